	.target	sm_80

	.elftype	@"ET_EXEC"


//--------------------- .note.nv.tkinfo           --------------------------
	.section	.note.nv.tkinfo,"",@"SHT_NOTE"
	.sectionflags	@"SHF_NOTE_NV_TKINFO"
	.tkinfo
        /*0018*/ 	.word	0x00000002
        /*0030*/ 	.string	""
        /*0030*/ 	.string	"ptxas"
        /*0030*/ 	.string	"Cuda compilation tools, release 13.0, V13.0.88"
        /*0030*/ 	.string	"Build cuda_13.0.r13.0/compiler.36424714_0"
        /*0030*/ 	.string	"-arch sm_80 -m 64 "



//--------------------- .note.nv.cuinfo           --------------------------
	.section	.note.nv.cuinfo,"",@"SHT_NOTE"
	.sectionflags	@"SHF_NOTE_NV_CUINFO"
        /*0018*/ 	.short	0x0002
        /*001a*/ 	.short	0x0050
        /*001c*/ 	.short	0x0082
	.zero		2


//--------------------- .nv.info                  --------------------------
	.section	.nv.info,"",@"SHT_CUDA_INFO"
	.align	4


	//----- nvinfo : EIATTR_REGCOUNT
	.align		4
        /*0000*/ 	.byte	0x04, 0x2f
        /*0002*/ 	.short	(.L_12 - .L_11)
	.align		4
.L_11:
        /*0004*/ 	.word	index@(_ZN7cutlass13device_kernelIN5flash19enable_sm80_to_sm89INS1_16FlashAttnFwdSm80INS1_25CollectiveMainloopFwdSm80ILi4ELi1ELb0EN4cute5tupleIJNS5_1CILi128EEENS7_ILi64EEES8_EEELi128ENS_6half_tEfNS_4arch4Sm80ELb1ELb0ELb1ELb1ELb1ELb1ELb1ELb0EEENS1_21CollectiveEpilogueFwdINS6_IJS8_S8_S9_EEENS6_IJNS7_ILi1EEESH_SH_EEESB_SD_Li128ELb1ELb1ELb0ELb0EEENS1_19SingleTileSchedulerILb1ELb0ELb1ELi128EEEEEEEEEvNT_6ParamsE)
        /*0008*/ 	.word	0x000000ff


	//----- nvinfo : EIATTR_FRAME_SIZE
	.align		4
.L_12:
        /*000c*/ 	.byte	0x04, 0x11
        /*000e*/ 	.short	(.L_14 - .L_13)
	.align		4
.L_13:
        /*0010*/ 	.word	index@($__internal_7_$__cuda_sm70_shflsync_idx_p)
        /*0014*/ 	.word	0x00000000


	//----- nvinfo : EIATTR_FRAME_SIZE
	.align		4
.L_14:
        /*0018*/ 	.byte	0x04, 0x11
        /*001a*/ 	.short	(.L_16 - .L_15)
	.align		4
.L_15:
        /*001c*/ 	.word	index@($__internal_6_$__cuda_sm70_shflsync_bfly_p)
        /*0020*/ 	.word	0x00000000


	//----- nvinfo : EIATTR_FRAME_SIZE
	.align		4
.L_16:
        /*0024*/ 	.byte	0x04, 0x11
        /*0026*/ 	.short	(.L_18 - .L_17)
	.align		4
.L_17:
        /*0028*/ 	.word	index@($_ZN7cutlass13device_kernelIN5flash19enable_sm80_to_sm89INS1_16FlashAttnFwdSm80INS1_25CollectiveMainloopFwdSm80ILi4ELi1ELb0EN4cute5tupleIJNS5_1CILi128EEENS7_ILi64EEES8_EEELi128ENS_6half_tEfNS_4arch4Sm80ELb1ELb0ELb1ELb1ELb1ELb1ELb1ELb0EEENS1_21CollectiveEpilogueFwdINS6_IJS8_S8_S9_EEENS6_IJNS7_ILi1EEESH_SH_EEESB_SD_Li128ELb1ELb1ELb0ELb0EEENS1_19SingleTileSchedulerILb1ELb0ELb1ELi128EEEEEEEEEvNT_6ParamsE$_ZZN5flash25CollectiveMainloopFwdSm80ILi4ELi1ELb0EN4cute5tupleIJNS1_1CILi128EEENS3_ILi64EEES4_EEELi128EN7cutlass6half_tEfNS7_4arch4Sm80ELb1ELb0ELb1ELb1ELb1ELb1ELb1ELb0EE3mmaINS_16FlashAttnFwdSm80ISB_NS_21CollectiveEpilogueFwdINS2_IJS4_S4_S5_EEENS2_IJNS3_ILi1EEESG_SG_EEES8_SA_Li128ELb1ELb1ELb0ELb0EEENS_19SingleTileSchedulerILb1ELb0ELb1ELi128EEEE13SharedStorageENS1_6TensorINS1_11ArrayEngineIfLm128EEENS1_6LayoutINS2_IJNS2_IJNS3_ILi2EEESR_EEESR_NS3_ILi16EEEEEENS2_IJNS2_IJSG_SR_EEENS3_ILi4EEENS3_ILi8EEEEEEEEEENS_7SoftmaxILi4ELi0EEEEEbRKNSB_6ParamsERT0_RT1_iRKNS_16SeqlenInfoQKNewKILb1ELb1EEENS2_IJiiiiEEERT_ENKUlvE_clEv)
        /*002c*/ 	.word	0x00000000


	//----- nvinfo : EIATTR_FRAME_SIZE
	.align		4
.L_18:
        /*0030*/ 	.byte	0x04, 0x11
        /*0032*/ 	.short	(.L_20 - .L_19)
	.align		4
.L_19:
        /*0034*/ 	.word	index@(_ZN7cutlass13device_kernelIN5flash19enable_sm80_to_sm89INS1_16FlashAttnFwdSm80INS1_25CollectiveMainloopFwdSm80ILi4ELi1ELb0EN4cute5tupleIJNS5_1CILi128EEENS7_ILi64EEES8_EEELi128ENS_6half_tEfNS_4arch4Sm80ELb1ELb0ELb1ELb1ELb1ELb1ELb1ELb0EEENS1_21CollectiveEpilogueFwdINS6_IJS8_S8_S9_EEENS6_IJNS7_ILi1EEESH_SH_EEESB_SD_Li128ELb1ELb1ELb0ELb0EEENS1_19SingleTileSchedulerILb1ELb0ELb1ELi128EEEEEEEEEvNT_6ParamsE)
        /*0038*/ 	.word	0x00000118


	//----- nvinfo : EIATTR_REGCOUNT
	.align		4
.L_20:
        /*003c*/ 	.byte	0x04, 0x2f
        /*003e*/ 	.short	(.L_22 - .L_21)
	.align		4
.L_21:
        /*0040*/ 	.word	index@(_ZN7cutlass13device_kernelIN5flash19enable_sm80_to_sm89INS1_16FlashAttnFwdSm80INS1_25CollectiveMainloopFwdSm80ILi4ELi1ELb0EN4cute5tupleIJNS5_1CILi128EEENS7_ILi64EEES8_EEELi128ENS_6half_tEfNS_4arch4Sm80ELb1ELb0ELb1ELb1ELb1ELb0ELb1ELb0EEENS1_21CollectiveEpilogueFwdINS6_IJS8_S8_S9_EEENS6_IJNS7_ILi1EEESH_SH_EEESB_SD_Li128ELb1ELb1ELb0ELb0EEENS1_19SingleTileSchedulerILb1ELb0ELb1ELi128EEEEEEEEEvNT_6ParamsE)
        /*0044*/ 	.word	0x000000ff


	//----- nvinfo : EIATTR_FRAME_SIZE
	.align		4
.L_22:
        /*0048*/ 	.byte	0x04, 0x11
        /*004a*/ 	.short	(.L_24 - .L_23)
	.align		4
.L_23:
        /*004c*/ 	.word	index@(_ZN7cutlass13device_kernelIN5flash19enable_sm80_to_sm89INS1_16FlashAttnFwdSm80INS1_25CollectiveMainloopFwdSm80ILi4ELi1ELb0EN4cute5tupleIJNS5_1CILi128EEENS7_ILi64EEES8_EEELi128ENS_6half_tEfNS_4arch4Sm80ELb1ELb0ELb1ELb1ELb1ELb0ELb1ELb0EEENS1_21CollectiveEpilogueFwdINS6_IJS8_S8_S9_EEENS6_IJNS7_ILi1EEESH_SH_EEESB_SD_Li128ELb1ELb1ELb0ELb0EEENS1_19SingleTileSchedulerILb1ELb0ELb1ELi128EEEEEEEEEvNT_6ParamsE)
        /*0050*/ 	.word	0x000000c0


	//----- nvinfo : EIATTR_REGCOUNT
	.align		4
.L_24:
        /*0054*/ 	.byte	0x04, 0x2f
        /*0056*/ 	.short	(.L_26 - .L_25)
	.align		4
.L_25:
        /*0058*/ 	.word	index@(_ZN7cutlass13device_kernelIN5flash19enable_sm80_to_sm89INS1_16FlashAttnFwdSm80INS1_25CollectiveMainloopFwdSm80ILi4ELi1ELb0EN4cute5tupleIJNS5_1CILi128EEENS7_ILi64EEES8_EEELi128ENS_6half_tEfNS_4arch4Sm80ELb1ELb0ELb1ELb0ELb1ELb0ELb1ELb0EEENS1_21CollectiveEpilogueFwdINS6_IJS8_S8_S9_EEENS6_IJNS7_ILi1EEESH_SH_EEESB_SD_Li128ELb0ELb1ELb0ELb0EEENS1_30DynamicPersistentTileSchedulerILi128ELi128ELb0ELb1ELb0EEEEEEEEEvNT_6ParamsE)
        /*005c*/ 	.word	0x000000ff


	//----- nvinfo : EIATTR_FRAME_SIZE
	.align		4
.L_26:
        /*0060*/ 	.byte	0x04, 0x11
        /*0062*/ 	.short	(.L_28 - .L_27)
	.align		4
.L_27:
        /*0064*/ 	.word	index@($__internal_5_$__cuda_sm70_shflsync_idx_p)
        /*0068*/ 	.word	0x00000000


	//----- nvinfo : EIATTR_FRAME_SIZE
	.align		4
.L_28:
        /*006c*/ 	.byte	0x04, 0x11
        /*006e*/ 	.short	(.L_30 - .L_29)
	.align		4
.L_29:
        /*0070*/ 	.word	index@($__internal_4_$__cuda_sm70_shflsync_bfly_p)
        /*0074*/ 	.word	0x00000000


	//----- nvinfo : EIATTR_FRAME_SIZE
	.align		4
.L_30:
        /*0078*/ 	.byte	0x04, 0x11
        /*007a*/ 	.short	(.L_32 - .L_31)
	.align		4
.L_31:
        /*007c*/ 	.word	index@(_ZN7cutlass13device_kernelIN5flash19enable_sm80_to_sm89INS1_16FlashAttnFwdSm80INS1_25CollectiveMainloopFwdSm80ILi4ELi1ELb0EN4cute5tupleIJNS5_1CILi128EEENS7_ILi64EEES8_EEELi128ENS_6half_tEfNS_4arch4Sm80ELb1ELb0ELb1ELb0ELb1ELb0ELb1ELb0EEENS1_21CollectiveEpilogueFwdINS6_IJS8_S8_S9_EEENS6_IJNS7_ILi1EEESH_SH_EEESB_SD_Li128ELb0ELb1ELb0ELb0EEENS1_30DynamicPersistentTileSchedulerILi128ELi128ELb0ELb1ELb0EEEEEEEEEvNT_6ParamsE)
        /*0080*/ 	.word	0x00000080


	//----- nvinfo : EIATTR_REGCOUNT
	.align		4
.L_32:
        /*0084*/ 	.byte	0x04, 0x2f
        /*0086*/ 	.short	(.L_34 - .L_33)
	.align		4
.L_33:
        /*0088*/ 	.word	index@(_ZN7cutlass13device_kernelIN5flash19enable_sm80_to_sm89INS1_16FlashAttnFwdSm80INS1_25CollectiveMainloopFwdSm80ILi4ELi1ELb0EN4cute5tupleIJNS5_1CILi128EEENS7_ILi48EEES8_EEELi128ENS_6half_tEfNS_4arch4Sm80ELb0ELb1ELb1ELb1ELb1ELb1ELb1ELb0EEENS1_21CollectiveEpilogueFwdINS6_IJS8_S8_S9_EEENS6_IJNS7_ILi1EEESH_SH_EEESB_SD_Li128ELb1ELb1ELb0ELb0EEENS1_19SingleTileSchedulerILb1ELb0ELb1ELi128EEEEEEEEEvNT_6ParamsE)
        /*008c*/ 	.word	0x000000ff


	//----- nvinfo : EIATTR_FRAME_SIZE
	.align		4
.L_34:
        /*0090*/ 	.byte	0x04, 0x11
        /*0092*/ 	.short	(.L_36 - .L_35)
	.align		4
.L_35:
        /*0094*/ 	.word	index@($__internal_3_$__cuda_sm70_shflsync_idx_p)
        /*0098*/ 	.word	0x00000000


	//----- nvinfo : EIATTR_FRAME_SIZE
	.align		4
.L_36:
        /*009c*/ 	.byte	0x04, 0x11
        /*009e*/ 	.short	(.L_38 - .L_37)
	.align		4
.L_37:
        /*00a0*/ 	.word	index@($__internal_2_$__cuda_sm70_shflsync_bfly_p)
        /*00a4*/ 	.word	0x00000000


	//----- nvinfo : EIATTR_FRAME_SIZE
	.align		4
.L_38:
        /*00a8*/ 	.byte	0x04, 0x11
        /*00aa*/ 	.short	(.L_40 - .L_39)
	.align		4
.L_39:
        /*00ac*/ 	.word	index@($_ZN7cutlass13device_kernelIN5flash19enable_sm80_to_sm89INS1_16FlashAttnFwdSm80INS1_25CollectiveMainloopFwdSm80ILi4ELi1ELb0EN4cute5tupleIJNS5_1CILi128EEENS7_ILi48EEES8_EEELi128ENS_6half_tEfNS_4arch4Sm80ELb0ELb1ELb1ELb1ELb1ELb1ELb1ELb0EEENS1_21CollectiveEpilogueFwdINS6_IJS8_S8_S9_EEENS6_IJNS7_ILi1EEESH_SH_EEESB_SD_Li128ELb1ELb1ELb0ELb0EEENS1_19SingleTileSchedulerILb1ELb0ELb1ELi128EEEEEEEEEvNT_6ParamsE$_ZZN5flash25CollectiveMainloopFwdSm80ILi4ELi1ELb0EN4cute5tupleIJNS1_1CILi128EEENS3_ILi48EEES4_EEELi128EN7cutlass6half_tEfNS7_4arch4Sm80ELb0ELb1ELb1ELb1ELb1ELb1ELb1ELb0EE3mmaINS_16FlashAttnFwdSm80ISB_NS_21CollectiveEpilogueFwdINS2_IJS4_S4_S5_EEENS2_IJNS3_ILi1EEESG_SG_EEES8_SA_Li128ELb1ELb1ELb0ELb0EEENS_19SingleTileSchedulerILb1ELb0ELb1ELi128EEEE13SharedStorageENS1_6TensorINS1_11ArrayEngineIfLm128EEENS1_6LayoutINS2_IJNS2_IJNS3_ILi2EEESR_EEESR_NS3_ILi16EEEEEENS2_IJNS2_IJSG_SR_EEENS3_ILi4EEENS3_ILi8EEEEEEEEEENS_7SoftmaxILi4ELi0EEEEEbRKNSB_6ParamsERT0_RT1_iRKNS_16SeqlenInfoQKNewKILb1ELb1EEENS2_IJiiiiEEERT_ENKUlvE_clEv)
        /*00b0*/ 	.word	0x00000000


	//----- nvinfo : EIATTR_FRAME_SIZE
	.align		4
.L_40:
        /*00b4*/ 	.byte	0x04, 0x11
        /*00b6*/ 	.short	(.L_42 - .L_41)
	.align		4
.L_41:
        /*00b8*/ 	.word	index@(_ZN7cutlass13device_kernelIN5flash19enable_sm80_to_sm89INS1_16FlashAttnFwdSm80INS1_25CollectiveMainloopFwdSm80ILi4ELi1ELb0EN4cute5tupleIJNS5_1CILi128EEENS7_ILi48EEES8_EEELi128ENS_6half_tEfNS_4arch4Sm80ELb0ELb1ELb1ELb1ELb1ELb1ELb1ELb0EEENS1_21CollectiveEpilogueFwdINS6_IJS8_S8_S9_EEENS6_IJNS7_ILi1EEESH_SH_EEESB_SD_Li128ELb1ELb1ELb0ELb0EEENS1_19SingleTileSchedulerILb1ELb0ELb1ELi128EEEEEEEEEvNT_6ParamsE)
        /*00bc*/ 	.word	0x00000108


	//----- nvinfo : EIATTR_REGCOUNT
	.align		4
.L_42:
        /*00c0*/ 	.byte	0x04, 0x2f
        /*00c2*/ 	.short	(.L_44 - .L_43)
	.align		4
.L_43:
        /*00c4*/ 	.word	index@(_ZN7cutlass13device_kernelIN5flash19enable_sm80_to_sm89INS1_16FlashAttnFwdSm80INS1_25CollectiveMainloopFwdSm80ILi4ELi1ELb0EN4cute5tupleIJNS5_1CILi128EEENS7_ILi48EEES8_EEELi128ENS_6half_tEfNS_4arch4Sm80ELb0ELb1ELb1ELb1ELb1ELb0ELb1ELb0EEENS1_21CollectiveEpilogueFwdINS6_IJS8_S8_S9_EEENS6_IJNS7_ILi1EEESH_SH_EEESB_SD_Li128ELb1ELb1ELb0ELb0EEENS1_19SingleTileSchedulerILb1ELb0ELb1ELi128EEEEEEEEEvNT_6ParamsE)
        /*00c8*/ 	.word	0x000000ff


	//----- nvinfo : EIATTR_FRAME_SIZE
	.align		4
.L_44:
        /*00cc*/ 	.byte	0x04, 0x11
        /*00ce*/ 	.short	(.L_46 - .L_45)
	.align		4
.L_45:
        /*00d0*/ 	.word	index@(_ZN7cutlass13device_kernelIN5flash19enable_sm80_to_sm89INS1_16FlashAttnFwdSm80INS1_25CollectiveMainloopFwdSm80ILi4ELi1ELb0EN4cute5tupleIJNS5_1CILi128EEENS7_ILi48EEES8_EEELi128ENS_6half_tEfNS_4arch4Sm80ELb0ELb1ELb1ELb1ELb1ELb0ELb1ELb0EEENS1_21CollectiveEpilogueFwdINS6_IJS8_S8_S9_EEENS6_IJNS7_ILi1EEESH_SH_EEESB_SD_Li128ELb1ELb1ELb0ELb0EEENS1_19SingleTileSchedulerILb1ELb0ELb1ELi128EEEEEEEEEvNT_6ParamsE)
        /*00d4*/ 	.word	0x00000078


	//----- nvinfo : EIATTR_REGCOUNT
	.align		4
.L_46:
        /*00d8*/ 	.byte	0x04, 0x2f
        /*00da*/ 	.short	(.L_48 - .L_47)
	.align		4
.L_47:
        /*00dc*/ 	.word	index@(_ZN7cutlass13device_kernelIN5flash19enable_sm80_to_sm89INS1_16FlashAttnFwdSm80INS1_25CollectiveMainloopFwdSm80ILi4ELi1ELb0EN4cute5tupleIJNS5_1CILi128EEENS7_ILi48EEES8_EEELi128ENS_6half_tEfNS_4arch4Sm80ELb0ELb1ELb1ELb0ELb1ELb0ELb1ELb0EEENS1_21CollectiveEpilogueFwdINS6_IJS8_S8_S9_EEENS6_IJNS7_ILi1EEESH_SH_EEESB_SD_Li128ELb0ELb1ELb0ELb0EEENS1_19SingleTileSchedulerILb0ELb0ELb1ELi128EEEEEEEEEvNT_6ParamsE)
        /*00e0*/ 	.word	0x000000ff


	//----- nvinfo : EIATTR_FRAME_SIZE
	.align		4
.L_48:
        /*00e4*/ 	.byte	0x04, 0x11
        /*00e6*/ 	.short	(.L_50 - .L_49)
	.align		4
.L_49:
        /*00e8*/ 	.word	index@(_ZN7cutlass13device_kernelIN5flash19enable_sm80_to_sm89INS1_16FlashAttnFwdSm80INS1_25CollectiveMainloopFwdSm80ILi4ELi1ELb0EN4cute5tupleIJNS5_1CILi128EEENS7_ILi48EEES8_EEELi128ENS_6half_tEfNS_4arch4Sm80ELb0ELb1ELb1ELb0ELb1ELb0ELb1ELb0EEENS1_21CollectiveEpilogueFwdINS6_IJS8_S8_S9_EEENS6_IJNS7_ILi1EEESH_SH_EEESB_SD_Li128ELb0ELb1ELb0ELb0EEENS1_19SingleTileSchedulerILb0ELb0ELb1ELi128EEEEEEEEEvNT_6ParamsE)
        /*00ec*/ 	.word	0x00000068


	//----- nvinfo : EIATTR_REGCOUNT
	.align		4
.L_50:
        /*00f0*/ 	.byte	0x04, 0x2f
        /*00f2*/ 	.short	(.L_52 - .L_51)
	.align		4
.L_51:
        /*00f4*/ 	.word	index@(_ZN7cutlass13device_kernelIN5flash19enable_sm80_to_sm89INS1_16FlashAttnFwdSm80INS1_25CollectiveMainloopFwdSm80ILi4ELi1ELb0EN4cute5tupleIJNS5_1CILi128EEENS7_ILi64EEES8_EEELi128ENS_6half_tEfNS_4arch4Sm80ELb0ELb0ELb1ELb1ELb1ELb1ELb1ELb0EEENS1_21CollectiveEpilogueFwdINS6_IJS8_S8_S9_EEENS6_IJNS7_ILi1EEESH_SH_EEESB_SD_Li128ELb1ELb1ELb0ELb0EEENS1_19SingleTileSchedulerILb1ELb0ELb1ELi128EEEEEEEEEvNT_6ParamsE)
        /*00f8*/ 	.word	0x000000ff


	//----- nvinfo : EIATTR_FRAME_SIZE
	.align		4
.L_52:
        /*00fc*/ 	.byte	0x04, 0x11
        /*00fe*/ 	.short	(.L_54 - .L_53)
	.align		4
.L_53:
        /*0100*/ 	.word	index@(_ZN7cutlass13device_kernelIN5flash19enable_sm80_to_sm89INS1_16FlashAttnFwdSm80INS1_25CollectiveMainloopFwdSm80ILi4ELi1ELb0EN4cute5tupleIJNS5_1CILi128EEENS7_ILi64EEES8_EEELi128ENS_6half_tEfNS_4arch4Sm80ELb0ELb0ELb1ELb1ELb1ELb1ELb1ELb0EEENS1_21CollectiveEpilogueFwdINS6_IJS8_S8_S9_EEENS6_IJNS7_ILi1EEESH_SH_EEESB_SD_Li128ELb1ELb1ELb0ELb0EEENS1_19SingleTileSchedulerILb1ELb0ELb1ELi128EEEEEEEEEvNT_6ParamsE)
        /*0104*/ 	.word	0x000000a8


	//----- nvinfo : EIATTR_REGCOUNT
	.align		4
.L_54:
        /*0108*/ 	.byte	0x04, 0x2f
        /*010a*/ 	.short	(.L_56 - .L_55)
	.align		4
.L_55:
        /*010c*/ 	.word	index@(_ZN7cutlass13device_kernelIN5flash19enable_sm80_to_sm89INS1_16FlashAttnFwdSm80INS1_25CollectiveMainloopFwdSm80ILi4ELi1ELb0EN4cute5tupleIJNS5_1CILi128EEENS7_ILi64EEES8_EEELi128ENS_6half_tEfNS_4arch4Sm80ELb0ELb0ELb1ELb1ELb1ELb0ELb1ELb0EEENS1_21CollectiveEpilogueFwdINS6_IJS8_S8_S9_EEENS6_IJNS7_ILi1EEESH_SH_EEESB_SD_Li128ELb1ELb1ELb0ELb0EEENS1_19SingleTileSchedulerILb1ELb0ELb1ELi128EEEEEEEEEvNT_6ParamsE)
        /*0110*/ 	.word	0x000000ff


	//----- nvinfo : EIATTR_FRAME_SIZE
	.align		4
.L_56:
        /*0114*/ 	.byte	0x04, 0x11
        /*0116*/ 	.short	(.L_58 - .L_57)
	.align		4
.L_57:
        /*0118*/ 	.word	index@(_ZN7cutlass13device_kernelIN5flash19enable_sm80_to_sm89INS1_16FlashAttnFwdSm80INS1_25CollectiveMainloopFwdSm80ILi4ELi1ELb0EN4cute5tupleIJNS5_1CILi128EEENS7_ILi64EEES8_EEELi128ENS_6half_tEfNS_4arch4Sm80ELb0ELb0ELb1ELb1ELb1ELb0ELb1ELb0EEENS1_21CollectiveEpilogueFwdINS6_IJS8_S8_S9_EEENS6_IJNS7_ILi1EEESH_SH_EEESB_SD_Li128ELb1ELb1ELb0ELb0EEENS1_19SingleTileSchedulerILb1ELb0ELb1ELi128EEEEEEEEEvNT_6ParamsE)
        /*011c*/ 	.word	0x00000090


	//----- nvinfo : EIATTR_REGCOUNT
	.align		4
.L_58:
        /*0120*/ 	.byte	0x04, 0x2f
        /*0122*/ 	.short	(.L_60 - .L_59)
	.align		4
.L_59:
        /*0124*/ 	.word	index@(_ZN7cutlass13device_kernelIN5flash19enable_sm80_to_sm89INS1_16FlashAttnFwdSm80INS1_25CollectiveMainloopFwdSm80ILi4ELi1ELb0EN4cute5tupleIJNS5_1CILi128EEENS7_ILi64EEES8_EEELi128ENS_6half_tEfNS_4arch4Sm80ELb0ELb0ELb1ELb0ELb1ELb0ELb1ELb0EEENS1_21CollectiveEpilogueFwdINS6_IJS8_S8_S9_EEENS6_IJNS7_ILi1EEESH_SH_EEESB_SD_Li128ELb0ELb1ELb0ELb0EEENS1_19SingleTileSchedulerILb0ELb0ELb1ELi128EEEEEEEEEvNT_6ParamsE)
        /*0128*/ 	.word	0x000000ff


	//----- nvinfo : EIATTR_FRAME_SIZE
	.align		4
.L_60:
        /*012c*/ 	.byte	0x04, 0x11
        /*012e*/ 	.short	(.L_62 - .L_61)
	.align		4
.L_61:
        /*0130*/ 	.word	index@(_ZN7cutlass13device_kernelIN5flash19enable_sm80_to_sm89INS1_16FlashAttnFwdSm80INS1_25CollectiveMainloopFwdSm80ILi4ELi1ELb0EN4cute5tupleIJNS5_1CILi128EEENS7_ILi64EEES8_EEELi128ENS_6half_tEfNS_4arch4Sm80ELb0ELb0ELb1ELb0ELb1ELb0ELb1ELb0EEENS1_21CollectiveEpilogueFwdINS6_IJS8_S8_S9_EEENS6_IJNS7_ILi1EEESH_SH_EEESB_SD_Li128ELb0ELb1ELb0ELb0EEENS1_19SingleTileSchedulerILb0ELb0ELb1ELi128EEEEEEEEEvNT_6ParamsE)
        /*0134*/ 	.word	0x00000048


	//----- nvinfo : EIATTR_REGCOUNT
	.align		4
.L_62:
        /*0138*/ 	.byte	0x04, 0x2f
        /*013a*/ 	.short	(.L_64 - .L_63)
	.align		4
.L_63:
        /*013c*/ 	.word	index@(_ZN7cutlass13device_kernelIN5flash19enable_sm80_to_sm89INS1_16FlashAttnFwdSm80INS1_25CollectiveMainloopFwdSm80ILi8ELi1ELb1EN4cute5tupleIJNS5_1CILi128EEES8_S8_EEELi128ENS_6half_tEfNS_4arch4Sm80ELb1ELb0ELb1ELb1ELb1ELb1ELb1ELb0EEENS1_21CollectiveEpilogueFwdIS9_NS6_IJNS7_ILi1EEESF_SF_EEESA_SC_Li256ELb1ELb1ELb0ELb0EEENS1_19SingleTileSchedulerILb1ELb0ELb1ELi128EEEEEEEEEvNT_6ParamsE)
        /*0140*/ 	.word	0x000000ff


	//----- nvinfo : EIATTR_FRAME_SIZE
	.align		4
.L_64:
        /*0144*/ 	.byte	0x04, 0x11
        /*0146*/ 	.short	(.L_66 - .L_65)
	.align		4
.L_65:
        /*0148*/ 	.word	index@(_ZN7cutlass13device_kernelIN5flash19enable_sm80_to_sm89INS1_16FlashAttnFwdSm80INS1_25CollectiveMainloopFwdSm80ILi8ELi1ELb1EN4cute5tupleIJNS5_1CILi128EEES8_S8_EEELi128ENS_6half_tEfNS_4arch4Sm80ELb1ELb0ELb1ELb1ELb1ELb1ELb1ELb0EEENS1_21CollectiveEpilogueFwdIS9_NS6_IJNS7_ILi1EEESF_SF_EEESA_SC_Li256ELb1ELb1ELb0ELb0EEENS1_19SingleTileSchedulerILb1ELb0ELb1ELi128EEEEEEEEEvNT_6ParamsE)
        /*014c*/ 	.word	0x00000038


	//----- nvinfo : EIATTR_REGCOUNT
	.align		4
.L_66:
        /*0150*/ 	.byte	0x04, 0x2f
        /*0152*/ 	.short	(.L_68 - .L_67)
	.align		4
.L_67:
        /*0154*/ 	.word	index@(_ZN7cutlass13device_kernelIN5flash19enable_sm80_to_sm89INS1_16FlashAttnFwdSm80INS1_25CollectiveMainloopFwdSm80ILi8ELi1ELb1EN4cute5tupleIJNS5_1CILi128EEES8_S8_EEELi128ENS_6half_tEfNS_4arch4Sm80ELb1ELb0ELb1ELb1ELb1ELb0ELb1ELb0EEENS1_21CollectiveEpilogueFwdIS9_NS6_IJNS7_ILi1EEESF_SF_EEESA_SC_Li256ELb1ELb1ELb0ELb0EEENS1_19SingleTileSchedulerILb1ELb0ELb1ELi128EEEEEEEEEvNT_6ParamsE)
        /*0158*/ 	.word	0x000000ff


	//----- nvinfo : EIATTR_FRAME_SIZE
	.align		4
.L_68:
        /*015c*/ 	.byte	0x04, 0x11
        /*015e*/ 	.short	(.L_70 - .L_69)
	.align		4
.L_69:
        /*0160*/ 	.word	index@(_ZN7cutlass13device_kernelIN5flash19enable_sm80_to_sm89INS1_16FlashAttnFwdSm80INS1_25CollectiveMainloopFwdSm80ILi8ELi1ELb1EN4cute5tupleIJNS5_1CILi128EEES8_S8_EEELi128ENS_6half_tEfNS_4arch4Sm80ELb1ELb0ELb1ELb1ELb1ELb0ELb1ELb0EEENS1_21CollectiveEpilogueFwdIS9_NS6_IJNS7_ILi1EEESF_SF_EEESA_SC_Li256ELb1ELb1ELb0ELb0EEENS1_19SingleTileSchedulerILb1ELb0ELb1ELi128EEEEEEEEEvNT_6ParamsE)
        /*0164*/ 	.word	0x00000058


	//----- nvinfo : EIATTR_REGCOUNT
	.align		4
.L_70:
        /*0168*/ 	.byte	0x04, 0x2f
        /*016a*/ 	.short	(.L_72 - .L_71)
	.align		4
.L_71:
        /*016c*/ 	.word	index@(_ZN7cutlass13device_kernelIN5flash19enable_sm80_to_sm89INS1_16FlashAttnFwdSm80INS1_25CollectiveMainloopFwdSm80ILi8ELi1ELb1EN4cute5tupleIJNS5_1CILi128EEES8_S8_EEELi128ENS_6half_tEfNS_4arch4Sm80ELb1ELb0ELb1ELb0ELb1ELb0ELb1ELb0EEENS1_21CollectiveEpilogueFwdIS9_NS6_IJNS7_ILi1EEESF_SF_EEESA_SC_Li256ELb0ELb1ELb0ELb0EEENS1_30DynamicPersistentTileSchedulerILi256ELi256ELb0ELb1ELb0EEEEEEEEEvNT_6ParamsE)
        /*0170*/ 	.word	0x000000ff


	//----- nvinfo : EIATTR_FRAME_SIZE
	.align		4
.L_72:
        /*0174*/ 	.byte	0x04, 0x11
        /*0176*/ 	.short	(.L_74 - .L_73)
	.align		4
.L_73:
        /*0178*/ 	.word	index@($__internal_1_$__cuda_sm70_shflsync_idx_p)
        /*017c*/ 	.word	0x00000000


	//----- nvinfo : EIATTR_FRAME_SIZE
	.align		4
.L_74:
        /*0180*/ 	.byte	0x04, 0x11
        /*0182*/ 	.short	(.L_76 - .L_75)
	.align		4
.L_75:
        /*0184*/ 	.word	index@($__internal_0_$__cuda_sm70_shflsync_bfly_p)
        /*0188*/ 	.word	0x00000000


	//----- nvinfo : EIATTR_FRAME_SIZE
	.align		4
.L_76:
        /*018c*/ 	.byte	0x04, 0x11
        /*018e*/ 	.short	(.L_78 - .L_77)
	.align		4
.L_77:
        /*0190*/ 	.word	index@(_ZN7cutlass13device_kernelIN5flash19enable_sm80_to_sm89INS1_16FlashAttnFwdSm80INS1_25CollectiveMainloopFwdSm80ILi8ELi1ELb1EN4cute5tupleIJNS5_1CILi128EEES8_S8_EEELi128ENS_6half_tEfNS_4arch4Sm80ELb1ELb0ELb1ELb0ELb1ELb0ELb1ELb0EEENS1_21CollectiveEpilogueFwdIS9_NS6_IJNS7_ILi1EEESF_SF_EEESA_SC_Li256ELb0ELb1ELb0ELb0EEENS1_30DynamicPersistentTileSchedulerILi256ELi256ELb0ELb1ELb0EEEEEEEEEvNT_6ParamsE)
        /*0194*/ 	.word	0x00000080


	//----- nvinfo : EIATTR_REGCOUNT
	.align		4
.L_78:
        /*0198*/ 	.byte	0x04, 0x2f
        /*019a*/ 	.short	(.L_80 - .L_79)
	.align		4
.L_79:
        /*019c*/ 	.word	index@(_ZN7cutlass13device_kernelIN5flash19enable_sm80_to_sm89INS1_16FlashAttnFwdSm80INS1_25CollectiveMainloopFwdSm80ILi8ELi1ELb1EN4cute5tupleIJNS5_1CILi128EEENS7_ILi96EEES8_EEELi128ENS_6half_tEfNS_4arch4Sm80ELb0ELb1ELb1ELb1ELb1ELb1ELb1ELb0EEENS1_21CollectiveEpilogueFwdINS6_IJS8_S8_S9_EEENS6_IJNS7_ILi1EEESH_SH_EEESB_SD_Li256ELb1ELb1ELb0ELb0EEENS1_19SingleTileSchedulerILb1ELb0ELb1ELi128EEEEEEEEEvNT_6ParamsE)
        /*01a0*/ 	.word	0x000000ff


	//----- nvinfo : EIATTR_FRAME_SIZE
	.align		4
.L_80:
        /*01a4*/ 	.byte	0x04, 0x11
        /*01a6*/ 	.short	(.L_82 - .L_81)
	.align		4
.L_81:
        /*01a8*/ 	.word	index@(_ZN7cutlass13device_kernelIN5flash19enable_sm80_to_sm89INS1_16FlashAttnFwdSm80INS1_25CollectiveMainloopFwdSm80ILi8ELi1ELb1EN4cute5tupleIJNS5_1CILi128EEENS7_ILi96EEES8_EEELi128ENS_6half_tEfNS_4arch4Sm80ELb0ELb1ELb1ELb1ELb1ELb1ELb1ELb0EEENS1_21CollectiveEpilogueFwdINS6_IJS8_S8_S9_EEENS6_IJNS7_ILi1EEESH_SH_EEESB_SD_Li256ELb1ELb1ELb0ELb0EEENS1_19SingleTileSchedulerILb1ELb0ELb1ELi128EEEEEEEEEvNT_6ParamsE)
        /*01ac*/ 	.word	0x00000030


	//----- nvinfo : EIATTR_REGCOUNT
	.align		4
.L_82:
        /*01b0*/ 	.byte	0x04, 0x2f
        /*01b2*/ 	.short	(.L_84 - .L_83)
	.align		4
.L_83:
        /*01b4*/ 	.word	index@(_ZN7cutlass13device_kernelIN5flash19enable_sm80_to_sm89INS1_16FlashAttnFwdSm80INS1_25CollectiveMainloopFwdSm80ILi8ELi1ELb1EN4cute5tupleIJNS5_1CILi128EEENS7_ILi96EEES8_EEELi128ENS_6half_tEfNS_4arch4Sm80ELb0ELb1ELb1ELb1ELb1ELb0ELb1ELb0EEENS1_21CollectiveEpilogueFwdINS6_IJS8_S8_S9_EEENS6_IJNS7_ILi1EEESH_SH_EEESB_SD_Li256ELb1ELb1ELb0ELb0EEENS1_19SingleTileSchedulerILb1ELb0ELb1ELi128EEEEEEEEEvNT_6ParamsE)
        /*01b8*/ 	.word	0x000000ff


	//----- nvinfo : EIATTR_FRAME_SIZE
	.align		4
.L_84:
        /*01bc*/ 	.byte	0x04, 0x11
        /*01be*/ 	.short	(.L_86 - .L_85)
	.align		4
.L_85:
        /*01c0*/ 	.word	index@(_ZN7cutlass13device_kernelIN5flash19enable_sm80_to_sm89INS1_16FlashAttnFwdSm80INS1_25CollectiveMainloopFwdSm80ILi8ELi1ELb1EN4cute5tupleIJNS5_1CILi128EEENS7_ILi96EEES8_EEELi128ENS_6half_tEfNS_4arch4Sm80ELb0ELb1ELb1ELb1ELb1ELb0ELb1ELb0EEENS1_21CollectiveEpilogueFwdINS6_IJS8_S8_S9_EEENS6_IJNS7_ILi1EEESH_SH_EEESB_SD_Li256ELb1ELb1ELb0ELb0EEENS1_19SingleTileSchedulerILb1ELb0ELb1ELi128EEEEEEEEEvNT_6ParamsE)
        /*01c4*/ 	.word	0x00000030


	//----- nvinfo : EIATTR_REGCOUNT
	.align		4
.L_86:
        /*01c8*/ 	.byte	0x04, 0x2f
        /*01ca*/ 	.short	(.L_88 - .L_87)
	.align		4
.L_87:
        /*01cc*/ 	.word	index@(_ZN7cutlass13device_kernelIN5flash19enable_sm80_to_sm89INS1_16FlashAttnFwdSm80INS1_25CollectiveMainloopFwdSm80ILi8ELi1ELb1EN4cute5tupleIJNS5_1CILi128EEENS7_ILi96EEES8_EEELi128ENS_6half_tEfNS_4arch4Sm80ELb0ELb1ELb1ELb0ELb1ELb0ELb1ELb0EEENS1_21CollectiveEpilogueFwdINS6_IJS8_S8_S9_EEENS6_IJNS7_ILi1EEESH_SH_EEESB_SD_Li256ELb0ELb1ELb0ELb0EEENS1_19SingleTileSchedulerILb0ELb0ELb1ELi128EEEEEEEEEvNT_6ParamsE)
        /*01d0*/ 	.word	0x000000ff


	//----- nvinfo : EIATTR_FRAME_SIZE
	.align		4
.L_88:
        /*01d4*/ 	.byte	0x04, 0x11
        /*01d6*/ 	.short	(.L_90 - .L_89)
	.align		4
.L_89:
        /*01d8*/ 	.word	index@(_ZN7cutlass13device_kernelIN5flash19enable_sm80_to_sm89INS1_16FlashAttnFwdSm80INS1_25CollectiveMainloopFwdSm80ILi8ELi1ELb1EN4cute5tupleIJNS5_1CILi128EEENS7_ILi96EEES8_EEELi128ENS_6half_tEfNS_4arch4Sm80ELb0ELb1ELb1ELb0ELb1ELb0ELb1ELb0EEENS1_21CollectiveEpilogueFwdINS6_IJS8_S8_S9_EEENS6_IJNS7_ILi1EEESH_SH_EEESB_SD_Li256ELb0ELb1ELb0ELb0EEENS1_19SingleTileSchedulerILb0ELb0ELb1ELi128EEEEEEEEEvNT_6ParamsE)
        /*01dc*/ 	.word	0x00000000


	//----- nvinfo : EIATTR_REGCOUNT
	.align		4
.L_90:
        /*01e0*/ 	.byte	0x04, 0x2f
        /*01e2*/ 	.short	(.L_92 - .L_91)
	.align		4
.L_91:
        /*01e4*/ 	.word	index@(_ZN7cutlass13device_kernelIN5flash19enable_sm80_to_sm89INS1_16FlashAttnFwdSm80INS1_25CollectiveMainloopFwdSm80ILi8ELi1ELb1EN4cute5tupleIJNS5_1CILi128EEES8_S8_EEELi128ENS_6half_tEfNS_4arch4Sm80ELb0ELb0ELb1ELb1ELb1ELb1ELb1ELb0EEENS1_21CollectiveEpilogueFwdIS9_NS6_IJNS7_ILi1EEESF_SF_EEESA_SC_Li256ELb1ELb1ELb0ELb0EEENS1_19SingleTileSchedulerILb1ELb0ELb1ELi128EEEEEEEEEvNT_6ParamsE)
        /*01e8*/ 	.word	0x000000ff


	//----- nvinfo : EIATTR_FRAME_SIZE
	.align		4
.L_92:
        /*01ec*/ 	.byte	0x04, 0x11
        /*01ee*/ 	.short	(.L_94 - .L_93)
	.align		4
.L_93:
        /*01f0*/ 	.word	index@(_ZN7cutlass13device_kernelIN5flash19enable_sm80_to_sm89INS1_16FlashAttnFwdSm80INS1_25CollectiveMainloopFwdSm80ILi8ELi1ELb1EN4cute5tupleIJNS5_1CILi128EEES8_S8_EEELi128ENS_6half_tEfNS_4arch4Sm80ELb0ELb0ELb1ELb1ELb1ELb1ELb1ELb0EEENS1_21CollectiveEpilogueFwdIS9_NS6_IJNS7_ILi1EEESF_SF_EEESA_SC_Li256ELb1ELb1ELb0ELb0EEENS1_19SingleTileSchedulerILb1ELb0ELb1ELi128EEEEEEEEEvNT_6ParamsE)
        /*01f4*/ 	.word	0x00000018


	//----- nvinfo : EIATTR_REGCOUNT
	.align		4
.L_94:
        /*01f8*/ 	.byte	0x04, 0x2f
        /*01fa*/ 	.short	(.L_96 - .L_95)
	.align		4
.L_95:
        /*01fc*/ 	.word	index@(_ZN7cutlass13device_kernelIN5flash19enable_sm80_to_sm89INS1_16FlashAttnFwdSm80INS1_25CollectiveMainloopFwdSm80ILi8ELi1ELb1EN4cute5tupleIJNS5_1CILi128EEES8_S8_EEELi128ENS_6half_tEfNS_4arch4Sm80ELb0ELb0ELb1ELb1ELb1ELb0ELb1ELb0EEENS1_21CollectiveEpilogueFwdIS9_NS6_IJNS7_ILi1EEESF_SF_EEESA_SC_Li256ELb1ELb1ELb0ELb0EEENS1_19SingleTileSchedulerILb1ELb0ELb1ELi128EEEEEEEEEvNT_6ParamsE)
        /*0200*/ 	.word	0x000000ff


	//----- nvinfo : EIATTR_FRAME_SIZE
	.align		4
.L_96:
        /*0204*/ 	.byte	0x04, 0x11
        /*0206*/ 	.short	(.L_98 - .L_97)
	.align		4
.L_97:
        /*0208*/ 	.word	index@(_ZN7cutlass13device_kernelIN5flash19enable_sm80_to_sm89INS1_16FlashAttnFwdSm80INS1_25CollectiveMainloopFwdSm80ILi8ELi1ELb1EN4cute5tupleIJNS5_1CILi128EEES8_S8_EEELi128ENS_6half_tEfNS_4arch4Sm80ELb0ELb0ELb1ELb1ELb1ELb0ELb1ELb0EEENS1_21CollectiveEpilogueFwdIS9_NS6_IJNS7_ILi1EEESF_SF_EEESA_SC_Li256ELb1ELb1ELb0ELb0EEENS1_19SingleTileSchedulerILb1ELb0ELb1ELi128EEEEEEEEEvNT_6ParamsE)
        /*020c*/ 	.word	0x00000018


	//----- nvinfo : EIATTR_REGCOUNT
	.align		4
.L_98:
        /*0210*/ 	.byte	0x04, 0x2f
        /*0212*/ 	.short	(.L_100 - .L_99)
	.align		4
.L_99:
        /*0214*/ 	.word	index@(_ZN7cutlass13device_kernelIN5flash19enable_sm80_to_sm89INS1_16FlashAttnFwdSm80INS1_25CollectiveMainloopFwdSm80ILi8ELi1ELb1EN4cute5tupleIJNS5_1CILi128EEES8_S8_EEELi128ENS_6half_tEfNS_4arch4Sm80ELb0ELb0ELb1ELb0ELb1ELb0ELb1ELb0EEENS1_21CollectiveEpilogueFwdIS9_NS6_IJNS7_ILi1EEESF_SF_EEESA_SC_Li256ELb0ELb1ELb0ELb0EEENS1_19SingleTileSchedulerILb0ELb0ELb1ELi128EEEEEEEEEvNT_6ParamsE)
        /*0218*/ 	.word	0x000000ff


	//----- nvinfo : EIATTR_FRAME_SIZE
	.align		4
.L_100:
        /*021c*/ 	.byte	0x04, 0x11
        /*021e*/ 	.short	(.L_102 - .L_101)
	.align		4
.L_101:
        /*0220*/ 	.word	index@(_ZN7cutlass13device_kernelIN5flash19enable_sm80_to_sm89INS1_16FlashAttnFwdSm80INS1_25CollectiveMainloopFwdSm80ILi8ELi1ELb1EN4cute5tupleIJNS5_1CILi128EEES8_S8_EEELi128ENS_6half_tEfNS_4arch4Sm80ELb0ELb0ELb1ELb0ELb1ELb0ELb1ELb0EEENS1_21CollectiveEpilogueFwdIS9_NS6_IJNS7_ILi1EEESF_SF_EEESA_SC_Li256ELb0ELb1ELb0ELb0EEENS1_19SingleTileSchedulerILb0ELb0ELb1ELi128EEEEEEEEEvNT_6ParamsE)
        /*0224*/ 	.word	0x00000020


	//----- nvinfo : EIATTR_MIN_STACK_SIZE
	.align		4
.L_102:
        /*0228*/ 	.byte	0x04, 0x12
        /*022a*/ 	.short	(.L_104 - .L_103)
	.align		4
.L_103:
        /*022c*/ 	.word	index@(_ZN7cutlass13device_kernelIN5flash19enable_sm80_to_sm89INS1_16FlashAttnFwdSm80INS1_25CollectiveMainloopFwdSm80ILi8ELi1ELb1EN4cute5tupleIJNS5_1CILi128EEES8_S8_EEELi128ENS_6half_tEfNS_4arch4Sm80ELb0ELb0ELb1ELb0ELb1ELb0ELb1ELb0EEENS1_21CollectiveEpilogueFwdIS9_NS6_IJNS7_ILi1EEESF_SF_EEESA_SC_Li256ELb0ELb1ELb0ELb0EEENS1_19SingleTileSchedulerILb0ELb0ELb1ELi128EEEEEEEEEvNT_6ParamsE)
        /*0230*/ 	.word	0x00000020


	//----- nvinfo : EIATTR_MIN_STACK_SIZE
	.align		4
.L_104:
        /*0234*/ 	.byte	0x04, 0x12
        /*0236*/ 	.short	(.L_106 - .L_105)
	.align		4
.L_105:
        /*0238*/ 	.word	index@(_ZN7cutlass13device_kernelIN5flash19enable_sm80_to_sm89INS1_16FlashAttnFwdSm80INS1_25CollectiveMainloopFwdSm80ILi8ELi1ELb1EN4cute5tupleIJNS5_1CILi128EEES8_S8_EEELi128ENS_6half_tEfNS_4arch4Sm80ELb0ELb0ELb1ELb1ELb1ELb0ELb1ELb0EEENS1_21CollectiveEpilogueFwdIS9_NS6_IJNS7_ILi1EEESF_SF_EEESA_SC_Li256ELb1ELb1ELb0ELb0EEENS1_19SingleTileSchedulerILb1ELb0ELb1ELi128EEEEEEEEEvNT_6ParamsE)
        /*023c*/ 	.word	0x00000018


	//----- nvinfo : EIATTR_MIN_STACK_SIZE
	.align		4
.L_106:
        /*0240*/ 	.byte	0x04, 0x12
        /*0242*/ 	.short	(.L_108 - .L_107)
	.align		4
.L_107:
        /*0244*/ 	.word	index@(_ZN7cutlass13device_kernelIN5flash19enable_sm80_to_sm89INS1_16FlashAttnFwdSm80INS1_25CollectiveMainloopFwdSm80ILi8ELi1ELb1EN4cute5tupleIJNS5_1CILi128EEES8_S8_EEELi128ENS_6half_tEfNS_4arch4Sm80ELb0ELb0ELb1ELb1ELb1ELb1ELb1ELb0EEENS1_21CollectiveEpilogueFwdIS9_NS6_IJNS7_ILi1EEESF_SF_EEESA_SC_Li256ELb1ELb1ELb0ELb0EEENS1_19SingleTileSchedulerILb1ELb0ELb1ELi128EEEEEEEEEvNT_6ParamsE)
        /*0248*/ 	.word	0x00000018


	//----- nvinfo : EIATTR_MIN_STACK_SIZE
	.align		4
.L_108:
        /*024c*/ 	.byte	0x04, 0x12
        /*024e*/ 	.short	(.L_110 - .L_109)
	.align		4
.L_109:
        /*0250*/ 	.word	index@(_ZN7cutlass13device_kernelIN5flash19enable_sm80_to_sm89INS1_16FlashAttnFwdSm80INS1_25CollectiveMainloopFwdSm80ILi8ELi1ELb1EN4cute5tupleIJNS5_1CILi128EEENS7_ILi96EEES8_EEELi128ENS_6half_tEfNS_4arch4Sm80ELb0ELb1ELb1ELb0ELb1ELb0ELb1ELb0EEENS1_21CollectiveEpilogueFwdINS6_IJS8_S8_S9_EEENS6_IJNS7_ILi1EEESH_SH_EEESB_SD_Li256ELb0ELb1ELb0ELb0EEENS1_19SingleTileSchedulerILb0ELb0ELb1ELi128EEEEEEEEEvNT_6ParamsE)
        /*0254*/ 	.word	0x00000000


	//----- nvinfo : EIATTR_MIN_STACK_SIZE
	.align		4
.L_110:
        /*0258*/ 	.byte	0x04, 0x12
        /*025a*/ 	.short	(.L_112 - .L_111)
	.align		4
.L_111:
        /*025c*/ 	.word	index@(_ZN7cutlass13device_kernelIN5flash19enable_sm80_to_sm89INS1_16FlashAttnFwdSm80INS1_25CollectiveMainloopFwdSm80ILi8ELi1ELb1EN4cute5tupleIJNS5_1CILi128EEENS7_ILi96EEES8_EEELi128ENS_6half_tEfNS_4arch4Sm80ELb0ELb1ELb1ELb1ELb1ELb0ELb1ELb0EEENS1_21CollectiveEpilogueFwdINS6_IJS8_S8_S9_EEENS6_IJNS7_ILi1EEESH_SH_EEESB_SD_Li256ELb1ELb1ELb0ELb0EEENS1_19SingleTileSchedulerILb1ELb0ELb1ELi128EEEEEEEEEvNT_6ParamsE)
        /*0260*/ 	.word	0x00000030


	//----- nvinfo : EIATTR_MIN_STACK_SIZE
	.align		4
.L_112:
        /*0264*/ 	.byte	0x04, 0x12
        /*0266*/ 	.short	(.L_114 - .L_113)
	.align		4
.L_113:
        /*0268*/ 	.word	index@(_ZN7cutlass13device_kernelIN5flash19enable_sm80_to_sm89INS1_16FlashAttnFwdSm80INS1_25CollectiveMainloopFwdSm80ILi8ELi1ELb1EN4cute5tupleIJNS5_1CILi128EEENS7_ILi96EEES8_EEELi128ENS_6half_tEfNS_4arch4Sm80ELb0ELb1ELb1ELb1ELb1ELb1ELb1ELb0EEENS1_21CollectiveEpilogueFwdINS6_IJS8_S8_S9_EEENS6_IJNS7_ILi1EEESH_SH_EEESB_SD_Li256ELb1ELb1ELb0ELb0EEENS1_19SingleTileSchedulerILb1ELb0ELb1ELi128EEEEEEEEEvNT_6ParamsE)
        /*026c*/ 	.word	0x00000030


	//----- nvinfo : EIATTR_MIN_STACK_SIZE
	.align		4
.L_114:
        /*0270*/ 	.byte	0x04, 0x12
        /*0272*/ 	.short	(.L_116 - .L_115)
	.align		4
.L_115:
        /*0274*/ 	.word	index@(_ZN7cutlass13device_kernelIN5flash19enable_sm80_to_sm89INS1_16FlashAttnFwdSm80INS1_25CollectiveMainloopFwdSm80ILi8ELi1ELb1EN4cute5tupleIJNS5_1CILi128EEES8_S8_EEELi128ENS_6half_tEfNS_4arch4Sm80ELb1ELb0ELb1ELb0ELb1ELb0ELb1ELb0EEENS1_21CollectiveEpilogueFwdIS9_NS6_IJNS7_ILi1EEESF_SF_EEESA_SC_Li256ELb0ELb1ELb0ELb0EEENS1_30DynamicPersistentTileSchedulerILi256ELi256ELb0ELb1ELb0EEEEEEEEEvNT_6ParamsE)
        /*0278*/ 	.word	0x00000080


	//----- nvinfo : EIATTR_MIN_STACK_SIZE
	.align		4
.L_116:
        /*027c*/ 	.byte	0x04, 0x12
        /*027e*/ 	.short	(.L_118 - .L_117)
	.align		4
.L_117:
        /*0280*/ 	.word	index@(_ZN7cutlass13device_kernelIN5flash19enable_sm80_to_sm89INS1_16FlashAttnFwdSm80INS1_25CollectiveMainloopFwdSm80ILi8ELi1ELb1EN4cute5tupleIJNS5_1CILi128EEES8_S8_EEELi128ENS_6half_tEfNS_4arch4Sm80ELb1ELb0ELb1ELb1ELb1ELb0ELb1ELb0EEENS1_21CollectiveEpilogueFwdIS9_NS6_IJNS7_ILi1EEESF_SF_EEESA_SC_Li256ELb1ELb1ELb0ELb0EEENS1_19SingleTileSchedulerILb1ELb0ELb1ELi128EEEEEEEEEvNT_6ParamsE)
        /*0284*/ 	.word	0x00000058


	//----- nvinfo : EIATTR_MIN_STACK_SIZE
	.align		4
.L_118:
        /*0288*/ 	.byte	0x04, 0x12
        /*028a*/ 	.short	(.L_120 - .L_119)
	.align		4
.L_119:
        /*028c*/ 	.word	index@(_ZN7cutlass13device_kernelIN5flash19enable_sm80_to_sm89INS1_16FlashAttnFwdSm80INS1_25CollectiveMainloopFwdSm80ILi8ELi1ELb1EN4cute5tupleIJNS5_1CILi128EEES8_S8_EEELi128ENS_6half_tEfNS_4arch4Sm80ELb1ELb0ELb1ELb1ELb1ELb1ELb1ELb0EEENS1_21CollectiveEpilogueFwdIS9_NS6_IJNS7_ILi1EEESF_SF_EEESA_SC_Li256ELb1ELb1ELb0ELb0EEENS1_19SingleTileSchedulerILb1ELb0ELb1ELi128EEEEEEEEEvNT_6ParamsE)
        /*0290*/ 	.word	0x00000038


	//----- nvinfo : EIATTR_MIN_STACK_SIZE
	.align		4
.L_120:
        /*0294*/ 	.byte	0x04, 0x12
        /*0296*/ 	.short	(.L_122 - .L_121)
	.align		4
.L_121:
        /*0298*/ 	.word	index@(_ZN7cutlass13device_kernelIN5flash19enable_sm80_to_sm89INS1_16FlashAttnFwdSm80INS1_25CollectiveMainloopFwdSm80ILi4ELi1ELb0EN4cute5tupleIJNS5_1CILi128EEENS7_ILi64EEES8_EEELi128ENS_6half_tEfNS_4arch4Sm80ELb0ELb0ELb1ELb0ELb1ELb0ELb1ELb0EEENS1_21CollectiveEpilogueFwdINS6_IJS8_S8_S9_EEENS6_IJNS7_ILi1EEESH_SH_EEESB_SD_Li128ELb0ELb1ELb0ELb0EEENS1_19SingleTileSchedulerILb0ELb0ELb1ELi128EEEEEEEEEvNT_6ParamsE)
        /*029c*/ 	.word	0x00000048


	//----- nvinfo : EIATTR_MIN_STACK_SIZE
	.align		4
.L_122:
        /*02a0*/ 	.byte	0x04, 0x12
        /*02a2*/ 	.short	(.L_124 - .L_123)
	.align		4
.L_123:
        /*02a4*/ 	.word	index@(_ZN7cutlass13device_kernelIN5flash19enable_sm80_to_sm89INS1_16FlashAttnFwdSm80INS1_25CollectiveMainloopFwdSm80ILi4ELi1ELb0EN4cute5tupleIJNS5_1CILi128EEENS7_ILi64EEES8_EEELi128ENS_6half_tEfNS_4arch4Sm80ELb0ELb0ELb1ELb1ELb1ELb0ELb1ELb0EEENS1_21CollectiveEpilogueFwdINS6_IJS8_S8_S9_EEENS6_IJNS7_ILi1EEESH_SH_EEESB_SD_Li128ELb1ELb1ELb0ELb0EEENS1_19SingleTileSchedulerILb1ELb0ELb1ELi128EEEEEEEEEvNT_6ParamsE)
        /*02a8*/ 	.word	0x00000090


	//----- nvinfo : EIATTR_MIN_STACK_SIZE
	.align		4
.L_124:
        /*02ac*/ 	.byte	0x04, 0x12
        /*02ae*/ 	.short	(.L_126 - .L_125)
	.align		4
.L_125:
        /*02b0*/ 	.word	index@(_ZN7cutlass13device_kernelIN5flash19enable_sm80_to_sm89INS1_16FlashAttnFwdSm80INS1_25CollectiveMainloopFwdSm80ILi4ELi1ELb0EN4cute5tupleIJNS5_1CILi128EEENS7_ILi64EEES8_EEELi128ENS_6half_tEfNS_4arch4Sm80ELb0ELb0ELb1ELb1ELb1ELb1ELb1ELb0EEENS1_21CollectiveEpilogueFwdINS6_IJS8_S8_S9_EEENS6_IJNS7_ILi1EEESH_SH_EEESB_SD_Li128ELb1ELb1ELb0ELb0EEENS1_19SingleTileSchedulerILb1ELb0ELb1ELi128EEEEEEEEEvNT_6ParamsE)
        /*02b4*/ 	.word	0x000000a8


	//----- nvinfo : EIATTR_MIN_STACK_SIZE
	.align		4
.L_126:
        /*02b8*/ 	.byte	0x04, 0x12
        /*02ba*/ 	.short	(.L_128 - .L_127)
	.align		4
.L_127:
        /*02bc*/ 	.word	index@(_ZN7cutlass13device_kernelIN5flash19enable_sm80_to_sm89INS1_16FlashAttnFwdSm80INS1_25CollectiveMainloopFwdSm80ILi4ELi1ELb0EN4cute5tupleIJNS5_1CILi128EEENS7_ILi48EEES8_EEELi128ENS_6half_tEfNS_4arch4Sm80ELb0ELb1ELb1ELb0ELb1ELb0ELb1ELb0EEENS1_21CollectiveEpilogueFwdINS6_IJS8_S8_S9_EEENS6_IJNS7_ILi1EEESH_SH_EEESB_SD_Li128ELb0ELb1ELb0ELb0EEENS1_19SingleTileSchedulerILb0ELb0ELb1ELi128EEEEEEEEEvNT_6ParamsE)
        /*02c0*/ 	.word	0x00000068


	//----- nvinfo : EIATTR_MIN_STACK_SIZE
	.align		4
.L_128:
        /*02c4*/ 	.byte	0x04, 0x12
        /*02c6*/ 	.short	(.L_130 - .L_129)
	.align		4
.L_129:
        /*02c8*/ 	.word	index@(_ZN7cutlass13device_kernelIN5flash19enable_sm80_to_sm89INS1_16FlashAttnFwdSm80INS1_25CollectiveMainloopFwdSm80ILi4ELi1ELb0EN4cute5tupleIJNS5_1CILi128EEENS7_ILi48EEES8_EEELi128ENS_6half_tEfNS_4arch4Sm80ELb0ELb1ELb1ELb1ELb1ELb0ELb1ELb0EEENS1_21CollectiveEpilogueFwdINS6_IJS8_S8_S9_EEENS6_IJNS7_ILi1EEESH_SH_EEESB_SD_Li128ELb1ELb1ELb0ELb0EEENS1_19SingleTileSchedulerILb1ELb0ELb1ELi128EEEEEEEEEvNT_6ParamsE)
        /*02cc*/ 	.word	0x00000078


	//----- nvinfo : EIATTR_MIN_STACK_SIZE
	.align		4
.L_130:
        /*02d0*/ 	.byte	0x04, 0x12
        /*02d2*/ 	.short	(.L_132 - .L_131)
	.align		4
.L_131:
        /*02d4*/ 	.word	index@(_ZN7cutlass13device_kernelIN5flash19enable_sm80_to_sm89INS1_16FlashAttnFwdSm80INS1_25CollectiveMainloopFwdSm80ILi4ELi1ELb0EN4cute5tupleIJNS5_1CILi128EEENS7_ILi48EEES8_EEELi128ENS_6half_tEfNS_4arch4Sm80ELb0ELb1ELb1ELb1ELb1ELb1ELb1ELb0EEENS1_21CollectiveEpilogueFwdINS6_IJS8_S8_S9_EEENS6_IJNS7_ILi1EEESH_SH_EEESB_SD_Li128ELb1ELb1ELb0ELb0EEENS1_19SingleTileSchedulerILb1ELb0ELb1ELi128EEEEEEEEEvNT_6ParamsE)
        /*02d8*/ 	.word	0x00000108


	//----- nvinfo : EIATTR_MIN_STACK_SIZE
	.align		4
.L_132:
        /*02dc*/ 	.byte	0x04, 0x12
        /*02de*/ 	.short	(.L_134 - .L_133)
	.align		4
.L_133:
        /*02e0*/ 	.word	index@(_ZN7cutlass13device_kernelIN5flash19enable_sm80_to_sm89INS1_16FlashAttnFwdSm80INS1_25CollectiveMainloopFwdSm80ILi4ELi1ELb0EN4cute5tupleIJNS5_1CILi128EEENS7_ILi64EEES8_EEELi128ENS_6half_tEfNS_4arch4Sm80ELb1ELb0ELb1ELb0ELb1ELb0ELb1ELb0EEENS1_21CollectiveEpilogueFwdINS6_IJS8_S8_S9_EEENS6_IJNS7_ILi1EEESH_SH_EEESB_SD_Li128ELb0ELb1ELb0ELb0EEENS1_30DynamicPersistentTileSchedulerILi128ELi128ELb0ELb1ELb0EEEEEEEEEvNT_6ParamsE)
        /*02e4*/ 	.word	0x00000080


	//----- nvinfo : EIATTR_MIN_STACK_SIZE
	.align		4
.L_134:
        /*02e8*/ 	.byte	0x04, 0x12
        /*02ea*/ 	.short	(.L_136 - .L_135)
	.align		4
.L_135:
        /*02ec*/ 	.word	index@(_ZN7cutlass13device_kernelIN5flash19enable_sm80_to_sm89INS1_16FlashAttnFwdSm80INS1_25CollectiveMainloopFwdSm80ILi4ELi1ELb0EN4cute5tupleIJNS5_1CILi128EEENS7_ILi64EEES8_EEELi128ENS_6half_tEfNS_4arch4Sm80ELb1ELb0ELb1ELb1ELb1ELb0ELb1ELb0EEENS1_21CollectiveEpilogueFwdINS6_IJS8_S8_S9_EEENS6_IJNS7_ILi1EEESH_SH_EEESB_SD_Li128ELb1ELb1ELb0ELb0EEENS1_19SingleTileSchedulerILb1ELb0ELb1ELi128EEEEEEEEEvNT_6ParamsE)
        /*02f0*/ 	.word	0x000000c0


	//----- nvinfo : EIATTR_MIN_STACK_SIZE
	.align		4
.L_136:
        /*02f4*/ 	.byte	0x04, 0x12
        /*02f6*/ 	.short	(.L_138 - .L_137)
	.align		4
.L_137:
        /*02f8*/ 	.word	index@(_ZN7cutlass13device_kernelIN5flash19enable_sm80_to_sm89INS1_16FlashAttnFwdSm80INS1_25CollectiveMainloopFwdSm80ILi4ELi1ELb0EN4cute5tupleIJNS5_1CILi128EEENS7_ILi64EEES8_EEELi128ENS_6half_tEfNS_4arch4Sm80ELb1ELb0ELb1ELb1ELb1ELb1ELb1ELb0EEENS1_21CollectiveEpilogueFwdINS6_IJS8_S8_S9_EEENS6_IJNS7_ILi1EEESH_SH_EEESB_SD_Li128ELb1ELb1ELb0ELb0EEENS1_19SingleTileSchedulerILb1ELb0ELb1ELi128EEEEEEEEEvNT_6ParamsE)
        /*02fc*/ 	.word	0x00000118
.L_138:


//--------------------- .nv.info._ZN7cutlass13device_kernelIN5flash19enable_sm80_to_sm89INS1_16FlashAttnFwdSm80INS1_25CollectiveMainloopFwdSm80ILi8ELi1ELb1EN4cute5tupleIJNS5_1CILi128EEES8_S8_EEELi128ENS_6half_tEfNS_4arch4Sm80ELb0ELb0ELb1ELb0ELb1ELb0ELb1ELb0EEENS1_21CollectiveEpilogueFwdIS9_NS6_IJNS7_ILi1EEESF_SF_EEESA_SC_Li256ELb0ELb1ELb0ELb0EEENS1_19SingleTileSchedulerILb0ELb0ELb1ELi128EEEEEEEEEvNT_6ParamsE --------------------------
	.section	.nv.info._ZN7cutlass13device_kernelIN5flash19enable_sm80_to_sm89INS1_16FlashAttnFwdSm80INS1_25CollectiveMainloopFwdSm80ILi8ELi1ELb1EN4cute5tupleIJNS5_1CILi128EEES8_S8_EEELi128ENS_6half_tEfNS_4arch4Sm80ELb0ELb0ELb1ELb0ELb1ELb0ELb1ELb0EEENS1_21CollectiveEpilogueFwdIS9_NS6_IJNS7_ILi1EEESF_SF_EEESA_SC_Li256ELb0ELb1ELb0ELb0EEENS1_19SingleTileSchedulerILb0ELb0ELb1ELi128EEEEEEEEEvNT_6ParamsE,"",@"SHT_CUDA_INFO"
	.sectionflags	@""
	.align	4


	//----- nvinfo : EIATTR_CUDA_API_VERSION
	.align		4
        /*0000*/ 	.byte	0x04, 0x37
        /*0002*/ 	.short	(.L_140 - .L_139)
.L_139:
        /*0004*/ 	.word	0x00000082


	//----- nvinfo : EIATTR_SW2861232_WAR
	.align		4
.L_140:
        /*0008*/ 	.byte	0x01, 0x35
	.zero		2


	//----- nvinfo : EIATTR_PARAM_CBANK
	.align		4
        /*000c*/ 	.byte	0x04, 0x0a
        /*000e*/ 	.short	(.L_142 - .L_141)
	.align		4
.L_141:
        /*0010*/ 	.word	index@(.nv.constant0._ZN7cutlass13device_kernelIN5flash19enable_sm80_to_sm89INS1_16FlashAttnFwdSm80INS1_25CollectiveMainloopFwdSm80ILi8ELi1ELb1EN4cute5tupleIJNS5_1CILi128EEES8_S8_EEELi128ENS_6half_tEfNS_4arch4Sm80ELb0ELb0ELb1ELb0ELb1ELb0ELb1ELb0EEENS1_21CollectiveEpilogueFwdIS9_NS6_IJNS7_ILi1EEESF_SF_EEESA_SC_Li256ELb0ELb1ELb0ELb0EEENS1_19SingleTileSchedulerILb0ELb0ELb1ELi128EEEEEEEEEvNT_6ParamsE)
        /*0014*/ 	.short	0x0160
        /*0016*/ 	.short	0x0418


	//----- nvinfo : EIATTR_CBANK_PARAM_SIZE
	.align		4
.L_142:
        /*0018*/ 	.byte	0x03, 0x19
        /*001a*/ 	.short	0x0418


	//----- nvinfo : EIATTR_KPARAM_INFO
	.align		4
        /*001c*/ 	.byte	0x04, 0x17
        /*001e*/ 	.short	(.L_144 - .L_143)
.L_143:
        /*0020*/ 	.word	0x00000000
        /*0024*/ 	.short	0x0000
        /*0026*/ 	.short	0x0000
        /*0028*/ 	.byte	0x00, 0xf0, 0x61, 0x10


	//----- nvinfo : EIATTR_MAXREG_COUNT
	.align		4
.L_144:
        /*002c*/ 	.byte	0x03, 0x1b
        /*002e*/ 	.short	0x00ff


	//----- nvinfo : EIATTR_NUM_BARRIERS
	.align		4
        /*0030*/ 	.byte	0x02, 0x4c
        /*0032*/ 	.byte	0x02
	.zero		1


	//----- nvinfo : EIATTR_ANNOTATIONS
	.align		4
        /*0034*/ 	.byte	0x04, 0x55
        /*0036*/ 	.short	(.L_146 - .L_145)


	//   ....[0]....
.L_145:
        /*0038*/ 	.word	0x00000001
        /*003c*/ 	.byte	0x70, 0x06, 0x00, 0x00, 0x01, 0x00, 0x00, 0x00, 0x20, 0x07, 0x00, 0x00, 0x01, 0x00, 0x00, 0x00
        /* <DEDUP_REMOVED lines=9> */
        /*00dc*/ 	.byte	0x40, 0xa6, 0x00, 0x00


	//----- nvinfo : EIATTR_MERCURY_ISA_VERSION
	.align		4
.L_146:
        /*00e0*/ 	.byte	0x03, 0x5f
        /*00e2*/ 	.short	0x0000


	//----- nvinfo : EIATTR_COOP_GROUP_MASK_REGIDS
	.align		4
        /*00e4*/ 	.byte	0x04, 0x29
        /*00e6*/ 	.short	(.L_148 - .L_147)


	//   ....[0]....
.L_147:
        /*00e8*/ 	.word	0xffffffff


	//   ....[1]....
        /*00ec*/ 	.word	0xffffffff


	//   ....[2]....
        /*00f0*/ 	.word	0xffffffff


	//   ....[3]....
        /*00f4*/ 	.word	0xffffffff


	//   ....[4]....
        /*00f8*/ 	.word	0xffffffff


	//   ....[5]....
        /*00fc*/ 	.word	0xffffffff


	//   ....[6]....
        /*0100*/ 	.word	0xffffffff


	//   ....[7]....
        /*0104*/ 	.word	0xffffffff


	//   ....[8]....
        /*0108*/ 	.word	0xffffffff


	//   ....[9]....
        /*010c*/ 	.word	0xffffffff


	//   ....[10]....
        /*0110*/ 	.word	0xffffffff


	//   ....[11]....
        /*0114*/ 	.word	0xffffffff


	//   ....[12]....
        /*0118*/ 	.word	0xffffffff


	//   ....[13]....
        /*011c*/ 	.word	0xffffffff


	//   ....[14]....
        /*0120*/ 	.word	0xffffffff


	//   ....[15]....
        /*0124*/ 	.word	0xffffffff


	//   ....[16]....
        /*0128*/ 	.word	0xffffffff


	//   ....[17]....
        /*012c*/ 	.word	0xffffffff


	//   ....[18]....
        /*0130*/ 	.word	0xffffffff


	//   ....[19]....
        /*0134*/ 	.word	0xffffffff


	//   ....[20]....
        /*0138*/ 	.word	0xffffffff


	//   ....[21]....
        /*013c*/ 	.word	0xffffffff


	//   ....[22]....
        /*0140*/ 	.word	0xffffffff


	//   ....[23]....
        /*0144*/ 	.word	0xffffffff


	//   ....[24]....
        /*0148*/ 	.word	0xffffffff


	//   ....[25]....
        /*014c*/ 	.word	0xffffffff


	//   ....[26]....
        /*0150*/ 	.word	0xffffffff


	//   ....[27]....
        /*0154*/ 	.word	0xffffffff


	//   ....[28]....
        /*0158*/ 	.word	0xffffffff


	//   ....[29]....
        /*015c*/ 	.word	0xffffffff


	//   ....[30]....
        /*0160*/ 	.word	0xffffffff


	//   ....[31]....
        /*0164*/ 	.word	0xffffffff


	//   ....[32]....
        /*0168*/ 	.word	0xffffffff


	//   ....[33]....
        /*016c*/ 	.word	0xffffffff


	//   ....[34]....
        /*0170*/ 	.word	0xffffffff


	//   ....[35]....
        /*0174*/ 	.word	0xffffffff


	//   ....[36]....
        /*0178*/ 	.word	0xffffffff


	//   ....[37]....
        /*017c*/ 	.word	0xffffffff


	//   ....[38]....
        /*0180*/ 	.word	0xffffffff


	//   ....[39]....
        /*0184*/ 	.word	0xffffffff


	//   ....[40]....
        /*0188*/ 	.word	0xffffffff


	//   ....[41]....
        /*018c*/ 	.word	0xffffffff


	//   ....[42]....
        /*0190*/ 	.word	0xffffffff


	//   ....[43]....
        /*0194*/ 	.word	0xffffffff


	//   ....[44]....
        /*0198*/ 	.word	0xffffffff


	//   ....[45]....
        /*019c*/ 	.word	0xffffffff


	//   ....[46]....
        /*01a0*/ 	.word	0xffffffff


	//   ....[47]....
        /*01a4*/ 	.word	0xffffffff


	//   ....[48]....
        /*01a8*/ 	.word	0xffffffff


	//   ....[49]....
        /*01ac*/ 	.word	0xffffffff


	//   ....[50]....
        /*01b0*/ 	.word	0xffffffff


	//   ....[51]....
        /*01b4*/ 	.word	0xffffffff


	//   ....[52]....
        /*01b8*/ 	.word	0xffffffff


	//   ....[53]....
        /*01bc*/ 	.word	0xffffffff


	//   ....[54]....
        /*01c0*/ 	.word	0xffffffff


	//   ....[55]....
        /*01c4*/ 	.word	0xffffffff


	//   ....[56]....
        /*01c8*/ 	.word	0xffffffff


	//   ....[57]....
        /*01cc*/ 	.word	0xffffffff


	//   ....[58]....
        /*01d0*/ 	.word	0xffffffff


	//   ....[59]....
        /*01d4*/ 	.word	0xffffffff


	//   ....[60]....
        /*01d8*/ 	.word	0xffffffff


	//   ....[61]....
        /*01dc*/ 	.word	0xffffffff


	//   ....[62]....
        /*01e0*/ 	.word	0xffffffff


	//   ....[63]....
        /*01e4*/ 	.word	0xffffffff


	//   ....[64]....
        /*01e8*/ 	.word	0xffffffff


	//   ....[65]....
        /*01ec*/ 	.word	0xffffffff


	//   ....[66]....
        /*01f0*/ 	.word	0xffffffff


	//   ....[67]....
        /*01f4*/ 	.word	0xffffffff


	//   ....[68]....
        /*01f8*/ 	.word	0xffffffff


	//   ....[69]....
        /*01fc*/ 	.word	0xffffffff


	//   ....[70]....
        /*0200*/ 	.word	0xffffffff


	//   ....[71]....
        /*0204*/ 	.word	0xffffffff


	//----- nvinfo : EIATTR_COOP_GROUP_INSTR_OFFSETS
	.align		4
.L_148:
        /*0208*/ 	.byte	0x04, 0x28
        /*020a*/ 	.short	(.L_150 - .L_149)


	//   ....[0]....
.L_149:
        /*020c*/ 	.word	0x00000860


	//   ....[1]....
        /*0210*/ 	.word	0x00000890


	//   ....[2]....
        /*0214*/ 	.word	0x000008c0


	//   ....[3]....
        /*0218*/ 	.word	0x000008f0


	//   ....[4]....
        /*021c*/ 	.word	0x00000a00


	//   ....[5]....
        /*0220*/ 	.word	0x00000a30


	//   ....[6]....
        /*0224*/ 	.word	0x00000b80


	//   ....[7]....
        /*0228*/ 	.word	0x00000b90


	//   ....[8]....
        /*022c*/ 	.word	0x00000d20


	//   ....[9]....
        /*0230*/ 	.word	0x00000d40


	//   ....[10]....
        /*0234*/ 	.word	0x00000e40


	//   ....[11]....
        /*0238*/ 	.word	0x00000e70


	//   ....[12]....
        /*023c*/ 	.word	0x00000e90


	//   ....[13]....
        /*0240*/ 	.word	0x00000eb0


	//   ....[14]....
        /*0244*/ 	.word	0x00000ed0


	//   ....[15]....
        /*0248*/ 	.word	0x00000ee0


	//   ....[16]....
        /*024c*/ 	.word	0x00001630


	//   ....[17]....
        /*0250*/ 	.word	0x00001650


	//   ....[18]....
        /*0254*/ 	.word	0x00001670


	//   ....[19]....
        /*0258*/ 	.word	0x000016a0


	//   ....[20]....
        /*025c*/ 	.word	0x000016c0


	//   ....[21]....
        /*0260*/ 	.word	0x00001720


	//   ....[22]....
        /*0264*/ 	.word	0x00001750


	//   ....[23]....
        /*0268*/ 	.word	0x000017c0


	//   ....[24]....
        /*026c*/ 	.word	0x00002f30


	//   ....[25]....
        /*0270*/ 	.word	0x00002f40


	//   ....[26]....
        /*0274*/ 	.word	0x00002f50


	//   ....[27]....
        /*0278*/ 	.word	0x00002f60


	//   ....[28]....
        /*027c*/ 	.word	0x00002f70


	//   ....[29]....
        /*0280*/ 	.word	0x00002f80


	//   ....[30]....
        /*0284*/ 	.word	0x00002f90


	//   ....[31]....
        /*0288*/ 	.word	0x00002fb0


	//   ....[32]....
        /*028c*/ 	.word	0x00003bf0


	//   ....[33]....
        /*0290*/ 	.word	0x00003cc0


	//   ....[34]....
        /*0294*/ 	.word	0x00003cd0


	//   ....[35]....
        /*0298*/ 	.word	0x00003d00


	//   ....[36]....
        /*029c*/ 	.word	0x00005ea0


	//   ....[37]....
        /*02a0*/ 	.word	0x00005eb0


	//   ....[38]....
        /*02a4*/ 	.word	0x00005ec0


	//   ....[39]....
        /*02a8*/ 	.word	0x00005ed0


	//   ....[40]....
        /*02ac*/ 	.word	0x00005ee0


	//   ....[41]....
        /*02b0*/ 	.word	0x00005ef0


	//   ....[42]....
        /*02b4*/ 	.word	0x00005f00


	//   ....[43]....
        /*02b8*/ 	.word	0x00005f10


	//   ....[44]....
        /*02bc*/ 	.word	0x00006380


	//   ....[45]....
        /*02c0*/ 	.word	0x000063a0


	//   ....[46]....
        /*02c4*/ 	.word	0x000063c0


	//   ....[47]....
        /*02c8*/ 	.word	0x000063e0


	//   ....[48]....
        /*02cc*/ 	.word	0x00006400


	//   ....[49]....
        /*02d0*/ 	.word	0x00006420


	//   ....[50]....
        /*02d4*/ 	.word	0x00006440


	//   ....[51]....
        /*02d8*/ 	.word	0x00006460


	//   ....[52]....
        /*02dc*/ 	.word	0x00007d20


	//   ....[53]....
        /*02e0*/ 	.word	0x00007d70


	//   ....[54]....
        /*02e4*/ 	.word	0x00007da0


	//   ....[55]....
        /*02e8*/ 	.word	0x00007db0


	//   ....[56]....
        /*02ec*/ 	.word	0x0000a240


	//   ....[57]....
        /*02f0*/ 	.word	0x0000a250


	//   ....[58]....
        /*02f4*/ 	.word	0x0000a280


	//   ....[59]....
        /*02f8*/ 	.word	0x0000a2a0


	//   ....[60]....
        /*02fc*/ 	.word	0x0000b1c0


	//   ....[61]....
        /*0300*/ 	.word	0x0000b1d0


	//   ....[62]....
        /*0304*/ 	.word	0x0000b1f0


	//   ....[63]....
        /*0308*/ 	.word	0x0000b200


	//   ....[64]....
        /*030c*/ 	.word	0x0000b320


	//   ....[65]....
        /*0310*/ 	.word	0x0000b350


	//   ....[66]....
        /*0314*/ 	.word	0x0000b450


	//   ....[67]....
        /*0318*/ 	.word	0x0000b480


	//   ....[68]....
        /*031c*/ 	.word	0x0000b550


	//   ....[69]....
        /*0320*/ 	.word	0x0000b580


	//   ....[70]....
        /*0324*/ 	.word	0x0000b650


	//   ....[71]....
        /*0328*/ 	.word	0x0000b670


	//----- nvinfo : EIATTR_EXIT_INSTR_OFFSETS
	.align		4
.L_150:
        /*032c*/ 	.byte	0x04, 0x1c
        /*032e*/ 	.short	(.L_152 - .L_151)


	//   ....[0]....
.L_151:
        /*0330*/ 	.word	0x00000040


	//   ....[1]....
        /*0334*/ 	.word	0x0000b680


	//   ....[2]....
        /*0338*/ 	.word	0x0000b6d0


	//   ....[3]....
        /*033c*/ 	.word	0x0000b730


	//----- nvinfo : EIATTR_CTAIDZ_USED
	.align		4
.L_152:
        /*0340*/ 	.byte	0x01, 0x04
	.zero		2


	//----- nvinfo : EIATTR_MAX_THREADS
	.align		4
        /*0344*/ 	.byte	0x04, 0x05
        /*0346*/ 	.short	(.L_154 - .L_153)
.L_153:
        /*0348*/ 	.word	0x00000100
        /*034c*/ 	.word	0x00000001
        /*0350*/ 	.word	0x00000001


	//----- nvinfo : EIATTR_CRS_STACK_SIZE
	.align		4
.L_154:
        /*0354*/ 	.byte	0x04, 0x1e
        /*0356*/ 	.short	(.L_156 - .L_155)
.L_155:
        /*0358*/ 	.word	0x00000000
.L_156:


//--------------------- .nv.info._ZN7cutlass13device_kernelIN5flash19enable_sm80_to_sm89INS1_16FlashAttnFwdSm80INS1_25CollectiveMainloopFwdSm80ILi8ELi1ELb1EN4cute5tupleIJNS5_1CILi128EEES8_S8_EEELi128ENS_6half_tEfNS_4arch4Sm80ELb0ELb0ELb1ELb1ELb1ELb0ELb1ELb0EEENS1_21CollectiveEpilogueFwdIS9_NS6_IJNS7_ILi1EEESF_SF_EEESA_SC_Li256ELb1ELb1ELb0ELb0EEENS1_19SingleTileSchedulerILb1ELb0ELb1ELi128EEEEEEEEEvNT_6ParamsE --------------------------
	.section	.nv.info._ZN7cutlass13device_kernelIN5flash19enable_sm80_to_sm89INS1_16FlashAttnFwdSm80INS1_25CollectiveMainloopFwdSm80ILi8ELi1ELb1EN4cute5tupleIJNS5_1CILi128EEES8_S8_EEELi128ENS_6half_tEfNS_4arch4Sm80ELb0ELb0ELb1ELb1ELb1ELb0ELb1ELb0EEENS1_21CollectiveEpilogueFwdIS9_NS6_IJNS7_ILi1EEESF_SF_EEESA_SC_Li256ELb1ELb1ELb0ELb0EEENS1_19SingleTileSchedulerILb1ELb0ELb1ELi128EEEEEEEEEvNT_6ParamsE,"",@"SHT_CUDA_INFO"
	.sectionflags	@""
	.align	4


	//----- nvinfo : EIATTR_CUDA_API_VERSION
	.align		4
        /*0000*/ 	.byte	0x04, 0x37
        /*0002*/ 	.short	(.L_158 - .L_157)
.L_157:
        /*0004*/ 	.word	0x00000082


	//----- nvinfo : EIATTR_SW2861232_WAR
	.align		4
.L_158:
        /*0008*/ 	.byte	0x01, 0x35
	.zero		2


	//----- nvinfo : EIATTR_PARAM_CBANK
	.align		4
        /*000c*/ 	.byte	0x04, 0x0a
        /*000e*/ 	.short	(.L_160 - .L_159)
	.align		4
.L_159:
        /*0010*/ 	.word	index@(.nv.constant0._ZN7cutlass13device_kernelIN5flash19enable_sm80_to_sm89INS1_16FlashAttnFwdSm80INS1_25CollectiveMainloopFwdSm80ILi8ELi1ELb1EN4cute5tupleIJNS5_1CILi128EEES8_S8_EEELi128ENS_6half_tEfNS_4arch4Sm80ELb0ELb0ELb1ELb1ELb1ELb0ELb1ELb0EEENS1_21CollectiveEpilogueFwdIS9_NS6_IJNS7_ILi1EEESF_SF_EEESA_SC_Li256ELb1ELb1ELb0ELb0EEENS1_19SingleTileSchedulerILb1ELb0ELb1ELi128EEEEEEEEEvNT_6ParamsE)
        /*0014*/ 	.short	0x0160
        /*0016*/ 	.short	0x0418


	//----- nvinfo : EIATTR_CBANK_PARAM_SIZE
	.align		4
.L_160:
        /*0018*/ 	.byte	0x03, 0x19
        /*001a*/ 	.short	0x0418


	//----- nvinfo : EIATTR_KPARAM_INFO
	.align		4
        /*001c*/ 	.byte	0x04, 0x17
        /*001e*/ 	.short	(.L_162 - .L_161)
.L_161:
        /*0020*/ 	.word	0x00000000
        /*0024*/ 	.short	0x0000
        /*0026*/ 	.short	0x0000
        /*0028*/ 	.byte	0x00, 0xf0, 0x61, 0x10


	//----- nvinfo : EIATTR_MAXREG_COUNT
	.align		4
.L_162:
        /*002c*/ 	.byte	0x03, 0x1b
        /*002e*/ 	.short	0x00ff


	//----- nvinfo : EIATTR_NUM_BARRIERS
	.align		4
        /*0030*/ 	.byte	0x02, 0x4c
        /*0032*/ 	.byte	0x02
	.zero		1


	//----- nvinfo : EIATTR_ANNOTATIONS
	.align		4
        /*0034*/ 	.byte	0x04, 0x55
        /*0036*/ 	.short	(.L_164 - .L_163)


	//   ....[0]....
.L_163:
        /*0038*/ 	.word	0x00000001
        /*003c*/ 	.byte	0x20, 0x72, 0x00, 0x00, 0x01, 0x00, 0x00, 0x00, 0x40, 0x72, 0x00, 0x00, 0x01, 0x00, 0x00, 0x00
        /*004c*/ 	.byte	0xa0, 0x72, 0x00, 0x00, 0x01, 0x00, 0x00, 0x00, 0xd0, 0x72, 0x00, 0x00, 0x01, 0x00, 0x00, 0x00
        /*005c*/ 	.byte	0x70, 0x73, 0x00, 0x00, 0x01, 0x00, 0x00, 0x00, 0x00, 0x74, 0x00, 0x00, 0x01, 0x00, 0x00, 0x00
        /*006c*/ 	.byte	0x70, 0x7a, 0x00, 0x00, 0x01, 0x00, 0x00, 0x00, 0xa0, 0x7a, 0x00, 0x00, 0x01, 0x00, 0x00, 0x00
        /*007c*/ 	.byte	0xd0, 0x7a, 0x00, 0x00, 0x01, 0x00, 0x00, 0x00, 0x00, 0x7b, 0x00, 0x00, 0x01, 0x00, 0x00, 0x00
        /*008c*/ 	.byte	0x30, 0x7b, 0x00, 0x00, 0x01, 0x00, 0x00, 0x00, 0x60, 0x7b, 0x00, 0x00


	//----- nvinfo : EIATTR_MERCURY_ISA_VERSION
	.align		4
.L_164:
        /*0098*/ 	.byte	0x03, 0x5f
        /*009a*/ 	.short	0x0000


	//----- nvinfo : EIATTR_COOP_GROUP_MASK_REGIDS
	.align		4
        /*009c*/ 	.byte	0x04, 0x29
        /*009e*/ 	.short	(.L_166 - .L_165)


	//   ....[0]....
.L_165:
        /*00a0*/ 	.word	0xffffffff


	//   ....[1]....
        /*00a4*/ 	.word	0xffffffff


	//   ....[2]....
        /*00a8*/ 	.word	0xffffffff


	//   ....[3]....
        /*00ac*/ 	.word	0xffffffff


	//   ....[4]....
        /*00b0*/ 	.word	0xffffffff


	//   ....[5]....
        /*00b4*/ 	.word	0xffffffff


	//   ....[6]....
        /*00b8*/ 	.word	0xffffffff


	//   ....[7]....
        /*00bc*/ 	.word	0xffffffff


	//   ....[8]....
        /*00c0*/ 	.word	0xffffffff


	//   ....[9]....
        /*00c4*/ 	.word	0xffffffff


	//   ....[10]....
        /*00c8*/ 	.word	0xffffffff


	//   ....[11]....
        /*00cc*/ 	.word	0xffffffff


	//   ....[12]....
        /*00d0*/ 	.word	0xffffffff


	//   ....[13]....
        /*00d4*/ 	.word	0xffffffff


	//   ....[14]....
        /*00d8*/ 	.word	0xffffffff


	//   ....[15]....
        /*00dc*/ 	.word	0xffffffff


	//   ....[16]....
        /*00e0*/ 	.word	0xffffffff


	//   ....[17]....
        /*00e4*/ 	.word	0xffffffff


	//   ....[18]....
        /*00e8*/ 	.word	0xffffffff


	//   ....[19]....
        /*00ec*/ 	.word	0xffffffff


	//   ....[20]....
        /*00f0*/ 	.word	0xffffffff


	//   ....[21]....
        /*00f4*/ 	.word	0xffffffff


	//   ....[22]....
        /*00f8*/ 	.word	0xffffffff


	//   ....[23]....
        /*00fc*/ 	.word	0xffffffff


	//   ....[24]....
        /*0100*/ 	.word	0xffffffff


	//   ....[25]....
        /*0104*/ 	.word	0xffffffff


	//   ....[26]....
        /*0108*/ 	.word	0xffffffff


	//   ....[27]....
        /*010c*/ 	.word	0xffffffff


	//   ....[28]....
        /*0110*/ 	.word	0xffffffff


	//   ....[29]....
        /*0114*/ 	.word	0xffffffff


	//   ....[30]....
        /*0118*/ 	.word	0xffffffff


	//   ....[31]....
        /*011c*/ 	.word	0xffffffff


	//   ....[32]....
        /*0120*/ 	.word	0xffffffff


	//   ....[33]....
        /*0124*/ 	.word	0xffffffff


	//   ....[34]....
        /*0128*/ 	.word	0xffffffff


	//   ....[35]....
        /*012c*/ 	.word	0xffffffff


	//   ....[36]....
        /*0130*/ 	.word	0xffffffff


	//   ....[37]....
        /*0134*/ 	.word	0xffffffff


	//   ....[38]....
        /*0138*/ 	.word	0xffffffff


	//   ....[39]....
        /*013c*/ 	.word	0xffffffff


	//   ....[40]....
        /*0140*/ 	.word	0xffffffff


	//   ....[41]....
        /*0144*/ 	.word	0xffffffff


	//   ....[42]....
        /*0148*/ 	.word	0xffffffff


	//   ....[43]....
        /*014c*/ 	.word	0xffffffff


	//   ....[44]....
        /*0150*/ 	.word	0xffffffff


	//   ....[45]....
        /*0154*/ 	.word	0xffffffff


	//   ....[46]....
        /*0158*/ 	.word	0xffffffff


	//   ....[47]....
        /*015c*/ 	.word	0xffffffff


	//   ....[48]....
        /*0160*/ 	.word	0xffffffff


	//   ....[49]....
        /*0164*/ 	.word	0xffffffff


	//   ....[50]....
        /*0168*/ 	.word	0xffffffff


	//   ....[51]....
        /*016c*/ 	.word	0xffffffff


	//   ....[52]....
        /*0170*/ 	.word	0xffffffff


	//   ....[53]....
        /*0174*/ 	.word	0xffffffff


	//   ....[54]....
        /*0178*/ 	.word	0xffffffff


	//   ....[55]....
        /*017c*/ 	.word	0xffffffff


	//   ....[56]....
        /*0180*/ 	.word	0xffffffff


	//   ....[57]....
        /*0184*/ 	.word	0xffffffff


	//   ....[58]....
        /*0188*/ 	.word	0xffffffff


	//   ....[59]....
        /*018c*/ 	.word	0xffffffff


	//   ....[60]....
        /*0190*/ 	.word	0xffffffff


	//   ....[61]....
        /*0194*/ 	.word	0xffffffff


	//   ....[62]....
        /*0198*/ 	.word	0xffffffff


	//   ....[63]....
        /*019c*/ 	.word	0xffffffff


	//   ....[64]....
        /*01a0*/ 	.word	0xffffffff


	//   ....[65]....
        /*01a4*/ 	.word	0xffffffff


	//   ....[66]....
        /*01a8*/ 	.word	0xffffffff


	//   ....[67]....
        /*01ac*/ 	.word	0xffffffff


	//   ....[68]....
        /*01b0*/ 	.word	0xffffffff


	//   ....[69]....
        /*01b4*/ 	.word	0xffffffff


	//   ....[70]....
        /*01b8*/ 	.word	0xffffffff


	//   ....[71]....
        /*01bc*/ 	.word	0xffffffff


	//   ....[72]....
        /*01c0*/ 	.word	0xffffffff


	//   ....[73]....
        /*01c4*/ 	.word	0xffffffff


	//   ....[74]....
        /*01c8*/ 	.word	0xffffffff


	//   ....[75]....
        /*01cc*/ 	.word	0xffffffff


	//   ....[76]....
        /*01d0*/ 	.word	0xffffffff


	//   ....[77]....
        /*01d4*/ 	.word	0xffffffff


	//   ....[78]....
        /*01d8*/ 	.word	0xffffffff


	//   ....[79]....
        /*01dc*/ 	.word	0xffffffff


	//   ....[80]....
        /*01e0*/ 	.word	0xffffffff


	//----- nvinfo : EIATTR_COOP_GROUP_INSTR_OFFSETS
	.align		4
.L_166:
        /*01e4*/ 	.byte	0x04, 0x28
        /*01e6*/ 	.short	(.L_168 - .L_167)


	//   ....[0]....
.L_167:
        /*01e8*/ 	.word	0x000000a0


	//   ....[1]....
        /*01ec*/ 	.word	0x00001200


	//   ....[2]....
        /*01f0*/ 	.word	0x00001240


	//   ....[3]....
        /*01f4*/ 	.word	0x00001280


	//   ....[4]....
        /*01f8*/ 	.word	0x000012c0


	//   ....[5]....
        /*01fc*/ 	.word	0x00001300


	//   ....[6]....
        /*0200*/ 	.word	0x000014e0


	//   ....[7]....
        /*0204*/ 	.word	0x00001500


	//   ....[8]....
        /*0208*/ 	.word	0x00001530


	//   ....[9]....
        /*020c*/ 	.word	0x000016d0


	//   ....[10]....
        /*0210*/ 	.word	0x00001700


	//   ....[11]....
        /*0214*/ 	.word	0x00001730


	//   ....[12]....
        /*0218*/ 	.word	0x00001760


	//   ....[13]....
        /*021c*/ 	.word	0x00001790


	//   ....[14]....
        /*0220*/ 	.word	0x000017c0


	//   ....[15]....
        /*0224*/ 	.word	0x000017d0


	//   ....[16]....
        /*0228*/ 	.word	0x000017e0


	//   ....[17]....
        /*022c*/ 	.word	0x00001cd0


	//   ....[18]....
        /*0230*/ 	.word	0x00001ce0


	//   ....[19]....
        /*0234*/ 	.word	0x00001cf0


	//   ....[20]....
        /*0238*/ 	.word	0x00001d00


	//   ....[21]....
        /*023c*/ 	.word	0x00001d10


	//   ....[22]....
        /*0240*/ 	.word	0x00001d50


	//   ....[23]....
        /*0244*/ 	.word	0x00001d70


	//   ....[24]....
        /*0248*/ 	.word	0x00001d90


	//   ....[25]....
        /*024c*/ 	.word	0x00003690


	//   ....[26]....
        /*0250*/ 	.word	0x000036b0


	//   ....[27]....
        /*0254*/ 	.word	0x000036c0


	//   ....[28]....
        /*0258*/ 	.word	0x000036d0


	//   ....[29]....
        /*025c*/ 	.word	0x000036e0


	//   ....[30]....
        /*0260*/ 	.word	0x000036f0


	//   ....[31]....
        /*0264*/ 	.word	0x00003700


	//   ....[32]....
        /*0268*/ 	.word	0x00003720


	//   ....[33]....
        /*026c*/ 	.word	0x000043a0


	//   ....[34]....
        /*0270*/ 	.word	0x00004410


	//   ....[35]....
        /*0274*/ 	.word	0x00004430


	//   ....[36]....
        /*0278*/ 	.word	0x00004450


	//   ....[37]....
        /*027c*/ 	.word	0x00006080


	//   ....[38]....
        /*0280*/ 	.word	0x00006090


	//   ....[39]....
        /*0284*/ 	.word	0x000060a0


	//   ....[40]....
        /*0288*/ 	.word	0x000060b0


	//   ....[41]....
        /*028c*/ 	.word	0x000060c0


	//   ....[42]....
        /*0290*/ 	.word	0x000060d0


	//   ....[43]....
        /*0294*/ 	.word	0x000060e0


	//   ....[44]....
        /*0298*/ 	.word	0x00006110


	//   ....[45]....
        /*029c*/ 	.word	0x00006510


	//   ....[46]....
        /*02a0*/ 	.word	0x00006530


	//   ....[47]....
        /*02a4*/ 	.word	0x00006550


	//   ....[48]....
        /*02a8*/ 	.word	0x00006570


	//   ....[49]....
        /*02ac*/ 	.word	0x000066c0


	//   ....[50]....
        /*02b0*/ 	.word	0x000066e0


	//   ....[51]....
        /*02b4*/ 	.word	0x00006720


	//   ....[52]....
        /*02b8*/ 	.word	0x00006750


	//   ....[53]....
        /*02bc*/ 	.word	0x00007fe0


	//   ....[54]....
        /*02c0*/ 	.word	0x00008000


	//   ....[55]....
        /*02c4*/ 	.word	0x00008020


	//   ....[56]....
        /*02c8*/ 	.word	0x00008040


	//   ....[57]....
        /*02cc*/ 	.word	0x00009fb0


	//   ....[58]....
        /*02d0*/ 	.word	0x00009fe0


	//   ....[59]....
        /*02d4*/ 	.word	0x0000a030


	//   ....[60]....
        /*02d8*/ 	.word	0x0000a040


	//   ....[61]....
        /*02dc*/ 	.word	0x0000b2f0


	//   ....[62]....
        /*02e0*/ 	.word	0x0000b330


	//   ....[63]....
        /*02e4*/ 	.word	0x0000b370


	//   ....[64]....
        /*02e8*/ 	.word	0x0000b3b0


	//   ....[65]....
        /*02ec*/ 	.word	0x0000b570


	//   ....[66]....
        /*02f0*/ 	.word	0x0000b580


	//   ....[67]....
        /*02f4*/ 	.word	0x0000b670


	//   ....[68]....
        /*02f8*/ 	.word	0x0000b6a0


	//   ....[69]....
        /*02fc*/ 	.word	0x0000b770


	//   ....[70]....
        /*0300*/ 	.word	0x0000b7a0


	//   ....[71]....
        /*0304*/ 	.word	0x0000b870


	//   ....[72]....
        /*0308*/ 	.word	0x0000b890


	//   ....[73]....
        /*030c*/ 	.word	0x0000c140


	//   ....[74]....
        /*0310*/ 	.word	0x0000c150


	//   ....[75]....
        /*0314*/ 	.word	0x0000c220


	//   ....[76]....
        /*0318*/ 	.word	0x0000c250


	//   ....[77]....
        /*031c*/ 	.word	0x0000c320


	//   ....[78]....
        /*0320*/ 	.word	0x0000c350


	//   ....[79]....
        /*0324*/ 	.word	0x0000c420


	//   ....[80]....
        /*0328*/ 	.word	0x0000c440


	//----- nvinfo : EIATTR_EXIT_INSTR_OFFSETS
	.align		4
.L_168:
        /*032c*/ 	.byte	0x04, 0x1c
        /*032e*/ 	.short	(.L_170 - .L_169)


	//   ....[0]....
.L_169:
        /*0330*/ 	.word	0x00000450


	//   ....[1]....
        /*0334*/ 	.word	0x0000b8a0


	//   ....[2]....
        /*0338*/ 	.word	0x0000b8f0


	//   ....[3]....
        /*033c*/ 	.word	0x0000b950


	//   ....[4]....
        /*0340*/ 	.word	0x0000c450


	//   ....[5]....
        /*0344*/ 	.word	0x0000c4a0


	//   ....[6]....
        /*0348*/ 	.word	0x0000c500


	//----- nvinfo : EIATTR_CTAIDZ_USED
	.align		4
.L_170:
        /*034c*/ 	.byte	0x01, 0x04
	.zero		2


	//----- nvinfo : EIATTR_MAX_THREADS
	.align		4
        /*0350*/ 	.byte	0x04, 0x05
        /*0352*/ 	.short	(.L_172 - .L_171)
.L_171:
        /*0354*/ 	.word	0x00000100
        /*0358*/ 	.word	0x00000001
        /*035c*/ 	.word	0x00000001


	//----- nvinfo : EIATTR_CRS_STACK_SIZE
	.align		4
.L_172:
        /*0360*/ 	.byte	0x04, 0x1e
        /*0362*/ 	.short	(.L_174 - .L_173)
.L_173:
        /*0364*/ 	.word	0x00000000
.L_174:


//--------------------- .nv.info._ZN7cutlass13device_kernelIN5flash19enable_sm80_to_sm89INS1_16FlashAttnFwdSm80INS1_25CollectiveMainloopFwdSm80ILi8ELi1ELb1EN4cute5tupleIJNS5_1CILi128EEES8_S8_EEELi128ENS_6half_tEfNS_4arch4Sm80ELb0ELb0ELb1ELb1ELb1ELb1ELb1ELb0EEENS1_21CollectiveEpilogueFwdIS9_NS6_IJNS7_ILi1EEESF_SF_EEESA_SC_Li256ELb1ELb1ELb0ELb0EEENS1_19SingleTileSchedulerILb1ELb0ELb1ELi128EEEEEEEEEvNT_6ParamsE --------------------------
	.section	.nv.info._ZN7cutlass13device_kernelIN5flash19enable_sm80_to_sm89INS1_16FlashAttnFwdSm80INS1_25CollectiveMainloopFwdSm80ILi8ELi1ELb1EN4cute5tupleIJNS5_1CILi128EEES8_S8_EEELi128ENS_6half_tEfNS_4arch4Sm80ELb0ELb0ELb1ELb1ELb1ELb1ELb1ELb0EEENS1_21CollectiveEpilogueFwdIS9_NS6_IJNS7_ILi1EEESF_SF_EEESA_SC_Li256ELb1ELb1ELb0ELb0EEENS1_19SingleTileSchedulerILb1ELb0ELb1ELi128EEEEEEEEEvNT_6ParamsE,"",@"SHT_CUDA_INFO"
	.sectionflags	@""
	.align	4


	//----- nvinfo : EIATTR_CUDA_API_VERSION
	.align		4
        /*0000*/ 	.byte	0x04, 0x37
        /*0002*/ 	.short	(.L_176 - .L_175)
.L_175:
        /*0004*/ 	.word	0x00000082


	//----- nvinfo : EIATTR_SW2861232_WAR
	.align		4
.L_176:
        /*0008*/ 	.byte	0x01, 0x35
	.zero		2


	//----- nvinfo : EIATTR_PARAM_CBANK
	.align		4
        /*000c*/ 	.byte	0x04, 0x0a
        /*000e*/ 	.short	(.L_178 - .L_177)
	.align		4
.L_177:
        /*0010*/ 	.word	index@(.nv.constant0._ZN7cutlass13device_kernelIN5flash19enable_sm80_to_sm89INS1_16FlashAttnFwdSm80INS1_25CollectiveMainloopFwdSm80ILi8ELi1ELb1EN4cute5tupleIJNS5_1CILi128EEES8_S8_EEELi128ENS_6half_tEfNS_4arch4Sm80ELb0ELb0ELb1ELb1ELb1ELb1ELb1ELb0EEENS1_21CollectiveEpilogueFwdIS9_NS6_IJNS7_ILi1EEESF_SF_EEESA_SC_Li256ELb1ELb1ELb0ELb0EEENS1_19SingleTileSchedulerILb1ELb0ELb1ELi128EEEEEEEEEvNT_6ParamsE)
        /*0014*/ 	.short	0x0160
        /*0016*/ 	.short	0x0418


	//----- nvinfo : EIATTR_CBANK_PARAM_SIZE
	.align		4
.L_178:
        /*0018*/ 	.byte	0x03, 0x19
        /*001a*/ 	.short	0x0418


	//----- nvinfo : EIATTR_KPARAM_INFO
	.align		4
        /*001c*/ 	.byte	0x04, 0x17
        /*001e*/ 	.short	(.L_180 - .L_179)
.L_179:
        /*0020*/ 	.word	0x00000000
        /*0024*/ 	.short	0x0000
        /*0026*/ 	.short	0x0000
        /*0028*/ 	.byte	0x00, 0xf0, 0x61, 0x10


	//----- nvinfo : EIATTR_MAXREG_COUNT
	.align		4
.L_180:
        /*002c*/ 	.byte	0x03, 0x1b
        /*002e*/ 	.short	0x00ff


	//----- nvinfo : EIATTR_NUM_BARRIERS
	.align		4
        /*0030*/ 	.byte	0x02, 0x4c
        /*0032*/ 	.byte	0x02
	.zero		1


	//----- nvinfo : EIATTR_ANNOTATIONS
	.align		4
        /*0034*/ 	.byte	0x04, 0x55
        /*0036*/ 	.short	(.L_182 - .L_181)


	//   ....[0]....
.L_181:
        /*0038*/ 	.word	0x00000001
        /*003c*/ 	.byte	0xc0, 0x1f, 0x01, 0x00, 0x01, 0x00, 0x00, 0x00, 0xe0, 0x1f, 0x01, 0x00, 0x01, 0x00, 0x00, 0x00
        /*004c*/ 	.byte	0x40, 0x20, 0x01, 0x00, 0x01, 0x00, 0x00, 0x00, 0x70, 0x20, 0x01, 0x00, 0x01, 0x00, 0x00, 0x00
        /*005c*/ 	.byte	0x10, 0x21, 0x01, 0x00, 0x01, 0x00, 0x00, 0x00, 0xa0, 0x21, 0x01, 0x00, 0x01, 0x00, 0x00, 0x00
        /*006c*/ 	.byte	0x10, 0x28, 0x01, 0x00, 0x01, 0x00, 0x00, 0x00, 0x40, 0x28, 0x01, 0x00, 0x01, 0x00, 0x00, 0x00
        /*007c*/ 	.byte	0x70, 0x28, 0x01, 0x00, 0x01, 0x00, 0x00, 0x00, 0xa0, 0x28, 0x01, 0x00, 0x01, 0x00, 0x00, 0x00
        /*008c*/ 	.byte	0xd0, 0x28, 0x01, 0x00, 0x01, 0x00, 0x00, 0x00, 0x00, 0x29, 0x01, 0x00


	//----- nvinfo : EIATTR_MERCURY_ISA_VERSION
	.align		4
.L_182:
        /*0098*/ 	.byte	0x03, 0x5f
        /*009a*/ 	.short	0x0000


	//----- nvinfo : EIATTR_COOP_GROUP_MASK_REGIDS
	.align		4
        /*009c*/ 	.byte	0x04, 0x29
        /*009e*/ 	.short	(.L_184 - .L_183)


	//   ....[0]....
.L_183:
        /*00a0*/ 	.word	0xffffffff


	//   ....[1]....
        /*00a4*/ 	.word	0xffffffff


	//   ....[2]....
        /*00a8*/ 	.word	0xffffffff


	//   ....[3]....
        /*00ac*/ 	.word	0xffffffff


	//   ....[4]....
        /*00b0*/ 	.word	0xffffffff


	//   ....[5]....
        /*00b4*/ 	.word	0xffffffff


	//   ....[6]....
        /*00b8*/ 	.word	0xffffffff


	//   ....[7]....
        /*00bc*/ 	.word	0xffffffff


	//   ....[8]....
        /*00c0*/ 	.word	0xffffffff


	//   ....[9]....
        /*00c4*/ 	.word	0xffffffff


	//   ....[10]....
        /*00c8*/ 	.word	0xffffffff


	//   ....[11]....
        /*00cc*/ 	.word	0xffffffff


	//   ....[12]....
        /*00d0*/ 	.word	0xffffffff


	//   ....[13]....
        /*00d4*/ 	.word	0xffffffff


	//   ....[14]....
        /*00d8*/ 	.word	0xffffffff


	//   ....[15]....
        /*00dc*/ 	.word	0xffffffff


	//   ....[16]....
        /*00e0*/ 	.word	0xffffffff


	//   ....[17]....
        /*00e4*/ 	.word	0xffffffff


	//   ....[18]....
        /*00e8*/ 	.word	0xffffffff


	//   ....[19]....
        /*00ec*/ 	.word	0xffffffff


	//   ....[20]....
        /*00f0*/ 	.word	0xffffffff


	//   ....[21]....
        /*00f4*/ 	.word	0xffffffff


	//   ....[22]....
        /*00f8*/ 	.word	0xffffffff


	//   ....[23]....
        /*00fc*/ 	.word	0xffffffff


	//   ....[24]....
        /*0100*/ 	.word	0xffffffff


	//   ....[25]....
        /*0104*/ 	.word	0xffffffff


	//   ....[26]....
        /*0108*/ 	.word	0xffffffff


	//   ....[27]....
        /*010c*/ 	.word	0xffffffff


	//   ....[28]....
        /*0110*/ 	.word	0xffffffff


	//   ....[29]....
        /*0114*/ 	.word	0xffffffff


	//   ....[30]....
        /*0118*/ 	.word	0xffffffff


	//   ....[31]....
        /*011c*/ 	.word	0xffffffff


	//   ....[32]....
        /*0120*/ 	.word	0xffffffff


	//   ....[33]....
        /*0124*/ 	.word	0xffffffff


	//   ....[34]....
        /*0128*/ 	.word	0xffffffff


	//   ....[35]....
        /*012c*/ 	.word	0xffffffff


	//   ....[36]....
        /*0130*/ 	.word	0xffffffff


	//   ....[37]....
        /*0134*/ 	.word	0xffffffff


	//   ....[38]....
        /*0138*/ 	.word	0xffffffff


	//   ....[39]....
        /*013c*/ 	.word	0xffffffff


	//   ....[40]....
        /*0140*/ 	.word	0xffffffff


	//   ....[41]....
        /*0144*/ 	.word	0xffffffff


	//   ....[42]....
        /*0148*/ 	.word	0xffffffff


	//   ....[43]....
        /*014c*/ 	.word	0xffffffff


	//   ....[44]....
        /*0150*/ 	.word	0xffffffff


	//   ....[45]....
        /*0154*/ 	.word	0xffffffff


	//   ....[46]....
        /*0158*/ 	.word	0xffffffff


	//   ....[47]....
        /*015c*/ 	.word	0xffffffff


	//   ....[48]....
        /*0160*/ 	.word	0xffffffff


	//   ....[49]....
        /*0164*/ 	.word	0xffffffff


	//   ....[50]....
        /*0168*/ 	.word	0xffffffff


	//   ....[51]....
        /*016c*/ 	.word	0xffffffff


	//   ....[52]....
        /*0170*/ 	.word	0xffffffff


	//   ....[53]....
        /*0174*/ 	.word	0xffffffff


	//   ....[54]....
        /*0178*/ 	.word	0xffffffff


	//   ....[55]....
        /*017c*/ 	.word	0xffffffff


	//   ....[56]....
        /*0180*/ 	.word	0xffffffff


	//   ....[57]....
        /*0184*/ 	.word	0xffffffff


	//   ....[58]....
        /*0188*/ 	.word	0xffffffff


	//   ....[59]....
        /*018c*/ 	.word	0xffffffff


	//   ....[60]....
        /*0190*/ 	.word	0xffffffff


	//   ....[61]....
        /*0194*/ 	.word	0xffffffff


	//   ....[62]....
        /*0198*/ 	.word	0xffffffff


	//   ....[63]....
        /*019c*/ 	.word	0xffffffff


	//   ....[64]....
        /*01a0*/ 	.word	0xffffffff


	//   ....[65]....
        /*01a4*/ 	.word	0xffffffff


	//   ....[66]....
        /*01a8*/ 	.word	0xffffffff


	//   ....[67]....
        /*01ac*/ 	.word	0xffffffff


	//   ....[68]....
        /*01b0*/ 	.word	0xffffffff


	//   ....[69]....
        /*01b4*/ 	.word	0xffffffff


	//   ....[70]....
        /*01b8*/ 	.word	0xffffffff


	//   ....[71]....
        /*01bc*/ 	.word	0xffffffff


	//   ....[72]....
        /*01c0*/ 	.word	0xffffffff


	//   ....[73]....
        /*01c4*/ 	.word	0xffffffff


	//   ....[74]....
        /*01c8*/ 	.word	0xffffffff


	//   ....[75]....
        /*01cc*/ 	.word	0xffffffff


	//   ....[76]....
        /*01d0*/ 	.word	0xffffffff


	//   ....[77]....
        /*01d4*/ 	.word	0xffffffff


	//   ....[78]....
        /*01d8*/ 	.word	0xffffffff


	//   ....[79]....
        /*01dc*/ 	.word	0xffffffff


	//   ....[80]....
        /*01e0*/ 	.word	0xffffffff


	//   ....[81]....
        /*01e4*/ 	.word	0xffffffff


	//   ....[82]....
        /*01e8*/ 	.word	0xffffffff


	//   ....[83]....
        /*01ec*/ 	.word	0xffffffff


	//   ....[84]....
        /*01f0*/ 	.word	0xffffffff


	//   ....[85]....
        /*01f4*/ 	.word	0xffffffff


	//   ....[86]....
        /*01f8*/ 	.word	0xffffffff


	//   ....[87]....
        /*01fc*/ 	.word	0xffffffff


	//   ....[88]....
        /*0200*/ 	.word	0xffffffff


	//   ....[89]....
        /*0204*/ 	.word	0xffffffff


	//   ....[90]....
        /*0208*/ 	.word	0xffffffff


	//   ....[91]....
        /*020c*/ 	.word	0xffffffff


	//   ....[92]....
        /*0210*/ 	.word	0xffffffff


	//   ....[93]....
        /*0214*/ 	.word	0xffffffff


	//   ....[94]....
        /*0218*/ 	.word	0xffffffff


	//   ....[95]....
        /*021c*/ 	.word	0xffffffff


	//   ....[96]....
        /*0220*/ 	.word	0xffffffff


	//   ....[97]....
        /*0224*/ 	.word	0xffffffff


	//   ....[98]....
        /*0228*/ 	.word	0xffffffff


	//   ....[99]....
        /*022c*/ 	.word	0xffffffff


	//   ....[100]....
        /*0230*/ 	.word	0xffffffff


	//   ....[101]....
        /*0234*/ 	.word	0xffffffff


	//   ....[102]....
        /*0238*/ 	.word	0xffffffff


	//   ....[103]....
        /*023c*/ 	.word	0xffffffff


	//   ....[104]....
        /*0240*/ 	.word	0xffffffff


	//   ....[105]....
        /*0244*/ 	.word	0xffffffff


	//   ....[106]....
        /*0248*/ 	.word	0xffffffff


	//   ....[107]....
        /*024c*/ 	.word	0xffffffff


	//   ....[108]....
        /*0250*/ 	.word	0xffffffff


	//   ....[109]....
        /*0254*/ 	.word	0xffffffff


	//   ....[110]....
        /*0258*/ 	.word	0xffffffff


	//   ....[111]....
        /*025c*/ 	.word	0xffffffff


	//   ....[112]....
        /*0260*/ 	.word	0xffffffff


	//----- nvinfo : EIATTR_COOP_GROUP_INSTR_OFFSETS
	.align		4
.L_184:
        /*0264*/ 	.byte	0x04, 0x28
        /*0266*/ 	.short	(.L_186 - .L_185)


	//   ....[0]....
.L_185:
        /*0268*/ 	.word	0x000000a0


	//   ....[1]....
        /*026c*/ 	.word	0x000028d0


	//   ....[2]....
        /*0270*/ 	.word	0x00002920


	//   ....[3]....
        /*0274*/ 	.word	0x000030f0


	//   ....[4]....
        /*0278*/ 	.word	0x00003110


	//   ....[5]....
        /*027c*/ 	.word	0x00003860


	//   ....[6]....
        /*0280*/ 	.word	0x00003880


	//   ....[7]....
        /*0284*/ 	.word	0x00003fd0


	//   ....[8]....
        /*0288*/ 	.word	0x00003fe0


	//   ....[9]....
        /*028c*/ 	.word	0x00004800


	//   ....[10]....
        /*0290*/ 	.word	0x00004840


	//   ....[11]....
        /*0294*/ 	.word	0x000055f0


	//   ....[12]....
        /*0298*/ 	.word	0x00005620


	//   ....[13]....
        /*029c*/ 	.word	0x00005db0


	//   ....[14]....
        /*02a0*/ 	.word	0x00005de0


	//   ....[15]....
        /*02a4*/ 	.word	0x00006570


	//   ....[16]....
        /*02a8*/ 	.word	0x00006590


	//   ....[17]....
        /*02ac*/ 	.word	0x00006d40


	//   ....[18]....
        /*02b0*/ 	.word	0x00006d70


	//   ....[19]....
        /*02b4*/ 	.word	0x00006e80


	//   ....[20]....
        /*02b8*/ 	.word	0x00006eb0


	//   ....[21]....
        /*02bc*/ 	.word	0x00006f80


	//   ....[22]....
        /*02c0*/ 	.word	0x00006fb0


	//   ....[23]....
        /*02c4*/ 	.word	0x00007080


	//   ....[24]....
        /*02c8*/ 	.word	0x000070a0


	//   ....[25]....
        /*02cc*/ 	.word	0x00007620


	//   ....[26]....
        /*02d0*/ 	.word	0x00007640


	//   ....[27]....
        /*02d4*/ 	.word	0x00007710


	//   ....[28]....
        /*02d8*/ 	.word	0x00007740


	//   ....[29]....
        /*02dc*/ 	.word	0x00007810


	//   ....[30]....
        /*02e0*/ 	.word	0x00007840


	//   ....[31]....
        /*02e4*/ 	.word	0x00007910


	//   ....[32]....
        /*02e8*/ 	.word	0x00007940


	//   ....[33]....
        /*02ec*/ 	.word	0x00008640


	//   ....[34]....
        /*02f0*/ 	.word	0x00008680


	//   ....[35]....
        /*02f4*/ 	.word	0x000086c0


	//   ....[36]....
        /*02f8*/ 	.word	0x00008700


	//   ....[37]....
        /*02fc*/ 	.word	0x00008760


	//   ....[38]....
        /*0300*/ 	.word	0x000087a0


	//   ....[39]....
        /*0304*/ 	.word	0x000087d0


	//   ....[40]....
        /*0308*/ 	.word	0x00008800


	//   ....[41]....
        /*030c*/ 	.word	0x00008a00


	//   ....[42]....
        /*0310*/ 	.word	0x00008a40


	//   ....[43]....
        /*0314*/ 	.word	0x00008a50


	//   ....[44]....
        /*0318*/ 	.word	0x00008ae0


	//   ....[45]....
        /*031c*/ 	.word	0x00008af0


	//   ....[46]....
        /*0320*/ 	.word	0x00008c60


	//   ....[47]....
        /*0324*/ 	.word	0x00008c90


	//   ....[48]....
        /*0328*/ 	.word	0x00008cb0


	//   ....[49]....
        /*032c*/ 	.word	0x0000c7e0


	//   ....[50]....
        /*0330*/ 	.word	0x0000c920


	//   ....[51]....
        /*0334*/ 	.word	0x0000c950


	//   ....[52]....
        /*0338*/ 	.word	0x0000c980


	//   ....[53]....
        /*033c*/ 	.word	0x0000c9b0


	//   ....[54]....
        /*0340*/ 	.word	0x0000c9e0


	//   ....[55]....
        /*0344*/ 	.word	0x0000ca10


	//   ....[56]....
        /*0348*/ 	.word	0x0000ca70


	//   ....[57]....
        /*034c*/ 	.word	0x0000e3b0


	//   ....[58]....
        /*0350*/ 	.word	0x0000e3d0


	//   ....[59]....
        /*0354*/ 	.word	0x0000e3e0


	//   ....[60]....
        /*0358*/ 	.word	0x0000e3f0


	//   ....[61]....
        /*035c*/ 	.word	0x0000e400


	//   ....[62]....
        /*0360*/ 	.word	0x0000e410


	//   ....[63]....
        /*0364*/ 	.word	0x0000e420


	//   ....[64]....
        /*0368*/ 	.word	0x0000e440


	//   ....[65]....
        /*036c*/ 	.word	0x0000f0d0


	//   ....[66]....
        /*0370*/ 	.word	0x0000f140


	//   ....[67]....
        /*0374*/ 	.word	0x0000f160


	//   ....[68]....
        /*0378*/ 	.word	0x0000f180


	//   ....[69]....
        /*037c*/ 	.word	0x00010e20


	//   ....[70]....
        /*0380*/ 	.word	0x00010e30


	//   ....[71]....
        /*0384*/ 	.word	0x00010e40


	//   ....[72]....
        /*0388*/ 	.word	0x00010e50


	//   ....[73]....
        /*038c*/ 	.word	0x00010e60


	//   ....[74]....
        /*0390*/ 	.word	0x00010e70


	//   ....[75]....
        /*0394*/ 	.word	0x00010e80


	//   ....[76]....
        /*0398*/ 	.word	0x00010eb0


	//   ....[77]....
        /*039c*/ 	.word	0x000112b0


	//   ....[78]....
        /*03a0*/ 	.word	0x000112d0


	//   ....[79]....
        /*03a4*/ 	.word	0x000112f0


	//   ....[80]....
        /*03a8*/ 	.word	0x00011310


	//   ....[81]....
        /*03ac*/ 	.word	0x00011460


	//   ....[82]....
        /*03b0*/ 	.word	0x00011480


	//   ....[83]....
        /*03b4*/ 	.word	0x000114c0


	//   ....[84]....
        /*03b8*/ 	.word	0x000114f0


	//   ....[85]....
        /*03bc*/ 	.word	0x00012d90


	//   ....[86]....
        /*03c0*/ 	.word	0x00012db0


	//   ....[87]....
        /*03c4*/ 	.word	0x00012dd0


	//   ....[88]....
        /*03c8*/ 	.word	0x00012df0


	//   ....[89]....
        /*03cc*/ 	.word	0x00014d80


	//   ....[90]....
        /*03d0*/ 	.word	0x00014db0


	//   ....[91]....
        /*03d4*/ 	.word	0x00014e00


	//   ....[92]....
        /*03d8*/ 	.word	0x00014e10


	//   ....[93]....
        /*03dc*/ 	.word	0x000160c0


	//   ....[94]....
        /*03e0*/ 	.word	0x00016100


	//   ....[95]....
        /*03e4*/ 	.word	0x00016140


	//   ....[96]....
        /*03e8*/ 	.word	0x00016180


	//   ....[97]....
        /*03ec*/ 	.word	0x00016330


	//   ....[98]....
        /*03f0*/ 	.word	0x00016340


	//   ....[99]....
        /*03f4*/ 	.word	0x00016430


	//   ....[100]....
        /*03f8*/ 	.word	0x00016460


	//   ....[101]....
        /*03fc*/ 	.word	0x00016530


	//   ....[102]....
        /*0400*/ 	.word	0x00016560


	//   ....[103]....
        /*0404*/ 	.word	0x00016630


	//   ....[104]....
        /*0408*/ 	.word	0x00016650


	//   ....[105]....
        /*040c*/ 	.word	0x00016f00


	//   ....[106]....
        /*0410*/ 	.word	0x00016f10


	//   ....[107]....
        /*0414*/ 	.word	0x00016fe0


	//   ....[108]....
        /*0418*/ 	.word	0x00017010


	//   ....[109]....
        /*041c*/ 	.word	0x000170e0


	//   ....[110]....
        /*0420*/ 	.word	0x00017110


	//   ....[111]....
        /*0424*/ 	.word	0x000171e0


	//   ....[112]....
        /*0428*/ 	.word	0x00017200


	//----- nvinfo : EIATTR_EXIT_INSTR_OFFSETS
	.align		4
.L_186:
        /*042c*/ 	.byte	0x04, 0x1c
        /*042e*/ 	.short	(.L_188 - .L_187)


	//   ....[0]....
.L_187:
        /*0430*/ 	.word	0x00000450


	//   ....[1]....
        /*0434*/ 	.word	0x00016660


	//   ....[2]....
        /*0438*/ 	.word	0x000166b0


	//   ....[3]....
        /*043c*/ 	.word	0x00016710


	//   ....[4]....
        /*0440*/ 	.word	0x00017210


	//   ....[5]....
        /*0444*/ 	.word	0x00017260


	//   ....[6]....
        /*0448*/ 	.word	0x000172c0


	//----- nvinfo : EIATTR_CTAIDZ_USED
	.align		4
.L_188:
        /*044c*/ 	.byte	0x01, 0x04
	.zero		2


	//----- nvinfo : EIATTR_MAX_THREADS
	.align		4
        /*0450*/ 	.byte	0x04, 0x05
        /*0452*/ 	.short	(.L_190 - .L_189)
.L_189:
        /*0454*/ 	.word	0x00000100
        /*0458*/ 	.word	0x00000001
        /*045c*/ 	.word	0x00000001


	//----- nvinfo : EIATTR_CRS_STACK_SIZE
	.align		4
.L_190:
        /*0460*/ 	.byte	0x04, 0x1e
        /*0462*/ 	.short	(.L_192 - .L_191)
.L_191:
        /*0464*/ 	.word	0x00000000
.L_192:


//--------------------- .nv.info._ZN7cutlass13device_kernelIN5flash19enable_sm80_to_sm89INS1_16FlashAttnFwdSm80INS1_25CollectiveMainloopFwdSm80ILi8ELi1ELb1EN4cute5tupleIJNS5_1CILi128EEENS7_ILi96EEES8_EEELi128ENS_6half_tEfNS_4arch4Sm80ELb0ELb1ELb1ELb0ELb1ELb0ELb1ELb0EEENS1_21CollectiveEpilogueFwdINS6_IJS8_S8_S9_EEENS6_IJNS7_ILi1EEESH_SH_EEESB_SD_Li256ELb0ELb1ELb0ELb0EEENS1_19SingleTileSchedulerILb0ELb0ELb1ELi128EEEEEEEEEvNT_6ParamsE --------------------------
	.section	.nv.info._ZN7cutlass13device_kernelIN5flash19enable_sm80_to_sm89INS1_16FlashAttnFwdSm80INS1_25CollectiveMainloopFwdSm80ILi8ELi1ELb1EN4cute5tupleIJNS5_1CILi128EEENS7_ILi96EEES8_EEELi128ENS_6half_tEfNS_4arch4Sm80ELb0ELb1ELb1ELb0ELb1ELb0ELb1ELb0EEENS1_21CollectiveEpilogueFwdINS6_IJS8_S8_S9_EEENS6_IJNS7_ILi1EEESH_SH_EEESB_SD_Li256ELb0ELb1ELb0ELb0EEENS1_19SingleTileSchedulerILb0ELb0ELb1ELi128EEEEEEEEEvNT_6ParamsE,"",@"SHT_CUDA_INFO"
	.sectionflags	@""
	.align	4


	//----- nvinfo : EIATTR_CUDA_API_VERSION
	.align		4
        /*0000*/ 	.byte	0x04, 0x37
        /*0002*/ 	.short	(.L_194 - .L_193)
.L_193:
        /*0004*/ 	.word	0x00000082


	//----- nvinfo : EIATTR_SW2861232_WAR
	.align		4
.L_194:
        /*0008*/ 	.byte	0x01, 0x35
	.zero		2


	//----- nvinfo : EIATTR_PARAM_CBANK
	.align		4
        /*000c*/ 	.byte	0x04, 0x0a
        /*000e*/ 	.short	(.L_196 - .L_195)
	.align		4
.L_195:
        /*0010*/ 	.word	index@(.nv.constant0._ZN7cutlass13device_kernelIN5flash19enable_sm80_to_sm89INS1_16FlashAttnFwdSm80INS1_25CollectiveMainloopFwdSm80ILi8ELi1ELb1EN4cute5tupleIJNS5_1CILi128EEENS7_ILi96EEES8_EEELi128ENS_6half_tEfNS_4arch4Sm80ELb0ELb1ELb1ELb0ELb1ELb0ELb1ELb0EEENS1_21CollectiveEpilogueFwdINS6_IJS8_S8_S9_EEENS6_IJNS7_ILi1EEESH_SH_EEESB_SD_Li256ELb0ELb1ELb0ELb0EEENS1_19SingleTileSchedulerILb0ELb0ELb1ELi128EEEEEEEEEvNT_6ParamsE)
        /*0014*/ 	.short	0x0160
        /*0016*/ 	.short	0x0418


	//----- nvinfo : EIATTR_CBANK_PARAM_SIZE
	.align		4
.L_196:
        /*0018*/ 	.byte	0x03, 0x19
        /*001a*/ 	.short	0x0418


	//----- nvinfo : EIATTR_KPARAM_INFO
	.align		4
        /*001c*/ 	.byte	0x04, 0x17
        /*001e*/ 	.short	(.L_198 - .L_197)
.L_197:
        /*0020*/ 	.word	0x00000000
        /*0024*/ 	.short	0x0000
        /*0026*/ 	.short	0x0000
        /*0028*/ 	.byte	0x00, 0xf0, 0x61, 0x10


	//----- nvinfo : EIATTR_MAXREG_COUNT
	.align		4
.L_198:
        /*002c*/ 	.byte	0x03, 0x1b
        /*002e*/ 	.short	0x00ff


	//----- nvinfo : EIATTR_NUM_BARRIERS
	.align		4
        /*0030*/ 	.byte	0x02, 0x4c
        /*0032*/ 	.byte	0x02
	.zero		1


	//----- nvinfo : EIATTR_MERCURY_ISA_VERSION
	.align		4
        /*0034*/ 	.byte	0x03, 0x5f
        /*0036*/ 	.short	0x0000


	//----- nvinfo : EIATTR_COOP_GROUP_MASK_REGIDS
	.align		4
        /*0038*/ 	.byte	0x04, 0x29
        /*003a*/ 	.short	(.L_200 - .L_199)


	//   ....[0]....
.L_199:
        /*003c*/ 	.word	0xffffffff


	//   ....[1]....
        /*0040*/ 	.word	0xffffffff


	//   ....[2]....
        /*0044*/ 	.word	0xffffffff


	//   ....[3]....
        /*0048*/ 	.word	0xffffffff


	//   ....[4]....
        /*004c*/ 	.word	0xffffffff


	//   ....[5]....
        /*0050*/ 	.word	0xffffffff


	//   ....[6]....
        /*0054*/ 	.word	0xffffffff


	//   ....[7]....
        /*0058*/ 	.word	0xffffffff


	//   ....[8]....
        /*005c*/ 	.word	0xffffffff


	//   ....[9]....
        /*0060*/ 	.word	0xffffffff


	//   ....[10]....
        /*0064*/ 	.word	0xffffffff


	//   ....[11]....
        /*0068*/ 	.word	0xffffffff


	//   ....[12]....
        /*006c*/ 	.word	0xffffffff


	//   ....[13]....
        /*0070*/ 	.word	0xffffffff


	//   ....[14]....
        /*0074*/ 	.word	0xffffffff


	//   ....[15]....
        /*0078*/ 	.word	0xffffffff


	//   ....[16]....
        /*007c*/ 	.word	0xffffffff


	//   ....[17]....
        /*0080*/ 	.word	0xffffffff


	//   ....[18]....
        /*0084*/ 	.word	0xffffffff


	//   ....[19]....
        /*0088*/ 	.word	0xffffffff


	//   ....[20]....
        /*008c*/ 	.word	0xffffffff


	//   ....[21]....
        /*0090*/ 	.word	0xffffffff


	//   ....[22]....
        /*0094*/ 	.word	0xffffffff


	//   ....[23]....
        /*0098*/ 	.word	0xffffffff


	//   ....[24]....
        /*009c*/ 	.word	0xffffffff


	//   ....[25]....
        /*00a0*/ 	.word	0xffffffff


	//   ....[26]....
        /*00a4*/ 	.word	0xffffffff


	//   ....[27]....
        /*00a8*/ 	.word	0xffffffff


	//   ....[28]....
        /*00ac*/ 	.word	0xffffffff


	//   ....[29]....
        /*00b0*/ 	.word	0xffffffff


	//   ....[30]....
        /*00b4*/ 	.word	0xffffffff


	//   ....[31]....
        /*00b8*/ 	.word	0xffffffff


	//   ....[32]....
        /*00bc*/ 	.word	0xffffffff


	//   ....[33]....
        /*00c0*/ 	.word	0xffffffff


	//   ....[34]....
        /*00c4*/ 	.word	0xffffffff


	//   ....[35]....
        /*00c8*/ 	.word	0xffffffff


	//   ....[36]....
        /*00cc*/ 	.word	0xffffffff


	//   ....[37]....
        /*00d0*/ 	.word	0xffffffff


	//   ....[38]....
        /*00d4*/ 	.word	0xffffffff


	//   ....[39]....
        /*00d8*/ 	.word	0xffffffff


	//   ....[40]....
        /*00dc*/ 	.word	0xffffffff


	//   ....[41]....
        /*00e0*/ 	.word	0xffffffff


	//   ....[42]....
        /*00e4*/ 	.word	0xffffffff


	//   ....[43]....
        /*00e8*/ 	.word	0xffffffff


	//   ....[44]....
        /*00ec*/ 	.word	0xffffffff


	//   ....[45]....
        /*00f0*/ 	.word	0xffffffff


	//   ....[46]....
        /*00f4*/ 	.word	0xffffffff


	//   ....[47]....
        /*00f8*/ 	.word	0xffffffff


	//   ....[48]....
        /*00fc*/ 	.word	0xffffffff


	//   ....[49]....
        /*0100*/ 	.word	0xffffffff


	//   ....[50]....
        /*0104*/ 	.word	0xffffffff


	//   ....[51]....
        /*0108*/ 	.word	0xffffffff


	//   ....[52]....
        /*010c*/ 	.word	0xffffffff


	//   ....[53]....
        /*0110*/ 	.word	0xffffffff


	//   ....[54]....
        /*0114*/ 	.word	0xffffffff


	//   ....[55]....
        /*0118*/ 	.word	0xffffffff


	//   ....[56]....
        /*011c*/ 	.word	0xffffffff


	//   ....[57]....
        /*0120*/ 	.word	0xffffffff


	//   ....[58]....
        /*0124*/ 	.word	0xffffffff


	//   ....[59]....
        /*0128*/ 	.word	0xffffffff


	//   ....[60]....
        /*012c*/ 	.word	0xffffffff


	//   ....[61]....
        /*0130*/ 	.word	0xffffffff


	//   ....[62]....
        /*0134*/ 	.word	0xffffffff


	//   ....[63]....
        /*0138*/ 	.word	0xffffffff


	//   ....[64]....
        /*013c*/ 	.word	0xffffffff


	//   ....[65]....
        /*0140*/ 	.word	0xffffffff


	//   ....[66]....
        /*0144*/ 	.word	0xffffffff


	//   ....[67]....
        /*0148*/ 	.word	0xffffffff


	//   ....[68]....
        /*014c*/ 	.word	0xffffffff


	//   ....[69]....
        /*0150*/ 	.word	0xffffffff


	//   ....[70]....
        /*0154*/ 	.word	0xffffffff


	//   ....[71]....
        /*0158*/ 	.word	0xffffffff


	//   ....[72]....
        /*015c*/ 	.word	0xffffffff


	//   ....[73]....
        /*0160*/ 	.word	0xffffffff


	//   ....[74]....
        /*0164*/ 	.word	0xffffffff


	//   ....[75]....
        /*0168*/ 	.word	0xffffffff


	//   ....[76]....
        /*016c*/ 	.word	0xffffffff


	//   ....[77]....
        /*0170*/ 	.word	0xffffffff


	//   ....[78]....
        /*0174*/ 	.word	0xffffffff


	//   ....[79]....
        /*0178*/ 	.word	0xffffffff


	//   ....[80]....
        /*017c*/ 	.word	0xffffffff


	//   ....[81]....
        /*0180*/ 	.word	0xffffffff


	//   ....[82]....
        /*0184*/ 	.word	0xffffffff


	//   ....[83]....
        /*0188*/ 	.word	0xffffffff


	//   ....[84]....
        /*018c*/ 	.word	0xffffffff


	//   ....[85]....
        /*0190*/ 	.word	0xffffffff


	//   ....[86]....
        /*0194*/ 	.word	0xffffffff


	//   ....[87]....
        /*0198*/ 	.word	0xffffffff


	//   ....[88]....
        /*019c*/ 	.word	0xffffffff


	//   ....[89]....
        /*01a0*/ 	.word	0xffffffff


	//   ....[90]....
        /*01a4*/ 	.word	0xffffffff


	//   ....[91]....
        /*01a8*/ 	.word	0xffffffff


	//   ....[92]....
        /*01ac*/ 	.word	0xffffffff


	//   ....[93]....
        /*01b0*/ 	.word	0xffffffff


	//   ....[94]....
        /*01b4*/ 	.word	0xffffffff


	//   ....[95]....
        /*01b8*/ 	.word	0xffffffff


	//   ....[96]....
        /*01bc*/ 	.word	0xffffffff


	//   ....[97]....
        /*01c0*/ 	.word	0xffffffff


	//   ....[98]....
        /*01c4*/ 	.word	0xffffffff


	//   ....[99]....
        /*01c8*/ 	.word	0xffffffff


	//   ....[100]....
        /*01cc*/ 	.word	0xffffffff


	//   ....[101]....
        /*01d0*/ 	.word	0xffffffff


	//   ....[102]....
        /*01d4*/ 	.word	0xffffffff


	//   ....[103]....
        /*01d8*/ 	.word	0xffffffff


	//   ....[104]....
        /*01dc*/ 	.word	0xffffffff


	//   ....[105]....
        /*01e0*/ 	.word	0xffffffff


	//   ....[106]....
        /*01e4*/ 	.word	0xffffffff


	//   ....[107]....
        /*01e8*/ 	.word	0xffffffff


	//----- nvinfo : EIATTR_COOP_GROUP_INSTR_OFFSETS
	.align		4
.L_200:
        /*01ec*/ 	.byte	0x04, 0x28
        /*01ee*/ 	.short	(.L_202 - .L_201)


	//   ....[0]....
.L_201:
        /*01f0*/ 	.word	0x00000fd0


	//   ....[1]....
        /*01f4*/ 	.word	0x00001010


	//   ....[2]....
        /*01f8*/ 	.word	0x00001050


	//   ....[3]....
        /*01fc*/ 	.word	0x00001090


	//   ....[4]....
        /*0200*/ 	.word	0x000010c0


	//   ....[5]....
        /*0204*/ 	.word	0x00001140


	//   ....[6]....
        /*0208*/ 	.word	0x000012d0


	//   ....[7]....
        /*020c*/ 	.word	0x00001300


	//   ....[8]....
        /*0210*/ 	.word	0x00001520


	//   ....[9]....
        /*0214*/ 	.word	0x00001550


	//   ....[10]....
        /*0218*/ 	.word	0x00001570


	//   ....[11]....
        /*021c*/ 	.word	0x00001590


	//   ....[12]....
        /*0220*/ 	.word	0x000015a0


	//   ....[13]....
        /*0224*/ 	.word	0x000015b0


	//   ....[14]....
        /*0228*/ 	.word	0x00001b40


	//   ....[15]....
        /*022c*/ 	.word	0x00001b60


	//   ....[16]....
        /*0230*/ 	.word	0x00001b80


	//   ....[17]....
        /*0234*/ 	.word	0x00001b90


	//   ....[18]....
        /*0238*/ 	.word	0x00001bb0


	//   ....[19]....
        /*023c*/ 	.word	0x00001bc0


	//   ....[20]....
        /*0240*/ 	.word	0x00002860


	//   ....[21]....
        /*0244*/ 	.word	0x00002880


	//   ....[22]....
        /*0248*/ 	.word	0x00002890


	//   ....[23]....
        /*024c*/ 	.word	0x000028a0


	//   ....[24]....
        /*0250*/ 	.word	0x000028b0


	//   ....[25]....
        /*0254*/ 	.word	0x000028c0


	//   ....[26]....
        /*0258*/ 	.word	0x00002d30


	//   ....[27]....
        /*025c*/ 	.word	0x00003130


	//   ....[28]....
        /*0260*/ 	.word	0x00004920


	//   ....[29]....
        /*0264*/ 	.word	0x00004a80


	//   ....[30]....
        /*0268*/ 	.word	0x00004a90


	//   ....[31]....
        /*026c*/ 	.word	0x00004ae0


	//   ....[32]....
        /*0270*/ 	.word	0x00006260


	//   ....[33]....
        /*0274*/ 	.word	0x00006280


	//   ....[34]....
        /*0278*/ 	.word	0x000062a0


	//   ....[35]....
        /*027c*/ 	.word	0x000062b0


	//   ....[36]....
        /*0280*/ 	.word	0x000062c0


	//   ....[37]....
        /*0284*/ 	.word	0x000062d0


	//   ....[38]....
        /*0288*/ 	.word	0x00007440


	//   ....[39]....
        /*028c*/ 	.word	0x00007460


	//   ....[40]....
        /*0290*/ 	.word	0x00007480


	//   ....[41]....
        /*0294*/ 	.word	0x00007490


	//   ....[42]....
        /*0298*/ 	.word	0x000074a0


	//   ....[43]....
        /*029c*/ 	.word	0x000074b0


	//   ....[44]....
        /*02a0*/ 	.word	0x00007690


	//   ....[45]....
        /*02a4*/ 	.word	0x000078c0


	//   ....[46]....
        /*02a8*/ 	.word	0x000088d0


	//   ....[47]....
        /*02ac*/ 	.word	0x00008a50


	//   ....[48]....
        /*02b0*/ 	.word	0x00008cd0


	//   ....[49]....
        /*02b4*/ 	.word	0x00008dc0


	//   ....[50]....
        /*02b8*/ 	.word	0x0000aa90


	//   ....[51]....
        /*02bc*/ 	.word	0x0000aab0


	//   ....[52]....
        /*02c0*/ 	.word	0x0000aad0


	//   ....[53]....
        /*02c4*/ 	.word	0x0000aae0


	//   ....[54]....
        /*02c8*/ 	.word	0x0000aaf0


	//   ....[55]....
        /*02cc*/ 	.word	0x0000ab00


	//   ....[56]....
        /*02d0*/ 	.word	0x0000bc70


	//   ....[57]....
        /*02d4*/ 	.word	0x0000bc90


	//   ....[58]....
        /*02d8*/ 	.word	0x0000bcb0


	//   ....[59]....
        /*02dc*/ 	.word	0x0000bcc0


	//   ....[60]....
        /*02e0*/ 	.word	0x0000bcd0


	//   ....[61]....
        /*02e4*/ 	.word	0x0000bce0


	//   ....[62]....
        /*02e8*/ 	.word	0x0000c190


	//   ....[63]....
        /*02ec*/ 	.word	0x0000c1a0


	//   ....[64]....
        /*02f0*/ 	.word	0x0000c1d0


	//   ....[65]....
        /*02f4*/ 	.word	0x0000c1e0


	//   ....[66]....
        /*02f8*/ 	.word	0x0000dcb0


	//   ....[67]....
        /*02fc*/ 	.word	0x0000dcd0


	//   ....[68]....
        /*0300*/ 	.word	0x0000dcf0


	//   ....[69]....
        /*0304*/ 	.word	0x0000dd10


	//   ....[70]....
        /*0308*/ 	.word	0x0000dd50


	//   ....[71]....
        /*030c*/ 	.word	0x0000ddf0


	//   ....[72]....
        /*0310*/ 	.word	0x0000ee30


	//   ....[73]....
        /*0314*/ 	.word	0x0000ee40


	//   ....[74]....
        /*0318*/ 	.word	0x0000ee50


	//   ....[75]....
        /*031c*/ 	.word	0x0000ee60


	//   ....[76]....
        /*0320*/ 	.word	0x0000ee70


	//   ....[77]....
        /*0324*/ 	.word	0x0000ee80


	//   ....[78]....
        /*0328*/ 	.word	0x0000f090


	//   ....[79]....
        /*032c*/ 	.word	0x0000f540


	//   ....[80]....
        /*0330*/ 	.word	0x00010310


	//   ....[81]....
        /*0334*/ 	.word	0x00010610


	//   ....[82]....
        /*0338*/ 	.word	0x00010660


	//   ....[83]....
        /*033c*/ 	.word	0x00010720


	//   ....[84]....
        /*0340*/ 	.word	0x00011f30


	//   ....[85]....
        /*0344*/ 	.word	0x00011f60


	//   ....[86]....
        /*0348*/ 	.word	0x00011fa0


	//   ....[87]....
        /*034c*/ 	.word	0x00011fb0


	//   ....[88]....
        /*0350*/ 	.word	0x00013130


	//   ....[89]....
        /*0354*/ 	.word	0x00013140


	//   ....[90]....
        /*0358*/ 	.word	0x00013160


	//   ....[91]....
        /*035c*/ 	.word	0x00013180


	//   ....[92]....
        /*0360*/ 	.word	0x000131a0


	//   ....[93]....
        /*0364*/ 	.word	0x000131c0


	//   ....[94]....
        /*0368*/ 	.word	0x00013340


	//   ....[95]....
        /*036c*/ 	.word	0x00013370


	//   ....[96]....
        /*0370*/ 	.word	0x00013440


	//   ....[97]....
        /*0374*/ 	.word	0x00013470


	//   ....[98]....
        /*0378*/ 	.word	0x00013540


	//   ....[99]....
        /*037c*/ 	.word	0x00013560


	//   ....[100]....
        /*0380*/ 	.word	0x00013b90


	//   ....[101]....
        /*0384*/ 	.word	0x00013bc0


	//   ....[102]....
        /*0388*/ 	.word	0x00013c90


	//   ....[103]....
        /*038c*/ 	.word	0x00013cc0


	//   ....[104]....
        /*0390*/ 	.word	0x00013d90


	//   ....[105]....
        /*0394*/ 	.word	0x00013dc0


	//   ....[106]....
        /*0398*/ 	.word	0x00013e90


	//   ....[107]....
        /*039c*/ 	.word	0x00013eb0


	//----- nvinfo : EIATTR_EXIT_INSTR_OFFSETS
	.align		4
.L_202:
        /*03a0*/ 	.byte	0x04, 0x1c
        /*03a2*/ 	.short	(.L_204 - .L_203)


	//   ....[0]....
.L_203:
        /*03a4*/ 	.word	0x00000030


	//   ....[1]....
        /*03a8*/ 	.word	0x00013570


	//   ....[2]....
        /*03ac*/ 	.word	0x000135c0


	//   ....[3]....
        /*03b0*/ 	.word	0x00013620


	//   ....[4]....
        /*03b4*/ 	.word	0x00013ec0


	//   ....[5]....
        /*03b8*/ 	.word	0x00013f10


	//   ....[6]....
        /*03bc*/ 	.word	0x00013f70


	//----- nvinfo : EIATTR_CTAIDZ_USED
	.align		4
.L_204:
        /*03c0*/ 	.byte	0x01, 0x04
	.zero		2


	//----- nvinfo : EIATTR_MAX_THREADS
	.align		4
        /*03c4*/ 	.byte	0x04, 0x05
        /*03c6*/ 	.short	(.L_206 - .L_205)
.L_205:
        /*03c8*/ 	.word	0x00000100
        /*03cc*/ 	.word	0x00000001
        /*03d0*/ 	.word	0x00000001


	//----- nvinfo : EIATTR_CRS_STACK_SIZE
	.align		4
.L_206:
        /*03d4*/ 	.byte	0x04, 0x1e
        /*03d6*/ 	.short	(.L_208 - .L_207)
.L_207:
        /*03d8*/ 	.word	0x00000000
.L_208:


//--------------------- .nv.info._ZN7cutlass13device_kernelIN5flash19enable_sm80_to_sm89INS1_16FlashAttnFwdSm80INS1_25CollectiveMainloopFwdSm80ILi8ELi1ELb1EN4cute5tupleIJNS5_1CILi128EEENS7_ILi96EEES8_EEELi128ENS_6half_tEfNS_4arch4Sm80ELb0ELb1ELb1ELb1ELb1ELb0ELb1ELb0EEENS1_21CollectiveEpilogueFwdINS6_IJS8_S8_S9_EEENS6_IJNS7_ILi1EEESH_SH_EEESB_SD_Li256ELb1ELb1ELb0ELb0EEENS1_19SingleTileSchedulerILb1ELb0ELb1ELi128EEEEEEEEEvNT_6ParamsE --------------------------
	.section	.nv.info._ZN7cutlass13device_kernelIN5flash19enable_sm80_to_sm89INS1_16FlashAttnFwdSm80INS1_25CollectiveMainloopFwdSm80ILi8ELi1ELb1EN4cute5tupleIJNS5_1CILi128EEENS7_ILi96EEES8_EEELi128ENS_6half_tEfNS_4arch4Sm80ELb0ELb1ELb1ELb1ELb1ELb0ELb1ELb0EEENS1_21CollectiveEpilogueFwdINS6_IJS8_S8_S9_EEENS6_IJNS7_ILi1EEESH_SH_EEESB_SD_Li256ELb1ELb1ELb0ELb0EEENS1_19SingleTileSchedulerILb1ELb0ELb1ELi128EEEEEEEEEvNT_6ParamsE,"",@"SHT_CUDA_INFO"
	.sectionflags	@""
	.align	4


	//----- nvinfo : EIATTR_CUDA_API_VERSION
	.align		4
        /*0000*/ 	.byte	0x04, 0x37
        /*0002*/ 	.short	(.L_210 - .L_209)
.L_209:
        /*0004*/ 	.word	0x00000082


	//----- nvinfo : EIATTR_SW2861232_WAR
	.align		4
.L_210:
        /*0008*/ 	.byte	0x01, 0x35
	.zero		2


	//----- nvinfo : EIATTR_PARAM_CBANK
	.align		4
        /*000c*/ 	.byte	0x04, 0x0a
        /*000e*/ 	.short	(.L_212 - .L_211)
	.align		4
.L_211:
        /*0010*/ 	.word	index@(.nv.constant0._ZN7cutlass13device_kernelIN5flash19enable_sm80_to_sm89INS1_16FlashAttnFwdSm80INS1_25CollectiveMainloopFwdSm80ILi8ELi1ELb1EN4cute5tupleIJNS5_1CILi128EEENS7_ILi96EEES8_EEELi128ENS_6half_tEfNS_4arch4Sm80ELb0ELb1ELb1ELb1ELb1ELb0ELb1ELb0EEENS1_21CollectiveEpilogueFwdINS6_IJS8_S8_S9_EEENS6_IJNS7_ILi1EEESH_SH_EEESB_SD_Li256ELb1ELb1ELb0ELb0EEENS1_19SingleTileSchedulerILb1ELb0ELb1ELi128EEEEEEEEEvNT_6ParamsE)
        /*0014*/ 	.short	0x0160
        /*0016*/ 	.short	0x0418


	//----- nvinfo : EIATTR_CBANK_PARAM_SIZE
	.align		4
.L_212:
        /*0018*/ 	.byte	0x03, 0x19
        /*001a*/ 	.short	0x0418


	//----- nvinfo : EIATTR_KPARAM_INFO
	.align		4
        /*001c*/ 	.byte	0x04, 0x17
        /*001e*/ 	.short	(.L_214 - .L_213)
.L_213:
        /*0020*/ 	.word	0x00000000
        /*0024*/ 	.short	0x0000
        /*0026*/ 	.short	0x0000
        /*0028*/ 	.byte	0x00, 0xf0, 0x61, 0x10


	//----- nvinfo : EIATTR_MAXREG_COUNT
	.align		4
.L_214:
        /*002c*/ 	.byte	0x03, 0x1b
        /*002e*/ 	.short	0x00ff


	//----- nvinfo : EIATTR_NUM_BARRIERS
	.align		4
        /*0030*/ 	.byte	0x02, 0x4c
        /*0032*/ 	.byte	0x02
	.zero		1


	//----- nvinfo : EIATTR_ANNOTATIONS
	.align		4
        /*0034*/ 	.byte	0x04, 0x55
        /*0036*/ 	.short	(.L_216 - .L_215)


	//   ....[0]....
.L_215:
        /* <DEDUP_REMOVED lines=17> */
        /*013c*/ 	.byte	0xe0, 0x24, 0x01, 0x00, 0x01, 0x00, 0x00, 0x00, 0x70, 0x37, 0x01, 0x00


	//----- nvinfo : EIATTR_MERCURY_ISA_VERSION
	.align		4
.L_216:
        /*0148*/ 	.byte	0x03, 0x5f
        /*014a*/ 	.short	0x0000


	//----- nvinfo : EIATTR_COOP_GROUP_MASK_REGIDS
	.align		4
        /*014c*/ 	.byte	0x04, 0x29
        /*014e*/ 	.short	(.L_218 - .L_217)


	//   ....[0]....
.L_217:
        /*0150*/ 	.word	0xffffffff


	//   ....[1]....
        /*0154*/ 	.word	0xffffffff


	//   ....[2]....
        /*0158*/ 	.word	0xffffffff


	//   ....[3]....
        /*015c*/ 	.word	0xffffffff


	//   ....[4]....
        /*0160*/ 	.word	0xffffffff


	//   ....[5]....
        /*0164*/ 	.word	0xffffffff


	//   ....[6]....
        /*0168*/ 	.word	0xffffffff


	//   ....[7]....
        /*016c*/ 	.word	0xffffffff


	//   ....[8]....
        /*0170*/ 	.word	0xffffffff


	//   ....[9]....
        /*0174*/ 	.word	0xffffffff


	//   ....[10]....
        /*0178*/ 	.word	0xffffffff


	//   ....[11]....
        /*017c*/ 	.word	0xffffffff


	//   ....[12]....
        /*0180*/ 	.word	0xffffffff


	//   ....[13]....
        /*0184*/ 	.word	0xffffffff


	//   ....[14]....
        /*0188*/ 	.word	0xffffffff


	//   ....[15]....
        /*018c*/ 	.word	0xffffffff


	//   ....[16]....
        /*0190*/ 	.word	0xffffffff


	//   ....[17]....
        /*0194*/ 	.word	0xffffffff


	//   ....[18]....
        /*0198*/ 	.word	0xffffffff


	//   ....[19]....
        /*019c*/ 	.word	0xffffffff


	//   ....[20]....
        /*01a0*/ 	.word	0xffffffff


	//   ....[21]....
        /*01a4*/ 	.word	0xffffffff


	//   ....[22]....
        /*01a8*/ 	.word	0xffffffff


	//   ....[23]....
        /*01ac*/ 	.word	0xffffffff


	//   ....[24]....
        /*01b0*/ 	.word	0xffffffff


	//   ....[25]....
        /*01b4*/ 	.word	0xffffffff


	//   ....[26]....
        /*01b8*/ 	.word	0xffffffff


	//   ....[27]....
        /*01bc*/ 	.word	0xffffffff


	//   ....[28]....
        /*01c0*/ 	.word	0xffffffff


	//   ....[29]....
        /*01c4*/ 	.word	0xffffffff


	//   ....[30]....
        /*01c8*/ 	.word	0xffffffff


	//   ....[31]....
        /*01cc*/ 	.word	0xffffffff


	//   ....[32]....
        /*01d0*/ 	.word	0xffffffff


	//   ....[33]....
        /*01d4*/ 	.word	0xffffffff


	//   ....[34]....
        /*01d8*/ 	.word	0xffffffff


	//   ....[35]....
        /*01dc*/ 	.word	0xffffffff


	//   ....[36]....
        /*01e0*/ 	.word	0xffffffff


	//   ....[37]....
        /*01e4*/ 	.word	0xffffffff


	//   ....[38]....
        /*01e8*/ 	.word	0xffffffff


	//   ....[39]....
        /*01ec*/ 	.word	0xffffffff


	//   ....[40]....
        /*01f0*/ 	.word	0xffffffff


	//   ....[41]....
        /*01f4*/ 	.word	0xffffffff


	//   ....[42]....
        /*01f8*/ 	.word	0xffffffff


	//   ....[43]....
        /*01fc*/ 	.word	0xffffffff


	//   ....[44]....
        /*0200*/ 	.word	0xffffffff


	//   ....[45]....
        /*0204*/ 	.word	0xffffffff


	//   ....[46]....
        /*0208*/ 	.word	0xffffffff


	//   ....[47]....
        /*020c*/ 	.word	0xffffffff


	//   ....[48]....
        /*0210*/ 	.word	0xffffffff


	//   ....[49]....
        /*0214*/ 	.word	0xffffffff


	//   ....[50]....
        /*0218*/ 	.word	0xffffffff


	//   ....[51]....
        /*021c*/ 	.word	0xffffffff


	//   ....[52]....
        /*0220*/ 	.word	0xffffffff


	//   ....[53]....
        /*0224*/ 	.word	0xffffffff


	//   ....[54]....
        /*0228*/ 	.word	0xffffffff


	//   ....[55]....
        /*022c*/ 	.word	0xffffffff


	//   ....[56]....
        /*0230*/ 	.word	0xffffffff


	//   ....[57]....
        /*0234*/ 	.word	0xffffffff


	//   ....[58]....
        /*0238*/ 	.word	0xffffffff


	//   ....[59]....
        /*023c*/ 	.word	0xffffffff


	//   ....[60]....
        /*0240*/ 	.word	0xffffffff


	//   ....[61]....
        /*0244*/ 	.word	0xffffffff


	//   ....[62]....
        /*0248*/ 	.word	0xffffffff


	//   ....[63]....
        /*024c*/ 	.word	0xffffffff


	//   ....[64]....
        /*0250*/ 	.word	0xffffffff


	//   ....[65]....
        /*0254*/ 	.word	0xffffffff


	//   ....[66]....
        /*0258*/ 	.word	0xffffffff


	//   ....[67]....
        /*025c*/ 	.word	0xffffffff


	//   ....[68]....
        /*0260*/ 	.word	0xffffffff


	//   ....[69]....
        /*0264*/ 	.word	0xffffffff


	//   ....[70]....
        /*0268*/ 	.word	0xffffffff


	//   ....[71]....
        /*026c*/ 	.word	0xffffffff


	//   ....[72]....
        /*0270*/ 	.word	0xffffffff


	//   ....[73]....
        /*0274*/ 	.word	0xffffffff


	//   ....[74]....
        /*0278*/ 	.word	0xffffffff


	//   ....[75]....
        /*027c*/ 	.word	0xffffffff


	//   ....[76]....
        /*0280*/ 	.word	0xffffffff


	//   ....[77]....
        /*0284*/ 	.word	0xffffffff


	//   ....[78]....
        /*0288*/ 	.word	0xffffffff


	//   ....[79]....
        /*028c*/ 	.word	0xffffffff


	//   ....[80]....
        /*0290*/ 	.word	0xffffffff


	//   ....[81]....
        /*0294*/ 	.word	0xffffffff


	//   ....[82]....
        /*0298*/ 	.word	0xffffffff


	//   ....[83]....
        /*029c*/ 	.word	0xffffffff


	//   ....[84]....
        /*02a0*/ 	.word	0xffffffff


	//   ....[85]....
        /*02a4*/ 	.word	0xffffffff


	//   ....[86]....
        /*02a8*/ 	.word	0xffffffff


	//   ....[87]....
        /*02ac*/ 	.word	0xffffffff


	//   ....[88]....
        /*02b0*/ 	.word	0xffffffff


	//   ....[89]....
        /*02b4*/ 	.word	0xffffffff


	//   ....[90]....
        /*02b8*/ 	.word	0xffffffff


	//   ....[91]....
        /*02bc*/ 	.word	0xffffffff


	//   ....[92]....
        /*02c0*/ 	.word	0xffffffff


	//   ....[93]....
        /*02c4*/ 	.word	0xffffffff


	//   ....[94]....
        /*02c8*/ 	.word	0xffffffff


	//   ....[95]....
        /*02cc*/ 	.word	0xffffffff


	//   ....[96]....
        /*02d0*/ 	.word	0xffffffff


	//   ....[97]....
        /*02d4*/ 	.word	0xffffffff


	//   ....[98]....
        /*02d8*/ 	.word	0xffffffff


	//   ....[99]....
        /*02dc*/ 	.word	0xffffffff


	//   ....[100]....
        /*02e0*/ 	.word	0xffffffff


	//   ....[101]....
        /*02e4*/ 	.word	0xffffffff


	//   ....[102]....
        /*02e8*/ 	.word	0xffffffff


	//   ....[103]....
        /*02ec*/ 	.word	0xffffffff


	//   ....[104]....
        /*02f0*/ 	.word	0xffffffff


	//   ....[105]....
        /*02f4*/ 	.word	0xffffffff


	//   ....[106]....
        /*02f8*/ 	.word	0xffffffff


	//   ....[107]....
        /*02fc*/ 	.word	0xffffffff


	//   ....[108]....
        /*0300*/ 	.word	0xffffffff


	//----- nvinfo : EIATTR_COOP_GROUP_INSTR_OFFSETS
	.align		4
.L_218:
        /*0304*/ 	.byte	0x04, 0x28
        /*0306*/ 	.short	(.L_220 - .L_219)


	//   ....[0]....
.L_219:
        /*0308*/ 	.word	0x00000090


	//   ....[1]....
        /*030c*/ 	.word	0x00001260


	//   ....[2]....
        /*0310*/ 	.word	0x00001290


	//   ....[3]....
        /*0314*/ 	.word	0x000012c0


	//   ....[4]....
        /*0318*/ 	.word	0x00001340


	//   ....[5]....
        /*031c*/ 	.word	0x00001470


	//   ....[6]....
        /*0320*/ 	.word	0x00001490


	//   ....[7]....
        /*0324*/ 	.word	0x00001510


	//   ....[8]....
        /*0328*/ 	.word	0x00001540


	//   ....[9]....
        /*032c*/ 	.word	0x00001660


	//   ....[10]....
        /*0330*/ 	.word	0x00001670


	//   ....[11]....
        /*0334*/ 	.word	0x000016d0


	//   ....[12]....
        /*0338*/ 	.word	0x00001700


	//   ....[13]....
        /*033c*/ 	.word	0x00001840


	//   ....[14]....
        /*0340*/ 	.word	0x00001860


	//   ....[15]....
        /*0344*/ 	.word	0x000018b0


	//   ....[16]....
        /*0348*/ 	.word	0x000018d0


	//   ....[17]....
        /*034c*/ 	.word	0x000018f0


	//   ....[18]....
        /*0350*/ 	.word	0x00001910


	//   ....[19]....
        /*0354*/ 	.word	0x00001920


	//   ....[20]....
        /*0358*/ 	.word	0x00001930


	//   ....[21]....
        /*035c*/ 	.word	0x00002b20


	//   ....[22]....
        /*0360*/ 	.word	0x00002b50


	//   ....[23]....
        /*0364*/ 	.word	0x00002b80


	//   ....[24]....
        /*0368*/ 	.word	0x00002be0


	//   ....[25]....
        /*036c*/ 	.word	0x00002c00


	//   ....[26]....
        /*0370*/ 	.word	0x00002c20


	//   ....[27]....
        /*0374*/ 	.word	0x00003180


	//   ....[28]....
        /*0378*/ 	.word	0x000033f0


	//   ....[29]....
        /*037c*/ 	.word	0x00004380


	//   ....[30]....
        /*0380*/ 	.word	0x00004800


	//   ....[31]....
        /*0384*/ 	.word	0x00004990


	//   ....[32]....
        /*0388*/ 	.word	0x000049c0


	//   ....[33]....
        /*038c*/ 	.word	0x00006260


	//   ....[34]....
        /*0390*/ 	.word	0x00006270


	//   ....[35]....
        /*0394*/ 	.word	0x00006280


	//   ....[36]....
        /*0398*/ 	.word	0x00006290


	//   ....[37]....
        /*039c*/ 	.word	0x000062a0


	//   ....[38]....
        /*03a0*/ 	.word	0x000062b0


	//   ....[39]....
        /*03a4*/ 	.word	0x000074e0


	//   ....[40]....
        /*03a8*/ 	.word	0x000074f0


	//   ....[41]....
        /*03ac*/ 	.word	0x00007500


	//   ....[42]....
        /*03b0*/ 	.word	0x00007510


	//   ....[43]....
        /*03b4*/ 	.word	0x00007520


	//   ....[44]....
        /*03b8*/ 	.word	0x00007530


	//   ....[45]....
        /*03bc*/ 	.word	0x00007700


	//   ....[46]....
        /*03c0*/ 	.word	0x00007910


	//   ....[47]....
        /*03c4*/ 	.word	0x000088c0


	//   ....[48]....
        /*03c8*/ 	.word	0x00008b40


	//   ....[49]....
        /*03cc*/ 	.word	0x00008b90


	//   ....[50]....
        /*03d0*/ 	.word	0x00008c20


	//   ....[51]....
        /*03d4*/ 	.word	0x0000a9e0


	//   ....[52]....
        /*03d8*/ 	.word	0x0000a9f0


	//   ....[53]....
        /*03dc*/ 	.word	0x0000aa00


	//   ....[54]....
        /*03e0*/ 	.word	0x0000aa10


	//   ....[55]....
        /*03e4*/ 	.word	0x0000aa20


	//   ....[56]....
        /*03e8*/ 	.word	0x0000aa30


	//   ....[57]....
        /*03ec*/ 	.word	0x0000bc60


	//   ....[58]....
        /*03f0*/ 	.word	0x0000bc70


	//   ....[59]....
        /*03f4*/ 	.word	0x0000bc80


	//   ....[60]....
        /*03f8*/ 	.word	0x0000bc90


	//   ....[61]....
        /*03fc*/ 	.word	0x0000bca0


	//   ....[62]....
        /*0400*/ 	.word	0x0000bcb0


	//   ....[63]....
        /*0404*/ 	.word	0x0000c150


	//   ....[64]....
        /*0408*/ 	.word	0x0000c170


	//   ....[65]....
        /*040c*/ 	.word	0x0000c1a0


	//   ....[66]....
        /*0410*/ 	.word	0x0000c1b0


	//   ....[67]....
        /*0414*/ 	.word	0x0000dd60


	//   ....[68]....
        /*0418*/ 	.word	0x0000dd80


	//   ....[69]....
        /*041c*/ 	.word	0x0000dda0


	//   ....[70]....
        /*0420*/ 	.word	0x0000ddc0


	//   ....[71]....
        /*0424*/ 	.word	0x0000df10


	//   ....[72]....
        /*0428*/ 	.word	0x0000df30


	//   ....[73]....
        /*042c*/ 	.word	0x0000efb0


	//   ....[74]....
        /*0430*/ 	.word	0x0000efc0


	//   ....[75]....
        /*0434*/ 	.word	0x0000efd0


	//   ....[76]....
        /*0438*/ 	.word	0x0000efe0


	//   ....[77]....
        /*043c*/ 	.word	0x0000eff0


	//   ....[78]....
        /*0440*/ 	.word	0x0000f000


	//   ....[79]....
        /*0444*/ 	.word	0x0000f1b0


	//   ....[80]....
        /*0448*/ 	.word	0x0000fb10


	//   ....[81]....
        /*044c*/ 	.word	0x00010200


	//   ....[82]....
        /*0450*/ 	.word	0x00010380


	//   ....[83]....
        /*0454*/ 	.word	0x00010670


	//   ....[84]....
        /*0458*/ 	.word	0x00010700


	//   ....[85]....
        /*045c*/ 	.word	0x00011f00


	//   ....[86]....
        /*0460*/ 	.word	0x00011f30


	//   ....[87]....
        /*0464*/ 	.word	0x00011f80


	//   ....[88]....
        /*0468*/ 	.word	0x00011f90


	//   ....[89]....
        /*046c*/ 	.word	0x00013130


	//   ....[90]....
        /*0470*/ 	.word	0x00013160


	//   ....[91]....
        /*0474*/ 	.word	0x00013190


	//   ....[92]....
        /*0478*/ 	.word	0x000131c0


	//   ....[93]....
        /*047c*/ 	.word	0x00013380


	//   ....[94]....
        /*0480*/ 	.word	0x00013390


	//   ....[95]....
        /*0484*/ 	.word	0x00013480


	//   ....[96]....
        /*0488*/ 	.word	0x000134b0


	//   ....[97]....
        /*048c*/ 	.word	0x00013580


	//   ....[98]....
        /*0490*/ 	.word	0x000135b0


	//   ....[99]....
        /*0494*/ 	.word	0x00013680


	//   ....[100]....
        /*0498*/ 	.word	0x000136a0


	//   ....[101]....
        /*049c*/ 	.word	0x00013de0


	//   ....[102]....
        /*04a0*/ 	.word	0x00013e00


	//   ....[103]....
        /*04a4*/ 	.word	0x00013ee0


	//   ....[104]....
        /*04a8*/ 	.word	0x00013f10


	//   ....[105]....
        /*04ac*/ 	.word	0x00013fe0


	//   ....[106]....
        /*04b0*/ 	.word	0x00014010


	//   ....[107]....
        /*04b4*/ 	.word	0x000140e0


	//   ....[108]....
        /*04b8*/ 	.word	0x00014100


	//----- nvinfo : EIATTR_EXIT_INSTR_OFFSETS
	.align		4
.L_220:
        /*04bc*/ 	.byte	0x04, 0x1c
        /*04be*/ 	.short	(.L_222 - .L_221)


	//   ....[0]....
.L_221:
        /*04c0*/ 	.word	0x00000370


	//   ....[1]....
        /*04c4*/ 	.word	0x000136b0


	//   ....[2]....
        /*04c8*/ 	.word	0x00013700


	//   ....[3]....
        /*04cc*/ 	.word	0x00013760


	//   ....[4]....
        /*04d0*/ 	.word	0x00014110


	//   ....[5]....
        /*04d4*/ 	.word	0x00014160


	//   ....[6]....
        /*04d8*/ 	.word	0x000141c0


	//----- nvinfo : EIATTR_CTAIDZ_USED
	.align		4
.L_222:
        /*04dc*/ 	.byte	0x01, 0x04
	.zero		2


	//----- nvinfo : EIATTR_MAX_THREADS
	.align		4
        /*04e0*/ 	.byte	0x04, 0x05
        /*04e2*/ 	.short	(.L_224 - .L_223)
.L_223:
        /*04e4*/ 	.word	0x00000100
        /*04e8*/ 	.word	0x00000001
        /*04ec*/ 	.word	0x00000001


	//----- nvinfo : EIATTR_CRS_STACK_SIZE
	.align		4
.L_224:
        /*04f0*/ 	.byte	0x04, 0x1e
        /*04f2*/ 	.short	(.L_226 - .L_225)
.L_225:
        /*04f4*/ 	.word	0x00000000
.L_226:


//--------------------- .nv.info._ZN7cutlass13device_kernelIN5flash19enable_sm80_to_sm89INS1_16FlashAttnFwdSm80INS1_25CollectiveMainloopFwdSm80ILi8ELi1ELb1EN4cute5tupleIJNS5_1CILi128EEENS7_ILi96EEES8_EEELi128ENS_6half_tEfNS_4arch4Sm80ELb0ELb1ELb1ELb1ELb1ELb1ELb1ELb0EEENS1_21CollectiveEpilogueFwdINS6_IJS8_S8_S9_EEENS6_IJNS7_ILi1EEESH_SH_EEESB_SD_Li256ELb1ELb1ELb0ELb0EEENS1_19SingleTileSchedulerILb1ELb0ELb1ELi128EEEEEEEEEvNT_6ParamsE --------------------------
	.section	.nv.info._ZN7cutlass13device_kernelIN5flash19enable_sm80_to_sm89INS1_16FlashAttnFwdSm80INS1_25CollectiveMainloopFwdSm80ILi8ELi1ELb1EN4cute5tupleIJNS5_1CILi128EEENS7_ILi96EEES8_EEELi128ENS_6half_tEfNS_4arch4Sm80ELb0ELb1ELb1ELb1ELb1ELb1ELb1ELb0EEENS1_21CollectiveEpilogueFwdINS6_IJS8_S8_S9_EEENS6_IJNS7_ILi1EEESH_SH_EEESB_SD_Li256ELb1ELb1ELb0ELb0EEENS1_19SingleTileSchedulerILb1ELb0ELb1ELi128EEEEEEEEEvNT_6ParamsE,"",@"SHT_CUDA_INFO"
	.sectionflags	@""
	.align	4


	//----- nvinfo : EIATTR_CUDA_API_VERSION
	.align		4
        /*0000*/ 	.byte	0x04, 0x37
        /*0002*/ 	.short	(.L_228 - .L_227)
.L_227:
        /*0004*/ 	.word	0x00000082


	//----- nvinfo : EIATTR_SW2861232_WAR
	.align		4
.L_228:
        /*0008*/ 	.byte	0x01, 0x35
	.zero		2


	//----- nvinfo : EIATTR_PARAM_CBANK
	.align		4
        /*000c*/ 	.byte	0x04, 0x0a
        /*000e*/ 	.short	(.L_230 - .L_229)
	.align		4
.L_229:
        /*0010*/ 	.word	index@(.nv.constant0._ZN7cutlass13device_kernelIN5flash19enable_sm80_to_sm89INS1_16FlashAttnFwdSm80INS1_25CollectiveMainloopFwdSm80ILi8ELi1ELb1EN4cute5tupleIJNS5_1CILi128EEENS7_ILi96EEES8_EEELi128ENS_6half_tEfNS_4arch4Sm80ELb0ELb1ELb1ELb1ELb1ELb1ELb1ELb0EEENS1_21CollectiveEpilogueFwdINS6_IJS8_S8_S9_EEENS6_IJNS7_ILi1EEESH_SH_EEESB_SD_Li256ELb1ELb1ELb0ELb0EEENS1_19SingleTileSchedulerILb1ELb0ELb1ELi128EEEEEEEEEvNT_6ParamsE)
        /*0014*/ 	.short	0x0160
        /*0016*/ 	.short	0x0418


	//----- nvinfo : EIATTR_CBANK_PARAM_SIZE
	.align		4
.L_230:
        /*0018*/ 	.byte	0x03, 0x19
        /*001a*/ 	.short	0x0418


	//----- nvinfo : EIATTR_KPARAM_INFO
	.align		4
        /*001c*/ 	.byte	0x04, 0x17
        /*001e*/ 	.short	(.L_232 - .L_231)
.L_231:
        /*0020*/ 	.word	0x00000000
        /*0024*/ 	.short	0x0000
        /*0026*/ 	.short	0x0000
        /*0028*/ 	.byte	0x00, 0xf0, 0x61, 0x10


	//----- nvinfo : EIATTR_MAXREG_COUNT
	.align		4
.L_232:
        /*002c*/ 	.byte	0x03, 0x1b
        /*002e*/ 	.short	0x00ff


	//----- nvinfo : EIATTR_NUM_BARRIERS
	.align		4
        /*0030*/ 	.byte	0x02, 0x4c
        /*0032*/ 	.byte	0x02
	.zero		1


	//----- nvinfo : EIATTR_ANNOTATIONS
	.align		4
        /*0034*/ 	.byte	0x04, 0x55
        /*0036*/ 	.short	(.L_234 - .L_233)


	//   ....[0]....
.L_233:
        /* <DEDUP_REMOVED lines=22> */


	//----- nvinfo : EIATTR_MERCURY_ISA_VERSION
	.align		4
.L_234:
        /*0180*/ 	.byte	0x03, 0x5f
        /*0182*/ 	.short	0x0000


	//----- nvinfo : EIATTR_COOP_GROUP_MASK_REGIDS
	.align		4
        /*0184*/ 	.byte	0x04, 0x29
        /*0186*/ 	.short	(.L_236 - .L_235)


	//   ....[0]....
.L_235:
        /*0188*/ 	.word	0xffffffff


	//   ....[1]....
        /*018c*/ 	.word	0xffffffff


	//   ....[2]....
        /*0190*/ 	.word	0xffffffff


	//   ....[3]....
        /*0194*/ 	.word	0xffffffff


	//   ....[4]....
        /*0198*/ 	.word	0xffffffff


	//   ....[5]....
        /*019c*/ 	.word	0xffffffff


	//   ....[6]....
        /*01a0*/ 	.word	0xffffffff


	//   ....[7]....
        /*01a4*/ 	.word	0xffffffff


	//   ....[8]....
        /*01a8*/ 	.word	0xffffffff


	//   ....[9]....
        /*01ac*/ 	.word	0xffffffff


	//   ....[10]....
        /*01b0*/ 	.word	0xffffffff


	//   ....[11]....
        /*01b4*/ 	.word	0xffffffff


	//   ....[12]....
        /*01b8*/ 	.word	0xffffffff


	//   ....[13]....
        /*01bc*/ 	.word	0xffffffff


	//   ....[14]....
        /*01c0*/ 	.word	0xffffffff


	//   ....[15]....
        /*01c4*/ 	.word	0xffffffff


	//   ....[16]....
        /*01c8*/ 	.word	0xffffffff


	//   ....[17]....
        /*01cc*/ 	.word	0xffffffff


	//   ....[18]....
        /*01d0*/ 	.word	0xffffffff


	//   ....[19]....
        /*01d4*/ 	.word	0xffffffff


	//   ....[20]....
        /*01d8*/ 	.word	0xffffffff


	//   ....[21]....
        /*01dc*/ 	.word	0xffffffff


	//   ....[22]....
        /*01e0*/ 	.word	0xffffffff


	//   ....[23]....
        /*01e4*/ 	.word	0xffffffff


	//   ....[24]....
        /*01e8*/ 	.word	0xffffffff


	//   ....[25]....
        /*01ec*/ 	.word	0xffffffff


	//   ....[26]....
        /*01f0*/ 	.word	0xffffffff


	//   ....[27]....
        /*01f4*/ 	.word	0xffffffff


	//   ....[28]....
        /*01f8*/ 	.word	0xffffffff


	//   ....[29]....
        /*01fc*/ 	.word	0xffffffff


	//   ....[30]....
        /*0200*/ 	.word	0xffffffff


	//   ....[31]....
        /*0204*/ 	.word	0xffffffff


	//   ....[32]....
        /*0208*/ 	.word	0xffffffff


	//   ....[33]....
        /*020c*/ 	.word	0xffffffff


	//   ....[34]....
        /*0210*/ 	.word	0xffffffff


	//   ....[35]....
        /*0214*/ 	.word	0xffffffff


	//   ....[36]....
        /*0218*/ 	.word	0xffffffff


	//   ....[37]....
        /*021c*/ 	.word	0xffffffff


	//   ....[38]....
        /*0220*/ 	.word	0xffffffff


	//   ....[39]....
        /*0224*/ 	.word	0xffffffff


	//   ....[40]....
        /*0228*/ 	.word	0xffffffff


	//   ....[41]....
        /*022c*/ 	.word	0xffffffff


	//   ....[42]....
        /*0230*/ 	.word	0xffffffff


	//   ....[43]....
        /*0234*/ 	.word	0xffffffff


	//   ....[44]....
        /*0238*/ 	.word	0xffffffff


	//   ....[45]....
        /*023c*/ 	.word	0xffffffff


	//   ....[46]....
        /*0240*/ 	.word	0xffffffff


	//   ....[47]....
        /*0244*/ 	.word	0xffffffff


	//   ....[48]....
        /*0248*/ 	.word	0xffffffff


	//   ....[49]....
        /*024c*/ 	.word	0xffffffff


	//   ....[50]....
        /*0250*/ 	.word	0xffffffff


	//   ....[51]....
        /*0254*/ 	.word	0xffffffff


	//   ....[52]....
        /*0258*/ 	.word	0xffffffff


	//   ....[53]....
        /*025c*/ 	.word	0xffffffff


	//   ....[54]....
        /*0260*/ 	.word	0xffffffff


	//   ....[55]....
        /*0264*/ 	.word	0xffffffff


	//   ....[56]....
        /*0268*/ 	.word	0xffffffff


	//   ....[57]....
        /*026c*/ 	.word	0xffffffff


	//   ....[58]....
        /*0270*/ 	.word	0xffffffff


	//   ....[59]....
        /*0274*/ 	.word	0xffffffff


	//   ....[60]....
        /*0278*/ 	.word	0xffffffff


	//   ....[61]....
        /*027c*/ 	.word	0xffffffff


	//   ....[62]....
        /*0280*/ 	.word	0xffffffff


	//   ....[63]....
        /*0284*/ 	.word	0xffffffff


	//   ....[64]....
        /*0288*/ 	.word	0xffffffff


	//   ....[65]....
        /*028c*/ 	.word	0xffffffff


	//   ....[66]....
        /*0290*/ 	.word	0xffffffff


	//   ....[67]....
        /*0294*/ 	.word	0xffffffff


	//   ....[68]....
        /*0298*/ 	.word	0xffffffff


	//   ....[69]....
        /*029c*/ 	.word	0xffffffff


	//   ....[70]....
        /*02a0*/ 	.word	0xffffffff


	//   ....[71]....
        /*02a4*/ 	.word	0xffffffff


	//   ....[72]....
        /*02a8*/ 	.word	0xffffffff


	//   ....[73]....
        /*02ac*/ 	.word	0xffffffff


	//   ....[74]....
        /*02b0*/ 	.word	0xffffffff


	//   ....[75]....
        /*02b4*/ 	.word	0xffffffff


	//   ....[76]....
        /*02b8*/ 	.word	0xffffffff


	//   ....[77]....
        /*02bc*/ 	.word	0xffffffff


	//   ....[78]....
        /*02c0*/ 	.word	0xffffffff


	//   ....[79]....
        /*02c4*/ 	.word	0xffffffff


	//   ....[80]....
        /*02c8*/ 	.word	0xffffffff


	//   ....[81]....
        /*02cc*/ 	.word	0xffffffff


	//   ....[82]....
        /*02d0*/ 	.word	0xffffffff


	//   ....[83]....
        /*02d4*/ 	.word	0xffffffff


	//   ....[84]....
        /*02d8*/ 	.word	0xffffffff


	//   ....[85]....
        /*02dc*/ 	.word	0xffffffff


	//   ....[86]....
        /*02e0*/ 	.word	0xffffffff


	//   ....[87]....
        /*02e4*/ 	.word	0xffffffff


	//   ....[88]....
        /*02e8*/ 	.word	0xffffffff


	//   ....[89]....
        /*02ec*/ 	.word	0xffffffff


	//   ....[90]....
        /*02f0*/ 	.word	0xffffffff


	//   ....[91]....
        /*02f4*/ 	.word	0xffffffff


	//   ....[92]....
        /*02f8*/ 	.word	0xffffffff


	//   ....[93]....
        /*02fc*/ 	.word	0xffffffff


	//   ....[94]....
        /*0300*/ 	.word	0xffffffff


	//   ....[95]....
        /*0304*/ 	.word	0xffffffff


	//   ....[96]....
        /*0308*/ 	.word	0xffffffff


	//   ....[97]....
        /*030c*/ 	.word	0xffffffff


	//   ....[98]....
        /*0310*/ 	.word	0xffffffff


	//   ....[99]....
        /*0314*/ 	.word	0xffffffff


	//   ....[100]....
        /*0318*/ 	.word	0xffffffff


	//   ....[101]....
        /*031c*/ 	.word	0xffffffff


	//   ....[102]....
        /*0320*/ 	.word	0xffffffff


	//   ....[103]....
        /*0324*/ 	.word	0xffffffff


	//   ....[104]....
        /*0328*/ 	.word	0xffffffff


	//   ....[105]....
        /*032c*/ 	.word	0xffffffff


	//   ....[106]....
        /*0330*/ 	.word	0xffffffff


	//   ....[107]....
        /*0334*/ 	.word	0xffffffff


	//   ....[108]....
        /*0338*/ 	.word	0xffffffff


	//   ....[109]....
        /*033c*/ 	.word	0xffffffff


	//   ....[110]....
        /*0340*/ 	.word	0xffffffff


	//   ....[111]....
        /*0344*/ 	.word	0xffffffff


	//   ....[112]....
        /*0348*/ 	.word	0xffffffff


	//   ....[113]....
        /*034c*/ 	.word	0xffffffff


	//   ....[114]....
        /*0350*/ 	.word	0xffffffff


	//   ....[115]....
        /*0354*/ 	.word	0xffffffff


	//   ....[116]....
        /*0358*/ 	.word	0xffffffff


	//   ....[117]....
        /*035c*/ 	.word	0xffffffff


	//   ....[118]....
        /*0360*/ 	.word	0xffffffff


	//   ....[119]....
        /*0364*/ 	.word	0xffffffff


	//   ....[120]....
        /*0368*/ 	.word	0xffffffff


	//   ....[121]....
        /*036c*/ 	.word	0xffffffff


	//   ....[122]....
        /*0370*/ 	.word	0xffffffff


	//   ....[123]....
        /*0374*/ 	.word	0xffffffff


	//   ....[124]....
        /*0378*/ 	.word	0xffffffff


	//   ....[125]....
        /*037c*/ 	.word	0xffffffff


	//   ....[126]....
        /*0380*/ 	.word	0xffffffff


	//   ....[127]....
        /*0384*/ 	.word	0xffffffff


	//   ....[128]....
        /*0388*/ 	.word	0xffffffff


	//   ....[129]....
        /*038c*/ 	.word	0xffffffff


	//   ....[130]....
        /*0390*/ 	.word	0xffffffff


	//   ....[131]....
        /*0394*/ 	.word	0xffffffff


	//   ....[132]....
        /*0398*/ 	.word	0xffffffff


	//   ....[133]....
        /*039c*/ 	.word	0xffffffff


	//   ....[134]....
        /*03a0*/ 	.word	0xffffffff


	//   ....[135]....
        /*03a4*/ 	.word	0xffffffff


	//   ....[136]....
        /*03a8*/ 	.word	0xffffffff


	//   ....[137]....
        /*03ac*/ 	.word	0xffffffff


	//   ....[138]....
        /*03b0*/ 	.word	0xffffffff


	//   ....[139]....
        /*03b4*/ 	.word	0xffffffff


	//   ....[140]....
        /*03b8*/ 	.word	0xffffffff


	//   ....[141]....
        /*03bc*/ 	.word	0xffffffff


	//   ....[142]....
        /*03c0*/ 	.word	0xffffffff


	//   ....[143]....
        /*03c4*/ 	.word	0xffffffff


	//   ....[144]....
        /*03c8*/ 	.word	0xffffffff


	//   ....[145]....
        /*03cc*/ 	.word	0xffffffff


	//   ....[146]....
        /*03d0*/ 	.word	0xffffffff


	//   ....[147]....
        /*03d4*/ 	.word	0xffffffff


	//   ....[148]....
        /*03d8*/ 	.word	0xffffffff


	//   ....[149]....
        /*03dc*/ 	.word	0xffffffff


	//   ....[150]....
        /*03e0*/ 	.word	0xffffffff


	//   ....[151]....
        /*03e4*/ 	.word	0xffffffff


	//   ....[152]....
        /*03e8*/ 	.word	0xffffffff


	//   ....[153]....
        /*03ec*/ 	.word	0xffffffff


	//   ....[154]....
        /*03f0*/ 	.word	0xffffffff


	//   ....[155]....
        /*03f4*/ 	.word	0xffffffff


	//   ....[156]....
        /*03f8*/ 	.word	0xffffffff


	//   ....[157]....
        /*03fc*/ 	.word	0xffffffff


	//   ....[158]....
        /*0400*/ 	.word	0xffffffff


	//   ....[159]....
        /*0404*/ 	.word	0xffffffff


	//   ....[160]....
        /*0408*/ 	.word	0xffffffff


	//   ....[161]....
        /*040c*/ 	.word	0xffffffff


	//   ....[162]....
        /*0410*/ 	.word	0xffffffff


	//   ....[163]....
        /*0414*/ 	.word	0xffffffff


	//   ....[164]....
        /*0418*/ 	.word	0xffffffff


	//----- nvinfo : EIATTR_COOP_GROUP_INSTR_OFFSETS
	.align		4
.L_236:
        /*041c*/ 	.byte	0x04, 0x28
        /*041e*/ 	.short	(.L_238 - .L_237)


	//   ....[0]....
.L_237:
        /*0420*/ 	.word	0x00000090


	//   ....[1]....
        /*0424*/ 	.word	0x00002380


	//   ....[2]....
        /*0428*/ 	.word	0x000023d0


	//   ....[3]....
        /*042c*/ 	.word	0x00002ba0


	//   ....[4]....
        /*0430*/ 	.word	0x00002bc0


	//   ....[5]....
        /*0434*/ 	.word	0x00003310


	//   ....[6]....
        /*0438*/ 	.word	0x00003320


	//   ....[7]....
        /*043c*/ 	.word	0x00003b30


	//   ....[8]....
        /*0440*/ 	.word	0x00003b60


	//   ....[9]....
        /*0444*/ 	.word	0x00004750


	//   ....[10]....
        /*0448*/ 	.word	0x00004780


	//   ....[11]....
        /*044c*/ 	.word	0x00004f00


	//   ....[12]....
        /*0450*/ 	.word	0x00004f20


	//   ....[13]....
        /*0454*/ 	.word	0x000056c0


	//   ....[14]....
        /*0458*/ 	.word	0x000056f0


	//   ....[15]....
        /*045c*/ 	.word	0x00005800


	//   ....[16]....
        /*0460*/ 	.word	0x00005830


	//   ....[17]....
        /*0464*/ 	.word	0x00005900


	//   ....[18]....
        /*0468*/ 	.word	0x00005920


	//   ....[19]....
        /*046c*/ 	.word	0x00005d10


	//   ....[20]....
        /*0470*/ 	.word	0x00005d40


	//   ....[21]....
        /*0474*/ 	.word	0x00005ed0


	//   ....[22]....
        /*0478*/ 	.word	0x00005f00


	//   ....[23]....
        /*047c*/ 	.word	0x00005fd0


	//   ....[24]....
        /*0480*/ 	.word	0x00006000


	//   ....[25]....
        /*0484*/ 	.word	0x00006fe0


	//   ....[26]....
        /*0488*/ 	.word	0x00006ff0


	//   ....[27]....
        /*048c*/ 	.word	0x000070a0


	//   ....[28]....
        /*0490*/ 	.word	0x000070d0


	//   ....[29]....
        /*0494*/ 	.word	0x00007260


	//   ....[30]....
        /*0498*/ 	.word	0x00007290


	//   ....[31]....
        /*049c*/ 	.word	0x000072b0


	//   ....[32]....
        /*04a0*/ 	.word	0x000072d0


	//   ....[33]....
        /*04a4*/ 	.word	0x00007460


	//   ....[34]....
        /*04a8*/ 	.word	0x00007470


	//   ....[35]....
        /*04ac*/ 	.word	0x00007540


	//   ....[36]....
        /*04b0*/ 	.word	0x00007550


	//   ....[37]....
        /*04b4*/ 	.word	0x00007630


	//   ....[38]....
        /*04b8*/ 	.word	0x00007640


	//   ....[39]....
        /*04bc*/ 	.word	0x00007ae0


	//   ....[40]....
        /*04c0*/ 	.word	0x00007b00


	//   ....[41]....
        /*04c4*/ 	.word	0x00007b50


	//   ....[42]....
        /*04c8*/ 	.word	0x00007b60


	//   ....[43]....
        /*04cc*/ 	.word	0x00007cc0


	//   ....[44]....
        /*04d0*/ 	.word	0x00007d80


	//   ....[45]....
        /*04d4*/ 	.word	0x00007dc0


	//   ....[46]....
        /*04d8*/ 	.word	0x00007e00


	//   ....[47]....
        /*04dc*/ 	.word	0x00007f80


	//   ....[48]....
        /*04e0*/ 	.word	0x00008040


	//   ....[49]....
        /*04e4*/ 	.word	0x00008080


	//   ....[50]....
        /*04e8*/ 	.word	0x000080c0


	//   ....[51]....
        /*04ec*/ 	.word	0x00008260


	//   ....[52]....
        /*04f0*/ 	.word	0x00008320


	//   ....[53]....
        /*04f4*/ 	.word	0x00008360


	//   ....[54]....
        /*04f8*/ 	.word	0x000083a0


	//   ....[55]....
        /*04fc*/ 	.word	0x00009f00


	//   ....[56]....
        /*0500*/ 	.word	0x00009f40


	//   ....[57]....
        /*0504*/ 	.word	0x00009f60


	//   ....[58]....
        /*0508*/ 	.word	0x00009fd0


	//   ....[59]....
        /*050c*/ 	.word	0x0000a050


	//   ....[60]....
        /*0510*/ 	.word	0x0000a070


	//   ....[61]....
        /*0514*/ 	.word	0x0000a090


	//   ....[62]....
        /*0518*/ 	.word	0x0000a0b0


	//   ....[63]....
        /*051c*/ 	.word	0x0000a2a0


	//   ....[64]....
        /*0520*/ 	.word	0x0000a2e0


	//   ....[65]....
        /*0524*/ 	.word	0x0000a2f0


	//   ....[66]....
        /*0528*/ 	.word	0x0000a330


	//   ....[67]....
        /*052c*/ 	.word	0x0000a4b0


	//   ....[68]....
        /*0530*/ 	.word	0x0000a4d0


	//   ....[69]....
        /*0534*/ 	.word	0x0000a4f0


	//   ....[70]....
        /*0538*/ 	.word	0x0000a510


	//   ....[71]....
        /*053c*/ 	.word	0x0000c450


	//   ....[72]....
        /*0540*/ 	.word	0x0000c480


	//   ....[73]....
        /*0544*/ 	.word	0x0000c4c0


	//   ....[74]....
        /*0548*/ 	.word	0x0000c510


	//   ....[75]....
        /*054c*/ 	.word	0x0000c540


	//   ....[76]....
        /*0550*/ 	.word	0x0000c560


	//   ....[77]....
        /*0554*/ 	.word	0x0000d4f0


	//   ....[78]....
        /*0558*/ 	.word	0x0000d520


	//   ....[79]....
        /*055c*/ 	.word	0x0000d550


	//   ....[80]....
        /*0560*/ 	.word	0x0000d5b0


	//   ....[81]....
        /*0564*/ 	.word	0x0000d5d0


	//   ....[82]....
        /*0568*/ 	.word	0x0000d5e0


	//   ....[83]....
        /*056c*/ 	.word	0x0000db50


	//   ....[84]....
        /*0570*/ 	.word	0x0000ddb0


	//   ....[85]....
        /*0574*/ 	.word	0x0000f1c0


	//   ....[86]....
        /*0578*/ 	.word	0x0000f240


	//   ....[87]....
        /*057c*/ 	.word	0x0000f250


	//   ....[88]....
        /*0580*/ 	.word	0x0000f280


	//   ....[89]....
        /*0584*/ 	.word	0x00010bc0


	//   ....[90]....
        /*0588*/ 	.word	0x00010be0


	//   ....[91]....
        /*058c*/ 	.word	0x00010c10


	//   ....[92]....
        /*0590*/ 	.word	0x00010c20


	//   ....[93]....
        /*0594*/ 	.word	0x00010c30


	//   ....[94]....
        /*0598*/ 	.word	0x00010c40


	//   ....[95]....
        /*059c*/ 	.word	0x00011eb0


	//   ....[96]....
        /*05a0*/ 	.word	0x00011ee0


	//   ....[97]....
        /*05a4*/ 	.word	0x00011f00


	//   ....[98]....
        /*05a8*/ 	.word	0x00011f10


	//   ....[99]....
        /*05ac*/ 	.word	0x00011f20


	//   ....[100]....
        /*05b0*/ 	.word	0x00011f30


	//   ....[101]....
        /*05b4*/ 	.word	0x00012140


	//   ....[102]....
        /*05b8*/ 	.word	0x00012350


	//   ....[103]....
        /*05bc*/ 	.word	0x000132a0


	//   ....[104]....
        /*05c0*/ 	.word	0x00013650


	//   ....[105]....
        /*05c4*/ 	.word	0x00013680


	//   ....[106]....
        /*05c8*/ 	.word	0x000136f0


	//   ....[107]....
        /*05cc*/ 	.word	0x000154a0


	//   ....[108]....
        /*05d0*/ 	.word	0x000154d0


	//   ....[109]....
        /*05d4*/ 	.word	0x000154f0


	//   ....[110]....
        /*05d8*/ 	.word	0x00015500


	//   ....[111]....
        /*05dc*/ 	.word	0x00015510


	//   ....[112]....
        /*05e0*/ 	.word	0x00015520


	//   ....[113]....
        /*05e4*/ 	.word	0x00016790


	//   ....[114]....
        /*05e8*/ 	.word	0x000167c0


	//   ....[115]....
        /*05ec*/ 	.word	0x000167e0


	//   ....[116]....
        /*05f0*/ 	.word	0x000167f0


	//   ....[117]....
        /*05f4*/ 	.word	0x00016800


	//   ....[118]....
        /*05f8*/ 	.word	0x00016810


	//   ....[119]....
        /*05fc*/ 	.word	0x00016cb0


	//   ....[120]....
        /*0600*/ 	.word	0x00016cd0


	//   ....[121]....
        /*0604*/ 	.word	0x00016d00


	//   ....[122]....
        /*0608*/ 	.word	0x00016d10


	//   ....[123]....
        /*060c*/ 	.word	0x000188a0


	//   ....[124]....
        /*0610*/ 	.word	0x000188c0


	//   ....[125]....
        /*0614*/ 	.word	0x000188e0


	//   ....[126]....
        /*0618*/ 	.word	0x00018900


	//   ....[127]....
        /*061c*/ 	.word	0x00018a50


	//   ....[128]....
        /*0620*/ 	.word	0x00018a70


	//   ....[129]....
        /*0624*/ 	.word	0x00019b30


	//   ....[130]....
        /*0628*/ 	.word	0x00019b40


	//   ....[131]....
        /*062c*/ 	.word	0x00019b50


	//   ....[132]....
        /*0630*/ 	.word	0x00019b60


	//   ....[133]....
        /*0634*/ 	.word	0x00019b70


	//   ....[134]....
        /*0638*/ 	.word	0x00019b80


	//   ....[135]....
        /*063c*/ 	.word	0x00019d80


	//   ....[136]....
        /*0640*/ 	.word	0x0001a7c0


	//   ....[137]....
        /*0644*/ 	.word	0x0001af60


	//   ....[138]....
        /*0648*/ 	.word	0x0001b280


	//   ....[139]....
        /*064c*/ 	.word	0x0001b2b0


	//   ....[140]....
        /*0650*/ 	.word	0x0001b2d0


	//   ....[141]....
        /*0654*/ 	.word	0x0001cb70


	//   ....[142]....
        /*0658*/ 	.word	0x0001cba0


	//   ....[143]....
        /*065c*/ 	.word	0x0001cbf0


	//   ....[144]....
        /*0660*/ 	.word	0x0001cc00


	//   ....[145]....
        /*0664*/ 	.word	0x0001dda0


	//   ....[146]....
        /*0668*/ 	.word	0x0001ddd0


	//   ....[147]....
        /*066c*/ 	.word	0x0001de00


	//   ....[148]....
        /*0670*/ 	.word	0x0001de30


	//   ....[149]....
        /*0674*/ 	.word	0x0001dff0


	//   ....[150]....
        /*0678*/ 	.word	0x0001e000


	//   ....[151]....
        /*067c*/ 	.word	0x0001e0f0


	//   ....[152]....
        /*0680*/ 	.word	0x0001e120


	//   ....[153]....
        /*0684*/ 	.word	0x0001e1f0


	//   ....[154]....
        /*0688*/ 	.word	0x0001e220


	//   ....[155]....
        /*068c*/ 	.word	0x0001e2f0


	//   ....[156]....
        /*0690*/ 	.word	0x0001e310


	//   ....[157]....
        /*0694*/ 	.word	0x0001ea50


	//   ....[158]....
        /*0698*/ 	.word	0x0001ea70


	//   ....[159]....
        /*069c*/ 	.word	0x0001eb50


	//   ....[160]....
        /*06a0*/ 	.word	0x0001eb80


	//   ....[161]....
        /*06a4*/ 	.word	0x0001ec50


	//   ....[162]....
        /*06a8*/ 	.word	0x0001ec80


	//   ....[163]....
        /*06ac*/ 	.word	0x0001ed50


	//   ....[164]....
        /*06b0*/ 	.word	0x0001ed70


	//----- nvinfo : EIATTR_EXIT_INSTR_OFFSETS
	.align		4
.L_238:
        /*06b4*/ 	.byte	0x04, 0x1c
        /*06b6*/ 	.short	(.L_240 - .L_239)


	//   ....[0]....
.L_239:
        /*06b8*/ 	.word	0x00000370


	//   ....[1]....
        /*06bc*/ 	.word	0x0001e320


	//   ....[2]....
        /*06c0*/ 	.word	0x0001e370


	//   ....[3]....
        /*06c4*/ 	.word	0x0001e3d0


	//   ....[4]....
        /*06c8*/ 	.word	0x0001ed80


	//   ....[5]....
        /*06cc*/ 	.word	0x0001edd0


	//   ....[6]....
        /*06d0*/ 	.word	0x0001ee30


	//----- nvinfo : EIATTR_CTAIDZ_USED
	.align		4
.L_240:
        /*06d4*/ 	.byte	0x01, 0x04
	.zero		2


	//----- nvinfo : EIATTR_MAX_THREADS
	.align		4
        /*06d8*/ 	.byte	0x04, 0x05
        /*06da*/ 	.short	(.L_242 - .L_241)
.L_241:
        /*06dc*/ 	.word	0x00000100
        /*06e0*/ 	.word	0x00000001
        /*06e4*/ 	.word	0x00000001


	//----- nvinfo : EIATTR_CRS_STACK_SIZE
	.align		4
.L_242:
        /*06e8*/ 	.byte	0x04, 0x1e
        /*06ea*/ 	.short	(.L_244 - .L_243)
.L_243:
        /*06ec*/ 	.word	0x00000000
.L_244:


//--------------------- .nv.info._ZN7cutlass13device_kernelIN5flash19enable_sm80_to_sm89INS1_16FlashAttnFwdSm80INS1_25CollectiveMainloopFwdSm80ILi8ELi1ELb1EN4cute5tupleIJNS5_1CILi128EEES8_S8_EEELi128ENS_6half_tEfNS_4arch4Sm80ELb1ELb0ELb1ELb0ELb1ELb0ELb1ELb0EEENS1_21CollectiveEpilogueFwdIS9_NS6_IJNS7_ILi1EEESF_SF_EEESA_SC_Li256ELb0ELb1ELb0ELb0EEENS1_30DynamicPersistentTileSchedulerILi256ELi256ELb0ELb1ELb0EEEEEEEEEvNT_6ParamsE --------------------------
	.section	.nv.info._ZN7cutlass13device_kernelIN5flash19enable_sm80_to_sm89INS1_16FlashAttnFwdSm80INS1_25CollectiveMainloopFwdSm80ILi8ELi1ELb1EN4cute5tupleIJNS5_1CILi128EEES8_S8_EEELi128ENS_6half_tEfNS_4arch4Sm80ELb1ELb0ELb1ELb0ELb1ELb0ELb1ELb0EEENS1_21CollectiveEpilogueFwdIS9_NS6_IJNS7_ILi1EEESF_SF_EEESA_SC_Li256ELb0ELb1ELb0ELb0EEENS1_30DynamicPersistentTileSchedulerILi256ELi256ELb0ELb1ELb0EEEEEEEEEvNT_6ParamsE,"",@"SHT_CUDA_INFO"
	.sectionflags	@""
	.align	4


	//----- nvinfo : EIATTR_CUDA_API_VERSION
	.align		4
        /*0000*/ 	.byte	0x04, 0x37
        /*0002*/ 	.short	(.L_246 - .L_245)
.L_245:
        /*0004*/ 	.word	0x00000082


	//----- nvinfo : EIATTR_SW2861232_WAR
	.align		4
.L_246:
        /*0008*/ 	.byte	0x01, 0x35
	.zero		2


	//----- nvinfo : EIATTR_PARAM_CBANK
	.align		4
        /*000c*/ 	.byte	0x04, 0x0a
        /*000e*/ 	.short	(.L_248 - .L_247)
	.align		4
.L_247:
        /*0010*/ 	.word	index@(.nv.constant0._ZN7cutlass13device_kernelIN5flash19enable_sm80_to_sm89INS1_16FlashAttnFwdSm80INS1_25CollectiveMainloopFwdSm80ILi8ELi1ELb1EN4cute5tupleIJNS5_1CILi128EEES8_S8_EEELi128ENS_6half_tEfNS_4arch4Sm80ELb1ELb0ELb1ELb0ELb1ELb0ELb1ELb0EEENS1_21CollectiveEpilogueFwdIS9_NS6_IJNS7_ILi1EEESF_SF_EEESA_SC_Li256ELb0ELb1ELb0ELb0EEENS1_30DynamicPersistentTileSchedulerILi256ELi256ELb0ELb1ELb0EEEEEEEEEvNT_6ParamsE)
        /*0014*/ 	.short	0x0160
        /*0016*/ 	.short	0x0428


	//----- nvinfo : EIATTR_CBANK_PARAM_SIZE
	.align		4
.L_248:
        /*0018*/ 	.byte	0x03, 0x19
        /*001a*/ 	.short	0x0428


	//----- nvinfo : EIATTR_KPARAM_INFO
	.align		4
        /*001c*/ 	.byte	0x04, 0x17
        /*001e*/ 	.short	(.L_250 - .L_249)
.L_249:
        /*0020*/ 	.word	0x00000000
        /*0024*/ 	.short	0x0000
        /*0026*/ 	.short	0x0000
        /*0028*/ 	.byte	0x00, 0xf0, 0xa1, 0x10


	//----- nvinfo : EIATTR_MAXREG_COUNT
	.align		4
.L_250:
        /*002c*/ 	.byte	0x03, 0x1b
        /*002e*/ 	.short	0x00ff


	//----- nvinfo : EIATTR_NUM_BARRIERS
	.align		4
        /*0030*/ 	.byte	0x02, 0x4c
        /*0032*/ 	.byte	0x06
	.zero		1


	//----- nvinfo : EIATTR_ANNOTATIONS
	.align		4
        /*0034*/ 	.byte	0x04, 0x55
        /*0036*/ 	.short	(.L_252 - .L_251)


	//   ....[0]....
.L_251:
        /* <DEDUP_REMOVED lines=49> */


	//----- nvinfo : EIATTR_MERCURY_ISA_VERSION
	.align		4
.L_252:
        /*0330*/ 	.byte	0x03, 0x5f
        /*0332*/ 	.short	0x0000


	//----- nvinfo : EIATTR_INT_WARP_WIDE_INSTR_OFFSETS
	.align		4
        /*0334*/ 	.byte	0x04, 0x31
        /*0336*/ 	.short	(.L_254 - .L_253)


	//   ....[0]....
.L_253:
        /*0338*/ 	.word	0x0000fab0


	//   ....[1]....
        /*033c*/ 	.word	0x0000fb30


	//----- nvinfo : EIATTR_COOP_GROUP_MASK_REGIDS
	.align		4
.L_254:
        /*0340*/ 	.byte	0x04, 0x29
        /*0342*/ 	.short	(.L_256 - .L_255)


	//   ....[0]....
.L_255:
        /*0344*/ 	.word	0xffffffff


	//   ....[1]....
        /*0348*/ 	.word	0xffffffff


	//   ....[2]....
        /*034c*/ 	.word	0xffffffff


	//   ....[3]....
        /*0350*/ 	.word	0xffffffff


	//   ....[4]....
        /*0354*/ 	.word	0xffffffff


	//   ....[5]....
        /*0358*/ 	.word	0xffffffff


	//   ....[6]....
        /*035c*/ 	.word	0xffffffff


	//   ....[7]....
        /*0360*/ 	.word	0xffffffff


	//   ....[8]....
        /*0364*/ 	.word	0xffffffff


	//   ....[9]....
        /*0368*/ 	.word	0xffffffff


	//   ....[10]....
        /*036c*/ 	.word	0xffffffff


	//   ....[11]....
        /*0370*/ 	.word	0xffffffff


	//   ....[12]....
        /*0374*/ 	.word	0xffffffff


	//   ....[13]....
        /*0378*/ 	.word	0xffffffff


	//   ....[14]....
        /*037c*/ 	.word	0xffffffff


	//   ....[15]....
        /*0380*/ 	.word	0xffffffff


	//   ....[16]....
        /*0384*/ 	.word	0xffffffff


	//   ....[17]....
        /*0388*/ 	.word	0xffffffff


	//   ....[18]....
        /*038c*/ 	.word	0xffffffff


	//   ....[19]....
        /*0390*/ 	.word	0xffffffff


	//   ....[20]....
        /*0394*/ 	.word	0xffffffff


	//   ....[21]....
        /*0398*/ 	.word	0xffffffff


	//   ....[22]....
        /*039c*/ 	.word	0xffffffff


	//   ....[23]....
        /*03a0*/ 	.word	0xffffffff


	//   ....[24]....
        /*03a4*/ 	.word	0xffffffff


	//   ....[25]....
        /*03a8*/ 	.word	0xffffffff


	//   ....[26]....
        /*03ac*/ 	.word	0xffffffff


	//   ....[27]....
        /*03b0*/ 	.word	0xffffffff


	//   ....[28]....
        /*03b4*/ 	.word	0xffffffff


	//   ....[29]....
        /*03b8*/ 	.word	0xffffffff


	//   ....[30]....
        /*03bc*/ 	.word	0xffffffff


	//   ....[31]....
        /*03c0*/ 	.word	0xffffffff


	//   ....[32]....
        /*03c4*/ 	.word	0xffffffff


	//   ....[33]....
        /*03c8*/ 	.word	0xffffffff


	//   ....[34]....
        /*03cc*/ 	.word	0xffffffff


	//   ....[35]....
        /*03d0*/ 	.word	0xffffffff


	//   ....[36]....
        /*03d4*/ 	.word	0xffffffff


	//   ....[37]....
        /*03d8*/ 	.word	0xffffffff


	//   ....[38]....
        /*03dc*/ 	.word	0xffffffff


	//   ....[39]....
        /*03e0*/ 	.word	0xffffffff


	//   ....[40]....
        /*03e4*/ 	.word	0xffffffff


	//   ....[41]....
        /*03e8*/ 	.word	0xffffffff


	//   ....[42]....
        /*03ec*/ 	.word	0xffffffff


	//   ....[43]....
        /*03f0*/ 	.word	0xffffffff


	//   ....[44]....
        /*03f4*/ 	.word	0xffffffff


	//   ....[45]....
        /*03f8*/ 	.word	0xffffffff


	//   ....[46]....
        /*03fc*/ 	.word	0xffffffff


	//   ....[47]....
        /*0400*/ 	.word	0xffffffff


	//   ....[48]....
        /*0404*/ 	.word	0xffffffff


	//   ....[49]....
        /*0408*/ 	.word	0xffffffff


	//   ....[50]....
        /*040c*/ 	.word	0xffffffff


	//   ....[51]....
        /*0410*/ 	.word	0xffffffff


	//   ....[52]....
        /*0414*/ 	.word	0xffffffff


	//   ....[53]....
        /*0418*/ 	.word	0xffffffff


	//   ....[54]....
        /*041c*/ 	.word	0xffffffff


	//   ....[55]....
        /*0420*/ 	.word	0xffffffff


	//   ....[56]....
        /*0424*/ 	.word	0xffffffff


	//   ....[57]....
        /*0428*/ 	.word	0xffffffff


	//   ....[58]....
        /*042c*/ 	.word	0xffffffff


	//   ....[59]....
        /*0430*/ 	.word	0xffffffff


	//   ....[60]....
        /*0434*/ 	.word	0xffffffff


	//   ....[61]....
        /*0438*/ 	.word	0xffffffff


	//   ....[62]....
        /*043c*/ 	.word	0xffffffff


	//   ....[63]....
        /*0440*/ 	.word	0xffffffff


	//   ....[64]....
        /*0444*/ 	.word	0xffffffff


	//   ....[65]....
        /*0448*/ 	.word	0xffffffff


	//   ....[66]....
        /*044c*/ 	.word	0xffffffff


	//   ....[67]....
        /*0450*/ 	.word	0xffffffff


	//   ....[68]....
        /*0454*/ 	.word	0xffffffff


	//   ....[69]....
        /*0458*/ 	.word	0xffffffff


	//   ....[70]....
        /*045c*/ 	.word	0xffffffff


	//   ....[71]....
        /*0460*/ 	.word	0xffffffff


	//   ....[72]....
        /*0464*/ 	.word	0xffffffff


	//   ....[73]....
        /*0468*/ 	.word	0xffffffff


	//   ....[74]....
        /*046c*/ 	.word	0xffffffff


	//   ....[75]....
        /*0470*/ 	.word	0xffffffff


	//   ....[76]....
        /*0474*/ 	.word	0xffffffff


	//   ....[77]....
        /*0478*/ 	.word	0xffffffff


	//   ....[78]....
        /*047c*/ 	.word	0xffffffff


	//   ....[79]....
        /*0480*/ 	.word	0xffffffff


	//   ....[80]....
        /*0484*/ 	.word	0xffffffff


	//   ....[81]....
        /*0488*/ 	.word	0xffffffff


	//   ....[82]....
        /*048c*/ 	.word	0xffffffff


	//   ....[83]....
        /*0490*/ 	.word	0xffffffff


	//   ....[84]....
        /*0494*/ 	.word	0xffffffff


	//   ....[85]....
        /*0498*/ 	.word	0xffffffff


	//   ....[86]....
        /*049c*/ 	.word	0xffffffff


	//   ....[87]....
        /*04a0*/ 	.word	0xffffffff


	//   ....[88]....
        /*04a4*/ 	.word	0xffffffff


	//   ....[89]....
        /*04a8*/ 	.word	0xffffffff


	//   ....[90]....
        /*04ac*/ 	.word	0xffffffff


	//   ....[91]....
        /*04b0*/ 	.word	0xffffffff


	//   ....[92]....
        /*04b4*/ 	.word	0xffffffff


	//   ....[93]....
        /*04b8*/ 	.word	0xffffffff


	//   ....[94]....
        /*04bc*/ 	.word	0xffffffff


	//   ....[95]....
        /*04c0*/ 	.word	0xffffffff


	//   ....[96]....
        /*04c4*/ 	.word	0xffffffff


	//   ....[97]....
        /*04c8*/ 	.word	0xffffffff


	//   ....[98]....
        /*04cc*/ 	.word	0xffffffff


	//   ....[99]....
        /*04d0*/ 	.word	0xffffffff


	//   ....[100]....
        /*04d4*/ 	.word	0xffffffff


	//   ....[101]....
        /*04d8*/ 	.word	0xffffffff


	//   ....[102]....
        /*04dc*/ 	.word	0xffffffff


	//   ....[103]....
        /*04e0*/ 	.word	0xffffffff


	//   ....[104]....
        /*04e4*/ 	.word	0xffffffff


	//   ....[105]....
        /*04e8*/ 	.word	0xffffffff


	//   ....[106]....
        /*04ec*/ 	.word	0xffffffff


	//   ....[107]....
        /*04f0*/ 	.word	0xffffffff


	//   ....[108]....
        /*04f4*/ 	.word	0xffffffff


	//   ....[109]....
        /*04f8*/ 	.word	0xffffffff


	//   ....[110]....
        /*04fc*/ 	.word	0xffffffff


	//   ....[111]....
        /*0500*/ 	.word	0xffffffff


	//   ....[112]....
        /*0504*/ 	.word	0xffffffff


	//   ....[113]....
        /*0508*/ 	.word	0xffffffff


	//   ....[114]....
        /*050c*/ 	.word	0xffffffff


	//   ....[115]....
        /*0510*/ 	.word	0xffffffff


	//   ....[116]....
        /*0514*/ 	.word	0xffffffff


	//   ....[117]....
        /*0518*/ 	.word	0xffffffff


	//   ....[118]....
        /*051c*/ 	.word	0xffffffff


	//   ....[119]....
        /*0520*/ 	.word	0xffffffff


	//   ....[120]....
        /*0524*/ 	.word	0xffffffff


	//   ....[121]....
        /*0528*/ 	.word	0xffffffff


	//   ....[122]....
        /*052c*/ 	.word	0xffffffff


	//   ....[123]....
        /*0530*/ 	.word	0xffffffff


	//   ....[124]....
        /*0534*/ 	.word	0xffffffff


	//   ....[125]....
        /*0538*/ 	.word	0xffffffff


	//   ....[126]....
        /*053c*/ 	.word	0xffffffff


	//   ....[127]....
        /*0540*/ 	.word	0xffffffff


	//   ....[128]....
        /*0544*/ 	.word	0xffffffff


	//   ....[129]....
        /*0548*/ 	.word	0xffffffff


	//   ....[130]....
        /*054c*/ 	.word	0xffffffff


	//   ....[131]....
        /*0550*/ 	.word	0xffffffff


	//   ....[132]....
        /*0554*/ 	.word	0xffffffff


	//   ....[133]....
        /*0558*/ 	.word	0xffffffff


	//   ....[134]....
        /*055c*/ 	.word	0xffffffff


	//   ....[135]....
        /*0560*/ 	.word	0xffffffff


	//   ....[136]....
        /*0564*/ 	.word	0xffffffff


	//   ....[137]....
        /*0568*/ 	.word	0xffffffff


	//   ....[138]....
        /*056c*/ 	.word	0xffffffff


	//   ....[139]....
        /*0570*/ 	.word	0xffffffff


	//   ....[140]....
        /*0574*/ 	.word	0xffffffff


	//   ....[141]....
        /*0578*/ 	.word	0xffffffff


	//   ....[142]....
        /*057c*/ 	.word	0xffffffff


	//   ....[143]....
        /*0580*/ 	.word	0xffffffff


	//   ....[144]....
        /*0584*/ 	.word	0xffffffff


	//   ....[145]....
        /*0588*/ 	.word	0xffffffff


	//   ....[146]....
        /*058c*/ 	.word	0xffffffff


	//   ....[147]....
        /*0590*/ 	.word	0xffffffff


	//   ....[148]....
        /*0594*/ 	.word	0xffffffff


	//   ....[149]....
        /*0598*/ 	.word	0xffffffff


	//   ....[150]....
        /*059c*/ 	.word	0xffffffff


	//   ....[151]....
        /*05a0*/ 	.word	0xffffffff


	//   ....[152]....
        /*05a4*/ 	.word	0xffffffff


	//   ....[153]....
        /*05a8*/ 	.word	0xffffffff


	//   ....[154]....
        /*05ac*/ 	.word	0xffffffff


	//   ....[155]....
        /*05b0*/ 	.word	0xffffffff


	//   ....[156]....
        /*05b4*/ 	.word	0xffffffff


	//   ....[157]....
        /*05b8*/ 	.word	0xffffffff


	//   ....[158]....
        /*05bc*/ 	.word	0xffffffff


	//   ....[159]....
        /*05c0*/ 	.word	0xffffffff


	//   ....[160]....
        /*05c4*/ 	.word	0xffffffff


	//   ....[161]....
        /*05c8*/ 	.word	0xffffffff


	//   ....[162]....
        /*05cc*/ 	.word	0xffffffff


	//   ....[163]....
        /*05d0*/ 	.word	0xffffffff


	//   ....[164]....
        /*05d4*/ 	.word	0xffffffff


	//   ....[165]....
        /*05d8*/ 	.word	0xffffffff


	//   ....[166]....
        /*05dc*/ 	.word	0xffffffff


	//   ....[167]....
        /*05e0*/ 	.word	0xffffffff


	//   ....[168]....
        /*05e4*/ 	.word	0xffffffff


	//----- nvinfo : EIATTR_COOP_GROUP_INSTR_OFFSETS
	.align		4
.L_256:
        /*05e8*/ 	.byte	0x04, 0x28
        /*05ea*/ 	.short	(.L_258 - .L_257)


	//   ....[0]....
.L_257:
        /*05ec*/ 	.word	0x00000050


	//   ....[1]....
        /*05f0*/ 	.word	0x00001540


	//   ....[2]....
        /*05f4*/ 	.word	0x00001560


	//   ....[3]....
        /*05f8*/ 	.word	0x00001570


	//   ....[4]....
        /*05fc*/ 	.word	0x00001580


	//   ....[5]....
        /*0600*/ 	.word	0x00001590


	//   ....[6]....
        /*0604*/ 	.word	0x000015a0


	//   ....[7]....
        /*0608*/ 	.word	0x000015e0


	//   ....[8]....
        /*060c*/ 	.word	0x00001640


	//   ....[9]....
        /*0610*/ 	.word	0x00001840


	//   ....[10]....
        /*0614*/ 	.word	0x00001860


	//   ....[11]....
        /*0618*/ 	.word	0x00001870


	//   ....[12]....
        /*061c*/ 	.word	0x000018a0


	//   ....[13]....
        /*0620*/ 	.word	0x000018b0


	//   ....[14]....
        /*0624*/ 	.word	0x00001900


	//   ....[15]....
        /*0628*/ 	.word	0x00001960


	//   ....[16]....
        /*062c*/ 	.word	0x000019b0


	//   ....[17]....
        /*0630*/ 	.word	0x00001f30


	//   ....[18]....
        /*0634*/ 	.word	0x00001f50


	//   ....[19]....
        /*0638*/ 	.word	0x00001f60


	//   ....[20]....
        /*063c*/ 	.word	0x00001f80


	//   ....[21]....
        /*0640*/ 	.word	0x00001f90


	//   ....[22]....
        /*0644*/ 	.word	0x00001fb0


	//   ....[23]....
        /*0648*/ 	.word	0x00001fc0


	//   ....[24]....
        /*064c*/ 	.word	0x00001fe0


	//   ....[25]....
        /*0650*/ 	.word	0x00003720


	//   ....[26]....
        /*0654*/ 	.word	0x00003740


	//   ....[27]....
        /*0658*/ 	.word	0x00003770


	//   ....[28]....
        /*065c*/ 	.word	0x00003780


	//   ....[29]....
        /*0660*/ 	.word	0x00003790


	//   ....[30]....
        /*0664*/ 	.word	0x000037a0


	//   ....[31]....
        /*0668*/ 	.word	0x000037b0


	//   ....[32]....
        /*066c*/ 	.word	0x000037d0


	//   ....[33]....
        /*0670*/ 	.word	0x00003af0


	//   ....[34]....
        /*0674*/ 	.word	0x00003f30


	//   ....[35]....
        /*0678*/ 	.word	0x00004730


	//   ....[36]....
        /*067c*/ 	.word	0x00004750


	//   ....[37]....
        /*0680*/ 	.word	0x00004770


	//   ....[38]....
        /*0684*/ 	.word	0x00004790


	//   ....[39]....
        /*0688*/ 	.word	0x00006670


	//   ....[40]....
        /*068c*/ 	.word	0x00006690


	//   ....[41]....
        /*0690*/ 	.word	0x000066c0


	//   ....[42]....
        /*0694*/ 	.word	0x000066d0


	//   ....[43]....
        /*0698*/ 	.word	0x000066e0


	//   ....[44]....
        /*069c*/ 	.word	0x000066f0


	//   ....[45]....
        /*06a0*/ 	.word	0x00006820


	//   ....[46]....
        /*06a4*/ 	.word	0x00006830


	//   ....[47]....
        /*06a8*/ 	.word	0x00007f40


	//   ....[48]....
        /*06ac*/ 	.word	0x00007f60


	//   ....[49]....
        /*06b0*/ 	.word	0x00007f90


	//   ....[50]....
        /*06b4*/ 	.word	0x00007fa0


	//   ....[51]....
        /*06b8*/ 	.word	0x00007fb0


	//   ....[52]....
        /*06bc*/ 	.word	0x00007fc0


	//   ....[53]....
        /*06c0*/ 	.word	0x000080f0


	//   ....[54]....
        /*06c4*/ 	.word	0x00008100


	//   ....[55]....
        /*06c8*/ 	.word	0x00008310


	//   ....[56]....
        /*06cc*/ 	.word	0x00008750


	//   ....[57]....
        /*06d0*/ 	.word	0x00008f50


	//   ....[58]....
        /*06d4*/ 	.word	0x00008f70


	//   ....[59]....
        /*06d8*/ 	.word	0x00008f90


	//   ....[60]....
        /*06dc*/ 	.word	0x00008fb0


	//   ....[61]....
        /*06e0*/ 	.word	0x0000b360


	//   ....[62]....
        /*06e4*/ 	.word	0x0000b380


	//   ....[63]....
        /*06e8*/ 	.word	0x0000b3e0


	//   ....[64]....
        /*06ec*/ 	.word	0x0000b420


	//   ....[65]....
        /*06f0*/ 	.word	0x0000b440


	//   ....[66]....
        /*06f4*/ 	.word	0x0000b460


	//   ....[67]....
        /*06f8*/ 	.word	0x0000b480


	//   ....[68]....
        /*06fc*/ 	.word	0x0000b490


	//   ....[69]....
        /*0700*/ 	.word	0x0000cbe0


	//   ....[70]....
        /*0704*/ 	.word	0x0000cc00


	//   ....[71]....
        /*0708*/ 	.word	0x0000cc30


	//   ....[72]....
        /*070c*/ 	.word	0x0000cc50


	//   ....[73]....
        /*0710*/ 	.word	0x0000cc60


	//   ....[74]....
        /*0714*/ 	.word	0x0000cc70


	//   ....[75]....
        /*0718*/ 	.word	0x0000cc80


	//   ....[76]....
        /*071c*/ 	.word	0x0000cc90


	//   ....[77]....
        /*0720*/ 	.word	0x0000d2c0


	//   ....[78]....
        /*0724*/ 	.word	0x0000d2d0


	//   ....[79]....
        /*0728*/ 	.word	0x0000d300


	//   ....[80]....
        /*072c*/ 	.word	0x0000d310


	//   ....[81]....
        /*0730*/ 	.word	0x0000f460


	//   ....[82]....
        /*0734*/ 	.word	0x0000f4b0


	//   ....[83]....
        /*0738*/ 	.word	0x0000f4d0


	//   ....[84]....
        /*073c*/ 	.word	0x0000f4f0


	//   ....[85]....
        /*0740*/ 	.word	0x00010110


	//   ....[86]....
        /*0744*/ 	.word	0x00010480


	//   ....[87]....
        /*0748*/ 	.word	0x000104b0


	//   ....[88]....
        /*074c*/ 	.word	0x000104c0


	//   ....[89]....
        /*0750*/ 	.word	0x000104d0


	//   ....[90]....
        /*0754*/ 	.word	0x00010700


	//   ....[91]....
        /*0758*/ 	.word	0x00010710


	//   ....[92]....
        /*075c*/ 	.word	0x000107f0


	//   ....[93]....
        /*0760*/ 	.word	0x00010820


	//   ....[94]....
        /*0764*/ 	.word	0x000108e0


	//   ....[95]....
        /*0768*/ 	.word	0x00010910


	//   ....[96]....
        /*076c*/ 	.word	0x000109d0


	//   ....[97]....
        /*0770*/ 	.word	0x000109f0


	//   ....[98]....
        /*0774*/ 	.word	0x00010f40


	//   ....[99]....
        /*0778*/ 	.word	0x00010f60


	//   ....[100]....
        /*077c*/ 	.word	0x000110e0


	//   ....[101]....
        /*0780*/ 	.word	0x000110f0


	//   ....[102]....
        /*0784*/ 	.word	0x00011200


	//   ....[103]....
        /*0788*/ 	.word	0x00011220


	//   ....[104]....
        /*078c*/ 	.word	0x00011330


	//   ....[105]....
        /*0790*/ 	.word	0x00011340


	//   ....[106]....
        /*0794*/ 	.word	0x000114c0


	//   ....[107]....
        /*0798*/ 	.word	0x000115b0


	//   ....[108]....
        /*079c*/ 	.word	0x00011620


	//   ....[109]....
        /*07a0*/ 	.word	0x00011740


	//   ....[110]....
        /*07a4*/ 	.word	0x000117a0


	//   ....[111]....
        /*07a8*/ 	.word	0x000118e0


	//   ....[112]....
        /*07ac*/ 	.word	0x00011940


	//   ....[113]....
        /*07b0*/ 	.word	0x00011a80


	//   ....[114]....
        /*07b4*/ 	.word	0x00011ae0


	//   ....[115]....
        /*07b8*/ 	.word	0x00011b40


	//   ....[116]....
        /*07bc*/ 	.word	0x00011b90


	//   ....[117]....
        /*07c0*/ 	.word	0x000123d0


	//   ....[118]....
        /*07c4*/ 	.word	0x00012420


	//   ....[119]....
        /*07c8*/ 	.word	0x00012470


	//   ....[120]....
        /*07cc*/ 	.word	0x000124c0


	//   ....[121]....
        /*07d0*/ 	.word	0x00012530


	//   ....[122]....
        /*07d4*/ 	.word	0x000125a0


	//   ....[123]....
        /*07d8*/ 	.word	0x000126c0


	//   ....[124]....
        /*07dc*/ 	.word	0x00012720


	//   ....[125]....
        /*07e0*/ 	.word	0x00012860


	//   ....[126]....
        /*07e4*/ 	.word	0x000128c0


	//   ....[127]....
        /*07e8*/ 	.word	0x00012a00


	//   ....[128]....
        /*07ec*/ 	.word	0x00012a60


	//   ....[129]....
        /*07f0*/ 	.word	0x00012ad0


	//   ....[130]....
        /*07f4*/ 	.word	0x00012b40


	//   ....[131]....
        /*07f8*/ 	.word	0x00012c60


	//   ....[132]....
        /*07fc*/ 	.word	0x00012cc0


	//   ....[133]....
        /*0800*/ 	.word	0x00012e00


	//   ....[134]....
        /*0804*/ 	.word	0x00012e60


	//   ....[135]....
        /*0808*/ 	.word	0x00012fa0


	//   ....[136]....
        /*080c*/ 	.word	0x00013000


	//   ....[137]....
        /*0810*/ 	.word	0x00013070


	//   ....[138]....
        /*0814*/ 	.word	0x000130e0


	//   ....[139]....
        /*0818*/ 	.word	0x00013920


	//   ....[140]....
        /*081c*/ 	.word	0x00013960


	//   ....[141]....
        /*0820*/ 	.word	0x000139b0


	//   ....[142]....
        /*0824*/ 	.word	0x000139f0


	//   ....[143]....
        /*0828*/ 	.word	0x00013a40


	//   ....[144]....
        /*082c*/ 	.word	0x00013aa0


	//   ....[145]....
        /*0830*/ 	.word	0x00013b10


	//   ....[146]....
        /*0834*/ 	.word	0x00013c20


	//   ....[147]....
        /*0838*/ 	.word	0x00013c80


	//   ....[148]....
        /*083c*/ 	.word	0x00013d90


	//   ....[149]....
        /*0840*/ 	.word	0x00013df0


	//   ....[150]....
        /*0844*/ 	.word	0x00013f00


	//   ....[151]....
        /*0848*/ 	.word	0x00013f60


	//   ....[152]....
        /*084c*/ 	.word	0x00013fb0


	//   ....[153]....
        /*0850*/ 	.word	0x00013ff0


	//   ....[154]....
        /*0854*/ 	.word	0x00014040


	//   ....[155]....
        /*0858*/ 	.word	0x00014080


	//   ....[156]....
        /*085c*/ 	.word	0x000140d0


	//   ....[157]....
        /*0860*/ 	.word	0x00014130


	//   ....[158]....
        /*0864*/ 	.word	0x00014180


	//   ....[159]....
        /*0868*/ 	.word	0x000141d0


	//   ....[160]....
        /*086c*/ 	.word	0x00014240


	//   ....[161]....
        /*0870*/ 	.word	0x000142b0


	//   ....[162]....
        /*0874*/ 	.word	0x00014320


	//   ....[163]....
        /*0878*/ 	.word	0x00014380


	//   ....[164]....
        /*087c*/ 	.word	0x000143f0


	//   ....[165]....
        /*0880*/ 	.word	0x00014460


	//   ....[166]....
        /*0884*/ 	.word	0x000144d0


	//   ....[167]....
        /*0888*/ 	.word	0x00014530


	//   ....[168]....
        /*088c*/ 	.word	0x000145a0


	//----- nvinfo : EIATTR_EXIT_INSTR_OFFSETS
	.align		4
.L_258:
        /*0890*/ 	.byte	0x04, 0x1c
        /*0892*/ 	.short	(.L_260 - .L_259)


	//   ....[0]....
.L_259:
        /*0894*/ 	.word	0x000000a0


	//   ....[1]....
        /*0898*/ 	.word	0x00011560


	//----- nvinfo : EIATTR_MAX_THREADS
	.align		4
.L_260:
        /*089c*/ 	.byte	0x04, 0x05
        /*089e*/ 	.short	(.L_262 - .L_261)
.L_261:
        /*08a0*/ 	.word	0x00000100
        /*08a4*/ 	.word	0x00000001
        /*08a8*/ 	.word	0x00000001


	//----- nvinfo : EIATTR_CRS_STACK_SIZE
	.align		4
.L_262:
        /*08ac*/ 	.byte	0x04, 0x1e
        /*08ae*/ 	.short	(.L_264 - .L_263)
.L_263:
        /*08b0*/ 	.word	0x00000000
.L_264:


//--------------------- .nv.info._ZN7cutlass13device_kernelIN5flash19enable_sm80_to_sm89INS1_16FlashAttnFwdSm80INS1_25CollectiveMainloopFwdSm80ILi8ELi1ELb1EN4cute5tupleIJNS5_1CILi128EEES8_S8_EEELi128ENS_6half_tEfNS_4arch4Sm80ELb1ELb0ELb1ELb1ELb1ELb0ELb1ELb0EEENS1_21CollectiveEpilogueFwdIS9_NS6_IJNS7_ILi1EEESF_SF_EEESA_SC_Li256ELb1ELb1ELb0ELb0EEENS1_19SingleTileSchedulerILb1ELb0ELb1ELi128EEEEEEEEEvNT_6ParamsE --------------------------
	.section	.nv.info._ZN7cutlass13device_kernelIN5flash19enable_sm80_to_sm89INS1_16FlashAttnFwdSm80INS1_25CollectiveMainloopFwdSm80ILi8ELi1ELb1EN4cute5tupleIJNS5_1CILi128EEES8_S8_EEELi128ENS_6half_tEfNS_4arch4Sm80ELb1ELb0ELb1ELb1ELb1ELb0ELb1ELb0EEENS1_21CollectiveEpilogueFwdIS9_NS6_IJNS7_ILi1EEESF_SF_EEESA_SC_Li256ELb1ELb1ELb0ELb0EEENS1_19SingleTileSchedulerILb1ELb0ELb1ELi128EEEEEEEEEvNT_6ParamsE,"",@"SHT_CUDA_INFO"
	.sectionflags	@""
	.align	4


	//----- nvinfo : EIATTR_CUDA_API_VERSION
	.align		4
        /*0000*/ 	.byte	0x04, 0x37
        /*0002*/ 	.short	(.L_266 - .L_265)
.L_265:
        /*0004*/ 	.word	0x00000082


	//----- nvinfo : EIATTR_SW2861232_WAR
	.align		4
.L_266:
        /*0008*/ 	.byte	0x01, 0x35
	.zero		2


	//----- nvinfo : EIATTR_PARAM_CBANK
	.align		4
        /*000c*/ 	.byte	0x04, 0x0a
        /*000e*/ 	.short	(.L_268 - .L_267)
	.align		4
.L_267:
        /*0010*/ 	.word	index@(.nv.constant0._ZN7cutlass13device_kernelIN5flash19enable_sm80_to_sm89INS1_16FlashAttnFwdSm80INS1_25CollectiveMainloopFwdSm80ILi8ELi1ELb1EN4cute5tupleIJNS5_1CILi128EEES8_S8_EEELi128ENS_6half_tEfNS_4arch4Sm80ELb1ELb0ELb1ELb1ELb1ELb0ELb1ELb0EEENS1_21CollectiveEpilogueFwdIS9_NS6_IJNS7_ILi1EEESF_SF_EEESA_SC_Li256ELb1ELb1ELb0ELb0EEENS1_19SingleTileSchedulerILb1ELb0ELb1ELi128EEEEEEEEEvNT_6ParamsE)
        /*0014*/ 	.short	0x0160
        /*0016*/ 	.short	0x0418


	//----- nvinfo : EIATTR_CBANK_PARAM_SIZE
	.align		4
.L_268:
        /*0018*/ 	.byte	0x03, 0x19
        /*001a*/ 	.short	0x0418


	//----- nvinfo : EIATTR_KPARAM_INFO
	.align		4
        /*001c*/ 	.byte	0x04, 0x17
        /*001e*/ 	.short	(.L_270 - .L_269)
.L_269:
        /*0020*/ 	.word	0x00000000
        /*0024*/ 	.short	0x0000
        /*0026*/ 	.short	0x0000
        /*0028*/ 	.byte	0x00, 0xf0, 0x61, 0x10


	//----- nvinfo : EIATTR_MAXREG_COUNT
	.align		4
.L_270:
        /*002c*/ 	.byte	0x03, 0x1b
        /*002e*/ 	.short	0x00ff


	//----- nvinfo : EIATTR_NUM_BARRIERS
	.align		4
        /*0030*/ 	.byte	0x02, 0x4c
        /*0032*/ 	.byte	0x02
	.zero		1


	//----- nvinfo : EIATTR_ANNOTATIONS
	.align		4
        /*0034*/ 	.byte	0x04, 0x55
        /*0036*/ 	.short	(.L_272 - .L_271)


	//   ....[0]....
.L_271:
        /* <DEDUP_REMOVED lines=36> */


	//----- nvinfo : EIATTR_MERCURY_ISA_VERSION
	.align		4
.L_272:
        /*0268*/ 	.byte	0x03, 0x5f
        /*026a*/ 	.short	0x0000


	//----- nvinfo : EIATTR_COOP_GROUP_MASK_REGIDS
	.align		4
        /*026c*/ 	.byte	0x04, 0x29
        /*026e*/ 	.short	(.L_274 - .L_273)


	//   ....[0]....
.L_273:
        /*0270*/ 	.word	0xffffffff


	//   ....[1]....
        /*0274*/ 	.word	0xffffffff


	//   ....[2]....
        /*0278*/ 	.word	0xffffffff


	//   ....[3]....
        /*027c*/ 	.word	0xffffffff


	//   ....[4]....
        /*0280*/ 	.word	0xffffffff


	//   ....[5]....
        /*0284*/ 	.word	0xffffffff


	//   ....[6]....
        /*0288*/ 	.word	0xffffffff


	//   ....[7]....
        /*028c*/ 	.word	0xffffffff


	//   ....[8]....
        /*0290*/ 	.word	0xffffffff


	//   ....[9]....
        /*0294*/ 	.word	0xffffffff


	//   ....[10]....
        /*0298*/ 	.word	0xffffffff


	//   ....[11]....
        /*029c*/ 	.word	0xffffffff


	//   ....[12]....
        /*02a0*/ 	.word	0xffffffff


	//   ....[13]....
        /*02a4*/ 	.word	0xffffffff


	//   ....[14]....
        /*02a8*/ 	.word	0xffffffff


	//   ....[15]....
        /*02ac*/ 	.word	0xffffffff


	//   ....[16]....
        /*02b0*/ 	.word	0xffffffff


	//   ....[17]....
        /*02b4*/ 	.word	0xffffffff


	//   ....[18]....
        /*02b8*/ 	.word	0xffffffff


	//   ....[19]....
        /*02bc*/ 	.word	0xffffffff


	//   ....[20]....
        /*02c0*/ 	.word	0xffffffff


	//   ....[21]....
        /*02c4*/ 	.word	0xffffffff


	//   ....[22]....
        /*02c8*/ 	.word	0xffffffff


	//   ....[23]....
        /*02cc*/ 	.word	0xffffffff


	//   ....[24]....
        /*02d0*/ 	.word	0xffffffff


	//   ....[25]....
        /*02d4*/ 	.word	0xffffffff


	//   ....[26]....
        /*02d8*/ 	.word	0xffffffff


	//   ....[27]....
        /*02dc*/ 	.word	0xffffffff


	//   ....[28]....
        /*02e0*/ 	.word	0xffffffff


	//   ....[29]....
        /*02e4*/ 	.word	0xffffffff


	//   ....[30]....
        /*02e8*/ 	.word	0xffffffff


	//   ....[31]....
        /*02ec*/ 	.word	0xffffffff


	//   ....[32]....
        /*02f0*/ 	.word	0xffffffff


	//   ....[33]....
        /*02f4*/ 	.word	0xffffffff


	//   ....[34]....
        /*02f8*/ 	.word	0xffffffff


	//   ....[35]....
        /*02fc*/ 	.word	0xffffffff


	//   ....[36]....
        /*0300*/ 	.word	0xffffffff


	//   ....[37]....
        /*0304*/ 	.word	0xffffffff


	//   ....[38]....
        /*0308*/ 	.word	0xffffffff


	//   ....[39]....
        /*030c*/ 	.word	0xffffffff


	//   ....[40]....
        /*0310*/ 	.word	0xffffffff


	//   ....[41]....
        /*0314*/ 	.word	0xffffffff


	//   ....[42]....
        /*0318*/ 	.word	0xffffffff


	//   ....[43]....
        /*031c*/ 	.word	0xffffffff


	//   ....[44]....
        /*0320*/ 	.word	0xffffffff


	//   ....[45]....
        /*0324*/ 	.word	0xffffffff


	//   ....[46]....
        /*0328*/ 	.word	0xffffffff


	//   ....[47]....
        /*032c*/ 	.word	0xffffffff


	//   ....[48]....
        /*0330*/ 	.word	0xffffffff


	//   ....[49]....
        /*0334*/ 	.word	0xffffffff


	//   ....[50]....
        /*0338*/ 	.word	0xffffffff


	//   ....[51]....
        /*033c*/ 	.word	0xffffffff


	//   ....[52]....
        /*0340*/ 	.word	0xffffffff


	//   ....[53]....
        /*0344*/ 	.word	0xffffffff


	//   ....[54]....
        /*0348*/ 	.word	0xffffffff


	//   ....[55]....
        /*034c*/ 	.word	0xffffffff


	//   ....[56]....
        /*0350*/ 	.word	0xffffffff


	//   ....[57]....
        /*0354*/ 	.word	0xffffffff


	//   ....[58]....
        /*0358*/ 	.word	0xffffffff


	//   ....[59]....
        /*035c*/ 	.word	0xffffffff


	//   ....[60]....
        /*0360*/ 	.word	0xffffffff


	//   ....[61]....
        /*0364*/ 	.word	0xffffffff


	//   ....[62]....
        /*0368*/ 	.word	0xffffffff


	//   ....[63]....
        /*036c*/ 	.word	0xffffffff


	//   ....[64]....
        /*0370*/ 	.word	0xffffffff


	//   ....[65]....
        /*0374*/ 	.word	0xffffffff


	//   ....[66]....
        /*0378*/ 	.word	0xffffffff


	//   ....[67]....
        /*037c*/ 	.word	0xffffffff


	//   ....[68]....
        /*0380*/ 	.word	0xffffffff


	//   ....[69]....
        /*0384*/ 	.word	0xffffffff


	//   ....[70]....
        /*0388*/ 	.word	0xffffffff


	//   ....[71]....
        /*038c*/ 	.word	0xffffffff


	//   ....[72]....
        /*0390*/ 	.word	0xffffffff


	//   ....[73]....
        /*0394*/ 	.word	0xffffffff


	//   ....[74]....
        /*0398*/ 	.word	0xffffffff


	//   ....[75]....
        /*039c*/ 	.word	0xffffffff


	//   ....[76]....
        /*03a0*/ 	.word	0xffffffff


	//   ....[77]....
        /*03a4*/ 	.word	0xffffffff


	//   ....[78]....
        /*03a8*/ 	.word	0xffffffff


	//   ....[79]....
        /*03ac*/ 	.word	0xffffffff


	//   ....[80]....
        /*03b0*/ 	.word	0xffffffff


	//   ....[81]....
        /*03b4*/ 	.word	0xffffffff


	//   ....[82]....
        /*03b8*/ 	.word	0xffffffff


	//   ....[83]....
        /*03bc*/ 	.word	0xffffffff


	//   ....[84]....
        /*03c0*/ 	.word	0xffffffff


	//   ....[85]....
        /*03c4*/ 	.word	0xffffffff


	//   ....[86]....
        /*03c8*/ 	.word	0xffffffff


	//   ....[87]....
        /*03cc*/ 	.word	0xffffffff


	//   ....[88]....
        /*03d0*/ 	.word	0xffffffff


	//   ....[89]....
        /*03d4*/ 	.word	0xffffffff


	//   ....[90]....
        /*03d8*/ 	.word	0xffffffff


	//   ....[91]....
        /*03dc*/ 	.word	0xffffffff


	//   ....[92]....
        /*03e0*/ 	.word	0xffffffff


	//   ....[93]....
        /*03e4*/ 	.word	0xffffffff


	//   ....[94]....
        /*03e8*/ 	.word	0xffffffff


	//   ....[95]....
        /*03ec*/ 	.word	0xffffffff


	//   ....[96]....
        /*03f0*/ 	.word	0xffffffff


	//   ....[97]....
        /*03f4*/ 	.word	0xffffffff


	//   ....[98]....
        /*03f8*/ 	.word	0xffffffff


	//   ....[99]....
        /*03fc*/ 	.word	0xffffffff


	//   ....[100]....
        /*0400*/ 	.word	0xffffffff


	//   ....[101]....
        /*0404*/ 	.word	0xffffffff


	//   ....[102]....
        /*0408*/ 	.word	0xffffffff


	//   ....[103]....
        /*040c*/ 	.word	0xffffffff


	//   ....[104]....
        /*0410*/ 	.word	0xffffffff


	//----- nvinfo : EIATTR_COOP_GROUP_INSTR_OFFSETS
	.align		4
.L_274:
        /*0414*/ 	.byte	0x04, 0x28
        /*0416*/ 	.short	(.L_276 - .L_275)


	//   ....[0]....
.L_275:
        /*0418*/ 	.word	0x000000a0


	//   ....[1]....
        /*041c*/ 	.word	0x000012b0


	//   ....[2]....
        /*0420*/ 	.word	0x000012f0


	//   ....[3]....
        /*0424*/ 	.word	0x00001330


	//   ....[4]....
        /*0428*/ 	.word	0x000013f0


	//   ....[5]....
        /*042c*/ 	.word	0x00001480


	//   ....[6]....
        /*0430*/ 	.word	0x00001530


	//   ....[7]....
        /*0434*/ 	.word	0x00001570


	//   ....[8]....
        /*0438*/ 	.word	0x000015a0


	//   ....[9]....
        /*043c*/ 	.word	0x00001810


	//   ....[10]....
        /*0440*/ 	.word	0x00001830


	//   ....[11]....
        /*0444*/ 	.word	0x00001840


	//   ....[12]....
        /*0448*/ 	.word	0x00001850


	//   ....[13]....
        /*044c*/ 	.word	0x00001860


	//   ....[14]....
        /*0450*/ 	.word	0x00001870


	//   ....[15]....
        /*0454*/ 	.word	0x00001880


	//   ....[16]....
        /*0458*/ 	.word	0x00001890


	//   ....[17]....
        /*045c*/ 	.word	0x00001f70


	//   ....[18]....
        /*0460*/ 	.word	0x00001f90


	//   ....[19]....
        /*0464*/ 	.word	0x00001fb0


	//   ....[20]....
        /*0468*/ 	.word	0x00001fc0


	//   ....[21]....
        /*046c*/ 	.word	0x00001fe0


	//   ....[22]....
        /*0470*/ 	.word	0x00001ff0


	//   ....[23]....
        /*0474*/ 	.word	0x00002020


	//   ....[24]....
        /*0478*/ 	.word	0x00002040


	//   ....[25]....
        /*047c*/ 	.word	0x000030b0


	//   ....[26]....
        /*0480*/ 	.word	0x000030d0


	//   ....[27]....
        /*0484*/ 	.word	0x000030e0


	//   ....[28]....
        /*0488*/ 	.word	0x000030f0


	//   ....[29]....
        /*048c*/ 	.word	0x00003100


	//   ....[30]....
        /*0490*/ 	.word	0x00003110


	//   ....[31]....
        /*0494*/ 	.word	0x00003120


	//   ....[32]....
        /*0498*/ 	.word	0x00003150


	//   ....[33]....
        /*049c*/ 	.word	0x000036b0


	//   ....[34]....
        /*04a0*/ 	.word	0x000036e0


	//   ....[35]....
        /*04a4*/ 	.word	0x00004500


	//   ....[36]....
        /*04a8*/ 	.word	0x00004af0


	//   ....[37]....
        /*04ac*/ 	.word	0x00004b00


	//   ....[38]....
        /*04b0*/ 	.word	0x00004b30


	//   ....[39]....
        /*04b4*/ 	.word	0x00006920


	//   ....[40]....
        /*04b8*/ 	.word	0x00006940


	//   ....[41]....
        /*04bc*/ 	.word	0x00006950


	//   ....[42]....
        /*04c0*/ 	.word	0x00006960


	//   ....[43]....
        /*04c4*/ 	.word	0x00006970


	//   ....[44]....
        /*04c8*/ 	.word	0x00006980


	//   ....[45]....
        /*04cc*/ 	.word	0x00006990


	//   ....[46]....
        /*04d0*/ 	.word	0x000069a0


	//   ....[47]....
        /*04d4*/ 	.word	0x000080d0


	//   ....[48]....
        /*04d8*/ 	.word	0x000080f0


	//   ....[49]....
        /*04dc*/ 	.word	0x00008110


	//   ....[50]....
        /*04e0*/ 	.word	0x00008120


	//   ....[51]....
        /*04e4*/ 	.word	0x00008130


	//   ....[52]....
        /*04e8*/ 	.word	0x00008140


	//   ....[53]....
        /*04ec*/ 	.word	0x00008150


	//   ....[54]....
        /*04f0*/ 	.word	0x00008180


	//   ....[55]....
        /*04f4*/ 	.word	0x000083d0


	//   ....[56]....
        /*04f8*/ 	.word	0x00008400


	//   ....[57]....
        /*04fc*/ 	.word	0x00009040


	//   ....[58]....
        /*0500*/ 	.word	0x00009050


	//   ....[59]....
        /*0504*/ 	.word	0x00009070


	//   ....[60]....
        /*0508*/ 	.word	0x00009090


	//   ....[61]....
        /*050c*/ 	.word	0x0000b2a0


	//   ....[62]....
        /*0510*/ 	.word	0x0000b2b0


	//   ....[63]....
        /*0514*/ 	.word	0x0000b2c0


	//   ....[64]....
        /*0518*/ 	.word	0x0000b2d0


	//   ....[65]....
        /*051c*/ 	.word	0x0000b2e0


	//   ....[66]....
        /*0520*/ 	.word	0x0000b2f0


	//   ....[67]....
        /*0524*/ 	.word	0x0000b300


	//   ....[68]....
        /*0528*/ 	.word	0x0000b330


	//   ....[69]....
        /*052c*/ 	.word	0x0000b730


	//   ....[70]....
        /*0530*/ 	.word	0x0000b750


	//   ....[71]....
        /*0534*/ 	.word	0x0000b770


	//   ....[72]....
        /*0538*/ 	.word	0x0000b880


	//   ....[73]....
        /*053c*/ 	.word	0x0000b890


	//   ....[74]....
        /*0540*/ 	.word	0x0000b8a0


	//   ....[75]....
        /*0544*/ 	.word	0x0000b8c0


	//   ....[76]....
        /*0548*/ 	.word	0x0000b8f0


	//   ....[77]....
        /*054c*/ 	.word	0x0000d1d0


	//   ....[78]....
        /*0550*/ 	.word	0x0000d1f0


	//   ....[79]....
        /*0554*/ 	.word	0x0000d210


	//   ....[80]....
        /*0558*/ 	.word	0x0000d230


	//   ....[81]....
        /*055c*/ 	.word	0x0000f1a0


	//   ....[82]....
        /*0560*/ 	.word	0x0000f1b0


	//   ....[83]....
        /*0564*/ 	.word	0x0000f1f0


	//   ....[84]....
        /*0568*/ 	.word	0x0000f200


	//   ....[85]....
        /*056c*/ 	.word	0x00010480


	//   ....[86]....
        /*0570*/ 	.word	0x000104c0


	//   ....[87]....
        /*0574*/ 	.word	0x00010500


	//   ....[88]....
        /*0578*/ 	.word	0x00010540


	//   ....[89]....
        /*057c*/ 	.word	0x00010730


	//   ....[90]....
        /*0580*/ 	.word	0x00010740


	//   ....[91]....
        /*0584*/ 	.word	0x00010830


	//   ....[92]....
        /*0588*/ 	.word	0x00010860


	//   ....[93]....
        /*058c*/ 	.word	0x00010930


	//   ....[94]....
        /*0590*/ 	.word	0x00010960


	//   ....[95]....
        /*0594*/ 	.word	0x00010a30


	//   ....[96]....
        /*0598*/ 	.word	0x00010a50


	//   ....[97]....
        /*059c*/ 	.word	0x00011300


	//   ....[98]....
        /*05a0*/ 	.word	0x00011310


	//   ....[99]....
        /*05a4*/ 	.word	0x000113e0


	//   ....[100]....
        /*05a8*/ 	.word	0x00011410


	//   ....[101]....
        /*05ac*/ 	.word	0x000114e0


	//   ....[102]....
        /*05b0*/ 	.word	0x00011510


	//   ....[103]....
        /*05b4*/ 	.word	0x000115e0


	//   ....[104]....
        /*05b8*/ 	.word	0x00011600


	//----- nvinfo : EIATTR_EXIT_INSTR_OFFSETS
	.align		4
.L_276:
        /*05bc*/ 	.byte	0x04, 0x1c
        /*05be*/ 	.short	(.L_278 - .L_277)


	//   ....[0]....
.L_277:
        /*05c0*/ 	.word	0x00000450


	//   ....[1]....
        /*05c4*/ 	.word	0x00010a60


	//   ....[2]....
        /*05c8*/ 	.word	0x00010ab0


	//   ....[3]....
        /*05cc*/ 	.word	0x00010b10


	//   ....[4]....
        /*05d0*/ 	.word	0x00011610


	//   ....[5]....
        /*05d4*/ 	.word	0x00011660


	//   ....[6]....
        /*05d8*/ 	.word	0x000116c0


	//----- nvinfo : EIATTR_CTAIDZ_USED
	.align		4
.L_278:
        /*05dc*/ 	.byte	0x01, 0x04
	.zero		2


	//----- nvinfo : EIATTR_MAX_THREADS
	.align		4
        /*05e0*/ 	.byte	0x04, 0x05
        /*05e2*/ 	.short	(.L_280 - .L_279)
.L_279:
        /*05e4*/ 	.word	0x00000100
        /*05e8*/ 	.word	0x00000001
        /*05ec*/ 	.word	0x00000001


	//----- nvinfo : EIATTR_CRS_STACK_SIZE
	.align		4
.L_280:
        /*05f0*/ 	.byte	0x04, 0x1e
        /*05f2*/ 	.short	(.L_282 - .L_281)
.L_281:
        /*05f4*/ 	.word	0x00000000
.L_282:


//--------------------- .nv.info._ZN7cutlass13device_kernelIN5flash19enable_sm80_to_sm89INS1_16FlashAttnFwdSm80INS1_25CollectiveMainloopFwdSm80ILi8ELi1ELb1EN4cute5tupleIJNS5_1CILi128EEES8_S8_EEELi128ENS_6half_tEfNS_4arch4Sm80ELb1ELb0ELb1ELb1ELb1ELb1ELb1ELb0EEENS1_21CollectiveEpilogueFwdIS9_NS6_IJNS7_ILi1EEESF_SF_EEESA_SC_Li256ELb1ELb1ELb0ELb0EEENS1_19SingleTileSchedulerILb1ELb0ELb1ELi128EEEEEEEEEvNT_6ParamsE --------------------------
	.section	.nv.info._ZN7cutlass13device_kernelIN5flash19enable_sm80_to_sm89INS1_16FlashAttnFwdSm80INS1_25CollectiveMainloopFwdSm80ILi8ELi1ELb1EN4cute5tupleIJNS5_1CILi128EEES8_S8_EEELi128ENS_6half_tEfNS_4arch4Sm80ELb1ELb0ELb1ELb1ELb1ELb1ELb1ELb0EEENS1_21CollectiveEpilogueFwdIS9_NS6_IJNS7_ILi1EEESF_SF_EEESA_SC_Li256ELb1ELb1ELb0ELb0EEENS1_19SingleTileSchedulerILb1ELb0ELb1ELi128EEEEEEEEEvNT_6ParamsE,"",@"SHT_CUDA_INFO"
	.sectionflags	@""
	.align	4


	//----- nvinfo : EIATTR_CUDA_API_VERSION
	.align		4
        /*0000*/ 	.byte	0x04, 0x37
        /*0002*/ 	.short	(.L_284 - .L_283)
.L_283:
        /*0004*/ 	.word	0x00000082


	//----- nvinfo : EIATTR_SW2861232_WAR
	.align		4
.L_284:
        /*0008*/ 	.byte	0x01, 0x35
	.zero		2


	//----- nvinfo : EIATTR_PARAM_CBANK
	.align		4
        /*000c*/ 	.byte	0x04, 0x0a
        /*000e*/ 	.short	(.L_286 - .L_285)
	.align		4
.L_285:
        /*0010*/ 	.word	index@(.nv.constant0._ZN7cutlass13device_kernelIN5flash19enable_sm80_to_sm89INS1_16FlashAttnFwdSm80INS1_25CollectiveMainloopFwdSm80ILi8ELi1ELb1EN4cute5tupleIJNS5_1CILi128EEES8_S8_EEELi128ENS_6half_tEfNS_4arch4Sm80ELb1ELb0ELb1ELb1ELb1ELb1ELb1ELb0EEENS1_21CollectiveEpilogueFwdIS9_NS6_IJNS7_ILi1EEESF_SF_EEESA_SC_Li256ELb1ELb1ELb0ELb0EEENS1_19SingleTileSchedulerILb1ELb0ELb1ELi128EEEEEEEEEvNT_6ParamsE)
        /*0014*/ 	.short	0x0160
        /*0016*/ 	.short	0x0418


	//----- nvinfo : EIATTR_CBANK_PARAM_SIZE
	.align		4
.L_286:
        /*0018*/ 	.byte	0x03, 0x19
        /*001a*/ 	.short	0x0418


	//----- nvinfo : EIATTR_KPARAM_INFO
	.align		4
        /*001c*/ 	.byte	0x04, 0x17
        /*001e*/ 	.short	(.L_288 - .L_287)
.L_287:
        /*0020*/ 	.word	0x00000000
        /*0024*/ 	.short	0x0000
        /*0026*/ 	.short	0x0000
        /*0028*/ 	.byte	0x00, 0xf0, 0x61, 0x10


	//----- nvinfo : EIATTR_MAXREG_COUNT
	.align		4
.L_288:
        /*002c*/ 	.byte	0x03, 0x1b
        /*002e*/ 	.short	0x00ff


	//----- nvinfo : EIATTR_NUM_BARRIERS
	.align		4
        /*0030*/ 	.byte	0x02, 0x4c
        /*0032*/ 	.byte	0x02
	.zero		1


	//----- nvinfo : EIATTR_ANNOTATIONS
	.align		4
        /*0034*/ 	.byte	0x04, 0x55
        /*0036*/ 	.short	(.L_290 - .L_289)


	//   ....[0]....
.L_289:
        /* <DEDUP_REMOVED lines=26> */


	//----- nvinfo : EIATTR_MERCURY_ISA_VERSION
	.align		4
.L_290:
        /*01c0*/ 	.byte	0x03, 0x5f
        /*01c2*/ 	.short	0x0000


	//----- nvinfo : EIATTR_COOP_GROUP_MASK_REGIDS
	.align		4
        /*01c4*/ 	.byte	0x04, 0x29
        /*01c6*/ 	.short	(.L_292 - .L_291)


	//   ....[0]....
.L_291:
        /*01c8*/ 	.word	0xffffffff


	//   ....[1]....
        /*01cc*/ 	.word	0xffffffff


	//   ....[2]....
        /*01d0*/ 	.word	0xffffffff


	//   ....[3]....
        /*01d4*/ 	.word	0xffffffff


	//   ....[4]....
        /*01d8*/ 	.word	0xffffffff


	//   ....[5]....
        /*01dc*/ 	.word	0xffffffff


	//   ....[6]....
        /*01e0*/ 	.word	0xffffffff


	//   ....[7]....
        /*01e4*/ 	.word	0xffffffff


	//   ....[8]....
        /*01e8*/ 	.word	0xffffffff


	//   ....[9]....
        /*01ec*/ 	.word	0xffffffff


	//   ....[10]....
        /*01f0*/ 	.word	0xffffffff


	//   ....[11]....
        /*01f4*/ 	.word	0xffffffff


	//   ....[12]....
        /*01f8*/ 	.word	0xffffffff


	//   ....[13]....
        /*01fc*/ 	.word	0xffffffff


	//   ....[14]....
        /*0200*/ 	.word	0xffffffff


	//   ....[15]....
        /*0204*/ 	.word	0xffffffff


	//   ....[16]....
        /*0208*/ 	.word	0xffffffff


	//   ....[17]....
        /*020c*/ 	.word	0xffffffff


	//   ....[18]....
        /*0210*/ 	.word	0xffffffff


	//   ....[19]....
        /*0214*/ 	.word	0xffffffff


	//   ....[20]....
        /*0218*/ 	.word	0xffffffff


	//   ....[21]....
        /*021c*/ 	.word	0xffffffff


	//   ....[22]....
        /*0220*/ 	.word	0xffffffff


	//   ....[23]....
        /*0224*/ 	.word	0xffffffff


	//   ....[24]....
        /*0228*/ 	.word	0xffffffff


	//   ....[25]....
        /*022c*/ 	.word	0xffffffff


	//   ....[26]....
        /*0230*/ 	.word	0xffffffff


	//   ....[27]....
        /*0234*/ 	.word	0xffffffff


	//   ....[28]....
        /*0238*/ 	.word	0xffffffff


	//   ....[29]....
        /*023c*/ 	.word	0xffffffff


	//   ....[30]....
        /*0240*/ 	.word	0xffffffff


	//   ....[31]....
        /*0244*/ 	.word	0xffffffff


	//   ....[32]....
        /*0248*/ 	.word	0xffffffff


	//   ....[33]....
        /*024c*/ 	.word	0xffffffff


	//   ....[34]....
        /*0250*/ 	.word	0xffffffff


	//   ....[35]....
        /*0254*/ 	.word	0xffffffff


	//   ....[36]....
        /*0258*/ 	.word	0xffffffff


	//   ....[37]....
        /*025c*/ 	.word	0xffffffff


	//   ....[38]....
        /*0260*/ 	.word	0xffffffff


	//   ....[39]....
        /*0264*/ 	.word	0xffffffff


	//   ....[40]....
        /*0268*/ 	.word	0xffffffff


	//   ....[41]....
        /*026c*/ 	.word	0xffffffff


	//   ....[42]....
        /*0270*/ 	.word	0xffffffff


	//   ....[43]....
        /*0274*/ 	.word	0xffffffff


	//   ....[44]....
        /*0278*/ 	.word	0xffffffff


	//   ....[45]....
        /*027c*/ 	.word	0xffffffff


	//   ....[46]....
        /*0280*/ 	.word	0xffffffff


	//   ....[47]....
        /*0284*/ 	.word	0xffffffff


	//   ....[48]....
        /*0288*/ 	.word	0xffffffff


	//   ....[49]....
        /*028c*/ 	.word	0xffffffff


	//   ....[50]....
        /*0290*/ 	.word	0xffffffff


	//   ....[51]....
        /*0294*/ 	.word	0xffffffff


	//   ....[52]....
        /*0298*/ 	.word	0xffffffff


	//   ....[53]....
        /*029c*/ 	.word	0xffffffff


	//   ....[54]....
        /*02a0*/ 	.word	0xffffffff


	//   ....[55]....
        /*02a4*/ 	.word	0xffffffff


	//   ....[56]....
        /*02a8*/ 	.word	0xffffffff


	//   ....[57]....
        /*02ac*/ 	.word	0xffffffff


	//   ....[58]....
        /*02b0*/ 	.word	0xffffffff


	//   ....[59]....
        /*02b4*/ 	.word	0xffffffff


	//   ....[60]....
        /*02b8*/ 	.word	0xffffffff


	//   ....[61]....
        /*02bc*/ 	.word	0xffffffff


	//   ....[62]....
        /*02c0*/ 	.word	0xffffffff


	//   ....[63]....
        /*02c4*/ 	.word	0xffffffff


	//   ....[64]....
        /*02c8*/ 	.word	0xffffffff


	//   ....[65]....
        /*02cc*/ 	.word	0xffffffff


	//   ....[66]....
        /*02d0*/ 	.word	0xffffffff


	//   ....[67]....
        /*02d4*/ 	.word	0xffffffff


	//   ....[68]....
        /*02d8*/ 	.word	0xffffffff


	//   ....[69]....
        /*02dc*/ 	.word	0xffffffff


	//   ....[70]....
        /*02e0*/ 	.word	0xffffffff


	//   ....[71]....
        /*02e4*/ 	.word	0xffffffff


	//   ....[72]....
        /*02e8*/ 	.word	0xffffffff


	//   ....[73]....
        /*02ec*/ 	.word	0xffffffff


	//   ....[74]....
        /*02f0*/ 	.word	0xffffffff


	//   ....[75]....
        /*02f4*/ 	.word	0xffffffff


	//   ....[76]....
        /*02f8*/ 	.word	0xffffffff


	//   ....[77]....
        /*02fc*/ 	.word	0xffffffff


	//   ....[78]....
        /*0300*/ 	.word	0xffffffff


	//   ....[79]....
        /*0304*/ 	.word	0xffffffff


	//   ....[80]....
        /*0308*/ 	.word	0xffffffff


	//   ....[81]....
        /*030c*/ 	.word	0xffffffff


	//   ....[82]....
        /*0310*/ 	.word	0xffffffff


	//   ....[83]....
        /*0314*/ 	.word	0xffffffff


	//   ....[84]....
        /*0318*/ 	.word	0xffffffff


	//   ....[85]....
        /*031c*/ 	.word	0xffffffff


	//   ....[86]....
        /*0320*/ 	.word	0xffffffff


	//   ....[87]....
        /*0324*/ 	.word	0xffffffff


	//   ....[88]....
        /*0328*/ 	.word	0xffffffff


	//   ....[89]....
        /*032c*/ 	.word	0xffffffff


	//   ....[90]....
        /*0330*/ 	.word	0xffffffff


	//   ....[91]....
        /*0334*/ 	.word	0xffffffff


	//   ....[92]....
        /*0338*/ 	.word	0xffffffff


	//   ....[93]....
        /*033c*/ 	.word	0xffffffff


	//   ....[94]....
        /*0340*/ 	.word	0xffffffff


	//   ....[95]....
        /*0344*/ 	.word	0xffffffff


	//   ....[96]....
        /*0348*/ 	.word	0xffffffff


	//   ....[97]....
        /*034c*/ 	.word	0xffffffff


	//   ....[98]....
        /*0350*/ 	.word	0xffffffff


	//   ....[99]....
        /*0354*/ 	.word	0xffffffff


	//   ....[100]....
        /*0358*/ 	.word	0xffffffff


	//   ....[101]....
        /*035c*/ 	.word	0xffffffff


	//   ....[102]....
        /*0360*/ 	.word	0xffffffff


	//   ....[103]....
        /*0364*/ 	.word	0xffffffff


	//   ....[104]....
        /*0368*/ 	.word	0xffffffff


	//   ....[105]....
        /*036c*/ 	.word	0xffffffff


	//   ....[106]....
        /*0370*/ 	.word	0xffffffff


	//   ....[107]....
        /*0374*/ 	.word	0xffffffff


	//   ....[108]....
        /*0378*/ 	.word	0xffffffff


	//   ....[109]....
        /*037c*/ 	.word	0xffffffff


	//   ....[110]....
        /*0380*/ 	.word	0xffffffff


	//   ....[111]....
        /*0384*/ 	.word	0xffffffff


	//   ....[112]....
        /*0388*/ 	.word	0xffffffff


	//   ....[113]....
        /*038c*/ 	.word	0xffffffff


	//   ....[114]....
        /*0390*/ 	.word	0xffffffff


	//   ....[115]....
        /*0394*/ 	.word	0xffffffff


	//   ....[116]....
        /*0398*/ 	.word	0xffffffff


	//   ....[117]....
        /*039c*/ 	.word	0xffffffff


	//   ....[118]....
        /*03a0*/ 	.word	0xffffffff


	//   ....[119]....
        /*03a4*/ 	.word	0xffffffff


	//   ....[120]....
        /*03a8*/ 	.word	0xffffffff


	//   ....[121]....
        /*03ac*/ 	.word	0xffffffff


	//   ....[122]....
        /*03b0*/ 	.word	0xffffffff


	//   ....[123]....
        /*03b4*/ 	.word	0xffffffff


	//   ....[124]....
        /*03b8*/ 	.word	0xffffffff


	//   ....[125]....
        /*03bc*/ 	.word	0xffffffff


	//   ....[126]....
        /*03c0*/ 	.word	0xffffffff


	//   ....[127]....
        /*03c4*/ 	.word	0xffffffff


	//   ....[128]....
        /*03c8*/ 	.word	0xffffffff


	//   ....[129]....
        /*03cc*/ 	.word	0xffffffff


	//   ....[130]....
        /*03d0*/ 	.word	0xffffffff


	//   ....[131]....
        /*03d4*/ 	.word	0xffffffff


	//   ....[132]....
        /*03d8*/ 	.word	0xffffffff


	//   ....[133]....
        /*03dc*/ 	.word	0xffffffff


	//   ....[134]....
        /*03e0*/ 	.word	0xffffffff


	//   ....[135]....
        /*03e4*/ 	.word	0xffffffff


	//   ....[136]....
        /*03e8*/ 	.word	0xffffffff


	//   ....[137]....
        /*03ec*/ 	.word	0xffffffff


	//   ....[138]....
        /*03f0*/ 	.word	0xffffffff


	//   ....[139]....
        /*03f4*/ 	.word	0xffffffff


	//   ....[140]....
        /*03f8*/ 	.word	0xffffffff


	//   ....[141]....
        /*03fc*/ 	.word	0xffffffff


	//   ....[142]....
        /*0400*/ 	.word	0xffffffff


	//   ....[143]....
        /*0404*/ 	.word	0xffffffff


	//   ....[144]....
        /*0408*/ 	.word	0xffffffff


	//   ....[145]....
        /*040c*/ 	.word	0xffffffff


	//   ....[146]....
        /*0410*/ 	.word	0xffffffff


	//   ....[147]....
        /*0414*/ 	.word	0xffffffff


	//   ....[148]....
        /*0418*/ 	.word	0xffffffff


	//   ....[149]....
        /*041c*/ 	.word	0xffffffff


	//   ....[150]....
        /*0420*/ 	.word	0xffffffff


	//   ....[151]....
        /*0424*/ 	.word	0xffffffff


	//   ....[152]....
        /*0428*/ 	.word	0xffffffff


	//   ....[153]....
        /*042c*/ 	.word	0xffffffff


	//   ....[154]....
        /*0430*/ 	.word	0xffffffff


	//   ....[155]....
        /*0434*/ 	.word	0xffffffff


	//   ....[156]....
        /*0438*/ 	.word	0xffffffff


	//   ....[157]....
        /*043c*/ 	.word	0xffffffff


	//   ....[158]....
        /*0440*/ 	.word	0xffffffff


	//   ....[159]....
        /*0444*/ 	.word	0xffffffff


	//   ....[160]....
        /*0448*/ 	.word	0xffffffff


	//   ....[161]....
        /*044c*/ 	.word	0xffffffff


	//   ....[162]....
        /*0450*/ 	.word	0xffffffff


	//   ....[163]....
        /*0454*/ 	.word	0xffffffff


	//   ....[164]....
        /*0458*/ 	.word	0xffffffff


	//   ....[165]....
        /*045c*/ 	.word	0xffffffff


	//   ....[166]....
        /*0460*/ 	.word	0xffffffff


	//   ....[167]....
        /*0464*/ 	.word	0xffffffff


	//   ....[168]....
        /*0468*/ 	.word	0xffffffff


	//----- nvinfo : EIATTR_COOP_GROUP_INSTR_OFFSETS
	.align		4
.L_292:
        /*046c*/ 	.byte	0x04, 0x28
        /*046e*/ 	.short	(.L_294 - .L_293)


	//   ....[0]....
.L_293:
        /*0470*/ 	.word	0x000000a0


	//   ....[1]....
        /*0474*/ 	.word	0x00002980


	//   ....[2]....
        /*0478*/ 	.word	0x000029d0


	//   ....[3]....
        /*047c*/ 	.word	0x000031a0


	//   ....[4]....
        /*0480*/ 	.word	0x000031c0


	//   ....[5]....
        /*0484*/ 	.word	0x00003910


	//   ....[6]....
        /*0488*/ 	.word	0x00003930


	//   ....[7]....
        /*048c*/ 	.word	0x00004080


	//   ....[8]....
        /*0490*/ 	.word	0x00004090


	//   ....[9]....
        /*0494*/ 	.word	0x00004910


	//   ....[10]....
        /*0498*/ 	.word	0x00004960


	//   ....[11]....
        /*049c*/ 	.word	0x000056a0


	//   ....[12]....
        /*04a0*/ 	.word	0x000056d0


	//   ....[13]....
        /*04a4*/ 	.word	0x00005e50


	//   ....[14]....
        /*04a8*/ 	.word	0x00005e80


	//   ....[15]....
        /*04ac*/ 	.word	0x00006600


	//   ....[16]....
        /*04b0*/ 	.word	0x00006620


	//   ....[17]....
        /*04b4*/ 	.word	0x00006dc0


	//   ....[18]....
        /*04b8*/ 	.word	0x00006df0


	//   ....[19]....
        /*04bc*/ 	.word	0x00006f00


	//   ....[20]....
        /*04c0*/ 	.word	0x00006f30


	//   ....[21]....
        /*04c4*/ 	.word	0x00007000


	//   ....[22]....
        /*04c8*/ 	.word	0x00007030


	//   ....[23]....
        /*04cc*/ 	.word	0x00007100


	//   ....[24]....
        /*04d0*/ 	.word	0x00007120


	//   ....[25]....
        /*04d4*/ 	.word	0x000076b0


	//   ....[26]....
        /*04d8*/ 	.word	0x000076d0


	//   ....[27]....
        /*04dc*/ 	.word	0x000077a0


	//   ....[28]....
        /*04e0*/ 	.word	0x000077d0


	//   ....[29]....
        /*04e4*/ 	.word	0x000078a0


	//   ....[30]....
        /*04e8*/ 	.word	0x000078d0


	//   ....[31]....
        /*04ec*/ 	.word	0x000079a0


	//   ....[32]....
        /*04f0*/ 	.word	0x000079d0


	//   ....[33]....
        /*04f4*/ 	.word	0x00008740


	//   ....[34]....
        /*04f8*/ 	.word	0x000087c0


	//   ....[35]....
        /*04fc*/ 	.word	0x00008810


	//   ....[36]....
        /*0500*/ 	.word	0x00008850


	//   ....[37]....
        /*0504*/ 	.word	0x00008890


	//   ....[38]....
        /*0508*/ 	.word	0x00008930


	//   ....[39]....
        /*050c*/ 	.word	0x00008a50


	//   ....[40]....
        /*0510*/ 	.word	0x00008a70


	//   ....[41]....
        /*0514*/ 	.word	0x00008c90


	//   ....[42]....
        /*0518*/ 	.word	0x00008cc0


	//   ....[43]....
        /*051c*/ 	.word	0x00008de0


	//   ....[44]....
        /*0520*/ 	.word	0x00008e00


	//   ....[45]....
        /*0524*/ 	.word	0x00008e90


	//   ....[46]....
        /*0528*/ 	.word	0x00008eb0


	//   ....[47]....
        /*052c*/ 	.word	0x00008f40


	//   ....[48]....
        /*0530*/ 	.word	0x00008f60


	//   ....[49]....
        /*0534*/ 	.word	0x000093b0


	//   ....[50]....
        /*0538*/ 	.word	0x000093d0


	//   ....[51]....
        /*053c*/ 	.word	0x00009420


	//   ....[52]....
        /*0540*/ 	.word	0x00009430


	//   ....[53]....
        /*0544*/ 	.word	0x00009590


	//   ....[54]....
        /*0548*/ 	.word	0x00009650


	//   ....[55]....
        /*054c*/ 	.word	0x00009690


	//   ....[56]....
        /*0550*/ 	.word	0x000096d0


	//   ....[57]....
        /*0554*/ 	.word	0x00009860


	//   ....[58]....
        /*0558*/ 	.word	0x00009920


	//   ....[59]....
        /*055c*/ 	.word	0x00009960


	//   ....[60]....
        /*0560*/ 	.word	0x000099a0


	//   ....[61]....
        /*0564*/ 	.word	0x00009b50


	//   ....[62]....
        /*0568*/ 	.word	0x00009bd0


	//   ....[63]....
        /*056c*/ 	.word	0x00009c10


	//   ....[64]....
        /*0570*/ 	.word	0x00009c50


	//   ....[65]....
        /*0574*/ 	.word	0x0000b8a0


	//   ....[66]....
        /*0578*/ 	.word	0x0000b8e0


	//   ....[67]....
        /*057c*/ 	.word	0x0000b900


	//   ....[68]....
        /*0580*/ 	.word	0x0000b980


	//   ....[69]....
        /*0584*/ 	.word	0x0000b9f0


	//   ....[70]....
        /*0588*/ 	.word	0x0000ba10


	//   ....[71]....
        /*058c*/ 	.word	0x0000ba30


	//   ....[72]....
        /*0590*/ 	.word	0x0000ba50


	//   ....[73]....
        /*0594*/ 	.word	0x0000bc40


	//   ....[74]....
        /*0598*/ 	.word	0x0000bc80


	//   ....[75]....
        /*059c*/ 	.word	0x0000bce0


	//   ....[76]....
        /*05a0*/ 	.word	0x0000bd00


	//   ....[77]....
        /*05a4*/ 	.word	0x0000be70


	//   ....[78]....
        /*05a8*/ 	.word	0x0000be90


	//   ....[79]....
        /*05ac*/ 	.word	0x0000beb0


	//   ....[80]....
        /*05b0*/ 	.word	0x0000bed0


	//   ....[81]....
        /*05b4*/ 	.word	0x0000dfe0


	//   ....[82]....
        /*05b8*/ 	.word	0x0000e010


	//   ....[83]....
        /*05bc*/ 	.word	0x0000e040


	//   ....[84]....
        /*05c0*/ 	.word	0x0000e070


	//   ....[85]....
        /*05c4*/ 	.word	0x0000e0a0


	//   ....[86]....
        /*05c8*/ 	.word	0x0000e110


	//   ....[87]....
        /*05cc*/ 	.word	0x0000e140


	//   ....[88]....
        /*05d0*/ 	.word	0x0000e160


	//   ....[89]....
        /*05d4*/ 	.word	0x0000f2c0


	//   ....[90]....
        /*05d8*/ 	.word	0x0000f2e0


	//   ....[91]....
        /*05dc*/ 	.word	0x0000f2f0


	//   ....[92]....
        /*05e0*/ 	.word	0x0000f300


	//   ....[93]....
        /*05e4*/ 	.word	0x0000f310


	//   ....[94]....
        /*05e8*/ 	.word	0x0000f320


	//   ....[95]....
        /*05ec*/ 	.word	0x0000f330


	//   ....[96]....
        /*05f0*/ 	.word	0x0000f340


	//   ....[97]....
        /*05f4*/ 	.word	0x0000fed0


	//   ....[98]....
        /*05f8*/ 	.word	0x0000fee0


	//   ....[99]....
        /*05fc*/ 	.word	0x00010c60


	//   ....[100]....
        /*0600*/ 	.word	0x00010d00


	//   ....[101]....
        /*0604*/ 	.word	0x00010d20


	//   ....[102]....
        /*0608*/ 	.word	0x00010d40


	//   ....[103]....
        /*060c*/ 	.word	0x000130b0


	//   ....[104]....
        /*0610*/ 	.word	0x000130c0


	//   ....[105]....
        /*0614*/ 	.word	0x000130d0


	//   ....[106]....
        /*0618*/ 	.word	0x000130e0


	//   ....[107]....
        /*061c*/ 	.word	0x000130f0


	//   ....[108]....
        /*0620*/ 	.word	0x00013100


	//   ....[109]....
        /*0624*/ 	.word	0x00013110


	//   ....[110]....
        /*0628*/ 	.word	0x00013140


	//   ....[111]....
        /*062c*/ 	.word	0x000148f0


	//   ....[112]....
        /*0630*/ 	.word	0x00014900


	//   ....[113]....
        /*0634*/ 	.word	0x00014910


	//   ....[114]....
        /*0638*/ 	.word	0x00014920


	//   ....[115]....
        /*063c*/ 	.word	0x00014930


	//   ....[116]....
        /*0640*/ 	.word	0x00014940


	//   ....[117]....
        /*0644*/ 	.word	0x00014950


	//   ....[118]....
        /*0648*/ 	.word	0x00014980


	//   ....[119]....
        /*064c*/ 	.word	0x00014ba0


	//   ....[120]....
        /*0650*/ 	.word	0x00014bb0


	//   ....[121]....
        /*0654*/ 	.word	0x00015770


	//   ....[122]....
        /*0658*/ 	.word	0x00015880


	//   ....[123]....
        /*065c*/ 	.word	0x000158a0


	//   ....[124]....
        /*0660*/ 	.word	0x00015900


	//   ....[125]....
        /*0664*/ 	.word	0x00017d10


	//   ....[126]....
        /*0668*/ 	.word	0x00017d20


	//   ....[127]....
        /*066c*/ 	.word	0x00017d30


	//   ....[128]....
        /*0670*/ 	.word	0x00017d40


	//   ....[129]....
        /*0674*/ 	.word	0x00017d50


	//   ....[130]....
        /*0678*/ 	.word	0x00017d60


	//   ....[131]....
        /*067c*/ 	.word	0x00017d70


	//   ....[132]....
        /*0680*/ 	.word	0x00017d90


	//   ....[133]....
        /*0684*/ 	.word	0x00018290


	//   ....[134]....
        /*0688*/ 	.word	0x000182c0


	//   ....[135]....
        /*068c*/ 	.word	0x000182e0


	//   ....[136]....
        /*0690*/ 	.word	0x00018320


	//   ....[137]....
        /*0694*/ 	.word	0x00018350


	//   ....[138]....
        /*0698*/ 	.word	0x00018390


	//   ....[139]....
        /*069c*/ 	.word	0x000183f0


	//   ....[140]....
        /*06a0*/ 	.word	0x00018410


	//   ....[141]....
        /*06a4*/ 	.word	0x00019bb0


	//   ....[142]....
        /*06a8*/ 	.word	0x00019bf0


	//   ....[143]....
        /*06ac*/ 	.word	0x00019c20


	//   ....[144]....
        /*06b0*/ 	.word	0x00019c30


	//   ....[145]....
        /*06b4*/ 	.word	0x0001be80


	//   ....[146]....
        /*06b8*/ 	.word	0x0001be90


	//   ....[147]....
        /*06bc*/ 	.word	0x0001bec0


	//   ....[148]....
        /*06c0*/ 	.word	0x0001bee0


	//   ....[149]....
        /*06c4*/ 	.word	0x0001d0f0


	//   ....[150]....
        /*06c8*/ 	.word	0x0001d140


	//   ....[151]....
        /*06cc*/ 	.word	0x0001d1c0


	//   ....[152]....
        /*06d0*/ 	.word	0x0001d1f0


	//   ....[153]....
        /*06d4*/ 	.word	0x0001d400


	//   ....[154]....
        /*06d8*/ 	.word	0x0001d410


	//   ....[155]....
        /*06dc*/ 	.word	0x0001d500


	//   ....[156]....
        /*06e0*/ 	.word	0x0001d530


	//   ....[157]....
        /*06e4*/ 	.word	0x0001d600


	//   ....[158]....
        /*06e8*/ 	.word	0x0001d630


	//   ....[159]....
        /*06ec*/ 	.word	0x0001d700


	//   ....[160]....
        /*06f0*/ 	.word	0x0001d720


	//   ....[161]....
        /*06f4*/ 	.word	0x0001dfb0


	//   ....[162]....
        /*06f8*/ 	.word	0x0001dfd0


	//   ....[163]....
        /*06fc*/ 	.word	0x0001e0b0


	//   ....[164]....
        /*0700*/ 	.word	0x0001e0e0


	//   ....[165]....
        /*0704*/ 	.word	0x0001e1b0


	//   ....[166]....
        /*0708*/ 	.word	0x0001e1e0


	//   ....[167]....
        /*070c*/ 	.word	0x0001e2b0


	//   ....[168]....
        /*0710*/ 	.word	0x0001e2d0


	//----- nvinfo : EIATTR_EXIT_INSTR_OFFSETS
	.align		4
.L_294:
        /*0714*/ 	.byte	0x04, 0x1c
        /*0716*/ 	.short	(.L_296 - .L_295)


	//   ....[0]....
.L_295:
        /*0718*/ 	.word	0x00000450


	//   ....[1]....
        /*071c*/ 	.word	0x0001d730


	//   ....[2]....
        /*0720*/ 	.word	0x0001d780


	//   ....[3]....
        /*0724*/ 	.word	0x0001d7e0


	//   ....[4]....
        /*0728*/ 	.word	0x0001e2e0


	//   ....[5]....
        /*072c*/ 	.word	0x0001e330


	//   ....[6]....
        /*0730*/ 	.word	0x0001e390


	//----- nvinfo : EIATTR_CTAIDZ_USED
	.align		4
.L_296:
        /*0734*/ 	.byte	0x01, 0x04
	.zero		2


	//----- nvinfo : EIATTR_MAX_THREADS
	.align		4
        /*0738*/ 	.byte	0x04, 0x05
        /*073a*/ 	.short	(.L_298 - .L_297)
.L_297:
        /*073c*/ 	.word	0x00000100
        /*0740*/ 	.word	0x00000001
        /*0744*/ 	.word	0x00000001


	//----- nvinfo : EIATTR_CRS_STACK_SIZE
	.align		4
.L_298:
        /*0748*/ 	.byte	0x04, 0x1e
        /*074a*/ 	.short	(.L_300 - .L_299)
.L_299:
        /*074c*/ 	.word	0x00000000
.L_300:


//--------------------- .nv.info._ZN7cutlass13device_kernelIN5flash19enable_sm80_to_sm89INS1_16FlashAttnFwdSm80INS1_25CollectiveMainloopFwdSm80ILi4ELi1ELb0EN4cute5tupleIJNS5_1CILi128EEENS7_ILi64EEES8_EEELi128ENS_6half_tEfNS_4arch4Sm80ELb0ELb0ELb1ELb0ELb1ELb0ELb1ELb0EEENS1_21CollectiveEpilogueFwdINS6_IJS8_S8_S9_EEENS6_IJNS7_ILi1EEESH_SH_EEESB_SD_Li128ELb0ELb1ELb0ELb0EEENS1_19SingleTileSchedulerILb0ELb0ELb1ELi128EEEEEEEEEvNT_6ParamsE --------------------------
	.section	.nv.info._ZN7cutlass13device_kernelIN5flash19enable_sm80_to_sm89INS1_16FlashAttnFwdSm80INS1_25CollectiveMainloopFwdSm80ILi4ELi1ELb0EN4cute5tupleIJNS5_1CILi128EEENS7_ILi64EEES8_EEELi128ENS_6half_tEfNS_4arch4Sm80ELb0ELb0ELb1ELb0ELb1ELb0ELb1ELb0EEENS1_21CollectiveEpilogueFwdINS6_IJS8_S8_S9_EEENS6_IJNS7_ILi1EEESH_SH_EEESB_SD_Li128ELb0ELb1ELb0ELb0EEENS1_19SingleTileSchedulerILb0ELb0ELb1ELi128EEEEEEEEEvNT_6ParamsE,"",@"SHT_CUDA_INFO"
	.sectionflags	@""
	.align	4


	//----- nvinfo : EIATTR_CUDA_API_VERSION
	.align		4
        /*0000*/ 	.byte	0x04, 0x37
        /*0002*/ 	.short	(.L_302 - .L_301)
.L_301:
        /*0004*/ 	.word	0x00000082


	//----- nvinfo : EIATTR_SW2861232_WAR
	.align		4
.L_302:
        /*0008*/ 	.byte	0x01, 0x35
	.zero		2


	//----- nvinfo : EIATTR_PARAM_CBANK
	.align		4
        /*000c*/ 	.byte	0x04, 0x0a
        /*000e*/ 	.short	(.L_304 - .L_303)
	.align		4
.L_303:
        /*0010*/ 	.word	index@(.nv.constant0._ZN7cutlass13device_kernelIN5flash19enable_sm80_to_sm89INS1_16FlashAttnFwdSm80INS1_25CollectiveMainloopFwdSm80ILi4ELi1ELb0EN4cute5tupleIJNS5_1CILi128EEENS7_ILi64EEES8_EEELi128ENS_6half_tEfNS_4arch4Sm80ELb0ELb0ELb1ELb0ELb1ELb0ELb1ELb0EEENS1_21CollectiveEpilogueFwdINS6_IJS8_S8_S9_EEENS6_IJNS7_ILi1EEESH_SH_EEESB_SD_Li128ELb0ELb1ELb0ELb0EEENS1_19SingleTileSchedulerILb0ELb0ELb1ELi128EEEEEEEEEvNT_6ParamsE)
        /*0014*/ 	.short	0x0160
        /*0016*/ 	.short	0x0418


	//----- nvinfo : EIATTR_CBANK_PARAM_SIZE
	.align		4
.L_304:
        /*0018*/ 	.byte	0x03, 0x19
        /*001a*/ 	.short	0x0418


	//----- nvinfo : EIATTR_KPARAM_INFO
	.align		4
        /*001c*/ 	.byte	0x04, 0x17
        /*001e*/ 	.short	(.L_306 - .L_305)
.L_305:
        /*0020*/ 	.word	0x00000000
        /*0024*/ 	.short	0x0000
        /*0026*/ 	.short	0x0000
        /*0028*/ 	.byte	0x00, 0xf0, 0x61, 0x10


	//----- nvinfo : EIATTR_MAXREG_COUNT
	.align		4
.L_306:
        /*002c*/ 	.byte	0x03, 0x1b
        /*002e*/ 	.short	0x00ff


	//----- nvinfo : EIATTR_NUM_BARRIERS
	.align		4
        /*0030*/ 	.byte	0x02, 0x4c
        /*0032*/ 	.byte	0x02
	.zero		1


	//----- nvinfo : EIATTR_ANNOTATIONS
	.align		4
        /*0034*/ 	.byte	0x04, 0x55
        /*0036*/ 	.short	(.L_308 - .L_307)


	//   ....[0]....
.L_307:
        /* <DEDUP_REMOVED lines=27> */


	//----- nvinfo : EIATTR_MERCURY_ISA_VERSION
	.align		4
.L_308:
        /*01d0*/ 	.byte	0x03, 0x5f
        /*01d2*/ 	.short	0x0000


	//----- nvinfo : EIATTR_COOP_GROUP_MASK_REGIDS
	.align		4
        /*01d4*/ 	.byte	0x04, 0x29
        /*01d6*/ 	.short	(.L_310 - .L_309)


	//   ....[0]....
.L_309:
        /*01d8*/ 	.word	0xffffffff


	//   ....[1]....
        /*01dc*/ 	.word	0xffffffff


	//   ....[2]....
        /*01e0*/ 	.word	0xffffffff


	//   ....[3]....
        /*01e4*/ 	.word	0xffffffff


	//   ....[4]....
        /*01e8*/ 	.word	0xffffffff


	//   ....[5]....
        /*01ec*/ 	.word	0xffffffff


	//   ....[6]....
        /*01f0*/ 	.word	0xffffffff


	//   ....[7]....
        /*01f4*/ 	.word	0xffffffff


	//   ....[8]....
        /*01f8*/ 	.word	0xffffffff


	//   ....[9]....
        /*01fc*/ 	.word	0xffffffff


	//   ....[10]....
        /*0200*/ 	.word	0xffffffff


	//   ....[11]....
        /*0204*/ 	.word	0xffffffff


	//   ....[12]....
        /*0208*/ 	.word	0xffffffff


	//   ....[13]....
        /*020c*/ 	.word	0xffffffff


	//   ....[14]....
        /*0210*/ 	.word	0xffffffff


	//   ....[15]....
        /*0214*/ 	.word	0xffffffff


	//   ....[16]....
        /*0218*/ 	.word	0xffffffff


	//   ....[17]....
        /*021c*/ 	.word	0xffffffff


	//   ....[18]....
        /*0220*/ 	.word	0xffffffff


	//   ....[19]....
        /*0224*/ 	.word	0xffffffff


	//   ....[20]....
        /*0228*/ 	.word	0xffffffff


	//   ....[21]....
        /*022c*/ 	.word	0xffffffff


	//   ....[22]....
        /*0230*/ 	.word	0xffffffff


	//   ....[23]....
        /*0234*/ 	.word	0xffffffff


	//   ....[24]....
        /*0238*/ 	.word	0xffffffff


	//   ....[25]....
        /*023c*/ 	.word	0xffffffff


	//   ....[26]....
        /*0240*/ 	.word	0xffffffff


	//   ....[27]....
        /*0244*/ 	.word	0xffffffff


	//   ....[28]....
        /*0248*/ 	.word	0xffffffff


	//   ....[29]....
        /*024c*/ 	.word	0xffffffff


	//   ....[30]....
        /*0250*/ 	.word	0xffffffff


	//   ....[31]....
        /*0254*/ 	.word	0xffffffff


	//   ....[32]....
        /*0258*/ 	.word	0xffffffff


	//   ....[33]....
        /*025c*/ 	.word	0xffffffff


	//   ....[34]....
        /*0260*/ 	.word	0xffffffff


	//   ....[35]....
        /*0264*/ 	.word	0xffffffff


	//   ....[36]....
        /*0268*/ 	.word	0xffffffff


	//   ....[37]....
        /*026c*/ 	.word	0xffffffff


	//   ....[38]....
        /*0270*/ 	.word	0xffffffff


	//   ....[39]....
        /*0274*/ 	.word	0xffffffff


	//   ....[40]....
        /*0278*/ 	.word	0xffffffff


	//   ....[41]....
        /*027c*/ 	.word	0xffffffff


	//   ....[42]....
        /*0280*/ 	.word	0xffffffff


	//   ....[43]....
        /*0284*/ 	.word	0xffffffff


	//   ....[44]....
        /*0288*/ 	.word	0xffffffff


	//   ....[45]....
        /*028c*/ 	.word	0xffffffff


	//   ....[46]....
        /*0290*/ 	.word	0xffffffff


	//   ....[47]....
        /*0294*/ 	.word	0xffffffff


	//   ....[48]....
        /*0298*/ 	.word	0xffffffff


	//   ....[49]....
        /*029c*/ 	.word	0xffffffff


	//   ....[50]....
        /*02a0*/ 	.word	0xffffffff


	//   ....[51]....
        /*02a4*/ 	.word	0xffffffff


	//   ....[52]....
        /*02a8*/ 	.word	0xffffffff


	//   ....[53]....
        /*02ac*/ 	.word	0xffffffff


	//   ....[54]....
        /*02b0*/ 	.word	0xffffffff


	//   ....[55]....
        /*02b4*/ 	.word	0xffffffff


	//   ....[56]....
        /*02b8*/ 	.word	0xffffffff


	//   ....[57]....
        /*02bc*/ 	.word	0xffffffff


	//   ....[58]....
        /*02c0*/ 	.word	0xffffffff


	//   ....[59]....
        /*02c4*/ 	.word	0xffffffff


	//   ....[60]....
        /*02c8*/ 	.word	0xffffffff


	//   ....[61]....
        /*02cc*/ 	.word	0xffffffff


	//   ....[62]....
        /*02d0*/ 	.word	0xffffffff


	//   ....[63]....
        /*02d4*/ 	.word	0xffffffff


	//   ....[64]....
        /*02d8*/ 	.word	0xffffffff


	//   ....[65]....
        /*02dc*/ 	.word	0xffffffff


	//   ....[66]....
        /*02e0*/ 	.word	0xffffffff


	//   ....[67]....
        /*02e4*/ 	.word	0xffffffff


	//   ....[68]....
        /*02e8*/ 	.word	0xffffffff


	//   ....[69]....
        /*02ec*/ 	.word	0xffffffff


	//   ....[70]....
        /*02f0*/ 	.word	0xffffffff


	//   ....[71]....
        /*02f4*/ 	.word	0xffffffff


	//   ....[72]....
        /*02f8*/ 	.word	0xffffffff


	//   ....[73]....
        /*02fc*/ 	.word	0xffffffff


	//   ....[74]....
        /*0300*/ 	.word	0xffffffff


	//   ....[75]....
        /*0304*/ 	.word	0xffffffff


	//   ....[76]....
        /*0308*/ 	.word	0xffffffff


	//   ....[77]....
        /*030c*/ 	.word	0xffffffff


	//   ....[78]....
        /*0310*/ 	.word	0xffffffff


	//   ....[79]....
        /*0314*/ 	.word	0xffffffff


	//   ....[80]....
        /*0318*/ 	.word	0xffffffff


	//   ....[81]....
        /*031c*/ 	.word	0xffffffff


	//   ....[82]....
        /*0320*/ 	.word	0xffffffff


	//   ....[83]....
        /*0324*/ 	.word	0xffffffff


	//   ....[84]....
        /*0328*/ 	.word	0xffffffff


	//   ....[85]....
        /*032c*/ 	.word	0xffffffff


	//   ....[86]....
        /*0330*/ 	.word	0xffffffff


	//   ....[87]....
        /*0334*/ 	.word	0xffffffff


	//   ....[88]....
        /*0338*/ 	.word	0xffffffff


	//   ....[89]....
        /*033c*/ 	.word	0xffffffff


	//   ....[90]....
        /*0340*/ 	.word	0xffffffff


	//   ....[91]....
        /*0344*/ 	.word	0xffffffff


	//   ....[92]....
        /*0348*/ 	.word	0xffffffff


	//   ....[93]....
        /*034c*/ 	.word	0xffffffff


	//   ....[94]....
        /*0350*/ 	.word	0xffffffff


	//   ....[95]....
        /*0354*/ 	.word	0xffffffff


	//   ....[96]....
        /*0358*/ 	.word	0xffffffff


	//   ....[97]....
        /*035c*/ 	.word	0xffffffff


	//   ....[98]....
        /*0360*/ 	.word	0xffffffff


	//   ....[99]....
        /*0364*/ 	.word	0xffffffff


	//   ....[100]....
        /*0368*/ 	.word	0xffffffff


	//   ....[101]....
        /*036c*/ 	.word	0xffffffff


	//   ....[102]....
        /*0370*/ 	.word	0xffffffff


	//   ....[103]....
        /*0374*/ 	.word	0xffffffff


	//----- nvinfo : EIATTR_COOP_GROUP_INSTR_OFFSETS
	.align		4
.L_310:
        /*0378*/ 	.byte	0x04, 0x28
        /*037a*/ 	.short	(.L_312 - .L_311)


	//   ....[0]....
.L_311:
        /*037c*/ 	.word	0x00000520


	//   ....[1]....
        /*0380*/ 	.word	0x00000530


	//   ....[2]....
        /*0384*/ 	.word	0x00000550


	//   ....[3]....
        /*0388*/ 	.word	0x00000560


	//   ....[4]....
        /*038c*/ 	.word	0x00000640


	//   ....[5]....
        /*0390*/ 	.word	0x00000660


	//   ....[6]....
        /*0394*/ 	.word	0x00000730


	//   ....[7]....
        /*0398*/ 	.word	0x00000810


	//   ....[8]....
        /*039c*/ 	.word	0x00000820


	//   ....[9]....
        /*03a0*/ 	.word	0x00000900


	//   ....[10]....
        /*03a4*/ 	.word	0x00000920


	//   ....[11]....
        /*03a8*/ 	.word	0x000009f0


	//   ....[12]....
        /*03ac*/ 	.word	0x00000a10


	//   ....[13]....
        /*03b0*/ 	.word	0x00000b60


	//   ....[14]....
        /*03b4*/ 	.word	0x00000b70


	//   ....[15]....
        /*03b8*/ 	.word	0x00000b80


	//   ....[16]....
        /*03bc*/ 	.word	0x000010a0


	//   ....[17]....
        /*03c0*/ 	.word	0x000010c0


	//   ....[18]....
        /*03c4*/ 	.word	0x000010f0


	//   ....[19]....
        /*03c8*/ 	.word	0x00001120


	//   ....[20]....
        /*03cc*/ 	.word	0x00001150


	//   ....[21]....
        /*03d0*/ 	.word	0x00001170


	//   ....[22]....
        /*03d4*/ 	.word	0x00001190


	//   ....[23]....
        /*03d8*/ 	.word	0x000011b0


	//   ....[24]....
        /*03dc*/ 	.word	0x00001840


	//   ....[25]....
        /*03e0*/ 	.word	0x00001870


	//   ....[26]....
        /*03e4*/ 	.word	0x00001880


	//   ....[27]....
        /*03e8*/ 	.word	0x000018c0


	//   ....[28]....
        /*03ec*/ 	.word	0x00001900


	//   ....[29]....
        /*03f0*/ 	.word	0x00001920


	//   ....[30]....
        /*03f4*/ 	.word	0x00001940


	//   ....[31]....
        /*03f8*/ 	.word	0x00001950


	//   ....[32]....
        /*03fc*/ 	.word	0x00003070


	//   ....[33]....
        /*0400*/ 	.word	0x00003090


	//   ....[34]....
        /*0404*/ 	.word	0x000030b0


	//   ....[35]....
        /*0408*/ 	.word	0x000030d0


	//   ....[36]....
        /*040c*/ 	.word	0x000030f0


	//   ....[37]....
        /*0410*/ 	.word	0x00003100


	//   ....[38]....
        /*0414*/ 	.word	0x00003110


	//   ....[39]....
        /*0418*/ 	.word	0x00003130


	//   ....[40]....
        /*041c*/ 	.word	0x000039c0


	//   ....[41]....
        /*0420*/ 	.word	0x00003ac0


	//   ....[42]....
        /*0424*/ 	.word	0x00003ba0


	//   ....[43]....
        /*0428*/ 	.word	0x00003d00


	//   ....[44]....
        /*042c*/ 	.word	0x00003db0


	//   ....[45]....
        /*0430*/ 	.word	0x00003dd0


	//   ....[46]....
        /*0434*/ 	.word	0x00003ee0


	//   ....[47]....
        /*0438*/ 	.word	0x00003f10


	//   ....[48]....
        /*043c*/ 	.word	0x00005b10


	//   ....[49]....
        /*0440*/ 	.word	0x00005b20


	//   ....[50]....
        /*0444*/ 	.word	0x00005b30


	//   ....[51]....
        /*0448*/ 	.word	0x00005b40


	//   ....[52]....
        /*044c*/ 	.word	0x00005b50


	//   ....[53]....
        /*0450*/ 	.word	0x00005b60


	//   ....[54]....
        /*0454*/ 	.word	0x00005b70


	//   ....[55]....
        /*0458*/ 	.word	0x00005b90


	//   ....[56]....
        /*045c*/ 	.word	0x00005fa0


	//   ....[57]....
        /*0460*/ 	.word	0x00005fb0


	//   ....[58]....
        /*0464*/ 	.word	0x00005fc0


	//   ....[59]....
        /*0468*/ 	.word	0x00005fd0


	//   ....[60]....
        /*046c*/ 	.word	0x00005ff0


	//   ....[61]....
        /*0470*/ 	.word	0x00006010


	//   ....[62]....
        /*0474*/ 	.word	0x00006060


	//   ....[63]....
        /*0478*/ 	.word	0x000060a0


	//   ....[64]....
        /*047c*/ 	.word	0x000076c0


	//   ....[65]....
        /*0480*/ 	.word	0x00007790


	//   ....[66]....
        /*0484*/ 	.word	0x00007880


	//   ....[67]....
        /*0488*/ 	.word	0x000078c0


	//   ....[68]....
        /*048c*/ 	.word	0x000078d0


	//   ....[69]....
        /*0490*/ 	.word	0x00007900


	//   ....[70]....
        /*0494*/ 	.word	0x00007990


	//   ....[71]....
        /*0498*/ 	.word	0x00007ad0


	//   ....[72]....
        /*049c*/ 	.word	0x0000a130


	//   ....[73]....
        /*04a0*/ 	.word	0x0000a2d0


	//   ....[74]....
        /*04a4*/ 	.word	0x0000a2e0


	//   ....[75]....
        /*04a8*/ 	.word	0x0000a310


	//   ....[76]....
        /*04ac*/ 	.word	0x0000a320


	//   ....[77]....
        /*04b0*/ 	.word	0x0000a340


	//   ....[78]....
        /*04b4*/ 	.word	0x0000a390


	//   ....[79]....
        /*04b8*/ 	.word	0x0000a3c0


	//   ....[80]....
        /*04bc*/ 	.word	0x0000bc60


	//   ....[81]....
        /*04c0*/ 	.word	0x0000bc70


	//   ....[82]....
        /*04c4*/ 	.word	0x0000bc90


	//   ....[83]....
        /*04c8*/ 	.word	0x0000bca0


	//   ....[84]....
        /*04cc*/ 	.word	0x0000bcb0


	//   ....[85]....
        /*04d0*/ 	.word	0x0000bcc0


	//   ....[86]....
        /*04d4*/ 	.word	0x0000bcd0


	//   ....[87]....
        /*04d8*/ 	.word	0x0000bce0


	//   ....[88]....
        /*04dc*/ 	.word	0x0000be80


	//   ....[89]....
        /*04e0*/ 	.word	0x0000bea0


	//   ....[90]....
        /*04e4*/ 	.word	0x0000bf90


	//   ....[91]....
        /*04e8*/ 	.word	0x0000bfc0


	//   ....[92]....
        /*04ec*/ 	.word	0x0000c090


	//   ....[93]....
        /*04f0*/ 	.word	0x0000c0c0


	//   ....[94]....
        /*04f4*/ 	.word	0x0000c190


	//   ....[95]....
        /*04f8*/ 	.word	0x0000c1c0


	//   ....[96]....
        /*04fc*/ 	.word	0x0000c290


	//   ....[97]....
        /*0500*/ 	.word	0x0000c2c0


	//   ....[98]....
        /*0504*/ 	.word	0x0000c390


	//   ....[99]....
        /*0508*/ 	.word	0x0000c3c0


	//   ....[100]....
        /*050c*/ 	.word	0x0000c490


	//   ....[101]....
        /*0510*/ 	.word	0x0000c4c0


	//   ....[102]....
        /*0514*/ 	.word	0x0000c580


	//   ....[103]....
        /*0518*/ 	.word	0x0000c590


	//----- nvinfo : EIATTR_EXIT_INSTR_OFFSETS
	.align		4
.L_312:
        /*051c*/ 	.byte	0x04, 0x1c
        /*051e*/ 	.short	(.L_314 - .L_313)


	//   ....[0]....
.L_313:
        /*0520*/ 	.word	0x00000040


	//   ....[1]....
        /*0524*/ 	.word	0x0000c5c0


	//   ....[2]....
        /*0528*/ 	.word	0x0000c610


	//   ....[3]....
        /*052c*/ 	.word	0x0000c670


	//----- nvinfo : EIATTR_CTAIDZ_USED
	.align		4
.L_314:
        /*0530*/ 	.byte	0x01, 0x04
	.zero		2


	//----- nvinfo : EIATTR_MAX_THREADS
	.align		4
        /*0534*/ 	.byte	0x04, 0x05
        /*0536*/ 	.short	(.L_316 - .L_315)
.L_315:
        /*0538*/ 	.word	0x00000080
        /*053c*/ 	.word	0x00000001
        /*0540*/ 	.word	0x00000001


	//----- nvinfo : EIATTR_CRS_STACK_SIZE
	.align		4
.L_316:
        /*0544*/ 	.byte	0x04, 0x1e
        /*0546*/ 	.short	(.L_318 - .L_317)
.L_317:
        /*0548*/ 	.word	0x00000000
.L_318:


//--------------------- .nv.info._ZN7cutlass13device_kernelIN5flash19enable_sm80_to_sm89INS1_16FlashAttnFwdSm80INS1_25CollectiveMainloopFwdSm80ILi4ELi1ELb0EN4cute5tupleIJNS5_1CILi128EEENS7_ILi64EEES8_EEELi128ENS_6half_tEfNS_4arch4Sm80ELb0ELb0ELb1ELb1ELb1ELb0ELb1ELb0EEENS1_21CollectiveEpilogueFwdINS6_IJS8_S8_S9_EEENS6_IJNS7_ILi1EEESH_SH_EEESB_SD_Li128ELb1ELb1ELb0ELb0EEENS1_19SingleTileSchedulerILb1ELb0ELb1ELi128EEEEEEEEEvNT_6ParamsE --------------------------
	.section	.nv.info._ZN7cutlass13device_kernelIN5flash19enable_sm80_to_sm89INS1_16FlashAttnFwdSm80INS1_25CollectiveMainloopFwdSm80ILi4ELi1ELb0EN4cute5tupleIJNS5_1CILi128EEENS7_ILi64EEES8_EEELi128ENS_6half_tEfNS_4arch4Sm80ELb0ELb0ELb1ELb1ELb1ELb0ELb1ELb0EEENS1_21CollectiveEpilogueFwdINS6_IJS8_S8_S9_EEENS6_IJNS7_ILi1EEESH_SH_EEESB_SD_Li128ELb1ELb1ELb0ELb0EEENS1_19SingleTileSchedulerILb1ELb0ELb1ELi128EEEEEEEEEvNT_6ParamsE,"",@"SHT_CUDA_INFO"
	.sectionflags	@""
	.align	4


	//----- nvinfo : EIATTR_CUDA_API_VERSION
	.align		4
        /*0000*/ 	.byte	0x04, 0x37
        /*0002*/ 	.short	(.L_320 - .L_319)
.L_319:
        /*0004*/ 	.word	0x00000082


	//----- nvinfo : EIATTR_SW2861232_WAR
	.align		4
.L_320:
        /*0008*/ 	.byte	0x01, 0x35
	.zero		2


	//----- nvinfo : EIATTR_PARAM_CBANK
	.align		4
        /*000c*/ 	.byte	0x04, 0x0a
        /*000e*/ 	.short	(.L_322 - .L_321)
	.align		4
.L_321:
        /*0010*/ 	.word	index@(.nv.constant0._ZN7cutlass13device_kernelIN5flash19enable_sm80_to_sm89INS1_16FlashAttnFwdSm80INS1_25CollectiveMainloopFwdSm80ILi4ELi1ELb0EN4cute5tupleIJNS5_1CILi128EEENS7_ILi64EEES8_EEELi128ENS_6half_tEfNS_4arch4Sm80ELb0ELb0ELb1ELb1ELb1ELb0ELb1ELb0EEENS1_21CollectiveEpilogueFwdINS6_IJS8_S8_S9_EEENS6_IJNS7_ILi1EEESH_SH_EEESB_SD_Li128ELb1ELb1ELb0ELb0EEENS1_19SingleTileSchedulerILb1ELb0ELb1ELi128EEEEEEEEEvNT_6ParamsE)
        /*0014*/ 	.short	0x0160
        /*0016*/ 	.short	0x0418


	//----- nvinfo : EIATTR_CBANK_PARAM_SIZE
	.align		4
.L_322:
        /*0018*/ 	.byte	0x03, 0x19
        /*001a*/ 	.short	0x0418


	//----- nvinfo : EIATTR_KPARAM_INFO
	.align		4
        /*001c*/ 	.byte	0x04, 0x17
        /*001e*/ 	.short	(.L_324 - .L_323)
.L_323:
        /*0020*/ 	.word	0x00000000
        /*0024*/ 	.short	0x0000
        /*0026*/ 	.short	0x0000
        /*0028*/ 	.byte	0x00, 0xf0, 0x61, 0x10


	//----- nvinfo : EIATTR_MAXREG_COUNT
	.align		4
.L_324:
        /*002c*/ 	.byte	0x03, 0x1b
        /*002e*/ 	.short	0x00ff


	//----- nvinfo : EIATTR_NUM_BARRIERS
	.align		4
        /*0030*/ 	.byte	0x02, 0x4c
        /*0032*/ 	.byte	0x02
	.zero		1


	//----- nvinfo : EIATTR_ANNOTATIONS
	.align		4
        /*0034*/ 	.byte	0x04, 0x55
        /*0036*/ 	.short	(.L_326 - .L_325)


	//   ....[0]....
.L_325:
        /* <DEDUP_REMOVED lines=58> */


	//----- nvinfo : EIATTR_MERCURY_ISA_VERSION
	.align		4
.L_326:
        /*03c8*/ 	.byte	0x03, 0x5f
        /*03ca*/ 	.short	0x0000


	//----- nvinfo : EIATTR_COOP_GROUP_MASK_REGIDS
	.align		4
        /*03cc*/ 	.byte	0x04, 0x29
        /*03ce*/ 	.short	(.L_328 - .L_327)


	//   ....[0]....
.L_327:
        /*03d0*/ 	.word	0xffffffff


	//   ....[1]....
        /*03d4*/ 	.word	0xffffffff


	//   ....[2]....
        /*03d8*/ 	.word	0xffffffff


	//   ....[3]....
        /*03dc*/ 	.word	0xffffffff


	//   ....[4]....
        /*03e0*/ 	.word	0xffffffff


	//   ....[5]....
        /*03e4*/ 	.word	0xffffffff


	//   ....[6]....
        /*03e8*/ 	.word	0xffffffff


	//   ....[7]....
        /*03ec*/ 	.word	0xffffffff


	//   ....[8]....
        /*03f0*/ 	.word	0xffffffff


	//   ....[9]....
        /*03f4*/ 	.word	0xffffffff


	//   ....[10]....
        /*03f8*/ 	.word	0xffffffff


	//   ....[11]....
        /*03fc*/ 	.word	0xffffffff


	//   ....[12]....
        /*0400*/ 	.word	0xffffffff


	//   ....[13]....
        /*0404*/ 	.word	0xffffffff


	//   ....[14]....
        /*0408*/ 	.word	0xffffffff


	//   ....[15]....
        /*040c*/ 	.word	0xffffffff


	//   ....[16]....
        /*0410*/ 	.word	0xffffffff


	//   ....[17]....
        /*0414*/ 	.word	0xffffffff


	//   ....[18]....
        /*0418*/ 	.word	0xffffffff


	//   ....[19]....
        /*041c*/ 	.word	0xffffffff


	//   ....[20]....
        /*0420*/ 	.word	0xffffffff


	//   ....[21]....
        /*0424*/ 	.word	0xffffffff


	//   ....[22]....
        /*0428*/ 	.word	0xffffffff


	//   ....[23]....
        /*042c*/ 	.word	0xffffffff


	//   ....[24]....
        /*0430*/ 	.word	0xffffffff


	//   ....[25]....
        /*0434*/ 	.word	0xffffffff


	//   ....[26]....
        /*0438*/ 	.word	0xffffffff


	//   ....[27]....
        /*043c*/ 	.word	0xffffffff


	//   ....[28]....
        /*0440*/ 	.word	0xffffffff


	//   ....[29]....
        /*0444*/ 	.word	0xffffffff


	//   ....[30]....
        /*0448*/ 	.word	0xffffffff


	//   ....[31]....
        /*044c*/ 	.word	0xffffffff


	//   ....[32]....
        /*0450*/ 	.word	0xffffffff


	//   ....[33]....
        /*0454*/ 	.word	0xffffffff


	//   ....[34]....
        /*0458*/ 	.word	0xffffffff


	//   ....[35]....
        /*045c*/ 	.word	0xffffffff


	//   ....[36]....
        /*0460*/ 	.word	0xffffffff


	//   ....[37]....
        /*0464*/ 	.word	0xffffffff


	//   ....[38]....
        /*0468*/ 	.word	0xffffffff


	//   ....[39]....
        /*046c*/ 	.word	0xffffffff


	//   ....[40]....
        /*0470*/ 	.word	0xffffffff


	//   ....[41]....
        /*0474*/ 	.word	0xffffffff


	//   ....[42]....
        /*0478*/ 	.word	0xffffffff


	//   ....[43]....
        /*047c*/ 	.word	0xffffffff


	//   ....[44]....
        /*0480*/ 	.word	0xffffffff


	//   ....[45]....
        /*0484*/ 	.word	0xffffffff


	//   ....[46]....
        /*0488*/ 	.word	0xffffffff


	//   ....[47]....
        /*048c*/ 	.word	0xffffffff


	//   ....[48]....
        /*0490*/ 	.word	0xffffffff


	//   ....[49]....
        /*0494*/ 	.word	0xffffffff


	//   ....[50]....
        /*0498*/ 	.word	0xffffffff


	//   ....[51]....
        /*049c*/ 	.word	0xffffffff


	//   ....[52]....
        /*04a0*/ 	.word	0xffffffff


	//   ....[53]....
        /*04a4*/ 	.word	0xffffffff


	//   ....[54]....
        /*04a8*/ 	.word	0xffffffff


	//   ....[55]....
        /*04ac*/ 	.word	0xffffffff


	//   ....[56]....
        /*04b0*/ 	.word	0xffffffff


	//   ....[57]....
        /*04b4*/ 	.word	0xffffffff


	//   ....[58]....
        /*04b8*/ 	.word	0xffffffff


	//   ....[59]....
        /*04bc*/ 	.word	0xffffffff


	//   ....[60]....
        /*04c0*/ 	.word	0xffffffff


	//   ....[61]....
        /*04c4*/ 	.word	0xffffffff


	//   ....[62]....
        /*04c8*/ 	.word	0xffffffff


	//   ....[63]....
        /*04cc*/ 	.word	0xffffffff


	//   ....[64]....
        /*04d0*/ 	.word	0xffffffff


	//   ....[65]....
        /*04d4*/ 	.word	0xffffffff


	//   ....[66]....
        /*04d8*/ 	.word	0xffffffff


	//   ....[67]....
        /*04dc*/ 	.word	0xffffffff


	//   ....[68]....
        /*04e0*/ 	.word	0xffffffff


	//   ....[69]....
        /*04e4*/ 	.word	0xffffffff


	//   ....[70]....
        /*04e8*/ 	.word	0xffffffff


	//   ....[71]....
        /*04ec*/ 	.word	0xffffffff


	//   ....[72]....
        /*04f0*/ 	.word	0xffffffff


	//   ....[73]....
        /*04f4*/ 	.word	0xffffffff


	//   ....[74]....
        /*04f8*/ 	.word	0xffffffff


	//   ....[75]....
        /*04fc*/ 	.word	0xffffffff


	//   ....[76]....
        /*0500*/ 	.word	0xffffffff


	//   ....[77]....
        /*0504*/ 	.word	0xffffffff


	//   ....[78]....
        /*0508*/ 	.word	0xffffffff


	//   ....[79]....
        /*050c*/ 	.word	0xffffffff


	//   ....[80]....
        /*0510*/ 	.word	0xffffffff


	//   ....[81]....
        /*0514*/ 	.word	0xffffffff


	//   ....[82]....
        /*0518*/ 	.word	0xffffffff


	//   ....[83]....
        /*051c*/ 	.word	0xffffffff


	//   ....[84]....
        /*0520*/ 	.word	0xffffffff


	//   ....[85]....
        /*0524*/ 	.word	0xffffffff


	//   ....[86]....
        /*0528*/ 	.word	0xffffffff


	//   ....[87]....
        /*052c*/ 	.word	0xffffffff


	//   ....[88]....
        /*0530*/ 	.word	0xffffffff


	//   ....[89]....
        /*0534*/ 	.word	0xffffffff


	//   ....[90]....
        /*0538*/ 	.word	0xffffffff


	//   ....[91]....
        /*053c*/ 	.word	0xffffffff


	//   ....[92]....
        /*0540*/ 	.word	0xffffffff


	//   ....[93]....
        /*0544*/ 	.word	0xffffffff


	//   ....[94]....
        /*0548*/ 	.word	0xffffffff


	//   ....[95]....
        /*054c*/ 	.word	0xffffffff


	//   ....[96]....
        /*0550*/ 	.word	0xffffffff


	//   ....[97]....
        /*0554*/ 	.word	0xffffffff


	//   ....[98]....
        /*0558*/ 	.word	0xffffffff


	//   ....[99]....
        /*055c*/ 	.word	0xffffffff


	//   ....[100]....
        /*0560*/ 	.word	0xffffffff


	//   ....[101]....
        /*0564*/ 	.word	0xffffffff


	//   ....[102]....
        /*0568*/ 	.word	0xffffffff


	//   ....[103]....
        /*056c*/ 	.word	0xffffffff


	//   ....[104]....
        /*0570*/ 	.word	0xffffffff


	//   ....[105]....
        /*0574*/ 	.word	0xffffffff


	//   ....[106]....
        /*0578*/ 	.word	0xffffffff


	//   ....[107]....
        /*057c*/ 	.word	0xffffffff


	//   ....[108]....
        /*0580*/ 	.word	0xffffffff


	//   ....[109]....
        /*0584*/ 	.word	0xffffffff


	//   ....[110]....
        /*0588*/ 	.word	0xffffffff


	//   ....[111]....
        /*058c*/ 	.word	0xffffffff


	//   ....[112]....
        /*0590*/ 	.word	0xffffffff


	//   ....[113]....
        /*0594*/ 	.word	0xffffffff


	//   ....[114]....
        /*0598*/ 	.word	0xffffffff


	//   ....[115]....
        /*059c*/ 	.word	0xffffffff


	//   ....[116]....
        /*05a0*/ 	.word	0xffffffff


	//   ....[117]....
        /*05a4*/ 	.word	0xffffffff


	//   ....[118]....
        /*05a8*/ 	.word	0xffffffff


	//   ....[119]....
        /*05ac*/ 	.word	0xffffffff


	//   ....[120]....
        /*05b0*/ 	.word	0xffffffff


	//----- nvinfo : EIATTR_COOP_GROUP_INSTR_OFFSETS
	.align		4
.L_328:
        /*05b4*/ 	.byte	0x04, 0x28
        /*05b6*/ 	.short	(.L_330 - .L_329)


	//   ....[0]....
.L_329:
        /*05b8*/ 	.word	0x000000a0


	//   ....[1]....
        /*05bc*/ 	.word	0x00001300


	//   ....[2]....
        /*05c0*/ 	.word	0x00001330


	//   ....[3]....
        /*05c4*/ 	.word	0x00001500


	//   ....[4]....
        /*05c8*/ 	.word	0x00001530


	//   ....[5]....
        /*05cc*/ 	.word	0x00001600


	//   ....[6]....
        /*05d0*/ 	.word	0x00001630


	//   ....[7]....
        /*05d4*/ 	.word	0x00001700


	//   ....[8]....
        /*05d8*/ 	.word	0x00001730


	//   ....[9]....
        /*05dc*/ 	.word	0x00001800


	//   ....[10]....
        /*05e0*/ 	.word	0x00001830


	//   ....[11]....
        /*05e4*/ 	.word	0x00001900


	//   ....[12]....
        /*05e8*/ 	.word	0x00001930


	//   ....[13]....
        /*05ec*/ 	.word	0x00001a00


	//   ....[14]....
        /*05f0*/ 	.word	0x00001a30


	//   ....[15]....
        /*05f4*/ 	.word	0x00001b10


	//   ....[16]....
        /*05f8*/ 	.word	0x00001b80


	//   ....[17]....
        /*05fc*/ 	.word	0x00001fd0


	//   ....[18]....
        /*0600*/ 	.word	0x00001ff0


	//   ....[19]....
        /*0604*/ 	.word	0x00002000


	//   ....[20]....
        /*0608*/ 	.word	0x00002010


	//   ....[21]....
        /*060c*/ 	.word	0x00002020


	//   ....[22]....
        /*0610*/ 	.word	0x00002030


	//   ....[23]....
        /*0614*/ 	.word	0x00002040


	//   ....[24]....
        /*0618*/ 	.word	0x00002050


	//   ....[25]....
        /*061c*/ 	.word	0x00002490


	//   ....[26]....
        /*0620*/ 	.word	0x000024a0


	//   ....[27]....
        /*0624*/ 	.word	0x000024b0


	//   ....[28]....
        /*0628*/ 	.word	0x000024c0


	//   ....[29]....
        /*062c*/ 	.word	0x000024d0


	//   ....[30]....
        /*0630*/ 	.word	0x000024e0


	//   ....[31]....
        /*0634*/ 	.word	0x000025a0


	//   ....[32]....
        /*0638*/ 	.word	0x000025b0


	//   ....[33]....
        /*063c*/ 	.word	0x00003e40


	//   ....[34]....
        /*0640*/ 	.word	0x00003e60


	//   ....[35]....
        /*0644*/ 	.word	0x00003e70


	//   ....[36]....
        /*0648*/ 	.word	0x00003e80


	//   ....[37]....
        /*064c*/ 	.word	0x00003e90


	//   ....[38]....
        /*0650*/ 	.word	0x00003ea0


	//   ....[39]....
        /*0654*/ 	.word	0x00003eb0


	//   ....[40]....
        /*0658*/ 	.word	0x00003ed0


	//   ....[41]....
        /*065c*/ 	.word	0x000048c0


	//   ....[42]....
        /*0660*/ 	.word	0x000049a0


	//   ....[43]....
        /*0664*/ 	.word	0x00004b60


	//   ....[44]....
        /*0668*/ 	.word	0x00004b80


	//   ....[45]....
        /*066c*/ 	.word	0x00004d10


	//   ....[46]....
        /*0670*/ 	.word	0x00004da0


	//   ....[47]....
        /*0674*/ 	.word	0x00005090


	//   ....[48]....
        /*0678*/ 	.word	0x000051e0


	//   ....[49]....
        /*067c*/ 	.word	0x00007c90


	//   ....[50]....
        /*0680*/ 	.word	0x00007ca0


	//   ....[51]....
        /*0684*/ 	.word	0x00007cb0


	//   ....[52]....
        /*0688*/ 	.word	0x00007cc0


	//   ....[53]....
        /*068c*/ 	.word	0x00007cd0


	//   ....[54]....
        /*0690*/ 	.word	0x00007ce0


	//   ....[55]....
        /*0694*/ 	.word	0x00007cf0


	//   ....[56]....
        /*0698*/ 	.word	0x00007d20


	//   ....[57]....
        /*069c*/ 	.word	0x00008100


	//   ....[58]....
        /*06a0*/ 	.word	0x00008120


	//   ....[59]....
        /*06a4*/ 	.word	0x00008140


	//   ....[60]....
        /*06a8*/ 	.word	0x00008160


	//   ....[61]....
        /*06ac*/ 	.word	0x000081b0


	//   ....[62]....
        /*06b0*/ 	.word	0x00008220


	//   ....[63]....
        /*06b4*/ 	.word	0x000082d0


	//   ....[64]....
        /*06b8*/ 	.word	0x000082f0


	//   ....[65]....
        /*06bc*/ 	.word	0x00009ac0


	//   ....[66]....
        /*06c0*/ 	.word	0x00009af0


	//   ....[67]....
        /*06c4*/ 	.word	0x00009b60


	//   ....[68]....
        /*06c8*/ 	.word	0x00009bb0


	//   ....[69]....
        /*06cc*/ 	.word	0x00009bf0


	//   ....[70]....
        /*06d0*/ 	.word	0x00009ce0


	//   ....[71]....
        /*06d4*/ 	.word	0x00009cf0


	//   ....[72]....
        /*06d8*/ 	.word	0x0000a2c0


	//   ....[73]....
        /*06dc*/ 	.word	0x0000cc80


	//   ....[74]....
        /*06e0*/ 	.word	0x0000cc90


	//   ....[75]....
        /*06e4*/ 	.word	0x0000cca0


	//   ....[76]....
        /*06e8*/ 	.word	0x0000ccb0


	//   ....[77]....
        /*06ec*/ 	.word	0x0000cce0


	//   ....[78]....
        /*06f0*/ 	.word	0x0000cd00


	//   ....[79]....
        /*06f4*/ 	.word	0x0000cd20


	//   ....[80]....
        /*06f8*/ 	.word	0x0000cd30


	//   ....[81]....
        /*06fc*/ 	.word	0x0000e9a0


	//   ....[82]....
        /*0700*/ 	.word	0x0000e9e0


	//   ....[83]....
        /*0704*/ 	.word	0x0000ea10


	//   ....[84]....
        /*0708*/ 	.word	0x0000ea40


	//   ....[85]....
        /*070c*/ 	.word	0x0000ea80


	//   ....[86]....
        /*0710*/ 	.word	0x0000eac0


	//   ....[87]....
        /*0714*/ 	.word	0x0000eae0


	//   ....[88]....
        /*0718*/ 	.word	0x0000eaf0


	//   ....[89]....
        /*071c*/ 	.word	0x0000ecb0


	//   ....[90]....
        /*0720*/ 	.word	0x0000ecc0


	//   ....[91]....
        /*0724*/ 	.word	0x0000edc0


	//   ....[92]....
        /*0728*/ 	.word	0x0000edf0


	//   ....[93]....
        /*072c*/ 	.word	0x0000eed0


	//   ....[94]....
        /*0730*/ 	.word	0x0000ef00


	//   ....[95]....
        /*0734*/ 	.word	0x0000efe0


	//   ....[96]....
        /*0738*/ 	.word	0x0000f010


	//   ....[97]....
        /*073c*/ 	.word	0x0000f0f0


	//   ....[98]....
        /*0740*/ 	.word	0x0000f120


	//   ....[99]....
        /*0744*/ 	.word	0x0000f200


	//   ....[100]....
        /*0748*/ 	.word	0x0000f230


	//   ....[101]....
        /*074c*/ 	.word	0x0000f310


	//   ....[102]....
        /*0750*/ 	.word	0x0000f340


	//   ....[103]....
        /*0754*/ 	.word	0x0000f420


	//   ....[104]....
        /*0758*/ 	.word	0x0000f440


	//   ....[105]....
        /*075c*/ 	.word	0x0000fd00


	//   ....[106]....
        /*0760*/ 	.word	0x0000fd10


	//   ....[107]....
        /*0764*/ 	.word	0x0000fde0


	//   ....[108]....
        /*0768*/ 	.word	0x0000fe10


	//   ....[109]....
        /*076c*/ 	.word	0x0000fee0


	//   ....[110]....
        /*0770*/ 	.word	0x0000ff10


	//   ....[111]....
        /*0774*/ 	.word	0x0000ffe0


	//   ....[112]....
        /*0778*/ 	.word	0x00010010


	//   ....[113]....
        /*077c*/ 	.word	0x000100e0


	//   ....[114]....
        /*0780*/ 	.word	0x00010110


	//   ....[115]....
        /*0784*/ 	.word	0x000101e0


	//   ....[116]....
        /*0788*/ 	.word	0x00010210


	//   ....[117]....
        /*078c*/ 	.word	0x000102e0


	//   ....[118]....
        /*0790*/ 	.word	0x00010310


	//   ....[119]....
        /*0794*/ 	.word	0x000103e0


	//   ....[120]....
        /*0798*/ 	.word	0x00010400


	//----- nvinfo : EIATTR_EXIT_INSTR_OFFSETS
	.align		4
.L_330:
        /*079c*/ 	.byte	0x04, 0x1c
        /*079e*/ 	.short	(.L_332 - .L_331)


	//   ....[0]....
.L_331:
        /*07a0*/ 	.word	0x00000450


	//   ....[1]....
        /*07a4*/ 	.word	0x0000f450


	//   ....[2]....
        /*07a8*/ 	.word	0x0000f4b0


	//   ....[3]....
        /*07ac*/ 	.word	0x0000f510


	//   ....[4]....
        /*07b0*/ 	.word	0x00010410


	//   ....[5]....
        /*07b4*/ 	.word	0x00010460


	//   ....[6]....
        /*07b8*/ 	.word	0x000104c0


	//----- nvinfo : EIATTR_CTAIDZ_USED
	.align		4
.L_332:
        /*07bc*/ 	.byte	0x01, 0x04
	.zero		2


	//----- nvinfo : EIATTR_MAX_THREADS
	.align		4
        /*07c0*/ 	.byte	0x04, 0x05
        /*07c2*/ 	.short	(.L_334 - .L_333)
.L_333:
        /*07c4*/ 	.word	0x00000080
        /*07c8*/ 	.word	0x00000001
        /*07cc*/ 	.word	0x00000001


	//----- nvinfo : EIATTR_CRS_STACK_SIZE
	.align		4
.L_334:
        /*07d0*/ 	.byte	0x04, 0x1e
        /*07d2*/ 	.short	(.L_336 - .L_335)
.L_335:
        /*07d4*/ 	.word	0x00000000
.L_336:


//--------------------- .nv.info._ZN7cutlass13device_kernelIN5flash19enable_sm80_to_sm89INS1_16FlashAttnFwdSm80INS1_25CollectiveMainloopFwdSm80ILi4ELi1ELb0EN4cute5tupleIJNS5_1CILi128EEENS7_ILi64EEES8_EEELi128ENS_6half_tEfNS_4arch4Sm80ELb0ELb0ELb1ELb1ELb1ELb1ELb1ELb0EEENS1_21CollectiveEpilogueFwdINS6_IJS8_S8_S9_EEENS6_IJNS7_ILi1EEESH_SH_EEESB_SD_Li128ELb1ELb1ELb0ELb0EEENS1_19SingleTileSchedulerILb1ELb0ELb1ELi128EEEEEEEEEvNT_6ParamsE --------------------------
	.section	.nv.info._ZN7cutlass13device_kernelIN5flash19enable_sm80_to_sm89INS1_16FlashAttnFwdSm80INS1_25CollectiveMainloopFwdSm80ILi4ELi1ELb0EN4cute5tupleIJNS5_1CILi128EEENS7_ILi64EEES8_EEELi128ENS_6half_tEfNS_4arch4Sm80ELb0ELb0ELb1ELb1ELb1ELb1ELb1ELb0EEENS1_21CollectiveEpilogueFwdINS6_IJS8_S8_S9_EEENS6_IJNS7_ILi1EEESH_SH_EEESB_SD_Li128ELb1ELb1ELb0ELb0EEENS1_19SingleTileSchedulerILb1ELb0ELb1ELi128EEEEEEEEEvNT_6ParamsE,"",@"SHT_CUDA_INFO"
	.sectionflags	@""
	.align	4


	//----- nvinfo : EIATTR_CUDA_API_VERSION
	.align		4
        /*0000*/ 	.byte	0x04, 0x37
        /*0002*/ 	.short	(.L_338 - .L_337)
.L_337:
        /*0004*/ 	.word	0x00000082


	//----- nvinfo : EIATTR_SW2861232_WAR
	.align		4
.L_338:
        /*0008*/ 	.byte	0x01, 0x35
	.zero		2


	//----- nvinfo : EIATTR_PARAM_CBANK
	.align		4
        /*000c*/ 	.byte	0x04, 0x0a
        /*000e*/ 	.short	(.L_340 - .L_339)
	.align		4
.L_339:
        /*0010*/ 	.word	index@(.nv.constant0._ZN7cutlass13device_kernelIN5flash19enable_sm80_to_sm89INS1_16FlashAttnFwdSm80INS1_25CollectiveMainloopFwdSm80ILi4ELi1ELb0EN4cute5tupleIJNS5_1CILi128EEENS7_ILi64EEES8_EEELi128ENS_6half_tEfNS_4arch4Sm80ELb0ELb0ELb1ELb1ELb1ELb1ELb1ELb0EEENS1_21CollectiveEpilogueFwdINS6_IJS8_S8_S9_EEENS6_IJNS7_ILi1EEESH_SH_EEESB_SD_Li128ELb1ELb1ELb0ELb0EEENS1_19SingleTileSchedulerILb1ELb0ELb1ELi128EEEEEEEEEvNT_6ParamsE)
        /*0014*/ 	.short	0x0160
        /*0016*/ 	.short	0x0418


	//----- nvinfo : EIATTR_CBANK_PARAM_SIZE
	.align		4
.L_340:
        /*0018*/ 	.byte	0x03, 0x19
        /*001a*/ 	.short	0x0418


	//----- nvinfo : EIATTR_KPARAM_INFO
	.align		4
        /*001c*/ 	.byte	0x04, 0x17
        /*001e*/ 	.short	(.L_342 - .L_341)
.L_341:
        /*0020*/ 	.word	0x00000000
        /*0024*/ 	.short	0x0000
        /*0026*/ 	.short	0x0000
        /*0028*/ 	.byte	0x00, 0xf0, 0x61, 0x10


	//----- nvinfo : EIATTR_MAXREG_COUNT
	.align		4
.L_342:
        /*002c*/ 	.byte	0x03, 0x1b
        /*002e*/ 	.short	0x00ff


	//----- nvinfo : EIATTR_NUM_BARRIERS
	.align		4
        /*0030*/ 	.byte	0x02, 0x4c
        /*0032*/ 	.byte	0x02
	.zero		1


	//----- nvinfo : EIATTR_ANNOTATIONS
	.align		4
        /*0034*/ 	.byte	0x04, 0x55
        /*0036*/ 	.short	(.L_344 - .L_343)


	//   ....[0]....
.L_343:
        /* <DEDUP_REMOVED lines=67> */


	//----- nvinfo : EIATTR_MERCURY_ISA_VERSION
	.align		4
.L_344:
        /*0450*/ 	.byte	0x03, 0x5f
        /*0452*/ 	.short	0x0000


	//----- nvinfo : EIATTR_INT_WARP_WIDE_INSTR_OFFSETS
	.align		4
        /*0454*/ 	.byte	0x04, 0x31
        /*0456*/ 	.short	(.L_346 - .L_345)


	//   ....[0]....
.L_345:
        /*0458*/ 	.word	0x00001250


	//----- nvinfo : EIATTR_COOP_GROUP_MASK_REGIDS
	.align		4
.L_346:
        /*045c*/ 	.byte	0x04, 0x29
        /*045e*/ 	.short	(.L_348 - .L_347)


	//   ....[0]....
.L_347:
        /*0460*/ 	.word	0xffffffff


	//   ....[1]....
        /*0464*/ 	.word	0xffffffff


	//   ....[2]....
        /*0468*/ 	.word	0xffffffff


	//   ....[3]....
        /*046c*/ 	.word	0xffffffff


	//   ....[4]....
        /*0470*/ 	.word	0xffffffff


	//   ....[5]....
        /*0474*/ 	.word	0xffffffff


	//   ....[6]....
        /*0478*/ 	.word	0xffffffff


	//   ....[7]....
        /*047c*/ 	.word	0xffffffff


	//   ....[8]....
        /*0480*/ 	.word	0xffffffff


	//   ....[9]....
        /*0484*/ 	.word	0xffffffff


	//   ....[10]....
        /*0488*/ 	.word	0xffffffff


	//   ....[11]....
        /*048c*/ 	.word	0xffffffff


	//   ....[12]....
        /*0490*/ 	.word	0xffffffff


	//   ....[13]....
        /*0494*/ 	.word	0xffffffff


	//   ....[14]....
        /*0498*/ 	.word	0xffffffff


	//   ....[15]....
        /*049c*/ 	.word	0xffffffff


	//   ....[16]....
        /*04a0*/ 	.word	0xffffffff


	//   ....[17]....
        /*04a4*/ 	.word	0xffffffff


	//   ....[18]....
        /*04a8*/ 	.word	0xffffffff


	//   ....[19]....
        /*04ac*/ 	.word	0xffffffff


	//   ....[20]....
        /*04b0*/ 	.word	0xffffffff


	//   ....[21]....
        /*04b4*/ 	.word	0xffffffff


	//   ....[22]....
        /*04b8*/ 	.word	0xffffffff


	//   ....[23]....
        /*04bc*/ 	.word	0xffffffff


	//   ....[24]....
        /*04c0*/ 	.word	0xffffffff


	//   ....[25]....
        /*04c4*/ 	.word	0xffffffff


	//   ....[26]....
        /*04c8*/ 	.word	0xffffffff


	//   ....[27]....
        /*04cc*/ 	.word	0xffffffff


	//   ....[28]....
        /*04d0*/ 	.word	0xffffffff


	//   ....[29]....
        /*04d4*/ 	.word	0xffffffff


	//   ....[30]....
        /*04d8*/ 	.word	0xffffffff


	//   ....[31]....
        /*04dc*/ 	.word	0xffffffff


	//   ....[32]....
        /*04e0*/ 	.word	0xffffffff


	//   ....[33]....
        /*04e4*/ 	.word	0xffffffff


	//   ....[34]....
        /*04e8*/ 	.word	0xffffffff


	//   ....[35]....
        /*04ec*/ 	.word	0xffffffff


	//   ....[36]....
        /*04f0*/ 	.word	0xffffffff


	//   ....[37]....
        /*04f4*/ 	.word	0xffffffff


	//   ....[38]....
        /*04f8*/ 	.word	0xffffffff


	//   ....[39]....
        /*04fc*/ 	.word	0xffffffff


	//   ....[40]....
        /*0500*/ 	.word	0xffffffff


	//   ....[41]....
        /*0504*/ 	.word	0xffffffff


	//   ....[42]....
        /*0508*/ 	.word	0xffffffff


	//   ....[43]....
        /*050c*/ 	.word	0xffffffff


	//   ....[44]....
        /*0510*/ 	.word	0xffffffff


	//   ....[45]....
        /*0514*/ 	.word	0xffffffff


	//   ....[46]....
        /*0518*/ 	.word	0xffffffff


	//   ....[47]....
        /*051c*/ 	.word	0xffffffff


	//   ....[48]....
        /*0520*/ 	.word	0xffffffff


	//   ....[49]....
        /*0524*/ 	.word	0xffffffff


	//   ....[50]....
        /*0528*/ 	.word	0xffffffff


	//   ....[51]....
        /*052c*/ 	.word	0xffffffff


	//   ....[52]....
        /*0530*/ 	.word	0xffffffff


	//   ....[53]....
        /*0534*/ 	.word	0xffffffff


	//   ....[54]....
        /*0538*/ 	.word	0xffffffff


	//   ....[55]....
        /*053c*/ 	.word	0xffffffff


	//   ....[56]....
        /*0540*/ 	.word	0xffffffff


	//   ....[57]....
        /*0544*/ 	.word	0xffffffff


	//   ....[58]....
        /*0548*/ 	.word	0xffffffff


	//   ....[59]....
        /*054c*/ 	.word	0xffffffff


	//   ....[60]....
        /*0550*/ 	.word	0xffffffff


	//   ....[61]....
        /*0554*/ 	.word	0xffffffff


	//   ....[62]....
        /*0558*/ 	.word	0xffffffff


	//   ....[63]....
        /*055c*/ 	.word	0xffffffff


	//   ....[64]....
        /*0560*/ 	.word	0xffffffff


	//   ....[65]....
        /*0564*/ 	.word	0xffffffff


	//   ....[66]....
        /*0568*/ 	.word	0xffffffff


	//   ....[67]....
        /*056c*/ 	.word	0xffffffff


	//   ....[68]....
        /*0570*/ 	.word	0xffffffff


	//   ....[69]....
        /*0574*/ 	.word	0xffffffff


	//   ....[70]....
        /*0578*/ 	.word	0xffffffff


	//   ....[71]....
        /*057c*/ 	.word	0xffffffff


	//   ....[72]....
        /*0580*/ 	.word	0xffffffff


	//   ....[73]....
        /*0584*/ 	.word	0xffffffff


	//   ....[74]....
        /*0588*/ 	.word	0xffffffff


	//   ....[75]....
        /*058c*/ 	.word	0xffffffff


	//   ....[76]....
        /*0590*/ 	.word	0xffffffff


	//   ....[77]....
        /*0594*/ 	.word	0xffffffff


	//   ....[78]....
        /*0598*/ 	.word	0xffffffff


	//   ....[79]....
        /*059c*/ 	.word	0xffffffff


	//   ....[80]....
        /*05a0*/ 	.word	0xffffffff


	//   ....[81]....
        /*05a4*/ 	.word	0xffffffff


	//   ....[82]....
        /*05a8*/ 	.word	0xffffffff


	//   ....[83]....
        /*05ac*/ 	.word	0xffffffff


	//   ....[84]....
        /*05b0*/ 	.word	0xffffffff


	//   ....[85]....
        /*05b4*/ 	.word	0xffffffff


	//   ....[86]....
        /*05b8*/ 	.word	0xffffffff


	//   ....[87]....
        /*05bc*/ 	.word	0xffffffff


	//   ....[88]....
        /*05c0*/ 	.word	0xffffffff


	//   ....[89]....
        /*05c4*/ 	.word	0xffffffff


	//   ....[90]....
        /*05c8*/ 	.word	0xffffffff


	//   ....[91]....
        /*05cc*/ 	.word	0xffffffff


	//   ....[92]....
        /*05d0*/ 	.word	0xffffffff


	//   ....[93]....
        /*05d4*/ 	.word	0xffffffff


	//   ....[94]....
        /*05d8*/ 	.word	0xffffffff


	//   ....[95]....
        /*05dc*/ 	.word	0xffffffff


	//   ....[96]....
        /*05e0*/ 	.word	0xffffffff


	//   ....[97]....
        /*05e4*/ 	.word	0xffffffff


	//   ....[98]....
        /*05e8*/ 	.word	0xffffffff


	//   ....[99]....
        /*05ec*/ 	.word	0xffffffff


	//   ....[100]....
        /*05f0*/ 	.word	0xffffffff


	//   ....[101]....
        /*05f4*/ 	.word	0xffffffff


	//   ....[102]....
        /*05f8*/ 	.word	0xffffffff


	//   ....[103]....
        /*05fc*/ 	.word	0xffffffff


	//   ....[104]....
        /*0600*/ 	.word	0xffffffff


	//   ....[105]....
        /*0604*/ 	.word	0xffffffff


	//   ....[106]....
        /*0608*/ 	.word	0xffffffff


	//   ....[107]....
        /*060c*/ 	.word	0xffffffff


	//   ....[108]....
        /*0610*/ 	.word	0xffffffff


	//   ....[109]....
        /*0614*/ 	.word	0xffffffff


	//   ....[110]....
        /*0618*/ 	.word	0xffffffff


	//   ....[111]....
        /*061c*/ 	.word	0xffffffff


	//   ....[112]....
        /*0620*/ 	.word	0xffffffff


	//   ....[113]....
        /*0624*/ 	.word	0xffffffff


	//   ....[114]....
        /*0628*/ 	.word	0xffffffff


	//   ....[115]....
        /*062c*/ 	.word	0xffffffff


	//   ....[116]....
        /*0630*/ 	.word	0xffffffff


	//   ....[117]....
        /*0634*/ 	.word	0xffffffff


	//   ....[118]....
        /*0638*/ 	.word	0xffffffff


	//   ....[119]....
        /*063c*/ 	.word	0xffffffff


	//   ....[120]....
        /*0640*/ 	.word	0xffffffff


	//   ....[121]....
        /*0644*/ 	.word	0xffffffff


	//   ....[122]....
        /*0648*/ 	.word	0xffffffff


	//   ....[123]....
        /*064c*/ 	.word	0xffffffff


	//   ....[124]....
        /*0650*/ 	.word	0xffffffff


	//   ....[125]....
        /*0654*/ 	.word	0xffffffff


	//   ....[126]....
        /*0658*/ 	.word	0xffffffff


	//   ....[127]....
        /*065c*/ 	.word	0xffffffff


	//   ....[128]....
        /*0660*/ 	.word	0xffffffff


	//   ....[129]....
        /*0664*/ 	.word	0xffffffff


	//   ....[130]....
        /*0668*/ 	.word	0xffffffff


	//   ....[131]....
        /*066c*/ 	.word	0xffffffff


	//   ....[132]....
        /*0670*/ 	.word	0xffffffff


	//   ....[133]....
        /*0674*/ 	.word	0xffffffff


	//   ....[134]....
        /*0678*/ 	.word	0xffffffff


	//   ....[135]....
        /*067c*/ 	.word	0xffffffff


	//   ....[136]....
        /*0680*/ 	.word	0xffffffff


	//   ....[137]....
        /*0684*/ 	.word	0xffffffff


	//   ....[138]....
        /*0688*/ 	.word	0xffffffff


	//   ....[139]....
        /*068c*/ 	.word	0xffffffff


	//   ....[140]....
        /*0690*/ 	.word	0xffffffff


	//   ....[141]....
        /*0694*/ 	.word	0xffffffff


	//   ....[142]....
        /*0698*/ 	.word	0xffffffff


	//   ....[143]....
        /*069c*/ 	.word	0xffffffff


	//   ....[144]....
        /*06a0*/ 	.word	0xffffffff


	//   ....[145]....
        /*06a4*/ 	.word	0xffffffff


	//   ....[146]....
        /*06a8*/ 	.word	0xffffffff


	//   ....[147]....
        /*06ac*/ 	.word	0xffffffff


	//   ....[148]....
        /*06b0*/ 	.word	0xffffffff


	//   ....[149]....
        /*06b4*/ 	.word	0xffffffff


	//   ....[150]....
        /*06b8*/ 	.word	0xffffffff


	//   ....[151]....
        /*06bc*/ 	.word	0xffffffff


	//   ....[152]....
        /*06c0*/ 	.word	0xffffffff


	//----- nvinfo : EIATTR_COOP_GROUP_INSTR_OFFSETS
	.align		4
.L_348:
        /*06c4*/ 	.byte	0x04, 0x28
        /*06c6*/ 	.short	(.L_350 - .L_349)


	//   ....[0]....
.L_349:
        /*06c8*/ 	.word	0x000000a0


	//   ....[1]....
        /*06cc*/ 	.word	0x00002890


	//   ....[2]....
        /*06d0*/ 	.word	0x000028e0


	//   ....[3]....
        /*06d4*/ 	.word	0x000030b0


	//   ....[4]....
        /*06d8*/ 	.word	0x000030d0


	//   ....[5]....
        /*06dc*/ 	.word	0x00003820


	//   ....[6]....
        /*06e0*/ 	.word	0x00003840


	//   ....[7]....
        /*06e4*/ 	.word	0x00003f90


	//   ....[8]....
        /*06e8*/ 	.word	0x00003fa0


	//   ....[9]....
        /*06ec*/ 	.word	0x00004820


	//   ....[10]....
        /*06f0*/ 	.word	0x00004870


	//   ....[11]....
        /*06f4*/ 	.word	0x000055b0


	//   ....[12]....
        /*06f8*/ 	.word	0x000055e0


	//   ....[13]....
        /*06fc*/ 	.word	0x00005d60


	//   ....[14]....
        /*0700*/ 	.word	0x00005d90


	//   ....[15]....
        /*0704*/ 	.word	0x00006510


	//   ....[16]....
        /*0708*/ 	.word	0x00006530


	//   ....[17]....
        /*070c*/ 	.word	0x00006cd0


	//   ....[18]....
        /*0710*/ 	.word	0x00006d00


	//   ....[19]....
        /*0714*/ 	.word	0x00006e10


	//   ....[20]....
        /*0718*/ 	.word	0x00006e40


	//   ....[21]....
        /*071c*/ 	.word	0x00006f10


	//   ....[22]....
        /*0720*/ 	.word	0x00006f40


	//   ....[23]....
        /*0724*/ 	.word	0x00007010


	//   ....[24]....
        /*0728*/ 	.word	0x00007030


	//   ....[25]....
        /*072c*/ 	.word	0x000075c0


	//   ....[26]....
        /*0730*/ 	.word	0x000075e0


	//   ....[27]....
        /*0734*/ 	.word	0x000076b0


	//   ....[28]....
        /*0738*/ 	.word	0x000076e0


	//   ....[29]....
        /*073c*/ 	.word	0x000077b0


	//   ....[30]....
        /*0740*/ 	.word	0x000077e0


	//   ....[31]....
        /*0744*/ 	.word	0x000078b0


	//   ....[32]....
        /*0748*/ 	.word	0x000078e0


	//   ....[33]....
        /*074c*/ 	.word	0x000086e0


	//   ....[34]....
        /*0750*/ 	.word	0x00008730


	//   ....[35]....
        /*0754*/ 	.word	0x00008760


	//   ....[36]....
        /*0758*/ 	.word	0x00008790


	//   ....[37]....
        /*075c*/ 	.word	0x000087c0


	//   ....[38]....
        /*0760*/ 	.word	0x000087f0


	//   ....[39]....
        /*0764*/ 	.word	0x00008840


	//   ....[40]....
        /*0768*/ 	.word	0x00008970


	//   ....[41]....
        /*076c*/ 	.word	0x00008a40


	//   ....[42]....
        /*0770*/ 	.word	0x00008a80


	//   ....[43]....
        /*0774*/ 	.word	0x00008ab0


	//   ....[44]....
        /*0778*/ 	.word	0x00008ad0


	//   ....[45]....
        /*077c*/ 	.word	0x00008bc0


	//   ....[46]....
        /*0780*/ 	.word	0x00008c00


	//   ....[47]....
        /*0784*/ 	.word	0x00008d10


	//   ....[48]....
        /*0788*/ 	.word	0x00008d40


	//   ....[49]....
        /*078c*/ 	.word	0x000090b0


	//   ....[50]....
        /*0790*/ 	.word	0x000090f0


	//   ....[51]....
        /*0794*/ 	.word	0x00009100


	//   ....[52]....
        /*0798*/ 	.word	0x00009110


	//   ....[53]....
        /*079c*/ 	.word	0x000091f0


	//   ....[54]....
        /*07a0*/ 	.word	0x00009200


	//   ....[55]....
        /*07a4*/ 	.word	0x00009220


	//   ....[56]....
        /*07a8*/ 	.word	0x00009240


	//   ....[57]....
        /*07ac*/ 	.word	0x0000fba0


	//   ....[58]....
        /*07b0*/ 	.word	0x0000fbd0


	//   ....[59]....
        /*07b4*/ 	.word	0x0000fc00


	//   ....[60]....
        /*07b8*/ 	.word	0x0000fc10


	//   ....[61]....
        /*07bc*/ 	.word	0x0000fc20


	//   ....[62]....
        /*07c0*/ 	.word	0x0000fc30


	//   ....[63]....
        /*07c4*/ 	.word	0x0000fc40


	//   ....[64]....
        /*07c8*/ 	.word	0x0000fc80


	//   ....[65]....
        /*07cc*/ 	.word	0x00011720


	//   ....[66]....
        /*07d0*/ 	.word	0x00011740


	//   ....[67]....
        /*07d4*/ 	.word	0x00011750


	//   ....[68]....
        /*07d8*/ 	.word	0x00011760


	//   ....[69]....
        /*07dc*/ 	.word	0x00011770


	//   ....[70]....
        /*07e0*/ 	.word	0x00011780


	//   ....[71]....
        /*07e4*/ 	.word	0x00011790


	//   ....[72]....
        /*07e8*/ 	.word	0x000117b0


	//   ....[73]....
        /*07ec*/ 	.word	0x000121c0


	//   ....[74]....
        /*07f0*/ 	.word	0x00012290


	//   ....[75]....
        /*07f4*/ 	.word	0x00012440


	//   ....[76]....
        /*07f8*/ 	.word	0x00012460


	//   ....[77]....
        /*07fc*/ 	.word	0x00012870


	//   ....[78]....
        /*0800*/ 	.word	0x00012910


	//   ....[79]....
        /*0804*/ 	.word	0x00012960


	//   ....[80]....
        /*0808*/ 	.word	0x00012a70


	//   ....[81]....
        /*080c*/ 	.word	0x00015840


	//   ....[82]....
        /*0810*/ 	.word	0x00015850


	//   ....[83]....
        /*0814*/ 	.word	0x00015860


	//   ....[84]....
        /*0818*/ 	.word	0x00015870


	//   ....[85]....
        /*081c*/ 	.word	0x00015880


	//   ....[86]....
        /*0820*/ 	.word	0x00015890


	//   ....[87]....
        /*0824*/ 	.word	0x000158a0


	//   ....[88]....
        /*0828*/ 	.word	0x000158d0


	//   ....[89]....
        /*082c*/ 	.word	0x00015cb0


	//   ....[90]....
        /*0830*/ 	.word	0x00015cd0


	//   ....[91]....
        /*0834*/ 	.word	0x00015cf0


	//   ....[92]....
        /*0838*/ 	.word	0x00015d10


	//   ....[93]....
        /*083c*/ 	.word	0x00015d60


	//   ....[94]....
        /*0840*/ 	.word	0x00015dd0


	//   ....[95]....
        /*0844*/ 	.word	0x00015e80


	//   ....[96]....
        /*0848*/ 	.word	0x00015ea0


	//   ....[97]....
        /*084c*/ 	.word	0x00017670


	//   ....[98]....
        /*0850*/ 	.word	0x000176a0


	//   ....[99]....
        /*0854*/ 	.word	0x00017710


	//   ....[100]....
        /*0858*/ 	.word	0x00017760


	//   ....[101]....
        /*085c*/ 	.word	0x000177a0


	//   ....[102]....
        /*0860*/ 	.word	0x00017890


	//   ....[103]....
        /*0864*/ 	.word	0x000178a0


	//   ....[104]....
        /*0868*/ 	.word	0x00017e70


	//   ....[105]....
        /*086c*/ 	.word	0x0001a830


	//   ....[106]....
        /*0870*/ 	.word	0x0001a840


	//   ....[107]....
        /*0874*/ 	.word	0x0001a850


	//   ....[108]....
        /*0878*/ 	.word	0x0001a860


	//   ....[109]....
        /*087c*/ 	.word	0x0001a890


	//   ....[110]....
        /*0880*/ 	.word	0x0001a8b0


	//   ....[111]....
        /*0884*/ 	.word	0x0001a8d0


	//   ....[112]....
        /*0888*/ 	.word	0x0001a8e0


	//   ....[113]....
        /*088c*/ 	.word	0x0001c560


	//   ....[114]....
        /*0890*/ 	.word	0x0001c5a0


	//   ....[115]....
        /*0894*/ 	.word	0x0001c5d0


	//   ....[116]....
        /*0898*/ 	.word	0x0001c600


	//   ....[117]....
        /*089c*/ 	.word	0x0001c640


	//   ....[118]....
        /*08a0*/ 	.word	0x0001c680


	//   ....[119]....
        /*08a4*/ 	.word	0x0001c6a0


	//   ....[120]....
        /*08a8*/ 	.word	0x0001c6b0


	//   ....[121]....
        /*08ac*/ 	.word	0x0001c870


	//   ....[122]....
        /*08b0*/ 	.word	0x0001c880


	//   ....[123]....
        /*08b4*/ 	.word	0x0001c980


	//   ....[124]....
        /*08b8*/ 	.word	0x0001c9b0


	//   ....[125]....
        /*08bc*/ 	.word	0x0001ca90


	//   ....[126]....
        /*08c0*/ 	.word	0x0001cac0


	//   ....[127]....
        /*08c4*/ 	.word	0x0001cba0


	//   ....[128]....
        /*08c8*/ 	.word	0x0001cbd0


	//   ....[129]....
        /*08cc*/ 	.word	0x0001ccb0


	//   ....[130]....
        /*08d0*/ 	.word	0x0001cce0


	//   ....[131]....
        /*08d4*/ 	.word	0x0001cdc0


	//   ....[132]....
        /*08d8*/ 	.word	0x0001cdf0


	//   ....[133]....
        /*08dc*/ 	.word	0x0001ced0


	//   ....[134]....
        /*08e0*/ 	.word	0x0001cf00


	//   ....[135]....
        /*08e4*/ 	.word	0x0001cfe0


	//   ....[136]....
        /*08e8*/ 	.word	0x0001d000


	//   ....[137]....
        /*08ec*/ 	.word	0x0001d8c0


	//   ....[138]....
        /*08f0*/ 	.word	0x0001d8d0


	//   ....[139]....
        /*08f4*/ 	.word	0x0001d9a0


	//   ....[140]....
        /*08f8*/ 	.word	0x0001d9d0


	//   ....[141]....
        /*08fc*/ 	.word	0x0001daa0


	//   ....[142]....
        /*0900*/ 	.word	0x0001dad0


	//   ....[143]....
        /*0904*/ 	.word	0x0001dba0


	//   ....[144]....
        /*0908*/ 	.word	0x0001dbd0


	//   ....[145]....
        /*090c*/ 	.word	0x0001dca0


	//   ....[146]....
        /*0910*/ 	.word	0x0001dcd0


	//   ....[147]....
        /*0914*/ 	.word	0x0001dda0


	//   ....[148]....
        /*0918*/ 	.word	0x0001ddd0


	//   ....[149]....
        /*091c*/ 	.word	0x0001dea0


	//   ....[150]....
        /*0920*/ 	.word	0x0001ded0


	//   ....[151]....
        /*0924*/ 	.word	0x0001dfa0


	//   ....[152]....
        /*0928*/ 	.word	0x0001dfc0


	//----- nvinfo : EIATTR_EXIT_INSTR_OFFSETS
	.align		4
.L_350:
        /*092c*/ 	.byte	0x04, 0x1c
        /*092e*/ 	.short	(.L_352 - .L_351)


	//   ....[0]....
.L_351:
        /*0930*/ 	.word	0x00000450


	//   ....[1]....
        /*0934*/ 	.word	0x0001d010


	//   ....[2]....
        /*0938*/ 	.word	0x0001d070


	//   ....[3]....
        /*093c*/ 	.word	0x0001d0d0


	//   ....[4]....
        /*0940*/ 	.word	0x0001dfd0


	//   ....[5]....
        /*0944*/ 	.word	0x0001e020


	//   ....[6]....
        /*0948*/ 	.word	0x0001e080


	//----- nvinfo : EIATTR_CTAIDZ_USED
	.align		4
.L_352:
        /*094c*/ 	.byte	0x01, 0x04
	.zero		2


	//----- nvinfo : EIATTR_MAX_THREADS
	.align		4
        /*0950*/ 	.byte	0x04, 0x05
        /*0952*/ 	.short	(.L_354 - .L_353)
.L_353:
        /*0954*/ 	.word	0x00000080
        /*0958*/ 	.word	0x00000001
        /*095c*/ 	.word	0x00000001


	//----- nvinfo : EIATTR_CRS_STACK_SIZE
	.align		4
.L_354:
        /*0960*/ 	.byte	0x04, 0x1e
        /*0962*/ 	.short	(.L_356 - .L_355)
.L_355:
        /*0964*/ 	.word	0x00000000
.L_356:


//--------------------- .nv.info._ZN7cutlass13device_kernelIN5flash19enable_sm80_to_sm89INS1_16FlashAttnFwdSm80INS1_25CollectiveMainloopFwdSm80ILi4ELi1ELb0EN4cute5tupleIJNS5_1CILi128EEENS7_ILi48EEES8_EEELi128ENS_6half_tEfNS_4arch4Sm80ELb0ELb1ELb1ELb0ELb1ELb0ELb1ELb0EEENS1_21CollectiveEpilogueFwdINS6_IJS8_S8_S9_EEENS6_IJNS7_ILi1EEESH_SH_EEESB_SD_Li128ELb0ELb1ELb0ELb0EEENS1_19SingleTileSchedulerILb0ELb0ELb1ELi128EEEEEEEEEvNT_6ParamsE --------------------------
	.section	.nv.info._ZN7cutlass13device_kernelIN5flash19enable_sm80_to_sm89INS1_16FlashAttnFwdSm80INS1_25CollectiveMainloopFwdSm80ILi4ELi1ELb0EN4cute5tupleIJNS5_1CILi128EEENS7_ILi48EEES8_EEELi128ENS_6half_tEfNS_4arch4Sm80ELb0ELb1ELb1ELb0ELb1ELb0ELb1ELb0EEENS1_21CollectiveEpilogueFwdINS6_IJS8_S8_S9_EEENS6_IJNS7_ILi1EEESH_SH_EEESB_SD_Li128ELb0ELb1ELb0ELb0EEENS1_19SingleTileSchedulerILb0ELb0ELb1ELi128EEEEEEEEEvNT_6ParamsE,"",@"SHT_CUDA_INFO"
	.sectionflags	@""
	.align	4


	//----- nvinfo : EIATTR_CUDA_API_VERSION
	.align		4
        /*0000*/ 	.byte	0x04, 0x37
        /*0002*/ 	.short	(.L_358 - .L_357)
.L_357:
        /*0004*/ 	.word	0x00000082


	//----- nvinfo : EIATTR_SW2861232_WAR
	.align		4
.L_358:
        /*0008*/ 	.byte	0x01, 0x35
	.zero		2


	//----- nvinfo : EIATTR_PARAM_CBANK
	.align		4
        /*000c*/ 	.byte	0x04, 0x0a
        /*000e*/ 	.short	(.L_360 - .L_359)
	.align		4
.L_359:
        /*0010*/ 	.word	index@(.nv.constant0._ZN7cutlass13device_kernelIN5flash19enable_sm80_to_sm89INS1_16FlashAttnFwdSm80INS1_25CollectiveMainloopFwdSm80ILi4ELi1ELb0EN4cute5tupleIJNS5_1CILi128EEENS7_ILi48EEES8_EEELi128ENS_6half_tEfNS_4arch4Sm80ELb0ELb1ELb1ELb0ELb1ELb0ELb1ELb0EEENS1_21CollectiveEpilogueFwdINS6_IJS8_S8_S9_EEENS6_IJNS7_ILi1EEESH_SH_EEESB_SD_Li128ELb0ELb1ELb0ELb0EEENS1_19SingleTileSchedulerILb0ELb0ELb1ELi128EEEEEEEEEvNT_6ParamsE)
        /*0014*/ 	.short	0x0160
        /*0016*/ 	.short	0x0418


	//----- nvinfo : EIATTR_CBANK_PARAM_SIZE
	.align		4
.L_360:
        /*0018*/ 	.byte	0x03, 0x19
        /*001a*/ 	.short	0x0418


	//----- nvinfo : EIATTR_KPARAM_INFO
	.align		4
        /*001c*/ 	.byte	0x04, 0x17
        /*001e*/ 	.short	(.L_362 - .L_361)
.L_361:
        /*0020*/ 	.word	0x00000000
        /*0024*/ 	.short	0x0000
        /*0026*/ 	.short	0x0000
        /*0028*/ 	.byte	0x00, 0xf0, 0x61, 0x10


	//----- nvinfo : EIATTR_MAXREG_COUNT
	.align		4
.L_362:
        /*002c*/ 	.byte	0x03, 0x1b
        /*002e*/ 	.short	0x00ff


	//----- nvinfo : EIATTR_NUM_BARRIERS
	.align		4
        /*0030*/ 	.byte	0x02, 0x4c
        /*0032*/ 	.byte	0x02
	.zero		1


	//----- nvinfo : EIATTR_ANNOTATIONS
	.align		4
        /*0034*/ 	.byte	0x04, 0x55
        /*0036*/ 	.short	(.L_364 - .L_363)


	//   ....[0]....
.L_363:
        /* <DEDUP_REMOVED lines=47> */


	//----- nvinfo : EIATTR_MERCURY_ISA_VERSION
	.align		4
.L_364:
        /*0318*/ 	.byte	0x03, 0x5f
        /*031a*/ 	.short	0x0000


	//----- nvinfo : EIATTR_COOP_GROUP_MASK_REGIDS
	.align		4
        /*031c*/ 	.byte	0x04, 0x29
        /*031e*/ 	.short	(.L_366 - .L_365)


	//   ....[0]....
.L_365:
        /*0320*/ 	.word	0xffffffff


	//   ....[1]....
        /*0324*/ 	.word	0xffffffff


	//   ....[2]....
        /*0328*/ 	.word	0xffffffff


	//   ....[3]....
        /*032c*/ 	.word	0xffffffff


	//   ....[4]....
        /*0330*/ 	.word	0xffffffff


	//   ....[5]....
        /*0334*/ 	.word	0xffffffff


	//   ....[6]....
        /*0338*/ 	.word	0xffffffff


	//   ....[7]....
        /*033c*/ 	.word	0xffffffff


	//   ....[8]....
        /*0340*/ 	.word	0xffffffff


	//   ....[9]....
        /*0344*/ 	.word	0xffffffff


	//   ....[10]....
        /*0348*/ 	.word	0xffffffff


	//   ....[11]....
        /*034c*/ 	.word	0xffffffff


	//   ....[12]....
        /*0350*/ 	.word	0xffffffff


	//   ....[13]....
        /*0354*/ 	.word	0xffffffff


	//   ....[14]....
        /*0358*/ 	.word	0xffffffff


	//   ....[15]....
        /*035c*/ 	.word	0xffffffff


	//   ....[16]....
        /*0360*/ 	.word	0xffffffff


	//   ....[17]....
        /*0364*/ 	.word	0xffffffff


	//   ....[18]....
        /*0368*/ 	.word	0xffffffff


	//   ....[19]....
        /*036c*/ 	.word	0xffffffff


	//   ....[20]....
        /*0370*/ 	.word	0xffffffff


	//   ....[21]....
        /*0374*/ 	.word	0xffffffff


	//   ....[22]....
        /*0378*/ 	.word	0xffffffff


	//   ....[23]....
        /*037c*/ 	.word	0xffffffff


	//   ....[24]....
        /*0380*/ 	.word	0xffffffff


	//   ....[25]....
        /*0384*/ 	.word	0xffffffff


	//   ....[26]....
        /*0388*/ 	.word	0xffffffff


	//   ....[27]....
        /*038c*/ 	.word	0xffffffff


	//   ....[28]....
        /*0390*/ 	.word	0xffffffff


	//   ....[29]....
        /*0394*/ 	.word	0xffffffff


	//   ....[30]....
        /*0398*/ 	.word	0xffffffff


	//   ....[31]....
        /*039c*/ 	.word	0xffffffff


	//   ....[32]....
        /*03a0*/ 	.word	0xffffffff


	//   ....[33]....
        /*03a4*/ 	.word	0xffffffff


	//   ....[34]....
        /*03a8*/ 	.word	0xffffffff


	//   ....[35]....
        /*03ac*/ 	.word	0xffffffff


	//   ....[36]....
        /*03b0*/ 	.word	0xffffffff


	//   ....[37]....
        /*03b4*/ 	.word	0xffffffff


	//   ....[38]....
        /*03b8*/ 	.word	0xffffffff


	//   ....[39]....
        /*03bc*/ 	.word	0xffffffff


	//   ....[40]....
        /*03c0*/ 	.word	0xffffffff


	//   ....[41]....
        /*03c4*/ 	.word	0xffffffff


	//   ....[42]....
        /*03c8*/ 	.word	0xffffffff


	//   ....[43]....
        /*03cc*/ 	.word	0xffffffff


	//   ....[44]....
        /*03d0*/ 	.word	0xffffffff


	//   ....[45]....
        /*03d4*/ 	.word	0xffffffff


	//   ....[46]....
        /*03d8*/ 	.word	0xffffffff


	//   ....[47]....
        /*03dc*/ 	.word	0xffffffff


	//   ....[48]....
        /*03e0*/ 	.word	0xffffffff


	//   ....[49]....
        /*03e4*/ 	.word	0xffffffff


	//   ....[50]....
        /*03e8*/ 	.word	0xffffffff


	//   ....[51]....
        /*03ec*/ 	.word	0xffffffff


	//   ....[52]....
        /*03f0*/ 	.word	0xffffffff


	//   ....[53]....
        /*03f4*/ 	.word	0xffffffff


	//   ....[54]....
        /*03f8*/ 	.word	0xffffffff


	//   ....[55]....
        /*03fc*/ 	.word	0xffffffff


	//   ....[56]....
        /*0400*/ 	.word	0xffffffff


	//   ....[57]....
        /*0404*/ 	.word	0xffffffff


	//   ....[58]....
        /*0408*/ 	.word	0xffffffff


	//   ....[59]....
        /*040c*/ 	.word	0xffffffff


	//   ....[60]....
        /*0410*/ 	.word	0xffffffff


	//   ....[61]....
        /*0414*/ 	.word	0xffffffff


	//   ....[62]....
        /*0418*/ 	.word	0xffffffff


	//   ....[63]....
        /*041c*/ 	.word	0xffffffff


	//   ....[64]....
        /*0420*/ 	.word	0xffffffff


	//   ....[65]....
        /*0424*/ 	.word	0xffffffff


	//   ....[66]....
        /*0428*/ 	.word	0xffffffff


	//   ....[67]....
        /*042c*/ 	.word	0xffffffff


	//   ....[68]....
        /*0430*/ 	.word	0xffffffff


	//   ....[69]....
        /*0434*/ 	.word	0xffffffff


	//   ....[70]....
        /*0438*/ 	.word	0xffffffff


	//   ....[71]....
        /*043c*/ 	.word	0xffffffff


	//   ....[72]....
        /*0440*/ 	.word	0xffffffff


	//   ....[73]....
        /*0444*/ 	.word	0xffffffff


	//   ....[74]....
        /*0448*/ 	.word	0xffffffff


	//   ....[75]....
        /*044c*/ 	.word	0xffffffff


	//   ....[76]....
        /*0450*/ 	.word	0xffffffff


	//   ....[77]....
        /*0454*/ 	.word	0xffffffff


	//   ....[78]....
        /*0458*/ 	.word	0xffffffff


	//   ....[79]....
        /*045c*/ 	.word	0xffffffff


	//   ....[80]....
        /*0460*/ 	.word	0xffffffff


	//   ....[81]....
        /*0464*/ 	.word	0xffffffff


	//   ....[82]....
        /*0468*/ 	.word	0xffffffff


	//   ....[83]....
        /*046c*/ 	.word	0xffffffff


	//   ....[84]....
        /*0470*/ 	.word	0xffffffff


	//   ....[85]....
        /*0474*/ 	.word	0xffffffff


	//   ....[86]....
        /*0478*/ 	.word	0xffffffff


	//   ....[87]....
        /*047c*/ 	.word	0xffffffff


	//   ....[88]....
        /*0480*/ 	.word	0xffffffff


	//   ....[89]....
        /*0484*/ 	.word	0xffffffff


	//   ....[90]....
        /*0488*/ 	.word	0xffffffff


	//   ....[91]....
        /*048c*/ 	.word	0xffffffff


	//   ....[92]....
        /*0490*/ 	.word	0xffffffff


	//   ....[93]....
        /*0494*/ 	.word	0xffffffff


	//   ....[94]....
        /*0498*/ 	.word	0xffffffff


	//   ....[95]....
        /*049c*/ 	.word	0xffffffff


	//   ....[96]....
        /*04a0*/ 	.word	0xffffffff


	//   ....[97]....
        /*04a4*/ 	.word	0xffffffff


	//   ....[98]....
        /*04a8*/ 	.word	0xffffffff


	//   ....[99]....
        /*04ac*/ 	.word	0xffffffff


	//   ....[100]....
        /*04b0*/ 	.word	0xffffffff


	//   ....[101]....
        /*04b4*/ 	.word	0xffffffff


	//   ....[102]....
        /*04b8*/ 	.word	0xffffffff


	//   ....[103]....
        /*04bc*/ 	.word	0xffffffff


	//   ....[104]....
        /*04c0*/ 	.word	0xffffffff


	//   ....[105]....
        /*04c4*/ 	.word	0xffffffff


	//   ....[106]....
        /*04c8*/ 	.word	0xffffffff


	//   ....[107]....
        /*04cc*/ 	.word	0xffffffff


	//   ....[108]....
        /*04d0*/ 	.word	0xffffffff


	//   ....[109]....
        /*04d4*/ 	.word	0xffffffff


	//   ....[110]....
        /*04d8*/ 	.word	0xffffffff


	//   ....[111]....
        /*04dc*/ 	.word	0xffffffff


	//   ....[112]....
        /*04e0*/ 	.word	0xffffffff


	//   ....[113]....
        /*04e4*/ 	.word	0xffffffff


	//   ....[114]....
        /*04e8*/ 	.word	0xffffffff


	//   ....[115]....
        /*04ec*/ 	.word	0xffffffff


	//   ....[116]....
        /*04f0*/ 	.word	0xffffffff


	//   ....[117]....
        /*04f4*/ 	.word	0xffffffff


	//   ....[118]....
        /*04f8*/ 	.word	0xffffffff


	//   ....[119]....
        /*04fc*/ 	.word	0xffffffff


	//   ....[120]....
        /*0500*/ 	.word	0xffffffff


	//   ....[121]....
        /*0504*/ 	.word	0xffffffff


	//   ....[122]....
        /*0508*/ 	.word	0xffffffff


	//   ....[123]....
        /*050c*/ 	.word	0xffffffff


	//   ....[124]....
        /*0510*/ 	.word	0xffffffff


	//   ....[125]....
        /*0514*/ 	.word	0xffffffff


	//   ....[126]....
        /*0518*/ 	.word	0xffffffff


	//   ....[127]....
        /*051c*/ 	.word	0xffffffff


	//   ....[128]....
        /*0520*/ 	.word	0xffffffff


	//   ....[129]....
        /*0524*/ 	.word	0xffffffff


	//   ....[130]....
        /*0528*/ 	.word	0xffffffff


	//   ....[131]....
        /*052c*/ 	.word	0xffffffff


	//   ....[132]....
        /*0530*/ 	.word	0xffffffff


	//   ....[133]....
        /*0534*/ 	.word	0xffffffff


	//   ....[134]....
        /*0538*/ 	.word	0xffffffff


	//   ....[135]....
        /*053c*/ 	.word	0xffffffff


	//   ....[136]....
        /*0540*/ 	.word	0xffffffff


	//   ....[137]....
        /*0544*/ 	.word	0xffffffff


	//   ....[138]....
        /*0548*/ 	.word	0xffffffff


	//   ....[139]....
        /*054c*/ 	.word	0xffffffff


	//   ....[140]....
        /*0550*/ 	.word	0xffffffff


	//   ....[141]....
        /*0554*/ 	.word	0xffffffff


	//   ....[142]....
        /*0558*/ 	.word	0xffffffff


	//   ....[143]....
        /*055c*/ 	.word	0xffffffff


	//   ....[144]....
        /*0560*/ 	.word	0xffffffff


	//   ....[145]....
        /*0564*/ 	.word	0xffffffff


	//   ....[146]....
        /*0568*/ 	.word	0xffffffff


	//   ....[147]....
        /*056c*/ 	.word	0xffffffff


	//   ....[148]....
        /*0570*/ 	.word	0xffffffff


	//   ....[149]....
        /*0574*/ 	.word	0xffffffff


	//   ....[150]....
        /*0578*/ 	.word	0xffffffff


	//   ....[151]....
        /*057c*/ 	.word	0xffffffff


	//   ....[152]....
        /*0580*/ 	.word	0xffffffff


	//   ....[153]....
        /*0584*/ 	.word	0xffffffff


	//   ....[154]....
        /*0588*/ 	.word	0xffffffff


	//   ....[155]....
        /*058c*/ 	.word	0xffffffff


	//   ....[156]....
        /*0590*/ 	.word	0xffffffff


	//   ....[157]....
        /*0594*/ 	.word	0xffffffff


	//   ....[158]....
        /*0598*/ 	.word	0xffffffff


	//   ....[159]....
        /*059c*/ 	.word	0xffffffff


	//   ....[160]....
        /*05a0*/ 	.word	0xffffffff


	//   ....[161]....
        /*05a4*/ 	.word	0xffffffff


	//----- nvinfo : EIATTR_COOP_GROUP_INSTR_OFFSETS
	.align		4
.L_366:
        /*05a8*/ 	.byte	0x04, 0x28
        /*05aa*/ 	.short	(.L_368 - .L_367)


	//   ....[0]....
.L_367:
        /*05ac*/ 	.word	0x000011e0


	//   ....[1]....
        /*05b0*/ 	.word	0x00001220


	//   ....[2]....
        /*05b4*/ 	.word	0x00001250


	//   ....[3]....
        /*05b8*/ 	.word	0x00001280


	//   ....[4]....
        /*05bc*/ 	.word	0x000012c0


	//   ....[5]....
        /*05c0*/ 	.word	0x000012e0


	//   ....[6]....
        /*05c4*/ 	.word	0x00001300


	//   ....[7]....
        /*05c8*/ 	.word	0x00001320


	//   ....[8]....
        /*05cc*/ 	.word	0x00001330


	//   ....[9]....
        /*05d0*/ 	.word	0x00001350


	//   ....[10]....
        /*05d4*/ 	.word	0x000014c0


	//   ....[11]....
        /*05d8*/ 	.word	0x000014e0


	//   ....[12]....
        /*05dc*/ 	.word	0x000015c0


	//   ....[13]....
        /*05e0*/ 	.word	0x000015d0


	//   ....[14]....
        /*05e4*/ 	.word	0x000015f0


	//   ....[15]....
        /*05e8*/ 	.word	0x00001610


	//   ....[16]....
        /*05ec*/ 	.word	0x00001a40


	//   ....[17]....
        /*05f0*/ 	.word	0x00001a60


	//   ....[18]....
        /*05f4*/ 	.word	0x00001a80


	//   ....[19]....
        /*05f8*/ 	.word	0x00001a90


	//   ....[20]....
        /*05fc*/ 	.word	0x00001aa0


	//   ....[21]....
        /*0600*/ 	.word	0x00001ab0


	//   ....[22]....
        /*0604*/ 	.word	0x00001db0


	//   ....[23]....
        /*0608*/ 	.word	0x00001de0


	//   ....[24]....
        /*060c*/ 	.word	0x00001e10


	//   ....[25]....
        /*0610*/ 	.word	0x00001e30


	//   ....[26]....
        /*0614*/ 	.word	0x00001e60


	//   ....[27]....
        /*0618*/ 	.word	0x00001e90


	//   ....[28]....
        /*061c*/ 	.word	0x00002c40


	//   ....[29]....
        /*0620*/ 	.word	0x00002c60


	//   ....[30]....
        /*0624*/ 	.word	0x00002c70


	//   ....[31]....
        /*0628*/ 	.word	0x00002c80


	//   ....[32]....
        /*062c*/ 	.word	0x00002c90


	//   ....[33]....
        /*0630*/ 	.word	0x00002ca0


	//   ....[34]....
        /*0634*/ 	.word	0x00003220


	//   ....[35]....
        /*0638*/ 	.word	0x000039f0


	//   ....[36]....
        /*063c*/ 	.word	0x00004120


	//   ....[37]....
        /*0640*/ 	.word	0x00004850


	//   ....[38]....
        /*0644*/ 	.word	0x00004c90


	//   ....[39]....
        /*0648*/ 	.word	0x00004cd0


	//   ....[40]....
        /*064c*/ 	.word	0x00004e10


	//   ....[41]....
        /*0650*/ 	.word	0x00004e40


	//   ....[42]....
        /*0654*/ 	.word	0x00005250


	//   ....[43]....
        /*0658*/ 	.word	0x000053d0


	//   ....[44]....
        /*065c*/ 	.word	0x000053e0


	//   ....[45]....
        /*0660*/ 	.word	0x00005480


	//   ....[46]....
        /*0664*/ 	.word	0x000076c0


	//   ....[47]....
        /*0668*/ 	.word	0x000076d0


	//   ....[48]....
        /*066c*/ 	.word	0x000076e0


	//   ....[49]....
        /*0670*/ 	.word	0x000076f0


	//   ....[50]....
        /*0674*/ 	.word	0x00007700


	//   ....[51]....
        /*0678*/ 	.word	0x00007710


	//   ....[52]....
        /*067c*/ 	.word	0x00008870


	//   ....[53]....
        /*0680*/ 	.word	0x00008880


	//   ....[54]....
        /*0684*/ 	.word	0x00008890


	//   ....[55]....
        /*0688*/ 	.word	0x000088a0


	//   ....[56]....
        /*068c*/ 	.word	0x000088b0


	//   ....[57]....
        /*0690*/ 	.word	0x000088c0


	//   ....[58]....
        /*0694*/ 	.word	0x00008ae0


	//   ....[59]....
        /*0698*/ 	.word	0x00008d20


	//   ....[60]....
        /*069c*/ 	.word	0x00009350


	//   ....[61]....
        /*06a0*/ 	.word	0x00009960


	//   ....[62]....
        /*06a4*/ 	.word	0x0000a1a0


	//   ....[63]....
        /*06a8*/ 	.word	0x0000a2b0


	//   ....[64]....
        /*06ac*/ 	.word	0x0000a310


	//   ....[65]....
        /*06b0*/ 	.word	0x0000a360


	//   ....[66]....
        /*06b4*/ 	.word	0x0000a4b0


	//   ....[67]....
        /*06b8*/ 	.word	0x0000a5b0


	//   ....[68]....
        /*06bc*/ 	.word	0x0000a7e0


	//   ....[69]....
        /*06c0*/ 	.word	0x0000a900


	//   ....[70]....
        /*06c4*/ 	.word	0x0000ccd0


	//   ....[71]....
        /*06c8*/ 	.word	0x0000cce0


	//   ....[72]....
        /*06cc*/ 	.word	0x0000ccf0


	//   ....[73]....
        /*06d0*/ 	.word	0x0000cd00


	//   ....[74]....
        /*06d4*/ 	.word	0x0000cd10


	//   ....[75]....
        /*06d8*/ 	.word	0x0000cd20


	//   ....[76]....
        /*06dc*/ 	.word	0x0000de80


	//   ....[77]....
        /*06e0*/ 	.word	0x0000de90


	//   ....[78]....
        /*06e4*/ 	.word	0x0000dea0


	//   ....[79]....
        /*06e8*/ 	.word	0x0000deb0


	//   ....[80]....
        /*06ec*/ 	.word	0x0000dec0


	//   ....[81]....
        /*06f0*/ 	.word	0x0000ded0


	//   ....[82]....
        /*06f4*/ 	.word	0x0000e1f0


	//   ....[83]....
        /*06f8*/ 	.word	0x0000e230


	//   ....[84]....
        /*06fc*/ 	.word	0x0000e2d0


	//   ....[85]....
        /*0700*/ 	.word	0x0000e320


	//   ....[86]....
        /*0704*/ 	.word	0x0000e360


	//   ....[87]....
        /*0708*/ 	.word	0x0000e460


	//   ....[88]....
        /*070c*/ 	.word	0x0000e4f0


	//   ....[89]....
        /*0710*/ 	.word	0x0000e8d0


	//   ....[90]....
        /*0714*/ 	.word	0x00010750


	//   ....[91]....
        /*0718*/ 	.word	0x00010760


	//   ....[92]....
        /*071c*/ 	.word	0x00010780


	//   ....[93]....
        /*0720*/ 	.word	0x000107a0


	//   ....[94]....
        /*0724*/ 	.word	0x00010850


	//   ....[95]....
        /*0728*/ 	.word	0x00010860


	//   ....[96]....
        /*072c*/ 	.word	0x00011950


	//   ....[97]....
        /*0730*/ 	.word	0x00011960


	//   ....[98]....
        /*0734*/ 	.word	0x00011970


	//   ....[99]....
        /*0738*/ 	.word	0x00011980


	//   ....[100]....
        /*073c*/ 	.word	0x00011990


	//   ....[101]....
        /*0740*/ 	.word	0x000119a0


	//   ....[102]....
        /*0744*/ 	.word	0x00011bc0


	//   ....[103]....
        /*0748*/ 	.word	0x00011de0


	//   ....[104]....
        /*074c*/ 	.word	0x00012400


	//   ....[105]....
        /*0750*/ 	.word	0x00012a00


	//   ....[106]....
        /*0754*/ 	.word	0x00013240


	//   ....[107]....
        /*0758*/ 	.word	0x00013360


	//   ....[108]....
        /*075c*/ 	.word	0x000135f0


	//   ....[109]....
        /*0760*/ 	.word	0x00013790


	//   ....[110]....
        /*0764*/ 	.word	0x000137c0


	//   ....[111]....
        /*0768*/ 	.word	0x00013810


	//   ....[112]....
        /*076c*/ 	.word	0x00013870


	//   ....[113]....
        /*0770*/ 	.word	0x000138e0


	//   ....[114]....
        /*0774*/ 	.word	0x00015810


	//   ....[115]....
        /*0778*/ 	.word	0x00015820


	//   ....[116]....
        /*077c*/ 	.word	0x00015830


	//   ....[117]....
        /*0780*/ 	.word	0x00015840


	//   ....[118]....
        /*0784*/ 	.word	0x00015870


	//   ....[119]....
        /*0788*/ 	.word	0x00015890


	//   ....[120]....
        /*078c*/ 	.word	0x000158b0


	//   ....[121]....
        /*0790*/ 	.word	0x000158c0


	//   ....[122]....
        /*0794*/ 	.word	0x00017420


	//   ....[123]....
        /*0798*/ 	.word	0x00017430


	//   ....[124]....
        /*079c*/ 	.word	0x00017450


	//   ....[125]....
        /*07a0*/ 	.word	0x00017460


	//   ....[126]....
        /*07a4*/ 	.word	0x00017470


	//   ....[127]....
        /*07a8*/ 	.word	0x00017480


	//   ....[128]....
        /*07ac*/ 	.word	0x00017490


	//   ....[129]....
        /*07b0*/ 	.word	0x000174a0


	//   ....[130]....
        /*07b4*/ 	.word	0x00017600


	//   ....[131]....
        /*07b8*/ 	.word	0x00017610


	//   ....[132]....
        /*07bc*/ 	.word	0x00017710


	//   ....[133]....
        /*07c0*/ 	.word	0x00017740


	//   ....[134]....
        /*07c4*/ 	.word	0x00017820


	//   ....[135]....
        /*07c8*/ 	.word	0x00017850


	//   ....[136]....
        /*07cc*/ 	.word	0x00017930


	//   ....[137]....
        /*07d0*/ 	.word	0x00017960


	//   ....[138]....
        /*07d4*/ 	.word	0x00017a40


	//   ....[139]....
        /*07d8*/ 	.word	0x00017a70


	//   ....[140]....
        /*07dc*/ 	.word	0x00017b50


	//   ....[141]....
        /*07e0*/ 	.word	0x00017b80


	//   ....[142]....
        /*07e4*/ 	.word	0x00017c60


	//   ....[143]....
        /*07e8*/ 	.word	0x00017c90


	//   ....[144]....
        /*07ec*/ 	.word	0x00017d70


	//   ....[145]....
        /*07f0*/ 	.word	0x00017d90


	//   ....[146]....
        /*07f4*/ 	.word	0x000183e0


	//   ....[147]....
        /*07f8*/ 	.word	0x000183f0


	//   ....[148]....
        /*07fc*/ 	.word	0x000184c0


	//   ....[149]....
        /*0800*/ 	.word	0x000184f0


	//   ....[150]....
        /*0804*/ 	.word	0x000185c0


	//   ....[151]....
        /*0808*/ 	.word	0x000185f0


	//   ....[152]....
        /*080c*/ 	.word	0x000186c0


	//   ....[153]....
        /*0810*/ 	.word	0x000186f0


	//   ....[154]....
        /*0814*/ 	.word	0x000187c0


	//   ....[155]....
        /*0818*/ 	.word	0x000187f0


	//   ....[156]....
        /*081c*/ 	.word	0x000188c0


	//   ....[157]....
        /*0820*/ 	.word	0x000188f0


	//   ....[158]....
        /*0824*/ 	.word	0x000189c0


	//   ....[159]....
        /*0828*/ 	.word	0x000189f0


	//   ....[160]....
        /*082c*/ 	.word	0x00018ac0


	//   ....[161]....
        /*0830*/ 	.word	0x00018ae0


	//----- nvinfo : EIATTR_EXIT_INSTR_OFFSETS
	.align		4
.L_368:
        /*0834*/ 	.byte	0x04, 0x1c
        /*0836*/ 	.short	(.L_370 - .L_369)


	//   ....[0]....
.L_369:
        /*0838*/ 	.word	0x00000040


	//   ....[1]....
        /*083c*/ 	.word	0x00017da0


	//   ....[2]....
        /*0840*/ 	.word	0x00017e00


	//   ....[3]....
        /*0844*/ 	.word	0x00017e60


	//   ....[4]....
        /*0848*/ 	.word	0x00018af0


	//   ....[5]....
        /*084c*/ 	.word	0x00018b40


	//   ....[6]....
        /*0850*/ 	.word	0x00018ba0


	//----- nvinfo : EIATTR_CTAIDZ_USED
	.align		4
.L_370:
        /*0854*/ 	.byte	0x01, 0x04
	.zero		2


	//----- nvinfo : EIATTR_MAX_THREADS
	.align		4
        /*0858*/ 	.byte	0x04, 0x05
        /*085a*/ 	.short	(.L_372 - .L_371)
.L_371:
        /*085c*/ 	.word	0x00000080
        /*0860*/ 	.word	0x00000001
        /*0864*/ 	.word	0x00000001


	//----- nvinfo : EIATTR_CRS_STACK_SIZE
	.align		4
.L_372:
        /*0868*/ 	.byte	0x04, 0x1e
        /*086a*/ 	.short	(.L_374 - .L_373)
.L_373:
        /*086c*/ 	.word	0x00000000
.L_374:


//--------------------- .nv.info._ZN7cutlass13device_kernelIN5flash19enable_sm80_to_sm89INS1_16FlashAttnFwdSm80INS1_25CollectiveMainloopFwdSm80ILi4ELi1ELb0EN4cute5tupleIJNS5_1CILi128EEENS7_ILi48EEES8_EEELi128ENS_6half_tEfNS_4arch4Sm80ELb0ELb1ELb1ELb1ELb1ELb0ELb1ELb0EEENS1_21CollectiveEpilogueFwdINS6_IJS8_S8_S9_EEENS6_IJNS7_ILi1EEESH_SH_EEESB_SD_Li128ELb1ELb1ELb0ELb0EEENS1_19SingleTileSchedulerILb1ELb0ELb1ELi128EEEEEEEEEvNT_6ParamsE --------------------------
	.section	.nv.info._ZN7cutlass13device_kernelIN5flash19enable_sm80_to_sm89INS1_16FlashAttnFwdSm80INS1_25CollectiveMainloopFwdSm80ILi4ELi1ELb0EN4cute5tupleIJNS5_1CILi128EEENS7_ILi48EEES8_EEELi128ENS_6half_tEfNS_4arch4Sm80ELb0ELb1ELb1ELb1ELb1ELb0ELb1ELb0EEENS1_21CollectiveEpilogueFwdINS6_IJS8_S8_S9_EEENS6_IJNS7_ILi1EEESH_SH_EEESB_SD_Li128ELb1ELb1ELb0ELb0EEENS1_19SingleTileSchedulerILb1ELb0ELb1ELi128EEEEEEEEEvNT_6ParamsE,"",@"SHT_CUDA_INFO"
	.sectionflags	@""
	.align	4


	//----- nvinfo : EIATTR_CUDA_API_VERSION
	.align		4
        /*0000*/ 	.byte	0x04, 0x37
        /*0002*/ 	.short	(.L_376 - .L_375)
.L_375:
        /*0004*/ 	.word	0x00000082


	//----- nvinfo : EIATTR_SW2861232_WAR
	.align		4
.L_376:
        /*0008*/ 	.byte	0x01, 0x35
	.zero		2


	//----- nvinfo : EIATTR_PARAM_CBANK
	.align		4
        /*000c*/ 	.byte	0x04, 0x0a
        /*000e*/ 	.short	(.L_378 - .L_377)
	.align		4
.L_377:
        /*0010*/ 	.word	index@(.nv.constant0._ZN7cutlass13device_kernelIN5flash19enable_sm80_to_sm89INS1_16FlashAttnFwdSm80INS1_25CollectiveMainloopFwdSm80ILi4ELi1ELb0EN4cute5tupleIJNS5_1CILi128EEENS7_ILi48EEES8_EEELi128ENS_6half_tEfNS_4arch4Sm80ELb0ELb1ELb1ELb1ELb1ELb0ELb1ELb0EEENS1_21CollectiveEpilogueFwdINS6_IJS8_S8_S9_EEENS6_IJNS7_ILi1EEESH_SH_EEESB_SD_Li128ELb1ELb1ELb0ELb0EEENS1_19SingleTileSchedulerILb1ELb0ELb1ELi128EEEEEEEEEvNT_6ParamsE)
        /*0014*/ 	.short	0x0160
        /*0016*/ 	.short	0x0418


	//----- nvinfo : EIATTR_CBANK_PARAM_SIZE
	.align		4
.L_378:
        /*0018*/ 	.byte	0x03, 0x19
        /*001a*/ 	.short	0x0418


	//----- nvinfo : EIATTR_KPARAM_INFO
	.align		4
        /*001c*/ 	.byte	0x04, 0x17
        /*001e*/ 	.short	(.L_380 - .L_379)
.L_379:
        /*0020*/ 	.word	0x00000000
        /*0024*/ 	.short	0x0000
        /*0026*/ 	.short	0x0000
        /*0028*/ 	.byte	0x00, 0xf0, 0x61, 0x10


	//----- nvinfo : EIATTR_MAXREG_COUNT
	.align		4
.L_380:
        /*002c*/ 	.byte	0x03, 0x1b
        /*002e*/ 	.short	0x00ff


	//----- nvinfo : EIATTR_NUM_BARRIERS
	.align		4
        /*0030*/ 	.byte	0x02, 0x4c
        /*0032*/ 	.byte	0x02
	.zero		1


	//----- nvinfo : EIATTR_ANNOTATIONS
	.align		4
        /*0034*/ 	.byte	0x04, 0x55
        /*0036*/ 	.short	(.L_382 - .L_381)


	//   ....[0]....
.L_381:
        /* <DEDUP_REMOVED lines=53> */


	//----- nvinfo : EIATTR_MERCURY_ISA_VERSION
	.align		4
.L_382:
        /*0378*/ 	.byte	0x03, 0x5f
        /*037a*/ 	.short	0x0000


	//----- nvinfo : EIATTR_COOP_GROUP_MASK_REGIDS
	.align		4
        /*037c*/ 	.byte	0x04, 0x29
        /*037e*/ 	.short	(.L_384 - .L_383)


	//   ....[0]....
.L_383:
        /*0380*/ 	.word	0xffffffff


	//   ....[1]....
        /*0384*/ 	.word	0xffffffff


	//   ....[2]....
        /*0388*/ 	.word	0xffffffff


	//   ....[3]....
        /*038c*/ 	.word	0xffffffff


	//   ....[4]....
        /*0390*/ 	.word	0xffffffff


	//   ....[5]....
        /*0394*/ 	.word	0xffffffff


	//   ....[6]....
        /*0398*/ 	.word	0xffffffff


	//   ....[7]....
        /*039c*/ 	.word	0xffffffff


	//   ....[8]....
        /*03a0*/ 	.word	0xffffffff


	//   ....[9]....
        /*03a4*/ 	.word	0xffffffff


	//   ....[10]....
        /*03a8*/ 	.word	0xffffffff


	//   ....[11]....
        /*03ac*/ 	.word	0xffffffff


	//   ....[12]....
        /*03b0*/ 	.word	0xffffffff


	//   ....[13]....
        /*03b4*/ 	.word	0xffffffff


	//   ....[14]....
        /*03b8*/ 	.word	0xffffffff


	//   ....[15]....
        /*03bc*/ 	.word	0xffffffff


	//   ....[16]....
        /*03c0*/ 	.word	0xffffffff


	//   ....[17]....
        /*03c4*/ 	.word	0xffffffff


	//   ....[18]....
        /*03c8*/ 	.word	0xffffffff


	//   ....[19]....
        /*03cc*/ 	.word	0xffffffff


	//   ....[20]....
        /*03d0*/ 	.word	0xffffffff


	//   ....[21]....
        /*03d4*/ 	.word	0xffffffff


	//   ....[22]....
        /*03d8*/ 	.word	0xffffffff


	//   ....[23]....
        /*03dc*/ 	.word	0xffffffff


	//   ....[24]....
        /*03e0*/ 	.word	0xffffffff


	//   ....[25]....
        /*03e4*/ 	.word	0xffffffff


	//   ....[26]....
        /*03e8*/ 	.word	0xffffffff


	//   ....[27]....
        /*03ec*/ 	.word	0xffffffff


	//   ....[28]....
        /*03f0*/ 	.word	0xffffffff


	//   ....[29]....
        /*03f4*/ 	.word	0xffffffff


	//   ....[30]....
        /*03f8*/ 	.word	0xffffffff


	//   ....[31]....
        /*03fc*/ 	.word	0xffffffff


	//   ....[32]....
        /*0400*/ 	.word	0xffffffff


	//   ....[33]....
        /*0404*/ 	.word	0xffffffff


	//   ....[34]....
        /*0408*/ 	.word	0xffffffff


	//   ....[35]....
        /*040c*/ 	.word	0xffffffff


	//   ....[36]....
        /*0410*/ 	.word	0xffffffff


	//   ....[37]....
        /*0414*/ 	.word	0xffffffff


	//   ....[38]....
        /*0418*/ 	.word	0xffffffff


	//   ....[39]....
        /*041c*/ 	.word	0xffffffff


	//   ....[40]....
        /*0420*/ 	.word	0xffffffff


	//   ....[41]....
        /*0424*/ 	.word	0xffffffff


	//   ....[42]....
        /*0428*/ 	.word	0xffffffff


	//   ....[43]....
        /*042c*/ 	.word	0xffffffff


	//   ....[44]....
        /*0430*/ 	.word	0xffffffff


	//   ....[45]....
        /*0434*/ 	.word	0xffffffff


	//   ....[46]....
        /*0438*/ 	.word	0xffffffff


	//   ....[47]....
        /*043c*/ 	.word	0xffffffff


	//   ....[48]....
        /*0440*/ 	.word	0xffffffff


	//   ....[49]....
        /*0444*/ 	.word	0xffffffff


	//   ....[50]....
        /*0448*/ 	.word	0xffffffff


	//   ....[51]....
        /*044c*/ 	.word	0xffffffff


	//   ....[52]....
        /*0450*/ 	.word	0xffffffff


	//   ....[53]....
        /*0454*/ 	.word	0xffffffff


	//   ....[54]....
        /*0458*/ 	.word	0xffffffff


	//   ....[55]....
        /*045c*/ 	.word	0xffffffff


	//   ....[56]....
        /*0460*/ 	.word	0xffffffff


	//   ....[57]....
        /*0464*/ 	.word	0xffffffff


	//   ....[58]....
        /*0468*/ 	.word	0xffffffff


	//   ....[59]....
        /*046c*/ 	.word	0xffffffff


	//   ....[60]....
        /*0470*/ 	.word	0xffffffff


	//   ....[61]....
        /*0474*/ 	.word	0xffffffff


	//   ....[62]....
        /*0478*/ 	.word	0xffffffff


	//   ....[63]....
        /*047c*/ 	.word	0xffffffff


	//   ....[64]....
        /*0480*/ 	.word	0xffffffff


	//   ....[65]....
        /*0484*/ 	.word	0xffffffff


	//   ....[66]....
        /*0488*/ 	.word	0xffffffff


	//   ....[67]....
        /*048c*/ 	.word	0xffffffff


	//   ....[68]....
        /*0490*/ 	.word	0xffffffff


	//   ....[69]....
        /*0494*/ 	.word	0xffffffff


	//   ....[70]....
        /*0498*/ 	.word	0xffffffff


	//   ....[71]....
        /*049c*/ 	.word	0xffffffff


	//   ....[72]....
        /*04a0*/ 	.word	0xffffffff


	//   ....[73]....
        /*04a4*/ 	.word	0xffffffff


	//   ....[74]....
        /*04a8*/ 	.word	0xffffffff


	//   ....[75]....
        /*04ac*/ 	.word	0xffffffff


	//   ....[76]....
        /*04b0*/ 	.word	0xffffffff


	//   ....[77]....
        /*04b4*/ 	.word	0xffffffff


	//   ....[78]....
        /*04b8*/ 	.word	0xffffffff


	//   ....[79]....
        /*04bc*/ 	.word	0xffffffff


	//   ....[80]....
        /*04c0*/ 	.word	0xffffffff


	//   ....[81]....
        /*04c4*/ 	.word	0xffffffff


	//   ....[82]....
        /*04c8*/ 	.word	0xffffffff


	//   ....[83]....
        /*04cc*/ 	.word	0xffffffff


	//   ....[84]....
        /*04d0*/ 	.word	0xffffffff


	//   ....[85]....
        /*04d4*/ 	.word	0xffffffff


	//   ....[86]....
        /*04d8*/ 	.word	0xffffffff


	//   ....[87]....
        /*04dc*/ 	.word	0xffffffff


	//   ....[88]....
        /*04e0*/ 	.word	0xffffffff


	//   ....[89]....
        /*04e4*/ 	.word	0xffffffff


	//   ....[90]....
        /*04e8*/ 	.word	0xffffffff


	//   ....[91]....
        /*04ec*/ 	.word	0xffffffff


	//   ....[92]....
        /*04f0*/ 	.word	0xffffffff


	//   ....[93]....
        /*04f4*/ 	.word	0xffffffff


	//   ....[94]....
        /*04f8*/ 	.word	0xffffffff


	//   ....[95]....
        /*04fc*/ 	.word	0xffffffff


	//   ....[96]....
        /*0500*/ 	.word	0xffffffff


	//   ....[97]....
        /*0504*/ 	.word	0xffffffff


	//   ....[98]....
        /*0508*/ 	.word	0xffffffff


	//   ....[99]....
        /*050c*/ 	.word	0xffffffff


	//   ....[100]....
        /*0510*/ 	.word	0xffffffff


	//   ....[101]....
        /*0514*/ 	.word	0xffffffff


	//   ....[102]....
        /*0518*/ 	.word	0xffffffff


	//   ....[103]....
        /*051c*/ 	.word	0xffffffff


	//   ....[104]....
        /*0520*/ 	.word	0xffffffff


	//   ....[105]....
        /*0524*/ 	.word	0xffffffff


	//   ....[106]....
        /*0528*/ 	.word	0xffffffff


	//   ....[107]....
        /*052c*/ 	.word	0xffffffff


	//   ....[108]....
        /*0530*/ 	.word	0xffffffff


	//   ....[109]....
        /*0534*/ 	.word	0xffffffff


	//   ....[110]....
        /*0538*/ 	.word	0xffffffff


	//   ....[111]....
        /*053c*/ 	.word	0xffffffff


	//   ....[112]....
        /*0540*/ 	.word	0xffffffff


	//   ....[113]....
        /*0544*/ 	.word	0xffffffff


	//   ....[114]....
        /*0548*/ 	.word	0xffffffff


	//   ....[115]....
        /*054c*/ 	.word	0xffffffff


	//   ....[116]....
        /*0550*/ 	.word	0xffffffff


	//   ....[117]....
        /*0554*/ 	.word	0xffffffff


	//   ....[118]....
        /*0558*/ 	.word	0xffffffff


	//   ....[119]....
        /*055c*/ 	.word	0xffffffff


	//   ....[120]....
        /*0560*/ 	.word	0xffffffff


	//   ....[121]....
        /*0564*/ 	.word	0xffffffff


	//   ....[122]....
        /*0568*/ 	.word	0xffffffff


	//   ....[123]....
        /*056c*/ 	.word	0xffffffff


	//   ....[124]....
        /*0570*/ 	.word	0xffffffff


	//   ....[125]....
        /*0574*/ 	.word	0xffffffff


	//   ....[126]....
        /*0578*/ 	.word	0xffffffff


	//   ....[127]....
        /*057c*/ 	.word	0xffffffff


	//   ....[128]....
        /*0580*/ 	.word	0xffffffff


	//   ....[129]....
        /*0584*/ 	.word	0xffffffff


	//   ....[130]....
        /*0588*/ 	.word	0xffffffff


	//   ....[131]....
        /*058c*/ 	.word	0xffffffff


	//   ....[132]....
        /*0590*/ 	.word	0xffffffff


	//   ....[133]....
        /*0594*/ 	.word	0xffffffff


	//   ....[134]....
        /*0598*/ 	.word	0xffffffff


	//   ....[135]....
        /*059c*/ 	.word	0xffffffff


	//   ....[136]....
        /*05a0*/ 	.word	0xffffffff


	//   ....[137]....
        /*05a4*/ 	.word	0xffffffff


	//   ....[138]....
        /*05a8*/ 	.word	0xffffffff


	//   ....[139]....
        /*05ac*/ 	.word	0xffffffff


	//   ....[140]....
        /*05b0*/ 	.word	0xffffffff


	//   ....[141]....
        /*05b4*/ 	.word	0xffffffff


	//   ....[142]....
        /*05b8*/ 	.word	0xffffffff


	//   ....[143]....
        /*05bc*/ 	.word	0xffffffff


	//   ....[144]....
        /*05c0*/ 	.word	0xffffffff


	//   ....[145]....
        /*05c4*/ 	.word	0xffffffff


	//   ....[146]....
        /*05c8*/ 	.word	0xffffffff


	//   ....[147]....
        /*05cc*/ 	.word	0xffffffff


	//   ....[148]....
        /*05d0*/ 	.word	0xffffffff


	//   ....[149]....
        /*05d4*/ 	.word	0xffffffff


	//   ....[150]....
        /*05d8*/ 	.word	0xffffffff


	//   ....[151]....
        /*05dc*/ 	.word	0xffffffff


	//   ....[152]....
        /*05e0*/ 	.word	0xffffffff


	//   ....[153]....
        /*05e4*/ 	.word	0xffffffff


	//   ....[154]....
        /*05e8*/ 	.word	0xffffffff


	//   ....[155]....
        /*05ec*/ 	.word	0xffffffff


	//   ....[156]....
        /*05f0*/ 	.word	0xffffffff


	//   ....[157]....
        /*05f4*/ 	.word	0xffffffff


	//   ....[158]....
        /*05f8*/ 	.word	0xffffffff


	//   ....[159]....
        /*05fc*/ 	.word	0xffffffff


	//   ....[160]....
        /*0600*/ 	.word	0xffffffff


	//   ....[161]....
        /*0604*/ 	.word	0xffffffff


	//   ....[162]....
        /*0608*/ 	.word	0xffffffff


	//----- nvinfo : EIATTR_COOP_GROUP_INSTR_OFFSETS
	.align		4
.L_384:
        /*060c*/ 	.byte	0x04, 0x28
        /*060e*/ 	.short	(.L_386 - .L_385)


	//   ....[0]....
.L_385:
        /*0610*/ 	.word	0x000000a0


	//   ....[1]....
        /*0614*/ 	.word	0x000017e0


	//   ....[2]....
        /*0618*/ 	.word	0x00001810


	//   ....[3]....
        /*061c*/ 	.word	0x000019d0


	//   ....[4]....
        /*0620*/ 	.word	0x00001a00


	//   ....[5]....
        /*0624*/ 	.word	0x00001ad0


	//   ....[6]....
        /*0628*/ 	.word	0x00001b00


	//   ....[7]....
        /*062c*/ 	.word	0x00001bd0


	//   ....[8]....
        /*0630*/ 	.word	0x00001c00


	//   ....[9]....
        /*0634*/ 	.word	0x00001cd0


	//   ....[10]....
        /*0638*/ 	.word	0x00001d00


	//   ....[11]....
        /*063c*/ 	.word	0x00001dd0


	//   ....[12]....
        /*0640*/ 	.word	0x00001e00


	//   ....[13]....
        /*0644*/ 	.word	0x00001ed0


	//   ....[14]....
        /*0648*/ 	.word	0x00001f00


	//   ....[15]....
        /*064c*/ 	.word	0x00001fe0


	//   ....[16]....
        /*0650*/ 	.word	0x00002030


	//   ....[17]....
        /*0654*/ 	.word	0x00002500


	//   ....[18]....
        /*0658*/ 	.word	0x00002520


	//   ....[19]....
        /*065c*/ 	.word	0x00002540


	//   ....[20]....
        /*0660*/ 	.word	0x00002550


	//   ....[21]....
        /*0664*/ 	.word	0x00002560


	//   ....[22]....
        /*0668*/ 	.word	0x00002570


	//   ....[23]....
        /*066c*/ 	.word	0x000029e0


	//   ....[24]....
        /*0670*/ 	.word	0x00002a10


	//   ....[25]....
        /*0674*/ 	.word	0x00002a50


	//   ....[26]....
        /*0678*/ 	.word	0x00002a80


	//   ....[27]....
        /*067c*/ 	.word	0x00002aa0


	//   ....[28]....
        /*0680*/ 	.word	0x00002ab0


	//   ....[29]....
        /*0684*/ 	.word	0x00003710


	//   ....[30]....
        /*0688*/ 	.word	0x00003730


	//   ....[31]....
        /*068c*/ 	.word	0x00003740


	//   ....[32]....
        /*0690*/ 	.word	0x00003750


	//   ....[33]....
        /*0694*/ 	.word	0x00003760


	//   ....[34]....
        /*0698*/ 	.word	0x00003770


	//   ....[35]....
        /*069c*/ 	.word	0x00003ce0


	//   ....[36]....
        /*06a0*/ 	.word	0x00004420


	//   ....[37]....
        /*06a4*/ 	.word	0x00004be0


	//   ....[38]....
        /*06a8*/ 	.word	0x00005310


	//   ....[39]....
        /*06ac*/ 	.word	0x00005750


	//   ....[40]....
        /*06b0*/ 	.word	0x00005790


	//   ....[41]....
        /*06b4*/ 	.word	0x000058f0


	//   ....[42]....
        /*06b8*/ 	.word	0x00005920


	//   ....[43]....
        /*06bc*/ 	.word	0x00005d40


	//   ....[44]....
        /*06c0*/ 	.word	0x00005eb0


	//   ....[45]....
        /*06c4*/ 	.word	0x00005ec0


	//   ....[46]....
        /*06c8*/ 	.word	0x00005f60


	//   ....[47]....
        /*06cc*/ 	.word	0x00008060


	//   ....[48]....
        /*06d0*/ 	.word	0x00008070


	//   ....[49]....
        /*06d4*/ 	.word	0x00008080


	//   ....[50]....
        /*06d8*/ 	.word	0x00008090


	//   ....[51]....
        /*06dc*/ 	.word	0x000080a0


	//   ....[52]....
        /*06e0*/ 	.word	0x000080b0


	//   ....[53]....
        /*06e4*/ 	.word	0x00009220


	//   ....[54]....
        /*06e8*/ 	.word	0x00009230


	//   ....[55]....
        /*06ec*/ 	.word	0x00009240


	//   ....[56]....
        /*06f0*/ 	.word	0x00009250


	//   ....[57]....
        /*06f4*/ 	.word	0x00009260


	//   ....[58]....
        /*06f8*/ 	.word	0x00009270


	//   ....[59]....
        /*06fc*/ 	.word	0x00009490


	//   ....[60]....
        /*0700*/ 	.word	0x000096b0


	//   ....[61]....
        /*0704*/ 	.word	0x00009cd0


	//   ....[62]....
        /*0708*/ 	.word	0x0000a2d0


	//   ....[63]....
        /*070c*/ 	.word	0x0000ab00


	//   ....[64]....
        /*0710*/ 	.word	0x0000ab60


	//   ....[65]....
        /*0714*/ 	.word	0x0000ac90


	//   ....[66]....
        /*0718*/ 	.word	0x0000ace0


	//   ....[67]....
        /*071c*/ 	.word	0x0000ae60


	//   ....[68]....
        /*0720*/ 	.word	0x0000b0b0


	//   ....[69]....
        /*0724*/ 	.word	0x0000b140


	//   ....[70]....
        /*0728*/ 	.word	0x0000b220


	//   ....[71]....
        /*072c*/ 	.word	0x0000d5c0


	//   ....[72]....
        /*0730*/ 	.word	0x0000d5d0


	//   ....[73]....
        /*0734*/ 	.word	0x0000d5e0


	//   ....[74]....
        /*0738*/ 	.word	0x0000d5f0


	//   ....[75]....
        /*073c*/ 	.word	0x0000d600


	//   ....[76]....
        /*0740*/ 	.word	0x0000d610


	//   ....[77]....
        /*0744*/ 	.word	0x0000e780


	//   ....[78]....
        /*0748*/ 	.word	0x0000e790


	//   ....[79]....
        /*074c*/ 	.word	0x0000e7a0


	//   ....[80]....
        /*0750*/ 	.word	0x0000e7b0


	//   ....[81]....
        /*0754*/ 	.word	0x0000e7c0


	//   ....[82]....
        /*0758*/ 	.word	0x0000e7d0


	//   ....[83]....
        /*075c*/ 	.word	0x0000eaf0


	//   ....[84]....
        /*0760*/ 	.word	0x0000ebb0


	//   ....[85]....
        /*0764*/ 	.word	0x0000ebd0


	//   ....[86]....
        /*0768*/ 	.word	0x0000ec10


	//   ....[87]....
        /*076c*/ 	.word	0x0000ec50


	//   ....[88]....
        /*0770*/ 	.word	0x0000ec80


	//   ....[89]....
        /*0774*/ 	.word	0x0000ed90


	//   ....[90]....
        /*0778*/ 	.word	0x0000f1f0


	//   ....[91]....
        /*077c*/ 	.word	0x00011020


	//   ....[92]....
        /*0780*/ 	.word	0x00011030


	//   ....[93]....
        /*0784*/ 	.word	0x00011050


	//   ....[94]....
        /*0788*/ 	.word	0x00011070


	//   ....[95]....
        /*078c*/ 	.word	0x00011120


	//   ....[96]....
        /*0790*/ 	.word	0x00011130


	//   ....[97]....
        /*0794*/ 	.word	0x00012230


	//   ....[98]....
        /*0798*/ 	.word	0x00012240


	//   ....[99]....
        /*079c*/ 	.word	0x00012250


	//   ....[100]....
        /*07a0*/ 	.word	0x00012260


	//   ....[101]....
        /*07a4*/ 	.word	0x00012270


	//   ....[102]....
        /*07a8*/ 	.word	0x00012280


	//   ....[103]....
        /*07ac*/ 	.word	0x000124a0


	//   ....[104]....
        /*07b0*/ 	.word	0x000126b0


	//   ....[105]....
        /*07b4*/ 	.word	0x00012cc0


	//   ....[106]....
        /*07b8*/ 	.word	0x000132b0


	//   ....[107]....
        /*07bc*/ 	.word	0x00013b10


	//   ....[108]....
        /*07c0*/ 	.word	0x00013b70


	//   ....[109]....
        /*07c4*/ 	.word	0x00013ca0


	//   ....[110]....
        /*07c8*/ 	.word	0x00013cf0


	//   ....[111]....
        /*07cc*/ 	.word	0x00013e60


	//   ....[112]....
        /*07d0*/ 	.word	0x00014050


	//   ....[113]....
        /*07d4*/ 	.word	0x00014110


	//   ....[114]....
        /*07d8*/ 	.word	0x00014230


	//   ....[115]....
        /*07dc*/ 	.word	0x000160c0


	//   ....[116]....
        /*07e0*/ 	.word	0x000160d0


	//   ....[117]....
        /*07e4*/ 	.word	0x000160e0


	//   ....[118]....
        /*07e8*/ 	.word	0x000160f0


	//   ....[119]....
        /*07ec*/ 	.word	0x00016120


	//   ....[120]....
        /*07f0*/ 	.word	0x00016140


	//   ....[121]....
        /*07f4*/ 	.word	0x00016160


	//   ....[122]....
        /*07f8*/ 	.word	0x00016170


	//   ....[123]....
        /*07fc*/ 	.word	0x00017e30


	//   ....[124]....
        /*0800*/ 	.word	0x00017e70


	//   ....[125]....
        /*0804*/ 	.word	0x00017ea0


	//   ....[126]....
        /*0808*/ 	.word	0x00017ed0


	//   ....[127]....
        /*080c*/ 	.word	0x00017f10


	//   ....[128]....
        /*0810*/ 	.word	0x00017f50


	//   ....[129]....
        /*0814*/ 	.word	0x00017f70


	//   ....[130]....
        /*0818*/ 	.word	0x00017f80


	//   ....[131]....
        /*081c*/ 	.word	0x00018140


	//   ....[132]....
        /*0820*/ 	.word	0x00018150


	//   ....[133]....
        /*0824*/ 	.word	0x00018250


	//   ....[134]....
        /*0828*/ 	.word	0x00018280


	//   ....[135]....
        /*082c*/ 	.word	0x00018360


	//   ....[136]....
        /*0830*/ 	.word	0x00018390


	//   ....[137]....
        /*0834*/ 	.word	0x00018470


	//   ....[138]....
        /*0838*/ 	.word	0x000184a0


	//   ....[139]....
        /*083c*/ 	.word	0x00018580


	//   ....[140]....
        /*0840*/ 	.word	0x000185b0


	//   ....[141]....
        /*0844*/ 	.word	0x00018690


	//   ....[142]....
        /*0848*/ 	.word	0x000186c0


	//   ....[143]....
        /*084c*/ 	.word	0x000187a0


	//   ....[144]....
        /*0850*/ 	.word	0x000187d0


	//   ....[145]....
        /*0854*/ 	.word	0x000188b0


	//   ....[146]....
        /*0858*/ 	.word	0x000188d0


	//   ....[147]....
        /*085c*/ 	.word	0x00019190


	//   ....[148]....
        /*0860*/ 	.word	0x000191a0


	//   ....[149]....
        /*0864*/ 	.word	0x00019270


	//   ....[150]....
        /*0868*/ 	.word	0x000192a0


	//   ....[151]....
        /*086c*/ 	.word	0x00019370


	//   ....[152]....
        /*0870*/ 	.word	0x000193a0


	//   ....[153]....
        /*0874*/ 	.word	0x00019470


	//   ....[154]....
        /*0878*/ 	.word	0x000194a0


	//   ....[155]....
        /*087c*/ 	.word	0x00019570


	//   ....[156]....
        /*0880*/ 	.word	0x000195a0


	//   ....[157]....
        /*0884*/ 	.word	0x00019670


	//   ....[158]....
        /*0888*/ 	.word	0x000196a0


	//   ....[159]....
        /*088c*/ 	.word	0x00019770


	//   ....[160]....
        /*0890*/ 	.word	0x000197a0


	//   ....[161]....
        /*0894*/ 	.word	0x00019870


	//   ....[162]....
        /*0898*/ 	.word	0x00019890


	//----- nvinfo : EIATTR_EXIT_INSTR_OFFSETS
	.align		4
.L_386:
        /*089c*/ 	.byte	0x04, 0x1c
        /*089e*/ 	.short	(.L_388 - .L_387)


	//   ....[0]....
.L_387:
        /*08a0*/ 	.word	0x00000450


	//   ....[1]....
        /*08a4*/ 	.word	0x000188e0


	//   ....[2]....
        /*08a8*/ 	.word	0x00018940


	//   ....[3]....
        /*08ac*/ 	.word	0x000189a0


	//   ....[4]....
        /*08b0*/ 	.word	0x000198a0


	//   ....[5]....
        /*08b4*/ 	.word	0x000198f0


	//   ....[6]....
        /*08b8*/ 	.word	0x00019950


	//----- nvinfo : EIATTR_CTAIDZ_USED
	.align		4
.L_388:
        /*08bc*/ 	.byte	0x01, 0x04
	.zero		2


	//----- nvinfo : EIATTR_MAX_THREADS
	.align		4
        /*08c0*/ 	.byte	0x04, 0x05
        /*08c2*/ 	.short	(.L_390 - .L_389)
.L_389:
        /*08c4*/ 	.word	0x00000080
        /*08c8*/ 	.word	0x00000001
        /*08cc*/ 	.word	0x00000001


	//----- nvinfo : EIATTR_CRS_STACK_SIZE
	.align		4
.L_390:
        /*08d0*/ 	.byte	0x04, 0x1e
        /*08d2*/ 	.short	(.L_392 - .L_391)
.L_391:
        /*08d4*/ 	.word	0x00000000
.L_392:


//--------------------- .nv.info._ZN7cutlass13device_kernelIN5flash19enable_sm80_to_sm89INS1_16FlashAttnFwdSm80INS1_25CollectiveMainloopFwdSm80ILi4ELi1ELb0EN4cute5tupleIJNS5_1CILi128EEENS7_ILi48EEES8_EEELi128ENS_6half_tEfNS_4arch4Sm80ELb0ELb1ELb1ELb1ELb1ELb1ELb1ELb0EEENS1_21CollectiveEpilogueFwdINS6_IJS8_S8_S9_EEENS6_IJNS7_ILi1EEESH_SH_EEESB_SD_Li128ELb1ELb1ELb0ELb0EEENS1_19SingleTileSchedulerILb1ELb0ELb1ELi128EEEEEEEEEvNT_6ParamsE --------------------------
	.section	.nv.info._ZN7cutlass13device_kernelIN5flash19enable_sm80_to_sm89INS1_16FlashAttnFwdSm80INS1_25CollectiveMainloopFwdSm80ILi4ELi1ELb0EN4cute5tupleIJNS5_1CILi128EEENS7_ILi48EEES8_EEELi128ENS_6half_tEfNS_4arch4Sm80ELb0ELb1ELb1ELb1ELb1ELb1ELb1ELb0EEENS1_21CollectiveEpilogueFwdINS6_IJS8_S8_S9_EEENS6_IJNS7_ILi1EEESH_SH_EEESB_SD_Li128ELb1ELb1ELb0ELb0EEENS1_19SingleTileSchedulerILb1ELb0ELb1ELi128EEEEEEEEEvNT_6ParamsE,"",@"SHT_CUDA_INFO"
	.sectionflags	@""
	.align	4


	//----- nvinfo : EIATTR_CUDA_API_VERSION
	.align		4
        /*0000*/ 	.byte	0x04, 0x37
        /*0002*/ 	.short	(.L_394 - .L_393)
.L_393:
        /*0004*/ 	.word	0x00000082


	//----- nvinfo : EIATTR_SW2861232_WAR
	.align		4
.L_394:
        /*0008*/ 	.byte	0x01, 0x35
	.zero		2


	//----- nvinfo : EIATTR_PARAM_CBANK
	.align		4
        /*000c*/ 	.byte	0x04, 0x0a
        /*000e*/ 	.short	(.L_396 - .L_395)
	.align		4
.L_395:
        /*0010*/ 	.word	index@(.nv.constant0._ZN7cutlass13device_kernelIN5flash19enable_sm80_to_sm89INS1_16FlashAttnFwdSm80INS1_25CollectiveMainloopFwdSm80ILi4ELi1ELb0EN4cute5tupleIJNS5_1CILi128EEENS7_ILi48EEES8_EEELi128ENS_6half_tEfNS_4arch4Sm80ELb0ELb1ELb1ELb1ELb1ELb1ELb1ELb0EEENS1_21CollectiveEpilogueFwdINS6_IJS8_S8_S9_EEENS6_IJNS7_ILi1EEESH_SH_EEESB_SD_Li128ELb1ELb1ELb0ELb0EEENS1_19SingleTileSchedulerILb1ELb0ELb1ELi128EEEEEEEEEvNT_6ParamsE)
        /*0014*/ 	.short	0x0160
        /*0016*/ 	.short	0x0418


	//----- nvinfo : EIATTR_CBANK_PARAM_SIZE
	.align		4
.L_396:
        /*0018*/ 	.byte	0x03, 0x19
        /*001a*/ 	.short	0x0418


	//----- nvinfo : EIATTR_KPARAM_INFO
	.align		4
        /*001c*/ 	.byte	0x04, 0x17
        /*001e*/ 	.short	(.L_398 - .L_397)
.L_397:
        /*0020*/ 	.word	0x00000000
        /*0024*/ 	.short	0x0000
        /*0026*/ 	.short	0x0000
        /*0028*/ 	.byte	0x00, 0xf0, 0x61, 0x10


	//----- nvinfo : EIATTR_MAXREG_COUNT
	.align		4
.L_398:
        /*002c*/ 	.byte	0x03, 0x1b
        /*002e*/ 	.short	0x00ff


	//----- nvinfo : EIATTR_NUM_BARRIERS
	.align		4
        /*0030*/ 	.byte	0x02, 0x4c
        /*0032*/ 	.byte	0x02
	.zero		1


	//----- nvinfo : EIATTR_ANNOTATIONS
	.align		4
        /*0034*/ 	.byte	0x04, 0x55
        /*0036*/ 	.short	(.L_400 - .L_399)


	//   ....[0]....
.L_399:
        /* <DEDUP_REMOVED lines=350> */


	//----- nvinfo : EIATTR_MERCURY_ISA_VERSION
	.align		4
.L_400:
        /*1600*/ 	.byte	0x03, 0x5f
        /*1602*/ 	.short	0x0000


	//----- nvinfo : EIATTR_COOP_GROUP_MASK_REGIDS
	.align		4
        /*1604*/ 	.byte	0x04, 0x29
        /*1606*/ 	.short	(.L_402 - .L_401)


	//   ....[0]....
.L_401:
        /*1608*/ 	.word	0xffffffff


	//   ....[1]....
        /*160c*/ 	.word	0xffffffff


	//   ....[2]....
        /*1610*/ 	.word	0xffffffff


	//   ....[3]....
        /*1614*/ 	.word	0xffffffff


	//   ....[4]....
        /*1618*/ 	.word	0xffffffff


	//   ....[5]....
        /*161c*/ 	.word	0xffffffff


	//   ....[6]....
        /*1620*/ 	.word	0xffffffff


	//   ....[7]....
        /*1624*/ 	.word	0xffffffff


	//   ....[8]....
        /*1628*/ 	.word	0xffffffff


	//   ....[9]....
        /*162c*/ 	.word	0xffffffff


	//   ....[10]....
        /*1630*/ 	.word	0xffffffff


	//   ....[11]....
        /*1634*/ 	.word	0xffffffff


	//   ....[12]....
        /*1638*/ 	.word	0xffffffff


	//   ....[13]....
        /*163c*/ 	.word	0xffffffff


	//   ....[14]....
        /*1640*/ 	.word	0xffffffff


	//   ....[15]....
        /*1644*/ 	.word	0xffffffff


	//   ....[16]....
        /*1648*/ 	.word	0xffffffff


	//   ....[17]....
        /*164c*/ 	.word	0xffffffff


	//   ....[18]....
        /*1650*/ 	.word	0xffffffff


	//   ....[19]....
        /*1654*/ 	.word	0xffffffff


	//   ....[20]....
        /*1658*/ 	.word	0xffffffff


	//   ....[21]....
        /*165c*/ 	.word	0xffffffff


	//   ....[22]....
        /*1660*/ 	.word	0xffffffff


	//   ....[23]....
        /*1664*/ 	.word	0xffffffff


	//   ....[24]....
        /*1668*/ 	.word	0xffffffff


	//   ....[25]....
        /*166c*/ 	.word	0xffffffff


	//   ....[26]....
        /*1670*/ 	.word	0xffffffff


	//   ....[27]....
        /*1674*/ 	.word	0xffffffff


	//   ....[28]....
        /*1678*/ 	.word	0xffffffff


	//   ....[29]....
        /*167c*/ 	.word	0xffffffff


	//   ....[30]....
        /*1680*/ 	.word	0xffffffff


	//   ....[31]....
        /*1684*/ 	.word	0xffffffff


	//   ....[32]....
        /*1688*/ 	.word	0xffffffff


	//   ....[33]....
        /*168c*/ 	.word	0xffffffff


	//   ....[34]....
        /*1690*/ 	.word	0xffffffff


	//   ....[35]....
        /*1694*/ 	.word	0xffffffff


	//   ....[36]....
        /*1698*/ 	.word	0xffffffff


	//   ....[37]....
        /*169c*/ 	.word	0xffffffff


	//   ....[38]....
        /*16a0*/ 	.word	0xffffffff


	//   ....[39]....
        /*16a4*/ 	.word	0xffffffff


	//   ....[40]....
        /*16a8*/ 	.word	0xffffffff


	//   ....[41]....
        /*16ac*/ 	.word	0xffffffff


	//   ....[42]....
        /*16b0*/ 	.word	0xffffffff


	//   ....[43]....
        /*16b4*/ 	.word	0xffffffff


	//   ....[44]....
        /*16b8*/ 	.word	0xffffffff


	//   ....[45]....
        /*16bc*/ 	.word	0xffffffff


	//   ....[46]....
        /*16c0*/ 	.word	0xffffffff


	//   ....[47]....
        /*16c4*/ 	.word	0xffffffff


	//   ....[48]....
        /*16c8*/ 	.word	0xffffffff


	//   ....[49]....
        /*16cc*/ 	.word	0xffffffff


	//   ....[50]....
        /*16d0*/ 	.word	0xffffffff


	//   ....[51]....
        /*16d4*/ 	.word	0xffffffff


	//   ....[52]....
        /*16d8*/ 	.word	0xffffffff


	//   ....[53]....
        /*16dc*/ 	.word	0xffffffff


	//   ....[54]....
        /*16e0*/ 	.word	0xffffffff


	//   ....[55]....
        /*16e4*/ 	.word	0xffffffff


	//   ....[56]....
        /*16e8*/ 	.word	0xffffffff


	//   ....[57]....
        /*16ec*/ 	.word	0xffffffff


	//   ....[58]....
        /*16f0*/ 	.word	0xffffffff


	//   ....[59]....
        /*16f4*/ 	.word	0xffffffff


	//   ....[60]....
        /*16f8*/ 	.word	0xffffffff


	//   ....[61]....
        /*16fc*/ 	.word	0xffffffff


	//   ....[62]....
        /*1700*/ 	.word	0xffffffff


	//   ....[63]....
        /*1704*/ 	.word	0xffffffff


	//   ....[64]....
        /*1708*/ 	.word	0xffffffff


	//   ....[65]....
        /*170c*/ 	.word	0xffffffff


	//   ....[66]....
        /*1710*/ 	.word	0xffffffff


	//   ....[67]....
        /*1714*/ 	.word	0xffffffff


	//   ....[68]....
        /*1718*/ 	.word	0xffffffff


	//   ....[69]....
        /*171c*/ 	.word	0xffffffff


	//   ....[70]....
        /*1720*/ 	.word	0xffffffff


	//   ....[71]....
        /*1724*/ 	.word	0xffffffff


	//   ....[72]....
        /*1728*/ 	.word	0xffffffff


	//   ....[73]....
        /*172c*/ 	.word	0xffffffff


	//   ....[74]....
        /*1730*/ 	.word	0xffffffff


	//   ....[75]....
        /*1734*/ 	.word	0xffffffff


	//   ....[76]....
        /*1738*/ 	.word	0xffffffff


	//   ....[77]....
        /*173c*/ 	.word	0xffffffff


	//   ....[78]....
        /*1740*/ 	.word	0xffffffff


	//   ....[79]....
        /*1744*/ 	.word	0xffffffff


	//   ....[80]....
        /*1748*/ 	.word	0xffffffff


	//   ....[81]....
        /*174c*/ 	.word	0xffffffff


	//   ....[82]....
        /*1750*/ 	.word	0xffffffff


	//   ....[83]....
        /*1754*/ 	.word	0xffffffff


	//   ....[84]....
        /*1758*/ 	.word	0xffffffff


	//   ....[85]....
        /*175c*/ 	.word	0xffffffff


	//   ....[86]....
        /*1760*/ 	.word	0xffffffff


	//   ....[87]....
        /*1764*/ 	.word	0xffffffff


	//   ....[88]....
        /*1768*/ 	.word	0xffffffff


	//   ....[89]....
        /*176c*/ 	.word	0xffffffff


	//   ....[90]....
        /*1770*/ 	.word	0xffffffff


	//   ....[91]....
        /*1774*/ 	.word	0xffffffff


	//   ....[92]....
        /*1778*/ 	.word	0xffffffff


	//   ....[93]....
        /*177c*/ 	.word	0xffffffff


	//   ....[94]....
        /*1780*/ 	.word	0xffffffff


	//   ....[95]....
        /*1784*/ 	.word	0xffffffff


	//   ....[96]....
        /*1788*/ 	.word	0xffffffff


	//   ....[97]....
        /*178c*/ 	.word	0xffffffff


	//   ....[98]....
        /*1790*/ 	.word	0xffffffff


	//   ....[99]....
        /*1794*/ 	.word	0xffffffff


	//   ....[100]....
        /*1798*/ 	.word	0xffffffff


	//   ....[101]....
        /*179c*/ 	.word	0xffffffff


	//   ....[102]....
        /*17a0*/ 	.word	0xffffffff


	//   ....[103]....
        /*17a4*/ 	.word	0xffffffff


	//   ....[104]....
        /*17a8*/ 	.word	0xffffffff


	//   ....[105]....
        /*17ac*/ 	.word	0xffffffff


	//   ....[106]....
        /*17b0*/ 	.word	0xffffffff


	//   ....[107]....
        /*17b4*/ 	.word	0xffffffff


	//   ....[108]....
        /*17b8*/ 	.word	0xffffffff


	//   ....[109]....
        /*17bc*/ 	.word	0xffffffff


	//   ....[110]....
        /*17c0*/ 	.word	0xffffffff


	//   ....[111]....
        /*17c4*/ 	.word	0xffffffff


	//   ....[112]....
        /*17c8*/ 	.word	0xffffffff


	//   ....[113]....
        /*17cc*/ 	.word	0xffffffff


	//   ....[114]....
        /*17d0*/ 	.word	0xffffffff


	//   ....[115]....
        /*17d4*/ 	.word	0xffffffff


	//   ....[116]....
        /*17d8*/ 	.word	0xffffffff


	//   ....[117]....
        /*17dc*/ 	.word	0xffffffff


	//   ....[118]....
        /*17e0*/ 	.word	0xffffffff


	//   ....[119]....
        /*17e4*/ 	.word	0xffffffff


	//   ....[120]....
        /*17e8*/ 	.word	0xffffffff


	//   ....[121]....
        /*17ec*/ 	.word	0xffffffff


	//   ....[122]....
        /*17f0*/ 	.word	0xffffffff


	//   ....[123]....
        /*17f4*/ 	.word	0xffffffff


	//   ....[124]....
        /*17f8*/ 	.word	0xffffffff


	//   ....[125]....
        /*17fc*/ 	.word	0xffffffff


	//   ....[126]....
        /*1800*/ 	.word	0xffffffff


	//   ....[127]....
        /*1804*/ 	.word	0xffffffff


	//   ....[128]....
        /*1808*/ 	.word	0xffffffff


	//   ....[129]....
        /*180c*/ 	.word	0xffffffff


	//   ....[130]....
        /*1810*/ 	.word	0xffffffff


	//   ....[131]....
        /*1814*/ 	.word	0xffffffff


	//   ....[132]....
        /*1818*/ 	.word	0xffffffff


	//   ....[133]....
        /*181c*/ 	.word	0xffffffff


	//   ....[134]....
        /*1820*/ 	.word	0xffffffff


	//   ....[135]....
        /*1824*/ 	.word	0xffffffff


	//   ....[136]....
        /*1828*/ 	.word	0xffffffff


	//   ....[137]....
        /*182c*/ 	.word	0xffffffff


	//   ....[138]....
        /*1830*/ 	.word	0xffffffff


	//   ....[139]....
        /*1834*/ 	.word	0xffffffff


	//   ....[140]....
        /*1838*/ 	.word	0xffffffff


	//   ....[141]....
        /*183c*/ 	.word	0xffffffff


	//   ....[142]....
        /*1840*/ 	.word	0xffffffff


	//   ....[143]....
        /*1844*/ 	.word	0xffffffff


	//   ....[144]....
        /*1848*/ 	.word	0xffffffff


	//   ....[145]....
        /*184c*/ 	.word	0xffffffff


	//   ....[146]....
        /*1850*/ 	.word	0xffffffff


	//   ....[147]....
        /*1854*/ 	.word	0xffffffff


	//   ....[148]....
        /*1858*/ 	.word	0xffffffff


	//   ....[149]....
        /*185c*/ 	.word	0xffffffff


	//   ....[150]....
        /*1860*/ 	.word	0xffffffff


	//   ....[151]....
        /*1864*/ 	.word	0xffffffff


	//   ....[152]....
        /*1868*/ 	.word	0xffffffff


	//   ....[153]....
        /*186c*/ 	.word	0xffffffff


	//   ....[154]....
        /*1870*/ 	.word	0xffffffff


	//   ....[155]....
        /*1874*/ 	.word	0xffffffff


	//   ....[156]....
        /*1878*/ 	.word	0xffffffff


	//   ....[157]....
        /*187c*/ 	.word	0xffffffff


	//   ....[158]....
        /*1880*/ 	.word	0xffffffff


	//   ....[159]....
        /*1884*/ 	.word	0xffffffff


	//   ....[160]....
        /*1888*/ 	.word	0xffffffff


	//   ....[161]....
        /*188c*/ 	.word	0xffffffff


	//   ....[162]....
        /*1890*/ 	.word	0xffffffff


	//   ....[163]....
        /*1894*/ 	.word	0xffffffff


	//   ....[164]....
        /*1898*/ 	.word	0xffffffff


	//   ....[165]....
        /*189c*/ 	.word	0xffffffff


	//   ....[166]....
        /*18a0*/ 	.word	0xffffffff


	//   ....[167]....
        /*18a4*/ 	.word	0xffffffff


	//   ....[168]....
        /*18a8*/ 	.word	0xffffffff


	//   ....[169]....
        /*18ac*/ 	.word	0xffffffff


	//   ....[170]....
        /*18b0*/ 	.word	0xffffffff


	//   ....[171]....
        /*18b4*/ 	.word	0xffffffff


	//   ....[172]....
        /*18b8*/ 	.word	0xffffffff


	//   ....[173]....
        /*18bc*/ 	.word	0xffffffff


	//   ....[174]....
        /*18c0*/ 	.word	0xffffffff


	//   ....[175]....
        /*18c4*/ 	.word	0xffffffff


	//   ....[176]....
        /*18c8*/ 	.word	0xffffffff


	//   ....[177]....
        /*18cc*/ 	.word	0xffffffff


	//   ....[178]....
        /*18d0*/ 	.word	0xffffffff


	//   ....[179]....
        /*18d4*/ 	.word	0xffffffff


	//   ....[180]....
        /*18d8*/ 	.word	0xffffffff


	//   ....[181]....
        /*18dc*/ 	.word	0xffffffff


	//   ....[182]....
        /*18e0*/ 	.word	0xffffffff


	//   ....[183]....
        /*18e4*/ 	.word	0xffffffff


	//   ....[184]....
        /*18e8*/ 	.word	0xffffffff


	//   ....[185]....
        /*18ec*/ 	.word	0xffffffff


	//   ....[186]....
        /*18f0*/ 	.word	0xffffffff


	//   ....[187]....
        /*18f4*/ 	.word	0xffffffff


	//   ....[188]....
        /*18f8*/ 	.word	0xffffffff


	//   ....[189]....
        /*18fc*/ 	.word	0xffffffff


	//   ....[190]....
        /*1900*/ 	.word	0xffffffff


	//   ....[191]....
        /*1904*/ 	.word	0xffffffff


	//   ....[192]....
        /*1908*/ 	.word	0xffffffff


	//   ....[193]....
        /*190c*/ 	.word	0xffffffff


	//   ....[194]....
        /*1910*/ 	.word	0xffffffff


	//   ....[195]....
        /*1914*/ 	.word	0xffffffff


	//   ....[196]....
        /*1918*/ 	.word	0xffffffff


	//   ....[197]....
        /*191c*/ 	.word	0xffffffff


	//   ....[198]....
        /*1920*/ 	.word	0xffffffff


	//   ....[199]....
        /*1924*/ 	.word	0xffffffff


	//   ....[200]....
        /*1928*/ 	.word	0xffffffff


	//   ....[201]....
        /*192c*/ 	.word	0xffffffff


	//   ....[202]....
        /*1930*/ 	.word	0xffffffff


	//   ....[203]....
        /*1934*/ 	.word	0xffffffff


	//   ....[204]....
        /*1938*/ 	.word	0xffffffff


	//   ....[205]....
        /*193c*/ 	.word	0xffffffff


	//   ....[206]....
        /*1940*/ 	.word	0xffffffff


	//   ....[207]....
        /*1944*/ 	.word	0xffffffff


	//   ....[208]....
        /*1948*/ 	.word	0xffffffff


	//   ....[209]....
        /*194c*/ 	.word	0xffffffff


	//   ....[210]....
        /*1950*/ 	.word	0xffffffff


	//   ....[211]....
        /*1954*/ 	.word	0xffffffff


	//   ....[212]....
        /*1958*/ 	.word	0xffffffff


	//   ....[213]....
        /*195c*/ 	.word	0xffffffff


	//   ....[214]....
        /*1960*/ 	.word	0xffffffff


	//   ....[215]....
        /*1964*/ 	.word	0xffffffff


	//   ....[216]....
        /*1968*/ 	.word	0xffffffff


	//   ....[217]....
        /*196c*/ 	.word	0xffffffff


	//   ....[218]....
        /*1970*/ 	.word	0xffffffff


	//   ....[219]....
        /*1974*/ 	.word	0xffffffff


	//   ....[220]....
        /*1978*/ 	.word	0xffffffff


	//   ....[221]....
        /*197c*/ 	.word	0xffffffff


	//   ....[222]....
        /*1980*/ 	.word	0xffffffff


	//   ....[223]....
        /*1984*/ 	.word	0xffffffff


	//   ....[224]....
        /*1988*/ 	.word	0xffffffff


	//   ....[225]....
        /*198c*/ 	.word	0xffffffff


	//   ....[226]....
        /*1990*/ 	.word	0xffffffff


	//   ....[227]....
        /*1994*/ 	.word	0xffffffff


	//   ....[228]....
        /*1998*/ 	.word	0xffffffff


	//   ....[229]....
        /*199c*/ 	.word	0xffffffff


	//   ....[230]....
        /*19a0*/ 	.word	0xffffffff


	//   ....[231]....
        /*19a4*/ 	.word	0xffffffff


	//   ....[232]....
        /*19a8*/ 	.word	0xffffffff


	//   ....[233]....
        /*19ac*/ 	.word	0xffffffff


	//   ....[234]....
        /*19b0*/ 	.word	0xffffffff


	//   ....[235]....
        /*19b4*/ 	.word	0xffffffff


	//   ....[236]....
        /*19b8*/ 	.word	0xffffffff


	//   ....[237]....
        /*19bc*/ 	.word	0xffffffff


	//   ....[238]....
        /*19c0*/ 	.word	0xffffffff


	//   ....[239]....
        /*19c4*/ 	.word	0xffffffff


	//   ....[240]....
        /*19c8*/ 	.word	0xffffffff


	//   ....[241]....
        /*19cc*/ 	.word	0xffffffff


	//   ....[242]....
        /*19d0*/ 	.word	0xffffffff


	//   ....[243]....
        /*19d4*/ 	.word	0xffffffff


	//   ....[244]....
        /*19d8*/ 	.word	0xffffffff


	//   ....[245]....
        /*19dc*/ 	.word	0xffffffff


	//   ....[246]....
        /*19e0*/ 	.word	0xffffffff


	//   ....[247]....
        /*19e4*/ 	.word	0xffffffff


	//   ....[248]....
        /*19e8*/ 	.word	0xffffffff


	//   ....[249]....
        /*19ec*/ 	.word	0xffffffff


	//   ....[250]....
        /*19f0*/ 	.word	0xffffffff


	//   ....[251]....
        /*19f4*/ 	.word	0xffffffff


	//   ....[252]....
        /*19f8*/ 	.word	0xffffffff


	//   ....[253]....
        /*19fc*/ 	.word	0xffffffff


	//   ....[254]....
        /*1a00*/ 	.word	0xffffffff


	//   ....[255]....
        /*1a04*/ 	.word	0xffffffff


	//   ....[0]....
        /*1a08*/ 	.word	0xffffffff


	//   ....[1]....
        /*1a0c*/ 	.word	0xffffffff


	//   ....[2]....
        /*1a10*/ 	.word	0xffffffff


	//   ....[3]....
        /*1a14*/ 	.word	0xffffffff


	//   ....[4]....
        /*1a18*/ 	.word	0xffffffff


	//   ....[5]....
        /*1a1c*/ 	.word	0xffffffff


	//   ....[6]....
        /*1a20*/ 	.word	0xffffffff


	//   ....[7]....
        /*1a24*/ 	.word	0xffffffff


	//   ....[8]....
        /*1a28*/ 	.word	0xffffffff


	//   ....[9]....
        /*1a2c*/ 	.word	0xffffffff


	//   ....[10]....
        /*1a30*/ 	.word	0xffffffff


	//   ....[11]....
        /*1a34*/ 	.word	0xffffffff


	//   ....[12]....
        /*1a38*/ 	.word	0xffffffff


	//   ....[13]....
        /*1a3c*/ 	.word	0xffffffff


	//   ....[14]....
        /*1a40*/ 	.word	0xffffffff


	//   ....[15]....
        /*1a44*/ 	.word	0xffffffff


	//   ....[16]....
        /*1a48*/ 	.word	0xffffffff


	//   ....[17]....
        /*1a4c*/ 	.word	0xffffffff


	//   ....[18]....
        /*1a50*/ 	.word	0xffffffff


	//   ....[19]....
        /*1a54*/ 	.word	0xffffffff


	//   ....[20]....
        /*1a58*/ 	.word	0xffffffff


	//   ....[21]....
        /*1a5c*/ 	.word	0xffffffff


	//   ....[22]....
        /*1a60*/ 	.word	0xffffffff


	//   ....[23]....
        /*1a64*/ 	.word	0xffffffff


	//   ....[24]....
        /*1a68*/ 	.word	0xffffffff


	//   ....[25]....
        /*1a6c*/ 	.word	0xffffffff


	//   ....[26]....
        /*1a70*/ 	.word	0xffffffff


	//   ....[27]....
        /*1a74*/ 	.word	0xffffffff


	//   ....[28]....
        /*1a78*/ 	.word	0xffffffff


	//   ....[29]....
        /*1a7c*/ 	.word	0xffffffff


	//   ....[30]....
        /*1a80*/ 	.word	0xffffffff


	//   ....[31]....
        /*1a84*/ 	.word	0xffffffff


	//   ....[32]....
        /*1a88*/ 	.word	0xffffffff


	//   ....[33]....
        /*1a8c*/ 	.word	0xffffffff


	//   ....[34]....
        /*1a90*/ 	.word	0xffffffff


	//   ....[35]....
        /*1a94*/ 	.word	0xffffffff


	//   ....[36]....
        /*1a98*/ 	.word	0xffffffff


	//   ....[37]....
        /*1a9c*/ 	.word	0xffffffff


	//   ....[38]....
        /*1aa0*/ 	.word	0xffffffff


	//   ....[39]....
        /*1aa4*/ 	.word	0xffffffff


	//   ....[40]....
        /*1aa8*/ 	.word	0xffffffff


	//   ....[41]....
        /*1aac*/ 	.word	0xffffffff


	//   ....[42]....
        /*1ab0*/ 	.word	0xffffffff


	//   ....[43]....
        /*1ab4*/ 	.word	0xffffffff


	//   ....[44]....
        /*1ab8*/ 	.word	0xffffffff


	//   ....[45]....
        /*1abc*/ 	.word	0xffffffff


	//   ....[46]....
        /*1ac0*/ 	.word	0xffffffff


	//   ....[47]....
        /*1ac4*/ 	.word	0xffffffff


	//   ....[48]....
        /*1ac8*/ 	.word	0xffffffff


	//   ....[49]....
        /*1acc*/ 	.word	0xffffffff


	//   ....[50]....
        /*1ad0*/ 	.word	0xffffffff


	//   ....[51]....
        /*1ad4*/ 	.word	0xffffffff


	//   ....[52]....
        /*1ad8*/ 	.word	0xffffffff


	//   ....[53]....
        /*1adc*/ 	.word	0xffffffff


	//   ....[54]....
        /*1ae0*/ 	.word	0xffffffff


	//   ....[55]....
        /*1ae4*/ 	.word	0xffffffff


	//   ....[56]....
        /*1ae8*/ 	.word	0xffffffff


	//   ....[57]....
        /*1aec*/ 	.word	0xffffffff


	//   ....[58]....
        /*1af0*/ 	.word	0xffffffff


	//   ....[59]....
        /*1af4*/ 	.word	0xffffffff


	//   ....[60]....
        /*1af8*/ 	.word	0xffffffff


	//   ....[61]....
        /*1afc*/ 	.word	0xffffffff


	//   ....[62]....
        /*1b00*/ 	.word	0xffffffff


	//   ....[63]....
        /*1b04*/ 	.word	0xffffffff


	//   ....[64]....
        /*1b08*/ 	.word	0xffffffff


	//   ....[65]....
        /*1b0c*/ 	.word	0xffffffff


	//   ....[66]....
        /*1b10*/ 	.word	0xffffffff


	//   ....[67]....
        /*1b14*/ 	.word	0xffffffff


	//   ....[68]....
        /*1b18*/ 	.word	0xffffffff


	//   ....[69]....
        /*1b1c*/ 	.word	0xffffffff


	//   ....[70]....
        /*1b20*/ 	.word	0xffffffff


	//   ....[71]....
        /*1b24*/ 	.word	0xffffffff


	//   ....[72]....
        /*1b28*/ 	.word	0xffffffff


	//   ....[73]....
        /*1b2c*/ 	.word	0xffffffff


	//   ....[74]....
        /*1b30*/ 	.word	0xffffffff


	//   ....[75]....
        /*1b34*/ 	.word	0xffffffff


	//   ....[76]....
        /*1b38*/ 	.word	0xffffffff


	//   ....[77]....
        /*1b3c*/ 	.word	0xffffffff


	//   ....[78]....
        /*1b40*/ 	.word	0xffffffff


	//   ....[79]....
        /*1b44*/ 	.word	0xffffffff


	//   ....[80]....
        /*1b48*/ 	.word	0xffffffff


	//   ....[81]....
        /*1b4c*/ 	.word	0xffffffff


	//   ....[82]....
        /*1b50*/ 	.word	0xffffffff


	//   ....[83]....
        /*1b54*/ 	.word	0xffffffff


	//   ....[84]....
        /*1b58*/ 	.word	0xffffffff


	//   ....[85]....
        /*1b5c*/ 	.word	0xffffffff


	//   ....[86]....
        /*1b60*/ 	.word	0xffffffff


	//   ....[87]....
        /*1b64*/ 	.word	0xffffffff


	//   ....[88]....
        /*1b68*/ 	.word	0xffffffff


	//   ....[89]....
        /*1b6c*/ 	.word	0xffffffff


	//   ....[90]....
        /*1b70*/ 	.word	0xffffffff


	//   ....[91]....
        /*1b74*/ 	.word	0xffffffff


	//   ....[92]....
        /*1b78*/ 	.word	0xffffffff


	//   ....[93]....
        /*1b7c*/ 	.word	0xffffffff


	//   ....[94]....
        /*1b80*/ 	.word	0xffffffff


	//   ....[95]....
        /*1b84*/ 	.word	0xffffffff


	//   ....[96]....
        /*1b88*/ 	.word	0xffffffff


	//   ....[97]....
        /*1b8c*/ 	.word	0xffffffff


	//   ....[98]....
        /*1b90*/ 	.word	0xffffffff


	//   ....[99]....
        /*1b94*/ 	.word	0xffffffff


	//   ....[100]....
        /*1b98*/ 	.word	0xffffffff


	//   ....[101]....
        /*1b9c*/ 	.word	0xffffffff


	//   ....[102]....
        /*1ba0*/ 	.word	0xffffffff


	//   ....[103]....
        /*1ba4*/ 	.word	0xffffffff


	//   ....[104]....
        /*1ba8*/ 	.word	0xffffffff


	//   ....[105]....
        /*1bac*/ 	.word	0xffffffff


	//   ....[106]....
        /*1bb0*/ 	.word	0xffffffff


	//   ....[107]....
        /*1bb4*/ 	.word	0xffffffff


	//   ....[108]....
        /*1bb8*/ 	.word	0xffffffff


	//   ....[109]....
        /*1bbc*/ 	.word	0xffffffff


	//   ....[110]....
        /*1bc0*/ 	.word	0xffffffff


	//   ....[111]....
        /*1bc4*/ 	.word	0xffffffff


	//   ....[112]....
        /*1bc8*/ 	.word	0xffffffff


	//   ....[113]....
        /*1bcc*/ 	.word	0xffffffff


	//   ....[114]....
        /*1bd0*/ 	.word	0xffffffff


	//   ....[115]....
        /*1bd4*/ 	.word	0xffffffff


	//   ....[116]....
        /*1bd8*/ 	.word	0xffffffff


	//   ....[117]....
        /*1bdc*/ 	.word	0xffffffff


	//   ....[118]....
        /*1be0*/ 	.word	0xffffffff


	//   ....[119]....
        /*1be4*/ 	.word	0xffffffff


	//   ....[120]....
        /*1be8*/ 	.word	0xffffffff


	//   ....[121]....
        /*1bec*/ 	.word	0xffffffff


	//   ....[122]....
        /*1bf0*/ 	.word	0xffffffff


	//   ....[123]....
        /*1bf4*/ 	.word	0xffffffff


	//   ....[124]....
        /*1bf8*/ 	.word	0xffffffff


	//   ....[125]....
        /*1bfc*/ 	.word	0xffffffff


	//   ....[126]....
        /*1c00*/ 	.word	0xffffffff


	//   ....[127]....
        /*1c04*/ 	.word	0xffffffff


	//   ....[128]....
        /*1c08*/ 	.word	0xffffffff


	//   ....[129]....
        /*1c0c*/ 	.word	0xffffffff


	//   ....[130]....
        /*1c10*/ 	.word	0xffffffff


	//   ....[131]....
        /*1c14*/ 	.word	0xffffffff


	//   ....[132]....
        /*1c18*/ 	.word	0xffffffff


	//   ....[133]....
        /*1c1c*/ 	.word	0xffffffff


	//   ....[134]....
        /*1c20*/ 	.word	0xffffffff


	//   ....[135]....
        /*1c24*/ 	.word	0xffffffff


	//   ....[136]....
        /*1c28*/ 	.word	0xffffffff


	//   ....[137]....
        /*1c2c*/ 	.word	0xffffffff


	//   ....[138]....
        /*1c30*/ 	.word	0xffffffff


	//   ....[139]....
        /*1c34*/ 	.word	0xffffffff


	//   ....[140]....
        /*1c38*/ 	.word	0xffffffff


	//   ....[141]....
        /*1c3c*/ 	.word	0xffffffff


	//   ....[142]....
        /*1c40*/ 	.word	0xffffffff


	//   ....[143]....
        /*1c44*/ 	.word	0xffffffff


	//   ....[144]....
        /*1c48*/ 	.word	0xffffffff


	//   ....[145]....
        /*1c4c*/ 	.word	0xffffffff


	//   ....[146]....
        /*1c50*/ 	.word	0xffffffff


	//   ....[147]....
        /*1c54*/ 	.word	0xffffffff


	//   ....[148]....
        /*1c58*/ 	.word	0xffffffff


	//   ....[149]....
        /*1c5c*/ 	.word	0xffffffff


	//   ....[150]....
        /*1c60*/ 	.word	0xffffffff


	//   ....[151]....
        /*1c64*/ 	.word	0xffffffff


	//   ....[152]....
        /*1c68*/ 	.word	0xffffffff


	//   ....[153]....
        /*1c6c*/ 	.word	0xffffffff


	//   ....[154]....
        /*1c70*/ 	.word	0xffffffff


	//   ....[155]....
        /*1c74*/ 	.word	0xffffffff


	//   ....[156]....
        /*1c78*/ 	.word	0xffffffff


	//   ....[157]....
        /*1c7c*/ 	.word	0xffffffff


	//   ....[158]....
        /*1c80*/ 	.word	0xffffffff


	//   ....[159]....
        /*1c84*/ 	.word	0xffffffff


	//   ....[160]....
        /*1c88*/ 	.word	0xffffffff


	//   ....[161]....
        /*1c8c*/ 	.word	0xffffffff


	//   ....[162]....
        /*1c90*/ 	.word	0xffffffff


	//   ....[163]....
        /*1c94*/ 	.word	0xffffffff


	//   ....[164]....
        /*1c98*/ 	.word	0xffffffff


	//   ....[165]....
        /*1c9c*/ 	.word	0xffffffff


	//   ....[166]....
        /*1ca0*/ 	.word	0xffffffff


	//   ....[167]....
        /*1ca4*/ 	.word	0xffffffff


	//   ....[168]....
        /*1ca8*/ 	.word	0xffffffff


	//   ....[169]....
        /*1cac*/ 	.word	0xffffffff


	//   ....[170]....
        /*1cb0*/ 	.word	0xffffffff


	//   ....[171]....
        /*1cb4*/ 	.word	0xffffffff


	//   ....[172]....
        /*1cb8*/ 	.word	0xffffffff


	//   ....[173]....
        /*1cbc*/ 	.word	0xffffffff


	//   ....[174]....
        /*1cc0*/ 	.word	0xffffffff


	//   ....[175]....
        /*1cc4*/ 	.word	0xffffffff


	//   ....[176]....
        /*1cc8*/ 	.word	0xffffffff


	//   ....[177]....
        /*1ccc*/ 	.word	0xffffffff


	//   ....[178]....
        /*1cd0*/ 	.word	0xffffffff


	//   ....[179]....
        /*1cd4*/ 	.word	0xffffffff


	//   ....[180]....
        /*1cd8*/ 	.word	0xffffffff


	//   ....[181]....
        /*1cdc*/ 	.word	0xffffffff


	//   ....[182]....
        /*1ce0*/ 	.word	0xffffffff


	//   ....[183]....
        /*1ce4*/ 	.word	0xffffffff


	//   ....[184]....
        /*1ce8*/ 	.word	0xffffffff


	//   ....[185]....
        /*1cec*/ 	.word	0xffffffff


	//----- nvinfo : EIATTR_COOP_GROUP_INSTR_OFFSETS
	.align		4
.L_402:
        /*1cf0*/ 	.byte	0x04, 0x28
        /*1cf2*/ 	.short	(.L_404 - .L_403)


	//   ....[0]....
.L_403:
        /*1cf4*/ 	.word	0x00000090


	//   ....[1]....
        /*1cf8*/ 	.word	0x00002310


	//   ....[2]....
        /*1cfc*/ 	.word	0x00002360


	//   ....[3]....
        /*1d00*/ 	.word	0x00002b30


	//   ....[4]....
        /*1d04*/ 	.word	0x00002b50


	//   ....[5]....
        /*1d08*/ 	.word	0x000032a0


	//   ....[6]....
        /*1d0c*/ 	.word	0x000032b0


	//   ....[7]....
        /*1d10*/ 	.word	0x00003ac0


	//   ....[8]....
        /*1d14*/ 	.word	0x00003af0


	//   ....[9]....
        /*1d18*/ 	.word	0x000046e0


	//   ....[10]....
        /*1d1c*/ 	.word	0x00004710


	//   ....[11]....
        /*1d20*/ 	.word	0x00004e90


	//   ....[12]....
        /*1d24*/ 	.word	0x00004eb0


	//   ....[13]....
        /*1d28*/ 	.word	0x00005650


	//   ....[14]....
        /*1d2c*/ 	.word	0x00005680


	//   ....[15]....
        /*1d30*/ 	.word	0x00005790


	//   ....[16]....
        /*1d34*/ 	.word	0x000057c0


	//   ....[17]....
        /*1d38*/ 	.word	0x00005890


	//   ....[18]....
        /*1d3c*/ 	.word	0x000058b0


	//   ....[19]....
        /*1d40*/ 	.word	0x00005d60


	//   ....[20]....
        /*1d44*/ 	.word	0x00005d80


	//   ....[21]....
        /*1d48*/ 	.word	0x00005e90


	//   ....[22]....
        /*1d4c*/ 	.word	0x00005ec0


	//   ....[23]....
        /*1d50*/ 	.word	0x00005f90


	//   ....[24]....
        /*1d54*/ 	.word	0x00005fc0


	//   ....[25]....
        /*1d58*/ 	.word	0x00007190


	//   ....[26]....
        /*1d5c*/ 	.word	0x000071b0


	//   ....[27]....
        /*1d60*/ 	.word	0x000072f0


	//   ....[28]....
        /*1d64*/ 	.word	0x00007300


	//   ....[29]....
        /*1d68*/ 	.word	0x00007430


	//   ....[30]....
        /*1d6c*/ 	.word	0x00007450


	//   ....[31]....
        /*1d70*/ 	.word	0x00007580


	//   ....[32]....
        /*1d74*/ 	.word	0x00007590


	//   ....[33]....
        /*1d78*/ 	.word	0x000076c0


	//   ....[34]....
        /*1d7c*/ 	.word	0x000076e0


	//   ....[35]....
        /*1d80*/ 	.word	0x00007810


	//   ....[36]....
        /*1d84*/ 	.word	0x00007820


	//   ....[37]....
        /*1d88*/ 	.word	0x00007950


	//   ....[38]....
        /*1d8c*/ 	.word	0x00007970


	//   ....[39]....
        /*1d90*/ 	.word	0x00007aa0


	//   ....[40]....
        /*1d94*/ 	.word	0x00007ab0


	//   ....[41]....
        /*1d98*/ 	.word	0x000083a0


	//   ....[42]....
        /*1d9c*/ 	.word	0x000083d0


	//   ....[43]....
        /*1da0*/ 	.word	0x00008400


	//   ....[44]....
        /*1da4*/ 	.word	0x00008420


	//   ....[45]....
        /*1da8*/ 	.word	0x00008440


	//   ....[46]....
        /*1dac*/ 	.word	0x00008460


	//   ....[47]....
        /*1db0*/ 	.word	0x000089b0


	//   ....[48]....
        /*1db4*/ 	.word	0x000089c0


	//   ....[49]....
        /*1db8*/ 	.word	0x000089d0


	//   ....[50]....
        /*1dbc*/ 	.word	0x000089e0


	//   ....[51]....
        /*1dc0*/ 	.word	0x00008b50


	//   ....[52]....
        /*1dc4*/ 	.word	0x00008b60


	//   ....[53]....
        /*1dc8*/ 	.word	0x00009830


	//   ....[54]....
        /*1dcc*/ 	.word	0x000098b0


	//   ....[55]....
        /*1dd0*/ 	.word	0x000098c0


	//   ....[56]....
        /*1dd4*/ 	.word	0x000098d0


	//   ....[57]....
        /*1dd8*/ 	.word	0x000099f0


	//   ....[58]....
        /*1ddc*/ 	.word	0x00009a00


	//   ....[59]....
        /*1de0*/ 	.word	0x00009ea0


	//   ....[60]....
        /*1de4*/ 	.word	0x0000a5b0


	//   ....[61]....
        /*1de8*/ 	.word	0x0000ab90


	//   ....[62]....
        /*1dec*/ 	.word	0x0000b170


	//   ....[63]....
        /*1df0*/ 	.word	0x0000ba10


	//   ....[64]....
        /*1df4*/ 	.word	0x0000ba40


	//   ....[65]....
        /*1df8*/ 	.word	0x0000ba50


	//   ....[66]....
        /*1dfc*/ 	.word	0x0000ba60


	//   ....[67]....
        /*1e00*/ 	.word	0x0000ba80


	//   ....[68]....
        /*1e04*/ 	.word	0x0000baa0


	//   ....[69]....
        /*1e08*/ 	.word	0x0000bac0


	//   ....[70]....
        /*1e0c*/ 	.word	0x0000bad0


	//   ....[71]....
        /*1e10*/ 	.word	0x0000d3e0


	//   ....[72]....
        /*1e14*/ 	.word	0x0000d430


	//   ....[73]....
        /*1e18*/ 	.word	0x0000d440


	//   ....[74]....
        /*1e1c*/ 	.word	0x0000d450


	//   ....[75]....
        /*1e20*/ 	.word	0x0000d460


	//   ....[76]....
        /*1e24*/ 	.word	0x0000d560


	//   ....[77]....
        /*1e28*/ 	.word	0x0000e7b0


	//   ....[78]....
        /*1e2c*/ 	.word	0x0000e800


	//   ....[79]....
        /*1e30*/ 	.word	0x0000e810


	//   ....[80]....
        /*1e34*/ 	.word	0x0000e820


	//   ....[81]....
        /*1e38*/ 	.word	0x0000e830


	//   ....[82]....
        /*1e3c*/ 	.word	0x0000e840


	//   ....[83]....
        /*1e40*/ 	.word	0x0000eb70


	//   ....[84]....
        /*1e44*/ 	.word	0x0000f180


	//   ....[85]....
        /*1e48*/ 	.word	0x0000f640


	//   ....[86]....
        /*1e4c*/ 	.word	0x0000fb00


	//   ....[87]....
        /*1e50*/ 	.word	0x000102c0


	//   ....[88]....
        /*1e54*/ 	.word	0x000102f0


	//   ....[89]....
        /*1e58*/ 	.word	0x00010300


	//   ....[90]....
        /*1e5c*/ 	.word	0x00010310


	//   ....[91]....
        /*1e60*/ 	.word	0x00010320


	//   ....[92]....
        /*1e64*/ 	.word	0x00010370


	//   ....[93]....
        /*1e68*/ 	.word	0x00010380


	//   ....[94]....
        /*1e6c*/ 	.word	0x00010390


	//   ....[95]....
        /*1e70*/ 	.word	0x00012810


	//   ....[96]....
        /*1e74*/ 	.word	0x00012850


	//   ....[97]....
        /*1e78*/ 	.word	0x00012860


	//   ....[98]....
        /*1e7c*/ 	.word	0x00012870


	//   ....[99]....
        /*1e80*/ 	.word	0x00012880


	//   ....[100]....
        /*1e84*/ 	.word	0x00012980


	//   ....[101]....
        /*1e88*/ 	.word	0x00013ba0


	//   ....[102]....
        /*1e8c*/ 	.word	0x00013be0


	//   ....[103]....
        /*1e90*/ 	.word	0x00013bf0


	//   ....[104]....
        /*1e94*/ 	.word	0x00013c00


	//   ....[105]....
        /*1e98*/ 	.word	0x00013c10


	//   ....[106]....
        /*1e9c*/ 	.word	0x00013c20


	//   ....[107]....
        /*1ea0*/ 	.word	0x00014120


	//   ....[108]....
        /*1ea4*/ 	.word	0x00014150


	//   ....[109]....
        /*1ea8*/ 	.word	0x00014160


	//   ....[110]....
        /*1eac*/ 	.word	0x00014170


	//   ....[111]....
        /*1eb0*/ 	.word	0x000141b0


	//   ....[112]....
        /*1eb4*/ 	.word	0x000141c0


	//   ....[113]....
        /*1eb8*/ 	.word	0x000141d0


	//   ....[114]....
        /*1ebc*/ 	.word	0x000141e0


	//   ....[115]....
        /*1ec0*/ 	.word	0x00016270


	//   ....[116]....
        /*1ec4*/ 	.word	0x00016330


	//   ....[117]....
        /*1ec8*/ 	.word	0x00016340


	//   ....[118]....
        /*1ecc*/ 	.word	0x00016350


	//   ....[119]....
        /*1ed0*/ 	.word	0x00016360


	//   ....[120]....
        /*1ed4*/ 	.word	0x00016370


	//   ....[121]....
        /*1ed8*/ 	.word	0x000175d0


	//   ....[122]....
        /*1edc*/ 	.word	0x00017620


	//   ....[123]....
        /*1ee0*/ 	.word	0x00017630


	//   ....[124]....
        /*1ee4*/ 	.word	0x00017640


	//   ....[125]....
        /*1ee8*/ 	.word	0x00017650


	//   ....[126]....
        /*1eec*/ 	.word	0x00017660


	//   ....[127]....
        /*1ef0*/ 	.word	0x000179b0


	//   ....[128]....
        /*1ef4*/ 	.word	0x00017f80


	//   ....[129]....
        /*1ef8*/ 	.word	0x00018420


	//   ....[130]....
        /*1efc*/ 	.word	0x000188c0


	//   ....[131]....
        /*1f00*/ 	.word	0x00019060


	//   ....[132]....
        /*1f04*/ 	.word	0x00019090


	//   ....[133]....
        /*1f08*/ 	.word	0x000190a0


	//   ....[134]....
        /*1f0c*/ 	.word	0x000190b0


	//   ....[135]....
        /*1f10*/ 	.word	0x000190e0


	//   ....[136]....
        /*1f14*/ 	.word	0x00019100


	//   ....[137]....
        /*1f18*/ 	.word	0x00019110


	//   ....[138]....
        /*1f1c*/ 	.word	0x00019120


	//   ....[139]....
        /*1f20*/ 	.word	0x0001b0f0


	//   ....[140]....
        /*1f24*/ 	.word	0x0001b160


	//   ....[141]....
        /*1f28*/ 	.word	0x0001b170


	//   ....[142]....
        /*1f2c*/ 	.word	0x0001b180


	//   ....[143]....
        /*1f30*/ 	.word	0x0001b1b0


	//   ....[144]....
        /*1f34*/ 	.word	0x0001b1d0


	//   ....[145]....
        /*1f38*/ 	.word	0x0001b1e0


	//   ....[146]....
        /*1f3c*/ 	.word	0x0001b1f0


	//   ....[147]....
        /*1f40*/ 	.word	0x0001cd50


	//   ....[148]....
        /*1f44*/ 	.word	0x0001cd90


	//   ....[149]....
        /*1f48*/ 	.word	0x0001cdc0


	//   ....[150]....
        /*1f4c*/ 	.word	0x0001cde0


	//   ....[151]....
        /*1f50*/ 	.word	0x0001ce00


	//   ....[152]....
        /*1f54*/ 	.word	0x0001ce20


	//   ....[153]....
        /*1f58*/ 	.word	0x0001ce30


	//   ....[154]....
        /*1f5c*/ 	.word	0x0001ce40


	//   ....[155]....
        /*1f60*/ 	.word	0x0001d080


	//   ....[156]....
        /*1f64*/ 	.word	0x0001d090


	//   ....[157]....
        /*1f68*/ 	.word	0x0001d190


	//   ....[158]....
        /*1f6c*/ 	.word	0x0001d1c0


	//   ....[159]....
        /*1f70*/ 	.word	0x0001d2a0


	//   ....[160]....
        /*1f74*/ 	.word	0x0001d2d0


	//   ....[161]....
        /*1f78*/ 	.word	0x0001d3b0


	//   ....[162]....
        /*1f7c*/ 	.word	0x0001d3e0


	//   ....[163]....
        /*1f80*/ 	.word	0x0001d4c0


	//   ....[164]....
        /*1f84*/ 	.word	0x0001d4f0


	//   ....[165]....
        /*1f88*/ 	.word	0x0001d5d0


	//   ....[166]....
        /*1f8c*/ 	.word	0x0001d600


	//   ....[167]....
        /*1f90*/ 	.word	0x0001d6e0


	//   ....[168]....
        /*1f94*/ 	.word	0x0001d710


	//   ....[169]....
        /*1f98*/ 	.word	0x0001d7f0


	//   ....[170]....
        /*1f9c*/ 	.word	0x0001d810


	//   ....[171]....
        /*1fa0*/ 	.word	0x0001df90


	//   ....[172]....
        /*1fa4*/ 	.word	0x0001dfb0


	//   ....[173]....
        /*1fa8*/ 	.word	0x0001e0c0


	//   ....[174]....
        /*1fac*/ 	.word	0x0001e0d0


	//   ....[175]....
        /*1fb0*/ 	.word	0x0001e1e0


	//   ....[176]....
        /*1fb4*/ 	.word	0x0001e200


	//   ....[177]....
        /*1fb8*/ 	.word	0x0001e310


	//   ....[178]....
        /*1fbc*/ 	.word	0x0001e320


	//   ....[179]....
        /*1fc0*/ 	.word	0x0001e430


	//   ....[180]....
        /*1fc4*/ 	.word	0x0001e450


	//   ....[181]....
        /*1fc8*/ 	.word	0x0001e560


	//   ....[182]....
        /*1fcc*/ 	.word	0x0001e570


	//   ....[183]....
        /*1fd0*/ 	.word	0x0001e680


	//   ....[184]....
        /*1fd4*/ 	.word	0x0001e6a0


	//   ....[185]....
        /*1fd8*/ 	.word	0x0001e7b0


	//   ....[186]....
        /*1fdc*/ 	.word	0x0001e7c0


	//   ....[187]....
        /*1fe0*/ 	.word	0x0001e910


	//   ....[188]....
        /*1fe4*/ 	.word	0x0001e990


	//   ....[189]....
        /*1fe8*/ 	.word	0x0001ea20


	//   ....[190]....
        /*1fec*/ 	.word	0x0001eaa0


	//   ....[191]....
        /*1ff0*/ 	.word	0x0001eb30


	//   ....[192]....
        /*1ff4*/ 	.word	0x0001ebc0


	//   ....[193]....
        /*1ff8*/ 	.word	0x0001ec50


	//   ....[194]....
        /*1ffc*/ 	.word	0x0001ecd0


	//   ....[195]....
        /*2000*/ 	.word	0x0001ed60


	//   ....[196]....
        /*2004*/ 	.word	0x0001edf0


	//   ....[197]....
        /*2008*/ 	.word	0x0001ee80


	//   ....[198]....
        /*200c*/ 	.word	0x0001ef00


	//   ....[199]....
        /*2010*/ 	.word	0x0001ef90


	//   ....[200]....
        /*2014*/ 	.word	0x0001f020


	//   ....[201]....
        /*2018*/ 	.word	0x0001f0b0


	//   ....[202]....
        /*201c*/ 	.word	0x0001f130


	//   ....[203]....
        /*2020*/ 	.word	0x0001f1b0


	//   ....[204]....
        /*2024*/ 	.word	0x0001f220


	//   ....[205]....
        /*2028*/ 	.word	0x0001f470


	//   ....[206]....
        /*202c*/ 	.word	0x0001f4f0


	//   ....[207]....
        /*2030*/ 	.word	0x0001f630


	//   ....[208]....
        /*2034*/ 	.word	0x0001f6b0


	//   ....[209]....
        /*2038*/ 	.word	0x0001f730


	//   ....[210]....
        /*203c*/ 	.word	0x0001f7b0


	//   ....[211]....
        /*2040*/ 	.word	0x0001f9a0


	//   ....[212]....
        /*2044*/ 	.word	0x0001fa20


	//   ....[213]....
        /*2048*/ 	.word	0x0001fba0


	//   ....[214]....
        /*204c*/ 	.word	0x0001fc20


	//   ....[215]....
        /*2050*/ 	.word	0x0001fca0


	//   ....[216]....
        /*2054*/ 	.word	0x0001fd30


	//   ....[217]....
        /*2058*/ 	.word	0x0001fdc0


	//   ....[218]....
        /*205c*/ 	.word	0x0001fe50


	//   ....[219]....
        /*2060*/ 	.word	0x0001feb0


	//   ....[220]....
        /*2064*/ 	.word	0x0001ff10


	//   ....[221]....
        /*2068*/ 	.word	0x0001ff60


	//   ....[222]....
        /*206c*/ 	.word	0x0001ffb0


	//   ....[223]....
        /*2070*/ 	.word	0x00020000


	//   ....[224]....
        /*2074*/ 	.word	0x00020050


	//   ....[225]....
        /*2078*/ 	.word	0x000200a0


	//   ....[226]....
        /*207c*/ 	.word	0x000200f0


	//   ....[227]....
        /*2080*/ 	.word	0x00020170


	//   ....[228]....
        /*2084*/ 	.word	0x000201f0


	//   ....[229]....
        /*2088*/ 	.word	0x00020360


	//   ....[230]....
        /*208c*/ 	.word	0x000203e0


	//   ....[231]....
        /*2090*/ 	.word	0x00020550


	//   ....[232]....
        /*2094*/ 	.word	0x000205d0


	//   ....[233]....
        /*2098*/ 	.word	0x00020650


	//   ....[234]....
        /*209c*/ 	.word	0x000206d0


	//   ....[235]....
        /*20a0*/ 	.word	0x00020840


	//   ....[236]....
        /*20a4*/ 	.word	0x000208c0


	//   ....[237]....
        /*20a8*/ 	.word	0x00020a30


	//   ....[238]....
        /*20ac*/ 	.word	0x00020ab0


	//   ....[239]....
        /*20b0*/ 	.word	0x00020b30


	//   ....[240]....
        /*20b4*/ 	.word	0x00020bc0


	//   ....[241]....
        /*20b8*/ 	.word	0x00020c50


	//   ....[242]....
        /*20bc*/ 	.word	0x00020ce0


	//   ....[243]....
        /*20c0*/ 	.word	0x00020d30


	//   ....[244]....
        /*20c4*/ 	.word	0x00020d80


	//   ....[245]....
        /*20c8*/ 	.word	0x00020dd0


	//   ....[246]....
        /*20cc*/ 	.word	0x00020e10


	//   ....[247]....
        /*20d0*/ 	.word	0x00020e60


	//   ....[248]....
        /*20d4*/ 	.word	0x00020ea0


	//   ....[249]....
        /*20d8*/ 	.word	0x00020ef0


	//   ....[250]....
        /*20dc*/ 	.word	0x00020f40


	//   ....[251]....
        /*20e0*/ 	.word	0x00020fc0


	//   ....[252]....
        /*20e4*/ 	.word	0x00021040


	//   ....[253]....
        /*20e8*/ 	.word	0x00021190


	//   ....[254]....
        /*20ec*/ 	.word	0x00021210


	//   ....[255]....
        /*20f0*/ 	.word	0x00021360


	//   ....[0]....
        /*20f4*/ 	.word	0x000213e0


	//   ....[1]....
        /*20f8*/ 	.word	0x00021460


	//   ....[2]....
        /*20fc*/ 	.word	0x000214e0


	//   ....[3]....
        /*2100*/ 	.word	0x00021630


	//   ....[4]....
        /*2104*/ 	.word	0x000216b0


	//   ....[5]....
        /*2108*/ 	.word	0x00021800


	//   ....[6]....
        /*210c*/ 	.word	0x00021880


	//   ....[7]....
        /*2110*/ 	.word	0x000218d0


	//   ....[8]....
        /*2114*/ 	.word	0x00021930


	//   ....[9]....
        /*2118*/ 	.word	0x00021980


	//   ....[10]....
        /*211c*/ 	.word	0x000219c0


	//   ....[11]....
        /*2120*/ 	.word	0x00021a10


	//   ....[12]....
        /*2124*/ 	.word	0x00021a50


	//   ....[13]....
        /*2128*/ 	.word	0x00021aa0


	//   ....[14]....
        /*212c*/ 	.word	0x00021ae0


	//   ....[15]....
        /*2130*/ 	.word	0x00021b60


	//   ....[16]....
        /*2134*/ 	.word	0x00021be0


	//   ....[17]....
        /*2138*/ 	.word	0x00021c60


	//   ....[18]....
        /*213c*/ 	.word	0x00021dc0


	//   ....[19]....
        /*2140*/ 	.word	0x00021e40


	//   ....[20]....
        /*2144*/ 	.word	0x00021fa0


	//   ....[21]....
        /*2148*/ 	.word	0x00022020


	//   ....[22]....
        /*214c*/ 	.word	0x000220a0


	//   ....[23]....
        /*2150*/ 	.word	0x00022130


	//   ....[24]....
        /*2154*/ 	.word	0x000221c0


	//   ....[25]....
        /*2158*/ 	.word	0x00022250


	//   ....[26]....
        /*215c*/ 	.word	0x000222a0


	//   ....[27]....
        /*2160*/ 	.word	0x00022300


	//   ....[28]....
        /*2164*/ 	.word	0x00022350


	//   ....[29]....
        /*2168*/ 	.word	0x00022390


	//   ....[30]....
        /*216c*/ 	.word	0x000223e0


	//   ....[31]....
        /*2170*/ 	.word	0x00022420


	//   ....[32]....
        /*2174*/ 	.word	0x00022470


	//   ....[33]....
        /*2178*/ 	.word	0x000224b0


	//   ....[34]....
        /*217c*/ 	.word	0x00022510


	//   ....[35]....
        /*2180*/ 	.word	0x00022570


	//   ....[36]....
        /*2184*/ 	.word	0x000225c0


	//   ....[37]....
        /*2188*/ 	.word	0x00022620


	//   ....[38]....
        /*218c*/ 	.word	0x00022670


	//   ....[39]....
        /*2190*/ 	.word	0x000226d0


	//   ....[40]....
        /*2194*/ 	.word	0x00022720


	//   ....[41]....
        /*2198*/ 	.word	0x00022780


	//   ....[42]....
        /*219c*/ 	.word	0x000227f0


	//   ....[43]....
        /*21a0*/ 	.word	0x00022870


	//   ....[44]....
        /*21a4*/ 	.word	0x00022900


	//   ....[45]....
        /*21a8*/ 	.word	0x00022980


	//   ....[46]....
        /*21ac*/ 	.word	0x00022a10


	//   ....[47]....
        /*21b0*/ 	.word	0x00022aa0


	//   ....[48]....
        /*21b4*/ 	.word	0x00022b30


	//   ....[49]....
        /*21b8*/ 	.word	0x00022bb0


	//   ....[50]....
        /*21bc*/ 	.word	0x00022c40


	//   ....[51]....
        /*21c0*/ 	.word	0x00022cd0


	//   ....[52]....
        /*21c4*/ 	.word	0x00022d60


	//   ....[53]....
        /*21c8*/ 	.word	0x00022de0


	//   ....[54]....
        /*21cc*/ 	.word	0x00022e70


	//   ....[55]....
        /*21d0*/ 	.word	0x00022f00


	//   ....[56]....
        /*21d4*/ 	.word	0x00022f90


	//   ....[57]....
        /*21d8*/ 	.word	0x00023010


	//   ....[58]....
        /*21dc*/ 	.word	0x000234e0


	//   ....[59]....
        /*21e0*/ 	.word	0x00023500


	//   ....[60]....
        /*21e4*/ 	.word	0x00023520


	//   ....[61]....
        /*21e8*/ 	.word	0x00023530


	//   ....[62]....
        /*21ec*/ 	.word	0x00023820


	//   ....[63]....
        /*21f0*/ 	.word	0x00023830


	//   ....[64]....
        /*21f4*/ 	.word	0x00023840


	//   ....[65]....
        /*21f8*/ 	.word	0x00023850


	//   ....[66]....
        /*21fc*/ 	.word	0x00023b20


	//   ....[67]....
        /*2200*/ 	.word	0x00023b40


	//   ....[68]....
        /*2204*/ 	.word	0x00023b60


	//   ....[69]....
        /*2208*/ 	.word	0x00023b70


	//   ....[70]....
        /*220c*/ 	.word	0x00023e60


	//   ....[71]....
        /*2210*/ 	.word	0x00023e70


	//   ....[72]....
        /*2214*/ 	.word	0x00023e80


	//   ....[73]....
        /*2218*/ 	.word	0x00023e90


	//   ....[74]....
        /*221c*/ 	.word	0x00024160


	//   ....[75]....
        /*2220*/ 	.word	0x00024180


	//   ....[76]....
        /*2224*/ 	.word	0x000241a0


	//   ....[77]....
        /*2228*/ 	.word	0x000241b0


	//   ....[78]....
        /*222c*/ 	.word	0x000244b0


	//   ....[79]....
        /*2230*/ 	.word	0x000244d0


	//   ....[80]....
        /*2234*/ 	.word	0x000244f0


	//   ....[81]....
        /*2238*/ 	.word	0x00024500


	//   ....[82]....
        /*223c*/ 	.word	0x000247e0


	//   ....[83]....
        /*2240*/ 	.word	0x00024840


	//   ....[84]....
        /*2244*/ 	.word	0x00024850


	//   ....[85]....
        /*2248*/ 	.word	0x00024860


	//   ....[86]....
        /*224c*/ 	.word	0x00024b60


	//   ....[87]....
        /*2250*/ 	.word	0x00024bc0


	//   ....[88]....
        /*2254*/ 	.word	0x00024bd0


	//   ....[89]....
        /*2258*/ 	.word	0x00024be0


	//   ....[90]....
        /*225c*/ 	.word	0x00028210


	//   ....[91]....
        /*2260*/ 	.word	0x00028230


	//   ....[92]....
        /*2264*/ 	.word	0x00028250


	//   ....[93]....
        /*2268*/ 	.word	0x00028260


	//   ....[94]....
        /*226c*/ 	.word	0x00028490


	//   ....[95]....
        /*2270*/ 	.word	0x000284a0


	//   ....[96]....
        /*2274*/ 	.word	0x000284b0


	//   ....[97]....
        /*2278*/ 	.word	0x000284c0


	//   ....[98]....
        /*227c*/ 	.word	0x00028730


	//   ....[99]....
        /*2280*/ 	.word	0x00028750


	//   ....[100]....
        /*2284*/ 	.word	0x00028770


	//   ....[101]....
        /*2288*/ 	.word	0x00028780


	//   ....[102]....
        /*228c*/ 	.word	0x000289a0


	//   ....[103]....
        /*2290*/ 	.word	0x000289b0


	//   ....[104]....
        /*2294*/ 	.word	0x000289c0


	//   ....[105]....
        /*2298*/ 	.word	0x000289d0


	//   ....[106]....
        /*229c*/ 	.word	0x00028c40


	//   ....[107]....
        /*22a0*/ 	.word	0x00028c60


	//   ....[108]....
        /*22a4*/ 	.word	0x00028c80


	//   ....[109]....
        /*22a8*/ 	.word	0x00028c90


	//   ....[110]....
        /*22ac*/ 	.word	0x00028eb0


	//   ....[111]....
        /*22b0*/ 	.word	0x00028ec0


	//   ....[112]....
        /*22b4*/ 	.word	0x00028ed0


	//   ....[113]....
        /*22b8*/ 	.word	0x00028ee0


	//   ....[114]....
        /*22bc*/ 	.word	0x00029150


	//   ....[115]....
        /*22c0*/ 	.word	0x00029170


	//   ....[116]....
        /*22c4*/ 	.word	0x00029190


	//   ....[117]....
        /*22c8*/ 	.word	0x000291a0


	//   ....[118]....
        /*22cc*/ 	.word	0x00029420


	//   ....[119]....
        /*22d0*/ 	.word	0x00029430


	//   ....[120]....
        /*22d4*/ 	.word	0x00029440


	//   ....[121]....
        /*22d8*/ 	.word	0x00029450


	//   ....[122]....
        /*22dc*/ 	.word	0x0002ce40


	//   ....[123]....
        /*22e0*/ 	.word	0x0002cec0


	//   ....[124]....
        /*22e4*/ 	.word	0x0002cf50


	//   ....[125]....
        /*22e8*/ 	.word	0x0002cfc0


	//   ....[126]....
        /*22ec*/ 	.word	0x0002d050


	//   ....[127]....
        /*22f0*/ 	.word	0x0002d0d0


	//   ....[128]....
        /*22f4*/ 	.word	0x0002d170


	//   ....[129]....
        /*22f8*/ 	.word	0x0002d1f0


	//   ....[130]....
        /*22fc*/ 	.word	0x0002d280


	//   ....[131]....
        /*2300*/ 	.word	0x0002d310


	//   ....[132]....
        /*2304*/ 	.word	0x0002d3b0


	//   ....[133]....
        /*2308*/ 	.word	0x0002d430


	//   ....[134]....
        /*230c*/ 	.word	0x0002d4c0


	//   ....[135]....
        /*2310*/ 	.word	0x0002d540


	//   ....[136]....
        /*2314*/ 	.word	0x0002d5e0


	//   ....[137]....
        /*2318*/ 	.word	0x0002d660


	//   ....[138]....
        /*231c*/ 	.word	0x0002d6f0


	//   ....[139]....
        /*2320*/ 	.word	0x0002d780


	//   ....[140]....
        /*2324*/ 	.word	0x0002d820


	//   ....[141]....
        /*2328*/ 	.word	0x0002d8a0


	//   ....[142]....
        /*232c*/ 	.word	0x0002d930


	//   ....[143]....
        /*2330*/ 	.word	0x0002d9c0


	//   ....[144]....
        /*2334*/ 	.word	0x0002da60


	//   ....[145]....
        /*2338*/ 	.word	0x0002dae0


	//   ....[146]....
        /*233c*/ 	.word	0x0002db70


	//   ....[147]....
        /*2340*/ 	.word	0x0002dc00


	//   ....[148]....
        /*2344*/ 	.word	0x0002dc90


	//   ....[149]....
        /*2348*/ 	.word	0x0002dd10


	//   ....[150]....
        /*234c*/ 	.word	0x0002dda0


	//   ....[151]....
        /*2350*/ 	.word	0x0002de30


	//   ....[152]....
        /*2354*/ 	.word	0x0002dec0


	//   ....[153]....
        /*2358*/ 	.word	0x0002df40


	//   ....[154]....
        /*235c*/ 	.word	0x0002dfc0


	//   ....[155]....
        /*2360*/ 	.word	0x0002e040


	//   ....[156]....
        /*2364*/ 	.word	0x0002e0d0


	//   ....[157]....
        /*2368*/ 	.word	0x0002e140


	//   ....[158]....
        /*236c*/ 	.word	0x0002e1d0


	//   ....[159]....
        /*2370*/ 	.word	0x0002e250


	//   ....[160]....
        /*2374*/ 	.word	0x0002e2f0


	//   ....[161]....
        /*2378*/ 	.word	0x0002e370


	//   ....[162]....
        /*237c*/ 	.word	0x0002e400


	//   ....[163]....
        /*2380*/ 	.word	0x0002e490


	//   ....[164]....
        /*2384*/ 	.word	0x0002e530


	//   ....[165]....
        /*2388*/ 	.word	0x0002e5b0


	//   ....[166]....
        /*238c*/ 	.word	0x0002e640


	//   ....[167]....
        /*2390*/ 	.word	0x0002e6c0


	//   ....[168]....
        /*2394*/ 	.word	0x0002e760


	//   ....[169]....
        /*2398*/ 	.word	0x0002e7e0


	//   ....[170]....
        /*239c*/ 	.word	0x0002e870


	//   ....[171]....
        /*23a0*/ 	.word	0x0002e900


	//   ....[172]....
        /*23a4*/ 	.word	0x0002e9a0


	//   ....[173]....
        /*23a8*/ 	.word	0x0002ea20


	//   ....[174]....
        /*23ac*/ 	.word	0x0002eab0


	//   ....[175]....
        /*23b0*/ 	.word	0x0002eb30


	//   ....[176]....
        /*23b4*/ 	.word	0x0002ebd0


	//   ....[177]....
        /*23b8*/ 	.word	0x0002ec50


	//   ....[178]....
        /*23bc*/ 	.word	0x0002ece0


	//   ....[179]....
        /*23c0*/ 	.word	0x0002ed70


	//   ....[180]....
        /*23c4*/ 	.word	0x0002ee10


	//   ....[181]....
        /*23c8*/ 	.word	0x0002ee90


	//   ....[182]....
        /*23cc*/ 	.word	0x0002ef20


	//   ....[183]....
        /*23d0*/ 	.word	0x0002efa0


	//   ....[184]....
        /*23d4*/ 	.word	0x0002f030


	//   ....[185]....
        /*23d8*/ 	.word	0x0002f0b0


	//----- nvinfo : EIATTR_EXIT_INSTR_OFFSETS
	.align		4
.L_404:
        /*23dc*/ 	.byte	0x04, 0x1c
        /*23de*/ 	.short	(.L_406 - .L_405)


	//   ....[0]....
.L_405:
        /*23e0*/ 	.word	0x00000350


	//   ....[1]....
        /*23e4*/ 	.word	0x0001d820


	//   ....[2]....
        /*23e8*/ 	.word	0x0001d880


	//   ....[3]....
        /*23ec*/ 	.word	0x0001d8e0


	//   ....[4]....
        /*23f0*/ 	.word	0x0001e800


	//   ....[5]....
        /*23f4*/ 	.word	0x0001e850


	//   ....[6]....
        /*23f8*/ 	.word	0x0001e8b0


	//----- nvinfo : EIATTR_CTAIDZ_USED
	.align		4
.L_406:
        /*23fc*/ 	.byte	0x01, 0x04
	.zero		2


	//----- nvinfo : EIATTR_MAX_THREADS
	.align		4
        /*2400*/ 	.byte	0x04, 0x05
        /*2402*/ 	.short	(.L_408 - .L_407)
.L_407:
        /*2404*/ 	.word	0x00000080
        /*2408*/ 	.word	0x00000001
        /*240c*/ 	.word	0x00000001


	//----- nvinfo : EIATTR_CRS_STACK_SIZE
	.align		4
.L_408:
        /*2410*/ 	.byte	0x04, 0x1e
        /*2412*/ 	.short	(.L_410 - .L_409)
.L_409:
        /*2414*/ 	.word	0x00000000
.L_410:


//--------------------- .nv.info._ZN7cutlass13device_kernelIN5flash19enable_sm80_to_sm89INS1_16FlashAttnFwdSm80INS1_25CollectiveMainloopFwdSm80ILi4ELi1ELb0EN4cute5tupleIJNS5_1CILi128EEENS7_ILi64EEES8_EEELi128ENS_6half_tEfNS_4arch4Sm80ELb1ELb0ELb1ELb0ELb1ELb0ELb1ELb0EEENS1_21CollectiveEpilogueFwdINS6_IJS8_S8_S9_EEENS6_IJNS7_ILi1EEESH_SH_EEESB_SD_Li128ELb0ELb1ELb0ELb0EEENS1_30DynamicPersistentTileSchedulerILi128ELi128ELb0ELb1ELb0EEEEEEEEEvNT_6ParamsE --------------------------
	.section	.nv.info._ZN7cutlass13device_kernelIN5flash19enable_sm80_to_sm89INS1_16FlashAttnFwdSm80INS1_25CollectiveMainloopFwdSm80ILi4ELi1ELb0EN4cute5tupleIJNS5_1CILi128EEENS7_ILi64EEES8_EEELi128ENS_6half_tEfNS_4arch4Sm80ELb1ELb0ELb1ELb0ELb1ELb0ELb1ELb0EEENS1_21CollectiveEpilogueFwdINS6_IJS8_S8_S9_EEENS6_IJNS7_ILi1EEESH_SH_EEESB_SD_Li128ELb0ELb1ELb0ELb0EEENS1_30DynamicPersistentTileSchedulerILi128ELi128ELb0ELb1ELb0EEEEEEEEEvNT_6ParamsE,"",@"SHT_CUDA_INFO"
	.sectionflags	@""
	.align	4


	//----- nvinfo : EIATTR_CUDA_API_VERSION
	.align		4
        /*0000*/ 	.byte	0x04, 0x37
        /*0002*/ 	.short	(.L_412 - .L_411)
.L_411:
        /*0004*/ 	.word	0x00000082


	//----- nvinfo : EIATTR_SW2861232_WAR
	.align		4
.L_412:
        /*0008*/ 	.byte	0x01, 0x35
	.zero		2


	//----- nvinfo : EIATTR_PARAM_CBANK
	.align		4
        /*000c*/ 	.byte	0x04, 0x0a
        /*000e*/ 	.short	(.L_414 - .L_413)
	.align		4
.L_413:
        /*0010*/ 	.word	index@(.nv.constant0._ZN7cutlass13device_kernelIN5flash19enable_sm80_to_sm89INS1_16FlashAttnFwdSm80INS1_25CollectiveMainloopFwdSm80ILi4ELi1ELb0EN4cute5tupleIJNS5_1CILi128EEENS7_ILi64EEES8_EEELi128ENS_6half_tEfNS_4arch4Sm80ELb1ELb0ELb1ELb0ELb1ELb0ELb1ELb0EEENS1_21CollectiveEpilogueFwdINS6_IJS8_S8_S9_EEENS6_IJNS7_ILi1EEESH_SH_EEESB_SD_Li128ELb0ELb1ELb0ELb0EEENS1_30DynamicPersistentTileSchedulerILi128ELi128ELb0ELb1ELb0EEEEEEEEEvNT_6ParamsE)
        /*0014*/ 	.short	0x0160
        /*0016*/ 	.short	0x0428


	//----- nvinfo : EIATTR_CBANK_PARAM_SIZE
	.align		4
.L_414:
        /*0018*/ 	.byte	0x03, 0x19
        /*001a*/ 	.short	0x0428


	//----- nvinfo : EIATTR_KPARAM_INFO
	.align		4
        /*001c*/ 	.byte	0x04, 0x17
        /*001e*/ 	.short	(.L_416 - .L_415)
.L_415:
        /*0020*/ 	.word	0x00000000
        /*0024*/ 	.short	0x0000
        /*0026*/ 	.short	0x0000
        /*0028*/ 	.byte	0x00, 0xf0, 0xa1, 0x10


	//----- nvinfo : EIATTR_MAXREG_COUNT
	.align		4
.L_416:
        /*002c*/ 	.byte	0x03, 0x1b
        /*002e*/ 	.short	0x00ff


	//----- nvinfo : EIATTR_NUM_BARRIERS
	.align		4
        /*0030*/ 	.byte	0x02, 0x4c
        /*0032*/ 	.byte	0x06
	.zero		1


	//----- nvinfo : EIATTR_ANNOTATIONS
	.align		4
        /*0034*/ 	.byte	0x04, 0x55
        /*0036*/ 	.short	(.L_418 - .L_417)


	//   ....[0]....
.L_417:
        /* <DEDUP_REMOVED lines=72> */


	//----- nvinfo : EIATTR_MERCURY_ISA_VERSION
	.align		4
.L_418:
        /*04a0*/ 	.byte	0x03, 0x5f
        /*04a2*/ 	.short	0x0000


	//----- nvinfo : EIATTR_INT_WARP_WIDE_INSTR_OFFSETS
	.align		4
        /*04a4*/ 	.byte	0x04, 0x31
        /*04a6*/ 	.short	(.L_420 - .L_419)


	//   ....[0]....
.L_419:
        /*04a8*/ 	.word	0x00010da0


	//   ....[1]....
        /*04ac*/ 	.word	0x00010e40


	//----- nvinfo : EIATTR_COOP_GROUP_MASK_REGIDS
	.align		4
.L_420:
        /*04b0*/ 	.byte	0x04, 0x29
        /*04b2*/ 	.short	(.L_422 - .L_421)


	//   ....[0]....
.L_421:
        /*04b4*/ 	.word	0xffffffff


	//   ....[1]....
        /*04b8*/ 	.word	0xffffffff


	//   ....[2]....
        /*04bc*/ 	.word	0xffffffff


	//   ....[3]....
        /*04c0*/ 	.word	0xffffffff


	//   ....[4]....
        /*04c4*/ 	.word	0xffffffff


	//   ....[5]....
        /*04c8*/ 	.word	0xffffffff


	//   ....[6]....
        /*04cc*/ 	.word	0xffffffff


	//   ....[7]....
        /*04d0*/ 	.word	0xffffffff


	//   ....[8]....
        /*04d4*/ 	.word	0xffffffff


	//   ....[9]....
        /*04d8*/ 	.word	0xffffffff


	//   ....[10]....
        /*04dc*/ 	.word	0xffffffff


	//   ....[11]....
        /*04e0*/ 	.word	0xffffffff


	//   ....[12]....
        /*04e4*/ 	.word	0xffffffff


	//   ....[13]....
        /*04e8*/ 	.word	0xffffffff


	//   ....[14]....
        /*04ec*/ 	.word	0xffffffff


	//   ....[15]....
        /*04f0*/ 	.word	0xffffffff


	//   ....[16]....
        /*04f4*/ 	.word	0xffffffff


	//   ....[17]....
        /*04f8*/ 	.word	0xffffffff


	//   ....[18]....
        /*04fc*/ 	.word	0xffffffff


	//   ....[19]....
        /*0500*/ 	.word	0xffffffff


	//   ....[20]....
        /*0504*/ 	.word	0xffffffff


	//   ....[21]....
        /*0508*/ 	.word	0xffffffff


	//   ....[22]....
        /*050c*/ 	.word	0xffffffff


	//   ....[23]....
        /*0510*/ 	.word	0xffffffff


	//   ....[24]....
        /*0514*/ 	.word	0xffffffff


	//   ....[25]....
        /*0518*/ 	.word	0xffffffff


	//   ....[26]....
        /*051c*/ 	.word	0xffffffff


	//   ....[27]....
        /*0520*/ 	.word	0xffffffff


	//   ....[28]....
        /*0524*/ 	.word	0xffffffff


	//   ....[29]....
        /*0528*/ 	.word	0xffffffff


	//   ....[30]....
        /*052c*/ 	.word	0xffffffff


	//   ....[31]....
        /*0530*/ 	.word	0xffffffff


	//   ....[32]....
        /*0534*/ 	.word	0xffffffff


	//   ....[33]....
        /*0538*/ 	.word	0xffffffff


	//   ....[34]....
        /*053c*/ 	.word	0xffffffff


	//   ....[35]....
        /*0540*/ 	.word	0xffffffff


	//   ....[36]....
        /*0544*/ 	.word	0xffffffff


	//   ....[37]....
        /*0548*/ 	.word	0xffffffff


	//   ....[38]....
        /*054c*/ 	.word	0xffffffff


	//   ....[39]....
        /*0550*/ 	.word	0xffffffff


	//   ....[40]....
        /*0554*/ 	.word	0xffffffff


	//   ....[41]....
        /*0558*/ 	.word	0xffffffff


	//   ....[42]....
        /*055c*/ 	.word	0xffffffff


	//   ....[43]....
        /*0560*/ 	.word	0xffffffff


	//   ....[44]....
        /*0564*/ 	.word	0xffffffff


	//   ....[45]....
        /*0568*/ 	.word	0xffffffff


	//   ....[46]....
        /*056c*/ 	.word	0xffffffff


	//   ....[47]....
        /*0570*/ 	.word	0xffffffff


	//   ....[48]....
        /*0574*/ 	.word	0xffffffff


	//   ....[49]....
        /*0578*/ 	.word	0xffffffff


	//   ....[50]....
        /*057c*/ 	.word	0xffffffff


	//   ....[51]....
        /*0580*/ 	.word	0xffffffff


	//   ....[52]....
        /*0584*/ 	.word	0xffffffff


	//   ....[53]....
        /*0588*/ 	.word	0xffffffff


	//   ....[54]....
        /*058c*/ 	.word	0xffffffff


	//   ....[55]....
        /*0590*/ 	.word	0xffffffff


	//   ....[56]....
        /*0594*/ 	.word	0xffffffff


	//   ....[57]....
        /*0598*/ 	.word	0xffffffff


	//   ....[58]....
        /*059c*/ 	.word	0xffffffff


	//   ....[59]....
        /*05a0*/ 	.word	0xffffffff


	//   ....[60]....
        /*05a4*/ 	.word	0xffffffff


	//   ....[61]....
        /*05a8*/ 	.word	0xffffffff


	//   ....[62]....
        /*05ac*/ 	.word	0xffffffff


	//   ....[63]....
        /*05b0*/ 	.word	0xffffffff


	//   ....[64]....
        /*05b4*/ 	.word	0xffffffff


	//   ....[65]....
        /*05b8*/ 	.word	0xffffffff


	//   ....[66]....
        /*05bc*/ 	.word	0xffffffff


	//   ....[67]....
        /*05c0*/ 	.word	0xffffffff


	//   ....[68]....
        /*05c4*/ 	.word	0xffffffff


	//   ....[69]....
        /*05c8*/ 	.word	0xffffffff


	//   ....[70]....
        /*05cc*/ 	.word	0xffffffff


	//   ....[71]....
        /*05d0*/ 	.word	0xffffffff


	//   ....[72]....
        /*05d4*/ 	.word	0xffffffff


	//   ....[73]....
        /*05d8*/ 	.word	0xffffffff


	//   ....[74]....
        /*05dc*/ 	.word	0xffffffff


	//   ....[75]....
        /*05e0*/ 	.word	0xffffffff


	//   ....[76]....
        /*05e4*/ 	.word	0xffffffff


	//   ....[77]....
        /*05e8*/ 	.word	0xffffffff


	//   ....[78]....
        /*05ec*/ 	.word	0xffffffff


	//   ....[79]....
        /*05f0*/ 	.word	0xffffffff


	//   ....[80]....
        /*05f4*/ 	.word	0xffffffff


	//   ....[81]....
        /*05f8*/ 	.word	0xffffffff


	//   ....[82]....
        /*05fc*/ 	.word	0xffffffff


	//   ....[83]....
        /*0600*/ 	.word	0xffffffff


	//   ....[84]....
        /*0604*/ 	.word	0xffffffff


	//   ....[85]....
        /*0608*/ 	.word	0xffffffff


	//   ....[86]....
        /*060c*/ 	.word	0xffffffff


	//   ....[87]....
        /*0610*/ 	.word	0xffffffff


	//   ....[88]....
        /*0614*/ 	.word	0xffffffff


	//   ....[89]....
        /*0618*/ 	.word	0xffffffff


	//   ....[90]....
        /*061c*/ 	.word	0xffffffff


	//   ....[91]....
        /*0620*/ 	.word	0xffffffff


	//   ....[92]....
        /*0624*/ 	.word	0xffffffff


	//   ....[93]....
        /*0628*/ 	.word	0xffffffff


	//   ....[94]....
        /*062c*/ 	.word	0xffffffff


	//   ....[95]....
        /*0630*/ 	.word	0xffffffff


	//   ....[96]....
        /*0634*/ 	.word	0xffffffff


	//   ....[97]....
        /*0638*/ 	.word	0xffffffff


	//   ....[98]....
        /*063c*/ 	.word	0xffffffff


	//   ....[99]....
        /*0640*/ 	.word	0xffffffff


	//   ....[100]....
        /*0644*/ 	.word	0xffffffff


	//   ....[101]....
        /*0648*/ 	.word	0xffffffff


	//   ....[102]....
        /*064c*/ 	.word	0xffffffff


	//   ....[103]....
        /*0650*/ 	.word	0xffffffff


	//   ....[104]....
        /*0654*/ 	.word	0xffffffff


	//   ....[105]....
        /*0658*/ 	.word	0xffffffff


	//   ....[106]....
        /*065c*/ 	.word	0xffffffff


	//   ....[107]....
        /*0660*/ 	.word	0xffffffff


	//   ....[108]....
        /*0664*/ 	.word	0xffffffff


	//   ....[109]....
        /*0668*/ 	.word	0xffffffff


	//   ....[110]....
        /*066c*/ 	.word	0xffffffff


	//   ....[111]....
        /*0670*/ 	.word	0xffffffff


	//   ....[112]....
        /*0674*/ 	.word	0xffffffff


	//   ....[113]....
        /*0678*/ 	.word	0xffffffff


	//   ....[114]....
        /*067c*/ 	.word	0xffffffff


	//   ....[115]....
        /*0680*/ 	.word	0xffffffff


	//   ....[116]....
        /*0684*/ 	.word	0xffffffff


	//   ....[117]....
        /*0688*/ 	.word	0xffffffff


	//   ....[118]....
        /*068c*/ 	.word	0xffffffff


	//   ....[119]....
        /*0690*/ 	.word	0xffffffff


	//   ....[120]....
        /*0694*/ 	.word	0xffffffff


	//   ....[121]....
        /*0698*/ 	.word	0xffffffff


	//   ....[122]....
        /*069c*/ 	.word	0xffffffff


	//   ....[123]....
        /*06a0*/ 	.word	0xffffffff


	//   ....[124]....
        /*06a4*/ 	.word	0xffffffff


	//   ....[125]....
        /*06a8*/ 	.word	0xffffffff


	//   ....[126]....
        /*06ac*/ 	.word	0xffffffff


	//   ....[127]....
        /*06b0*/ 	.word	0xffffffff


	//   ....[128]....
        /*06b4*/ 	.word	0xffffffff


	//   ....[129]....
        /*06b8*/ 	.word	0xffffffff


	//   ....[130]....
        /*06bc*/ 	.word	0xffffffff


	//   ....[131]....
        /*06c0*/ 	.word	0xffffffff


	//   ....[132]....
        /*06c4*/ 	.word	0xffffffff


	//   ....[133]....
        /*06c8*/ 	.word	0xffffffff


	//   ....[134]....
        /*06cc*/ 	.word	0xffffffff


	//   ....[135]....
        /*06d0*/ 	.word	0xffffffff


	//   ....[136]....
        /*06d4*/ 	.word	0xffffffff


	//   ....[137]....
        /*06d8*/ 	.word	0xffffffff


	//   ....[138]....
        /*06dc*/ 	.word	0xffffffff


	//   ....[139]....
        /*06e0*/ 	.word	0xffffffff


	//   ....[140]....
        /*06e4*/ 	.word	0xffffffff


	//   ....[141]....
        /*06e8*/ 	.word	0xffffffff


	//   ....[142]....
        /*06ec*/ 	.word	0xffffffff


	//   ....[143]....
        /*06f0*/ 	.word	0xffffffff


	//   ....[144]....
        /*06f4*/ 	.word	0xffffffff


	//   ....[145]....
        /*06f8*/ 	.word	0xffffffff


	//   ....[146]....
        /*06fc*/ 	.word	0xffffffff


	//   ....[147]....
        /*0700*/ 	.word	0xffffffff


	//   ....[148]....
        /*0704*/ 	.word	0xffffffff


	//   ....[149]....
        /*0708*/ 	.word	0xffffffff


	//   ....[150]....
        /*070c*/ 	.word	0xffffffff


	//   ....[151]....
        /*0710*/ 	.word	0xffffffff


	//   ....[152]....
        /*0714*/ 	.word	0xffffffff


	//   ....[153]....
        /*0718*/ 	.word	0xffffffff


	//   ....[154]....
        /*071c*/ 	.word	0xffffffff


	//   ....[155]....
        /*0720*/ 	.word	0xffffffff


	//   ....[156]....
        /*0724*/ 	.word	0xffffffff


	//   ....[157]....
        /*0728*/ 	.word	0xffffffff


	//   ....[158]....
        /*072c*/ 	.word	0xffffffff


	//   ....[159]....
        /*0730*/ 	.word	0xffffffff


	//   ....[160]....
        /*0734*/ 	.word	0xffffffff


	//   ....[161]....
        /*0738*/ 	.word	0xffffffff


	//   ....[162]....
        /*073c*/ 	.word	0xffffffff


	//   ....[163]....
        /*0740*/ 	.word	0xffffffff


	//   ....[164]....
        /*0744*/ 	.word	0xffffffff


	//   ....[165]....
        /*0748*/ 	.word	0xffffffff


	//   ....[166]....
        /*074c*/ 	.word	0xffffffff


	//   ....[167]....
        /*0750*/ 	.word	0xffffffff


	//   ....[168]....
        /*0754*/ 	.word	0xffffffff


	//   ....[169]....
        /*0758*/ 	.word	0xffffffff


	//   ....[170]....
        /*075c*/ 	.word	0xffffffff


	//   ....[171]....
        /*0760*/ 	.word	0xffffffff


	//   ....[172]....
        /*0764*/ 	.word	0xffffffff


	//   ....[173]....
        /*0768*/ 	.word	0xffffffff


	//   ....[174]....
        /*076c*/ 	.word	0xffffffff


	//   ....[175]....
        /*0770*/ 	.word	0xffffffff


	//   ....[176]....
        /*0774*/ 	.word	0xffffffff


	//   ....[177]....
        /*0778*/ 	.word	0xffffffff


	//   ....[178]....
        /*077c*/ 	.word	0xffffffff


	//   ....[179]....
        /*0780*/ 	.word	0xffffffff


	//   ....[180]....
        /*0784*/ 	.word	0xffffffff


	//   ....[181]....
        /*0788*/ 	.word	0xffffffff


	//   ....[182]....
        /*078c*/ 	.word	0xffffffff


	//   ....[183]....
        /*0790*/ 	.word	0xffffffff


	//   ....[184]....
        /*0794*/ 	.word	0xffffffff


	//   ....[185]....
        /*0798*/ 	.word	0xffffffff


	//   ....[186]....
        /*079c*/ 	.word	0xffffffff


	//   ....[187]....
        /*07a0*/ 	.word	0xffffffff


	//   ....[188]....
        /*07a4*/ 	.word	0xffffffff


	//   ....[189]....
        /*07a8*/ 	.word	0xffffffff


	//   ....[190]....
        /*07ac*/ 	.word	0xffffffff


	//   ....[191]....
        /*07b0*/ 	.word	0xffffffff


	//   ....[192]....
        /*07b4*/ 	.word	0xffffffff


	//   ....[193]....
        /*07b8*/ 	.word	0xffffffff


	//   ....[194]....
        /*07bc*/ 	.word	0xffffffff


	//   ....[195]....
        /*07c0*/ 	.word	0xffffffff


	//   ....[196]....
        /*07c4*/ 	.word	0xffffffff


	//   ....[197]....
        /*07c8*/ 	.word	0xffffffff


	//   ....[198]....
        /*07cc*/ 	.word	0xffffffff


	//   ....[199]....
        /*07d0*/ 	.word	0xffffffff


	//   ....[200]....
        /*07d4*/ 	.word	0xffffffff


	//   ....[201]....
        /*07d8*/ 	.word	0xffffffff


	//   ....[202]....
        /*07dc*/ 	.word	0xffffffff


	//   ....[203]....
        /*07e0*/ 	.word	0xffffffff


	//   ....[204]....
        /*07e4*/ 	.word	0xffffffff


	//   ....[205]....
        /*07e8*/ 	.word	0xffffffff


	//   ....[206]....
        /*07ec*/ 	.word	0xffffffff


	//   ....[207]....
        /*07f0*/ 	.word	0xffffffff


	//   ....[208]....
        /*07f4*/ 	.word	0xffffffff


	//   ....[209]....
        /*07f8*/ 	.word	0xffffffff


	//   ....[210]....
        /*07fc*/ 	.word	0xffffffff


	//   ....[211]....
        /*0800*/ 	.word	0xffffffff


	//   ....[212]....
        /*0804*/ 	.word	0xffffffff


	//   ....[213]....
        /*0808*/ 	.word	0xffffffff


	//   ....[214]....
        /*080c*/ 	.word	0xffffffff


	//   ....[215]....
        /*0810*/ 	.word	0xffffffff


	//   ....[216]....
        /*0814*/ 	.word	0xffffffff


	//   ....[217]....
        /*0818*/ 	.word	0xffffffff


	//   ....[218]....
        /*081c*/ 	.word	0xffffffff


	//   ....[219]....
        /*0820*/ 	.word	0xffffffff


	//   ....[220]....
        /*0824*/ 	.word	0xffffffff


	//   ....[221]....
        /*0828*/ 	.word	0xffffffff


	//   ....[222]....
        /*082c*/ 	.word	0xffffffff


	//   ....[223]....
        /*0830*/ 	.word	0xffffffff


	//   ....[224]....
        /*0834*/ 	.word	0xffffffff


	//   ....[225]....
        /*0838*/ 	.word	0xffffffff


	//   ....[226]....
        /*083c*/ 	.word	0xffffffff


	//   ....[227]....
        /*0840*/ 	.word	0xffffffff


	//   ....[228]....
        /*0844*/ 	.word	0xffffffff


	//   ....[229]....
        /*0848*/ 	.word	0xffffffff


	//   ....[230]....
        /*084c*/ 	.word	0xffffffff


	//   ....[231]....
        /*0850*/ 	.word	0xffffffff


	//   ....[232]....
        /*0854*/ 	.word	0xffffffff


	//   ....[233]....
        /*0858*/ 	.word	0xffffffff


	//   ....[234]....
        /*085c*/ 	.word	0xffffffff


	//   ....[235]....
        /*0860*/ 	.word	0xffffffff


	//   ....[236]....
        /*0864*/ 	.word	0xffffffff


	//   ....[237]....
        /*0868*/ 	.word	0xffffffff


	//   ....[238]....
        /*086c*/ 	.word	0xffffffff


	//   ....[239]....
        /*0870*/ 	.word	0xffffffff


	//   ....[240]....
        /*0874*/ 	.word	0xffffffff


	//   ....[241]....
        /*0878*/ 	.word	0xffffffff


	//   ....[242]....
        /*087c*/ 	.word	0xffffffff


	//   ....[243]....
        /*0880*/ 	.word	0xffffffff


	//   ....[244]....
        /*0884*/ 	.word	0xffffffff


	//   ....[245]....
        /*0888*/ 	.word	0xffffffff


	//   ....[246]....
        /*088c*/ 	.word	0xffffffff


	//   ....[247]....
        /*0890*/ 	.word	0xffffffff


	//   ....[248]....
        /*0894*/ 	.word	0xffffffff


	//   ....[249]....
        /*0898*/ 	.word	0xffffffff


	//   ....[250]....
        /*089c*/ 	.word	0xffffffff


	//   ....[251]....
        /*08a0*/ 	.word	0xffffffff


	//   ....[252]....
        /*08a4*/ 	.word	0xffffffff


	//   ....[253]....
        /*08a8*/ 	.word	0xffffffff


	//   ....[254]....
        /*08ac*/ 	.word	0xffffffff


	//   ....[255]....
        /*08b0*/ 	.word	0xffffffff


	//   ....[0]....
        /*08b4*/ 	.word	0xffffffff


	//   ....[1]....
        /*08b8*/ 	.word	0xffffffff


	//   ....[2]....
        /*08bc*/ 	.word	0xffffffff


	//   ....[3]....
        /*08c0*/ 	.word	0xffffffff


	//   ....[4]....
        /*08c4*/ 	.word	0xffffffff


	//----- nvinfo : EIATTR_COOP_GROUP_INSTR_OFFSETS
	.align		4
.L_422:
        /*08c8*/ 	.byte	0x04, 0x28
        /*08ca*/ 	.short	(.L_424 - .L_423)


	//   ....[0]....
.L_423:
        /*08cc*/ 	.word	0x00000050


	//   ....[1]....
        /*08d0*/ 	.word	0x000013d0


	//   ....[2]....
        /*08d4*/ 	.word	0x000013f0


	//   ....[3]....
        /*08d8*/ 	.word	0x00001560


	//   ....[4]....
        /*08dc*/ 	.word	0x00001570


	//   ....[5]....
        /*08e0*/ 	.word	0x00001680


	//   ....[6]....
        /*08e4*/ 	.word	0x000016a0


	//   ....[7]....
        /*08e8*/ 	.word	0x000017b0


	//   ....[8]....
        /*08ec*/ 	.word	0x000017c0


	//   ....[9]....
        /*08f0*/ 	.word	0x000018d0


	//   ....[10]....
        /*08f4*/ 	.word	0x000018f0


	//   ....[11]....
        /*08f8*/ 	.word	0x00001a00


	//   ....[12]....
        /*08fc*/ 	.word	0x00001a10


	//   ....[13]....
        /*0900*/ 	.word	0x00001b20


	//   ....[14]....
        /*0904*/ 	.word	0x00001b40


	//   ....[15]....
        /*0908*/ 	.word	0x00001c50


	//   ....[16]....
        /*090c*/ 	.word	0x00001c60


	//   ....[17]....
        /*0910*/ 	.word	0x00002130


	//   ....[18]....
        /*0914*/ 	.word	0x00002150


	//   ....[19]....
        /*0918*/ 	.word	0x00002170


	//   ....[20]....
        /*091c*/ 	.word	0x00002180


	//   ....[21]....
        /*0920*/ 	.word	0x000021b0


	//   ....[22]....
        /*0924*/ 	.word	0x000021e0


	//   ....[23]....
        /*0928*/ 	.word	0x00002240


	//   ....[24]....
        /*092c*/ 	.word	0x00002250


	//   ....[25]....
        /*0930*/ 	.word	0x00002600


	//   ....[26]....
        /*0934*/ 	.word	0x00002610


	//   ....[27]....
        /*0938*/ 	.word	0x00002620


	//   ....[28]....
        /*093c*/ 	.word	0x00002630


	//   ....[29]....
        /*0940*/ 	.word	0x00002640


	//   ....[30]....
        /*0944*/ 	.word	0x00002660


	//   ....[31]....
        /*0948*/ 	.word	0x00002680


	//   ....[32]....
        /*094c*/ 	.word	0x00002690


	//   ....[33]....
        /*0950*/ 	.word	0x00003e00


	//   ....[34]....
        /*0954*/ 	.word	0x00003e40


	//   ....[35]....
        /*0958*/ 	.word	0x00003e50


	//   ....[36]....
        /*095c*/ 	.word	0x00003e60


	//   ....[37]....
        /*0960*/ 	.word	0x00003e70


	//   ....[38]....
        /*0964*/ 	.word	0x00003e80


	//   ....[39]....
        /*0968*/ 	.word	0x00003e90


	//   ....[40]....
        /*096c*/ 	.word	0x00003eb0


	//   ....[41]....
        /*0970*/ 	.word	0x000041c0


	//   ....[42]....
        /*0974*/ 	.word	0x00004400


	//   ....[43]....
        /*0978*/ 	.word	0x00004410


	//   ....[44]....
        /*097c*/ 	.word	0x00004420


	//   ....[45]....
        /*0980*/ 	.word	0x00004e20


	//   ....[46]....
        /*0984*/ 	.word	0x00004e50


	//   ....[47]....
        /*0988*/ 	.word	0x00004e70


	//   ....[48]....
        /*098c*/ 	.word	0x00004e80


	//   ....[49]....
        /*0990*/ 	.word	0x00004eb0


	//   ....[50]....
        /*0994*/ 	.word	0x00004ed0


	//   ....[51]....
        /*0998*/ 	.word	0x00004ef0


	//   ....[52]....
        /*099c*/ 	.word	0x00004f00


	//   ....[53]....
        /*09a0*/ 	.word	0x00006c00


	//   ....[54]....
        /*09a4*/ 	.word	0x00006c30


	//   ....[55]....
        /*09a8*/ 	.word	0x00006ce0


	//   ....[56]....
        /*09ac*/ 	.word	0x00006cf0


	//   ....[57]....
        /*09b0*/ 	.word	0x00006d20


	//   ....[58]....
        /*09b4*/ 	.word	0x00006d50


	//   ....[59]....
        /*09b8*/ 	.word	0x00006d80


	//   ....[60]....
        /*09bc*/ 	.word	0x00006e00


	//   ....[61]....
        /*09c0*/ 	.word	0x00008460


	//   ....[62]....
        /*09c4*/ 	.word	0x00008490


	//   ....[63]....
        /*09c8*/ 	.word	0x00008540


	//   ....[64]....
        /*09cc*/ 	.word	0x00008550


	//   ....[65]....
        /*09d0*/ 	.word	0x00008580


	//   ....[66]....
        /*09d4*/ 	.word	0x000085b0


	//   ....[67]....
        /*09d8*/ 	.word	0x000085e0


	//   ....[68]....
        /*09dc*/ 	.word	0x00008660


	//   ....[69]....
        /*09e0*/ 	.word	0x00008850


	//   ....[70]....
        /*09e4*/ 	.word	0x00008a80


	//   ....[71]....
        /*09e8*/ 	.word	0x00008a90


	//   ....[72]....
        /*09ec*/ 	.word	0x00008aa0


	//   ....[73]....
        /*09f0*/ 	.word	0x000090b0


	//   ....[74]....
        /*09f4*/ 	.word	0x000091b0


	//   ....[75]....
        /*09f8*/ 	.word	0x00009320


	//   ....[76]....
        /*09fc*/ 	.word	0x00009340


	//   ....[77]....
        /*0a00*/ 	.word	0x00009460


	//   ....[78]....
        /*0a04*/ 	.word	0x00009480


	//   ....[79]....
        /*0a08*/ 	.word	0x000095a0


	//   ....[80]....
        /*0a0c*/ 	.word	0x000095c0


	//   ....[81]....
        /*0a10*/ 	.word	0x0000bdc0


	//   ....[82]....
        /*0a14*/ 	.word	0x0000be10


	//   ....[83]....
        /*0a18*/ 	.word	0x0000be40


	//   ....[84]....
        /*0a1c*/ 	.word	0x0000be60


	//   ....[85]....
        /*0a20*/ 	.word	0x0000be80


	//   ....[86]....
        /*0a24*/ 	.word	0x0000be90


	//   ....[87]....
        /*0a28*/ 	.word	0x0000bea0


	//   ....[88]....
        /*0a2c*/ 	.word	0x0000beb0


	//   ....[89]....
        /*0a30*/ 	.word	0x0000d5a0


	//   ....[90]....
        /*0a34*/ 	.word	0x0000d5c0


	//   ....[91]....
        /*0a38*/ 	.word	0x0000d660


	//   ....[92]....
        /*0a3c*/ 	.word	0x0000d6a0


	//   ....[93]....
        /*0a40*/ 	.word	0x0000d6d0


	//   ....[94]....
        /*0a44*/ 	.word	0x0000d700


	//   ....[95]....
        /*0a48*/ 	.word	0x0000d720


	//   ....[96]....
        /*0a4c*/ 	.word	0x0000d770


	//   ....[97]....
        /*0a50*/ 	.word	0x0000dc90


	//   ....[98]....
        /*0a54*/ 	.word	0x0000dcb0


	//   ....[99]....
        /*0a58*/ 	.word	0x0000dcd0


	//   ....[100]....
        /*0a5c*/ 	.word	0x0000dcf0


	//   ....[101]....
        /*0a60*/ 	.word	0x0000dd10


	//   ....[102]....
        /*0a64*/ 	.word	0x0000dd30


	//   ....[103]....
        /*0a68*/ 	.word	0x0000dd50


	//   ....[104]....
        /*0a6c*/ 	.word	0x0000dd70


	//   ....[105]....
        /*0a70*/ 	.word	0x000101e0


	//   ....[106]....
        /*0a74*/ 	.word	0x00010230


	//   ....[107]....
        /*0a78*/ 	.word	0x00010240


	//   ....[108]....
        /*0a7c*/ 	.word	0x00010270


	//   ....[109]....
        /*0a80*/ 	.word	0x00010280


	//   ....[110]....
        /*0a84*/ 	.word	0x000102a0


	//   ....[111]....
        /*0a88*/ 	.word	0x000102c0


	//   ....[112]....
        /*0a8c*/ 	.word	0x000102d0


	//   ....[113]....
        /*0a90*/ 	.word	0x000117f0


	//   ....[114]....
        /*0a94*/ 	.word	0x00011ba0


	//   ....[115]....
        /*0a98*/ 	.word	0x00011bc0


	//   ....[116]....
        /*0a9c*/ 	.word	0x00011be0


	//   ....[117]....
        /*0aa0*/ 	.word	0x00011c00


	//   ....[118]....
        /*0aa4*/ 	.word	0x00011c10


	//   ....[119]....
        /*0aa8*/ 	.word	0x00011c20


	//   ....[120]....
        /*0aac*/ 	.word	0x00011c30


	//   ....[121]....
        /*0ab0*/ 	.word	0x00011c40


	//   ....[122]....
        /*0ab4*/ 	.word	0x00011ed0


	//   ....[123]....
        /*0ab8*/ 	.word	0x00011ee0


	//   ....[124]....
        /*0abc*/ 	.word	0x00011fc0


	//   ....[125]....
        /*0ac0*/ 	.word	0x00011ff0


	//   ....[126]....
        /*0ac4*/ 	.word	0x000120b0


	//   ....[127]....
        /*0ac8*/ 	.word	0x000120e0


	//   ....[128]....
        /*0acc*/ 	.word	0x000121a0


	//   ....[129]....
        /*0ad0*/ 	.word	0x000121d0


	//   ....[130]....
        /*0ad4*/ 	.word	0x00012290


	//   ....[131]....
        /*0ad8*/ 	.word	0x000122c0


	//   ....[132]....
        /*0adc*/ 	.word	0x00012380


	//   ....[133]....
        /*0ae0*/ 	.word	0x000123b0


	//   ....[134]....
        /*0ae4*/ 	.word	0x00012470


	//   ....[135]....
        /*0ae8*/ 	.word	0x000124a0


	//   ....[136]....
        /*0aec*/ 	.word	0x00012560


	//   ....[137]....
        /*0af0*/ 	.word	0x00012580


	//   ....[138]....
        /*0af4*/ 	.word	0x00012a90


	//   ....[139]....
        /*0af8*/ 	.word	0x00012ab0


	//   ....[140]....
        /*0afc*/ 	.word	0x00012c10


	//   ....[141]....
        /*0b00*/ 	.word	0x00012c20


	//   ....[142]....
        /*0b04*/ 	.word	0x00012d20


	//   ....[143]....
        /*0b08*/ 	.word	0x00012d40


	//   ....[144]....
        /*0b0c*/ 	.word	0x00012e40


	//   ....[145]....
        /*0b10*/ 	.word	0x00012e50


	//   ....[146]....
        /*0b14*/ 	.word	0x00012f50


	//   ....[147]....
        /*0b18*/ 	.word	0x00012f70


	//   ....[148]....
        /*0b1c*/ 	.word	0x00013070


	//   ....[149]....
        /*0b20*/ 	.word	0x00013080


	//   ....[150]....
        /*0b24*/ 	.word	0x00013180


	//   ....[151]....
        /*0b28*/ 	.word	0x000131a0


	//   ....[152]....
        /*0b2c*/ 	.word	0x000132a0


	//   ....[153]....
        /*0b30*/ 	.word	0x000132b0


	//   ....[154]....
        /*0b34*/ 	.word	0x00013420


	//   ....[155]....
        /*0b38*/ 	.word	0x00013510


	//   ....[156]....
        /*0b3c*/ 	.word	0x00013580


	//   ....[157]....
        /*0b40*/ 	.word	0x000135f0


	//   ....[158]....
        /*0b44*/ 	.word	0x00013650


	//   ....[159]....
        /*0b48*/ 	.word	0x000136c0


	//   ....[160]....
        /*0b4c*/ 	.word	0x00013730


	//   ....[161]....
        /*0b50*/ 	.word	0x000137a0


	//   ....[162]....
        /*0b54*/ 	.word	0x00013800


	//   ....[163]....
        /*0b58*/ 	.word	0x00013870


	//   ....[164]....
        /*0b5c*/ 	.word	0x000138e0


	//   ....[165]....
        /*0b60*/ 	.word	0x00013950


	//   ....[166]....
        /*0b64*/ 	.word	0x000139b0


	//   ....[167]....
        /*0b68*/ 	.word	0x00013a20


	//   ....[168]....
        /*0b6c*/ 	.word	0x00013a90


	//   ....[169]....
        /*0b70*/ 	.word	0x00013b00


	//   ....[170]....
        /*0b74*/ 	.word	0x00013b60


	//   ....[171]....
        /*0b78*/ 	.word	0x00013bd0


	//   ....[172]....
        /*0b7c*/ 	.word	0x00013c40


	//   ....[173]....
        /*0b80*/ 	.word	0x00013d70


	//   ....[174]....
        /*0b84*/ 	.word	0x00013dd0


	//   ....[175]....
        /*0b88*/ 	.word	0x00013f10


	//   ....[176]....
        /*0b8c*/ 	.word	0x00013f70


	//   ....[177]....
        /*0b90*/ 	.word	0x000140b0


	//   ....[178]....
        /*0b94*/ 	.word	0x00014110


	//   ....[179]....
        /*0b98*/ 	.word	0x00014170


	//   ....[180]....
        /*0b9c*/ 	.word	0x000141d0


	//   ....[181]....
        /*0ba0*/ 	.word	0x00014430


	//   ....[182]....
        /*0ba4*/ 	.word	0x00014690


	//   ....[183]....
        /*0ba8*/ 	.word	0x00014cb0


	//   ....[184]....
        /*0bac*/ 	.word	0x00014d00


	//   ....[185]....
        /*0bb0*/ 	.word	0x00014d50


	//   ....[186]....
        /*0bb4*/ 	.word	0x00014da0


	//   ....[187]....
        /*0bb8*/ 	.word	0x00014df0


	//   ....[188]....
        /*0bbc*/ 	.word	0x00014e40


	//   ....[189]....
        /*0bc0*/ 	.word	0x00014e90


	//   ....[190]....
        /*0bc4*/ 	.word	0x00014ee0


	//   ....[191]....
        /*0bc8*/ 	.word	0x00014f40


	//   ....[192]....
        /*0bcc*/ 	.word	0x00014fb0


	//   ....[193]....
        /*0bd0*/ 	.word	0x000150e0


	//   ....[194]....
        /*0bd4*/ 	.word	0x00015140


	//   ....[195]....
        /*0bd8*/ 	.word	0x00015280


	//   ....[196]....
        /*0bdc*/ 	.word	0x000152e0


	//   ....[197]....
        /*0be0*/ 	.word	0x00015420


	//   ....[198]....
        /*0be4*/ 	.word	0x00015480


	//   ....[199]....
        /*0be8*/ 	.word	0x000154e0


	//   ....[200]....
        /*0bec*/ 	.word	0x00015550


	//   ....[201]....
        /*0bf0*/ 	.word	0x00015680


	//   ....[202]....
        /*0bf4*/ 	.word	0x000156e0


	//   ....[203]....
        /*0bf8*/ 	.word	0x00015820


	//   ....[204]....
        /*0bfc*/ 	.word	0x00015880


	//   ....[205]....
        /*0c00*/ 	.word	0x000159c0


	//   ....[206]....
        /*0c04*/ 	.word	0x00015a20


	//   ....[207]....
        /*0c08*/ 	.word	0x00015a70


	//   ....[208]....
        /*0c0c*/ 	.word	0x00015ac0


	//   ....[209]....
        /*0c10*/ 	.word	0x00015d10


	//   ....[210]....
        /*0c14*/ 	.word	0x00015f60


	//   ....[211]....
        /*0c18*/ 	.word	0x000165a0


	//   ....[212]....
        /*0c1c*/ 	.word	0x000165e0


	//   ....[213]....
        /*0c20*/ 	.word	0x00016630


	//   ....[214]....
        /*0c24*/ 	.word	0x00016670


	//   ....[215]....
        /*0c28*/ 	.word	0x000166c0


	//   ....[216]....
        /*0c2c*/ 	.word	0x00016700


	//   ....[217]....
        /*0c30*/ 	.word	0x00016750


	//   ....[218]....
        /*0c34*/ 	.word	0x00016790


	//   ....[219]....
        /*0c38*/ 	.word	0x00016800


	//   ....[220]....
        /*0c3c*/ 	.word	0x00016870


	//   ....[221]....
        /*0c40*/ 	.word	0x000168e0


	//   ....[222]....
        /*0c44*/ 	.word	0x000169f0


	//   ....[223]....
        /*0c48*/ 	.word	0x00016a50


	//   ....[224]....
        /*0c4c*/ 	.word	0x00016b60


	//   ....[225]....
        /*0c50*/ 	.word	0x00016bc0


	//   ....[226]....
        /*0c54*/ 	.word	0x00016cd0


	//   ....[227]....
        /*0c58*/ 	.word	0x00016d30


	//   ....[228]....
        /*0c5c*/ 	.word	0x00016d70


	//   ....[229]....
        /*0c60*/ 	.word	0x00016db0


	//   ....[230]....
        /*0c64*/ 	.word	0x00016e00


	//   ....[231]....
        /*0c68*/ 	.word	0x00016e40


	//   ....[232]....
        /*0c6c*/ 	.word	0x00016e90


	//   ....[233]....
        /*0c70*/ 	.word	0x00016ed0


	//   ....[234]....
        /*0c74*/ 	.word	0x00016f20


	//   ....[235]....
        /*0c78*/ 	.word	0x00016f60


	//   ....[236]....
        /*0c7c*/ 	.word	0x00016fc0


	//   ....[237]....
        /*0c80*/ 	.word	0x00017020


	//   ....[238]....
        /*0c84*/ 	.word	0x00017070


	//   ....[239]....
        /*0c88*/ 	.word	0x000170d0


	//   ....[240]....
        /*0c8c*/ 	.word	0x00017120


	//   ....[241]....
        /*0c90*/ 	.word	0x00017170


	//   ....[242]....
        /*0c94*/ 	.word	0x000171c0


	//   ....[243]....
        /*0c98*/ 	.word	0x00017210


	//   ....[244]....
        /*0c9c*/ 	.word	0x00017270


	//   ....[245]....
        /*0ca0*/ 	.word	0x000172e0


	//   ....[246]....
        /*0ca4*/ 	.word	0x00017350


	//   ....[247]....
        /*0ca8*/ 	.word	0x000173b0


	//   ....[248]....
        /*0cac*/ 	.word	0x00017420


	//   ....[249]....
        /*0cb0*/ 	.word	0x00017490


	//   ....[250]....
        /*0cb4*/ 	.word	0x00017500


	//   ....[251]....
        /*0cb8*/ 	.word	0x00017560


	//   ....[252]....
        /*0cbc*/ 	.word	0x000175d0


	//   ....[253]....
        /*0cc0*/ 	.word	0x00017640


	//   ....[254]....
        /*0cc4*/ 	.word	0x000176b0


	//   ....[255]....
        /*0cc8*/ 	.word	0x00017710


	//   ....[0]....
        /*0ccc*/ 	.word	0x00017780


	//   ....[1]....
        /*0cd0*/ 	.word	0x000177f0


	//   ....[2]....
        /*0cd4*/ 	.word	0x00017860


	//   ....[3]....
        /*0cd8*/ 	.word	0x000178c0


	//   ....[4]....
        /*0cdc*/ 	.word	0x00017930


	//----- nvinfo : EIATTR_EXIT_INSTR_OFFSETS
	.align		4
.L_424:
        /*0ce0*/ 	.byte	0x04, 0x1c
        /*0ce2*/ 	.short	(.L_426 - .L_425)


	//   ....[0]....
.L_425:
        /*0ce4*/ 	.word	0x000000a0


	//   ....[1]....
        /*0ce8*/ 	.word	0x000134c0


	//----- nvinfo : EIATTR_MAX_THREADS
	.align		4
.L_426:
        /*0cec*/ 	.byte	0x04, 0x05
        /*0cee*/ 	.short	(.L_428 - .L_427)
.L_427:
        /*0cf0*/ 	.word	0x00000080
        /*0cf4*/ 	.word	0x00000001
        /*0cf8*/ 	.word	0x00000001


	//----- nvinfo : EIATTR_CRS_STACK_SIZE
	.align		4
.L_428:
        /*0cfc*/ 	.byte	0x04, 0x1e
        /*0cfe*/ 	.short	(.L_430 - .L_429)
.L_429:
        /*0d00*/ 	.word	0x00000000
.L_430:


//--------------------- .nv.info._ZN7cutlass13device_kernelIN5flash19enable_sm80_to_sm89INS1_16FlashAttnFwdSm80INS1_25CollectiveMainloopFwdSm80ILi4ELi1ELb0EN4cute5tupleIJNS5_1CILi128EEENS7_ILi64EEES8_EEELi128ENS_6half_tEfNS_4arch4Sm80ELb1ELb0ELb1ELb1ELb1ELb0ELb1ELb0EEENS1_21CollectiveEpilogueFwdINS6_IJS8_S8_S9_EEENS6_IJNS7_ILi1EEESH_SH_EEESB_SD_Li128ELb1ELb1ELb0ELb0EEENS1_19SingleTileSchedulerILb1ELb0ELb1ELi128EEEEEEEEEvNT_6ParamsE --------------------------
	.section	.nv.info._ZN7cutlass13device_kernelIN5flash19enable_sm80_to_sm89INS1_16FlashAttnFwdSm80INS1_25CollectiveMainloopFwdSm80ILi4ELi1ELb0EN4cute5tupleIJNS5_1CILi128EEENS7_ILi64EEES8_EEELi128ENS_6half_tEfNS_4arch4Sm80ELb1ELb0ELb1ELb1ELb1ELb0ELb1ELb0EEENS1_21CollectiveEpilogueFwdINS6_IJS8_S8_S9_EEENS6_IJNS7_ILi1EEESH_SH_EEESB_SD_Li128ELb1ELb1ELb0ELb0EEENS1_19SingleTileSchedulerILb1ELb0ELb1ELi128EEEEEEEEEvNT_6ParamsE,"",@"SHT_CUDA_INFO"
	.sectionflags	@""
	.align	4


	//----- nvinfo : EIATTR_CUDA_API_VERSION
	.align		4
        /*0000*/ 	.byte	0x04, 0x37
        /*0002*/ 	.short	(.L_432 - .L_431)
.L_431:
        /*0004*/ 	.word	0x00000082


	//----- nvinfo : EIATTR_SW2861232_WAR
	.align		4
.L_432:
        /*0008*/ 	.byte	0x01, 0x35
	.zero		2


	//----- nvinfo : EIATTR_PARAM_CBANK
	.align		4
        /*000c*/ 	.byte	0x04, 0x0a
        /*000e*/ 	.short	(.L_434 - .L_433)
	.align		4
.L_433:
        /*0010*/ 	.word	index@(.nv.constant0._ZN7cutlass13device_kernelIN5flash19enable_sm80_to_sm89INS1_16FlashAttnFwdSm80INS1_25CollectiveMainloopFwdSm80ILi4ELi1ELb0EN4cute5tupleIJNS5_1CILi128EEENS7_ILi64EEES8_EEELi128ENS_6half_tEfNS_4arch4Sm80ELb1ELb0ELb1ELb1ELb1ELb0ELb1ELb0EEENS1_21CollectiveEpilogueFwdINS6_IJS8_S8_S9_EEENS6_IJNS7_ILi1EEESH_SH_EEESB_SD_Li128ELb1ELb1ELb0ELb0EEENS1_19SingleTileSchedulerILb1ELb0ELb1ELi128EEEEEEEEEvNT_6ParamsE)
        /*0014*/ 	.short	0x0160
        /*0016*/ 	.short	0x0418


	//----- nvinfo : EIATTR_CBANK_PARAM_SIZE
	.align		4
.L_434:
        /*0018*/ 	.byte	0x03, 0x19
        /*001a*/ 	.short	0x0418


	//----- nvinfo : EIATTR_KPARAM_INFO
	.align		4
        /*001c*/ 	.byte	0x04, 0x17
        /*001e*/ 	.short	(.L_436 - .L_435)
.L_435:
        /*0020*/ 	.word	0x00000000
        /*0024*/ 	.short	0x0000
        /*0026*/ 	.short	0x0000
        /*0028*/ 	.byte	0x00, 0xf0, 0x61, 0x10


	//----- nvinfo : EIATTR_MAXREG_COUNT
	.align		4
.L_436:
        /*002c*/ 	.byte	0x03, 0x1b
        /*002e*/ 	.short	0x00ff


	//----- nvinfo : EIATTR_NUM_BARRIERS
	.align		4
        /*0030*/ 	.byte	0x02, 0x4c
        /*0032*/ 	.byte	0x02
	.zero		1


	//----- nvinfo : EIATTR_ANNOTATIONS
	.align		4
        /*0034*/ 	.byte	0x04, 0x55
        /*0036*/ 	.short	(.L_438 - .L_437)


	//   ....[0]....
.L_437:
        /* <DEDUP_REMOVED lines=85> */


	//----- nvinfo : EIATTR_MERCURY_ISA_VERSION
	.align		4
.L_438:
        /*0578*/ 	.byte	0x03, 0x5f
        /*057a*/ 	.short	0x0000


	//----- nvinfo : EIATTR_COOP_GROUP_MASK_REGIDS
	.align		4
        /*057c*/ 	.byte	0x04, 0x29
        /*057e*/ 	.short	(.L_440 - .L_439)


	//   ....[0]....
.L_439:
        /*0580*/ 	.word	0xffffffff


	//   ....[1]....
        /*0584*/ 	.word	0xffffffff


	//   ....[2]....
        /*0588*/ 	.word	0xffffffff


	//   ....[3]....
        /*058c*/ 	.word	0xffffffff


	//   ....[4]....
        /*0590*/ 	.word	0xffffffff


	//   ....[5]....
        /*0594*/ 	.word	0xffffffff


	//   ....[6]....
        /*0598*/ 	.word	0xffffffff


	//   ....[7]....
        /*059c*/ 	.word	0xffffffff


	//   ....[8]....
        /*05a0*/ 	.word	0xffffffff


	//   ....[9]....
        /*05a4*/ 	.word	0xffffffff


	//   ....[10]....
        /*05a8*/ 	.word	0xffffffff


	//   ....[11]....
        /*05ac*/ 	.word	0xffffffff


	//   ....[12]....
        /*05b0*/ 	.word	0xffffffff


	//   ....[13]....
        /*05b4*/ 	.word	0xffffffff


	//   ....[14]....
        /*05b8*/ 	.word	0xffffffff


	//   ....[15]....
        /*05bc*/ 	.word	0xffffffff


	//   ....[16]....
        /*05c0*/ 	.word	0xffffffff


	//   ....[17]....
        /*05c4*/ 	.word	0xffffffff


	//   ....[18]....
        /*05c8*/ 	.word	0xffffffff


	//   ....[19]....
        /*05cc*/ 	.word	0xffffffff


	//   ....[20]....
        /*05d0*/ 	.word	0xffffffff


	//   ....[21]....
        /*05d4*/ 	.word	0xffffffff


	//   ....[22]....
        /*05d8*/ 	.word	0xffffffff


	//   ....[23]....
        /*05dc*/ 	.word	0xffffffff


	//   ....[24]....
        /*05e0*/ 	.word	0xffffffff


	//   ....[25]....
        /*05e4*/ 	.word	0xffffffff


	//   ....[26]....
        /*05e8*/ 	.word	0xffffffff


	//   ....[27]....
        /*05ec*/ 	.word	0xffffffff


	//   ....[28]....
        /*05f0*/ 	.word	0xffffffff


	//   ....[29]....
        /*05f4*/ 	.word	0xffffffff


	//   ....[30]....
        /*05f8*/ 	.word	0xffffffff


	//   ....[31]....
        /*05fc*/ 	.word	0xffffffff


	//   ....[32]....
        /*0600*/ 	.word	0xffffffff


	//   ....[33]....
        /*0604*/ 	.word	0xffffffff


	//   ....[34]....
        /*0608*/ 	.word	0xffffffff


	//   ....[35]....
        /*060c*/ 	.word	0xffffffff


	//   ....[36]....
        /*0610*/ 	.word	0xffffffff


	//   ....[37]....
        /*0614*/ 	.word	0xffffffff


	//   ....[38]....
        /*0618*/ 	.word	0xffffffff


	//   ....[39]....
        /*061c*/ 	.word	0xffffffff


	//   ....[40]....
        /*0620*/ 	.word	0xffffffff


	//   ....[41]....
        /*0624*/ 	.word	0xffffffff


	//   ....[42]....
        /*0628*/ 	.word	0xffffffff


	//   ....[43]....
        /*062c*/ 	.word	0xffffffff


	//   ....[44]....
        /*0630*/ 	.word	0xffffffff


	//   ....[45]....
        /*0634*/ 	.word	0xffffffff


	//   ....[46]....
        /*0638*/ 	.word	0xffffffff


	//   ....[47]....
        /*063c*/ 	.word	0xffffffff


	//   ....[48]....
        /*0640*/ 	.word	0xffffffff


	//   ....[49]....
        /*0644*/ 	.word	0xffffffff


	//   ....[50]....
        /*0648*/ 	.word	0xffffffff


	//   ....[51]....
        /*064c*/ 	.word	0xffffffff


	//   ....[52]....
        /*0650*/ 	.word	0xffffffff


	//   ....[53]....
        /*0654*/ 	.word	0xffffffff


	//   ....[54]....
        /*0658*/ 	.word	0xffffffff


	//   ....[55]....
        /*065c*/ 	.word	0xffffffff


	//   ....[56]....
        /*0660*/ 	.word	0xffffffff


	//   ....[57]....
        /*0664*/ 	.word	0xffffffff


	//   ....[58]....
        /*0668*/ 	.word	0xffffffff


	//   ....[59]....
        /*066c*/ 	.word	0xffffffff


	//   ....[60]....
        /*0670*/ 	.word	0xffffffff


	//   ....[61]....
        /*0674*/ 	.word	0xffffffff


	//   ....[62]....
        /*0678*/ 	.word	0xffffffff


	//   ....[63]....
        /*067c*/ 	.word	0xffffffff


	//   ....[64]....
        /*0680*/ 	.word	0xffffffff


	//   ....[65]....
        /*0684*/ 	.word	0xffffffff


	//   ....[66]....
        /*0688*/ 	.word	0xffffffff


	//   ....[67]....
        /*068c*/ 	.word	0xffffffff


	//   ....[68]....
        /*0690*/ 	.word	0xffffffff


	//   ....[69]....
        /*0694*/ 	.word	0xffffffff


	//   ....[70]....
        /*0698*/ 	.word	0xffffffff


	//   ....[71]....
        /*069c*/ 	.word	0xffffffff


	//   ....[72]....
        /*06a0*/ 	.word	0xffffffff


	//   ....[73]....
        /*06a4*/ 	.word	0xffffffff


	//   ....[74]....
        /*06a8*/ 	.word	0xffffffff


	//   ....[75]....
        /*06ac*/ 	.word	0xffffffff


	//   ....[76]....
        /*06b0*/ 	.word	0xffffffff


	//   ....[77]....
        /*06b4*/ 	.word	0xffffffff


	//   ....[78]....
        /*06b8*/ 	.word	0xffffffff


	//   ....[79]....
        /*06bc*/ 	.word	0xffffffff


	//   ....[80]....
        /*06c0*/ 	.word	0xffffffff


	//   ....[81]....
        /*06c4*/ 	.word	0xffffffff


	//   ....[82]....
        /*06c8*/ 	.word	0xffffffff


	//   ....[83]....
        /*06cc*/ 	.word	0xffffffff


	//   ....[84]....
        /*06d0*/ 	.word	0xffffffff


	//   ....[85]....
        /*06d4*/ 	.word	0xffffffff


	//   ....[86]....
        /*06d8*/ 	.word	0xffffffff


	//   ....[87]....
        /*06dc*/ 	.word	0xffffffff


	//   ....[88]....
        /*06e0*/ 	.word	0xffffffff


	//   ....[89]....
        /*06e4*/ 	.word	0xffffffff


	//   ....[90]....
        /*06e8*/ 	.word	0xffffffff


	//   ....[91]....
        /*06ec*/ 	.word	0xffffffff


	//   ....[92]....
        /*06f0*/ 	.word	0xffffffff


	//   ....[93]....
        /*06f4*/ 	.word	0xffffffff


	//   ....[94]....
        /*06f8*/ 	.word	0xffffffff


	//   ....[95]....
        /*06fc*/ 	.word	0xffffffff


	//   ....[96]....
        /*0700*/ 	.word	0xffffffff


	//   ....[97]....
        /*0704*/ 	.word	0xffffffff


	//   ....[98]....
        /*0708*/ 	.word	0xffffffff


	//   ....[99]....
        /*070c*/ 	.word	0xffffffff


	//   ....[100]....
        /*0710*/ 	.word	0xffffffff


	//   ....[101]....
        /*0714*/ 	.word	0xffffffff


	//   ....[102]....
        /*0718*/ 	.word	0xffffffff


	//   ....[103]....
        /*071c*/ 	.word	0xffffffff


	//   ....[104]....
        /*0720*/ 	.word	0xffffffff


	//   ....[105]....
        /*0724*/ 	.word	0xffffffff


	//   ....[106]....
        /*0728*/ 	.word	0xffffffff


	//   ....[107]....
        /*072c*/ 	.word	0xffffffff


	//   ....[108]....
        /*0730*/ 	.word	0xffffffff


	//   ....[109]....
        /*0734*/ 	.word	0xffffffff


	//   ....[110]....
        /*0738*/ 	.word	0xffffffff


	//   ....[111]....
        /*073c*/ 	.word	0xffffffff


	//   ....[112]....
        /*0740*/ 	.word	0xffffffff


	//   ....[113]....
        /*0744*/ 	.word	0xffffffff


	//   ....[114]....
        /*0748*/ 	.word	0xffffffff


	//   ....[115]....
        /*074c*/ 	.word	0xffffffff


	//   ....[116]....
        /*0750*/ 	.word	0xffffffff


	//   ....[117]....
        /*0754*/ 	.word	0xffffffff


	//   ....[118]....
        /*0758*/ 	.word	0xffffffff


	//   ....[119]....
        /*075c*/ 	.word	0xffffffff


	//   ....[120]....
        /*0760*/ 	.word	0xffffffff


	//   ....[121]....
        /*0764*/ 	.word	0xffffffff


	//   ....[122]....
        /*0768*/ 	.word	0xffffffff


	//   ....[123]....
        /*076c*/ 	.word	0xffffffff


	//   ....[124]....
        /*0770*/ 	.word	0xffffffff


	//   ....[125]....
        /*0774*/ 	.word	0xffffffff


	//   ....[126]....
        /*0778*/ 	.word	0xffffffff


	//   ....[127]....
        /*077c*/ 	.word	0xffffffff


	//   ....[128]....
        /*0780*/ 	.word	0xffffffff


	//   ....[129]....
        /*0784*/ 	.word	0xffffffff


	//   ....[130]....
        /*0788*/ 	.word	0xffffffff


	//   ....[131]....
        /*078c*/ 	.word	0xffffffff


	//   ....[132]....
        /*0790*/ 	.word	0xffffffff


	//   ....[133]....
        /*0794*/ 	.word	0xffffffff


	//   ....[134]....
        /*0798*/ 	.word	0xffffffff


	//   ....[135]....
        /*079c*/ 	.word	0xffffffff


	//   ....[136]....
        /*07a0*/ 	.word	0xffffffff


	//   ....[137]....
        /*07a4*/ 	.word	0xffffffff


	//   ....[138]....
        /*07a8*/ 	.word	0xffffffff


	//   ....[139]....
        /*07ac*/ 	.word	0xffffffff


	//   ....[140]....
        /*07b0*/ 	.word	0xffffffff


	//   ....[141]....
        /*07b4*/ 	.word	0xffffffff


	//   ....[142]....
        /*07b8*/ 	.word	0xffffffff


	//   ....[143]....
        /*07bc*/ 	.word	0xffffffff


	//   ....[144]....
        /*07c0*/ 	.word	0xffffffff


	//   ....[145]....
        /*07c4*/ 	.word	0xffffffff


	//   ....[146]....
        /*07c8*/ 	.word	0xffffffff


	//   ....[147]....
        /*07cc*/ 	.word	0xffffffff


	//   ....[148]....
        /*07d0*/ 	.word	0xffffffff


	//   ....[149]....
        /*07d4*/ 	.word	0xffffffff


	//   ....[150]....
        /*07d8*/ 	.word	0xffffffff


	//   ....[151]....
        /*07dc*/ 	.word	0xffffffff


	//   ....[152]....
        /*07e0*/ 	.word	0xffffffff


	//----- nvinfo : EIATTR_COOP_GROUP_INSTR_OFFSETS
	.align		4
.L_440:
        /*07e4*/ 	.byte	0x04, 0x28
        /*07e6*/ 	.short	(.L_442 - .L_441)


	//   ....[0]....
.L_441:
        /*07e8*/ 	.word	0x000000a0


	//   ....[1]....
        /*07ec*/ 	.word	0x00001410


	//   ....[2]....
        /*07f0*/ 	.word	0x00001570


	//   ....[3]....
        /*07f4*/ 	.word	0x00001640


	//   ....[4]....
        /*07f8*/ 	.word	0x00001670


	//   ....[5]....
        /*07fc*/ 	.word	0x00001740


	//   ....[6]....
        /*0800*/ 	.word	0x00001770


	//   ....[7]....
        /*0804*/ 	.word	0x00001840


	//   ....[8]....
        /*0808*/ 	.word	0x00001870


	//   ....[9]....
        /*080c*/ 	.word	0x00001940


	//   ....[10]....
        /*0810*/ 	.word	0x00001970


	//   ....[11]....
        /*0814*/ 	.word	0x00001a40


	//   ....[12]....
        /*0818*/ 	.word	0x00001a70


	//   ....[13]....
        /*081c*/ 	.word	0x00001b40


	//   ....[14]....
        /*0820*/ 	.word	0x00001b70


	//   ....[15]....
        /*0824*/ 	.word	0x00001c40


	//   ....[16]....
        /*0828*/ 	.word	0x00001c80


	//   ....[17]....
        /*082c*/ 	.word	0x00002180


	//   ....[18]....
        /*0830*/ 	.word	0x000021b0


	//   ....[19]....
        /*0834*/ 	.word	0x000021c0


	//   ....[20]....
        /*0838*/ 	.word	0x000021d0


	//   ....[21]....
        /*083c*/ 	.word	0x000021e0


	//   ....[22]....
        /*0840*/ 	.word	0x000021f0


	//   ....[23]....
        /*0844*/ 	.word	0x00002200


	//   ....[24]....
        /*0848*/ 	.word	0x00002210


	//   ....[25]....
        /*084c*/ 	.word	0x00002610


	//   ....[26]....
        /*0850*/ 	.word	0x00002620


	//   ....[27]....
        /*0854*/ 	.word	0x00002630


	//   ....[28]....
        /*0858*/ 	.word	0x00002640


	//   ....[29]....
        /*085c*/ 	.word	0x00002650


	//   ....[30]....
        /*0860*/ 	.word	0x00002660


	//   ....[31]....
        /*0864*/ 	.word	0x00002680


	//   ....[32]....
        /*0868*/ 	.word	0x00002690


	//   ....[33]....
        /*086c*/ 	.word	0x00003760


	//   ....[34]....
        /*0870*/ 	.word	0x00003780


	//   ....[35]....
        /*0874*/ 	.word	0x00003790


	//   ....[36]....
        /*0878*/ 	.word	0x000037a0


	//   ....[37]....
        /*087c*/ 	.word	0x000037b0


	//   ....[38]....
        /*0880*/ 	.word	0x000037c0


	//   ....[39]....
        /*0884*/ 	.word	0x000037d0


	//   ....[40]....
        /*0888*/ 	.word	0x000037f0


	//   ....[41]....
        /*088c*/ 	.word	0x000043d0


	//   ....[42]....
        /*0890*/ 	.word	0x000043f0


	//   ....[43]....
        /*0894*/ 	.word	0x00004500


	//   ....[44]....
        /*0898*/ 	.word	0x00004780


	//   ....[45]....
        /*089c*/ 	.word	0x00004a50


	//   ....[46]....
        /*08a0*/ 	.word	0x00004c60


	//   ....[47]....
        /*08a4*/ 	.word	0x00004dc0


	//   ....[48]....
        /*08a8*/ 	.word	0x00004fc0


	//   ....[49]....
        /*08ac*/ 	.word	0x00005200


	//   ....[50]....
        /*08b0*/ 	.word	0x00005360


	//   ....[51]....
        /*08b4*/ 	.word	0x00005430


	//   ....[52]....
        /*08b8*/ 	.word	0x000054b0


	//   ....[53]....
        /*08bc*/ 	.word	0x00007f50


	//   ....[54]....
        /*08c0*/ 	.word	0x00007f60


	//   ....[55]....
        /*08c4*/ 	.word	0x00007f70


	//   ....[56]....
        /*08c8*/ 	.word	0x00007f80


	//   ....[57]....
        /*08cc*/ 	.word	0x00007f90


	//   ....[58]....
        /*08d0*/ 	.word	0x00007fa0


	//   ....[59]....
        /*08d4*/ 	.word	0x00007fb0


	//   ....[60]....
        /*08d8*/ 	.word	0x00007fd0


	//   ....[61]....
        /*08dc*/ 	.word	0x000096b0


	//   ....[62]....
        /*08e0*/ 	.word	0x000096c0


	//   ....[63]....
        /*08e4*/ 	.word	0x000096d0


	//   ....[64]....
        /*08e8*/ 	.word	0x000096e0


	//   ....[65]....
        /*08ec*/ 	.word	0x000096f0


	//   ....[66]....
        /*08f0*/ 	.word	0x00009700


	//   ....[67]....
        /*08f4*/ 	.word	0x00009710


	//   ....[68]....
        /*08f8*/ 	.word	0x00009720


	//   ....[69]....
        /*08fc*/ 	.word	0x00009aa0


	//   ....[70]....
        /*0900*/ 	.word	0x00009ad0


	//   ....[71]....
        /*0904*/ 	.word	0x00009ae0


	//   ....[72]....
        /*0908*/ 	.word	0x00009b00


	//   ....[73]....
        /*090c*/ 	.word	0x00009eb0


	//   ....[74]....
        /*0910*/ 	.word	0x0000a130


	//   ....[75]....
        /*0914*/ 	.word	0x0000a280


	//   ....[76]....
        /*0918*/ 	.word	0x0000a580


	//   ....[77]....
        /*091c*/ 	.word	0x0000a820


	//   ....[78]....
        /*0920*/ 	.word	0x0000a960


	//   ....[79]....
        /*0924*/ 	.word	0x0000a990


	//   ....[80]....
        /*0928*/ 	.word	0x0000aad0


	//   ....[81]....
        /*092c*/ 	.word	0x0000d490


	//   ....[82]....
        /*0930*/ 	.word	0x0000d4a0


	//   ....[83]....
        /*0934*/ 	.word	0x0000d4b0


	//   ....[84]....
        /*0938*/ 	.word	0x0000d4c0


	//   ....[85]....
        /*093c*/ 	.word	0x0000d4d0


	//   ....[86]....
        /*0940*/ 	.word	0x0000d4e0


	//   ....[87]....
        /*0944*/ 	.word	0x0000d4f0


	//   ....[88]....
        /*0948*/ 	.word	0x0000d520


	//   ....[89]....
        /*094c*/ 	.word	0x0000d930


	//   ....[90]....
        /*0950*/ 	.word	0x0000d950


	//   ....[91]....
        /*0954*/ 	.word	0x0000d970


	//   ....[92]....
        /*0958*/ 	.word	0x0000d990


	//   ....[93]....
        /*095c*/ 	.word	0x0000d9f0


	//   ....[94]....
        /*0960*/ 	.word	0x0000da50


	//   ....[95]....
        /*0964*/ 	.word	0x0000dab0


	//   ....[96]....
        /*0968*/ 	.word	0x0000db10


	//   ....[97]....
        /*096c*/ 	.word	0x0000f2f0


	//   ....[98]....
        /*0970*/ 	.word	0x0000f3d0


	//   ....[99]....
        /*0974*/ 	.word	0x0000f400


	//   ....[100]....
        /*0978*/ 	.word	0x0000f460


	//   ....[101]....
        /*097c*/ 	.word	0x0000f4b0


	//   ....[102]....
        /*0980*/ 	.word	0x0000f4d0


	//   ....[103]....
        /*0984*/ 	.word	0x0000f5f0


	//   ....[104]....
        /*0988*/ 	.word	0x0000fa90


	//   ....[105]....
        /*098c*/ 	.word	0x00012060


	//   ....[106]....
        /*0990*/ 	.word	0x00012070


	//   ....[107]....
        /*0994*/ 	.word	0x00012080


	//   ....[108]....
        /*0998*/ 	.word	0x00012090


	//   ....[109]....
        /*099c*/ 	.word	0x000120c0


	//   ....[110]....
        /*09a0*/ 	.word	0x000120e0


	//   ....[111]....
        /*09a4*/ 	.word	0x00012100


	//   ....[112]....
        /*09a8*/ 	.word	0x00012110


	//   ....[113]....
        /*09ac*/ 	.word	0x00013d80


	//   ....[114]....
        /*09b0*/ 	.word	0x00013dc0


	//   ....[115]....
        /*09b4*/ 	.word	0x00013df0


	//   ....[116]....
        /*09b8*/ 	.word	0x00013e20


	//   ....[117]....
        /*09bc*/ 	.word	0x00013e60


	//   ....[118]....
        /*09c0*/ 	.word	0x00013ea0


	//   ....[119]....
        /*09c4*/ 	.word	0x00013ec0


	//   ....[120]....
        /*09c8*/ 	.word	0x00013ed0


	//   ....[121]....
        /*09cc*/ 	.word	0x00014090


	//   ....[122]....
        /*09d0*/ 	.word	0x000140a0


	//   ....[123]....
        /*09d4*/ 	.word	0x000141a0


	//   ....[124]....
        /*09d8*/ 	.word	0x000141d0


	//   ....[125]....
        /*09dc*/ 	.word	0x000142b0


	//   ....[126]....
        /*09e0*/ 	.word	0x000142e0


	//   ....[127]....
        /*09e4*/ 	.word	0x000143c0


	//   ....[128]....
        /*09e8*/ 	.word	0x000143f0


	//   ....[129]....
        /*09ec*/ 	.word	0x000144d0


	//   ....[130]....
        /*09f0*/ 	.word	0x00014500


	//   ....[131]....
        /*09f4*/ 	.word	0x000145e0


	//   ....[132]....
        /*09f8*/ 	.word	0x00014610


	//   ....[133]....
        /*09fc*/ 	.word	0x000146f0


	//   ....[134]....
        /*0a00*/ 	.word	0x00014720


	//   ....[135]....
        /*0a04*/ 	.word	0x00014800


	//   ....[136]....
        /*0a08*/ 	.word	0x00014820


	//   ....[137]....
        /*0a0c*/ 	.word	0x000150e0


	//   ....[138]....
        /*0a10*/ 	.word	0x000150f0


	//   ....[139]....
        /*0a14*/ 	.word	0x000151c0


	//   ....[140]....
        /*0a18*/ 	.word	0x000151f0


	//   ....[141]....
        /*0a1c*/ 	.word	0x000152c0


	//   ....[142]....
        /*0a20*/ 	.word	0x000152f0


	//   ....[143]....
        /*0a24*/ 	.word	0x000153c0


	//   ....[144]....
        /*0a28*/ 	.word	0x000153f0


	//   ....[145]....
        /*0a2c*/ 	.word	0x000154c0


	//   ....[146]....
        /*0a30*/ 	.word	0x000154f0


	//   ....[147]....
        /*0a34*/ 	.word	0x000155c0


	//   ....[148]....
        /*0a38*/ 	.word	0x000155f0


	//   ....[149]....
        /*0a3c*/ 	.word	0x000156c0


	//   ....[150]....
        /*0a40*/ 	.word	0x000156f0


	//   ....[151]....
        /*0a44*/ 	.word	0x000157c0


	//   ....[152]....
        /*0a48*/ 	.word	0x000157e0


	//----- nvinfo : EIATTR_EXIT_INSTR_OFFSETS
	.align		4
.L_442:
        /*0a4c*/ 	.byte	0x04, 0x1c
        /*0a4e*/ 	.short	(.L_444 - .L_443)


	//   ....[0]....
.L_443:
        /*0a50*/ 	.word	0x00000450


	//   ....[1]....
        /*0a54*/ 	.word	0x00014830


	//   ....[2]....
        /*0a58*/ 	.word	0x00014890


	//   ....[3]....
        /*0a5c*/ 	.word	0x000148f0


	//   ....[4]....
        /*0a60*/ 	.word	0x000157f0


	//   ....[5]....
        /*0a64*/ 	.word	0x00015840


	//   ....[6]....
        /*0a68*/ 	.word	0x000158a0


	//----- nvinfo : EIATTR_CTAIDZ_USED
	.align		4
.L_444:
        /*0a6c*/ 	.byte	0x01, 0x04
	.zero		2


	//----- nvinfo : EIATTR_MAX_THREADS
	.align		4
        /*0a70*/ 	.byte	0x04, 0x05
        /*0a72*/ 	.short	(.L_446 - .L_445)
.L_445:
        /*0a74*/ 	.word	0x00000080
        /*0a78*/ 	.word	0x00000001
        /*0a7c*/ 	.word	0x00000001


	//----- nvinfo : EIATTR_CRS_STACK_SIZE
	.align		4
.L_446:
        /*0a80*/ 	.byte	0x04, 0x1e
        /*0a82*/ 	.short	(.L_448 - .L_447)
.L_447:
        /*0a84*/ 	.word	0x00000000
.L_448:


//--------------------- .nv.info._ZN7cutlass13device_kernelIN5flash19enable_sm80_to_sm89INS1_16FlashAttnFwdSm80INS1_25CollectiveMainloopFwdSm80ILi4ELi1ELb0EN4cute5tupleIJNS5_1CILi128EEENS7_ILi64EEES8_EEELi128ENS_6half_tEfNS_4arch4Sm80ELb1ELb0ELb1ELb1ELb1ELb1ELb1ELb0EEENS1_21CollectiveEpilogueFwdINS6_IJS8_S8_S9_EEENS6_IJNS7_ILi1EEESH_SH_EEESB_SD_Li128ELb1ELb1ELb0ELb0EEENS1_19SingleTileSchedulerILb1ELb0ELb1ELi128EEEEEEEEEvNT_6ParamsE --------------------------
	.section	.nv.info._ZN7cutlass13device_kernelIN5flash19enable_sm80_to_sm89INS1_16FlashAttnFwdSm80INS1_25CollectiveMainloopFwdSm80ILi4ELi1ELb0EN4cute5tupleIJNS5_1CILi128EEENS7_ILi64EEES8_EEELi128ENS_6half_tEfNS_4arch4Sm80ELb1ELb0ELb1ELb1ELb1ELb1ELb1ELb0EEENS1_21CollectiveEpilogueFwdINS6_IJS8_S8_S9_EEENS6_IJNS7_ILi1EEESH_SH_EEESB_SD_Li128ELb1ELb1ELb0ELb0EEENS1_19SingleTileSchedulerILb1ELb0ELb1ELi128EEEEEEEEEvNT_6ParamsE,"",@"SHT_CUDA_INFO"
	.sectionflags	@""
	.align	4


	//----- nvinfo : EIATTR_CUDA_API_VERSION
	.align		4
        /*0000*/ 	.byte	0x04, 0x37
        /*0002*/ 	.short	(.L_450 - .L_449)
.L_449:
        /*0004*/ 	.word	0x00000082


	//----- nvinfo : EIATTR_SW2861232_WAR
	.align		4
.L_450:
        /*0008*/ 	.byte	0x01, 0x35
	.zero		2


	//----- nvinfo : EIATTR_PARAM_CBANK
	.align		4
        /*000c*/ 	.byte	0x04, 0x0a
        /*000e*/ 	.short	(.L_452 - .L_451)
	.align		4
.L_451:
        /*0010*/ 	.word	index@(.nv.constant0._ZN7cutlass13device_kernelIN5flash19enable_sm80_to_sm89INS1_16FlashAttnFwdSm80INS1_25CollectiveMainloopFwdSm80ILi4ELi1ELb0EN4cute5tupleIJNS5_1CILi128EEENS7_ILi64EEES8_EEELi128ENS_6half_tEfNS_4arch4Sm80ELb1ELb0ELb1ELb1ELb1ELb1ELb1ELb0EEENS1_21CollectiveEpilogueFwdINS6_IJS8_S8_S9_EEENS6_IJNS7_ILi1EEESH_SH_EEESB_SD_Li128ELb1ELb1ELb0ELb0EEENS1_19SingleTileSchedulerILb1ELb0ELb1ELi128EEEEEEEEEvNT_6ParamsE)
        /*0014*/ 	.short	0x0160
        /*0016*/ 	.short	0x0418


	//----- nvinfo : EIATTR_CBANK_PARAM_SIZE
	.align		4
.L_452:
        /*0018*/ 	.byte	0x03, 0x19
        /*001a*/ 	.short	0x0418


	//----- nvinfo : EIATTR_KPARAM_INFO
	.align		4
        /*001c*/ 	.byte	0x04, 0x17
        /*001e*/ 	.short	(.L_454 - .L_453)
.L_453:
        /*0020*/ 	.word	0x00000000
        /*0024*/ 	.short	0x0000
        /*0026*/ 	.short	0x0000
        /*0028*/ 	.byte	0x00, 0xf0, 0x61, 0x10


	//----- nvinfo : EIATTR_MAXREG_COUNT
	.align		4
.L_454:
        /*002c*/ 	.byte	0x03, 0x1b
        /*002e*/ 	.short	0x00ff


	//----- nvinfo : EIATTR_NUM_BARRIERS
	.align		4
        /*0030*/ 	.byte	0x02, 0x4c
        /*0032*/ 	.byte	0x02
	.zero		1


	//----- nvinfo : EIATTR_ANNOTATIONS
	.align		4
        /*0034*/ 	.byte	0x04, 0x55
        /*0036*/ 	.short	(.L_456 - .L_455)


	//   ....[0]....
.L_455:
        /* <DEDUP_REMOVED lines=185> */


	//----- nvinfo : EIATTR_MERCURY_ISA_VERSION
	.align		4
.L_456:
        /*0bb8*/ 	.byte	0x03, 0x5f
        /*0bba*/ 	.short	0x0000


	//----- nvinfo : EIATTR_COOP_GROUP_MASK_REGIDS
	.align		4
        /*0bbc*/ 	.byte	0x04, 0x29
        /*0bbe*/ 	.short	(.L_458 - .L_457)


	//   ....[0]....
.L_457:
        /*0bc0*/ 	.word	0xffffffff


	//   ....[1]....
        /*0bc4*/ 	.word	0xffffffff


	//   ....[2]....
        /*0bc8*/ 	.word	0xffffffff


	//   ....[3]....
        /*0bcc*/ 	.word	0xffffffff


	//   ....[4]....
        /*0bd0*/ 	.word	0xffffffff


	//   ....[5]....
        /*0bd4*/ 	.word	0xffffffff


	//   ....[6]....
        /*0bd8*/ 	.word	0xffffffff


	//   ....[7]....
        /*0bdc*/ 	.word	0xffffffff


	//   ....[8]....
        /*0be0*/ 	.word	0xffffffff


	//   ....[9]....
        /*0be4*/ 	.word	0xffffffff


	//   ....[10]....
        /*0be8*/ 	.word	0xffffffff


	//   ....[11]....
        /*0bec*/ 	.word	0xffffffff


	//   ....[12]....
        /*0bf0*/ 	.word	0xffffffff


	//   ....[13]....
        /*0bf4*/ 	.word	0xffffffff


	//   ....[14]....
        /*0bf8*/ 	.word	0xffffffff


	//   ....[15]....
        /*0bfc*/ 	.word	0xffffffff


	//   ....[16]....
        /*0c00*/ 	.word	0xffffffff


	//   ....[17]....
        /*0c04*/ 	.word	0xffffffff


	//   ....[18]....
        /*0c08*/ 	.word	0xffffffff


	//   ....[19]....
        /*0c0c*/ 	.word	0xffffffff


	//   ....[20]....
        /*0c10*/ 	.word	0xffffffff


	//   ....[21]....
        /*0c14*/ 	.word	0xffffffff


	//   ....[22]....
        /*0c18*/ 	.word	0xffffffff


	//   ....[23]....
        /*0c1c*/ 	.word	0xffffffff


	//   ....[24]....
        /*0c20*/ 	.word	0xffffffff


	//   ....[25]....
        /*0c24*/ 	.word	0xffffffff


	//   ....[26]....
        /*0c28*/ 	.word	0xffffffff


	//   ....[27]....
        /*0c2c*/ 	.word	0xffffffff


	//   ....[28]....
        /*0c30*/ 	.word	0xffffffff


	//   ....[29]....
        /*0c34*/ 	.word	0xffffffff


	//   ....[30]....
        /*0c38*/ 	.word	0xffffffff


	//   ....[31]....
        /*0c3c*/ 	.word	0xffffffff


	//   ....[32]....
        /*0c40*/ 	.word	0xffffffff


	//   ....[33]....
        /*0c44*/ 	.word	0xffffffff


	//   ....[34]....
        /*0c48*/ 	.word	0xffffffff


	//   ....[35]....
        /*0c4c*/ 	.word	0xffffffff


	//   ....[36]....
        /*0c50*/ 	.word	0xffffffff


	//   ....[37]....
        /*0c54*/ 	.word	0xffffffff


	//   ....[38]....
        /*0c58*/ 	.word	0xffffffff


	//   ....[39]....
        /*0c5c*/ 	.word	0xffffffff


	//   ....[40]....
        /*0c60*/ 	.word	0xffffffff


	//   ....[41]....
        /*0c64*/ 	.word	0xffffffff


	//   ....[42]....
        /*0c68*/ 	.word	0xffffffff


	//   ....[43]....
        /*0c6c*/ 	.word	0xffffffff


	//   ....[44]....
        /*0c70*/ 	.word	0xffffffff


	//   ....[45]....
        /*0c74*/ 	.word	0xffffffff


	//   ....[46]....
        /*0c78*/ 	.word	0xffffffff


	//   ....[47]....
        /*0c7c*/ 	.word	0xffffffff


	//   ....[48]....
        /*0c80*/ 	.word	0xffffffff


	//   ....[49]....
        /*0c84*/ 	.word	0xffffffff


	//   ....[50]....
        /*0c88*/ 	.word	0xffffffff


	//   ....[51]....
        /*0c8c*/ 	.word	0xffffffff


	//   ....[52]....
        /*0c90*/ 	.word	0xffffffff


	//   ....[53]....
        /*0c94*/ 	.word	0xffffffff


	//   ....[54]....
        /*0c98*/ 	.word	0xffffffff


	//   ....[55]....
        /*0c9c*/ 	.word	0xffffffff


	//   ....[56]....
        /*0ca0*/ 	.word	0xffffffff


	//   ....[57]....
        /*0ca4*/ 	.word	0xffffffff


	//   ....[58]....
        /*0ca8*/ 	.word	0xffffffff


	//   ....[59]....
        /*0cac*/ 	.word	0xffffffff


	//   ....[60]....
        /*0cb0*/ 	.word	0xffffffff


	//   ....[61]....
        /*0cb4*/ 	.word	0xffffffff


	//   ....[62]....
        /*0cb8*/ 	.word	0xffffffff


	//   ....[63]....
        /*0cbc*/ 	.word	0xffffffff


	//   ....[64]....
        /*0cc0*/ 	.word	0xffffffff


	//   ....[65]....
        /*0cc4*/ 	.word	0xffffffff


	//   ....[66]....
        /*0cc8*/ 	.word	0xffffffff


	//   ....[67]....
        /*0ccc*/ 	.word	0xffffffff


	//   ....[68]....
        /*0cd0*/ 	.word	0xffffffff


	//   ....[69]....
        /*0cd4*/ 	.word	0xffffffff


	//   ....[70]....
        /*0cd8*/ 	.word	0xffffffff


	//   ....[71]....
        /*0cdc*/ 	.word	0xffffffff


	//   ....[72]....
        /*0ce0*/ 	.word	0xffffffff


	//   ....[73]....
        /*0ce4*/ 	.word	0xffffffff


	//   ....[74]....
        /*0ce8*/ 	.word	0xffffffff


	//   ....[75]....
        /*0cec*/ 	.word	0xffffffff


	//   ....[76]....
        /*0cf0*/ 	.word	0xffffffff


	//   ....[77]....
        /*0cf4*/ 	.word	0xffffffff


	//   ....[78]....
        /*0cf8*/ 	.word	0xffffffff


	//   ....[79]....
        /*0cfc*/ 	.word	0xffffffff


	//   ....[80]....
        /*0d00*/ 	.word	0xffffffff


	//   ....[81]....
        /*0d04*/ 	.word	0xffffffff


	//   ....[82]....
        /*0d08*/ 	.word	0xffffffff


	//   ....[83]....
        /*0d0c*/ 	.word	0xffffffff


	//   ....[84]....
        /*0d10*/ 	.word	0xffffffff


	//   ....[85]....
        /*0d14*/ 	.word	0xffffffff


	//   ....[86]....
        /*0d18*/ 	.word	0xffffffff


	//   ....[87]....
        /*0d1c*/ 	.word	0xffffffff


	//   ....[88]....
        /*0d20*/ 	.word	0xffffffff


	//   ....[89]....
        /*0d24*/ 	.word	0xffffffff


	//   ....[90]....
        /*0d28*/ 	.word	0xffffffff


	//   ....[91]....
        /*0d2c*/ 	.word	0xffffffff


	//   ....[92]....
        /*0d30*/ 	.word	0xffffffff


	//   ....[93]....
        /*0d34*/ 	.word	0xffffffff


	//   ....[94]....
        /*0d38*/ 	.word	0xffffffff


	//   ....[95]....
        /*0d3c*/ 	.word	0xffffffff


	//   ....[96]....
        /*0d40*/ 	.word	0xffffffff


	//   ....[97]....
        /*0d44*/ 	.word	0xffffffff


	//   ....[98]....
        /*0d48*/ 	.word	0xffffffff


	//   ....[99]....
        /*0d4c*/ 	.word	0xffffffff


	//   ....[100]....
        /*0d50*/ 	.word	0xffffffff


	//   ....[101]....
        /*0d54*/ 	.word	0xffffffff


	//   ....[102]....
        /*0d58*/ 	.word	0xffffffff


	//   ....[103]....
        /*0d5c*/ 	.word	0xffffffff


	//   ....[104]....
        /*0d60*/ 	.word	0xffffffff


	//   ....[105]....
        /*0d64*/ 	.word	0xffffffff


	//   ....[106]....
        /*0d68*/ 	.word	0xffffffff


	//   ....[107]....
        /*0d6c*/ 	.word	0xffffffff


	//   ....[108]....
        /*0d70*/ 	.word	0xffffffff


	//   ....[109]....
        /*0d74*/ 	.word	0xffffffff


	//   ....[110]....
        /*0d78*/ 	.word	0xffffffff


	//   ....[111]....
        /*0d7c*/ 	.word	0xffffffff


	//   ....[112]....
        /*0d80*/ 	.word	0xffffffff


	//   ....[113]....
        /*0d84*/ 	.word	0xffffffff


	//   ....[114]....
        /*0d88*/ 	.word	0xffffffff


	//   ....[115]....
        /*0d8c*/ 	.word	0xffffffff


	//   ....[116]....
        /*0d90*/ 	.word	0xffffffff


	//   ....[117]....
        /*0d94*/ 	.word	0xffffffff


	//   ....[118]....
        /*0d98*/ 	.word	0xffffffff


	//   ....[119]....
        /*0d9c*/ 	.word	0xffffffff


	//   ....[120]....
        /*0da0*/ 	.word	0xffffffff


	//   ....[121]....
        /*0da4*/ 	.word	0xffffffff


	//   ....[122]....
        /*0da8*/ 	.word	0xffffffff


	//   ....[123]....
        /*0dac*/ 	.word	0xffffffff


	//   ....[124]....
        /*0db0*/ 	.word	0xffffffff


	//   ....[125]....
        /*0db4*/ 	.word	0xffffffff


	//   ....[126]....
        /*0db8*/ 	.word	0xffffffff


	//   ....[127]....
        /*0dbc*/ 	.word	0xffffffff


	//   ....[128]....
        /*0dc0*/ 	.word	0xffffffff


	//   ....[129]....
        /*0dc4*/ 	.word	0xffffffff


	//   ....[130]....
        /*0dc8*/ 	.word	0xffffffff


	//   ....[131]....
        /*0dcc*/ 	.word	0xffffffff


	//   ....[132]....
        /*0dd0*/ 	.word	0xffffffff


	//   ....[133]....
        /*0dd4*/ 	.word	0xffffffff


	//   ....[134]....
        /*0dd8*/ 	.word	0xffffffff


	//   ....[135]....
        /*0ddc*/ 	.word	0xffffffff


	//   ....[136]....
        /*0de0*/ 	.word	0xffffffff


	//   ....[137]....
        /*0de4*/ 	.word	0xffffffff


	//   ....[138]....
        /*0de8*/ 	.word	0xffffffff


	//   ....[139]....
        /*0dec*/ 	.word	0xffffffff


	//   ....[140]....
        /*0df0*/ 	.word	0xffffffff


	//   ....[141]....
        /*0df4*/ 	.word	0xffffffff


	//   ....[142]....
        /*0df8*/ 	.word	0xffffffff


	//   ....[143]....
        /*0dfc*/ 	.word	0xffffffff


	//   ....[144]....
        /*0e00*/ 	.word	0xffffffff


	//   ....[145]....
        /*0e04*/ 	.word	0xffffffff


	//   ....[146]....
        /*0e08*/ 	.word	0xffffffff


	//   ....[147]....
        /*0e0c*/ 	.word	0xffffffff


	//   ....[148]....
        /*0e10*/ 	.word	0xffffffff


	//   ....[149]....
        /*0e14*/ 	.word	0xffffffff


	//   ....[150]....
        /*0e18*/ 	.word	0xffffffff


	//   ....[151]....
        /*0e1c*/ 	.word	0xffffffff


	//   ....[152]....
        /*0e20*/ 	.word	0xffffffff


	//   ....[153]....
        /*0e24*/ 	.word	0xffffffff


	//   ....[154]....
        /*0e28*/ 	.word	0xffffffff


	//   ....[155]....
        /*0e2c*/ 	.word	0xffffffff


	//   ....[156]....
        /*0e30*/ 	.word	0xffffffff


	//   ....[157]....
        /*0e34*/ 	.word	0xffffffff


	//   ....[158]....
        /*0e38*/ 	.word	0xffffffff


	//   ....[159]....
        /*0e3c*/ 	.word	0xffffffff


	//   ....[160]....
        /*0e40*/ 	.word	0xffffffff


	//   ....[161]....
        /*0e44*/ 	.word	0xffffffff


	//   ....[162]....
        /*0e48*/ 	.word	0xffffffff


	//   ....[163]....
        /*0e4c*/ 	.word	0xffffffff


	//   ....[164]....
        /*0e50*/ 	.word	0xffffffff


	//   ....[165]....
        /*0e54*/ 	.word	0xffffffff


	//   ....[166]....
        /*0e58*/ 	.word	0xffffffff


	//   ....[167]....
        /*0e5c*/ 	.word	0xffffffff


	//   ....[168]....
        /*0e60*/ 	.word	0xffffffff


	//   ....[169]....
        /*0e64*/ 	.word	0xffffffff


	//   ....[170]....
        /*0e68*/ 	.word	0xffffffff


	//   ....[171]....
        /*0e6c*/ 	.word	0xffffffff


	//   ....[172]....
        /*0e70*/ 	.word	0xffffffff


	//   ....[173]....
        /*0e74*/ 	.word	0xffffffff


	//   ....[174]....
        /*0e78*/ 	.word	0xffffffff


	//   ....[175]....
        /*0e7c*/ 	.word	0xffffffff


	//   ....[176]....
        /*0e80*/ 	.word	0xffffffff


	//   ....[177]....
        /*0e84*/ 	.word	0xffffffff


	//   ....[178]....
        /*0e88*/ 	.word	0xffffffff


	//   ....[179]....
        /*0e8c*/ 	.word	0xffffffff


	//   ....[180]....
        /*0e90*/ 	.word	0xffffffff


	//   ....[181]....
        /*0e94*/ 	.word	0xffffffff


	//   ....[182]....
        /*0e98*/ 	.word	0xffffffff


	//   ....[183]....
        /*0e9c*/ 	.word	0xffffffff


	//   ....[184]....
        /*0ea0*/ 	.word	0xffffffff


	//   ....[185]....
        /*0ea4*/ 	.word	0xffffffff


	//   ....[186]....
        /*0ea8*/ 	.word	0xffffffff


	//   ....[187]....
        /*0eac*/ 	.word	0xffffffff


	//   ....[188]....
        /*0eb0*/ 	.word	0xffffffff


	//   ....[189]....
        /*0eb4*/ 	.word	0xffffffff


	//   ....[190]....
        /*0eb8*/ 	.word	0xffffffff


	//   ....[191]....
        /*0ebc*/ 	.word	0xffffffff


	//   ....[192]....
        /*0ec0*/ 	.word	0xffffffff


	//   ....[193]....
        /*0ec4*/ 	.word	0xffffffff


	//   ....[194]....
        /*0ec8*/ 	.word	0xffffffff


	//   ....[195]....
        /*0ecc*/ 	.word	0xffffffff


	//   ....[196]....
        /*0ed0*/ 	.word	0xffffffff


	//   ....[197]....
        /*0ed4*/ 	.word	0xffffffff


	//   ....[198]....
        /*0ed8*/ 	.word	0xffffffff


	//   ....[199]....
        /*0edc*/ 	.word	0xffffffff


	//   ....[200]....
        /*0ee0*/ 	.word	0xffffffff


	//   ....[201]....
        /*0ee4*/ 	.word	0xffffffff


	//   ....[202]....
        /*0ee8*/ 	.word	0xffffffff


	//   ....[203]....
        /*0eec*/ 	.word	0xffffffff


	//   ....[204]....
        /*0ef0*/ 	.word	0xffffffff


	//   ....[205]....
        /*0ef4*/ 	.word	0xffffffff


	//   ....[206]....
        /*0ef8*/ 	.word	0xffffffff


	//   ....[207]....
        /*0efc*/ 	.word	0xffffffff


	//   ....[208]....
        /*0f00*/ 	.word	0xffffffff


	//   ....[209]....
        /*0f04*/ 	.word	0xffffffff


	//   ....[210]....
        /*0f08*/ 	.word	0xffffffff


	//   ....[211]....
        /*0f0c*/ 	.word	0xffffffff


	//   ....[212]....
        /*0f10*/ 	.word	0xffffffff


	//   ....[213]....
        /*0f14*/ 	.word	0xffffffff


	//   ....[214]....
        /*0f18*/ 	.word	0xffffffff


	//   ....[215]....
        /*0f1c*/ 	.word	0xffffffff


	//   ....[216]....
        /*0f20*/ 	.word	0xffffffff


	//   ....[217]....
        /*0f24*/ 	.word	0xffffffff


	//   ....[218]....
        /*0f28*/ 	.word	0xffffffff


	//   ....[219]....
        /*0f2c*/ 	.word	0xffffffff


	//   ....[220]....
        /*0f30*/ 	.word	0xffffffff


	//   ....[221]....
        /*0f34*/ 	.word	0xffffffff


	//   ....[222]....
        /*0f38*/ 	.word	0xffffffff


	//   ....[223]....
        /*0f3c*/ 	.word	0xffffffff


	//   ....[224]....
        /*0f40*/ 	.word	0xffffffff


	//   ....[225]....
        /*0f44*/ 	.word	0xffffffff


	//   ....[226]....
        /*0f48*/ 	.word	0xffffffff


	//   ....[227]....
        /*0f4c*/ 	.word	0xffffffff


	//   ....[228]....
        /*0f50*/ 	.word	0xffffffff


	//   ....[229]....
        /*0f54*/ 	.word	0xffffffff


	//   ....[230]....
        /*0f58*/ 	.word	0xffffffff


	//   ....[231]....
        /*0f5c*/ 	.word	0xffffffff


	//   ....[232]....
        /*0f60*/ 	.word	0xffffffff


	//   ....[233]....
        /*0f64*/ 	.word	0xffffffff


	//   ....[234]....
        /*0f68*/ 	.word	0xffffffff


	//   ....[235]....
        /*0f6c*/ 	.word	0xffffffff


	//   ....[236]....
        /*0f70*/ 	.word	0xffffffff


	//   ....[237]....
        /*0f74*/ 	.word	0xffffffff


	//   ....[238]....
        /*0f78*/ 	.word	0xffffffff


	//   ....[239]....
        /*0f7c*/ 	.word	0xffffffff


	//   ....[240]....
        /*0f80*/ 	.word	0xffffffff


	//   ....[241]....
        /*0f84*/ 	.word	0xffffffff


	//   ....[242]....
        /*0f88*/ 	.word	0xffffffff


	//   ....[243]....
        /*0f8c*/ 	.word	0xffffffff


	//   ....[244]....
        /*0f90*/ 	.word	0xffffffff


	//   ....[245]....
        /*0f94*/ 	.word	0xffffffff


	//   ....[246]....
        /*0f98*/ 	.word	0xffffffff


	//   ....[247]....
        /*0f9c*/ 	.word	0xffffffff


	//   ....[248]....
        /*0fa0*/ 	.word	0xffffffff


	//   ....[249]....
        /*0fa4*/ 	.word	0xffffffff


	//   ....[250]....
        /*0fa8*/ 	.word	0xffffffff


	//   ....[251]....
        /*0fac*/ 	.word	0xffffffff


	//   ....[252]....
        /*0fb0*/ 	.word	0xffffffff


	//   ....[253]....
        /*0fb4*/ 	.word	0xffffffff


	//   ....[254]....
        /*0fb8*/ 	.word	0xffffffff


	//   ....[255]....
        /*0fbc*/ 	.word	0xffffffff


	//   ....[0]....
        /*0fc0*/ 	.word	0xffffffff


	//   ....[1]....
        /*0fc4*/ 	.word	0xffffffff


	//   ....[2]....
        /*0fc8*/ 	.word	0xffffffff


	//   ....[3]....
        /*0fcc*/ 	.word	0xffffffff


	//   ....[4]....
        /*0fd0*/ 	.word	0xffffffff


	//   ....[5]....
        /*0fd4*/ 	.word	0xffffffff


	//   ....[6]....
        /*0fd8*/ 	.word	0xffffffff


	//   ....[7]....
        /*0fdc*/ 	.word	0xffffffff


	//   ....[8]....
        /*0fe0*/ 	.word	0xffffffff


	//   ....[9]....
        /*0fe4*/ 	.word	0xffffffff


	//   ....[10]....
        /*0fe8*/ 	.word	0xffffffff


	//   ....[11]....
        /*0fec*/ 	.word	0xffffffff


	//   ....[12]....
        /*0ff0*/ 	.word	0xffffffff


	//   ....[13]....
        /*0ff4*/ 	.word	0xffffffff


	//   ....[14]....
        /*0ff8*/ 	.word	0xffffffff


	//   ....[15]....
        /*0ffc*/ 	.word	0xffffffff


	//   ....[16]....
        /*1000*/ 	.word	0xffffffff


	//   ....[17]....
        /*1004*/ 	.word	0xffffffff


	//   ....[18]....
        /*1008*/ 	.word	0xffffffff


	//   ....[19]....
        /*100c*/ 	.word	0xffffffff


	//   ....[20]....
        /*1010*/ 	.word	0xffffffff


	//   ....[21]....
        /*1014*/ 	.word	0xffffffff


	//   ....[22]....
        /*1018*/ 	.word	0xffffffff


	//   ....[23]....
        /*101c*/ 	.word	0xffffffff


	//   ....[24]....
        /*1020*/ 	.word	0xffffffff


	//   ....[25]....
        /*1024*/ 	.word	0xffffffff


	//   ....[26]....
        /*1028*/ 	.word	0xffffffff


	//   ....[27]....
        /*102c*/ 	.word	0xffffffff


	//   ....[28]....
        /*1030*/ 	.word	0xffffffff


	//   ....[29]....
        /*1034*/ 	.word	0xffffffff


	//   ....[30]....
        /*1038*/ 	.word	0xffffffff


	//   ....[31]....
        /*103c*/ 	.word	0xffffffff


	//   ....[32]....
        /*1040*/ 	.word	0xffffffff


	//   ....[33]....
        /*1044*/ 	.word	0xffffffff


	//   ....[34]....
        /*1048*/ 	.word	0xffffffff


	//   ....[35]....
        /*104c*/ 	.word	0xffffffff


	//   ....[36]....
        /*1050*/ 	.word	0xffffffff


	//   ....[37]....
        /*1054*/ 	.word	0xffffffff


	//   ....[38]....
        /*1058*/ 	.word	0xffffffff


	//   ....[39]....
        /*105c*/ 	.word	0xffffffff


	//   ....[40]....
        /*1060*/ 	.word	0xffffffff


	//   ....[41]....
        /*1064*/ 	.word	0xffffffff


	//   ....[42]....
        /*1068*/ 	.word	0xffffffff


	//   ....[43]....
        /*106c*/ 	.word	0xffffffff


	//   ....[44]....
        /*1070*/ 	.word	0xffffffff


	//   ....[45]....
        /*1074*/ 	.word	0xffffffff


	//   ....[46]....
        /*1078*/ 	.word	0xffffffff


	//   ....[47]....
        /*107c*/ 	.word	0xffffffff


	//   ....[48]....
        /*1080*/ 	.word	0xffffffff


	//   ....[49]....
        /*1084*/ 	.word	0xffffffff


	//   ....[50]....
        /*1088*/ 	.word	0xffffffff


	//   ....[51]....
        /*108c*/ 	.word	0xffffffff


	//   ....[52]....
        /*1090*/ 	.word	0xffffffff


	//   ....[53]....
        /*1094*/ 	.word	0xffffffff


	//   ....[54]....
        /*1098*/ 	.word	0xffffffff


	//   ....[55]....
        /*109c*/ 	.word	0xffffffff


	//   ....[56]....
        /*10a0*/ 	.word	0xffffffff


	//   ....[57]....
        /*10a4*/ 	.word	0xffffffff


	//   ....[58]....
        /*10a8*/ 	.word	0xffffffff


	//   ....[59]....
        /*10ac*/ 	.word	0xffffffff


	//   ....[60]....
        /*10b0*/ 	.word	0xffffffff


	//   ....[61]....
        /*10b4*/ 	.word	0xffffffff


	//   ....[62]....
        /*10b8*/ 	.word	0xffffffff


	//   ....[63]....
        /*10bc*/ 	.word	0xffffffff


	//   ....[64]....
        /*10c0*/ 	.word	0xffffffff


	//   ....[65]....
        /*10c4*/ 	.word	0xffffffff


	//   ....[66]....
        /*10c8*/ 	.word	0xffffffff


	//   ....[67]....
        /*10cc*/ 	.word	0xffffffff


	//   ....[68]....
        /*10d0*/ 	.word	0xffffffff


	//   ....[69]....
        /*10d4*/ 	.word	0xffffffff


	//   ....[70]....
        /*10d8*/ 	.word	0xffffffff


	//   ....[71]....
        /*10dc*/ 	.word	0xffffffff


	//   ....[72]....
        /*10e0*/ 	.word	0xffffffff


	//   ....[73]....
        /*10e4*/ 	.word	0xffffffff


	//   ....[74]....
        /*10e8*/ 	.word	0xffffffff


	//   ....[75]....
        /*10ec*/ 	.word	0xffffffff


	//   ....[76]....
        /*10f0*/ 	.word	0xffffffff


	//   ....[77]....
        /*10f4*/ 	.word	0xffffffff


	//   ....[78]....
        /*10f8*/ 	.word	0xffffffff


	//   ....[79]....
        /*10fc*/ 	.word	0xffffffff


	//   ....[80]....
        /*1100*/ 	.word	0xffffffff


	//   ....[81]....
        /*1104*/ 	.word	0xffffffff


	//   ....[82]....
        /*1108*/ 	.word	0xffffffff


	//   ....[83]....
        /*110c*/ 	.word	0xffffffff


	//   ....[84]....
        /*1110*/ 	.word	0xffffffff


	//   ....[85]....
        /*1114*/ 	.word	0xffffffff


	//   ....[86]....
        /*1118*/ 	.word	0xffffffff


	//   ....[87]....
        /*111c*/ 	.word	0xffffffff


	//   ....[88]....
        /*1120*/ 	.word	0xffffffff


	//   ....[89]....
        /*1124*/ 	.word	0xffffffff


	//   ....[90]....
        /*1128*/ 	.word	0xffffffff


	//   ....[91]....
        /*112c*/ 	.word	0xffffffff


	//   ....[92]....
        /*1130*/ 	.word	0xffffffff


	//   ....[93]....
        /*1134*/ 	.word	0xffffffff


	//   ....[94]....
        /*1138*/ 	.word	0xffffffff


	//   ....[95]....
        /*113c*/ 	.word	0xffffffff


	//   ....[96]....
        /*1140*/ 	.word	0xffffffff


	//   ....[97]....
        /*1144*/ 	.word	0xffffffff


	//   ....[98]....
        /*1148*/ 	.word	0xffffffff


	//   ....[99]....
        /*114c*/ 	.word	0xffffffff


	//   ....[100]....
        /*1150*/ 	.word	0xffffffff


	//   ....[101]....
        /*1154*/ 	.word	0xffffffff


	//   ....[102]....
        /*1158*/ 	.word	0xffffffff


	//   ....[103]....
        /*115c*/ 	.word	0xffffffff


	//   ....[104]....
        /*1160*/ 	.word	0xffffffff


	//   ....[105]....
        /*1164*/ 	.word	0xffffffff


	//   ....[106]....
        /*1168*/ 	.word	0xffffffff


	//   ....[107]....
        /*116c*/ 	.word	0xffffffff


	//   ....[108]....
        /*1170*/ 	.word	0xffffffff


	//   ....[109]....
        /*1174*/ 	.word	0xffffffff


	//   ....[110]....
        /*1178*/ 	.word	0xffffffff


	//   ....[111]....
        /*117c*/ 	.word	0xffffffff


	//   ....[112]....
        /*1180*/ 	.word	0xffffffff


	//   ....[113]....
        /*1184*/ 	.word	0xffffffff


	//   ....[114]....
        /*1188*/ 	.word	0xffffffff


	//   ....[115]....
        /*118c*/ 	.word	0xffffffff


	//   ....[116]....
        /*1190*/ 	.word	0xffffffff


	//   ....[117]....
        /*1194*/ 	.word	0xffffffff


	//   ....[118]....
        /*1198*/ 	.word	0xffffffff


	//   ....[119]....
        /*119c*/ 	.word	0xffffffff


	//   ....[120]....
        /*11a0*/ 	.word	0xffffffff


	//   ....[121]....
        /*11a4*/ 	.word	0xffffffff


	//   ....[122]....
        /*11a8*/ 	.word	0xffffffff


	//   ....[123]....
        /*11ac*/ 	.word	0xffffffff


	//   ....[124]....
        /*11b0*/ 	.word	0xffffffff


	//   ....[125]....
        /*11b4*/ 	.word	0xffffffff


	//   ....[126]....
        /*11b8*/ 	.word	0xffffffff


	//   ....[127]....
        /*11bc*/ 	.word	0xffffffff


	//   ....[128]....
        /*11c0*/ 	.word	0xffffffff


	//   ....[129]....
        /*11c4*/ 	.word	0xffffffff


	//   ....[130]....
        /*11c8*/ 	.word	0xffffffff


	//   ....[131]....
        /*11cc*/ 	.word	0xffffffff


	//   ....[132]....
        /*11d0*/ 	.word	0xffffffff


	//   ....[133]....
        /*11d4*/ 	.word	0xffffffff


	//   ....[134]....
        /*11d8*/ 	.word	0xffffffff


	//   ....[135]....
        /*11dc*/ 	.word	0xffffffff


	//   ....[136]....
        /*11e0*/ 	.word	0xffffffff


	//   ....[137]....
        /*11e4*/ 	.word	0xffffffff


	//   ....[138]....
        /*11e8*/ 	.word	0xffffffff


	//   ....[139]....
        /*11ec*/ 	.word	0xffffffff


	//   ....[140]....
        /*11f0*/ 	.word	0xffffffff


	//   ....[141]....
        /*11f4*/ 	.word	0xffffffff


	//   ....[142]....
        /*11f8*/ 	.word	0xffffffff


	//   ....[143]....
        /*11fc*/ 	.word	0xffffffff


	//   ....[144]....
        /*1200*/ 	.word	0xffffffff


	//   ....[145]....
        /*1204*/ 	.word	0xffffffff


	//   ....[146]....
        /*1208*/ 	.word	0xffffffff


	//   ....[147]....
        /*120c*/ 	.word	0xffffffff


	//   ....[148]....
        /*1210*/ 	.word	0xffffffff


	//   ....[149]....
        /*1214*/ 	.word	0xffffffff


	//   ....[150]....
        /*1218*/ 	.word	0xffffffff


	//   ....[151]....
        /*121c*/ 	.word	0xffffffff


	//   ....[152]....
        /*1220*/ 	.word	0xffffffff


	//   ....[153]....
        /*1224*/ 	.word	0xffffffff


	//   ....[154]....
        /*1228*/ 	.word	0xffffffff


	//   ....[155]....
        /*122c*/ 	.word	0xffffffff


	//   ....[156]....
        /*1230*/ 	.word	0xffffffff


	//   ....[157]....
        /*1234*/ 	.word	0xffffffff


	//   ....[158]....
        /*1238*/ 	.word	0xffffffff


	//   ....[159]....
        /*123c*/ 	.word	0xffffffff


	//   ....[160]....
        /*1240*/ 	.word	0xffffffff


	//   ....[161]....
        /*1244*/ 	.word	0xffffffff


	//   ....[162]....
        /*1248*/ 	.word	0xffffffff


	//----- nvinfo : EIATTR_COOP_GROUP_INSTR_OFFSETS
	.align		4
.L_458:
        /*124c*/ 	.byte	0x04, 0x28
        /*124e*/ 	.short	(.L_460 - .L_459)


	//   ....[0]....
.L_459:
        /*1250*/ 	.word	0x00000090


	//   ....[1]....
        /*1254*/ 	.word	0x00002560


	//   ....[2]....
        /*1258*/ 	.word	0x000025b0


	//   ....[3]....
        /*125c*/ 	.word	0x00002d80


	//   ....[4]....
        /*1260*/ 	.word	0x00002da0


	//   ....[5]....
        /*1264*/ 	.word	0x000034f0


	//   ....[6]....
        /*1268*/ 	.word	0x00003510


	//   ....[7]....
        /*126c*/ 	.word	0x00003c60


	//   ....[8]....
        /*1270*/ 	.word	0x00003c70


	//   ....[9]....
        /*1274*/ 	.word	0x000044f0


	//   ....[10]....
        /*1278*/ 	.word	0x00004540


	//   ....[11]....
        /*127c*/ 	.word	0x00005280


	//   ....[12]....
        /*1280*/ 	.word	0x000052b0


	//   ....[13]....
        /*1284*/ 	.word	0x00005a30


	//   ....[14]....
        /*1288*/ 	.word	0x00005a60


	//   ....[15]....
        /*128c*/ 	.word	0x000061e0


	//   ....[16]....
        /*1290*/ 	.word	0x00006200


	//   ....[17]....
        /*1294*/ 	.word	0x000069a0


	//   ....[18]....
        /*1298*/ 	.word	0x000069d0


	//   ....[19]....
        /*129c*/ 	.word	0x00006ae0


	//   ....[20]....
        /*12a0*/ 	.word	0x00006b10


	//   ....[21]....
        /*12a4*/ 	.word	0x00006be0


	//   ....[22]....
        /*12a8*/ 	.word	0x00006c10


	//   ....[23]....
        /*12ac*/ 	.word	0x00006ce0


	//   ....[24]....
        /*12b0*/ 	.word	0x00006d00


	//   ....[25]....
        /*12b4*/ 	.word	0x00007290


	//   ....[26]....
        /*12b8*/ 	.word	0x000072b0


	//   ....[27]....
        /*12bc*/ 	.word	0x00007380


	//   ....[28]....
        /*12c0*/ 	.word	0x000073b0


	//   ....[29]....
        /*12c4*/ 	.word	0x00007480


	//   ....[30]....
        /*12c8*/ 	.word	0x000074b0


	//   ....[31]....
        /*12cc*/ 	.word	0x00007580


	//   ....[32]....
        /*12d0*/ 	.word	0x000075b0


	//   ....[33]....
        /*12d4*/ 	.word	0x00008590


	//   ....[34]....
        /*12d8*/ 	.word	0x000085b0


	//   ....[35]....
        /*12dc*/ 	.word	0x00008700


	//   ....[36]....
        /*12e0*/ 	.word	0x00008710


	//   ....[37]....
        /*12e4*/ 	.word	0x00008840


	//   ....[38]....
        /*12e8*/ 	.word	0x00008860


	//   ....[39]....
        /*12ec*/ 	.word	0x00008990


	//   ....[40]....
        /*12f0*/ 	.word	0x000089a0


	//   ....[41]....
        /*12f4*/ 	.word	0x00008ad0


	//   ....[42]....
        /*12f8*/ 	.word	0x00008af0


	//   ....[43]....
        /*12fc*/ 	.word	0x00008c20


	//   ....[44]....
        /*1300*/ 	.word	0x00008c30


	//   ....[45]....
        /*1304*/ 	.word	0x00008d60


	//   ....[46]....
        /*1308*/ 	.word	0x00008d80


	//   ....[47]....
        /*130c*/ 	.word	0x00008eb0


	//   ....[48]....
        /*1310*/ 	.word	0x00008ec0


	//   ....[49]....
        /*1314*/ 	.word	0x00009770


	//   ....[50]....
        /*1318*/ 	.word	0x000097a0


	//   ....[51]....
        /*131c*/ 	.word	0x000097d0


	//   ....[52]....
        /*1320*/ 	.word	0x000097f0


	//   ....[53]....
        /*1324*/ 	.word	0x00009820


	//   ....[54]....
        /*1328*/ 	.word	0x00009840


	//   ....[55]....
        /*132c*/ 	.word	0x00009870


	//   ....[56]....
        /*1330*/ 	.word	0x00009880


	//   ....[57]....
        /*1334*/ 	.word	0x00009de0


	//   ....[58]....
        /*1338*/ 	.word	0x00009e10


	//   ....[59]....
        /*133c*/ 	.word	0x00009e40


	//   ....[60]....
        /*1340*/ 	.word	0x00009ef0


	//   ....[61]....
        /*1344*/ 	.word	0x00009f00


	//   ....[62]....
        /*1348*/ 	.word	0x00009f10


	//   ....[63]....
        /*134c*/ 	.word	0x0000a0c0


	//   ....[64]....
        /*1350*/ 	.word	0x0000a0f0


	//   ....[65]....
        /*1354*/ 	.word	0x0000aed0


	//   ....[66]....
        /*1358*/ 	.word	0x0000af40


	//   ....[67]....
        /*135c*/ 	.word	0x0000af50


	//   ....[68]....
        /*1360*/ 	.word	0x0000af60


	//   ....[69]....
        /*1364*/ 	.word	0x0000af70


	//   ....[70]....
        /*1368*/ 	.word	0x0000af80


	//   ....[71]....
        /*136c*/ 	.word	0x0000b080


	//   ....[72]....
        /*1370*/ 	.word	0x0000b130


	//   ....[73]....
        /*1374*/ 	.word	0x0000b7a0


	//   ....[74]....
        /*1378*/ 	.word	0x0000bfe0


	//   ....[75]....
        /*137c*/ 	.word	0x0000bff0


	//   ....[76]....
        /*1380*/ 	.word	0x0000c000


	//   ....[77]....
        /*1384*/ 	.word	0x0000ca00


	//   ....[78]....
        /*1388*/ 	.word	0x0000ca30


	//   ....[79]....
        /*138c*/ 	.word	0x0000ca50


	//   ....[80]....
        /*1390*/ 	.word	0x0000ca60


	//   ....[81]....
        /*1394*/ 	.word	0x0000ca90


	//   ....[82]....
        /*1398*/ 	.word	0x0000cab0


	//   ....[83]....
        /*139c*/ 	.word	0x0000cad0


	//   ....[84]....
        /*13a0*/ 	.word	0x0000cae0


	//   ....[85]....
        /*13a4*/ 	.word	0x0000eda0


	//   ....[86]....
        /*13a8*/ 	.word	0x0000edf0


	//   ....[87]....
        /*13ac*/ 	.word	0x0000ee00


	//   ....[88]....
        /*13b0*/ 	.word	0x0000ee10


	//   ....[89]....
        /*13b4*/ 	.word	0x0000ee20


	//   ....[90]....
        /*13b8*/ 	.word	0x0000ee30


	//   ....[91]....
        /*13bc*/ 	.word	0x0000ef90


	//   ....[92]....
        /*13c0*/ 	.word	0x0000efa0


	//   ....[93]....
        /*13c4*/ 	.word	0x00010670


	//   ....[94]....
        /*13c8*/ 	.word	0x000106c0


	//   ....[95]....
        /*13cc*/ 	.word	0x00010760


	//   ....[96]....
        /*13d0*/ 	.word	0x00010770


	//   ....[97]....
        /*13d4*/ 	.word	0x000107e0


	//   ....[98]....
        /*13d8*/ 	.word	0x000107f0


	//   ....[99]....
        /*13dc*/ 	.word	0x00010880


	//   ....[100]....
        /*13e0*/ 	.word	0x00010890


	//   ....[101]....
        /*13e4*/ 	.word	0x00010b10


	//   ....[102]....
        /*13e8*/ 	.word	0x00010d70


	//   ....[103]....
        /*13ec*/ 	.word	0x00010da0


	//   ....[104]....
        /*13f0*/ 	.word	0x00010dd0


	//   ....[105]....
        /*13f4*/ 	.word	0x00011360


	//   ....[106]....
        /*13f8*/ 	.word	0x000113c0


	//   ....[107]....
        /*13fc*/ 	.word	0x00011730


	//   ....[108]....
        /*1400*/ 	.word	0x00011750


	//   ....[109]....
        /*1404*/ 	.word	0x00011770


	//   ....[110]....
        /*1408*/ 	.word	0x00011790


	//   ....[111]....
        /*140c*/ 	.word	0x000118b0


	//   ....[112]....
        /*1410*/ 	.word	0x000118d0


	//   ....[113]....
        /*1414*/ 	.word	0x000142a0


	//   ....[114]....
        /*1418*/ 	.word	0x00014340


	//   ....[115]....
        /*141c*/ 	.word	0x00014360


	//   ....[116]....
        /*1420*/ 	.word	0x00014380


	//   ....[117]....
        /*1424*/ 	.word	0x000143a0


	//   ....[118]....
        /*1428*/ 	.word	0x000143c0


	//   ....[119]....
        /*142c*/ 	.word	0x000143e0


	//   ....[120]....
        /*1430*/ 	.word	0x000143f0


	//   ....[121]....
        /*1434*/ 	.word	0x00015ae0


	//   ....[122]....
        /*1438*/ 	.word	0x00015b30


	//   ....[123]....
        /*143c*/ 	.word	0x00015b40


	//   ....[124]....
        /*1440*/ 	.word	0x00015b50


	//   ....[125]....
        /*1444*/ 	.word	0x00015b60


	//   ....[126]....
        /*1448*/ 	.word	0x00015b70


	//   ....[127]....
        /*144c*/ 	.word	0x00015bc0


	//   ....[128]....
        /*1450*/ 	.word	0x00015be0


	//   ....[129]....
        /*1454*/ 	.word	0x00016250


	//   ....[130]....
        /*1458*/ 	.word	0x00016260


	//   ....[131]....
        /*145c*/ 	.word	0x00016270


	//   ....[132]....
        /*1460*/ 	.word	0x00016280


	//   ....[133]....
        /*1464*/ 	.word	0x000162c0


	//   ....[134]....
        /*1468*/ 	.word	0x000162e0


	//   ....[135]....
        /*146c*/ 	.word	0x000162f0


	//   ....[136]....
        /*1470*/ 	.word	0x00016300


	//   ....[137]....
        /*1474*/ 	.word	0x00018a20


	//   ....[138]....
        /*1478*/ 	.word	0x00018a90


	//   ....[139]....
        /*147c*/ 	.word	0x00018aa0


	//   ....[140]....
        /*1480*/ 	.word	0x00018ab0


	//   ....[141]....
        /*1484*/ 	.word	0x00018ae0


	//   ....[142]....
        /*1488*/ 	.word	0x00018b00


	//   ....[143]....
        /*148c*/ 	.word	0x00018b10


	//   ....[144]....
        /*1490*/ 	.word	0x00018b20


	//   ....[145]....
        /*1494*/ 	.word	0x0001a680


	//   ....[146]....
        /*1498*/ 	.word	0x0001a6c0


	//   ....[147]....
        /*149c*/ 	.word	0x0001a6f0


	//   ....[148]....
        /*14a0*/ 	.word	0x0001a710


	//   ....[149]....
        /*14a4*/ 	.word	0x0001a730


	//   ....[150]....
        /*14a8*/ 	.word	0x0001a750


	//   ....[151]....
        /*14ac*/ 	.word	0x0001a760


	//   ....[152]....
        /*14b0*/ 	.word	0x0001a770


	//   ....[153]....
        /*14b4*/ 	.word	0x0001a9b0


	//   ....[154]....
        /*14b8*/ 	.word	0x0001a9c0


	//   ....[155]....
        /*14bc*/ 	.word	0x0001aac0


	//   ....[156]....
        /*14c0*/ 	.word	0x0001aaf0


	//   ....[157]....
        /*14c4*/ 	.word	0x0001abd0


	//   ....[158]....
        /*14c8*/ 	.word	0x0001ac00


	//   ....[159]....
        /*14cc*/ 	.word	0x0001ace0


	//   ....[160]....
        /*14d0*/ 	.word	0x0001ad10


	//   ....[161]....
        /*14d4*/ 	.word	0x0001adf0


	//   ....[162]....
        /*14d8*/ 	.word	0x0001ae20


	//   ....[163]....
        /*14dc*/ 	.word	0x0001af00


	//   ....[164]....
        /*14e0*/ 	.word	0x0001af30


	//   ....[165]....
        /*14e4*/ 	.word	0x0001b010


	//   ....[166]....
        /*14e8*/ 	.word	0x0001b040


	//   ....[167]....
        /*14ec*/ 	.word	0x0001b120


	//   ....[168]....
        /*14f0*/ 	.word	0x0001b140


	//   ....[169]....
        /*14f4*/ 	.word	0x0001b8b0


	//   ....[170]....
        /*14f8*/ 	.word	0x0001b8d0


	//   ....[171]....
        /*14fc*/ 	.word	0x0001b9e0


	//   ....[172]....
        /*1500*/ 	.word	0x0001b9f0


	//   ....[173]....
        /*1504*/ 	.word	0x0001bb00


	//   ....[174]....
        /*1508*/ 	.word	0x0001bb20


	//   ....[175]....
        /*150c*/ 	.word	0x0001bc30


	//   ....[176]....
        /*1510*/ 	.word	0x0001bc40


	//   ....[177]....
        /*1514*/ 	.word	0x0001bd50


	//   ....[178]....
        /*1518*/ 	.word	0x0001bd70


	//   ....[179]....
        /*151c*/ 	.word	0x0001be80


	//   ....[180]....
        /*1520*/ 	.word	0x0001be90


	//   ....[181]....
        /*1524*/ 	.word	0x0001bfa0


	//   ....[182]....
        /*1528*/ 	.word	0x0001bfc0


	//   ....[183]....
        /*152c*/ 	.word	0x0001c0d0


	//   ....[184]....
        /*1530*/ 	.word	0x0001c0e0


	//   ....[185]....
        /*1534*/ 	.word	0x0001c220


	//   ....[186]....
        /*1538*/ 	.word	0x0001c290


	//   ....[187]....
        /*153c*/ 	.word	0x0001c310


	//   ....[188]....
        /*1540*/ 	.word	0x0001c380


	//   ....[189]....
        /*1544*/ 	.word	0x0001c400


	//   ....[190]....
        /*1548*/ 	.word	0x0001c480


	//   ....[191]....
        /*154c*/ 	.word	0x0001c500


	//   ....[192]....
        /*1550*/ 	.word	0x0001c570


	//   ....[193]....
        /*1554*/ 	.word	0x0001c5f0


	//   ....[194]....
        /*1558*/ 	.word	0x0001c670


	//   ....[195]....
        /*155c*/ 	.word	0x0001c6f0


	//   ....[196]....
        /*1560*/ 	.word	0x0001c760


	//   ....[197]....
        /*1564*/ 	.word	0x0001c7e0


	//   ....[198]....
        /*1568*/ 	.word	0x0001c860


	//   ....[199]....
        /*156c*/ 	.word	0x0001c8e0


	//   ....[200]....
        /*1570*/ 	.word	0x0001c950


	//   ....[201]....
        /*1574*/ 	.word	0x0001c9c0


	//   ....[202]....
        /*1578*/ 	.word	0x0001ca30


	//   ....[203]....
        /*157c*/ 	.word	0x0001caa0


	//   ....[204]....
        /*1580*/ 	.word	0x0001cc60


	//   ....[205]....
        /*1584*/ 	.word	0x0001ccd0


	//   ....[206]....
        /*1588*/ 	.word	0x0001ce30


	//   ....[207]....
        /*158c*/ 	.word	0x0001cea0


	//   ....[208]....
        /*1590*/ 	.word	0x0001d000


	//   ....[209]....
        /*1594*/ 	.word	0x0001d070


	//   ....[210]....
        /*1598*/ 	.word	0x0001d0e0


	//   ....[211]....
        /*159c*/ 	.word	0x0001d160


	//   ....[212]....
        /*15a0*/ 	.word	0x0001d3e0


	//   ....[213]....
        /*15a4*/ 	.word	0x0001d660


	//   ....[214]....
        /*15a8*/ 	.word	0x0001dc80


	//   ....[215]....
        /*15ac*/ 	.word	0x0001dcd0


	//   ....[216]....
        /*15b0*/ 	.word	0x0001dd20


	//   ....[217]....
        /*15b4*/ 	.word	0x0001dd70


	//   ....[218]....
        /*15b8*/ 	.word	0x0001ddc0


	//   ....[219]....
        /*15bc*/ 	.word	0x0001de10


	//   ....[220]....
        /*15c0*/ 	.word	0x0001de60


	//   ....[221]....
        /*15c4*/ 	.word	0x0001deb0


	//   ....[222]....
        /*15c8*/ 	.word	0x0001df20


	//   ....[223]....
        /*15cc*/ 	.word	0x0001df90


	//   ....[224]....
        /*15d0*/ 	.word	0x0001e0e0


	//   ....[225]....
        /*15d4*/ 	.word	0x0001e150


	//   ....[226]....
        /*15d8*/ 	.word	0x0001e2b0


	//   ....[227]....
        /*15dc*/ 	.word	0x0001e320


	//   ....[228]....
        /*15e0*/ 	.word	0x0001e480


	//   ....[229]....
        /*15e4*/ 	.word	0x0001e4f0


	//   ....[230]....
        /*15e8*/ 	.word	0x0001e560


	//   ....[231]....
        /*15ec*/ 	.word	0x0001e5d0


	//   ....[232]....
        /*15f0*/ 	.word	0x0001e720


	//   ....[233]....
        /*15f4*/ 	.word	0x0001e790


	//   ....[234]....
        /*15f8*/ 	.word	0x0001e8f0


	//   ....[235]....
        /*15fc*/ 	.word	0x0001e960


	//   ....[236]....
        /*1600*/ 	.word	0x0001eac0


	//   ....[237]....
        /*1604*/ 	.word	0x0001eb30


	//   ....[238]....
        /*1608*/ 	.word	0x0001eba0


	//   ....[239]....
        /*160c*/ 	.word	0x0001ec20


	//   ....[240]....
        /*1610*/ 	.word	0x0001ee90


	//   ....[241]....
        /*1614*/ 	.word	0x0001f110


	//   ....[242]....
        /*1618*/ 	.word	0x0001f790


	//   ....[243]....
        /*161c*/ 	.word	0x0001f7d0


	//   ....[244]....
        /*1620*/ 	.word	0x0001f820


	//   ....[245]....
        /*1624*/ 	.word	0x0001f860


	//   ....[246]....
        /*1628*/ 	.word	0x0001f8b0


	//   ....[247]....
        /*162c*/ 	.word	0x0001f8f0


	//   ....[248]....
        /*1630*/ 	.word	0x0001f940


	//   ....[249]....
        /*1634*/ 	.word	0x0001f980


	//   ....[250]....
        /*1638*/ 	.word	0x0001f9e0


	//   ....[251]....
        /*163c*/ 	.word	0x0001fa40


	//   ....[252]....
        /*1640*/ 	.word	0x0001fab0


	//   ....[253]....
        /*1644*/ 	.word	0x0001fbd0


	//   ....[254]....
        /*1648*/ 	.word	0x0001fc40


	//   ....[255]....
        /*164c*/ 	.word	0x0001fd60


	//   ....[0]....
        /*1650*/ 	.word	0x0001fdd0


	//   ....[1]....
        /*1654*/ 	.word	0x0001fef0


	//   ....[2]....
        /*1658*/ 	.word	0x0001ff60


	//   ....[3]....
        /*165c*/ 	.word	0x0001ffb0


	//   ....[4]....
        /*1660*/ 	.word	0x0001fff0


	//   ....[5]....
        /*1664*/ 	.word	0x00020040


	//   ....[6]....
        /*1668*/ 	.word	0x00020080


	//   ....[7]....
        /*166c*/ 	.word	0x000200d0


	//   ....[8]....
        /*1670*/ 	.word	0x00020110


	//   ....[9]....
        /*1674*/ 	.word	0x00020160


	//   ....[10]....
        /*1678*/ 	.word	0x000201a0


	//   ....[11]....
        /*167c*/ 	.word	0x000201f0


	//   ....[12]....
        /*1680*/ 	.word	0x00020250


	//   ....[13]....
        /*1684*/ 	.word	0x000202a0


	//   ....[14]....
        /*1688*/ 	.word	0x00020300


	//   ....[15]....
        /*168c*/ 	.word	0x00020350


	//   ....[16]....
        /*1690*/ 	.word	0x000203b0


	//   ....[17]....
        /*1694*/ 	.word	0x00020400


	//   ....[18]....
        /*1698*/ 	.word	0x00020460


	//   ....[19]....
        /*169c*/ 	.word	0x000204d0


	//   ....[20]....
        /*16a0*/ 	.word	0x00020540


	//   ....[21]....
        /*16a4*/ 	.word	0x000205c0


	//   ....[22]....
        /*16a8*/ 	.word	0x00020630


	//   ....[23]....
        /*16ac*/ 	.word	0x000206b0


	//   ....[24]....
        /*16b0*/ 	.word	0x00020730


	//   ....[25]....
        /*16b4*/ 	.word	0x000207b0


	//   ....[26]....
        /*16b8*/ 	.word	0x00020820


	//   ....[27]....
        /*16bc*/ 	.word	0x000208a0


	//   ....[28]....
        /*16c0*/ 	.word	0x00020920


	//   ....[29]....
        /*16c4*/ 	.word	0x000209a0


	//   ....[30]....
        /*16c8*/ 	.word	0x00020a10


	//   ....[31]....
        /*16cc*/ 	.word	0x00020a90


	//   ....[32]....
        /*16d0*/ 	.word	0x00020b10


	//   ....[33]....
        /*16d4*/ 	.word	0x00020b90


	//   ....[34]....
        /*16d8*/ 	.word	0x00020c00


	//   ....[35]....
        /*16dc*/ 	.word	0x000210d0


	//   ....[36]....
        /*16e0*/ 	.word	0x000210f0


	//   ....[37]....
        /*16e4*/ 	.word	0x00021100


	//   ....[38]....
        /*16e8*/ 	.word	0x00021110


	//   ....[39]....
        /*16ec*/ 	.word	0x00021400


	//   ....[40]....
        /*16f0*/ 	.word	0x00021410


	//   ....[41]....
        /*16f4*/ 	.word	0x00021420


	//   ....[42]....
        /*16f8*/ 	.word	0x00021430


	//   ....[43]....
        /*16fc*/ 	.word	0x00021700


	//   ....[44]....
        /*1700*/ 	.word	0x00021720


	//   ....[45]....
        /*1704*/ 	.word	0x00021730


	//   ....[46]....
        /*1708*/ 	.word	0x00021740


	//   ....[47]....
        /*170c*/ 	.word	0x00021a30


	//   ....[48]....
        /*1710*/ 	.word	0x00021a40


	//   ....[49]....
        /*1714*/ 	.word	0x00021a50


	//   ....[50]....
        /*1718*/ 	.word	0x00021a60


	//   ....[51]....
        /*171c*/ 	.word	0x00021d30


	//   ....[52]....
        /*1720*/ 	.word	0x00021d50


	//   ....[53]....
        /*1724*/ 	.word	0x00021d60


	//   ....[54]....
        /*1728*/ 	.word	0x00021d70


	//   ....[55]....
        /*172c*/ 	.word	0x00022070


	//   ....[56]....
        /*1730*/ 	.word	0x00022090


	//   ....[57]....
        /*1734*/ 	.word	0x000220a0


	//   ....[58]....
        /*1738*/ 	.word	0x000220b0


	//   ....[59]....
        /*173c*/ 	.word	0x00022390


	//   ....[60]....
        /*1740*/ 	.word	0x000223f0


	//   ....[61]....
        /*1744*/ 	.word	0x00022400


	//   ....[62]....
        /*1748*/ 	.word	0x00022410


	//   ....[63]....
        /*174c*/ 	.word	0x00022710


	//   ....[64]....
        /*1750*/ 	.word	0x00022770


	//   ....[65]....
        /*1754*/ 	.word	0x00022780


	//   ....[66]....
        /*1758*/ 	.word	0x00022790


	//   ....[67]....
        /*175c*/ 	.word	0x00025dc0


	//   ....[68]....
        /*1760*/ 	.word	0x00025de0


	//   ....[69]....
        /*1764*/ 	.word	0x00025df0


	//   ....[70]....
        /*1768*/ 	.word	0x00025e00


	//   ....[71]....
        /*176c*/ 	.word	0x00026030


	//   ....[72]....
        /*1770*/ 	.word	0x00026040


	//   ....[73]....
        /*1774*/ 	.word	0x00026050


	//   ....[74]....
        /*1778*/ 	.word	0x00026060


	//   ....[75]....
        /*177c*/ 	.word	0x000262d0


	//   ....[76]....
        /*1780*/ 	.word	0x000262f0


	//   ....[77]....
        /*1784*/ 	.word	0x00026300


	//   ....[78]....
        /*1788*/ 	.word	0x00026310


	//   ....[79]....
        /*178c*/ 	.word	0x00026530


	//   ....[80]....
        /*1790*/ 	.word	0x00026540


	//   ....[81]....
        /*1794*/ 	.word	0x00026550


	//   ....[82]....
        /*1798*/ 	.word	0x00026560


	//   ....[83]....
        /*179c*/ 	.word	0x000267d0


	//   ....[84]....
        /*17a0*/ 	.word	0x000267f0


	//   ....[85]....
        /*17a4*/ 	.word	0x00026800


	//   ....[86]....
        /*17a8*/ 	.word	0x00026810


	//   ....[87]....
        /*17ac*/ 	.word	0x00026a30


	//   ....[88]....
        /*17b0*/ 	.word	0x00026a40


	//   ....[89]....
        /*17b4*/ 	.word	0x00026a50


	//   ....[90]....
        /*17b8*/ 	.word	0x00026a60


	//   ....[91]....
        /*17bc*/ 	.word	0x00026cd0


	//   ....[92]....
        /*17c0*/ 	.word	0x00026cf0


	//   ....[93]....
        /*17c4*/ 	.word	0x00026d00


	//   ....[94]....
        /*17c8*/ 	.word	0x00026d10


	//   ....[95]....
        /*17cc*/ 	.word	0x00026f90


	//   ....[96]....
        /*17d0*/ 	.word	0x00026fa0


	//   ....[97]....
        /*17d4*/ 	.word	0x00026fb0


	//   ....[98]....
        /*17d8*/ 	.word	0x00026fc0


	//   ....[99]....
        /*17dc*/ 	.word	0x0002a9a0


	//   ....[100]....
        /*17e0*/ 	.word	0x0002aa10


	//   ....[101]....
        /*17e4*/ 	.word	0x0002aa70


	//   ....[102]....
        /*17e8*/ 	.word	0x0002aad0


	//   ....[103]....
        /*17ec*/ 	.word	0x0002ab50


	//   ....[104]....
        /*17f0*/ 	.word	0x0002abc0


	//   ....[105]....
        /*17f4*/ 	.word	0x0002ac40


	//   ....[106]....
        /*17f8*/ 	.word	0x0002acb0


	//   ....[107]....
        /*17fc*/ 	.word	0x0002ad30


	//   ....[108]....
        /*1800*/ 	.word	0x0002adb0


	//   ....[109]....
        /*1804*/ 	.word	0x0002ae20


	//   ....[110]....
        /*1808*/ 	.word	0x0002ae90


	//   ....[111]....
        /*180c*/ 	.word	0x0002af10


	//   ....[112]....
        /*1810*/ 	.word	0x0002af80


	//   ....[113]....
        /*1814*/ 	.word	0x0002b000


	//   ....[114]....
        /*1818*/ 	.word	0x0002b070


	//   ....[115]....
        /*181c*/ 	.word	0x0002b0f0


	//   ....[116]....
        /*1820*/ 	.word	0x0002b170


	//   ....[117]....
        /*1824*/ 	.word	0x0002b1e0


	//   ....[118]....
        /*1828*/ 	.word	0x0002b250


	//   ....[119]....
        /*182c*/ 	.word	0x0002b2d0


	//   ....[120]....
        /*1830*/ 	.word	0x0002b350


	//   ....[121]....
        /*1834*/ 	.word	0x0002b3c0


	//   ....[122]....
        /*1838*/ 	.word	0x0002b430


	//   ....[123]....
        /*183c*/ 	.word	0x0002b4b0


	//   ....[124]....
        /*1840*/ 	.word	0x0002b530


	//   ....[125]....
        /*1844*/ 	.word	0x0002b5a0


	//   ....[126]....
        /*1848*/ 	.word	0x0002b610


	//   ....[127]....
        /*184c*/ 	.word	0x0002b690


	//   ....[128]....
        /*1850*/ 	.word	0x0002b710


	//   ....[129]....
        /*1854*/ 	.word	0x0002b780


	//   ....[130]....
        /*1858*/ 	.word	0x0002b7f0


	//   ....[131]....
        /*185c*/ 	.word	0x0002b860


	//   ....[132]....
        /*1860*/ 	.word	0x0002b8d0


	//   ....[133]....
        /*1864*/ 	.word	0x0002b930


	//   ....[134]....
        /*1868*/ 	.word	0x0002b990


	//   ....[135]....
        /*186c*/ 	.word	0x0002ba10


	//   ....[136]....
        /*1870*/ 	.word	0x0002ba80


	//   ....[137]....
        /*1874*/ 	.word	0x0002bb00


	//   ....[138]....
        /*1878*/ 	.word	0x0002bb70


	//   ....[139]....
        /*187c*/ 	.word	0x0002bbf0


	//   ....[140]....
        /*1880*/ 	.word	0x0002bc70


	//   ....[141]....
        /*1884*/ 	.word	0x0002bce0


	//   ....[142]....
        /*1888*/ 	.word	0x0002bd50


	//   ....[143]....
        /*188c*/ 	.word	0x0002bdd0


	//   ....[144]....
        /*1890*/ 	.word	0x0002be40


	//   ....[145]....
        /*1894*/ 	.word	0x0002bec0


	//   ....[146]....
        /*1898*/ 	.word	0x0002bf30


	//   ....[147]....
        /*189c*/ 	.word	0x0002bfb0


	//   ....[148]....
        /*18a0*/ 	.word	0x0002c030


	//   ....[149]....
        /*18a4*/ 	.word	0x0002c0a0


	//   ....[150]....
        /*18a8*/ 	.word	0x0002c110


	//   ....[151]....
        /*18ac*/ 	.word	0x0002c190


	//   ....[152]....
        /*18b0*/ 	.word	0x0002c200


	//   ....[153]....
        /*18b4*/ 	.word	0x0002c280


	//   ....[154]....
        /*18b8*/ 	.word	0x0002c2f0


	//   ....[155]....
        /*18bc*/ 	.word	0x0002c370


	//   ....[156]....
        /*18c0*/ 	.word	0x0002c3f0


	//   ....[157]....
        /*18c4*/ 	.word	0x0002c460


	//   ....[158]....
        /*18c8*/ 	.word	0x0002c4d0


	//   ....[159]....
        /*18cc*/ 	.word	0x0002c550


	//   ....[160]....
        /*18d0*/ 	.word	0x0002c5c0


	//   ....[161]....
        /*18d4*/ 	.word	0x0002c630


	//   ....[162]....
        /*18d8*/ 	.word	0x0002c6a0


	//----- nvinfo : EIATTR_EXIT_INSTR_OFFSETS
	.align		4
.L_460:
        /*18dc*/ 	.byte	0x04, 0x1c
        /*18de*/ 	.short	(.L_462 - .L_461)


	//   ....[0]....
.L_461:
        /*18e0*/ 	.word	0x00000350


	//   ....[1]....
        /*18e4*/ 	.word	0x0001b150


	//   ....[2]....
        /*18e8*/ 	.word	0x0001b1b0


	//   ....[3]....
        /*18ec*/ 	.word	0x0001b210


	//   ....[4]....
        /*18f0*/ 	.word	0x0001c120


	//   ....[5]....
        /*18f4*/ 	.word	0x0001c170


	//   ....[6]....
        /*18f8*/ 	.word	0x0001c1d0


	//----- nvinfo : EIATTR_CTAIDZ_USED
	.align		4
.L_462:
        /*18fc*/ 	.byte	0x01, 0x04
	.zero		2


	//----- nvinfo : EIATTR_MAX_THREADS
	.align		4
        /*1900*/ 	.byte	0x04, 0x05
        /*1902*/ 	.short	(.L_464 - .L_463)
.L_463:
        /*1904*/ 	.word	0x00000080
        /*1908*/ 	.word	0x00000001
        /*190c*/ 	.word	0x00000001


	//----- nvinfo : EIATTR_CRS_STACK_SIZE
	.align		4
.L_464:
        /*1910*/ 	.byte	0x04, 0x1e
        /*1912*/ 	.short	(.L_466 - .L_465)
.L_465:
        /*1914*/ 	.word	0x00000000
.L_466:


//--------------------- .nv.callgraph             --------------------------
	.section	.nv.callgraph,"",@"SHT_CUDA_CALLGRAPH"
	.align	4
	.sectionentsize	8
	.align		4
        /*0000*/ 	.word	0x00000000
	.align		4
        /*0004*/ 	.word	0xffffffff
	.align		4
        /*0008*/ 	.word	0x00000000
	.align		4
        /*000c*/ 	.word	0xfffffffe
	.align		4
        /*0010*/ 	.word	0x00000000
	.align		4
        /*0014*/ 	.word	0xfffffffd
	.align		4
        /*0018*/ 	.word	0x00000000
	.align		4
        /*001c*/ 	.word	0xfffffffc


//--------------------- .nv.rel.action            --------------------------
	.section	.nv.rel.action,"",@"SHT_CUDA_RELOCINFO"
	.align	8
	.sectionentsize	8
        /*0000*/ 	.byte	0x73, 0x00, 0x00, 0x00, 0x00, 0x00, 0x00, 0x00, 0x00, 0x00, 0x00, 0x11, 0x25, 0x00, 0x05, 0x36


//--------------------- .nv.constant4             --------------------------
	.section	.nv.constant4,"a",@progbits
	.align	8
	.align		8
.nv.constant4:
        /*0000*/ 	.dword	_ZN80_INTERNAL_77ea243b_44_flash_fwd_hdim128_fp16_paged_softcap_sm80_cu_b81ac279_28204cuda3std3__45__cpo5beginE
	.align		8
        /*0008*/ 	.dword	_ZN80_INTERNAL_77ea243b_44_flash_fwd_hdim128_fp16_paged_softcap_sm80_cu_b81ac279_28204cuda3std3__45__cpo3endE
	.align		8
        /*0010*/ 	.dword	_ZN80_INTERNAL_77ea243b_44_flash_fwd_hdim128_fp16_paged_softcap_sm80_cu_b81ac279_28204cuda3std3__45__cpo6cbeginE
	.align		8
        /*0018*/ 	.dword	_ZN80_INTERNAL_77ea243b_44_flash_fwd_hdim128_fp16_paged_softcap_sm80_cu_b81ac279_28204cuda3std3__45__cpo4cendE
	.align		8
        /*0020*/ 	.dword	_ZN80_INTERNAL_77ea243b_44_flash_fwd_hdim128_fp16_paged_softcap_sm80_cu_b81ac279_28204cuda3std3__482_GLOBAL__N__77ea243b_44_flash_fwd_hdim128_fp16_paged_softcap_sm80_cu_b81ac279_28206ignoreE
	.align		8
        /*0028*/ 	.dword	_ZN80_INTERNAL_77ea243b_44_flash_fwd_hdim128_fp16_paged_softcap_sm80_cu_b81ac279_28204cuda3std3__419piecewise_constructE
	.align		8
        /*0030*/ 	.dword	_ZN80_INTERNAL_77ea243b_44_flash_fwd_hdim128_fp16_paged_softcap_sm80_cu_b81ac279_28204cuda3std3__48in_placeE
	.align		8
        /*0038*/ 	.dword	_ZN80_INTERNAL_77ea243b_44_flash_fwd_hdim128_fp16_paged_softcap_sm80_cu_b81ac279_28204cuda3std6ranges3__45__cpo4swapE
	.align		8
        /*0040*/ 	.dword	_ZN80_INTERNAL_77ea243b_44_flash_fwd_hdim128_fp16_paged_softcap_sm80_cu_b81ac279_28204cuda3std6ranges3__45__cpo9iter_moveE
	.align		8
        /*0048*/ 	.dword	_ZN80_INTERNAL_77ea243b_44_flash_fwd_hdim128_fp16_paged_softcap_sm80_cu_b81ac279_28204cute7productE
	.align		8
        /*0050*/ 	.dword	_ZN80_INTERNAL_77ea243b_44_flash_fwd_hdim128_fp16_paged_softcap_sm80_cu_b81ac279_28204cute1_E


//--------------------- .nv.constant0._ZN7cutlass13device_kernelIN5flash19enable_sm80_to_sm89INS1_16FlashAttnFwdSm80INS1_25CollectiveMainloopFwdSm80ILi8ELi1ELb1EN4cute5tupleIJNS5_1CILi128EEES8_S8_EEELi128ENS_6half_tEfNS_4arch4Sm80ELb0ELb0ELb1ELb0ELb1ELb0ELb1ELb0EEENS1_21CollectiveEpilogueFwdIS9_NS6_IJNS7_ILi1EEESF_SF_EEESA_SC_Li256ELb0ELb1ELb0ELb0EEENS1_19SingleTileSchedulerILb0ELb0ELb1ELi128EEEEEEEEEvNT_6ParamsE --------------------------
	.section	.nv.constant0._ZN7cutlass13device_kernelIN5flash19enable_sm80_to_sm89INS1_16FlashAttnFwdSm80INS1_25CollectiveMainloopFwdSm80ILi8ELi1ELb1EN4cute5tupleIJNS5_1CILi128EEES8_S8_EEELi128ENS_6half_tEfNS_4arch4Sm80ELb0ELb0ELb1ELb0ELb1ELb0ELb1ELb0EEENS1_21CollectiveEpilogueFwdIS9_NS6_IJNS7_ILi1EEESF_SF_EEESA_SC_Li256ELb0ELb1ELb0ELb0EEENS1_19SingleTileSchedulerILb0ELb0ELb1ELi128EEEEEEEEEvNT_6ParamsE,"a",@progbits
	.sectionflags	@""
	.align	4
.nv.constant0._ZN7cutlass13device_kernelIN5flash19enable_sm80_to_sm89INS1_16FlashAttnFwdSm80INS1_25CollectiveMainloopFwdSm80ILi8ELi1ELb1EN4cute5tupleIJNS5_1CILi128EEES8_S8_EEELi128ENS_6half_tEfNS_4arch4Sm80ELb0ELb0ELb1ELb0ELb1ELb0ELb1ELb0EEENS1_21CollectiveEpilogueFwdIS9_NS6_IJNS7_ILi1EEESF_SF_EEESA_SC_Li256ELb0ELb1ELb0ELb0EEENS1_19SingleTileSchedulerILb0ELb0ELb1ELi128EEEEEEEEEvNT_6ParamsE:
	.zero		1400


//--------------------- .nv.constant0._ZN7cutlass13device_kernelIN5flash19enable_sm80_to_sm89INS1_16FlashAttnFwdSm80INS1_25CollectiveMainloopFwdSm80ILi8ELi1ELb1EN4cute5tupleIJNS5_1CILi128EEES8_S8_EEELi128ENS_6half_tEfNS_4arch4Sm80ELb0ELb0ELb1ELb1ELb1ELb0ELb1ELb0EEENS1_21CollectiveEpilogueFwdIS9_NS6_IJNS7_ILi1EEESF_SF_EEESA_SC_Li256ELb1ELb1ELb0ELb0EEENS1_19SingleTileSchedulerILb1ELb0ELb1ELi128EEEEEEEEEvNT_6ParamsE --------------------------
	.section	.nv.constant0._ZN7cutlass13device_kernelIN5flash19enable_sm80_to_sm89INS1_16FlashAttnFwdSm80INS1_25CollectiveMainloopFwdSm80ILi8ELi1ELb1EN4cute5tupleIJNS5_1CILi128EEES8_S8_EEELi128ENS_6half_tEfNS_4arch4Sm80ELb0ELb0ELb1ELb1ELb1ELb0ELb1ELb0EEENS1_21CollectiveEpilogueFwdIS9_NS6_IJNS7_ILi1EEESF_SF_EEESA_SC_Li256ELb1ELb1ELb0ELb0EEENS1_19SingleTileSchedulerILb1ELb0ELb1ELi128EEEEEEEEEvNT_6ParamsE,"a",@progbits
	.sectionflags	@""
	.align	4
.nv.constant0._ZN7cutlass13device_kernelIN5flash19enable_sm80_to_sm89INS1_16FlashAttnFwdSm80INS1_25CollectiveMainloopFwdSm80ILi8ELi1ELb1EN4cute5tupleIJNS5_1CILi128EEES8_S8_EEELi128ENS_6half_tEfNS_4arch4Sm80ELb0ELb0ELb1ELb1ELb1ELb0ELb1ELb0EEENS1_21CollectiveEpilogueFwdIS9_NS6_IJNS7_ILi1EEESF_SF_EEESA_SC_Li256ELb1ELb1ELb0ELb0EEENS1_19SingleTileSchedulerILb1ELb0ELb1ELi128EEEEEEEEEvNT_6ParamsE:
	.zero		1400


//--------------------- .nv.constant0._ZN7cutlass13device_kernelIN5flash19enable_sm80_to_sm89INS1_16FlashAttnFwdSm80INS1_25CollectiveMainloopFwdSm80ILi8ELi1ELb1EN4cute5tupleIJNS5_1CILi128EEES8_S8_EEELi128ENS_6half_tEfNS_4arch4Sm80ELb0ELb0ELb1ELb1ELb1ELb1ELb1ELb0EEENS1_21CollectiveEpilogueFwdIS9_NS6_IJNS7_ILi1EEESF_SF_EEESA_SC_Li256ELb1ELb1ELb0ELb0EEENS1_19SingleTileSchedulerILb1ELb0ELb1ELi128EEEEEEEEEvNT_6ParamsE --------------------------
	.section	.nv.constant0._ZN7cutlass13device_kernelIN5flash19enable_sm80_to_sm89INS1_16FlashAttnFwdSm80INS1_25CollectiveMainloopFwdSm80ILi8ELi1ELb1EN4cute5tupleIJNS5_1CILi128EEES8_S8_EEELi128ENS_6half_tEfNS_4arch4Sm80ELb0ELb0ELb1ELb1ELb1ELb1ELb1ELb0EEENS1_21CollectiveEpilogueFwdIS9_NS6_IJNS7_ILi1EEESF_SF_EEESA_SC_Li256ELb1ELb1ELb0ELb0EEENS1_19SingleTileSchedulerILb1ELb0ELb1ELi128EEEEEEEEEvNT_6ParamsE,"a",@progbits
	.sectionflags	@""
	.align	4
.nv.constant0._ZN7cutlass13device_kernelIN5flash19enable_sm80_to_sm89INS1_16FlashAttnFwdSm80INS1_25CollectiveMainloopFwdSm80ILi8ELi1ELb1EN4cute5tupleIJNS5_1CILi128EEES8_S8_EEELi128ENS_6half_tEfNS_4arch4Sm80ELb0ELb0ELb1ELb1ELb1ELb1ELb1ELb0EEENS1_21CollectiveEpilogueFwdIS9_NS6_IJNS7_ILi1EEESF_SF_EEESA_SC_Li256ELb1ELb1ELb0ELb0EEENS1_19SingleTileSchedulerILb1ELb0ELb1ELi128EEEEEEEEEvNT_6ParamsE:
	.zero		1400


//--------------------- .nv.constant0._ZN7cutlass13device_kernelIN5flash19enable_sm80_to_sm89INS1_16FlashAttnFwdSm80INS1_25CollectiveMainloopFwdSm80ILi8ELi1ELb1EN4cute5tupleIJNS5_1CILi128EEENS7_ILi96EEES8_EEELi128ENS_6half_tEfNS_4arch4Sm80ELb0ELb1ELb1ELb0ELb1ELb0ELb1ELb0EEENS1_21CollectiveEpilogueFwdINS6_IJS8_S8_S9_EEENS6_IJNS7_ILi1EEESH_SH_EEESB_SD_Li256ELb0ELb1ELb0ELb0EEENS1_19SingleTileSchedulerILb0ELb0ELb1ELi128EEEEEEEEEvNT_6ParamsE --------------------------
	.section	.nv.constant0._ZN7cutlass13device_kernelIN5flash19enable_sm80_to_sm89INS1_16FlashAttnFwdSm80INS1_25CollectiveMainloopFwdSm80ILi8ELi1ELb1EN4cute5tupleIJNS5_1CILi128EEENS7_ILi96EEES8_EEELi128ENS_6half_tEfNS_4arch4Sm80ELb0ELb1ELb1ELb0ELb1ELb0ELb1ELb0EEENS1_21CollectiveEpilogueFwdINS6_IJS8_S8_S9_EEENS6_IJNS7_ILi1EEESH_SH_EEESB_SD_Li256ELb0ELb1ELb0ELb0EEENS1_19SingleTileSchedulerILb0ELb0ELb1ELi128EEEEEEEEEvNT_6ParamsE,"a",@progbits
	.sectionflags	@""
	.align	4
.nv.constant0._ZN7cutlass13device_kernelIN5flash19enable_sm80_to_sm89INS1_16FlashAttnFwdSm80INS1_25CollectiveMainloopFwdSm80ILi8ELi1ELb1EN4cute5tupleIJNS5_1CILi128EEENS7_ILi96EEES8_EEELi128ENS_6half_tEfNS_4arch4Sm80ELb0ELb1ELb1ELb0ELb1ELb0ELb1ELb0EEENS1_21CollectiveEpilogueFwdINS6_IJS8_S8_S9_EEENS6_IJNS7_ILi1EEESH_SH_EEESB_SD_Li256ELb0ELb1ELb0ELb0EEENS1_19SingleTileSchedulerILb0ELb0ELb1ELi128EEEEEEEEEvNT_6ParamsE:
	.zero		1400


//--------------------- .nv.constant0._ZN7cutlass13device_kernelIN5flash19enable_sm80_to_sm89INS1_16FlashAttnFwdSm80INS1_25CollectiveMainloopFwdSm80ILi8ELi1ELb1EN4cute5tupleIJNS5_1CILi128EEENS7_ILi96EEES8_EEELi128ENS_6half_tEfNS_4arch4Sm80ELb0ELb1ELb1ELb1ELb1ELb0ELb1ELb0EEENS1_21CollectiveEpilogueFwdINS6_IJS8_S8_S9_EEENS6_IJNS7_ILi1EEESH_SH_EEESB_SD_Li256ELb1ELb1ELb0ELb0EEENS1_19SingleTileSchedulerILb1ELb0ELb1ELi128EEEEEEEEEvNT_6ParamsE --------------------------
	.section	.nv.constant0._ZN7cutlass13device_kernelIN5flash19enable_sm80_to_sm89INS1_16FlashAttnFwdSm80INS1_25CollectiveMainloopFwdSm80ILi8ELi1ELb1EN4cute5tupleIJNS5_1CILi128EEENS7_ILi96EEES8_EEELi128ENS_6half_tEfNS_4arch4Sm80ELb0ELb1ELb1ELb1ELb1ELb0ELb1ELb0EEENS1_21CollectiveEpilogueFwdINS6_IJS8_S8_S9_EEENS6_IJNS7_ILi1EEESH_SH_EEESB_SD_Li256ELb1ELb1ELb0ELb0EEENS1_19SingleTileSchedulerILb1ELb0ELb1ELi128EEEEEEEEEvNT_6ParamsE,"a",@progbits
	.sectionflags	@""
	.align	4
.nv.constant0._ZN7cutlass13device_kernelIN5flash19enable_sm80_to_sm89INS1_16FlashAttnFwdSm80INS1_25CollectiveMainloopFwdSm80ILi8ELi1ELb1EN4cute5tupleIJNS5_1CILi128EEENS7_ILi96EEES8_EEELi128ENS_6half_tEfNS_4arch4Sm80ELb0ELb1ELb1ELb1ELb1ELb0ELb1ELb0EEENS1_21CollectiveEpilogueFwdINS6_IJS8_S8_S9_EEENS6_IJNS7_ILi1EEESH_SH_EEESB_SD_Li256ELb1ELb1ELb0ELb0EEENS1_19SingleTileSchedulerILb1ELb0ELb1ELi128EEEEEEEEEvNT_6ParamsE:
	.zero		1400


//--------------------- .nv.constant0._ZN7cutlass13device_kernelIN5flash19enable_sm80_to_sm89INS1_16FlashAttnFwdSm80INS1_25CollectiveMainloopFwdSm80ILi8ELi1ELb1EN4cute5tupleIJNS5_1CILi128EEENS7_ILi96EEES8_EEELi128ENS_6half_tEfNS_4arch4Sm80ELb0ELb1ELb1ELb1ELb1ELb1ELb1ELb0EEENS1_21CollectiveEpilogueFwdINS6_IJS8_S8_S9_EEENS6_IJNS7_ILi1EEESH_SH_EEESB_SD_Li256ELb1ELb1ELb0ELb0EEENS1_19SingleTileSchedulerILb1ELb0ELb1ELi128EEEEEEEEEvNT_6ParamsE --------------------------
	.section	.nv.constant0._ZN7cutlass13device_kernelIN5flash19enable_sm80_to_sm89INS1_16FlashAttnFwdSm80INS1_25CollectiveMainloopFwdSm80ILi8ELi1ELb1EN4cute5tupleIJNS5_1CILi128EEENS7_ILi96EEES8_EEELi128ENS_6half_tEfNS_4arch4Sm80ELb0ELb1ELb1ELb1ELb1ELb1ELb1ELb0EEENS1_21CollectiveEpilogueFwdINS6_IJS8_S8_S9_EEENS6_IJNS7_ILi1EEESH_SH_EEESB_SD_Li256ELb1ELb1ELb0ELb0EEENS1_19SingleTileSchedulerILb1ELb0ELb1ELi128EEEEEEEEEvNT_6ParamsE,"a",@progbits
	.sectionflags	@""
	.align	4
.nv.constant0._ZN7cutlass13device_kernelIN5flash19enable_sm80_to_sm89INS1_16FlashAttnFwdSm80INS1_25CollectiveMainloopFwdSm80ILi8ELi1ELb1EN4cute5tupleIJNS5_1CILi128EEENS7_ILi96EEES8_EEELi128ENS_6half_tEfNS_4arch4Sm80ELb0ELb1ELb1ELb1ELb1ELb1ELb1ELb0EEENS1_21CollectiveEpilogueFwdINS6_IJS8_S8_S9_EEENS6_IJNS7_ILi1EEESH_SH_EEESB_SD_Li256ELb1ELb1ELb0ELb0EEENS1_19SingleTileSchedulerILb1ELb0ELb1ELi128EEEEEEEEEvNT_6ParamsE:
	.zero		1400


//--------------------- .nv.constant0._ZN7cutlass13device_kernelIN5flash19enable_sm80_to_sm89INS1_16FlashAttnFwdSm80INS1_25CollectiveMainloopFwdSm80ILi8ELi1ELb1EN4cute5tupleIJNS5_1CILi128EEES8_S8_EEELi128ENS_6half_tEfNS_4arch4Sm80ELb1ELb0ELb1ELb0ELb1ELb0ELb1ELb0EEENS1_21CollectiveEpilogueFwdIS9_NS6_IJNS7_ILi1EEESF_SF_EEESA_SC_Li256ELb0ELb1ELb0ELb0EEENS1_30DynamicPersistentTileSchedulerILi256ELi256ELb0ELb1ELb0EEEEEEEEEvNT_6ParamsE --------------------------
	.section	.nv.constant0._ZN7cutlass13device_kernelIN5flash19enable_sm80_to_sm89INS1_16FlashAttnFwdSm80INS1_25CollectiveMainloopFwdSm80ILi8ELi1ELb1EN4cute5tupleIJNS5_1CILi128EEES8_S8_EEELi128ENS_6half_tEfNS_4arch4Sm80ELb1ELb0ELb1ELb0ELb1ELb0ELb1ELb0EEENS1_21CollectiveEpilogueFwdIS9_NS6_IJNS7_ILi1EEESF_SF_EEESA_SC_Li256ELb0ELb1ELb0ELb0EEENS1_30DynamicPersistentTileSchedulerILi256ELi256ELb0ELb1ELb0EEEEEEEEEvNT_6ParamsE,"a",@progbits
	.sectionflags	@""
	.align	4
.nv.constant0._ZN7cutlass13device_kernelIN5flash19enable_sm80_to_sm89INS1_16FlashAttnFwdSm80INS1_25CollectiveMainloopFwdSm80ILi8ELi1ELb1EN4cute5tupleIJNS5_1CILi128EEES8_S8_EEELi128ENS_6half_tEfNS_4arch4Sm80ELb1ELb0ELb1ELb0ELb1ELb0ELb1ELb0EEENS1_21CollectiveEpilogueFwdIS9_NS6_IJNS7_ILi1EEESF_SF_EEESA_SC_Li256ELb0ELb1ELb0ELb0EEENS1_30DynamicPersistentTileSchedulerILi256ELi256ELb0ELb1ELb0EEEEEEEEEvNT_6ParamsE:
	.zero		1416


//--------------------- .nv.constant0._ZN7cutlass13device_kernelIN5flash19enable_sm80_to_sm89INS1_16FlashAttnFwdSm80INS1_25CollectiveMainloopFwdSm80ILi8ELi1ELb1EN4cute5tupleIJNS5_1CILi128EEES8_S8_EEELi128ENS_6half_tEfNS_4arch4Sm80ELb1ELb0ELb1ELb1ELb1ELb0ELb1ELb0EEENS1_21CollectiveEpilogueFwdIS9_NS6_IJNS7_ILi1EEESF_SF_EEESA_SC_Li256ELb1ELb1ELb0ELb0EEENS1_19SingleTileSchedulerILb1ELb0ELb1ELi128EEEEEEEEEvNT_6ParamsE --------------------------
	.section	.nv.constant0._ZN7cutlass13device_kernelIN5flash19enable_sm80_to_sm89INS1_16FlashAttnFwdSm80INS1_25CollectiveMainloopFwdSm80ILi8ELi1ELb1EN4cute5tupleIJNS5_1CILi128EEES8_S8_EEELi128ENS_6half_tEfNS_4arch4Sm80ELb1ELb0ELb1ELb1ELb1ELb0ELb1ELb0EEENS1_21CollectiveEpilogueFwdIS9_NS6_IJNS7_ILi1EEESF_SF_EEESA_SC_Li256ELb1ELb1ELb0ELb0EEENS1_19SingleTileSchedulerILb1ELb0ELb1ELi128EEEEEEEEEvNT_6ParamsE,"a",@progbits
	.sectionflags	@""
	.align	4
.nv.constant0._ZN7cutlass13device_kernelIN5flash19enable_sm80_to_sm89INS1_16FlashAttnFwdSm80INS1_25CollectiveMainloopFwdSm80ILi8ELi1ELb1EN4cute5tupleIJNS5_1CILi128EEES8_S8_EEELi128ENS_6half_tEfNS_4arch4Sm80ELb1ELb0ELb1ELb1ELb1ELb0ELb1ELb0EEENS1_21CollectiveEpilogueFwdIS9_NS6_IJNS7_ILi1EEESF_SF_EEESA_SC_Li256ELb1ELb1ELb0ELb0EEENS1_19SingleTileSchedulerILb1ELb0ELb1ELi128EEEEEEEEEvNT_6ParamsE:
	.zero		1400


//--------------------- .nv.constant0._ZN7cutlass13device_kernelIN5flash19enable_sm80_to_sm89INS1_16FlashAttnFwdSm80INS1_25CollectiveMainloopFwdSm80ILi8ELi1ELb1EN4cute5tupleIJNS5_1CILi128EEES8_S8_EEELi128ENS_6half_tEfNS_4arch4Sm80ELb1ELb0ELb1ELb1ELb1ELb1ELb1ELb0EEENS1_21CollectiveEpilogueFwdIS9_NS6_IJNS7_ILi1EEESF_SF_EEESA_SC_Li256ELb1ELb1ELb0ELb0EEENS1_19SingleTileSchedulerILb1ELb0ELb1ELi128EEEEEEEEEvNT_6ParamsE --------------------------
	.section	.nv.constant0._ZN7cutlass13device_kernelIN5flash19enable_sm80_to_sm89INS1_16FlashAttnFwdSm80INS1_25CollectiveMainloopFwdSm80ILi8ELi1ELb1EN4cute5tupleIJNS5_1CILi128EEES8_S8_EEELi128ENS_6half_tEfNS_4arch4Sm80ELb1ELb0ELb1ELb1ELb1ELb1ELb1ELb0EEENS1_21CollectiveEpilogueFwdIS9_NS6_IJNS7_ILi1EEESF_SF_EEESA_SC_Li256ELb1ELb1ELb0ELb0EEENS1_19SingleTileSchedulerILb1ELb0ELb1ELi128EEEEEEEEEvNT_6ParamsE,"a",@progbits
	.sectionflags	@""
	.align	4
.nv.constant0._ZN7cutlass13device_kernelIN5flash19enable_sm80_to_sm89INS1_16FlashAttnFwdSm80INS1_25CollectiveMainloopFwdSm80ILi8ELi1ELb1EN4cute5tupleIJNS5_1CILi128EEES8_S8_EEELi128ENS_6half_tEfNS_4arch4Sm80ELb1ELb0ELb1ELb1ELb1ELb1ELb1ELb0EEENS1_21CollectiveEpilogueFwdIS9_NS6_IJNS7_ILi1EEESF_SF_EEESA_SC_Li256ELb1ELb1ELb0ELb0EEENS1_19SingleTileSchedulerILb1ELb0ELb1ELi128EEEEEEEEEvNT_6ParamsE:
	.zero		1400


//--------------------- .nv.constant0._ZN7cutlass13device_kernelIN5flash19enable_sm80_to_sm89INS1_16FlashAttnFwdSm80INS1_25CollectiveMainloopFwdSm80ILi4ELi1ELb0EN4cute5tupleIJNS5_1CILi128EEENS7_ILi64EEES8_EEELi128ENS_6half_tEfNS_4arch4Sm80ELb0ELb0ELb1ELb0ELb1ELb0ELb1ELb0EEENS1_21CollectiveEpilogueFwdINS6_IJS8_S8_S9_EEENS6_IJNS7_ILi1EEESH_SH_EEESB_SD_Li128ELb0ELb1ELb0ELb0EEENS1_19SingleTileSchedulerILb0ELb0ELb1ELi128EEEEEEEEEvNT_6ParamsE --------------------------
	.section	.nv.constant0._ZN7cutlass13device_kernelIN5flash19enable_sm80_to_sm89INS1_16FlashAttnFwdSm80INS1_25CollectiveMainloopFwdSm80ILi4ELi1ELb0EN4cute5tupleIJNS5_1CILi128EEENS7_ILi64EEES8_EEELi128ENS_6half_tEfNS_4arch4Sm80ELb0ELb0ELb1ELb0ELb1ELb0ELb1ELb0EEENS1_21CollectiveEpilogueFwdINS6_IJS8_S8_S9_EEENS6_IJNS7_ILi1EEESH_SH_EEESB_SD_Li128ELb0ELb1ELb0ELb0EEENS1_19SingleTileSchedulerILb0ELb0ELb1ELi128EEEEEEEEEvNT_6ParamsE,"a",@progbits
	.sectionflags	@""
	.align	4
.nv.constant0._ZN7cutlass13device_kernelIN5flash19enable_sm80_to_sm89INS1_16FlashAttnFwdSm80INS1_25CollectiveMainloopFwdSm80ILi4ELi1ELb0EN4cute5tupleIJNS5_1CILi128EEENS7_ILi64EEES8_EEELi128ENS_6half_tEfNS_4arch4Sm80ELb0ELb0ELb1ELb0ELb1ELb0ELb1ELb0EEENS1_21CollectiveEpilogueFwdINS6_IJS8_S8_S9_EEENS6_IJNS7_ILi1EEESH_SH_EEESB_SD_Li128ELb0ELb1ELb0ELb0EEENS1_19SingleTileSchedulerILb0ELb0ELb1ELi128EEEEEEEEEvNT_6ParamsE:
	.zero		1400


//--------------------- .nv.constant0._ZN7cutlass13device_kernelIN5flash19enable_sm80_to_sm89INS1_16FlashAttnFwdSm80INS1_25CollectiveMainloopFwdSm80ILi4ELi1ELb0EN4cute5tupleIJNS5_1CILi128EEENS7_ILi64EEES8_EEELi128ENS_6half_tEfNS_4arch4Sm80ELb0ELb0ELb1ELb1ELb1ELb0ELb1ELb0EEENS1_21CollectiveEpilogueFwdINS6_IJS8_S8_S9_EEENS6_IJNS7_ILi1EEESH_SH_EEESB_SD_Li128ELb1ELb1ELb0ELb0EEENS1_19SingleTileSchedulerILb1ELb0ELb1ELi128EEEEEEEEEvNT_6ParamsE --------------------------
	.section	.nv.constant0._ZN7cutlass13device_kernelIN5flash19enable_sm80_to_sm89INS1_16FlashAttnFwdSm80INS1_25CollectiveMainloopFwdSm80ILi4ELi1ELb0EN4cute5tupleIJNS5_1CILi128EEENS7_ILi64EEES8_EEELi128ENS_6half_tEfNS_4arch4Sm80ELb0ELb0ELb1ELb1ELb1ELb0ELb1ELb0EEENS1_21CollectiveEpilogueFwdINS6_IJS8_S8_S9_EEENS6_IJNS7_ILi1EEESH_SH_EEESB_SD_Li128ELb1ELb1ELb0ELb0EEENS1_19SingleTileSchedulerILb1ELb0ELb1ELi128EEEEEEEEEvNT_6ParamsE,"a",@progbits
	.sectionflags	@""
	.align	4
.nv.constant0._ZN7cutlass13device_kernelIN5flash19enable_sm80_to_sm89INS1_16FlashAttnFwdSm80INS1_25CollectiveMainloopFwdSm80ILi4ELi1ELb0EN4cute5tupleIJNS5_1CILi128EEENS7_ILi64EEES8_EEELi128ENS_6half_tEfNS_4arch4Sm80ELb0ELb0ELb1ELb1ELb1ELb0ELb1ELb0EEENS1_21CollectiveEpilogueFwdINS6_IJS8_S8_S9_EEENS6_IJNS7_ILi1EEESH_SH_EEESB_SD_Li128ELb1ELb1ELb0ELb0EEENS1_19SingleTileSchedulerILb1ELb0ELb1ELi128EEEEEEEEEvNT_6ParamsE:
	.zero		1400


//--------------------- .nv.constant0._ZN7cutlass13device_kernelIN5flash19enable_sm80_to_sm89INS1_16FlashAttnFwdSm80INS1_25CollectiveMainloopFwdSm80ILi4ELi1ELb0EN4cute5tupleIJNS5_1CILi128EEENS7_ILi64EEES8_EEELi128ENS_6half_tEfNS_4arch4Sm80ELb0ELb0ELb1ELb1ELb1ELb1ELb1ELb0EEENS1_21CollectiveEpilogueFwdINS6_IJS8_S8_S9_EEENS6_IJNS7_ILi1EEESH_SH_EEESB_SD_Li128ELb1ELb1ELb0ELb0EEENS1_19SingleTileSchedulerILb1ELb0ELb1ELi128EEEEEEEEEvNT_6ParamsE --------------------------
	.section	.nv.constant0._ZN7cutlass13device_kernelIN5flash19enable_sm80_to_sm89INS1_16FlashAttnFwdSm80INS1_25CollectiveMainloopFwdSm80ILi4ELi1ELb0EN4cute5tupleIJNS5_1CILi128EEENS7_ILi64EEES8_EEELi128ENS_6half_tEfNS_4arch4Sm80ELb0ELb0ELb1ELb1ELb1ELb1ELb1ELb0EEENS1_21CollectiveEpilogueFwdINS6_IJS8_S8_S9_EEENS6_IJNS7_ILi1EEESH_SH_EEESB_SD_Li128ELb1ELb1ELb0ELb0EEENS1_19SingleTileSchedulerILb1ELb0ELb1ELi128EEEEEEEEEvNT_6ParamsE,"a",@progbits
	.sectionflags	@""
	.align	4
.nv.constant0._ZN7cutlass13device_kernelIN5flash19enable_sm80_to_sm89INS1_16FlashAttnFwdSm80INS1_25CollectiveMainloopFwdSm80ILi4ELi1ELb0EN4cute5tupleIJNS5_1CILi128EEENS7_ILi64EEES8_EEELi128ENS_6half_tEfNS_4arch4Sm80ELb0ELb0ELb1ELb1ELb1ELb1ELb1ELb0EEENS1_21CollectiveEpilogueFwdINS6_IJS8_S8_S9_EEENS6_IJNS7_ILi1EEESH_SH_EEESB_SD_Li128ELb1ELb1ELb0ELb0EEENS1_19SingleTileSchedulerILb1ELb0ELb1ELi128EEEEEEEEEvNT_6ParamsE:
	.zero		1400


//--------------------- .nv.constant0._ZN7cutlass13device_kernelIN5flash19enable_sm80_to_sm89INS1_16FlashAttnFwdSm80INS1_25CollectiveMainloopFwdSm80ILi4ELi1ELb0EN4cute5tupleIJNS5_1CILi128EEENS7_ILi48EEES8_EEELi128ENS_6half_tEfNS_4arch4Sm80ELb0ELb1ELb1ELb0ELb1ELb0ELb1ELb0EEENS1_21CollectiveEpilogueFwdINS6_IJS8_S8_S9_EEENS6_IJNS7_ILi1EEESH_SH_EEESB_SD_Li128ELb0ELb1ELb0ELb0EEENS1_19SingleTileSchedulerILb0ELb0ELb1ELi128EEEEEEEEEvNT_6ParamsE --------------------------
	.section	.nv.constant0._ZN7cutlass13device_kernelIN5flash19enable_sm80_to_sm89INS1_16FlashAttnFwdSm80INS1_25CollectiveMainloopFwdSm80ILi4ELi1ELb0EN4cute5tupleIJNS5_1CILi128EEENS7_ILi48EEES8_EEELi128ENS_6half_tEfNS_4arch4Sm80ELb0ELb1ELb1ELb0ELb1ELb0ELb1ELb0EEENS1_21CollectiveEpilogueFwdINS6_IJS8_S8_S9_EEENS6_IJNS7_ILi1EEESH_SH_EEESB_SD_Li128ELb0ELb1ELb0ELb0EEENS1_19SingleTileSchedulerILb0ELb0ELb1ELi128EEEEEEEEEvNT_6ParamsE,"a",@progbits
	.sectionflags	@""
	.align	4
.nv.constant0._ZN7cutlass13device_kernelIN5flash19enable_sm80_to_sm89INS1_16FlashAttnFwdSm80INS1_25CollectiveMainloopFwdSm80ILi4ELi1ELb0EN4cute5tupleIJNS5_1CILi128EEENS7_ILi48EEES8_EEELi128ENS_6half_tEfNS_4arch4Sm80ELb0ELb1ELb1ELb0ELb1ELb0ELb1ELb0EEENS1_21CollectiveEpilogueFwdINS6_IJS8_S8_S9_EEENS6_IJNS7_ILi1EEESH_SH_EEESB_SD_Li128ELb0ELb1ELb0ELb0EEENS1_19SingleTileSchedulerILb0ELb0ELb1ELi128EEEEEEEEEvNT_6ParamsE:
	.zero		1400


//--------------------- .nv.constant0._ZN7cutlass13device_kernelIN5flash19enable_sm80_to_sm89INS1_16FlashAttnFwdSm80INS1_25CollectiveMainloopFwdSm80ILi4ELi1ELb0EN4cute5tupleIJNS5_1CILi128EEENS7_ILi48EEES8_EEELi128ENS_6half_tEfNS_4arch4Sm80ELb0ELb1ELb1ELb1ELb1ELb0ELb1ELb0EEENS1_21CollectiveEpilogueFwdINS6_IJS8_S8_S9_EEENS6_IJNS7_ILi1EEESH_SH_EEESB_SD_Li128ELb1ELb1ELb0ELb0EEENS1_19SingleTileSchedulerILb1ELb0ELb1ELi128EEEEEEEEEvNT_6ParamsE --------------------------
	.section	.nv.constant0._ZN7cutlass13device_kernelIN5flash19enable_sm80_to_sm89INS1_16FlashAttnFwdSm80INS1_25CollectiveMainloopFwdSm80ILi4ELi1ELb0EN4cute5tupleIJNS5_1CILi128EEENS7_ILi48EEES8_EEELi128ENS_6half_tEfNS_4arch4Sm80ELb0ELb1ELb1ELb1ELb1ELb0ELb1ELb0EEENS1_21CollectiveEpilogueFwdINS6_IJS8_S8_S9_EEENS6_IJNS7_ILi1EEESH_SH_EEESB_SD_Li128ELb1ELb1ELb0ELb0EEENS1_19SingleTileSchedulerILb1ELb0ELb1ELi128EEEEEEEEEvNT_6ParamsE,"a",@progbits
	.sectionflags	@""
	.align	4
.nv.constant0._ZN7cutlass13device_kernelIN5flash19enable_sm80_to_sm89INS1_16FlashAttnFwdSm80INS1_25CollectiveMainloopFwdSm80ILi4ELi1ELb0EN4cute5tupleIJNS5_1CILi128EEENS7_ILi48EEES8_EEELi128ENS_6half_tEfNS_4arch4Sm80ELb0ELb1ELb1ELb1ELb1ELb0ELb1ELb0EEENS1_21CollectiveEpilogueFwdINS6_IJS8_S8_S9_EEENS6_IJNS7_ILi1EEESH_SH_EEESB_SD_Li128ELb1ELb1ELb0ELb0EEENS1_19SingleTileSchedulerILb1ELb0ELb1ELi128EEEEEEEEEvNT_6ParamsE:
	.zero		1400


//--------------------- .nv.constant0._ZN7cutlass13device_kernelIN5flash19enable_sm80_to_sm89INS1_16FlashAttnFwdSm80INS1_25CollectiveMainloopFwdSm80ILi4ELi1ELb0EN4cute5tupleIJNS5_1CILi128EEENS7_ILi48EEES8_EEELi128ENS_6half_tEfNS_4arch4Sm80ELb0ELb1ELb1ELb1ELb1ELb1ELb1ELb0EEENS1_21CollectiveEpilogueFwdINS6_IJS8_S8_S9_EEENS6_IJNS7_ILi1EEESH_SH_EEESB_SD_Li128ELb1ELb1ELb0ELb0EEENS1_19SingleTileSchedulerILb1ELb0ELb1ELi128EEEEEEEEEvNT_6ParamsE --------------------------
	.section	.nv.constant0._ZN7cutlass13device_kernelIN5flash19enable_sm80_to_sm89INS1_16FlashAttnFwdSm80INS1_25CollectiveMainloopFwdSm80ILi4ELi1ELb0EN4cute5tupleIJNS5_1CILi128EEENS7_ILi48EEES8_EEELi128ENS_6half_tEfNS_4arch4Sm80ELb0ELb1ELb1ELb1ELb1ELb1ELb1ELb0EEENS1_21CollectiveEpilogueFwdINS6_IJS8_S8_S9_EEENS6_IJNS7_ILi1EEESH_SH_EEESB_SD_Li128ELb1ELb1ELb0ELb0EEENS1_19SingleTileSchedulerILb1ELb0ELb1ELi128EEEEEEEEEvNT_6ParamsE,"a",@progbits
	.sectionflags	@""
	.align	4
.nv.constant0._ZN7cutlass13device_kernelIN5flash19enable_sm80_to_sm89INS1_16FlashAttnFwdSm80INS1_25CollectiveMainloopFwdSm80ILi4ELi1ELb0EN4cute5tupleIJNS5_1CILi128EEENS7_ILi48EEES8_EEELi128ENS_6half_tEfNS_4arch4Sm80ELb0ELb1ELb1ELb1ELb1ELb1ELb1ELb0EEENS1_21CollectiveEpilogueFwdINS6_IJS8_S8_S9_EEENS6_IJNS7_ILi1EEESH_SH_EEESB_SD_Li128ELb1ELb1ELb0ELb0EEENS1_19SingleTileSchedulerILb1ELb0ELb1ELi128EEEEEEEEEvNT_6ParamsE:
	.zero		1400


//--------------------- .nv.constant0._ZN7cutlass13device_kernelIN5flash19enable_sm80_to_sm89INS1_16FlashAttnFwdSm80INS1_25CollectiveMainloopFwdSm80ILi4ELi1ELb0EN4cute5tupleIJNS5_1CILi128EEENS7_ILi64EEES8_EEELi128ENS_6half_tEfNS_4arch4Sm80ELb1ELb0ELb1ELb0ELb1ELb0ELb1ELb0EEENS1_21CollectiveEpilogueFwdINS6_IJS8_S8_S9_EEENS6_IJNS7_ILi1EEESH_SH_EEESB_SD_Li128ELb0ELb1ELb0ELb0EEENS1_30DynamicPersistentTileSchedulerILi128ELi128ELb0ELb1ELb0EEEEEEEEEvNT_6ParamsE --------------------------
	.section	.nv.constant0._ZN7cutlass13device_kernelIN5flash19enable_sm80_to_sm89INS1_16FlashAttnFwdSm80INS1_25CollectiveMainloopFwdSm80ILi4ELi1ELb0EN4cute5tupleIJNS5_1CILi128EEENS7_ILi64EEES8_EEELi128ENS_6half_tEfNS_4arch4Sm80ELb1ELb0ELb1ELb0ELb1ELb0ELb1ELb0EEENS1_21CollectiveEpilogueFwdINS6_IJS8_S8_S9_EEENS6_IJNS7_ILi1EEESH_SH_EEESB_SD_Li128ELb0ELb1ELb0ELb0EEENS1_30DynamicPersistentTileSchedulerILi128ELi128ELb0ELb1ELb0EEEEEEEEEvNT_6ParamsE,"a",@progbits
	.sectionflags	@""
	.align	4
.nv.constant0._ZN7cutlass13device_kernelIN5flash19enable_sm80_to_sm89INS1_16FlashAttnFwdSm80INS1_25CollectiveMainloopFwdSm80ILi4ELi1ELb0EN4cute5tupleIJNS5_1CILi128EEENS7_ILi64EEES8_EEELi128ENS_6half_tEfNS_4arch4Sm80ELb1ELb0ELb1ELb0ELb1ELb0ELb1ELb0EEENS1_21CollectiveEpilogueFwdINS6_IJS8_S8_S9_EEENS6_IJNS7_ILi1EEESH_SH_EEESB_SD_Li128ELb0ELb1ELb0ELb0EEENS1_30DynamicPersistentTileSchedulerILi128ELi128ELb0ELb1ELb0EEEEEEEEEvNT_6ParamsE:
	.zero		1416


//--------------------- .nv.constant0._ZN7cutlass13device_kernelIN5flash19enable_sm80_to_sm89INS1_16FlashAttnFwdSm80INS1_25CollectiveMainloopFwdSm80ILi4ELi1ELb0EN4cute5tupleIJNS5_1CILi128EEENS7_ILi64EEES8_EEELi128ENS_6half_tEfNS_4arch4Sm80ELb1ELb0ELb1ELb1ELb1ELb0ELb1ELb0EEENS1_21CollectiveEpilogueFwdINS6_IJS8_S8_S9_EEENS6_IJNS7_ILi1EEESH_SH_EEESB_SD_Li128ELb1ELb1ELb0ELb0EEENS1_19SingleTileSchedulerILb1ELb0ELb1ELi128EEEEEEEEEvNT_6ParamsE --------------------------
	.section	.nv.constant0._ZN7cutlass13device_kernelIN5flash19enable_sm80_to_sm89INS1_16FlashAttnFwdSm80INS1_25CollectiveMainloopFwdSm80ILi4ELi1ELb0EN4cute5tupleIJNS5_1CILi128EEENS7_ILi64EEES8_EEELi128ENS_6half_tEfNS_4arch4Sm80ELb1ELb0ELb1ELb1ELb1ELb0ELb1ELb0EEENS1_21CollectiveEpilogueFwdINS6_IJS8_S8_S9_EEENS6_IJNS7_ILi1EEESH_SH_EEESB_SD_Li128ELb1ELb1ELb0ELb0EEENS1_19SingleTileSchedulerILb1ELb0ELb1ELi128EEEEEEEEEvNT_6ParamsE,"a",@progbits
	.sectionflags	@""
	.align	4
.nv.constant0._ZN7cutlass13device_kernelIN5flash19enable_sm80_to_sm89INS1_16FlashAttnFwdSm80INS1_25CollectiveMainloopFwdSm80ILi4ELi1ELb0EN4cute5tupleIJNS5_1CILi128EEENS7_ILi64EEES8_EEELi128ENS_6half_tEfNS_4arch4Sm80ELb1ELb0ELb1ELb1ELb1ELb0ELb1ELb0EEENS1_21CollectiveEpilogueFwdINS6_IJS8_S8_S9_EEENS6_IJNS7_ILi1EEESH_SH_EEESB_SD_Li128ELb1ELb1ELb0ELb0EEENS1_19SingleTileSchedulerILb1ELb0ELb1ELi128EEEEEEEEEvNT_6ParamsE:
	.zero		1400


//--------------------- .nv.constant0._ZN7cutlass13device_kernelIN5flash19enable_sm80_to_sm89INS1_16FlashAttnFwdSm80INS1_25CollectiveMainloopFwdSm80ILi4ELi1ELb0EN4cute5tupleIJNS5_1CILi128EEENS7_ILi64EEES8_EEELi128ENS_6half_tEfNS_4arch4Sm80ELb1ELb0ELb1ELb1ELb1ELb1ELb1ELb0EEENS1_21CollectiveEpilogueFwdINS6_IJS8_S8_S9_EEENS6_IJNS7_ILi1EEESH_SH_EEESB_SD_Li128ELb1ELb1ELb0ELb0EEENS1_19SingleTileSchedulerILb1ELb0ELb1ELi128EEEEEEEEEvNT_6ParamsE --------------------------
	.section	.nv.constant0._ZN7cutlass13device_kernelIN5flash19enable_sm80_to_sm89INS1_16FlashAttnFwdSm80INS1_25CollectiveMainloopFwdSm80ILi4ELi1ELb0EN4cute5tupleIJNS5_1CILi128EEENS7_ILi64EEES8_EEELi128ENS_6half_tEfNS_4arch4Sm80ELb1ELb0ELb1ELb1ELb1ELb1ELb1ELb0EEENS1_21CollectiveEpilogueFwdINS6_IJS8_S8_S9_EEENS6_IJNS7_ILi1EEESH_SH_EEESB_SD_Li128ELb1ELb1ELb0ELb0EEENS1_19SingleTileSchedulerILb1ELb0ELb1ELi128EEEEEEEEEvNT_6ParamsE,"a",@progbits
	.sectionflags	@""
	.align	4
.nv.constant0._ZN7cutlass13device_kernelIN5flash19enable_sm80_to_sm89INS1_16FlashAttnFwdSm80INS1_25CollectiveMainloopFwdSm80ILi4ELi1ELb0EN4cute5tupleIJNS5_1CILi128EEENS7_ILi64EEES8_EEELi128ENS_6half_tEfNS_4arch4Sm80ELb1ELb0ELb1ELb1ELb1ELb1ELb1ELb0EEENS1_21CollectiveEpilogueFwdINS6_IJS8_S8_S9_EEENS6_IJNS7_ILi1EEESH_SH_EEESB_SD_Li128ELb1ELb1ELb0ELb0EEENS1_19SingleTileSchedulerILb1ELb0ELb1ELi128EEEEEEEEEvNT_6ParamsE:
	.zero		1400


//--------------------- .text._ZN7cutlass13device_kernelIN5flash19enable_sm80_to_sm89INS1_16FlashAttnFwdSm80INS1_25CollectiveMainloopFwdSm80ILi8ELi1ELb1EN4cute5tupleIJNS5_1CILi128EEES8_S8_EEELi128ENS_6half_tEfNS_4arch4Sm80ELb0ELb0ELb1ELb0ELb1ELb0ELb1ELb0EEENS1_21CollectiveEpilogueFwdIS9_NS6_IJNS7_ILi1EEESF_SF_EEESA_SC_Li256ELb0ELb1ELb0ELb0EEENS1_19SingleTileSchedulerILb0ELb0ELb1ELi128EEEEEEEEEvNT_6ParamsE --------------------------
	.section	.text._ZN7cutlass13device_kernelIN5flash19enable_sm80_to_sm89INS1_16FlashAttnFwdSm80INS1_25CollectiveMainloopFwdSm80ILi8ELi1ELb1EN4cute5tupleIJNS5_1CILi128EEES8_S8_EEELi128ENS_6half_tEfNS_4arch4Sm80ELb0ELb0ELb1ELb0ELb1ELb0ELb1ELb0EEENS1_21CollectiveEpilogueFwdIS9_NS6_IJNS7_ILi1EEESF_SF_EEESA_SC_Li256ELb0ELb1ELb0ELb0EEENS1_19SingleTileSchedulerILb0ELb0ELb1ELi128EEEEEEEEEvNT_6ParamsE,"ax",@progbits
	.sectioninfo	@"SHI_REGISTERS=255"
	.align	128
.text._ZN7cutlass13device_kernelIN5flash19enable_sm80_to_sm89INS1_16FlashAttnFwdSm80INS1_25CollectiveMainloopFwdSm80ILi8ELi1ELb1EN4cute5tupleIJNS5_1CILi128EEES8_S8_EEELi128ENS_6half_tEfNS_4arch4Sm80ELb0ELb0ELb1ELb0ELb1ELb0ELb1ELb0EEENS1_21CollectiveEpilogueFwdIS9_NS6_IJNS7_ILi1EEESF_SF_EEESA_SC_Li256ELb0ELb1ELb0ELb0EEENS1_19SingleTileSchedulerILb0ELb0ELb1ELi128EEEEEEEEEvNT_6ParamsE:
        .type           _ZN7cutlass13device_kernelIN5flash19enable_sm80_to_sm89INS1_16FlashAttnFwdSm80INS1_25CollectiveMainloopFwdSm80ILi8ELi1ELb1EN4cute5tupleIJNS5_1CILi128EEES8_S8_EEELi128ENS_6half_tEfNS_4arch4Sm80ELb0ELb0ELb1ELb0ELb1ELb0ELb1ELb0EEENS1_21CollectiveEpilogueFwdIS9_NS6_IJNS7_ILi1EEESF_SF_EEESA_SC_Li256ELb0ELb1ELb0ELb0EEENS1_19SingleTileSchedulerILb0ELb0ELb1ELi128EEEEEEEEEvNT_6ParamsE,@function
        .size           _ZN7cutlass13device_kernelIN5flash19enable_sm80_to_sm89INS1_16FlashAttnFwdSm80INS1_25CollectiveMainloopFwdSm80ILi8ELi1ELb1EN4cute5tupleIJNS5_1CILi128EEES8_S8_EEELi128ENS_6half_tEfNS_4arch4Sm80ELb0ELb0ELb1ELb0ELb1ELb0ELb1ELb0EEENS1_21CollectiveEpilogueFwdIS9_NS6_IJNS7_ILi1EEESF_SF_EEESA_SC_Li256ELb0ELb1ELb0ELb0EEENS1_19SingleTileSchedulerILb0ELb0ELb1ELi128EEEEEEEEEvNT_6ParamsE,(.L_x_2165 - _ZN7cutlass13device_kernelIN5flash19enable_sm80_to_sm89INS1_16FlashAttnFwdSm80INS1_25CollectiveMainloopFwdSm80ILi8ELi1ELb1EN4cute5tupleIJNS5_1CILi128EEES8_S8_EEELi128ENS_6half_tEfNS_4arch4Sm80ELb0ELb0ELb1ELb0ELb1ELb0ELb1ELb0EEENS1_21CollectiveEpilogueFwdIS9_NS6_IJNS7_ILi1EEESF_SF_EEESA_SC_Li256ELb0ELb1ELb0ELb0EEENS1_19SingleTileSchedulerILb0ELb0ELb1ELi128EEEEEEEEEvNT_6ParamsE)
        .other          _ZN7cutlass13device_kernelIN5flash19enable_sm80_to_sm89INS1_16FlashAttnFwdSm80INS1_25CollectiveMainloopFwdSm80ILi8ELi1ELb1EN4cute5tupleIJNS5_1CILi128EEES8_S8_EEELi128ENS_6half_tEfNS_4arch4Sm80ELb0ELb0ELb1ELb0ELb1ELb0ELb1ELb0EEENS1_21CollectiveEpilogueFwdIS9_NS6_IJNS7_ILi1EEESF_SF_EEESA_SC_Li256ELb0ELb1ELb0ELb0EEENS1_19SingleTileSchedulerILb0ELb0ELb1ELi128EEEEEEEEEvNT_6ParamsE,@"STO_CUDA_ENTRY STV_DEFAULT"
_ZN7cutlass13device_kernelIN5flash19enable_sm80_to_sm89INS1_16FlashAttnFwdSm80INS1_25CollectiveMainloopFwdSm80ILi8ELi1ELb1EN4cute5tupleIJNS5_1CILi128EEES8_S8_EEELi128ENS_6half_tEfNS_4arch4Sm80ELb0ELb0ELb1ELb0ELb1ELb0ELb1ELb0EEENS1_21CollectiveEpilogueFwdIS9_NS6_IJNS7_ILi1EEESF_SF_EEESA_SC_Li256ELb0ELb1ELb0ELb0EEENS1_19SingleTileSchedulerILb0ELb0ELb1ELi128EEEEEEEEEvNT_6ParamsE:
[----:B------:R-:W-:-:S03]  /*0000*/  MOV R1, c[0x0][0x28] ;  /* 0x00000a0000017a02 */ /* 0x000fc60000000f00 */
[----:B------:R-:W1:Y:S01]  /*0010*/  S2UR UR16, SR_CTAID.Z ;  /* 0x00000000001079c3 */ /* 0x000e620000002700 */
[----:B------:R-:W-:Y:S02]  /*0020*/  IADD3 R1, R1, -0x20, RZ ;  /* 0xffffffe001017810 */ /* 0x000fe40007ffe0ff */
[----:B-1----:R-:W-:-:S13]  /*0030*/  ISETP.LE.AND P0, PT, RZ, UR16, PT ;  /* 0x00000010ff007c0c */ /* 0x002fda000bf03270 */
[----:B------:R-:W-:Y:S05]  /*0040*/  @!P0 EXIT ;  /* 0x000000000000894d */ /* 0x000fea0003800000 */
[----:B------:R-:W-:Y:S02]  /*0050*/  ULDC.64 UR6, c[0x0][0x370] ;  /* 0x0000dc0000067ab9 */ /* 0x000fe40000000a00 */
[----:B------:R-:W-:Y:S02]  /*0060*/  UISETP.NE.U32.AND UP1, UPT, URZ, UR6, UPT ;  /* 0x000000063f00728c */ /* 0x000fe4000bf25070 */
[----:B------:R-:W-:Y:S02]  /*0070*/  ULDC.64 UR4, c[0x0][0x340] ;  /* 0x0000d00000047ab9 */ /* 0x000fe40000000a00 */
[----:B------:R-:W-:Y:S02]  /*0080*/  UISETP.NE.AND.EX UP1, UPT, URZ, UR7, UPT, UP1 ;  /* 0x000000073f00728c */ /* 0x000fe4000bf25310 */
[----:B------:R-:W-:Y:S02]  /*0090*/  UISETP.NE.U32.AND UP0, UPT, URZ, UR4, UPT ;  /* 0x000000043f00728c */ /* 0x000fe4000bf05070 */
[----:B------:R-:W-:-:S02]  /*00a0*/  ULDC.64 UR8, c[0x0][0x370] ;  /* 0x0000dc0000087ab9 */ /* 0x000fc40000000a00 */
[----:B------:R-:W-:Y:S01]  /*00b0*/  UISETP.NE.AND.EX UP0, UPT, URZ, UR5, UPT, UP0 ;  /* 0x000000053f00728c */ /* 0x000fe2000bf05300 */
[----:B------:R-:W-:Y:S01]  /*00c0*/  PLOP3.LUT P1, PT, PT, PT, UP1, 0x80, 0x0 ;  /* 0x000000000000781c */ /* 0x000fe20003f2f018 */
[----:B------:R-:W-:Y:S02]  /*00d0*/  ULDC.64 UR14, c[0x0][0x118] ;  /* 0x00004600000e7ab9 */ /* 0x000fe40000000a00 */
[----:B------:R-:W-:Y:S02]  /*00e0*/  ULDC.64 UR6, c[0x0][0x340] ;  /* 0x0000d00000067ab9 */ /* 0x000fe40000000a00 */
[----:B------:R-:W-:Y:S01]  /*00f0*/  @UP1 UMOV UR5, 0x4 ;  /* 0x0000000400051882 */ /* 0x000fe20000000000 */
[----:B------:R-:W-:Y:S01]  /*0100*/  PLOP3.LUT P0, PT, PT, PT, UP0, 0x80, 0x0 ;  /* 0x000000000000781c */ /* 0x000fe20003f0f008 */
[----:B------:R-:W-:-:S03]  /*0110*/  @UP1 UIMAD.WIDE UR8, UR16, UR5, UR8 ;  /* 0x00000005100812a5 */ /* 0x000fc6000f8e0208 */
[----:B------:R-:W-:Y:S02]  /*0120*/  @UP0 UMOV UR4, 0x4 ;  /* 0x0000000400040882 */ /* 0x000fe40000000000 */
[----:B------:R-:W-:Y:S01]  /*0130*/  @UP0 UIMAD.WIDE UR4, UR16, UR4, UR6 ;  /* 0x00000004100402a5 */ /* 0x000fe2000f8e0206 */
[----:B------:R-:W-:Y:S02]  /*0140*/  IMAD.U32 R4, RZ, RZ, UR8 ;  /* 0x00000008ff047e24 */ /* 0x000fe4000f8e00ff */
[----:B------:R-:W-:-:S03]  /*0150*/  IMAD.U32 R5, RZ, RZ, UR9 ;  /* 0x00000009ff057e24 */ /* 0x000fc6000f8e00ff */
[----:B------:R-:W-:Y:S01]  /*0160*/  IMAD.U32 R2, RZ, RZ, UR4 ;  /* 0x00000004ff027e24 */ /* 0x000fe2000f8e00ff */
[----:B------:R-:W-:Y:S01]  /*0170*/  ULDC UR4, c[0x0][0x2ac] ;  /* 0x0000ab0000047ab9 */ /* 0x000fe20000000800 */
[----:B------:R-:W2:Y:S01]  /*0180*/  @P1 LDG.E R4, [R4.64] ;  /* 0x0000000e04041981 */ /* 0x000ea2000c1e1900 */
[----:B------:R-:W-:-:S05]  /*0190*/  IMAD.U32 R3, RZ, RZ, UR5 ;  /* 0x00000005ff037e24 */ /* 0x000fca000f8e00ff */
[----:B------:R1:W3:Y:S04]  /*01a0*/  @P0 LDG.E R2, [R2.64] ;  /* 0x0000000e02020981 */ /* 0x0002e8000c1e1900 */
[----:B------:R-:W4:Y:S01]  /*01b0*/  S2R R30, SR_TID.X ;  /* 0x00000000001e7919 */ /* 0x000f220000002100 */
[----:B------:R-:W-:Y:S02]  /*01c0*/  ULDC UR6, c[0x0][0x1d0] ;  /* 0x0000740000067ab9 */ /* 0x000fe40000000800 */
[----:B------:R-:W-:Y:S02]  /*01d0*/  UIMAD UR6, UR4, UR6, 0x7f ;  /* 0x0000007f040674a4 */ /* 0x000fe4000f8e0206 */
[----:B------:R-:W-:Y:S02]  /*01e0*/  UMOV UR11, URZ ;  /* 0x0000003f000b7c82 */ /* 0x000fe40008000000 */
[----:B------:R-:W-:-:S04]  /*01f0*/  USHF.R.S32.HI UR5, URZ, 0x1f, UR6 ;  /* 0x0000001f3f057899 */ /* 0x000fc80008011406 */
[----:B------:R-:W-:Y:S01]  /*0200*/  ULEA.HI UR5, UR5, UR6, URZ, 0x7 ;  /* 0x0000000605057291 */ /* 0x000fe2000f8f383f */
[----:B----4-:R-:W-:-:S04]  /*0210*/  SHF.R.S32.HI R24, RZ, 0x1f, R30 ;  /* 0x0000001fff187819 */ /* 0x010fc8000001141e */
[----:B-1----:R-:W-:Y:S01]  /*0220*/  LEA.HI R3, R24, R30, RZ, 0x3 ;  /* 0x0000001e18037211 */ /* 0x002fe200078f18ff */
[----:B------:R-:W-:-:S03]  /*0230*/  USHF.R.S32.HI UR8, URZ, 0x7, UR5 ;  /* 0x000000073f087899 */ /* 0x000fc60008011405 */
[----:B------:R-:W-:Y:S02]  /*0240*/  LOP3.LUT R0, R3, 0xfffffff8, RZ, 0xc0, !PT ;  /* 0xfffffff803007812 */ /* 0x000fe400078ec0ff */
[----:B------:R-:W-:-:S03]  /*0250*/  SHF.R.S32.HI R18, RZ, 0x3, R3 ;  /* 0x00000003ff127819 */ /* 0x000fc60000011403 */
[----:B------:R-:W-:Y:S01]  /*0260*/  IMAD.IADD R19, R30, 0x1, -R0 ;  /* 0x000000011e137824 */ /* 0x000fe200078e0a00 */
[----:B------:R-:W-:Y:S01]  /*0270*/  ULDC UR5, c[0x0][0x2b8] ;  /* 0x0000ae0000057ab9 */ /* 0x000fe20000000800 */
[----:B------:R-:W-:Y:S02]  /*0280*/  IMAD.U32 R0, RZ, RZ, UR8 ;  /* 0x00000008ff007e24 */ /* 0x000fe4000f8e00ff */
[----:B------:R-:W-:Y:S01]  /*0290*/  IMAD R138, R19, 0x20, R18 ;  /* 0x00000020138a7824 */ /* 0x000fe200078e0212 */
[----:B------:R-:W-:Y:S02]  /*02a0*/  UISETP.NE.AND UP1, UPT, UR5, 0x1, UPT ;  /* 0x000000010500788c */ /* 0x000fe4000bf25270 */
[----:B------:R-:W-:Y:S01]  /*02b0*/  ULDC UR10, c[0x0][0x1d0] ;  /* 0x00007400000a7ab9 */ /* 0x000fe20000000800 */
[----:B------:R-:W-:Y:S01]  /*02c0*/  IMAD R0, R0, 0x80, R138 ;  /* 0x0000008000007824 */ /* 0x000fe200078e028a */
[----:B------:R-:W-:-:S03]  /*02d0*/  UIMAD UR10, UR4, UR10, URZ ;  /* 0x0000000a040a72a4 */ /* 0x000fc6000f8e023f */
[----:B------:R-:W-:Y:S01]  /*02e0*/  ULDC.64 UR4, c[0x0][0x2b0] ;  /* 0x0000ac0000047ab9 */ /* 0x000fe20000000a00 */
[----:B------:R-:W-:-:S04]  /*02f0*/  IADD3 R0, R0, -0x80, RZ ;  /* 0xffffff8000007810 */ /* 0x000fc80007ffe0ff */
[----:B------:R-:W-:-:S04]  /*0300*/  ISETP.GE.AND P2, PT, R0, UR10, PT ;  /* 0x0000000a00007c0c */ /* 0x000fc8000bf46270 */
[----:B------:R-:W-:Y:S01]  /*0310*/  ISETP.GT.OR P2, PT, R138, 0x7f, P2 ;  /* 0x0000007f8a00780c */ /* 0x000fe20001744670 */
[----:B------:R-:W-:Y:S01]  /*0320*/  IMAD.MOV.U32 R244, RZ, RZ, RZ ;  /* 0x000000fffff47224 */ /* 0x000fe200078e00ff */
[----:B------:R-:W-:Y:S06]  /*0330*/  BAR.SYNC.DEFER_BLOCKING 0x0 ;  /* 0x0000000000007b1d */ /* 0x000fec0000010000 */
[----:B--2---:R-:W1:Y:S01]  /*0340*/  @P1 R2UR UR11, R4 ;  /* 0x00000000040b13c2 */ /* 0x004e6200000e0000 */
[----:B------:R-:W-:-:S07]  /*0350*/  PLOP3.LUT P1, PT, PT, PT, UP1, 0x80, 0x0 ;  /* 0x000000000000781c */ /* 0x000fce0003f2f018 */
[----:B---3--:R2:W3:Y:S01]  /*0360*/  @P0 R2UR UR7, R2 ;  /* 0x00000000020703c2 */ /* 0x0084e200000e0000 */
[----:B------:R-:W-:Y:S01]  /*0370*/  PLOP3.LUT P0, PT, PT, PT, UP1, 0x80, 0x0 ;  /* 0x000000000000781c */ /* 0x000fe20003f0f018 */
[----:B---3--:R-:W-:Y:S02]  /*0380*/  @!UP0 UMOV UR7, UR16 ;  /* 0x0000001000078c82 */ /* 0x008fe40008000000 */
[----:B------:R-:W-:-:S04]  /*0390*/  USHF.R.S32.HI UR6, URZ, 0x1f, UR7 ;  /* 0x0000001f3f067899 */ /* 0x000fc80008011407 */
[----:B------:R-:W-:Y:S01]  /*03a0*/  UIMAD UR6, UR6, UR4, URZ ;  /* 0x00000004060672a4 */ /* 0x000fe2000f8e023f */
[----:B-1----:R-:W-:Y:S01]  /*03b0*/  IADD3 R9, R0, UR11, RZ ;  /* 0x0000000b00097c10 */ /* 0x002fe2000fffe0ff */
[----:B------:R-:W-:-:S04]  /*03c0*/  UIMAD.WIDE.U32 UR12, UR7, UR4, URZ ;  /* 0x00000004070c72a5 */ /* 0x000fc8000f8e003f */
[----:B------:R-:W-:Y:S01]  /*03d0*/  @P1 IMAD.HI.U32 R0, R9, c[0x0][0x2bc], RZ ;  /* 0x0000af0009001a27 */ /* 0x000fe200078e00ff */
[----:B------:R-:W-:-:S03]  /*03e0*/  UIMAD UR6, UR7, UR5, UR6 ;  /* 0x00000005070672a4 */ /* 0x000fc6000f8e0206 */
[----:B------:R-:W-:Y:S01]  /*03f0*/  IMAD.MOV.U32 R7, RZ, RZ, R9 ;  /* 0x000000ffff077224 */ /* 0x000fe200078e0009 */
[----:B------:R-:W-:Y:S01]  /*0400*/  @P0 SHF.R.U32.HI R7, RZ, c[0x0][0x2c0], R0 ;  /* 0x0000b000ff070a19 */ /* 0x000fe20000011600 */
[----:B------:R-:W-:Y:S01]  /*0410*/  UIADD3 UR6, UR13, UR6, URZ ;  /* 0x000000060d067290 */ /* 0x000fe2000fffe03f */
[----:B------:R-:W1:Y:S01]  /*0420*/  S2UR UR9, SR_CTAID.Y ;  /* 0x00000000000979c3 */ /* 0x000e620000002600 */
[----:B------:R-:W-:Y:S01]  /*0430*/  ULDC.64 UR4, c[0x0][0x1b8] ;  /* 0x00006e0000047ab9 */ /* 0x000fe20000000a00 */
[----:B------:R-:W-:-:S04]  /*0440*/  @!P2 IADD3 R0, P1, R7, UR12, RZ ;  /* 0x0000000c0700ac10 */ /* 0x000fc8000ff3e0ff */
[----:B--2---:R-:W-:Y:S02]  /*0450*/  @!P2 LEA R2, P0, R0, c[0x0][0x2a0], 0x2 ;  /* 0x0000a8000002aa11 */ /* 0x004fe400078010ff */
[----:B------:R-:W-:-:S04]  /*0460*/  @!P2 LEA.HI.X.SX32 R3, R7, UR6, 0x1, P1 ;  /* 0x000000060703ac11 */ /* 0x000fc800088f0eff */
[----:B------:R-:W-:-:S05]  /*0470*/  @!P2 LEA.HI.X R3, R0, c[0x0][0x2a4], R3, 0x2, P0 ;  /* 0x0000a9000003aa11 */ /* 0x000fca00000f1403 */
[----:B------:R2:W3:Y:S01]  /*0480*/  @!P2 LDG.E R244, [R2.64] ;  /* 0x0000000e02f4a981 */ /* 0x0004e2000c1e1900 */
[----:B------:R-:W-:-:S05]  /*0490*/  IMAD.MOV.U32 R0, RZ, RZ, c[0x0][0x2c4] ;  /* 0x0000b100ff007624 */ /* 0x000fca00078e00ff */
[----:B------:R-:W-:Y:S01]  /*04a0*/  ISETP.NE.AND P0, PT, R0, 0x1, PT ;  /* 0x000000010000780c */ /* 0x000fe20003f05270 */
[----:B-1----:R-:W-:Y:S01]  /*04b0*/  USHF.R.S32.HI UR7, URZ, 0x1f, UR9 ;  /* 0x0000001f3f077899 */ /* 0x002fe20008011409 */
[----:B--2---:R-:W1:Y:S03]  /*04c0*/  S2R R2, SR_CTAID.X ;  /* 0x0000000000027919 */ /* 0x004e660000002500 */
[----:B------:R-:W-:Y:S02]  /*04d0*/  UIMAD UR18, UR7, UR4, URZ ;  /* 0x00000004071272a4 */ /* 0x000fe4000f8e023f */
[----:B------:R-:W-:Y:S02]  /*04e0*/  UIMAD.WIDE.U32 UR20, UR9, UR4, URZ ;  /* 0x00000004091472a5 */ /* 0x000fe4000f8e003f */
[----:B------:R-:W-:Y:S02]  /*04f0*/  UIMAD UR18, UR9, UR5, UR18 ;  /* 0x00000005091272a4 */ /* 0x000fe4000f8e0212 */
[----:B------:R-:W-:-:S02]  /*0500*/  USHF.R.S32.HI UR17, URZ, 0x1f, UR16 ;  /* 0x0000001f3f117899 */ /* 0x000fc40008011410 */
[----:B------:R-:W-:Y:S01]  /*0510*/  ULDC.64 UR4, c[0x0][0x1c0] ;  /* 0x0000700000047ab9 */ /* 0x000fe20000000a00 */
[----:B------:R-:W-:Y:S01]  /*0520*/  IMAD R12, R0, c[0x0][0x168], RZ ;  /* 0x00005a00000c7a24 */ /* 0x000fe200078e02ff */
[----:B------:R-:W-:Y:S02]  /*0530*/  UIMAD UR17, UR17, UR4, URZ ;  /* 0x00000004111172a4 */ /* 0x000fe4000f8e023f */
[----:B------:R-:W-:Y:S02]  /*0540*/  UIADD3 UR19, UR21, UR18, URZ ;  /* 0x0000001215137290 */ /* 0x000fe4000fffe03f */
[----:B------:R-:W-:Y:S02]  /*0550*/  UIMAD UR5, UR16, UR5, UR17 ;  /* 0x00000005100572a4 */ /* 0x000fe4000f8e0211 */
[----:B------:R-:W-:Y:S01]  /*0560*/  UMOV UR18, UR20 ;  /* 0x0000001400127c82 */ /* 0x000fe20008000000 */
[----:B-1----:R-:W-:-:S04]  /*0570*/  IMAD R8, R2, 0x80, R138 ;  /* 0x0000008002087824 */ /* 0x002fc800078e028a */
[----:B------:R-:W-:Y:S01]  /*0580*/  @P0 IMAD.HI.U32 R0, R8, c[0x0][0x2c8], RZ ;  /* 0x0000b20008000a27 */ /* 0x000fe200078e00ff */
[----:B------:R-:W-:-:S03]  /*0590*/  UIMAD.WIDE.U32 UR16, UR16, UR4, UR18 ;  /* 0x00000004101072a5 */ /* 0x000fc6000f8e0012 */
[----:B------:R-:W-:Y:S02]  /*05a0*/  IMAD R13, R2, 0x80, R18 ;  /* 0x00000080020d7824 */ /* 0x000fe400078e0212 */
[----:B------:R-:W-:Y:S01]  /*05b0*/  IMAD.MOV.U32 R4, RZ, RZ, R8 ;  /* 0x000000ffff047224 */ /* 0x000fe200078e0008 */
[----:B------:R-:W-:Y:S01]  /*05c0*/  @P0 SHF.R.U32.HI R4, RZ, c[0x0][0x2cc], R0 ;  /* 0x0000b300ff040a19 */ /* 0x000fe20000011600 */
[----:B------:R-:W-:Y:S01]  /*05d0*/  UIADD3 UR5, UR17, UR5, URZ ;  /* 0x0000000511057290 */ /* 0x000fe2000fffe03f */
[----:B------:R-:W-:Y:S02]  /*05e0*/  IADD3 R2, R13, 0x20, RZ ;  /* 0x000000200d027810 */ /* 0x000fe40007ffe0ff */
[--C-:B------:R-:W-:Y:S01]  /*05f0*/  SHF.R.S32.HI R0, RZ, 0x1f, R4.reuse ;  /* 0x0000001fff007819 */ /* 0x100fe20000011404 */
[----:B------:R-:W-:Y:S01]  /*0600*/  IMAD.MOV R5, RZ, RZ, -R4 ;  /* 0x000000ffff057224 */ /* 0x000fe200078e0a04 */
[----:B------:R-:W-:Y:S01]  /*0610*/  ISETP.GE.AND P5, PT, R2, R12, PT ;  /* 0x0000000c0200720c */ /* 0x000fe20003fa6270 */
[----:B------:R-:W-:-:S02]  /*0620*/  IMAD.U32 R3, RZ, RZ, UR17 ;  /* 0x00000011ff037e24 */ /* 0x000fc4000f8e00ff */
[----:B------:R-:W-:Y:S02]  /*0630*/  IMAD.U32 R2, RZ, RZ, UR16 ;  /* 0x00000010ff027e24 */ /* 0x000fe4000f8e00ff */
[----:B------:R-:W-:Y:S01]  /*0640*/  IMAD.U32 R3, RZ, RZ, UR5 ;  /* 0x00000005ff037e24 */ /* 0x000fe2000f8e00ff */
[----:B------:R-:W-:Y:S01]  /*0650*/  LEA.HI R10, R24, R30, RZ, 0x4 ;  /* 0x0000001e180a7211 */ /* 0x000fe200078f20ff */
[----:B------:R-:W-:Y:S01]  /*0660*/  IMAD R0, R0, c[0x0][0x1b0], RZ ;  /* 0x00006c0000007a24 */ /* 0x000fe200078e02ff */
[----:B------:R-:W-:Y:S01]  /*0670*/  STL [R1], R138 ;  /* 0x0000008a01007387 */ /* 0x000fe20000100800 */
[----:B------:R-:W-:Y:S01]  /*0680*/  IMAD R5, R5, c[0x0][0x2c4], R8 ;  /* 0x0000b10005057a24 */ /* 0x000fe200078e0208 */
[C---:B------:R-:W-:Y:S01]  /*0690*/  IADD3 R6, R13.reuse, 0x40, RZ ;  /* 0x000000400d067810 */ /* 0x040fe20007ffe0ff */
[----:B------:R-:W-:Y:S01]  /*06a0*/  IMAD.WIDE.U32 R2, R4, c[0x0][0x1b0], R2 ;  /* 0x00006c0004027a25 */ /* 0x000fe200078e0002 */
[----:B------:R-:W-:Y:S01]  /*06b0*/  ISETP.GE.AND P3, PT, R13, R12, PT ;  /* 0x0000000c0d00720c */ /* 0x000fe20003f66270 */
[----:B------:R-:W-:-:S02]  /*06c0*/  ULDC.64 UR4, c[0x0][0x1e8] ;  /* 0x00007a0000047ab9 */ /* 0x000fc40000000a00 */
[----:B------:R-:W-:Y:S01]  /*06d0*/  IMAD R0, R4, c[0x0][0x1b4], R0 ;  /* 0x00006d0004007a24 */ /* 0x000fe200078e0200 */
[----:B------:R-:W-:Y:S02]  /*06e0*/  SHF.R.S32.HI R4, RZ, 0x1f, R5 ;  /* 0x0000001fff047819 */ /* 0x000fe40000011405 */
[----:B------:R-:W-:Y:S01]  /*06f0*/  SHF.R.S32.HI R11, RZ, 0x4, R10 ;  /* 0x00000004ff0b7819 */ /* 0x000fe2000001140a */
[----:B------:R-:W-:Y:S02]  /*0700*/  IMAD.IADD R3, R3, 0x1, R0 ;  /* 0x0000000103037824 */ /* 0x000fe400078e0200 */
[----:B------:R-:W-:Y:S01]  /*0710*/  IMAD R0, R4, c[0x0][0x1a8], RZ ;  /* 0x00006a0004007a24 */ /* 0x000fe200078e02ff */
[----:B------:R-:W-:Y:S01]  /*0720*/  STL [R1+0x18], R13 ;  /* 0x0000180d01007387 */ /* 0x000fe20000100800 */
[C---:B------:R-:W-:Y:S01]  /*0730*/  IMAD.WIDE.U32 R2, R5.reuse, c[0x0][0x1a8], R2 ;  /* 0x00006a0005027a25 */ /* 0x040fe200078e0002 */
[----:B------:R-:W-:Y:S02]  /*0740*/  ISETP.GE.AND P4, PT, R6, R12, PT ;  /* 0x0000000c0600720c */ /* 0x000fe40003f86270 */
[----:B------:R1:W-:Y:S01]  /*0750*/  STL [R1+0x14], R8 ;  /* 0x0000140801007387 */ /* 0x0003e20000100800 */
[----:B------:R-:W-:Y:S01]  /*0760*/  IMAD R4, R5, c[0x0][0x1ac], R0 ;  /* 0x00006b0005047a24 */ /* 0x000fe200078e0200 */
[----:B------:R-:W-:Y:S01]  /*0770*/  IADD3 R6, R13, 0x60, RZ ;  /* 0x000000600d067810 */ /* 0x000fe20007ffe0ff */
[----:B------:R-:W-:Y:S01]  /*0780*/  IMAD.SHL.U32 R5, R18, 0x40, RZ ;  /* 0x0000004012057824 */ /* 0x000fe200078e00ff */
[----:B------:R-:W-:Y:S01]  /*0790*/  LOP3.LUT R0, R10, 0xfffffff0, RZ, 0xc0, !PT ;  /* 0xfffffff00a007812 */ /* 0x000fe200078ec0ff */
[----:B------:R-:W-:Y:S01]  /*07a0*/  IMAD.IADD R3, R3, 0x1, R4 ;  /* 0x0000000103037824 */ /* 0x000fe200078e0204 */
[----:B------:R-:W-:-:S02]  /*07b0*/  LEA R14, P1, R2, c[0x0][0x160], 0x1 ;  /* 0x00005800020e7a11 */ /* 0x000fc400078208ff */
[----:B------:R-:W-:Y:S01]  /*07c0*/  ISETP.GE.AND P0, PT, R6, R12, PT ;  /* 0x0000000c0600720c */ /* 0x000fe20003f06270 */
[----:B------:R-:W-:Y:S02]  /*07d0*/  IMAD.MOV R6, RZ, RZ, -R7 ;  /* 0x000000ffff067224 */ /* 0x000fe400078e0a07 */
[----:B------:R-:W-:Y:S02]  /*07e0*/  IMAD.SHL.U32 R148, R19, 0x8, RZ ;  /* 0x0000000813947824 */ /* 0x000fe400078e00ff */
[----:B------:R-:W-:Y:S01]  /*07f0*/  IMAD R245, R6, c[0x0][0x2b8], R9 ;  /* 0x0000ae0006f57a24 */ /* 0x000fe200078e0209 */
[----:B-1----:R-:W-:-:S04]  /*0800*/  LEA.HI R8, R10, R11, RZ, 0x1 ;  /* 0x0000000b0a087211 */ /* 0x002fc800078f08ff */
[----:B------:R-:W-:Y:S02]  /*0810*/  LOP3.LUT R8, R8, 0xfffffffe, RZ, 0xc0, !PT ;  /* 0xfffffffe08087812 */ /* 0x000fe400078ec0ff */
[----:B------:R-:W-:-:S03]  /*0820*/  LEA.HI.X R13, R2, c[0x0][0x164], R3, 0x1, P1 ;  /* 0x00005900020d7a11 */ /* 0x000fc600008f0c03 */
[----:B------:R-:W-:Y:S02]  /*0830*/  IMAD.IADD R23, R11, 0x1, -R8 ;  /* 0x000000010b177824 */ /* 0x000fe400078e0a08 */
[----:B------:R-:W-:Y:S01]  /*0840*/  IMAD.IADD R8, R30, 0x1, -R0 ;  /* 0x000000011e087824 */ /* 0x000fe200078e0a00 */
[----:B------:R-:W-:Y:S01]  /*0850*/  LOP3.LUT R0, R5, 0x1c0, RZ, 0xc0, !PT ;  /* 0x000001c005007812 */ /* 0x000fe200078ec0ff */
[----:B------:R-:W-:Y:S01]  /*0860*/  SHFL.IDX PT, R2, R14, RZ, 0x181f ;  /* 0x00181fff0e027589 */ /* 0x000fe200000e0000 */
[----:B------:R-:W-:Y:S02]  /*0870*/  SHF.R.S32.HI R29, RZ, 0x1f, R245 ;  /* 0x0000001fff1d7819 */ /* 0x000fe400000114f5 */
[----:B------:R-:W-:Y:S01]  /*0880*/  SHF.R.U32.HI R4, RZ, 0x3, R0 ;  /* 0x00000003ff047819 */ /* 0x000fe20000011600 */
[----:B------:R-:W1:Y:S01]  /*0890*/  SHFL.IDX PT, R3, R13, RZ, 0x181f ;  /* 0x00181fff0d037589 */ /* 0x000e6200000e0000 */
[----:B------:R-:W-:Y:S02]  /*08a0*/  LOP3.LUT R0, R0, 0x38, R148, 0xf8, !PT ;  /* 0x0000003800007812 */ /* 0x000fe400078ef894 */
[----:B------:R-:W-:Y:S01]  /*08b0*/  SHF.R.S32.HI R5, RZ, 0x1f, R8 ;  /* 0x0000001fff057819 */ /* 0x000fe20000011408 */
[----:B------:R-:W-:Y:S01]  /*08c0*/  SHFL.IDX PT, R6, R14, 0x1, 0x181f ;  /* 0x00381f000e067f89 */ /* 0x000fe200000e0000 */
[----:B------:R-:W-:Y:S01]  /*08d0*/  LOP3.LUT R15, R0, R4, RZ, 0x3c, !PT ;  /* 0x00000004000f7212 */ /* 0x000fe200078e3cff */
[----:B------:R-:W-:-:S02]  /*08e0*/  IMAD R0, R29, c[0x0][0x1e0], RZ ;  /* 0x000078001d007a24 */ /* 0x000fc400078e02ff */
[----:B------:R-:W2:Y:S01]  /*08f0*/  SHFL.IDX PT, R7, R13, 0x1, 0x181f ;  /* 0x00381f000d077f89 */ /* 0x000ea200000e0000 */
[----:B------:R-:W-:Y:S01]  /*0900*/  IADD3 R137, R148, 0x40, RZ ;  /* 0x0000004094897810 */ /* 0x000fe20007ffe0ff */
[----:B------:R-:W-:Y:S01]  /*0910*/  IMAD R0, R245, c[0x0][0x1e4], R0 ;  /* 0x00007900f5007a24 */ /* 0x000fe200078e0200 */
[----:B------:R-:W-:Y:S02]  /*0920*/  LEA.HI R11, R24, R30, RZ, 0x6 ;  /* 0x0000001e180b7211 */ /* 0x000fe400078f30ff */
[----:B------:R-:W-:Y:S01]  /*0930*/  LEA.HI R22, R5, R8, RZ, 0x3 ;  /* 0x0000000805167211 */ /* 0x000fe200078f18ff */
[----:B------:R-:W-:Y:S01]  /*0940*/  IMAD.WIDE.U32 R4, R245, c[0x0][0x1e0], RZ ;  /* 0x00007800f5047a25 */ /* 0x000fe200078e00ff */
[--C-:B------:R-:W-:Y:S02]  /*0950*/  @!P3 SHF.R.S32.HI R10, RZ, 0x1f, R137.reuse ;  /* 0x0000001fff0ab819 */ /* 0x100fe40000011489 */
[----:B------:R-:W-:Y:S01]  /*0960*/  LOP3.LUT R12, R22, 0xfffffff8, RZ, 0xc0, !PT ;  /* 0xfffffff8160c7812 */ /* 0x000fe200078ec0ff */
[----:B------:R-:W-:Y:S01]  /*0970*/  IMAD.SHL.U32 R11, R11, 0x8, RZ ;  /* 0x000000080b0b7824 */ /* 0x000fe200078e00ff */
[----:B------:R-:W-:Y:S01]  /*0980*/  @!P3 LEA.HI R10, R10, R137, RZ, 0x3 ;  /* 0x000000890a0ab211 */ /* 0x000fe200078f18ff */
[----:B------:R-:W-:Y:S01]  /*0990*/  IMAD.IADD R9, R5, 0x1, R0 ;  /* 0x0000000105097824 */ /* 0x000fe200078e0200 */
[----:B------:R-:W-:-:S02]  /*09a0*/  @!P5 SHF.R.S32.HI R0, RZ, 0x1f, R137 ;  /* 0x0000001fff00d819 */ /* 0x000fc40000011489 */
[----:B------:R-:W-:Y:S01]  /*09b0*/  ISETP.GE.AND P2, PT, R148, c[0x0][0x198], PT ;  /* 0x0000660094007a0c */ /* 0x000fe20003f46270 */
[----:B------:R-:W-:Y:S01]  /*09c0*/  IMAD.IADD R21, R8, 0x1, -R12 ;  /* 0x0000000108157824 */ /* 0x000fe200078e0a0c */
[----:B------:R-:W-:Y:S01]  /*09d0*/  @!P3 LOP3.LUT R10, R10, 0xfffffff8, RZ, 0xc0, !PT ;  /* 0xfffffff80a0ab812 */ /* 0x000fe200078ec0ff */
[----:B------:R-:W-:Y:S01]  /*09e0*/  IMAD.MOV.U32 R8, RZ, RZ, R4 ;  /* 0x000000ffff087224 */ /* 0x000fe200078e0004 */
[----:B------:R-:W-:Y:S01]  /*09f0*/  LOP3.LUT R136, R15, 0xfffffe00, R11, 0xf8, !PT ;  /* 0xfffffe000f887812 */ /* 0x000fe200078ef80b */
[----:B------:R-:W-:Y:S01]  /*0a00*/  SHFL.IDX PT, R4, R14, 0x2, 0x181f ;  /* 0x00581f000e047f89 */ /* 0x000fe200000e0000 */
[----:B------:R-:W-:Y:S02]  /*0a10*/  @!P5 LEA.HI R0, R0, R137, RZ, 0x3 ;  /* 0x000000890000d211 */ /* 0x000fe400078f18ff */
[----:B------:R-:W-:Y:S01]  /*0a20*/  ISETP.GE.AND P1, PT, R137, c[0x0][0x198], PT ;  /* 0x0000660089007a0c */ /* 0x000fe20003f26270 */
[----:B------:R-:W4:Y:S01]  /*0a30*/  SHFL.IDX PT, R5, R13, 0x2, 0x181f ;  /* 0x00581f000d057f89 */ /* 0x000f2200000e0000 */
[----:B-1----:R-:W-:Y:S01]  /*0a40*/  @!P3 IMAD.WIDE R10, R10, 0x2, R2 ;  /* 0x000000020a0ab825 */ /* 0x002fe200078e0202 */
[----:B------:R-:W-:-:S03]  /*0a50*/  @!P5 LOP3.LUT R0, R0, 0xfffffff8, RZ, 0xc0, !PT ;  /* 0xfffffff80000d812 */ /* 0x000fc600078ec0ff */
[----:B------:R-:W-:Y:S02]  /*0a60*/  @!P3 IMAD.SHL.U32 R12, R136, 0x2, RZ ;  /* 0x00000002880cb824 */ /* 0x000fe400078e00ff */
[----:B------:R-:W-:Y:S01]  /*0a70*/  @!P3 IMAD.WIDE R2, R148, 0x2, R2 ;  /* 0x000000029402b825 */ /* 0x000fe200078e0202 */
[----:B------:R-:W-:-:S03]  /*0a80*/  UIMAD UR16, UR7, UR4, URZ ;  /* 0x00000004071072a4 */ /* 0x000fc6000f8e023f */
[----:B--2---:R-:W-:Y:S01]  /*0a90*/  @!P5 IMAD.WIDE R16, R0, 0x2, R6 ;  /* 0x000000020010d825 */ /* 0x004fe200078e0206 */
[----:B------:R1:W-:Y:S01]  /*0aa0*/  @!P3 LDGSTS.E.BYPASS.LTC128B.128 [R12+0x100], [R2.64], !P2 ;  /* 0x00100000020cbfae */ /* 0x0003e2000d101d4e */
[----:B------:R-:W-:Y:S02]  /*0ab0*/  @!P4 SHF.R.S32.HI R0, RZ, 0x1f, R137 ;  /* 0x0000001fff00c819 */ /* 0x000fe40000011489 */
[----:B------:R-:W-:Y:S01]  /*0ac0*/  @!P5 IMAD.SHL.U32 R15, R136, 0x2, RZ ;  /* 0x00000002880fd824 */ /* 0x000fe200078e00ff */
[----:B------:R2:W-:Y:S01]  /*0ad0*/  @!P3 LDGSTS.E.BYPASS.LTC128B.128 [R12+0x4100], [R10.64], !P1 ;  /* 0x041000000a0cbfae */ /* 0x0005e2000c901d4e */
[----:B------:R-:W-:Y:S01]  /*0ae0*/  @!P5 IMAD.WIDE R6, R148, 0x2, R6 ;  /* 0x000000029406d825 */ /* 0x000fe200078e0206 */
[----:B------:R-:W-:Y:S01]  /*0af0*/  UIMAD.WIDE.U32 UR18, UR9, UR4, URZ ;  /* 0x00000004091272a5 */ /* 0x000fe2000f8e003f */
[----:B------:R-:W-:Y:S01]  /*0b00*/  @!P4 LEA.HI R0, R0, R137, RZ, 0x3 ;  /* 0x000000890000c211 */ /* 0x000fe200078f18ff */
[----:B------:R-:W-:Y:S02]  /*0b10*/  UIMAD UR16, UR9, UR5, UR16 ;  /* 0x00000005091072a4 */ /* 0x000fe4000f8e0210 */
[----:B------:R5:W-:Y:S01]  /*0b20*/  @!P5 LDGSTS.E.BYPASS.LTC128B.128 [R15+0x1100], [R6.64], !P2 ;  /* 0x01100000060fdfae */ /* 0x000be2000d101d4e */
[----:B------:R-:W-:Y:S01]  /*0b30*/  @!P4 LOP3.LUT R0, R0, 0xfffffff8, RZ, 0xc0, !PT ;  /* 0xfffffff80000c812 */ /* 0x000fe200078ec0ff */
[----:B------:R-:W-:-:S02]  /*0b40*/  UIADD3 UR16, UR19, UR16, URZ ;  /* 0x0000001013107290 */ /* 0x000fc4000fffe03f */
[----:B------:R-:W-:Y:S01]  /*0b50*/  ULEA UR17, UR8, 0xffffff80, 0x7 ;  /* 0xffffff8008117891 */ /* 0x000fe2000f8e383f */
[----:B------:R5:W-:Y:S01]  /*0b60*/  @!P5 LDGSTS.E.BYPASS.LTC128B.128 [R15+0x5100], [R16.64], !P1 ;  /* 0x05100000100fdfae */ /* 0x000be2000c901d4e */
[----:B------:R-:W-:-:S03]  /*0b70*/  UISETP.GE.AND UP0, UPT, UR10, 0x1, UPT ;  /* 0x000000010a00788c */ /* 0x000fc6000bf06270 */
[----:B-1----:R1:W-:Y:S04]  /*0b80*/  SHFL.IDX PT, R2, R14, 0x3, 0x181f ;  /* 0x00781f000e027f89 */ /* 0x0023e800000e0000 */
[----:B------:R4:W5:Y:S01]  /*0b90*/  SHFL.IDX PT, R3, R13, 0x3, 0x181f ;  /* 0x00781f000d037f89 */ /* 0x00096200000e0000 */
[----:B------:R-:W-:Y:S01]  /*0ba0*/  UIADD3 UR17, UR10, -UR17, URZ ;  /* 0x800000110a117290 */ /* 0x000fe2000fffe03f */
[----:B--2---:R-:W-:Y:S01]  /*0bb0*/  @!P4 IMAD.SHL.U32 R11, R136, 0x2, RZ ;  /* 0x00000002880bc824 */ /* 0x004fe200078e00ff */
[----:B------:R-:W-:Y:S01]  /*0bc0*/  ULDC.64 UR4, c[0x0][0x210] ;  /* 0x0000840000047ab9 */ /* 0x000fe20000000a00 */
[----:B-1----:R-:W-:Y:S01]  /*0bd0*/  @!P0 SHF.R.S32.HI R14, RZ, 0x1f, R137 ;  /* 0x0000001fff0e8819 */ /* 0x002fe20000011489 */
[----:B----4-:R-:W-:-:S03]  /*0be0*/  @!P4 IMAD.WIDE R12, R0, 0x2, R4 ;  /* 0x00000002000cc825 */ /* 0x010fc600078e0204 */
[----:B------:R-:W-:Y:S01]  /*0bf0*/  @!P0 LEA.HI R0, R14, R137, RZ, 0x3 ;  /* 0x000000890e008211 */ /* 0x000fe200078f18ff */
[----:B------:R-:W-:-:S03]  /*0c00*/  @!P4 IMAD.WIDE R4, R148, 0x2, R4 ;  /* 0x000000029404c825 */ /* 0x000fc600078e0204 */
[----:B------:R-:W-:Y:S02]  /*0c10*/  @!P0 LOP3.LUT R0, R0, 0xfffffff8, RZ, 0xc0, !PT ;  /* 0xfffffff800008812 */ /* 0x000fe400078ec0ff */
[----:B-----5:R-:W-:Y:S01]  /*0c20*/  IADD3 R15, -R18, UR17, RZ ;  /* 0x00000011120f7c10 */ /* 0x020fe2000fffe1ff */
[----:B------:R1:W-:Y:S03]  /*0c30*/  @!P4 LDGSTS.E.BYPASS.LTC128B.128 [R11+0x2100], [R4.64], !P2 ;  /* 0x02100000040bcfae */ /* 0x0003e6000d101d4e */
[C---:B------:R-:W-:Y:S01]  /*0c40*/  ISETP.GE.AND P5, PT, R15.reuse, 0x1, PT ;  /* 0x000000010f00780c */ /* 0x040fe20003fa6270 */
[----:B------:R2:W-:Y:S01]  /*0c50*/  @!P4 LDGSTS.E.BYPASS.LTC128B.128 [R11+0x6100], [R12.64], !P1 ;  /* 0x061000000c0bcfae */ /* 0x0005e2000c901d4e */
[----:B------:R-:W-:Y:S01]  /*0c60*/  ISETP.GE.AND P4, PT, R15, 0x21, PT ;  /* 0x000000210f00780c */ /* 0x000fe20003f86270 */
[----:B-1----:R-:W-:-:S04]  /*0c70*/  @!P0 IMAD.WIDE R4, R0, 0x2, R2 ;  /* 0x0000000200048825 */ /* 0x002fc800078e0202 */
[----:B------:R-:W-:Y:S01]  /*0c80*/  @!P0 IMAD.WIDE R2, R148, 0x2, R2 ;  /* 0x0000000294028825 */ /* 0x000fe200078e0202 */
[----:B---3--:R-:W-:-:S03]  /*0c90*/  SHF.R.S32.HI R28, RZ, 0x1f, R244 ;  /* 0x0000001fff1c7819 */ /* 0x008fc600000114f4 */
[----:B------:R-:W-:-:S04]  /*0ca0*/  IMAD.WIDE.U32 R6, R244, c[0x0][0x1f0], R8 ;  /* 0x00007c00f4067a25 */ /* 0x000fc800078e0008 */
[----:B------:R-:W-:Y:S01]  /*0cb0*/  IMAD R8, R28, c[0x0][0x1f0], RZ ;  /* 0x00007c001c087a24 */ /* 0x000fe200078e02ff */
[----:B------:R-:W-:-:S03]  /*0cc0*/  IADD3 R10, P3, R6, UR18, RZ ;  /* 0x00000012060a7c10 */ /* 0x000fc6000ff7e0ff */
[----:B------:R-:W-:-:S05]  /*0cd0*/  IMAD R8, R244, c[0x0][0x1f4], R8 ;  /* 0x00007d00f4087a24 */ /* 0x000fca00078e0208 */
[----:B------:R-:W-:Y:S02]  /*0ce0*/  IADD3.X R8, R7, UR16, R8, P3, !PT ;  /* 0x0000001007087c10 */ /* 0x000fe40009ffe408 */
[----:B------:R-:W-:-:S04]  /*0cf0*/  LEA R7, P3, R10, c[0x0][0x1c8], 0x1 ;  /* 0x000072000a077a11 */ /* 0x000fc800078608ff */
[----:B------:R-:W-:Y:S01]  /*0d00*/  LEA.HI.X R10, R10, c[0x0][0x1cc], R8, 0x1, P3 ;  /* 0x000073000a0a7a11 */ /* 0x000fe200018f0c08 */
[----:B------:R-:W-:Y:S01]  /*0d10*/  @!P0 IMAD.SHL.U32 R6, R136, 0x2, RZ ;  /* 0x0000000288068824 */ /* 0x000fe200078e00ff */
[----:B------:R-:W-:Y:S01]  /*0d20*/  SHFL.IDX PT, R8, R7, RZ, 0x181f ;  /* 0x00181fff07087589 */ /* 0x000fe200000e0000 */
[----:B------:R-:W-:-:S03]  /*0d30*/  IMAD.SHL.U32 R0, R19, 0x40, RZ ;  /* 0x0000004013007824 */ /* 0x000fc600078e00ff */
[----:B------:R-:W1:Y:S02]  /*0d40*/  SHFL.IDX PT, R9, R10, RZ, 0x181f ;  /* 0x00181fff0a097589 */ /* 0x000e6400000e0000 */
[----:B------:R-:W-:Y:S02]  /*0d50*/  LOP3.LUT R0, R0, 0x1c0, RZ, 0xc0, !PT ;  /* 0x000001c000007812 */ /* 0x000fe400078ec0ff */
[----:B------:R3:W-:Y:S02]  /*0d60*/  @!P0 LDGSTS.E.BYPASS.LTC128B.128 [R6+0x3100], [R2.64], !P2 ;  /* 0x0310000002068fae */ /* 0x0007e4000d101d4e */
[----:B------:R-:W-:Y:S02]  /*0d70*/  SHF.R.U32.HI R16, RZ, 0x3, R0 ;  /* 0x00000003ff107819 */ /* 0x000fe40000011600 */
[----:B------:R4:W-:Y:S01]  /*0d80*/  @!P0 LDGSTS.E.BYPASS.LTC128B.128 [R6+0x7100], [R4.64], !P1 ;  /* 0x0710000004068fae */ /* 0x0009e2000c901d4e */
[----:B------:R-:W-:Y:S02]  /*0d90*/  ISETP.GE.AND P0, PT, R148, c[0x0][0x1d4], PT ;  /* 0x0000750094007a0c */ /* 0x000fe40003f06270 */
[----:B------:R-:W-:Y:S01]  /*0da0*/  ISETP.GE.AND P3, PT, R137, c[0x0][0x1d4], PT ;  /* 0x0000750089007a0c */ /* 0x000fe20003f66270 */
[----:B--2---:R-:W-:Y:S01]  /*0db0*/  @P5 IMAD.SHL.U32 R12, R136, 0x2, RZ ;  /* 0x00000002880c5824 */ /* 0x004fe200078e00ff */
[C---:B------:R-:W-:Y:S01]  /*0dc0*/  ISETP.GE.AND P2, PT, R15.reuse, 0x41, PT ;  /* 0x000000410f00780c */ /* 0x040fe20003f46270 */
[----:B------:R-:W0:Y:S01]  /*0dd0*/  LDGDEPBAR ;  /* 0x00000000000079af */ /* 0x000e220000000000 */
[----:B------:R-:W-:Y:S01]  /*0de0*/  ISETP.GE.AND P1, PT, R15, 0x61, PT ;  /* 0x000000610f00780c */ /* 0x000fe20003f26270 */
[----:B---3--:R-:W-:-:S05]  /*0df0*/  IMAD.SHL.U32 R2, R18, 0x8, RZ ;  /* 0x0000000812027824 */ /* 0x008fca00078e00ff */
[----:B------:R-:W-:Y:S01]  /*0e00*/  LOP3.LUT R17, R0, 0x8, R2, 0xf8, !PT ;  /* 0x0000000800117812 */ /* 0x000fe200078ef802 */
[----:B------:R-:W-:Y:S01]  /*0e10*/  IMAD.SHL.U32 R2, R21, 0x40, RZ ;  /* 0x0000004015027824 */ /* 0x000fe200078e00ff */
[----:B------:R-:W-:Y:S01]  /*0e20*/  @P5 SHF.R.S32.HI R0, RZ, 0x1f, R137 ;  /* 0x0000001fff005819 */ /* 0x000fe20000011489 */
[----:B------:R-:W-:Y:S01]  /*0e30*/  IMAD.SHL.U32 R3, R23, 0x8, RZ ;  /* 0x0000000817037824 */ /* 0x000fe200078e00ff */
[----:B----4-:R-:W-:Y:S02]  /*0e40*/  SHFL.IDX PT, R6, R7, 0x1, 0x181f ;  /* 0x00381f0007067f89 */ /* 0x010fe400000e0000 */
[----:B------:R-:W-:Y:S02]  /*0e50*/  @P5 LEA.HI R0, R0, R137, RZ, 0x3 ;  /* 0x0000008900005211 */ /* 0x000fe400078f18ff */
[----:B------:R-:W-:Y:S01]  /*0e60*/  LOP3.LUT R11, R2, 0x1c0, RZ, 0xc0, !PT ;  /* 0x000001c0020b7812 */ /* 0x000fe200078ec0ff */
[----:B------:R-:W-:Y:S01]  /*0e70*/  SHFL.IDX PT, R4, R7, 0x2, 0x181f ;  /* 0x00581f0007047f89 */ /* 0x000fe200000e0000 */
[----:B------:R-:W-:-:S03]  /*0e80*/  @P5 LOP3.LUT R13, R0, 0xfffffff8, RZ, 0xc0, !PT ;  /* 0xfffffff8000d5812 */ /* 0x000fc600078ec0ff */
[----:B------:R-:W-:Y:S01]  /*0e90*/  SHFL.IDX PT, R2, R7, 0x3, 0x181f ;  /* 0x00781f0007027f89 */ /* 0x000fe200000e0000 */
[----:B------:R-:W-:-:S03]  /*0ea0*/  LOP3.LUT R14, R11, 0x8, R3, 0xf8, !PT ;  /* 0x000000080b0e7812 */ /* 0x000fc600078ef803 */
[----:B------:R-:W2:Y:S01]  /*0eb0*/  SHFL.IDX PT, R7, R10, 0x1, 0x181f ;  /* 0x00381f000a077f89 */ /* 0x000ea200000e0000 */
[----:B------:R-:W-:-:S03]  /*0ec0*/  SHF.R.U32.HI R0, RZ, 0x3, R11 ;  /* 0x00000003ff007819 */ /* 0x000fc6000001160b */
[----:B------:R-:W3:Y:S04]  /*0ed0*/  SHFL.IDX PT, R5, R10, 0x2, 0x181f ;  /* 0x00581f000a057f89 */ /* 0x000ee800000e0000 */
[----:B------:R1:W4:Y:S01]  /*0ee0*/  SHFL.IDX PT, R3, R10, 0x3, 0x181f ;  /* 0x00781f000a037f89 */ /* 0x00032200000e0000 */
[----:B------:R-:W-:Y:S02]  /*0ef0*/  LOP3.LUT R18, R14, R0, RZ, 0x3c, !PT ;  /* 0x000000000e127212 */ /* 0x000fe400078e3cff */
[----:B------:R-:W-:-:S04]  /*0f00*/  @P1 SHF.R.S32.HI R0, RZ, 0x1f, R137 ;  /* 0x0000001fff001819 */ /* 0x000fc80000011489 */
[----:B------:R-:W-:Y:S01]  /*0f10*/  @P1 LEA.HI R0, R0, R137, RZ, 0x3 ;  /* 0x0000008900001211 */ /* 0x000fe200078f18ff */
[----:B-1----:R-:W-:-:S04]  /*0f20*/  @P5 IMAD.WIDE R10, R148, 0x2, R8 ;  /* 0x00000002940a5825 */ /* 0x002fc800078e0208 */
[----:B------:R-:W-:Y:S01]  /*0f30*/  @P5 IMAD.WIDE R8, R13, 0x2, R8 ;  /* 0x000000020d085825 */ /* 0x000fe200078e0208 */
[----:B------:R1:W-:Y:S04]  /*0f40*/  @P5 LDGSTS.E.BYPASS.LTC128B.128 [R12+0x8100], [R10.64], !P0 ;  /* 0x081000000a0c5fae */ /* 0x0003e8000c101d4e */
[----:B------:R5:W-:Y:S01]  /*0f50*/  @P5 LDGSTS.E.BYPASS.LTC128B.128 [R12+0xc100], [R8.64], !P3 ;  /* 0x0c100000080c5fae */ /* 0x000be2000d901d4e */
[----:B------:R-:W-:Y:S02]  /*0f60*/  @P1 LOP3.LUT R0, R0, 0xfffffff8, RZ, 0xc0, !PT ;  /* 0xfffffff800001812 */ /* 0x000fe400078ec0ff */
[----:B------:R-:W-:Y:S01]  /*0f70*/  LOP3.LUT R20, R17, R16, RZ, 0x3c, !PT ;  /* 0x0000001011147212 */ /* 0x000fe200078e3cff */
[C---:B------:R-:W-:Y:S02]  /*0f80*/  @P4 IMAD.SHL.U32 R17, R136.reuse, 0x2, RZ ;  /* 0x0000000288114824 */ /* 0x040fe400078e00ff */
[----:B------:R-:W-:-:S02]  /*0f90*/  @P2 IMAD.SHL.U32 R16, R136, 0x2, RZ ;  /* 0x0000000288102824 */ /* 0x000fc400078e00ff */
[----:B------:R-:W-:Y:S01]  /*0fa0*/  @P1 IMAD.SHL.U32 R14, R136, 0x2, RZ ;  /* 0x00000002880e1824 */ /* 0x000fe200078e00ff */
[--C-:B-----5:R-:W-:Y:S02]  /*0fb0*/  @P4 SHF.R.S32.HI R9, RZ, 0x1f, R137.reuse ;  /* 0x0000001fff094819 */ /* 0x120fe40000011489 */
[----:B------:R-:W-:Y:S02]  /*0fc0*/  @P2 SHF.R.S32.HI R8, RZ, 0x1f, R137 ;  /* 0x0000001fff082819 */ /* 0x000fe40000011489 */
[-C--:B-1----:R-:W-:Y:S02]  /*0fd0*/  @P4 LEA.HI R10, R9, R137.reuse, RZ, 0x3 ;  /* 0x00000089090a4211 */ /* 0x082fe400078f18ff */
[----:B------:R-:W-:Y:S02]  /*0fe0*/  @P2 LEA.HI R9, R8, R137, RZ, 0x3 ;  /* 0x0000008908092211 */ /* 0x000fe400078f18ff */
[----:B------:R-:W-:Y:S02]  /*0ff0*/  @P4 LOP3.LUT R8, R10, 0xfffffff8, RZ, 0xc0, !PT ;  /* 0xfffffff80a084812 */ /* 0x000fe400078ec0ff */
[----:B------:R-:W-:Y:S01]  /*1000*/  @P2 LOP3.LUT R9, R9, 0xfffffff8, RZ, 0xc0, !PT ;  /* 0xfffffff809092812 */ /* 0x000fe200078ec0ff */
[----:B--2---:R-:W-:-:S04]  /*1010*/  @P4 IMAD.WIDE R10, R148, 0x2, R6 ;  /* 0x00000002940a4825 */ /* 0x004fc800078e0206 */
[----:B------:R-:W-:Y:S01]  /*1020*/  @P4 IMAD.WIDE R12, R8, 0x2, R6 ;  /* 0x00000002080c4825 */ /* 0x000fe200078e0206 */
[----:B------:R1:W-:Y:S03]  /*1030*/  @P4 LDGSTS.E.BYPASS.LTC128B.128 [R17+0x9100], [R10.64], !P0 ;  /* 0x091000000a114fae */ /* 0x0003e6000c101d4e */
[--C-:B---3--:R-:W-:Y:S01]  /*1040*/  @P2 IMAD.WIDE R8, R9, 0x2, R4.reuse ;  /* 0x0000000209082825 */ /* 0x108fe200078e0204 */
[----:B------:R1:W-:Y:S03]  /*1050*/  @P4 LDGSTS.E.BYPASS.LTC128B.128 [R17+0xd100], [R12.64], !P3 ;  /* 0x0d1000000c114fae */ /* 0x0003e6000d901d4e */
[----:B------:R-:W-:-:S04]  /*1060*/  @P2 IMAD.WIDE R6, R148, 0x2, R4 ;  /* 0x0000000294062825 */ /* 0x000fc800078e0204 */
[--C-:B----4-:R-:W-:Y:S01]  /*1070*/  @P1 IMAD.WIDE R4, R0, 0x2, R2.reuse ;  /* 0x0000000200041825 */ /* 0x110fe200078e0202 */
[----:B------:R2:W-:Y:S03]  /*1080*/  @P2 LDGSTS.E.BYPASS.LTC128B.128 [R16+0xa100], [R6.64], !P0 ;  /* 0x0a10000006102fae */ /* 0x0005e6000c101d4e */
[----:B------:R-:W-:Y:S01]  /*1090*/  @P1 IMAD.WIDE R2, R148, 0x2, R2 ;  /* 0x0000000294021825 */ /* 0x000fe200078e0202 */
[----:B------:R1:W-:Y:S04]  /*10a0*/  @P2 LDGSTS.E.BYPASS.LTC128B.128 [R16+0xe100], [R8.64], !P3 ;  /* 0x0e10000008102fae */ /* 0x0003e8000d901d4e */
[----:B------:R3:W-:Y:S04]  /*10b0*/  @P1 LDGSTS.E.BYPASS.LTC128B.128 [R14+0xb100], [R2.64], !P0 ;  /* 0x0b100000020e1fae */ /* 0x0007e8000c101d4e */
[----:B------:R4:W-:Y:S04]  /*10c0*/  @P1 LDGSTS.E.BYPASS.LTC128B.128 [R14+0xf100], [R4.64], !P3 ;  /* 0x0f100000040e1fae */ /* 0x0009e8000d901d4e */
[----:B------:R-:W0:Y:S01]  /*10d0*/  LDGDEPBAR ;  /* 0x00000000000079af */ /* 0x000e220000000000 */
[----:B------:R-:W-:-:S04]  /*10e0*/  LOP3.LUT P4, RZ, R19, 0x2, RZ, 0xc0, !PT ;  /* 0x0000000213ff7812 */ /* 0x000fc8000788c0ff */
[----:B------:R-:W-:Y:S01]  /*10f0*/  R2P PR, R21, 0x6 ;  /* 0x0000000615007804 */ /* 0x000fe20000000000 */
[----:B------:R-:W-:Y:S01]  /*1100*/  IMAD R0, R23, 0x200, R20 ;  /* 0x0000020017007824 */ /* 0x000fe200078e0214 */
[----:B---3--:R-:W-:Y:S01]  /*1110*/  LEA.HI R3, R24, R30, RZ, 0x5 ;  /* 0x0000001e18037211 */ /* 0x008fe200078f28ff */
[----:B----4-:R-:W-:Y:S01]  /*1120*/  IMAD.SHL.U32 R4, R22, 0x40, RZ ;  /* 0x0000004016047824 */ /* 0x010fe200078e00ff */
[----:B------:R-:W-:-:S04]  /*1130*/  DEPBAR.LE SB0, 0x1 ;  /* 0x000080400000791a */ /* 0x000fc80000000000 */
[----:B------:R-:W-:Y:S02]  /*1140*/  LOP3.LUT R4, R18, 0xfffffe00, R4, 0xf8, !PT ;  /* 0xfffffe0012047812 */ /* 0x000fe400078ef804 */
[----:B------:R-:W-:Y:S01]  /*1150*/  SHF.R.S32.HI R180, RZ, 0x5, R3 ;  /* 0x00000005ffb47819 */ /* 0x000fe20000011403 */
[----:B------:R-:W-:Y:S02]  /*1160*/  IMAD.MOV.U32 R5, RZ, RZ, 0x10 ;  /* 0x00000010ff057424 */ /* 0x000fe400078e00ff */
[----:B--2---:R-:W-:Y:S02]  /*1170*/  IMAD.MOV.U32 R6, RZ, RZ, 0x20 ;  /* 0x00000020ff067424 */ /* 0x004fe400078e00ff */
[----:B------:R-:W-:Y:S01]  /*1180*/  IMAD R180, R180, 0x400, R4 ;  /* 0x00000400b4b47824 */ /* 0x000fe200078e0204 */
[----:B------:R-:W-:Y:S01]  /*1190*/  SEL R5, R5, 0xfffffff0, !P1 ;  /* 0xfffffff005057807 */ /* 0x000fe20004800000 */
[----:B------:R-:W-:Y:S01]  /*11a0*/  IMAD.SHL.U32 R216, R0, 0x2, RZ ;  /* 0x0000000200d87824 */ /* 0x000fe200078e00ff */
[----:B------:R-:W-:Y:S01]  /*11b0*/  BAR.SYNC.DEFER_BLOCKING 0x0 ;  /* 0x0000000000007b1d */ /* 0x000fe20000010000 */
[----:B------:R-:W-:Y:S01]  /*11c0*/  IMAD.SHL.U32 R180, R180, 0x2, RZ ;  /* 0x00000002b4b47824 */ /* 0x000fe200078e00ff */
[----:B------:R-:W-:-:S03]  /*11d0*/  SEL R0, R6, 0xffffffe0, !P2 ;  /* 0xffffffe006007807 */ /* 0x000fc60005000000 */
[--C-:B------:R-:W-:Y:S02]  /*11e0*/  IMAD R184, R5, 0x2, R180.reuse ;  /* 0x0000000205b87824 */ /* 0x100fe400078e02b4 */
[C---:B------:R-:W-:Y:S02]  /*11f0*/  IMAD R192, R0.reuse, 0x2, R180 ;  /* 0x0000000200c07824 */ /* 0x040fe400078e02b4 */
[----:B------:R-:W-:Y:S01]  /*1200*/  IMAD R208, R0, 0x2, R184 ;  /* 0x0000000200d07824 */ /* 0x000fe200078e02b8 */
[----:B------:R1:W2:Y:S04]  /*1210*/  LDSM.16.M88.4 R140, [R180+0x100] ;  /* 0x00010000b48c783b */ /* 0x0002a80000000200 */
[----:B------:R1:W3:Y:S04]  /*1220*/  LDSM.16.M88.4 R144, [R184+0x100] ;  /* 0x00010000b890783b */ /* 0x0002e80000000200 */
[----:B------:R1:W4:Y:S04]  /*1230*/  LDSM.16.M88.4 R172, [R192+0x100] ;  /* 0x00010000c0ac783b */ /* 0x0003280000000200 */
[----:B------:R1:W1:Y:S04]  /*1240*/  LDSM.16.M88.4 R176, [R208+0x100] ;  /* 0x00010000d0b0783b */ /* 0x0002680000000200 */
[----:B------:R-:W1:Y:S04]  /*1250*/  LDSM.16.M88.4 R180, [R180+0x4100] ;  /* 0x00410000b4b4783b */ /* 0x000e680000000200 */
[----:B------:R-:W1:Y:S04]  /*1260*/  LDSM.16.M88.4 R184, [R184+0x4100] ;  /* 0x00410000b8b8783b */ /* 0x000e680000000200 */
[----:B------:R-:W1:Y:S04]  /*1270*/  LDSM.16.M88.4 R192, [R192+0x4100] ;  /* 0x00410000c0c0783b */ /* 0x000e680000000200 */
[----:B------:R-:W1:Y:S04]  /*1280*/  LDSM.16.M88.4 R208, [R208+0x4100] ;  /* 0x00410000d0d0783b */ /* 0x000e680000000200 */
[----:B------:R-:W-:Y:S06]  /*1290*/  BAR.SYNC.DEFER_BLOCKING 0x0 ;  /* 0x0000000000007b1d */ /* 0x000fec0000010000 */
[----:B------:R1:W-:Y:S04]  /*12a0*/  STL [R1+0x4], R137 ;  /* 0x0000048901007387 */ /* 0x0003e80000100800 */
[----:B------:R1:W-:Y:S01]  /*12b0*/  STL [R1+0x10], R136 ;  /* 0x0000108801007387 */ /* 0x0003e20000100800 */
[----:B------:R-:W-:Y:S01]  /*12c0*/  PLOP3.LUT P1, PT, PT, PT, UP0, 0x80, 0x0 ;  /* 0x000000000000781c */ /* 0x000fe20003f2f008 */
[----:B------:R-:W-:-:S04]  /*12d0*/  DEPBAR.LE SB0, 0x0 ;  /* 0x000080000000791a */ /* 0x000fc80000000000 */
[----:B------:R-:W-:Y:S01]  /*12e0*/  BAR.SYNC.DEFER_BLOCKING 0x0 ;  /* 0x0000000000007b1d */ /* 0x000fe20000010000 */
[C---:B------:R-:W-:Y:S01]  /*12f0*/  IADD3 R2, R216.reuse, 0x8100, RZ ;  /* 0x00008100d8027810 */ /* 0x040fe20007ffe0ff */
[----:B------:R-:W-:Y:S02]  /*1300*/  UIMAD.WIDE.U32 UR20, UR9, UR4, URZ ;  /* 0x00000004091472a5 */ /* 0x000fe4000f8e003f */
[----:B------:R-:W-:Y:S01]  /*1310*/  UIMAD UR4, UR7, UR4, URZ ;  /* 0x00000004070472a4 */ /* 0x000fe2000f8e023f */
[----:B------:R-:W-:Y:S02]  /*1320*/  IADD3 R223, R216, 0x8120, RZ ;  /* 0x00008120d8df7810 */ /* 0x000fe40007ffe0ff */
[----:B------:R-:W-:Y:S01]  /*1330*/  @P4 IADD3 R223, R2, -0x20, RZ ;  /* 0xffffffe002df4810 */ /* 0x000fe20007ffe0ff */
[----:B------:R-:W-:Y:S01]  /*1340*/  UIMAD UR4, UR9, UR5, UR4 ;  /* 0x00000005090472a4 */ /* 0x000fe2000f8e0204 */
[----:B------:R-:W-:Y:S02]  /*1350*/  LOP3.LUT R2, R3, 0xffffffe0, RZ, 0xc0, !PT ;  /* 0xffffffe003027812 */ /* 0x000fe400078ec0ff */
[----:B------:R-:W-:Y:S01]  /*1360*/  LOP3.LUT P2, RZ, R19, 0x4, RZ, 0xc0, !PT ;  /* 0x0000000413ff7812 */ /* 0x000fe2000784c0ff */
[----:B------:R-:W-:Y:S01]  /*1370*/  UIADD3 UR4, UR21, UR4, URZ ;  /* 0x0000000415047290 */ /* 0x000fe2000fffe03f */
[----:B------:R-:W-:Y:S01]  /*1380*/  ISETP.GT.AND P6, PT, R138, 0x7f, PT ;  /* 0x0000007f8a00780c */ /* 0x000fe20003fc4270 */
[----:B------:R-:W-:Y:S01]  /*1390*/  IMAD.IADD R132, R30, 0x1, -R2 ;  /* 0x000000011e847824 */ /* 0x000fe200078e0a02 */
[----:B------:R-:W-:-:S02]  /*13a0*/  SEL R2, R6, 0xffffffe0, !P2 ;  /* 0xffffffe006027807 */ /* 0x000fc40005000000 */
[----:B------:R-:W-:Y:S02]  /*13b0*/  SEL R135, RZ, 0x10, P3 ;  /* 0x00000010ff877807 */ /* 0x000fe40001800000 */
[C---:B------:R-:W-:Y:S02]  /*13c0*/  IADD3 R238, R223.reuse, 0x800, RZ ;  /* 0x00000800dfee7810 */ /* 0x040fe40007ffe0ff */
[C---:B------:R-:W-:Y:S01]  /*13d0*/  IADD3 R237, R223.reuse, 0x1000, RZ ;  /* 0x00001000dfed7810 */ /* 0x040fe20007ffe0ff */
[----:B------:R1:W1:Y:S01]  /*13e0*/  LDSM.16.M88.4 R24, [R216+0x8100] ;  /* 0x00810000d818783b */ /* 0x0002620000000200 */
[----:B------:R-:W-:-:S03]  /*13f0*/  IADD3 R236, R223, 0x1800, RZ ;  /* 0x00001800dfec7810 */ /* 0x000fc60007ffe0ff */
        /* <DEDUP_REMOVED lines=8> */
[----:B------:R1:W1:Y:S04]  /*1480*/  LDSM.16.M88.4 R76, [R216+0xa900] ;  /* 0x00a90000d84c783b */ /* 0x0002680000000200 */
[----:B------:R1:W1:Y:S04]  /*1490*/  LDSM.16.M88.4 R84, [R216+0xb100] ;  /* 0x00b10000d854783b */ /* 0x0002680000000200 */
[----:B------:R1:W1:Y:S04]  /*14a0*/  LDSM.16.M88.4 R88, [R216+0xb900] ;  /* 0x00b90000d858783b */ /* 0x0002680000000200 */
[----:B------:R1:W1:Y:S04]  /*14b0*/  LDSM.16.M88.4 R64, [R223] ;  /* 0x00000000df40783b */ /* 0x0002680000000200 */
[----:B------:R1:W1:Y:S04]  /*14c0*/  LDSM.16.M88.4 R56, [R223+0x800] ;  /* 0x00080000df38783b */ /* 0x0002680000000200 */
[----:B------:R1:W1:Y:S04]  /*14d0*/  LDSM.16.M88.4 R80, [R223+0x1000] ;  /* 0x00100000df50783b */ /* 0x0002680000000200 */
[----:B------:R1:W1:Y:S04]  /*14e0*/  LDSM.16.M88.4 R92, [R223+0x1800] ;  /* 0x00180000df5c783b */ /* 0x0002680000000200 */
[----:B------:R1:W1:Y:S04]  /*14f0*/  LDSM.16.M88.4 R128, [R223+0x2000] ;  /* 0x00200000df80783b */ /* 0x0002680000000200 */
[----:B------:R1:W1:Y:S04]  /*1500*/  LDSM.16.M88.4 R96, [R223+0x2800] ;  /* 0x00280000df60783b */ /* 0x0002680000000200 */
[----:B------:R1:W1:Y:S04]  /*1510*/  LDSM.16.M88.4 R116, [R223+0x3000] ;  /* 0x00300000df74783b */ /* 0x0002680000000200 */
[----:B------:R1:W1:Y:S01]  /*1520*/  LDSM.16.M88.4 R108, [R223+0x3800] ;  /* 0x00380000df6c783b */ /* 0x0002620000000200 */
[----:B------:R-:W-:Y:S05]  /*1530*/  @!P1 BRA `(.L_x_0) ;  /* 0x000003b000009947 */ /* 0x000fea0003800000 */
[----:B--234-:R-:W-:Y:S01]  /*1540*/  IMAD R3, R29, c[0x0][0x208], RZ ;  /* 0x000082001d037a24 */ /* 0x01cfe200078e02ff */
[----:B------:R-:W-:Y:S01]  /*1550*/  ISETP.GE.AND P4, PT, R148, c[0x0][0x1d4], PT ;  /* 0x0000750094007a0c */ /* 0x000fe20003f86270 */
[----:B------:R-:W-:Y:S01]  /*1560*/  IMAD.WIDE.U32 R6, R245, c[0x0][0x208], RZ ;  /* 0x00008200f5067a25 */ /* 0x000fe200078e00ff */
[----:B------:R-:W-:-:S02]  /*1570*/  ISETP.GE.AND P2, PT, R137, c[0x0][0x1d4], PT ;  /* 0x0000750089007a0c */ /* 0x000fc40003f46270 */
[----:B------:R-:W-:Y:S01]  /*1580*/  ISETP.LT.OR P5, PT, R15, 0x1, P4 ;  /* 0x000000010f00780c */ /* 0x000fe200027a1670 */
[----:B------:R-:W-:Y:S02]  /*1590*/  IMAD R3, R245, c[0x0][0x20c], R3 ;  /* 0x00008300f5037a24 */ /* 0x000fe400078e0203 */
[----:B------:R-:W-:-:S04]  /*15a0*/  IMAD.WIDE R18, R148, 0x2, RZ ;  /* 0x0000000294127825 */ /* 0x000fc800078e02ff */
[----:B------:R-:W-:Y:S02]  /*15b0*/  IMAD.IADD R7, R7, 0x1, R3 ;  /* 0x0000000107077824 */ /* 0x000fe400078e0203 */
[----:B------:R-:W-:Y:S02]  /*15c0*/  IMAD R3, R28, c[0x0][0x218], RZ ;  /* 0x000086001c037a24 */ /* 0x000fe400078e02ff */
[----:B------:R-:W-:-:S04]  /*15d0*/  IMAD.WIDE.U32 R6, R244, c[0x0][0x218], R6 ;  /* 0x00008600f4067a25 */ /* 0x000fc800078e0006 */
[----:B-1----:R-:W-:Y:S01]  /*15e0*/  IMAD R8, R244, c[0x0][0x21c], R3 ;  /* 0x00008700f4087a24 */ /* 0x002fe200078e0203 */
[----:B------:R-:W-:-:S04]  /*15f0*/  IADD3 R3, P1, R6, UR20, RZ ;  /* 0x0000001406037c10 */ /* 0x000fc8000ff3e0ff */
[----:B------:R-:W-:Y:S02]  /*1600*/  IADD3.X R6, R7, UR4, R8, P1, !PT ;  /* 0x0000000407067c10 */ /* 0x000fe40008ffe408 */
[----:B------:R-:W-:-:S04]  /*1610*/  LEA R9, P1, R3, c[0x0][0x1f8], 0x1 ;  /* 0x00007e0003097a11 */ /* 0x000fc800078208ff */
[----:B------:R-:W-:Y:S01]  /*1620*/  LEA.HI.X R8, R3, c[0x0][0x1fc], R6, 0x1, P1 ;  /* 0x00007f0003087a11 */ /* 0x000fe200008f0c06 */
[----:B------:R-:W1:Y:S01]  /*1630*/  SHFL.IDX PT, R12, R9, RZ, 0x181f ;  /* 0x00181fff090c7589 */ /* 0x000e6200000e0000 */
[----:B------:R-:W-:-:S03]  /*1640*/  SHF.R.S32.HI R3, RZ, 0x1f, R137 ;  /* 0x0000001fff037819 */ /* 0x000fc60000011489 */
[----:B------:R-:W2:Y:S01]  /*1650*/  SHFL.IDX PT, R13, R8, RZ, 0x181f ;  /* 0x00181fff080d7589 */ /* 0x000ea200000e0000 */
[----:B------:R-:W-:-:S03]  /*1660*/  LEA.HI R3, R3, R137, RZ, 0x3 ;  /* 0x0000008903037211 */ /* 0x000fc600078f18ff */
[----:B------:R-:W3:Y:S01]  /*1670*/  SHFL.IDX PT, R14, R9, 0x1, 0x181f ;  /* 0x00381f00090e7f89 */ /* 0x000ee200000e0000 */
[----:B------:R-:W-:Y:S01]  /*1680*/  LOP3.LUT R6, R3, 0xfffffff8, RZ, 0xc0, !PT ;  /* 0xfffffff803067812 */ /* 0x000fe200078ec0ff */
[----:B------:R-:W-:Y:S02]  /*1690*/  IMAD.SHL.U32 R3, R136, 0x2, RZ ;  /* 0x0000000288037824 */ /* 0x000fe400078e00ff */
[----:B------:R-:W4:Y:S02]  /*16a0*/  SHFL.IDX PT, R17, R8, 0x1, 0x181f ;  /* 0x00381f0008117f89 */ /* 0x000f2400000e0000 */
[----:B------:R-:W-:Y:S02]  /*16b0*/  IMAD.WIDE R6, R6, 0x2, RZ ;  /* 0x0000000206067825 */ /* 0x000fe400078e02ff */
[----:B------:R-:W-:Y:S01]  /*16c0*/  SHFL.IDX PT, R16, R8, 0x2, 0x181f ;  /* 0x00581f0008107f89 */ /* 0x000fe200000e0000 */
[----:B-1----:R-:W-:-:S05]  /*16d0*/  IADD3 R10, P1, R12, R18, RZ ;  /* 0x000000120c0a7210 */ /* 0x002fca0007f3e0ff */
[----:B--2---:R-:W-:Y:S01]  /*16e0*/  IMAD.X R11, R13, 0x1, R19, P1 ;  /* 0x000000010d0b7824 */ /* 0x004fe200008e0613 */
[----:B------:R-:W-:-:S04]  /*16f0*/  ISETP.LT.OR P1, PT, R15, 0x1, P2 ;  /* 0x000000010f00780c */ /* 0x000fc80001721670 */
[----:B------:R1:W-:Y:S02]  /*1700*/  LDGSTS.E.BYPASS.LTC128B.128 [R3+0x100], [R10.64], !P5 ;  /* 0x001000000a037fae */ /* 0x0003e4000e901d4e */
[----:B-1----:R-:W-:Y:S02]  /*1710*/  IADD3 R10, P5, R12, R6, RZ ;  /* 0x000000060c0a7210 */ /* 0x002fe40007fbe0ff */
[----:B------:R-:W1:Y:S03]  /*1720*/  SHFL.IDX PT, R12, R9, 0x2, 0x181f ;  /* 0x00581f00090c7f89 */ /* 0x000e6600000e0000 */
[----:B------:R-:W-:Y:S01]  /*1730*/  IMAD.X R11, R13, 0x1, R7, P5 ;  /* 0x000000010d0b7824 */ /* 0x000fe200028e0607 */
[----:B------:R-:W-:Y:S01]  /*1740*/  ISETP.LT.OR P5, PT, R15, 0x21, P4 ;  /* 0x000000210f00780c */ /* 0x000fe200027a1670 */
[----:B------:R-:W2:Y:S04]  /*1750*/  SHFL.IDX PT, R13, R9, 0x3, 0x181f ;  /* 0x00781f00090d7f89 */ /* 0x000ea800000e0000 */
[----:B------:R3:W-:Y:S02]  /*1760*/  LDGSTS.E.BYPASS.LTC128B.128 [R3+0x4100], [R10.64], !P1 ;  /* 0x041000000a037fae */ /* 0x0007e4000c901d4e */
[----:B---3--:R-:W-:-:S05]  /*1770*/  IADD3 R10, P1, R18, R14, RZ ;  /* 0x0000000e120a7210 */ /* 0x008fca0007f3e0ff */
[----:B----4-:R-:W-:Y:S01]  /*1780*/  IMAD.X R11, R19, 0x1, R17, P1 ;  /* 0x00000001130b7824 */ /* 0x010fe200008e0611 */
[----:B------:R-:W-:-:S04]  /*1790*/  ISETP.LT.OR P1, PT, R15, 0x21, P2 ;  /* 0x000000210f00780c */ /* 0x000fc80001721670 */
[----:B------:R3:W-:Y:S02]  /*17a0*/  LDGSTS.E.BYPASS.LTC128B.128 [R3+0x1100], [R10.64], !P5 ;  /* 0x011000000a037fae */ /* 0x0007e4000e901d4e */
[----:B---3--:R-:W-:Y:S02]  /*17b0*/  IADD3 R10, P5, R6, R14, RZ ;  /* 0x0000000e060a7210 */ /* 0x008fe40007fbe0ff */
[----:B------:R1:W3:Y:S03]  /*17c0*/  SHFL.IDX PT, R14, R8, 0x3, 0x181f ;  /* 0x00781f00080e7f89 */ /* 0x0002e600000e0000 */
[----:B------:R-:W-:Y:S01]  /*17d0*/  IMAD.X R11, R7, 0x1, R17, P5 ;  /* 0x00000001070b7824 */ /* 0x000fe200028e0611 */
[C---:B------:R-:W-:Y:S02]  /*17e0*/  ISETP.LT.OR P5, PT, R15.reuse, 0x41, P4 ;  /* 0x000000410f00780c */ /* 0x040fe400027a1670 */
[----:B------:R-:W-:-:S02]  /*17f0*/  ISETP.LT.OR P4, PT, R15, 0x61, P4 ;  /* 0x000000610f00780c */ /* 0x000fc40002781670 */
[----:B------:R4:W-:Y:S01]  /*1800*/  LDGSTS.E.BYPASS.LTC128B.128 [R3+0x5100], [R10.64], !P1 ;  /* 0x051000000a037fae */ /* 0x0009e2000c901d4e */
[----:B-1----:R-:W-:-:S05]  /*1810*/  IADD3 R8, P1, R18, R12, RZ ;  /* 0x0000000c12087210 */ /* 0x002fca0007f3e0ff */
[----:B------:R-:W-:-:S05]  /*1820*/  IMAD.X R9, R19, 0x1, R16, P1 ;  /* 0x0000000113097824 */ /* 0x000fca00008e0610 */
[----:B------:R2:W-:Y:S01]  /*1830*/  LDGSTS.E.BYPASS.LTC128B.128 [R3+0x2100], [R8.64], !P5 ;  /* 0x0210000008037fae */ /* 0x0005e2000e901d4e */
[C---:B------:R-:W-:Y:S02]  /*1840*/  ISETP.LT.OR P5, PT, R15.reuse, 0x41, P2 ;  /* 0x000000410f00780c */ /* 0x040fe400017a1670 */
[----:B----4-:R-:W-:Y:S02]  /*1850*/  IADD3 R10, P1, R6, R12, RZ ;  /* 0x0000000c060a7210 */ /* 0x010fe40007f3e0ff */
[----:B------:R-:W-:-:S03]  /*1860*/  ISETP.LT.OR P2, PT, R15, 0x61, P2 ;  /* 0x000000610f00780c */ /* 0x000fc60001741670 */
[----:B------:R-:W-:-:S06]  /*1870*/  IMAD.X R11, R7, 0x1, R16, P1 ;  /* 0x00000001070b7824 */ /* 0x000fcc00008e0610 */
[----:B------:R1:W-:Y:S01]  /*1880*/  LDGSTS.E.BYPASS.LTC128B.128 [R3+0x6100], [R10.64], !P5 ;  /* 0x061000000a037fae */ /* 0x0003e2000e901d4e */
[----:B--2---:R-:W-:-:S05]  /*1890*/  IADD3 R8, P1, R18, R13, RZ ;  /* 0x0000000d12087210 */ /* 0x004fca0007f3e0ff */
[----:B---3--:R-:W-:Y:S01]  /*18a0*/  IMAD.X R9, R19, 0x1, R14, P1 ;  /* 0x0000000113097824 */ /* 0x008fe200008e060e */
[----:B------:R-:W-:-:S04]  /*18b0*/  IADD3 R6, P1, R6, R13, RZ ;  /* 0x0000000d06067210 */ /* 0x000fc80007f3e0ff */
[----:B------:R1:W-:Y:S01]  /*18c0*/  LDGSTS.E.BYPASS.LTC128B.128 [R3+0x3100], [R8.64], !P4 ;  /* 0x0310000008037fae */ /* 0x0003e2000e101d4e */
[----:B------:R-:W-:-:S05]  /*18d0*/  IMAD.X R7, R7, 0x1, R14, P1 ;  /* 0x0000000107077824 */ /* 0x000fca00008e060e */
[----:B------:R1:W-:Y:S03]  /*18e0*/  LDGSTS.E.BYPASS.LTC128B.128 [R3+0x7100], [R6.64], !P2 ;  /* 0x0710000006037fae */ /* 0x0003e6000d101d4e */
.L_x_0:
[C---:B-1234-:R-:W-:Y:S01]  /*18f0*/  HMMA.16816.F32 R28, R140.reuse, R24, RZ ;  /* 0x000000188c1c723c */ /* 0x05efe200000018ff */
[C---:B------:R-:W-:Y:S01]  /*1900*/  LEA R222, R2.reuse, R216, 0x1 ;  /* 0x000000d802de7211 */ /* 0x040fe200078e08ff */
[----:B------:R-:W0:Y:S01]  /*1910*/  LDGDEPBAR ;  /* 0x00000000000079af */ /* 0x000e220000000000 */
[----:B------:R-:W-:Y:S01]  /*1920*/  LEA R219, R2, R223, 0x1 ;  /* 0x000000df02db7211 */ /* 0x000fe200078e08ff */
[----:B------:R-:W-:Y:S01]  /*1930*/  UISETP.GE.AND UP0, UPT, UR10, 0x81, UPT ;  /* 0x000000810a00788c */ /* 0x000fe2000bf06270 */
[C---:B------:R-:W-:Y:S01]  /*1940*/  IADD3 R231, R223.reuse, 0x4000, RZ ;  /* 0x00004000dfe77810 */ /* 0x040fe20007ffe0ff */
[----:B------:R-:W-:Y:S01]  /*1950*/  LDSM.16.M88.4 R48, [R222+0x8100] ;  /* 0x00810000de30783b */ /* 0x000fe20000000200 */
[C---:B------:R-:W-:Y:S01]  /*1960*/  IADD3 R230, R223.reuse, 0x4800, RZ ;  /* 0x00004800dfe67810 */ /* 0x040fe20007ffe0ff */
[----:B------:R-:W-:Y:S01]  /*1970*/  HMMA.16816.F32 R24, R140, R26, RZ ;  /* 0x0000001a8c18723c */ /* 0x000fe200000018ff */
[----:B------:R-:W-:Y:S02]  /*1980*/  IADD3 R229, R223, 0x5000, RZ ;  /* 0x00005000dfe57810 */ /* 0x000fe40007ffe0ff */
[----:B------:R-:W-:-:S02]  /*1990*/  PLOP3.LUT P1, PT, PT, PT, UP0, 0x40, 0x0 ;  /* 0x000000000000781c */ /* 0x000fc40003f2e808 */
[C---:B------:R-:W-:Y:S02]  /*19a0*/  IADD3 R228, R223.reuse, 0x5800, RZ ;  /* 0x00005800dfe47810 */ /* 0x040fe40007ffe0ff */
[C---:B------:R-:W-:Y:S01]  /*19b0*/  IADD3 R227, R223.reuse, 0x6000, RZ ;  /* 0x00006000dfe37810 */ /* 0x040fe20007ffe0ff */
[----:B------:R-:W-:Y:S01]  /*19c0*/  HMMA.16816.F32 R20, R140, R32, RZ ;  /* 0x000000208c14723c */ /* 0x000fe200000018ff */
[C---:B------:R-:W-:Y:S02]  /*19d0*/  IADD3 R226, R223.reuse, 0x6800, RZ ;  /* 0x00006800dfe27810 */ /* 0x040fe40007ffe0ff */
[C---:B------:R-:W-:Y:S02]  /*19e0*/  IADD3 R225, R223.reuse, 0x7000, RZ ;  /* 0x00007000dfe17810 */ /* 0x040fe40007ffe0ff */
[----:B------:R-:W-:-:S03]  /*19f0*/  IADD3 R224, R223, 0x7800, RZ ;  /* 0x00007800dfe07810 */ /* 0x000fc60007ffe0ff */
[C---:B------:R-:W-:Y:S08]  /*1a00*/  HMMA.16816.F32 R12, R140.reuse, R36, RZ ;  /* 0x000000248c0c723c */ /* 0x040ff000000018ff */
[C---:B------:R-:W-:Y:S08]  /*1a10*/  HMMA.16816.F32 R8, R140.reuse, R38, RZ ;  /* 0x000000268c08723c */ /* 0x040ff000000018ff */
[----:B------:R-:W-:Y:S08]  /*1a20*/  HMMA.16816.F32 R16, R140, R34, RZ ;  /* 0x000000228c10723c */ /* 0x000ff000000018ff */
[----:B------:R-:W-:Y:S08]  /*1a30*/  HMMA.16816.F32 R68, R144, R64, R28 ;  /* 0x000000409044723c */ /* 0x000ff0000000181c */
[----:B------:R-:W-:Y:S08]  /*1a40*/  HMMA.16816.F32 R36, R140, R52, RZ ;  /* 0x000000348c24723c */ /* 0x000ff000000018ff */
[----:B------:R-:W-:Y:S08]  /*1a50*/  HMMA.16816.F32 R64, R144, R66, R24 ;  /* 0x000000429040723c */ /* 0x000ff00000001818 */
[C---:B------:R-:W-:Y:S08]  /*1a60*/  HMMA.16816.F32 R44, R140.reuse, R40, RZ ;  /* 0x000000288c2c723c */ /* 0x040ff000000018ff */
[----:B------:R-:W-:Y:S01]  /*1a70*/  HMMA.16816.F32 R32, R140, R54, RZ ;  /* 0x000000368c20723c */ /* 0x000fe200000018ff */
[----:B------:R-:W1:Y:S07]  /*1a80*/  LDSM.16.M88.4 R52, [R222+0x8900] ;  /* 0x00890000de34783b */ /* 0x000e6e0000000200 */
[C---:B------:R-:W-:Y:S08]  /*1a90*/  HMMA.16816.F32 R60, R144.reuse, R56, R20 ;  /* 0x00000038903c723c */ /* 0x040ff00000001814 */
[----:B------:R-:W-:Y:S08]  /*1aa0*/  HMMA.16816.F32 R72, R144, R80, R12 ;  /* 0x000000509048723c */ /* 0x000ff0000000180c */
[C---:B------:R-:W-:Y:S08]  /*1ab0*/  HMMA.16816.F32 R24, R140.reuse, R78, RZ ;  /* 0x0000004e8c18723c */ /* 0x040ff000000018ff */
[C---:B------:R-:W-:Y:S08]  /*1ac0*/  HMMA.16816.F32 R20, R140.reuse, R84, RZ ;  /* 0x000000548c14723c */ /* 0x040ff000000018ff */
[----:B------:R-:W-:Y:S08]  /*1ad0*/  HMMA.16816.F32 R12, R140, R88, RZ ;  /* 0x000000588c0c723c */ /* 0x000ff000000018ff */
[C---:B------:R-:W-:Y:S08]  /*1ae0*/  HMMA.16816.F32 R80, R144.reuse, R82, R8 ;  /* 0x000000529050723c */ /* 0x040ff00000001808 */
[----:B------:R-:W-:Y:S08]  /*1af0*/  HMMA.16816.F32 R56, R144, R58, R16 ;  /* 0x0000003a9038723c */ /* 0x000ff00000001810 */
[C---:B------:R-:W-:Y:S08]  /*1b00*/  HMMA.16816.F32 R40, R140.reuse, R42, RZ ;  /* 0x0000002a8c28723c */ /* 0x040ff000000018ff */
[C---:B------:R-:W-:Y:S08]  /*1b10*/  HMMA.16816.F32 R8, R140.reuse, R90, RZ ;  /* 0x0000005a8c08723c */ /* 0x040ff000000018ff */
[C---:B------:R-:W-:Y:S01]  /*1b20*/  HMMA.16816.F32 R28, R140.reuse, R76, RZ ;  /* 0x0000004c8c1c723c */ /* 0x040fe200000018ff */
[----:B------:R-:W-:Y:S07]  /*1b30*/  LDSM.16.M88.4 R76, [R219+0x800] ;  /* 0x00080000db4c783b */ /* 0x000fee0000000200 */
[----:B------:R-:W-:Y:S08]  /*1b40*/  HMMA.16816.F32 R16, R140, R86, RZ ;  /* 0x000000568c10723c */ /* 0x000ff000000018ff */
[C---:B------:R-:W-:Y:S08]  /*1b50*/  HMMA.16816.F32 R36, R144.reuse, R128, R36 ;  /* 0x000000809024723c */ /* 0x040ff00000001824 */
[C---:B------:R-:W-:Y:S01]  /*1b60*/  HMMA.16816.F32 R88, R144.reuse, R92, R44 ;  /* 0x0000005c9058723c */ /* 0x040fe2000000182c */
[----:B------:R-:W2:Y:S07]  /*1b70*/  LDSM.16.M88.4 R44, [R222+0x9100] ;  /* 0x00910000de2c783b */ /* 0x000eae0000000200 */
[C---:B------:R-:W-:Y:S08]  /*1b80*/  HMMA.16816.F32 R128, R144.reuse, R130, R32 ;  /* 0x000000829080723c */ /* 0x040ff00000001820 */
[C---:B------:R-:W-:Y:S01]  /*1b90*/  HMMA.16816.F32 R32, R144.reuse, R98, R24 ;  /* 0x000000629020723c */ /* 0x040fe20000001818 */
[----:B------:R-:W3:Y:S07]  /*1ba0*/  LDSM.16.M88.4 R24, [R222+0x9900] ;  /* 0x00990000de18783b */ /* 0x000eee0000000200 */
[C---:B------:R-:W-:Y:S01]  /*1bb0*/  HMMA.16816.F32 R120, R144.reuse, R116, R20 ;  /* 0x000000749078723c */ /* 0x040fe20000001814 */
[----:B------:R-:W4:Y:S07]  /*1bc0*/  LDSM.16.M88.4 R20, [R222+0xa100] ;  /* 0x00a10000de14783b */ /* 0x000f2e0000000200 */
[C---:B------:R-:W-:Y:S01]  /*1bd0*/  HMMA.16816.F32 R112, R144.reuse, R108, R12 ;  /* 0x0000006c9070723c */ /* 0x040fe2000000180c */
[----:B------:R-:W5:Y:S07]  /*1be0*/  LDSM.16.M88.4 R12, [R222+0xb100] ;  /* 0x00b10000de0c783b */ /* 0x000f6e0000000200 */
[C---:B------:R-:W-:Y:S08]  /*1bf0*/  HMMA.16816.F32 R40, R144.reuse, R94, R40 ;  /* 0x0000005e9028723c */ /* 0x040ff00000001828 */
[C---:B------:R-:W-:Y:S01]  /*1c00*/  HMMA.16816.F32 R108, R144.reuse, R110, R8 ;  /* 0x0000006e906c723c */ /* 0x040fe20000001808 */
[----:B------:R-:W2:Y:S07]  /*1c10*/  LDSM.16.M88.4 R8, [R222+0xb900] ;  /* 0x00b90000de08783b */ /* 0x000eae0000000200 */
[C---:B------:R-:W-:Y:S01]  /*1c20*/  HMMA.16816.F32 R124, R144.reuse, R96, R28 ;  /* 0x00000060907c723c */ /* 0x040fe2000000181c */
[----:B------:R-:W3:Y:S07]  /*1c30*/  LDSM.16.M88.4 R28, [R219] ;  /* 0x00000000db1c783b */ /* 0x000eee0000000200 */
[----:B------:R-:W-:Y:S01]  /*1c40*/  HMMA.16816.F32 R116, R144, R118, R16 ;  /* 0x000000769074723c */ /* 0x000fe20000001810 */
[----:B------:R-:W4:Y:S07]  /*1c50*/  LDSM.16.M88.4 R16, [R222+0xa900] ;  /* 0x00a90000de10783b */ /* 0x000f2e0000000200 */
[C---:B-1----:R-:W-:Y:S01]  /*1c60*/  HMMA.16816.F32 R92, R172.reuse, R54, R56 ;  /* 0x00000036ac5c723c */ /* 0x042fe20000001838 */
[----:B------:R-:W1:Y:S07]  /*1c70*/  LDSM.16.M88.4 R56, [R219+0x2000] ;  /* 0x00200000db38783b */ /* 0x000e6e0000000200 */
[C---:B------:R-:W-:Y:S08]  /*1c80*/  HMMA.16816.F32 R104, R172.reuse, R48, R68 ;  /* 0x00000030ac68723c */ /* 0x040ff00000001844 */
[C---:B------:R-:W-:Y:S01]  /*1c90*/  HMMA.16816.F32 R96, R172.reuse, R50, R64 ;  /* 0x00000032ac60723c */ /* 0x040fe20000001840 */
[----:B------:R-:W-:Y:S07]  /*1ca0*/  LDSM.16.M88.4 R64, [R219+0x1000] ;  /* 0x00100000db40783b */ /* 0x000fee0000000200 */
[C---:B--2---:R-:W-:Y:S08]  /*1cb0*/  HMMA.16816.F32 R84, R172.reuse, R44, R72 ;  /* 0x0000002cac54723c */ /* 0x044ff00000001848 */
[C---:B---3--:R-:W-:Y:S08]  /*1cc0*/  HMMA.16816.F32 R72, R172.reuse, R24, R88 ;  /* 0x00000018ac48723c */ /* 0x048ff00000001858 */
[C---:B------:R-:W-:Y:S08]  /*1cd0*/  HMMA.16816.F32 R48, R172.reuse, R26, R40 ;  /* 0x0000001aac30723c */ /* 0x040ff00000001828 */
[C---:B----4-:R-:W-:Y:S08]  /*1ce0*/  HMMA.16816.F32 R40, R172.reuse, R22, R128 ;  /* 0x00000016ac28723c */ /* 0x050ff00000001880 */
[C---:B-----5:R-:W-:Y:S08]  /*1cf0*/  HMMA.16816.F32 R68, R172.reuse, R12, R120 ;  /* 0x0000000cac44723c */ /* 0x060ff00000001878 */
[C---:B------:R-:W-:Y:S01]  /*1d00*/  HMMA.16816.F32 R24, R172.reuse, R14, R116 ;  /* 0x0000000eac18723c */ /* 0x040fe20000001874 */
[----:B------:R-:W2:Y:S07]  /*1d10*/  LDSM.16.M88.4 R12, [R216+0xc100] ;  /* 0x00c10000d80c783b */ /* 0x000eae0000000200 */
[C---:B------:R-:W-:Y:S08]  /*1d20*/  HMMA.16816.F32 R112, R172.reuse, R8, R112 ;  /* 0x00000008ac70723c */ /* 0x040ff00000001870 */
[----:B------:R-:W-:Y:S08]  /*1d30*/  HMMA.16816.F32 R108, R172, R10, R108 ;  /* 0x0000000aac6c723c */ /* 0x000ff0000000186c */
[----:B------:R-:W-:Y:S08]  /*1d40*/  HMMA.16816.F32 R8, R176, R28, R104 ;  /* 0x0000001cb008723c */ /* 0x000ff00000001868 */
[C---:B------:R-:W-:Y:S08]  /*1d50*/  HMMA.16816.F32 R80, R172.reuse, R46, R80 ;  /* 0x0000002eac50723c */ /* 0x040ff00000001850 */
[C---:B------:R-:W-:Y:S01]  /*1d60*/  HMMA.16816.F32 R44, R172.reuse, R20, R36 ;  /* 0x00000014ac2c723c */ /* 0x040fe20000001824 */
[----:B------:R-:W-:Y:S07]  /*1d70*/  LDSM.16.M88.4 R20, [R219+0x3000] ;  /* 0x00300000db14783b */ /* 0x000fee0000000200 */
[C---:B------:R-:W-:Y:S08]  /*1d80*/  HMMA.16816.F32 R36, R172.reuse, R16, R124 ;  /* 0x00000010ac24723c */ /* 0x040ff0000000187c */
[----:B------:R-:W-:Y:S08]  /*1d90*/  HMMA.16816.F32 R32, R172, R18, R32 ;  /* 0x00000012ac20723c */ /* 0x000ff00000001820 */
[C---:B-1----:R-:W-:Y:S01]  /*1da0*/  HMMA.16816.F32 R88, R176.reuse, R58, R40 ;  /* 0x0000003ab058723c */ /* 0x042fe20000001828 */
[----:B------:R-:W1:Y:S07]  /*1db0*/  LDSM.16.M88.4 R40, [R223+0x4000] ;  /* 0x00400000df28783b */ /* 0x000e6e0000000200 */
[----:B------:R-:W-:Y:S01]  /*1dc0*/  HMMA.16816.F32 R16, R176, R30, R96 ;  /* 0x0000001eb010723c */ /* 0x000fe20000001860 */
[----:B------:R-:W-:Y:S07]  /*1dd0*/  LDSM.16.M88.4 R28, [R222+0xc100] ;  /* 0x00c10000de1c783b */ /* 0x000fee0000000200 */
[----:B------:R-:W-:Y:S01]  /*1de0*/  HMMA.16816.F32 R100, R172, R52, R60 ;  /* 0x00000034ac64723c */ /* 0x000fe2000000183c */
[----:B------:R-:W3:Y:S04]  /*1df0*/  LDSM.16.M88.4 R60, [R219+0x1800] ;  /* 0x00180000db3c783b */ /* 0x000ee80000000200 */
[----:B------:R-:W4:Y:S03]  /*1e00*/  LDSM.16.M88.4 R52, [R219+0x2800] ;  /* 0x00280000db34783b */ /* 0x000f260000000200 */
[C---:B--2---:R-:W-:Y:S08]  /*1e10*/  HMMA.16816.F32 R8, R180.reuse, R12, R8 ;  /* 0x0000000cb408723c */ /* 0x044ff00000001808 */
[----:B------:R-:W-:Y:S01]  /*1e20*/  HMMA.16816.F32 R12, R180, R14, R16 ;  /* 0x0000000eb40c723c */ /* 0x000fe20000001810 */
[----:B------:R-:W2:Y:S07]  /*1e30*/  LDSM.16.M88.4 R16, [R216+0xc900] ;  /* 0x00c90000d810783b */ /* 0x000eae0000000200 */
[----:B------:R-:W-:Y:S08]  /*1e40*/  HMMA.16816.F32 R100, R176, R76, R100 ;  /* 0x0000004cb064723c */ /* 0x000ff00000001864 */
[----:B-1----:R-:W-:Y:S08]  /*1e50*/  HMMA.16816.F32 R8, R184, R40, R8 ;  /* 0x00000028b808723c */ /* 0x002ff00000001808 */
[C---:B------:R-:W-:Y:S08]  /*1e60*/  HMMA.16816.F32 R84, R176.reuse, R64, R84 ;  /* 0x00000040b054723c */ /* 0x040ff00000001854 */
[C---:B------:R-:W-:Y:S08]  /*1e70*/  HMMA.16816.F32 R92, R176.reuse, R78, R92 ;  /* 0x0000004eb05c723c */ /* 0x040ff0000000185c */
[C---:B------:R-:W-:Y:S08]  /*1e80*/  HMMA.16816.F32 R64, R176.reuse, R66, R80 ;  /* 0x00000042b040723c */ /* 0x040ff00000001850 */
[C---:B---3--:R-:W-:Y:S01]  /*1e90*/  HMMA.16816.F32 R76, R176.reuse, R62, R48 ;  /* 0x0000003eb04c723c */ /* 0x048fe20000001830 */
[----:B------:R-:W-:Y:S07]  /*1ea0*/  LDSM.16.M88.4 R48, [R219+0x4000] ;  /* 0x00400000db30783b */ /* 0x000fee0000000200 */
[----:B------:R-:W-:Y:S01]  /*1eb0*/  HMMA.16816.F32 R80, R176, R56, R44 ;  /* 0x00000038b050723c */ /* 0x000fe2000000182c */
[----:B------:R-:W1:Y:S07]  /*1ec0*/  LDSM.16.M88.4 R44, [R219+0x3800] ;  /* 0x00380000db2c783b */ /* 0x000e6e0000000200 */
[----:B------:R-:W-:Y:S01]  /*1ed0*/  HMMA.16816.F32 R12, R184, R42, R12 ;  /* 0x0000002ab80c723c */ /* 0x000fe2000000180c */
[----:B------:R-:W3:Y:S07]  /*1ee0*/  LDSM.16.M88.4 R40, [R223+0x4800] ;  /* 0x00480000df28783b */ /* 0x000eee0000000200 */
[C---:B----4-:R-:W-:Y:S01]  /*1ef0*/  HMMA.16816.F32 R104, R176.reuse, R54, R32 ;  /* 0x00000036b068723c */ /* 0x050fe20000001820 */
[----:B------:R-:W4:Y:S07]  /*1f00*/  LDSM.16.M88.4 R32, [R216+0xd100] ;  /* 0x00d10000d820783b */ /* 0x000f2e0000000200 */
[C---:B------:R-:W-:Y:S08]  /*1f10*/  HMMA.16816.F32 R116, R176.reuse, R20, R68 ;  /* 0x00000014b074723c */ /* 0x040ff00000001844 */
[----:B------:R-:W-:Y:S08]  /*1f20*/  HMMA.16816.F32 R120, R176, R22, R24 ;  /* 0x00000016b078723c */ /* 0x000ff00000001818 */
[----:B------:R-:W-:Y:S08]  /*1f30*/  HMMA.16816.F32 R8, R192, R28, R8 ;  /* 0x0000001cc008723c */ /* 0x000ff00000001808 */
[C---:B--2---:R-:W-:Y:S08]  /*1f40*/  HMMA.16816.F32 R20, R180.reuse, R16, R100 ;  /* 0x00000010b414723c */ /* 0x044ff00000001864 */
[----:B------:R-:W-:Y:S08]  /*1f50*/  HMMA.16816.F32 R24, R180, R18, R92 ;  /* 0x00000012b418723c */ /* 0x000ff0000000185c */
[----:B------:R-:W-:Y:S01]  /*1f60*/  HMMA.16816.F32 R12, R192, R30, R12 ;  /* 0x0000001ec00c723c */ /* 0x000fe2000000180c */
[----:B------:R-:W2:Y:S07]  /*1f70*/  LDSM.16.M88.4 R28, [R222+0xc900] ;  /* 0x00c90000de1c783b */ /* 0x000eae0000000200 */
[C---:B-1----:R-:W-:Y:S08]  /*1f80*/  HMMA.16816.F32 R112, R176.reuse, R44, R112 ;  /* 0x0000002cb070723c */ /* 0x042ff00000001870 */
[----:B------:R-:W-:Y:S01]  /*1f90*/  HMMA.16816.F32 R108, R176, R46, R108 ;  /* 0x0000002eb06c723c */ /* 0x000fe2000000186c */
[----:B------:R-:W1:Y:S07]  /*1fa0*/  LDSM.16.M88.4 R44, [R223+0x5000] ;  /* 0x00500000df2c783b */ /* 0x000e6e0000000200 */
[----:B------:R-:W-:Y:S08]  /*1fb0*/  HMMA.16816.F32 R16, R208, R48, R8 ;  /* 0x00000030d010723c */ /* 0x000ff00000001808 */
[----:B---3--:R-:W-:Y:S08]  /*1fc0*/  HMMA.16816.F32 R8, R184, R40, R20 ;  /* 0x00000028b808723c */ /* 0x008ff00000001814 */
[----:B------:R-:W-:Y:S01]  /*1fd0*/  HMMA.16816.F32 R96, R176, R52, R36 ;  /* 0x00000034b060723c */ /* 0x000fe20000001824 */
[----:B------:R-:W3:Y:S04]  /*1fe0*/  LDSM.16.M88.4 R36, [R216+0xd900] ;  /* 0x00d90000d824783b */ /* 0x000ee80000000200 */
[----:B------:R-:W-:Y:S03]  /*1ff0*/  LDSM.16.M88.4 R52, [R222+0xd100] ;  /* 0x00d10000de34783b */ /* 0x000fe60000000200 */
[----:B------:R-:W-:Y:S01]  /*2000*/  HMMA.16816.F32 R20, R184, R42, R24 ;  /* 0x0000002ab814723c */ /* 0x000fe20000001818 */
[----:B------:R-:W5:Y:S01]  /*2010*/  LDSM.16.M88.4 R40, [R219+0x4800] ;  /* 0x00480000db28783b */ /* 0x000f620000000200 */
[----:B------:R-:W-:-:S03]  /*2020*/  FMUL.FTZ R2, R16, c[0x0][0x320] ;  /* 0x0000c80010027a20 */ /* 0x000fc60000410000 */
[----:B------:R-:W1:Y:S01]  /*2030*/  LDSM.16.M88.4 R24, [R223+0x5800] ;  /* 0x00580000df18783b */ /* 0x000e620000000200 */
[----:B------:R2:W1:Y:S02]  /*2040*/  MUFU.TANH R134, R2 ;  /* 0x0000000200867308 */ /* 0x0004640000002400 */
[----:B----4-:R-:W-:Y:S08]  /*2050*/  HMMA.16816.F32 R56, R180, R32, R84 ;  /* 0x00000020b438723c */ /* 0x010ff00000001854 */
[----:B------:R-:W-:Y:S01]  /*2060*/  HMMA.16816.F32 R72, R176, R60, R72 ;  /* 0x0000003cb048723c */ /* 0x000fe20000001848 */
[----:B------:R-:W4:Y:S01]  /*2070*/  LDSM.16.M88.4 R60, [R216+0xe100] ;  /* 0x00e10000d83c783b */ /* 0x000f220000000200 */
[----:B--2---:R-:W-:-:S06]  /*2080*/  FMUL.FTZ R2, R17, c[0x0][0x320] ;  /* 0x0000c80011027a20 */ /* 0x004fcc0000410000 */
[----:B------:R-:W-:Y:S01]  /*2090*/  HMMA.16816.F32 R8, R192, R28, R8 ;  /* 0x0000001cc008723c */ /* 0x000fe20000001808 */
[----:B------:R2:W1:Y:S07]  /*20a0*/  MUFU.TANH R133, R2 ;  /* 0x0000000200857308 */ /* 0x00046e0000002400 */
[----:B------:R-:W-:Y:S08]  /*20b0*/  HMMA.16816.F32 R64, R180, R34, R64 ;  /* 0x00000022b440723c */ /* 0x000ff00000001840 */
[----:B------:R-:W-:Y:S01]  /*20c0*/  HMMA.16816.F32 R32, R208, R50, R12 ;  /* 0x00000032d020723c */ /* 0x000fe2000000180c */
[----:B------:R-:W4:Y:S01]  /*20d0*/  LDSM.16.M88.4 R48, [R216+0xe900] ;  /* 0x00e90000d830783b */ /* 0x000f220000000200 */
[----:B--2---:R-:W-:-:S04]  /*20e0*/  FMUL.FTZ R2, R18, c[0x0][0x320] ;  /* 0x0000c80012027a20 */ /* 0x004fc80000410000 */
[----:B------:R2:W2:Y:S02]  /*20f0*/  MUFU.TANH R131, R2 ;  /* 0x0000000200837308 */ /* 0x0004a40000002400 */
[----:B-1----:R-:W-:Y:S01]  /*2100*/  HMMA.16816.F32 R12, R184, R44, R56 ;  /* 0x0000002cb80c723c */ /* 0x002fe20000001838 */
[----:B------:R-:W-:Y:S07]  /*2110*/  LDSM.16.M88.4 R56, [R222+0xd900] ;  /* 0x00d90000de38783b */ /* 0x000fee0000000200 */
[----:B---3--:R-:W-:Y:S01]  /*2120*/  HMMA.16816.F32 R68, R180, R36, R72 ;  /* 0x00000024b444723c */ /* 0x008fe20000001848 */
[----:B--2---:R-:W-:-:S07]  /*2130*/  FMUL.FTZ R2, R19, c[0x0][0x320] ;  /* 0x0000c80013027a20 */ /* 0x004fce0000410000 */
[----:B------:R-:W-:Y:S01]  /*2140*/  HMMA.16816.F32 R16, R192, R30, R20 ;  /* 0x0000001ec010723c */ /* 0x000fe20000001814 */
[----:B------:R1:W2:Y:S07]  /*2150*/  MUFU.TANH R130, R2 ;  /* 0x0000000200827308 */ /* 0x0002ae0000002400 */
[----:B------:R-:W-:Y:S01]  /*2160*/  HMMA.16816.F32 R76, R180, R38, R76 ;  /* 0x00000026b44c723c */ /* 0x000fe2000000184c */
[----:B------:R-:W-:Y:S07]  /*2170*/  LDSM.16.M88.4 R36, [R219+0x5000] ;  /* 0x00500000db24783b */ /* 0x000fee0000000200 */
[----:B-----5:R-:W-:Y:S01]  /*2180*/  HMMA.16816.F32 R20, R208, R40, R8 ;  /* 0x00000028d014723c */ /* 0x020fe20000001808 */
[----:B-1----:R-:W-:-:S04]  /*2190*/  FMUL.FTZ R2, R32, c[0x0][0x320] ;  /* 0x0000c80020027a20 */ /* 0x002fc80000410000 */
[----:B------:R1:W3:Y:S03]  /*21a0*/  MUFU.TANH R129, R2 ;  /* 0x0000000200817308 */ /* 0x0002e60000002400 */
[----:B------:R-:W-:Y:S08]  /*21b0*/  HMMA.16816.F32 R8, R192, R52, R12 ;  /* 0x00000034c008723c */ /* 0x000ff0000000180c */
[----:B------:R-:W-:Y:S01]  /*21c0*/  HMMA.16816.F32 R28, R184, R46, R64 ;  /* 0x0000002eb81c723c */ /* 0x000fe20000001840 */
[----:B------:R-:W-:Y:S01]  /*21d0*/  LDSM.16.M88.4 R44, [R219+0x5800] ;  /* 0x00580000db2c783b */ /* 0x000fe20000000200 */
[----:B-1----:R-:W-:-:S06]  /*21e0*/  FMUL.FTZ R2, R33, c[0x0][0x320] ;  /* 0x0000c80021027a20 */ /* 0x002fcc0000410000 */
[----:B------:R-:W-:Y:S01]  /*21f0*/  HMMA.16816.F32 R12, R208, R42, R16 ;  /* 0x0000002ad00c723c */ /* 0x000fe20000001810 */
[----:B------:R-:W-:Y:S01]  /*2200*/  LDSM.16.M88.4 R40, [R223+0x6800] ;  /* 0x00680000df28783b */ /* 0x000fe20000000200 */
[----:B------:R1:W1:Y:S06]  /*2210*/  MUFU.TANH R128, R2 ;  /* 0x0000000200807308 */ /* 0x00026c0000002400 */
[----:B------:R-:W-:Y:S08]  /*2220*/  HMMA.16816.F32 R16, R184, R24, R68 ;  /* 0x00000018b810723c */ /* 0x000ff00000001844 */
[----:B----4-:R-:W-:Y:S01]  /*2230*/  HMMA.16816.F32 R80, R180, R60, R80 ;  /* 0x0000003cb450723c */ /* 0x010fe20000001850 */
[----:B-1----:R-:W-:-:S04]  /*2240*/  FMUL.FTZ R2, R34, c[0x0][0x320] ;  /* 0x0000c80022027a20 */ /* 0x002fc80000410000 */
[----:B------:R1:W4:Y:S03]  /*2250*/  MUFU.TANH R127, R2 ;  /* 0x00000002007f7308 */ /* 0x0003260000002400 */
[----:B------:R-:W-:Y:S08]  /*2260*/  HMMA.16816.F32 R64, R180, R48, R96 ;  /* 0x00000030b440723c */ /* 0x000ff00000001860 */
[----:B------:R-:W-:Y:S01]  /*2270*/  HMMA.16816.F32 R24, R184, R26, R76 ;  /* 0x0000001ab818723c */ /* 0x000fe2000000184c */
[----:B-1----:R-:W-:-:S02]  /*2280*/  FMUL.FTZ R2, R35, c[0x0][0x320] ;  /* 0x0000c80023027a20 */ /* 0x002fc40000410000 */
[----:B------:R-:W-:Y:S05]  /*2290*/  LDSM.16.M88.4 R32, [R223+0x6000] ;  /* 0x00600000df20783b */ /* 0x000fea0000000200 */
[C---:B------:R-:W-:Y:S01]  /*22a0*/  HMMA.16816.F32 R72, R180.reuse, R62, R88 ;  /* 0x0000003eb448723c */ /* 0x040fe20000001858 */
[----:B------:R1:W1:Y:S01]  /*22b0*/  MUFU.TANH R126, R2 ;  /* 0x00000002007e7308 */ /* 0x0002620000002400 */
[----:B------:R-:W5:Y:S06]  /*22c0*/  LDSM.16.M88.4 R60, [R216+0xf100] ;  /* 0x00f10000d83c783b */ /* 0x000f6c0000000200 */
[----:B------:R-:W-:Y:S01]  /*22d0*/  HMMA.16816.F32 R68, R180, R50, R104 ;  /* 0x00000032b444723c */ /* 0x000fe20000001868 */
[----:B------:R-:W-:Y:S01]  /*22e0*/  LDSM.16.M88.4 R48, [R222+0xe900] ;  /* 0x00e90000de30783b */ /* 0x000fe20000000200 */
[----:B-1----:R-:W-:-:S04]  /*22f0*/  FMUL.FTZ R2, R20, c[0x0][0x320] ;  /* 0x0000c80014027a20 */ /* 0x002fc80000410000 */
[----:B------:R1:W1:Y:S02]  /*2300*/  MUFU.TANH R125, R2 ;  /* 0x00000002007d7308 */ /* 0x0002640000002400 */
[----:B-1----:R-:W-:-:S06]  /*2310*/  FMUL.FTZ R2, R21, c[0x0][0x320] ;  /* 0x0000c80015027a20 */ /* 0x002fcc0000410000 */
[----:B------:R1:W1:Y:S01]  /*2320*/  MUFU.TANH R124, R2 ;  /* 0x00000002007c7308 */ /* 0x0002620000002400 */
[----:B-----5:R-:W-:Y:S01]  /*2330*/  HMMA.16816.F32 R76, R180, R60, R116 ;  /* 0x0000003cb44c723c */ /* 0x020fe20000001874 */
[----:B-1----:R-:W-:-:S06]  /*2340*/  FMUL.FTZ R2, R22, c[0x0][0x320] ;  /* 0x0000c80016027a20 */ /* 0x002fcc0000410000 */
[----:B------:R1:W1:Y:S02]  /*2350*/  MUFU.TANH R103, R2 ;  /* 0x0000000200677308 */ /* 0x0002640000002400 */
[----:B-1----:R-:W-:Y:S02]  /*2360*/  FMUL.FTZ R2, R23, c[0x0][0x320] ;  /* 0x0000c80017027a20 */ /* 0x002fe40000410000 */
[----:B------:R-:W-:Y:S04]  /*2370*/  HMMA.16816.F32 R20, R208, R36, R8 ;  /* 0x00000024d014723c */ /* 0x000fe80000001808 */
[----:B------:R1:W1:Y:S04]  /*2380*/  MUFU.TANH R102, R2 ;  /* 0x0000000200667308 */ /* 0x0002680000002400 */
[----:B------:R-:W-:Y:S01]  /*2390*/  HMMA.16816.F32 R8, R192, R54, R28 ;  /* 0x00000036c008723c */ /* 0x000fe2000000181c */
[----:B------:R-:W-:Y:S01]  /*23a0*/  LDSM.16.M88.4 R52, [R219+0x6000] ;  /* 0x00600000db34783b */ /* 0x000fe20000000200 */
[----:B-1----:R-:W-:-:S04]  /*23b0*/  FMUL.FTZ R2, R12, c[0x0][0x320] ;  /* 0x0000c8000c027a20 */ /* 0x002fc80000410000 */
[----:B------:R1:W1:Y:S11]  /*23c0*/  MUFU.TANH R101, R2 ;  /* 0x0000000200657308 */ /* 0x0002760000002400 */
[----:B------:R-:W-:Y:S07]  /*23d0*/  @!UPT UIADD3 URZ, URZ, URZ, URZ ;  /* 0x0000003f3f3ff290 */ /* 0x000fee000fffe03f */
[----:B------:R-:W-:Y:S01]  /*23e0*/  HMMA.16816.F32 R8, R208, R38, R8 ;  /* 0x00000026d008723c */ /* 0x000fe20000001808 */
[----:B------:R-:W5:Y:S01]  /*23f0*/  LDSM.16.M88.4 R36, [R222+0xe100] ;  /* 0x00e10000de24783b */ /* 0x000f620000000200 */
[----:B-1----:R-:W-:-:S04]  /*2400*/  FMUL.FTZ R2, R13, c[0x0][0x320] ;  /* 0x0000c8000d027a20 */ /* 0x002fc80000410000 */
[----:B------:R1:W1:Y:S02]  /*2410*/  MUFU.TANH R100, R2 ;  /* 0x0000000200647308 */ /* 0x0002640000002400 */
[----:B-1----:R-:W-:-:S06]  /*2420*/  FMUL.FTZ R2, R14, c[0x0][0x320] ;  /* 0x0000c8000e027a20 */ /* 0x002fcc0000410000 */
[----:B------:R1:W1:Y:S02]  /*2430*/  MUFU.TANH R97, R2 ;  /* 0x0000000200617308 */ /* 0x0002640000002400 */
[----:B-1----:R-:W-:Y:S02]  /*2440*/  FMUL.FTZ R2, R15, c[0x0][0x320] ;  /* 0x0000c8000f027a20 */ /* 0x002fe40000410000 */
[----:B------:R-:W-:Y:S04]  /*2450*/  HMMA.16816.F32 R12, R192, R56, R16 ;  /* 0x00000038c00c723c */ /* 0x000fe80000001810 */
[----:B------:R1:W1:Y:S04]  /*2460*/  MUFU.TANH R96, R2 ;  /* 0x0000000200607308 */ /* 0x0002680000002400 */
[----:B------:R-:W-:Y:S01]  /*2470*/  HMMA.16816.F32 R16, R184, R32, R80 ;  /* 0x00000020b810723c */ /* 0x000fe20000001850 */
[----:B-1----:R-:W-:-:S04]  /*2480*/  FMUL.FTZ R2, R20, c[0x0][0x320] ;  /* 0x0000c80014027a20 */ /* 0x002fc80000410000 */
[----:B------:R1:W1:Y:S11]  /*2490*/  MUFU.TANH R95, R2 ;  /* 0x00000002005f7308 */ /* 0x0002760000002400 */
[----:B------:R-:W-:Y:S08]  /*24a0*/  HMMA.16816.F32 R28, R208, R44, R12 ;  /* 0x0000002cd01c723c */ /* 0x000ff0000000180c */
[----:B------:R-:W-:Y:S01]  /*24b0*/  HMMA.16816.F32 R12, R192, R58, R24 ;  /* 0x0000003ac00c723c */ /* 0x000fe20000001818 */
[----:B-1----:R-:W-:-:S07]  /*24c0*/  FMUL.FTZ R2, R21, c[0x0][0x320] ;  /* 0x0000c80015027a20 */ /* 0x002fce0000410000 */
[----:B------:R-:W-:Y:S01]  /*24d0*/  HMMA.16816.F32 R24, R184, R34, R72 ;  /* 0x00000022b818723c */ /* 0x000fe20000001848 */
[----:B------:R-:W-:Y:S01]  /*24e0*/  LDSM.16.M88.4 R32, [R223+0x7000] ;  /* 0x00700000df20783b */ /* 0x000fe20000000200 */
[----:B------:R1:W1:Y:S02]  /*24f0*/  MUFU.TANH R94, R2 ;  /* 0x00000002005e7308 */ /* 0x0002640000002400 */
[----:B-1----:R-:W-:-:S06]  /*2500*/  FMUL.FTZ R2, R22, c[0x0][0x320] ;  /* 0x0000c80016027a20 */ /* 0x002fcc0000410000 */
[----:B------:R1:W1:Y:S02]  /*2510*/  MUFU.TANH R91, R2 ;  /* 0x00000002005b7308 */ /* 0x0002640000002400 */
[----:B-1----:R-:W-:Y:S02]  /*2520*/  FMUL.FTZ R2, R23, c[0x0][0x320] ;  /* 0x0000c80017027a20 */ /* 0x002fe40000410000 */
[----:B-----5:R-:W-:Y:S04]  /*2530*/  HMMA.16816.F32 R20, R192, R36, R16 ;  /* 0x00000024c014723c */ /* 0x020fe80000001810 */
[----:B------:R1:W1:Y:S04]  /*2540*/  MUFU.TANH R89, R2 ;  /* 0x0000000200597308 */ /* 0x0002680000002400 */
[----:B------:R-:W-:Y:S01]  /*2550*/  HMMA.16816.F32 R16, R184, R40, R64 ;  /* 0x00000028b810723c */ /* 0x000fe20000001840 */
[----:B------:R-:W5:Y:S01]  /*2560*/  LDSM.16.M88.4 R64, [R216+0xf900] ;  /* 0x00f90000d840783b */ /* 0x000f620000000200 */
        /* <DEDUP_REMOVED lines=11> */
[----:B------:R-:W5:Y:S07]  /*2620*/  LDSM.16.M88.4 R36, [R219+0x6800] ;  /* 0x00680000db24783b */ /* 0x000f6e0000000200 */
[----:B------:R-:W-:Y:S01]  /*2630*/  HMMA.16816.F32 R24, R184, R42, R68 ;  /* 0x0000002ab818723c */ /* 0x000fe20000001844 */
[----:B------:R-:W-:Y:S01]  /*2640*/  LDSM.16.M88.4 R40, [R219+0x7000] ;  /* 0x00700000db28783b */ /* 0x000fe20000000200 */
[----:B-1----:R-:W-:-:S04]  /*2650*/  FMUL.FTZ R2, R28, c[0x0][0x320] ;  /* 0x0000c8001c027a20 */ /* 0x002fc80000410000 */
[----:B------:R1:W1:Y:S02]  /*2660*/  MUFU.TANH R87, R2 ;  /* 0x0000000200577308 */ /* 0x0002640000002400 */
[----:B------:R-:W-:Y:S01]  /*2670*/  HMMA.16816.F32 R44, R180, R62, R120 ;  /* 0x0000003eb42c723c */ /* 0x000fe20000001878 */
[----:B-1----:R-:W-:-:S05]  /*2680*/  FMUL.FTZ R2, R29, c[0x0][0x320] ;  /* 0x0000c8001d027a20 */ /* 0x002fca0000410000 */
[----:B------:R1:W1:Y:S02]  /*2690*/  MUFU.TANH R86, R2 ;  /* 0x0000000200567308 */ /* 0x0002640000002400 */
[----:B-1----:R-:W-:-:S06]  /*26a0*/  FMUL.FTZ R2, R30, c[0x0][0x320] ;  /* 0x0000c8001e027a20 */ /* 0x002fcc0000410000 */
[----:B------:R1:W1:Y:S02]  /*26b0*/  MUFU.TANH R85, R2 ;  /* 0x0000000200557308 */ /* 0x0002640000002400 */
[----:B-1----:R-:W-:Y:S02]  /*26c0*/  FMUL.FTZ R2, R31, c[0x0][0x320] ;  /* 0x0000c8001f027a20 */ /* 0x002fe40000410000 */
[----:B------:R-:W-:Y:S04]  /*26d0*/  HMMA.16816.F32 R28, R208, R52, R20 ;  /* 0x00000034d01c723c */ /* 0x000fe80000001814 */
[----:B------:R1:W1:Y:S04]  /*26e0*/  MUFU.TANH R84, R2 ;  /* 0x0000000200547308 */ /* 0x0002680000002400 */
[----:B------:R-:W-:Y:S08]  /*26f0*/  HMMA.16816.F32 R20, R192, R48, R16 ;  /* 0x00000030c014723c */ /* 0x000ff00000001810 */
[----:B------:R-:W-:Y:S01]  /*2700*/  HMMA.16816.F32 R16, R184, R32, R76 ;  /* 0x00000020b810723c */ /* 0x000fe2000000184c */
[----:B-1----:R-:W-:-:S04]  /*2710*/  FMUL.FTZ R2, R8, c[0x0][0x320] ;  /* 0x0000c80008027a20 */ /* 0x002fc80000410000 */
[----:B------:R1:W1:Y:S02]  /*2720*/  MUFU.TANH R83, R2 ;  /* 0x0000000200537308 */ /* 0x0002640000002400 */
[----:B-1----:R-:W-:-:S06]  /*2730*/  FMUL.FTZ R2, R9, c[0x0][0x320] ;  /* 0x0000c80009027a20 */ /* 0x002fcc0000410000 */
[----:B------:R1:W1:Y:S02]  /*2740*/  MUFU.TANH R82, R2 ;  /* 0x0000000200527308 */ /* 0x0002640000002400 */
[----:B-1----:R-:W-:-:S06]  /*2750*/  FMUL.FTZ R2, R10, c[0x0][0x320] ;  /* 0x0000c8000a027a20 */ /* 0x002fcc0000410000 */
[----:B------:R1:W1:Y:S02]  /*2760*/  MUFU.TANH R81, R2 ;  /* 0x0000000200517308 */ /* 0x0002640000002400 */
[----:B-1----:R-:W-:Y:S02]  /*2770*/  FMUL.FTZ R2, R11, c[0x0][0x320] ;  /* 0x0000c8000b027a20 */ /* 0x002fe40000410000 */
[----:B------:R-:W-:Y:S01]  /*2780*/  HMMA.16816.F32 R8, R208, R54, R12 ;  /* 0x00000036d008723c */ /* 0x000fe2000000180c */
[----:B------:R-:W1:Y:S03]  /*2790*/  LDSM.16.M88.4 R52, [R222+0xf100] ;  /* 0x00f10000de34783b */ /* 0x000e660000000200 */
[----:B------:R2:W1:Y:S04]  /*27a0*/  MUFU.TANH R80, R2 ;  /* 0x0000000200507308 */ /* 0x0004680000002400 */
[----:B------:R-:W-:Y:S01]  /*27b0*/  HMMA.16816.F32 R12, R192, R50, R24 ;  /* 0x00000032c00c723c */ /* 0x000fe20000001818 */
[----:B------:R-:W3:Y:S07]  /*27c0*/  LDSM.16.M88.4 R48, [R223+0x7800] ;  /* 0x00780000df30783b */ /* 0x000eee0000000200 */
[----:B-----5:R-:W-:Y:S01]  /*27d0*/  HMMA.16816.F32 R24, R208, R36, R20 ;  /* 0x00000024d018723c */ /* 0x020fe20000001814 */
[----:B--2---:R-:W-:-:S04]  /*27e0*/  FMUL.FTZ R2, R28, c[0x0][0x320] ;  /* 0x0000c8001c027a20 */ /* 0x004fc80000410000 */
[----:B------:R2:W1:Y:S11]  /*27f0*/  MUFU.TANH R75, R2 ;  /* 0x00000002004b7308 */ /* 0x0004760000002400 */
[----:B------:R-:W-:Y:S01]  /*2800*/  HMMA.16816.F32 R12, R208, R38, R12 ;  /* 0x00000026d00c723c */ /* 0x000fe2000000180c */
[----:B------:R-:W5:Y:S01]  /*2810*/  LDSM.16.M88.4 R36, [R222+0xf900] ;  /* 0x00f90000de24783b */ /* 0x000f620000000200 */
[----:B--2---:R-:W-:-:S06]  /*2820*/  FMUL.FTZ R2, R29, c[0x0][0x320] ;  /* 0x0000c8001d027a20 */ /* 0x004fcc0000410000 */
[----:B------:R-:W-:Y:S01]  /*2830*/  FMUL.FTZ R25, R25, c[0x0][0x320] ;  /* 0x0000c80019197a20 */ /* 0x000fe20000410000 */
[----:B-1----:R-:W-:Y:S01]  /*2840*/  HMMA.16816.F32 R20, R192, R52, R16 ;  /* 0x00000034c014723c */ /* 0x002fe20000001810 */
[----:B------:R1:W2:Y:S01]  /*2850*/  MUFU.TANH R74, R2 ;  /* 0x00000002004a7308 */ /* 0x0002a20000002400 */
[----:B------:R-:W-:Y:S02]  /*2860*/  FMUL.FTZ R26, R26, c[0x0][0x320] ;  /* 0x0000c8001a1a7a20 */ /* 0x000fe40000410000 */
[----:B------:R-:W-:-:S04]  /*2870*/  FMUL.FTZ R27, R27, c[0x0][0x320] ;  /* 0x0000c8001b1b7a20 */ /* 0x000fc80000410000 */
[----:B---3--:R-:W-:Y:S01]  /*2880*/  HMMA.16816.F32 R16, R184, R48, R56 ;  /* 0x00000030b810723c */ /* 0x008fe20000001838 */
[----:B------:R-:W3:Y:S06]  /*2890*/  MUFU.TANH R60, R25 ;  /* 0x00000019003c7308 */ /* 0x000eec0000002400 */
[----:B------:R-:W-:Y:S02]  /*28a0*/  FMUL.FTZ R12, R12, c[0x0][0x320] ;  /* 0x0000c8000c0c7a20 */ /* 0x000fe40000410000 */
[----:B-1----:R-:W-:Y:S01]  /*28b0*/  FMUL.FTZ R2, R30, c[0x0][0x320] ;  /* 0x0000c8001e027a20 */ /* 0x002fe20000410000 */
[----:B------:R-:W1:Y:S01]  /*28c0*/  MUFU.TANH R56, R26 ;  /* 0x0000001a00387308 */ /* 0x000e620000002400 */
[----:B------:R-:W-:-:S02]  /*28d0*/  FMUL.FTZ R13, R13, c[0x0][0x320] ;  /* 0x0000c8000d0d7a20 */ /* 0x000fc40000410000 */
[----:B------:R-:W-:Y:S02]  /*28e0*/  FMUL.FTZ R14, R14, c[0x0][0x320] ;  /* 0x0000c8000e0e7a20 */ /* 0x000fe40000410000 */
[----:B------:R-:W-:-:S03]  /*28f0*/  FMUL.FTZ R15, R15, c[0x0][0x320] ;  /* 0x0000c8000f0f7a20 */ /* 0x000fc60000410000 */
[----:B------:R1:W1:Y:S06]  /*2900*/  MUFU.TANH R73, R2 ;  /* 0x0000000200497308 */ /* 0x00026c0000002400 */
[----:B-----5:R-:W-:Y:S02]  /*2910*/  HMMA.16816.F32 R16, R192, R36, R16 ;  /* 0x00000024c010723c */ /* 0x020fe40000001810 */
[----:B------:R-:W2:Y:S01]  /*2920*/  MUFU.TANH R53, R12 ;  /* 0x0000000c00357308 */ /* 0x000ea20000002400 */
[----:B-1----:R-:W-:-:S07]  /*2930*/  FMUL.FTZ R2, R31, c[0x0][0x320] ;  /* 0x0000c8001f027a20 */ /* 0x002fce0000410000 */
[----:B------:R-:W1:Y:S01]  /*2940*/  MUFU.TANH R52, R13 ;  /* 0x0000000d00347308 */ /* 0x000e620000002400 */
[----:B------:R-:W-:Y:S01]  /*2950*/  HMMA.16816.F32 R28, R184, R34, R44 ;  /* 0x00000022b81c723c */ /* 0x000fe2000000182c */
[----:B------:R-:W5:Y:S01]  /*2960*/  LDSM.16.M88.4 R32, [R219+0x7800] ;  /* 0x00780000db20783b */ /* 0x000f620000000200 */
[----:B------:R-:W-:-:S05]  /*2970*/  DEPBAR.LE SB0, 0x0 ;  /* 0x000080000000791a */ /* 0x000fca0000000000 */
[----:B------:R1:W1:Y:S08]  /*2980*/  MUFU.TANH R72, R2 ;  /* 0x0000000200487308 */ /* 0x0002700000002400 */
[----:B------:R-:W2:Y:S01]  /*2990*/  MUFU.TANH R49, R15 ;  /* 0x0000000f00317308 */ /* 0x000ea20000002400 */
[----:B-1----:R-:W-:-:S08]  /*29a0*/  FMUL.FTZ R2, R8, c[0x0][0x320] ;  /* 0x0000c80008027a20 */ /* 0x002fd00000410000 */
[----:B------:R-:W-:Y:S01]  /*29b0*/  HMMA.16816.F32 R28, R192, R54, R28 ;  /* 0x00000036c01c723c */ /* 0x000fe2000000181c */
[----:B------:R-:W1:Y:S08]  /*29c0*/  MUFU.TANH R54, R27 ;  /* 0x0000001b00367308 */ /* 0x000e700000002400 */
[----:B------:R1:W1:Y:S02]  /*29d0*/  MUFU.TANH R65, R2 ;  /* 0x0000000200417308 */ /* 0x0002640000002400 */
[----:B-1----:R-:W-:-:S06]  /*29e0*/  FMUL.FTZ R2, R9, c[0x0][0x320] ;  /* 0x0000c80009027a20 */ /* 0x002fcc0000410000 */
[----:B------:R1:W1:Y:S02]  /*29f0*/  MUFU.TANH R64, R2 ;  /* 0x0000000200407308 */ /* 0x0002640000002400 */
[----:B-1----:R-:W-:-:S06]  /*2a00*/  FMUL.FTZ R2, R10, c[0x0][0x320] ;  /* 0x0000c8000a027a20 */ /* 0x002fcc0000410000 */
[----:B------:R1:W1:Y:S02]  /*2a10*/  MUFU.TANH R63, R2 ;  /* 0x00000002003f7308 */ /* 0x0002640000002400 */
[----:B-1----:R-:W-:Y:S02]  /*2a20*/  FMUL.FTZ R2, R11, c[0x0][0x320] ;  /* 0x0000c8000b027a20 */ /* 0x002fe40000410000 */
[----:B------:R-:W-:Y:S04]  /*2a30*/  HMMA.16816.F32 R8, R180, R66, R108 ;  /* 0x00000042b408723c */ /* 0x000fe8000000186c */
[----:B------:R1:W1:Y:S02]  /*2a40*/  MUFU.TANH R62, R2 ;  /* 0x00000002003e7308 */ /* 0x0002640000002400 */
[----:B-1----:R-:W-:-:S02]  /*2a50*/  FMUL.FTZ R2, R24, c[0x0][0x320] ;  /* 0x0000c80018027a20 */ /* 0x002fc40000410000 */
[----:B------:R-:W-:Y:S04]  /*2a60*/  HMMA.16816.F32 R24, R208, R40, R20 ;  /* 0x00000028d018723c */ /* 0x000fe80000001814 */
[----:B------:R-:W1:Y:S11]  /*2a70*/  MUFU.TANH R61, R2 ;  /* 0x00000002003d7308 */ /* 0x000e760000002400 */
[----:B------:R-:W-:Y:S01]  /*2a80*/  @!UPT UIADD3 URZ, URZ, URZ, URZ ;  /* 0x0000003f3f3ff290 */ /* 0x000fe2000fffe03f */
[----:B------:R-:W-:Y:S01]  /*2a90*/  HMMA.16816.F32 R8, R184, R50, R8 ;  /* 0x00000032b808723c */ /* 0x000fe20000001808 */
[----:B------:R5:W1:Y:S07]  /*2aa0*/  MUFU.TANH R50, R14 ;  /* 0x0000000e00327308 */ /* 0x000a6e0000002400 */
[----:B------:R-:W-:Y:S01]  /*2ab0*/  HMMA.16816.F32 R20, R208, R42, R28 ;  /* 0x0000002ad014723c */ /* 0x000fe2000000181c */
[----:B------:R-:W-:-:S07]  /*2ac0*/  FMUL.FTZ R27, R27, c[0x0][0x320] ;  /* 0x0000c8001b1b7a20 */ /* 0x000fce0000410000 */
[----:B-----5:R-:W-:Y:S01]  /*2ad0*/  HMMA.16816.F32 R12, R208, R32, R16 ;  /* 0x00000020d00c723c */ /* 0x020fe20000001810 */
[----:B------:R-:W-:Y:S01]  /*2ae0*/  FMUL.FTZ R24, R24, c[0x0][0x320] ;  /* 0x0000c80018187a20 */ /* 0x000fe20000410000 */
[----:B------:R1:W1:Y:S01]  /*2af0*/  MUFU.TANH R45, R27 ;  /* 0x0000001b002d7308 */ /* 0x0002620000002400 */
[----:B------:R-:W-:Y:S02]  /*2b00*/  FMUL.FTZ R25, R25, c[0x0][0x320] ;  /* 0x0000c80019197a20 */ /* 0x000fe40000410000 */
[----:B------:R-:W-:-:S03]  /*2b10*/  FMUL.FTZ R26, R26, c[0x0][0x320] ;  /* 0x0000c8001a1a7a20 */ /* 0x000fc60000410000 */
[----:B------:R-:W-:Y:S02]  /*2b20*/  HMMA.16816.F32 R8, R192, R38, R8 ;  /* 0x00000026c008723c */ /* 0x000fe40000001808 */
[----:B------:R1:W1:Y:S06]  /*2b30*/  MUFU.TANH R48, R24 ;  /* 0x0000001800307308 */ /* 0x00026c0000002400 */
[----:B------:R-:W-:Y:S02]  /*2b40*/  FMUL.FTZ R20, R20, c[0x0][0x320] ;  /* 0x0000c80014147a20 */ /* 0x000fe40000410000 */
[----:B------:R-:W-:-:S02]  /*2b50*/  FMUL.FTZ R21, R21, c[0x0][0x320] ;  /* 0x0000c80015157a20 */ /* 0x000fc40000410000 */
[----:B------:R-:W-:Y:S01]  /*2b60*/  FMUL.FTZ R22, R22, c[0x0][0x320] ;  /* 0x0000c80016167a20 */ /* 0x000fe20000410000 */
[----:B------:R1:W1:Y:S01]  /*2b70*/  MUFU.TANH R47, R25 ;  /* 0x00000019002f7308 */ /* 0x0002620000002400 */
[----:B------:R-:W-:Y:S02]  /*2b80*/  FMUL.FTZ R23, R23, c[0x0][0x320] ;  /* 0x0000c80017177a20 */ /* 0x000fe40000410000 */
[----:B------:R-:W-:Y:S02]  /*2b90*/  FMUL.FTZ R12, R12, c[0x0][0x320] ;  /* 0x0000c8000c0c7a20 */ /* 0x000fe40000410000 */
[----:B------:R-:W-:-:S03]  /*2ba0*/  FMUL.FTZ R13, R13, c[0x0][0x320] ;  /* 0x0000c8000d0d7a20 */ /* 0x000fc60000410000 */
[----:B------:R1:W1:Y:S01]  /*2bb0*/  MUFU.TANH R46, R26 ;  /* 0x0000001a002e7308 */ /* 0x0002620000002400 */
[----:B------:R-:W-:Y:S02]  /*2bc0*/  FMUL.FTZ R14, R14, c[0x0][0x320] ;  /* 0x0000c8000e0e7a20 */ /* 0x000fe40000410000 */
[----:B------:R-:W-:Y:S01]  /*2bd0*/  FMUL.FTZ R15, R15, c[0x0][0x320] ;  /* 0x0000c8000f0f7a20 */ /* 0x000fe20000410000 */
[----:B------:R-:W-:Y:S04]  /*2be0*/  HMMA.16816.F32 R8, R208, R34, R8 ;  /* 0x00000022d008723c */ /* 0x000fe80000001808 */
[----:B------:R1:W1:Y:S08]  /*2bf0*/  MUFU.TANH R44, R20 ;  /* 0x00000014002c7308 */ /* 0x0002700000002400 */
[----:B------:R1:W1:Y:S08]  /*2c00*/  MUFU.TANH R43, R21 ;  /* 0x00000015002b7308 */ /* 0x0002700000002400 */
[----:B------:R1:W1:Y:S04]  /*2c10*/  MUFU.TANH R39, R22 ;  /* 0x0000001600277308 */ /* 0x0002680000002400 */
[----:B------:R-:W-:-:S02]  /*2c20*/  FMUL.FTZ R8, R8, c[0x0][0x320] ;  /* 0x0000c80008087a20 */ /* 0x000fc40000410000 */
[----:B------:R-:W-:Y:S02]  /*2c30*/  FMUL.FTZ R9, R9, c[0x0][0x320] ;  /* 0x0000c80009097a20 */ /* 0x000fe40000410000 */
[----:B------:R1:W1:Y:S01]  /*2c40*/  MUFU.TANH R42, R23 ;  /* 0x00000017002a7308 */ /* 0x0002620000002400 */
[----:B------:R-:W-:Y:S02]  /*2c50*/  FMUL.FTZ R10, R10, c[0x0][0x320] ;  /* 0x0000c8000a0a7a20 */ /* 0x000fe40000410000 */
[----:B------:R-:W-:-:S05]  /*2c60*/  FMUL.FTZ R11, R11, c[0x0][0x320] ;  /* 0x0000c8000b0b7a20 */ /* 0x000fca0000410000 */
[----:B------:R1:W1:Y:S08]  /*2c70*/  MUFU.TANH R36, R12 ;  /* 0x0000000c00247308 */ /* 0x0002700000002400 */
[----:B------:R1:W1:Y:S08]  /*2c80*/  MUFU.TANH R35, R13 ;  /* 0x0000000d00237308 */ /* 0x0002700000002400 */
[----:B------:R1:W1:Y:S08]  /*2c90*/  MUFU.TANH R41, R14 ;  /* 0x0000000e00297308 */ /* 0x0002700000002400 */
[----:B------:R1:W1:Y:S08]  /*2ca0*/  MUFU.TANH R40, R15 ;  /* 0x0000000f00287308 */ /* 0x0002700000002400 */
[----:B------:R1:W1:Y:S08]  /*2cb0*/  MUFU.TANH R34, R8 ;  /* 0x0000000800227308 */ /* 0x0002700000002400 */
[----:B------:R1:W1:Y:S08]  /*2cc0*/  MUFU.TANH R27, R9 ;  /* 0x00000009001b7308 */ /* 0x0002700000002400 */
[----:B------:R1:W1:Y:S08]  /*2cd0*/  MUFU.TANH R38, R10 ;  /* 0x0000000a00267308 */ /* 0x0002700000002400 */
[----:B------:R1:W1:Y:S01]  /*2ce0*/  MUFU.TANH R37, R11 ;  /* 0x0000000b00257308 */ /* 0x0002620000002400 */
[----:B------:R-:W-:Y:S06]  /*2cf0*/  BAR.SYNC.DEFER_BLOCKING 0x0 ;  /* 0x0000000000007b1d */ /* 0x000fec0000010000 */
[----:B------:R-:W-:Y:S05]  /*2d00*/  @P1 BRA `(.L_x_1) ;  /* 0x000004a000001947 */ /* 0x000fea0003800000 */
[----:B--234-:R-:W-:Y:S01]  /*2d10*/  ULEA UR5, UR8, UR11, 0x7 ;  /* 0x0000000b08057291 */ /* 0x01cfe2000f8e383f */
[----:B------:R-:W-:Y:S01]  /*2d20*/  PLOP3.LUT P2, PT, PT, PT, UP1, 0x80, 0x0 ;  /* 0x000000000000781c */ /* 0x000fe20003f4f018 */
[----:B------:R-:W-:Y:S01]  /*2d30*/  IMAD.MOV.U32 R244, RZ, RZ, RZ ;  /* 0x000000fffff47224 */ /* 0x000fe200078e00ff */
[----:B------:R-:W-:-:S03]  /*2d40*/  PLOP3.LUT P1, PT, PT, PT, UP1, 0x80, 0x0 ;  /* 0x000000000000781c */ /* 0x000fc60003f2f018 */
[----:B------:R-:W-:-:S05]  /*2d50*/  IMAD.U32 R3, RZ, RZ, UR5 ;  /* 0x00000005ff037e24 */ /* 0x000fca000f8e00ff */
[----:B------:R-:W-:-:S05]  /*2d60*/  IADD3 R3, R3, -0x100, R138 ;  /* 0xffffff0003037810 */ /* 0x000fca0007ffe08a */
[----:B------:R-:W-:-:S04]  /*2d70*/  @P2 IMAD.HI.U32 R6, R3, c[0x0][0x2bc], RZ ;  /* 0x0000af0003062a27 */ /* 0x000fc800078e00ff */
[----:B------:R-:W-:Y:S01]  /*2d80*/  IMAD.MOV.U32 R2, RZ, RZ, R3 ;  /* 0x000000ffff027224 */ /* 0x000fe200078e0003 */
[----:B------:R-:W-:-:S04]  /*2d90*/  @P1 SHF.R.U32.HI R2, RZ, c[0x0][0x2c0], R6 ;  /* 0x0000b000ff021a19 */ /* 0x000fc80000011606 */
[----:B------:R-:W-:-:S04]  /*2da0*/  @!P6 IADD3 R7, P1, R2, UR12, RZ ;  /* 0x0000000c0207ec10 */ /* 0x000fc8000ff3e0ff */
[----:B-1----:R-:W-:Y:S02]  /*2db0*/  @!P6 LEA.HI.X.SX32 R8, R2, UR6, 0x1, P1 ;  /* 0x000000060208ec11 */ /* 0x002fe400088f0eff */
[----:B------:R-:W-:-:S04]  /*2dc0*/  @!P6 LEA R6, P1, R7, c[0x0][0x2a0], 0x2 ;  /* 0x0000a8000706ea11 */ /* 0x000fc800078210ff */
[----:B------:R-:W-:-:S05]  /*2dd0*/  @!P6 LEA.HI.X R7, R7, c[0x0][0x2a4], R8, 0x2, P1 ;  /* 0x0000a9000707ea11 */ /* 0x000fca00008f1408 */
[----:B------:R1:W2:Y:S01]  /*2de0*/  @!P6 LDG.E R244, [R6.64] ;  /* 0x0000000e06f4e981 */ /* 0x0002a2000c1e1900 */
[----:B------:R-:W-:Y:S01]  /*2df0*/  IMAD.MOV R245, RZ, RZ, -R2 ;  /* 0x000000fffff57224 */ /* 0x000fe200078e0a02 */
[----:B------:R-:W-:Y:S01]  /*2e00*/  SEL R26, RZ, 0x10, P0 ;  /* 0x00000010ff1a7807 */ /* 0x000fe20000000000 */
[----:B------:R-:W-:Y:S01]  /*2e10*/  IMAD.WIDE R24, R148, 0x2, RZ ;  /* 0x0000000294187825 */ /* 0x000fe200078e02ff */
[----:B------:R-:W-:Y:S02]  /*2e20*/  ISETP.NE.U32.AND P5, PT, R135, RZ, PT ;  /* 0x000000ff8700720c */ /* 0x000fe40003fa5070 */
[----:B------:R-:W-:Y:S01]  /*2e30*/  IADD3 R8, -R26, 0x10, RZ ;  /* 0x000000101a087810 */ /* 0x000fe20007ffe1ff */
[----:B------:R-:W-:-:S03]  /*2e40*/  IMAD R245, R245, c[0x0][0x2b8], R3 ;  /* 0x0000ae00f5f57a24 */ /* 0x000fc600078e0203 */
[----:B------:R-:W-:Y:S02]  /*2e50*/  LOP3.LUT R8, R8, 0xf, RZ, 0xc0, !PT ;  /* 0x0000000f08087812 */ /* 0x000fe400078ec0ff */
[----:B------:R-:W-:-:S05]  /*2e60*/  SHF.R.S32.HI R2, RZ, 0x1f, R245 ;  /* 0x0000001fff027819 */ /* 0x000fca00000114f5 */
[----:B-1----:R-:W-:Y:S02]  /*2e70*/  IMAD R6, R2, c[0x0][0x1e0], RZ ;  /* 0x0000780002067a24 */ /* 0x002fe400078e02ff */
[----:B------:R-:W-:-:S04]  /*2e80*/  IMAD.WIDE.U32 R2, R245, c[0x0][0x1e0], RZ ;  /* 0x00007800f5027a25 */ /* 0x000fc800078e00ff */
[----:B------:R-:W-:-:S04]  /*2e90*/  IMAD R6, R245, c[0x0][0x1e4], R6 ;  /* 0x00007900f5067a24 */ /* 0x000fc800078e0206 */
[----:B------:R-:W-:Y:S01]  /*2ea0*/  IMAD.IADD R3, R3, 0x1, R6 ;  /* 0x0000000103037824 */ /* 0x000fe200078e0206 */
[----:B--2---:R-:W-:-:S03]  /*2eb0*/  SHF.R.S32.HI R6, RZ, 0x1f, R244 ;  /* 0x0000001fff067819 */ /* 0x004fc600000114f4 */
[----:B------:R-:W-:-:S04]  /*2ec0*/  IMAD.WIDE.U32 R2, R244, c[0x0][0x1f0], R2 ;  /* 0x00007c00f4027a25 */ /* 0x000fc800078e0002 */
[----:B------:R-:W-:Y:S01]  /*2ed0*/  IMAD R6, R6, c[0x0][0x1f0], RZ ;  /* 0x00007c0006067a24 */ /* 0x000fe200078e02ff */
[----:B------:R-:W-:-:S03]  /*2ee0*/  IADD3 R2, P1, R2, UR18, RZ ;  /* 0x0000001202027c10 */ /* 0x000fc6000ff3e0ff */
[----:B------:R-:W-:-:S05]  /*2ef0*/  IMAD R6, R244, c[0x0][0x1f4], R6 ;  /* 0x00007d00f4067a24 */ /* 0x000fca00078e0206 */
[----:B------:R-:W-:Y:S02]  /*2f00*/  IADD3.X R6, R3, UR16, R6, P1, !PT ;  /* 0x0000001003067c10 */ /* 0x000fe40008ffe406 */
[----:B------:R-:W-:-:S04]  /*2f10*/  LEA R3, P1, R2, c[0x0][0x1c8], 0x1 ;  /* 0x0000720002037a11 */ /* 0x000fc800078208ff */
[----:B------:R-:W-:Y:S01]  /*2f20*/  LEA.HI.X R2, R2, c[0x0][0x1cc], R6, 0x1, P1 ;  /* 0x0000730002027a11 */ /* 0x000fe200008f0c06 */
[----:B------:R-:W1:Y:S04]  /*2f30*/  SHFL.IDX PT, R18, R3, RZ, 0x181f ;  /* 0x00181fff03127589 */ /* 0x000e6800000e0000 */
[----:B------:R-:W2:Y:S04]  /*2f40*/  SHFL.IDX PT, R14, R3, 0x1, 0x181f ;  /* 0x00381f00030e7f89 */ /* 0x000ea800000e0000 */
[----:B------:R-:W3:Y:S04]  /*2f50*/  SHFL.IDX PT, R10, R3, 0x2, 0x181f ;  /* 0x00581f00030a7f89 */ /* 0x000ee800000e0000 */
[----:B------:R-:W4:Y:S04]  /*2f60*/  SHFL.IDX PT, R6, R2, RZ, 0x181f ;  /* 0x00181fff02067589 */ /* 0x000f2800000e0000 */
[----:B------:R-:W5:Y:S04]  /*2f70*/  SHFL.IDX PT, R11, R2, 0x1, 0x181f ;  /* 0x00381f00020b7f89 */ /* 0x000f6800000e0000 */
[----:B------:R-:W5:Y:S04]  /*2f80*/  SHFL.IDX PT, R23, R2, 0x2, 0x181f ;  /* 0x00581f0002177f89 */ /* 0x000f6800000e0000 */
[----:B------:R-:W5:Y:S01]  /*2f90*/  SHFL.IDX PT, R7, R3, 0x3, 0x181f ;  /* 0x00781f0003077f89 */ /* 0x000f6200000e0000 */
[----:B-1----:R-:W-:-:S03]  /*2fa0*/  IADD3 R20, P2, R24, R18, RZ ;  /* 0x0000001218147210 */ /* 0x002fc60007f5e0ff */
[----:B------:R1:W1:Y:S01]  /*2fb0*/  SHFL.IDX PT, R22, R2, 0x3, 0x181f ;  /* 0x00781f0002167f89 */ /* 0x00026200000e0000 */
[C---:B--2---:R-:W-:Y:S02]  /*2fc0*/  IADD3 R16, P1, R24.reuse, R14, RZ ;  /* 0x0000000e18107210 */ /* 0x044fe40007f3e0ff */
[----:B---3--:R-:W-:Y:S01]  /*2fd0*/  IADD3 R12, P4, R24, R10, RZ ;  /* 0x0000000a180c7210 */ /* 0x008fe20007f9e0ff */
[C---:B----4-:R-:W-:Y:S02]  /*2fe0*/  IMAD.X R21, R25.reuse, 0x1, R6, P2 ;  /* 0x0000000119157824 */ /* 0x050fe400010e0606 */
[C---:B-----5:R-:W-:Y:S02]  /*2ff0*/  IMAD.X R17, R25.reuse, 0x1, R11, P1 ;  /* 0x0000000119117824 */ /* 0x060fe400008e060b */
[----:B------:R-:W-:Y:S01]  /*3000*/  IMAD.X R13, R25, 0x1, R23, P4 ;  /* 0x00000001190d7824 */ /* 0x000fe200020e0617 */
[----:B------:R-:W-:Y:S02]  /*3010*/  IADD3 R8, P2, P1, R8, R7, R24 ;  /* 0x0000000708087210 */ /* 0x000fe4000795e018 */
[----:B------:R-:W-:-:S02]  /*3020*/  IADD3 R24, -R135, 0x10, RZ ;  /* 0x0000001087187810 */ /* 0x000fc40007ffe1ff */
[----:B-1----:R-:W-:Y:S02]  /*3030*/  SHF.R.S32.HI R2, RZ, 0x1f, R137 ;  /* 0x0000001fff027819 */ /* 0x002fe40000011489 */
[----:B------:R-:W-:Y:S02]  /*3040*/  IADD3.X R9, RZ, R22, R25, P2, P1 ;  /* 0x00000016ff097210 */ /* 0x000fe400017e2419 */
[----:B------:R-:W-:Y:S02]  /*3050*/  LEA.HI R2, R2, R137, RZ, 0x3 ;  /* 0x0000008902027211 */ /* 0x000fe400078f18ff */
[----:B------:R-:W-:Y:S02]  /*3060*/  LOP3.LUT R24, R24, 0xf, RZ, 0xc0, !PT ;  /* 0x0000000f18187812 */ /* 0x000fe400078ec0ff */
[----:B------:R-:W-:-:S05]  /*3070*/  LOP3.LUT R2, R2, 0xfffffff8, RZ, 0xc0, !PT ;  /* 0xfffffff802027812 */ /* 0x000fca00078ec0ff */
[----:B------:R-:W-:-:S05]  /*3080*/  IMAD.WIDE R2, R2, 0x2, RZ ;  /* 0x0000000202027825 */ /* 0x000fca00078e02ff */
[C---:B------:R-:W-:Y:S02]  /*3090*/  IADD3 R18, P4, R2.reuse, R18, RZ ;  /* 0x0000001202127210 */ /* 0x040fe40007f9e0ff */
[----:B------:R-:W-:-:S03]  /*30a0*/  IADD3 R14, P1, R2, R14, RZ ;  /* 0x0000000e020e7210 */ /* 0x000fc60007f3e0ff */
[C---:B------:R-:W-:Y:S01]  /*30b0*/  IMAD.X R19, R3.reuse, 0x1, R6, P4 ;  /* 0x0000000103137824 */ /* 0x040fe200020e0606 */
[----:B------:R-:W-:Y:S01]  /*30c0*/  IADD3 R10, P4, R2, R10, RZ ;  /* 0x0000000a020a7210 */ /* 0x000fe20007f9e0ff */
[C---:B------:R-:W-:Y:S01]  /*30d0*/  IMAD.X R15, R3.reuse, 0x1, R11, P1 ;  /* 0x00000001030f7824 */ /* 0x040fe200008e060b */
[----:B------:R-:W-:Y:S01]  /*30e0*/  IADD3 R6, P2, P1, R24, R7, R2 ;  /* 0x0000000718067210 */ /* 0x000fe2000795e002 */
[----:B------:R-:W-:Y:S02]  /*30f0*/  IMAD.SHL.U32 R2, R136, 0x2, RZ ;  /* 0x0000000288027824 */ /* 0x000fe400078e00ff */
[----:B------:R-:W-:Y:S01]  /*3100*/  IMAD.X R11, R3, 0x1, R23, P4 ;  /* 0x00000001030b7824 */ /* 0x000fe200020e0617 */
[----:B------:R-:W-:Y:S02]  /*3110*/  ISETP.NE.U32.AND P4, PT, R26, RZ, PT ;  /* 0x000000ff1a00720c */ /* 0x000fe40003f85070 */
[----:B------:R1:W-:Y:S01]  /*3120*/  LDGSTS.E.BYPASS.LTC128B.128 [R2+0x8100], [R20.64], !P0 ;  /* 0x0810000014027fae */ /* 0x0003e2000c101d4e */
[----:B------:R-:W-:-:S03]  /*3130*/  IADD3.X R7, RZ, R22, R3, P2, P1 ;  /* 0x00000016ff077210 */ /* 0x000fc600017e2403 */
[----:B------:R1:W-:Y:S04]  /*3140*/  LDGSTS.E.BYPASS.LTC128B.128 [R2+0xc100], [R18.64], !P3 ;  /* 0x0c10000012027fae */ /* 0x0003e8000d901d4e */
[----:B------:R1:W-:Y:S04]  /*3150*/  LDGSTS.E.BYPASS.LTC128B.128 [R2+0x9100], [R16.64], !P0 ;  /* 0x0910000010027fae */ /* 0x0003e8000c101d4e */
[----:B------:R1:W-:Y:S04]  /*3160*/  LDGSTS.E.BYPASS.LTC128B.128 [R2+0xd100], [R14.64], !P3 ;  /* 0x0d1000000e027fae */ /* 0x0003e8000d901d4e */
[----:B------:R1:W-:Y:S04]  /*3170*/  LDGSTS.E.BYPASS.LTC128B.128 [R2+0xa100], [R12.64], !P0 ;  /* 0x0a1000000c027fae */ /* 0x0003e8000c101d4e */
[----:B------:R1:W-:Y:S04]  /*3180*/  LDGSTS.E.BYPASS.LTC128B.128 [R2+0xe100], [R10.64], !P3 ;  /* 0x0e1000000a027fae */ /* 0x0003e8000d901d4e */
[----:B------:R1:W-:Y:S04]  /*3190*/  LDGSTS.E.BYPASS.LTC128B.128.ZFILL [R2+0xb100], [R8.64], P4 ;  /* 0x0b10000008027fae */ /* 0x0003e8000a141d4e */
[----:B------:R1:W-:Y:S02]  /*31a0*/  LDGSTS.E.BYPASS.LTC128B.128.ZFILL [R2+0xf100], [R6.64], P5 ;  /* 0x0f10000006027fae */ /* 0x0003e4000a941d4e */
.L_x_1:
[----:B-1234-:R-:W-:Y:S01]  /*31b0*/  SHF.R.S32.HI R2, RZ, 0x1f, R132 ;  /* 0x0000001fff027819 */ /* 0x01efe20000011484 */
[----:B------:R-:W-:Y:S01]  /*31c0*/  IMAD.SHL.U32 R217, R4, 0x2, RZ ;  /* 0x0000000204d97824 */ /* 0x000fe200078e00ff */
[----:B------:R-:W0:Y:S02]  /*31d0*/  LDGDEPBAR ;  /* 0x00000000000079af */ /* 0x000e240000000000 */
[----:B------:R-:W-:Y:S01]  /*31e0*/  LEA.HI R3, R2, R132, RZ, 0x2 ;  /* 0x0000008402037211 */ /* 0x000fe200078f10ff */
[--C-:B------:R-:W-:Y:S01]  /*31f0*/  IMAD R218, R5, 0x2, R217.reuse ;  /* 0x0000000205da7824 */ /* 0x100fe200078e02d9 */
[----:B------:R-:W-:Y:S01]  /*3200*/  LDSM.16.MT88.4 R20, [R217+0x100] ;  /* 0x00010000d914783b */ /* 0x000fe20000004200 */
[C---:B------:R-:W-:Y:S01]  /*3210*/  IMAD R221, R0.reuse, 0x2, R217 ;  /* 0x0000000200dd7824 */ /* 0x040fe200078e02d9 */
[----:B------:R-:W-:Y:S01]  /*3220*/  LOP3.LUT R2, R3, 0x7ffffffc, RZ, 0xc0, !PT ;  /* 0x7ffffffc03027812 */ /* 0x000fe200078ec0ff */
[----:B------:R-:W-:Y:S01]  /*3230*/  IMAD R220, R0, 0x2, R218 ;  /* 0x0000000200dc7824 */ /* 0x000fe200078e02da */
[----:B------:R1:W-:Y:S03]  /*3240*/  STL [R1+0x1c], R3 ;  /* 0x00001c0301007387 */ /* 0x0003e60000100800 */
[----:B------:R-:W-:Y:S01]  /*3250*/  IMAD.IADD R2, R132, 0x1, -R2 ;  /* 0x0000000184027824 */ /* 0x000fe200078e0a02 */
[----:B------:R-:W-:Y:S01]  /*3260*/  LDSM.16.MT88.4 R16, [R218+0x100] ;  /* 0x00010000da10783b */ /* 0x000fe20000004200 */
[----:B-1----:R-:W-:-:S04]  /*3270*/  IMAD.MOV.U32 R3, RZ, RZ, -0x2 ;  /* 0xfffffffeff037424 */ /* 0x002fc800078e00ff */
[----:B------:R-:W-:-:S05]  /*3280*/  IMAD R2, R2, R3, UR17 ;  /* 0x0000001102027e24 */ /* 0x000fca000f8e0203 */
[C---:B------:R-:W-:Y:S02]  /*3290*/  ISETP.GT.AND P5, PT, R2.reuse, RZ, PT ;  /* 0x000000ff0200720c */ /* 0x040fe40003fa4270 */
[C---:B------:R-:W-:Y:S02]  /*32a0*/  ISETP.GT.AND P4, PT, R2.reuse, 0x1, PT ;  /* 0x000000010200780c */ /* 0x040fe40003f84270 */
[----:B------:R-:W-:Y:S02]  /*32b0*/  ISETP.GT.AND P2, PT, R2, 0x8, PT ;  /* 0x000000080200780c */ /* 0x000fe40003f44270 */
[----:B------:R-:W-:Y:S02]  /*32c0*/  FSEL R8, R134, -INF , P5 ;  /* 0xff80000086087808 */ /* 0x000fe40002800000 */
[----:B------:R-:W-:Y:S02]  /*32d0*/  FSEL R9, R133, -INF , P4 ;  /* 0xff80000085097808 */ /* 0x000fe40002000000 */
[----:B------:R-:W-:-:S02]  /*32e0*/  ISETP.GT.AND P1, PT, R2, 0x9, PT ;  /* 0x000000090200780c */ /* 0x000fc40003f24270 */
[----:B------:R-:W-:Y:S02]  /*32f0*/  FSEL R10, R129, -INF , P2 ;  /* 0xff800000810a7808 */ /* 0x000fe40001000000 */
[----:B------:R-:W-:Y:S02]  /*3300*/  FMNMX.FTZ R68, R8, R9, !PT ;  /* 0x0000000908447209 */ /* 0x000fe40007810000 */
[----:B------:R-:W-:Y:S02]  /*3310*/  FSEL R12, R131, -INF , P5 ;  /* 0xff800000830c7808 */ /* 0x000fe40002800000 */
[----:B------:R-:W-:Y:S02]  /*3320*/  ISETP.GT.AND P5, PT, R2, 0x10, PT ;  /* 0x000000100200780c */ /* 0x000fe40003fa4270 */
[----:B------:R-:W-:Y:S02]  /*3330*/  FSEL R11, R128, -INF , P1 ;  /* 0xff800000800b7808 */ /* 0x000fe40000800000 */
[----:B------:R-:W-:-:S02]  /*3340*/  FMNMX.FTZ R68, R10, R68, !PT ;  /* 0x000000440a447209 */ /* 0x000fc40007810000 */
[----:B------:R-:W-:Y:S02]  /*3350*/  FSEL R13, R130, -INF , P4 ;  /* 0xff800000820d7808 */ /* 0x000fe40002000000 */
[C---:B------:R-:W-:Y:S02]  /*3360*/  ISETP.GT.AND P4, PT, R2.reuse, 0x11, PT ;  /* 0x000000110200780c */ /* 0x040fe40003f84270 */
[----:B------:R-:W-:Y:S02]  /*3370*/  FSEL R28, R125, -INF , P5 ;  /* 0xff8000007d1c7808 */ /* 0x000fe40002800000 */
[----:B------:R-:W-:Y:S02]  /*3380*/  FMNMX.FTZ R68, R11, R68, !PT ;  /* 0x000000440b447209 */ /* 0x000fe40007810000 */
        /* <DEDUP_REMOVED lines=9> */
[----:B------:R-:W-:Y:S02]  /*3420*/  ISETP.GT.AND P5, PT, R2, 0x20, PT ;  /* 0x000000200200780c */ /* 0x000fe40003fa4270 */
[----:B------:R-:W-:Y:S02]  /*3430*/  FSEL R31, R100, -INF , P1 ;  /* 0xff800000641f7808 */ /* 0x000fe40000800000 */
[----:B------:R-:W-:Y:S02]  /*3440*/  FMNMX.FTZ R68, R30, R68, !PT ;  /* 0x000000441e447209 */ /* 0x000fe40007810000 */
[----:B------:R-:W-:Y:S02]  /*3450*/  FSEL R33, R102, -INF , P4 ;  /* 0xff80000066217808 */ /* 0x000fe40002000000 */
[----:B------:R-:W-:-:S02]  /*3460*/  ISETP.GT.AND P4, PT, R2, 0x21, PT ;  /* 0x000000210200780c */ /* 0x000fc40003f84270 */
[----:B------:R-:W-:Y:S02]  /*3470*/  FSEL R71, R95, -INF , P5 ;  /* 0xff8000005f477808 */ /* 0x000fe40002800000 */
[----:B------:R-:W-:Y:S02]  /*3480*/  FMNMX.FTZ R68, R31, R68, !PT ;  /* 0x000000441f447209 */ /* 0x000fe40007810000 */
[----:B------:R-:W-:Y:S02]  /*3490*/  FMNMX.FTZ R3, R12, R13, !PT ;  /* 0x0000000d0c037209 */ /* 0x000fe40007810000 */
[----:B------:R-:W-:Y:S02]  /*34a0*/  FSEL R69, R97, -INF , P2 ;  /* 0xff80000061457808 */ /* 0x000fe40001000000 */
[----:B------:R-:W-:Y:S02]  /*34b0*/  ISETP.GT.AND P2, PT, R2, 0x28, PT ;  /* 0x000000280200780c */ /* 0x000fe40003f44270 */
[----:B------:R-:W-:-:S02]  /*34c0*/  FSEL R112, R89, -INF , P4 ;  /* 0xff80000059707808 */ /* 0x000fc40002000000 */
        /* <DEDUP_REMOVED lines=10> */
[----:B------:R-:W-:Y:S02]  /*3570*/  FSEL R114, R90, -INF , P1 ;  /* 0xff8000005a727808 */ /* 0x000fe40000800000 */
[----:B------:R-:W-:-:S02]  /*3580*/  ISETP.GT.AND P5, PT, R2, 0x30, PT ;  /* 0x000000300200780c */ /* 0x000fc40003fa4270 */
[----:B------:R-:W-:Y:S02]  /*3590*/  FSEL R90, R92, -INF , P1 ;  /* 0xff8000005c5a7808 */ /* 0x000fe40000800000 */
[----:B------:R-:W-:Y:S02]  /*35a0*/  FMNMX.FTZ R68, R88, R68, !PT ;  /* 0x0000004458447209 */ /* 0x000fe40007810000 */
[----:B------:R-:W-:Y:S02]  /*35b0*/  FMNMX.FTZ R3, R32, R3, !PT ;  /* 0x0000000320037209 */ /* 0x000fe40007810000 */
[----:B------:R-:W-:Y:S02]  /*35c0*/  ISETP.GT.AND P4, PT, R2, 0x31, PT ;  /* 0x000000310200780c */ /* 0x000fe40003f84270 */
[----:B------:R-:W-:Y:S02]  /*35d0*/  FSEL R149, R87, -INF , P5 ;  /* 0xff80000057957808 */ /* 0x000fe40002800000 */
[----:B------:R-:W-:-:S02]  /*35e0*/  FMNMX.FTZ R68, R90, R68, !PT ;  /* 0x000000445a447209 */ /* 0x000fc40007810000 */
[----:B------:R-:W-:Y:S02]  /*35f0*/  FMNMX.FTZ R3, R33, R3, !PT ;  /* 0x0000000321037209 */ /* 0x000fe40007810000 */
[----:B------:R-:W-:Y:S02]  /*3600*/  ISETP.GT.AND P2, PT, R2, 0x38, PT ;  /* 0x000000380200780c */ /* 0x000fe40003f44270 */
[----:B------:R-:W-:Y:S02]  /*3610*/  FSEL R151, R86, -INF , P4 ;  /* 0xff80000056977808 */ /* 0x000fe40002000000 */
[----:B------:R-:W-:Y:S02]  /*3620*/  FMNMX.FTZ R68, R149, R68, !PT ;  /* 0x0000004495447209 */ /* 0x000fe40007810000 */
[----:B------:R-:W-:Y:S02]  /*3630*/  FMNMX.FTZ R3, R69, R3, !PT ;  /* 0x0000000345037209 */ /* 0x000fe40007810000 */
[----:B------:R-:W-:-:S02]  /*3640*/  ISETP.GT.AND P1, PT, R2, 0x39, PT ;  /* 0x000000390200780c */ /* 0x000fc40003f24270 */
[----:B------:R-:W-:Y:S02]  /*3650*/  FSEL R150, R83, -INF , P2 ;  /* 0xff80000053967808 */ /* 0x000fe40001000000 */
[----:B------:R-:W-:Y:S02]  /*3660*/  FMNMX.FTZ R68, R151, R68, !PT ;  /* 0x0000004497447209 */ /* 0x000fe40007810000 */
[----:B------:R-:W-:Y:S02]  /*3670*/  FMNMX.FTZ R3, R70, R3, !PT ;  /* 0x0000000346037209 */ /* 0x000fe40007810000 */
[----:B------:R-:W-:Y:S02]  /*3680*/  FSEL R158, R85, -INF , P5 ;  /* 0xff800000559e7808 */ /* 0x000fe40002800000 */
[----:B------:R-:W-:Y:S02]  /*3690*/  ISETP.GT.AND P5, PT, R2, 0x40, PT ;  /* 0x000000400200780c */ /* 0x000fe40003fa4270 */
[----:B------:R-:W-:-:S02]  /*36a0*/  FSEL R156, R82, -INF , P1 ;  /* 0xff800000529c7808 */ /* 0x000fc40000800000 */
[----:B------:R-:W-:Y:S02]  /*36b0*/  FMNMX.FTZ R68, R150, R68, !PT ;  /* 0x0000004496447209 */ /* 0x000fe40007810000 */
[----:B------:R-:W-:Y:S02]  /*36c0*/  FMNMX.FTZ R3, R91, R3, !PT ;  /* 0x000000035b037209 */ /* 0x000fe40007810000 */
[----:B------:R-:W-:Y:S02]  /*36d0*/  FSEL R157, R84, -INF , P4 ;  /* 0xff800000549d7808 */ /* 0x000fe40002000000 */
[----:B------:R-:W-:Y:S02]  /*36e0*/  ISETP.GT.AND P4, PT, R2, 0x41, PT ;  /* 0x000000410200780c */ /* 0x000fe40003f84270 */
[----:B------:R-:W-:Y:S02]  /*36f0*/  FSEL R162, R75, -INF , P5 ;  /* 0xff8000004ba27808 */ /* 0x000fe40002800000 */
[----:B------:R-:W-:-:S02]  /*3700*/  FMNMX.FTZ R68, R156, R68, !PT ;  /* 0x000000449c447209 */ /* 0x000fc40007810000 */
[----:B------:R-:W-:Y:S02]  /*3710*/  FMNMX.FTZ R3, R112, R3, !PT ;  /* 0x0000000370037209 */ /* 0x000fe40007810000 */
[----:B------:R-:W-:Y:S02]  /*3720*/  FSEL R159, R81, -INF , P2 ;  /* 0xff800000519f7808 */ /* 0x000fe40001000000 */
[----:B------:R-:W-:Y:S02]  /*3730*/  ISETP.GT.AND P2, PT, R2, 0x48, PT ;  /* 0x000000480200780c */ /* 0x000fe40003f44270 */
[----:B------:R-:W-:Y:S02]  /*3740*/  FSEL R163, R74, -INF , P4 ;  /* 0xff8000004aa37808 */ /* 0x000fe40002000000 */
[----:B------:R-:W-:Y:S02]  /*3750*/  FMNMX.FTZ R68, R162, R68, !PT ;  /* 0x00000044a2447209 */ /* 0x000fe40007810000 */
[----:B------:R-:W-:-:S02]  /*3760*/  FMNMX.FTZ R3, R113, R3, !PT ;  /* 0x0000000371037209 */ /* 0x000fc40007810000 */
[----:B------:R-:W-:Y:S02]  /*3770*/  FSEL R160, R80, -INF , P1 ;  /* 0xff80000050a07808 */ /* 0x000fe40000800000 */
[----:B------:R-:W-:Y:S02]  /*3780*/  ISETP.GT.AND P1, PT, R2, 0x49, PT ;  /* 0x000000490200780c */ /* 0x000fe40003f24270 */
[----:B------:R-:W-:Y:S02]  /*3790*/  FSEL R161, R65, -INF , P2 ;  /* 0xff80000041a17808 */ /* 0x000fe40001000000 */
[----:B------:R-:W-:Y:S02]  /*37a0*/  FMNMX.FTZ R68, R163, R68, !PT ;  /* 0x00000044a3447209 */ /* 0x000fe40007810000 */
[----:B------:R-:W-:Y:S02]  /*37b0*/  FMNMX.FTZ R3, R114, R3, !PT ;  /* 0x0000000372037209 */ /* 0x000fe40007810000 */
[----:B------:R-:W-:-:S02]  /*37c0*/  FSEL R165, R73, -INF , P5 ;  /* 0xff80000049a57808 */ /* 0x000fc40002800000 */
[----:B------:R-:W-:Y:S02]  /*37d0*/  ISETP.GT.AND P5, PT, R2, 0x50, PT ;  /* 0x000000500200780c */ /* 0x000fe40003fa4270 */
[----:B------:R-:W-:Y:S02]  /*37e0*/  FSEL R164, R64, -INF , P1 ;  /* 0xff80000040a47808 */ /* 0x000fe40000800000 */
[----:B------:R-:W-:Y:S02]  /*37f0*/  FMNMX.FTZ R68, R161, R68, !PT ;  /* 0x00000044a1447209 */ /* 0x000fe40007810000 */
        /* <DEDUP_REMOVED lines=57> */
[----:B------:R-:W-:Y:S01]  /*3b90*/  FMNMX.FTZ R68, R249, R68, !PT ;  /* 0x00000044f9447209 */ /* 0x000fe20007810000 */
[----:B------:R-:W-:Y:S01]  /*3ba0*/  LDSM.16.MT88.4 R24, [R220+0x100] ;  /* 0x00010000dc18783b */ /* 0x000fe20000004200 */
[----:B------:R-:W-:Y:S02]  /*3bb0*/  FMNMX.FTZ R2, R213, R2, !PT ;  /* 0x00000002d5027209 */ /* 0x000fe40007810000 */
[----:B------:R-:W-:Y:S02]  /*3bc0*/  FMNMX.FTZ R68, R252, R68, !PT ;  /* 0x00000044fc447209 */ /* 0x000fe40007810000 */
[----:B------:R-:W-:Y:S02]  /*3bd0*/  FMNMX.FTZ R2, R212, R2, !PT ;  /* 0x00000002d4027209 */ /* 0x000fe40007810000 */
[----:B------:R-:W-:Y:S01]  /*3be0*/  FSEL R116, R41, -INF , P5 ;  /* 0xff80000029747808 */ /* 0x000fe20002800000 */
[----:B------:R-:W1:Y:S01]  /*3bf0*/  SHFL.BFLY PT, R3, R68, 0x2, 0x1f ;  /* 0x0c401f0044037f89 */ /* 0x000e6200000e0000 */
[----:B------:R-:W-:-:S02]  /*3c00*/  FMNMX.FTZ R2, R214, R2, !PT ;  /* 0x00000002d6027209 */ /* 0x000fc40007810000 */
[----:B------:R-:W-:Y:S02]  /*3c10*/  FSEL R138, R40, -INF , P4 ;  /* 0xff800000288a7808 */ /* 0x000fe40002000000 */
[----:B------:R-:W-:Y:S01]  /*3c20*/  FMNMX.FTZ R2, R215, R2, !PT ;  /* 0x00000002d7027209 */ /* 0x000fe20007810000 */
[----:B------:R-:W-:Y:S01]  /*3c30*/  LDSM.16.MT88.4 R40, [R218+0x4100] ;  /* 0x00410000da28783b */ /* 0x000fe20000004200 */
[----:B------:R-:W-:Y:S02]  /*3c40*/  FSEL R137, R38, -INF , P2 ;  /* 0xff80000026897808 */ /* 0x000fe40001000000 */
[----:B------:R-:W-:Y:S02]  /*3c50*/  FMNMX.FTZ R2, R116, R2, !PT ;  /* 0x0000000274027209 */ /* 0x000fe40007810000 */
[----:B------:R-:W-:Y:S02]  /*3c60*/  FSEL R199, R37, -INF , P1 ;  /* 0xff80000025c77808 */ /* 0x000fe40000800000 */
[----:B------:R-:W-:Y:S01]  /*3c70*/  FMNMX.FTZ R2, R138, R2, !PT ;  /* 0x000000028a027209 */ /* 0x000fe20007810000 */
[----:B------:R-:W-:Y:S03]  /*3c80*/  LDSM.16.MT88.4 R36, [R217+0x900] ;  /* 0x00090000d924783b */ /* 0x000fe60000004200 */
[----:B------:R-:W-:-:S04]  /*3c90*/  FMNMX.FTZ R2, R137, R2, !PT ;  /* 0x0000000289027209 */ /* 0x000fc80007810000 */
[----:B------:R-:W-:Y:S02]  /*3ca0*/  FMNMX.FTZ R2, R199, R2, !PT ;  /* 0x00000002c7027209 */ /* 0x000fe40007810000 */
[----:B-1----:R-:W-:-:S03]  /*3cb0*/  FMNMX.FTZ R68, R68, R3, !PT ;  /* 0x0000000344447209 */ /* 0x002fc60007810000 */
[----:B------:R-:W1:Y:S04]  /*3cc0*/  SHFL.BFLY PT, R3, R2, 0x2, 0x1f ;  /* 0x0c401f0002037f89 */ /* 0x000e6800000e0000 */
[----:B------:R-:W2:Y:S01]  /*3cd0*/  SHFL.BFLY PT, R6, R68, 0x1, 0x1f ;  /* 0x0c201f0044067f89 */ /* 0x000ea200000e0000 */
[----:B-1----:R-:W-:Y:S02]  /*3ce0*/  FMNMX.FTZ R2, R2, R3, !PT ;  /* 0x0000000302027209 */ /* 0x002fe40007810000 */
[----:B--2---:R-:W-:-:S03]  /*3cf0*/  FMNMX.FTZ R68, R68, R6, !PT ;  /* 0x0000000644447209 */ /* 0x004fc60007810000 */
[----:B------:R-:W1:Y:S01]  /*3d00*/  SHFL.BFLY PT, R7, R2, 0x1, 0x1f ;  /* 0x0c201f0002077f89 */ /* 0x000e6200000e0000 */
[C---:B------:R-:W-:Y:S01]  /*3d10*/  FSETP.NEU.FTZ.AND P1, PT, R68.reuse, -INF , PT ;  /* 0xff8000004400780b */ /* 0x040fe20003f3d000 */
[----:B------:R-:W-:-:S05]  /*3d20*/  FMUL.FTZ R6, R68, c[0x0][0x2d0] ;  /* 0x0000b40044067a20 */ /* 0x000fca0000410000 */
[----:B------:R-:W-:-:S05]  /*3d30*/  FSEL R6, R6, RZ, P1 ;  /* 0x000000ff06067208 */ /* 0x000fca0000800000 */
[--C-:B------:R-:W-:Y:S02]  /*3d40*/  FFMA.FTZ R3, R8, c[0x0][0x2d0], -R6.reuse ;  /* 0x0000b40008037a23 */ /* 0x100fe40000010806 */
[--C-:B------:R-:W-:Y:S02]  /*3d50*/  FFMA.FTZ R0, R28, c[0x0][0x2d0], -R6.reuse ;  /* 0x0000b4001c007a23 */ /* 0x100fe40000010806 */
[----:B------:R2:W-:Y:S08]  /*3d60*/  MUFU.EX2 R136, R3 ;  /* 0x0000000300887308 */ /* 0x0005f00000000800 */
[----:B------:R3:W-:Y:S01]  /*3d70*/  MUFU.EX2 R203, R0 ;  /* 0x0000000000cb7308 */ /* 0x0007e20000000800 */
[----:B--2---:R-:W-:-:S07]  /*3d80*/  FFMA.FTZ R3, R9, c[0x0][0x2d0], -R6 ;  /* 0x0000b40009037a23 */ /* 0x004fce0000010806 */
[----:B------:R1:W2:Y:S01]  /*3d90*/  MUFU.EX2 R115, R3 ;  /* 0x0000000300737308 */ /* 0x0002a20000000800 */
[----:B---3--:R-:W-:-:S07]  /*3da0*/  FFMA.FTZ R0, R29, c[0x0][0x2d0], -R6 ;  /* 0x0000b4001d007a23 */ /* 0x008fce0000010806 */
[----:B------:R3:W-:Y:S01]  /*3db0*/  MUFU.EX2 R202, R0 ;  /* 0x0000000000ca7308 */ /* 0x0007e20000000800 */
[----:B-1----:R-:W-:Y:S01]  /*3dc0*/  FMNMX.FTZ R3, R2, R7, !PT ;  /* 0x0000000702037209 */ /* 0x002fe20007810000 */
[--C-:B------:R-:W-:Y:S01]  /*3dd0*/  FFMA.FTZ R2, R10, c[0x0][0x2d0], -R6.reuse ;  /* 0x0000b4000a027a23 */ /* 0x100fe20000010806 */
[----:B--2---:R-:W-:Y:S01]  /*3de0*/  F2FP.PACK_AB R8, R115, R136 ;  /* 0x000000887308723e */ /* 0x004fe200000000ff */
[----:B------:R-:W-:Y:S01]  /*3df0*/  FFMA.FTZ R7, R11, c[0x0][0x2d0], -R6 ;  /* 0x0000b4000b077a23 */ /* 0x000fe20000010806 */
[----:B------:R-:W-:-:S03]  /*3e00*/  FSETP.NEU.FTZ.AND P1, PT, R3, -INF , PT ;  /* 0xff8000000300780b */ /* 0x000fc60003f3d000 */
[----:B------:R1:W-:Y:S01]  /*3e10*/  MUFU.EX2 R240, R2 ;  /* 0x0000000200f07308 */ /* 0x0003e20000000800 */
[----:B---3--:R-:W-:-:S07]  /*3e20*/  FFMA.FTZ R0, R30, c[0x0][0x2d0], -R6 ;  /* 0x0000b4001e007a23 */ /* 0x008fce0000010806 */
[----:B------:R2:W3:Y:S01]  /*3e30*/  MUFU.EX2 R139, R7 ;  /* 0x00000007008b7308 */ /* 0x0004e20000000800 */
[----:B-1----:R-:W-:-:S07]  /*3e40*/  FMUL.FTZ R2, R3, c[0x0][0x2d0] ;  /* 0x0000b40003027a20 */ /* 0x002fce0000410000 */
[----:B------:R1:W-:Y:S01]  /*3e50*/  MUFU.EX2 R117, R0 ;  /* 0x0000000000757308 */ /* 0x0003e20000000800 */
[----:B------:R-:W-:Y:S02]  /*3e60*/  FSEL R2, R2, RZ, P1 ;  /* 0x000000ff02027208 */ /* 0x000fe40000800000 */
[----:B------:R-:W-:Y:S01]  /*3e70*/  PLOP3.LUT P1, PT, PT, PT, UP0, 0x40, 0x0 ;  /* 0x000000000000781c */ /* 0x000fe20003f2e808 */
[----:B--2---:R-:W-:Y:S01]  /*3e80*/  IMAD.MOV.U32 R7, RZ, RZ, R138 ;  /* 0x000000ffff077224 */ /* 0x004fe200078e008a */
[----:B---3--:R-:W-:Y:S01]  /*3e90*/  F2FP.PACK_AB R10, R139, R240 ;  /* 0x000000f08b0a723e */ /* 0x008fe200000000ff */
[----:B------:R-:W-:-:S04]  /*3ea0*/  FFMA.FTZ R4, R12, c[0x0][0x2d0], -R2 ;  /* 0x0000b4000c047a23 */ /* 0x000fc80000010802 */
[----:B------:R2:W-:Y:S01]  /*3eb0*/  MUFU.EX2 R200, R4 ;  /* 0x0000000400c87308 */ /* 0x0005e20000000800 */
[----:B-1----:R-:W-:Y:S02]  /*3ec0*/  FFMA.FTZ R0, R31, c[0x0][0x2d0], -R6 ;  /* 0x0000b4001f007a23 */ /* 0x002fe40000010806 */
[----:B------:R-:W-:Y:S05]  /*3ed0*/  LDSM.16.MT88.4 R28, [R221+0x900] ;  /* 0x00090000dd1c783b */ /* 0x000fea0000004200 */
[----:B------:R1:W-:Y:S01]  /*3ee0*/  MUFU.EX2 R5, R0 ;  /* 0x0000000000057308 */ /* 0x0003e20000000800 */
[----:B--2---:R-:W-:-:S07]  /*3ef0*/  FFMA.FTZ R4, R13, c[0x0][0x2d0], -R2 ;  /* 0x0000b4000d047a23 */ /* 0x004fce0000010802 */
[----:B------:R2:W3:Y:S01]  /*3f00*/  MUFU.EX2 R239, R4 ;  /* 0x0000000400ef7308 */ /* 0x0004e20000000800 */
[----:B-1----:R-:W-:-:S07]  /*3f10*/  FFMA.FTZ R0, R32, c[0x0][0x2d0], -R2 ;  /* 0x0000b40020007a23 */ /* 0x002fce0000010802 */
[----:B------:R1:W-:Y:S01]  /*3f20*/  MUFU.EX2 R201, R0 ;  /* 0x0000000000c97308 */ /* 0x0003e20000000800 */
[----:B--2---:R-:W-:Y:S01]  /*3f30*/  FFMA.FTZ R4, R14, c[0x0][0x2d0], -R2 ;  /* 0x0000b4000e047a23 */ /* 0x004fe20000010802 */
[----:B---3--:R-:W-:-:S06]  /*3f40*/  F2FP.PACK_AB R9, R239, R200 ;  /* 0x000000c8ef09723e */ /* 0x008fcc00000000ff */
[----:B------:R2:W-:Y:S01]  /*3f50*/  MUFU.EX2 R119, R4 ;  /* 0x0000000400777308 */ /* 0x0005e20000000800 */
[--C-:B-1----:R-:W-:Y:S02]  /*3f60*/  FFMA.FTZ R0, R33, c[0x0][0x2d0], -R2.reuse ;  /* 0x0000b40021007a23 */ /* 0x102fe40000010802 */
[----:B------:R-:W-:Y:S05]  /*3f70*/  LDSM.16.MT88.4 R32, [R218+0x900] ;  /* 0x00090000da20783b */ /* 0x000fea0000004200 */
[----:B------:R1:W-:Y:S01]  /*3f80*/  MUFU.EX2 R118, R0 ;  /* 0x0000000000767308 */ /* 0x0003e20000000800 */
[--C-:B--2---:R-:W-:Y:S02]  /*3f90*/  FFMA.FTZ R4, R15, c[0x0][0x2d0], -R2.reuse ;  /* 0x0000b4000f047a23 */ /* 0x104fe40000010802 */
[----:B------:R-:W2:Y:S05]  /*3fa0*/  LDSM.16.MT88.4 R12, [R221+0x100] ;  /* 0x00010000dd0c783b */ /* 0x000eaa0000004200 */
[----:B------:R-:W3:Y:S01]  /*3fb0*/  MUFU.EX2 R4, R4 ;  /* 0x0000000400047308 */ /* 0x000ee20000000800 */
[----:B-1----:R-:W-:-:S02]  /*3fc0*/  FFMA.FTZ R0, R69, c[0x0][0x2d0], -R2 ;  /* 0x0000b40045007a23 */ /* 0x002fc40000010802 */
[----:B------:R-:W-:-:S05]  /*3fd0*/  IMAD.MOV.U32 R69, RZ, RZ, R116 ;  /* 0x000000ffff457224 */ /* 0x000fca00078e0074 */
[----:B------:R1:W-:Y:S01]  /*3fe0*/  MUFU.EX2 R198, R0 ;  /* 0x0000000000c67308 */ /* 0x0003e20000000800 */
[----:B---3--:R-:W-:-:S07]  /*3ff0*/  F2FP.PACK_AB R11, R4, R119 ;  /* 0x00000077040b723e */ /* 0x008fce00000000ff */
[C---:B------:R-:W-:Y:S01]  /*4000*/  HMMA.16816.F32 R76, R8.reuse, R20, RZ ;  /* 0x00000014084c723c */ /* 0x040fe200000018ff */
[----:B-1----:R-:W-:Y:S02]  /*4010*/  FFMA.FTZ R0, R70, c[0x0][0x2d0], -R2 ;  /* 0x0000b40046007a23 */ /* 0x002fe40000010802 */
[----:B------:R-:W-:Y:S02]  /*4020*/  IMAD.MOV.U32 R70, RZ, RZ, R137 ;  /* 0x000000ffff467224 */ /* 0x000fe400078e0089 */
[----:B------:R1:W3:Y:S03]  /*4030*/  MUFU.EX2 R197, R0 ;  /* 0x0000000000c57308 */ /* 0x0002e60000000800 */
[C---:B------:R-:W-:Y:S01]  /*4040*/  HMMA.16816.F32 R64, R8.reuse, R22, RZ ;  /* 0x000000160840723c */ /* 0x040fe200000018ff */
[----:B------:R-:W4:Y:S07]  /*4050*/  LDSM.16.MT88.4 R20, [R217+0x4100] ;  /* 0x00410000d914783b */ /* 0x000f2e0000004200 */
[----:B------:R-:W-:Y:S01]  /*4060*/  HMMA.16816.F32 R60, R8, R16, RZ ;  /* 0x00000010083c723c */ /* 0x000fe200000018ff */
[----:B-1----:R-:W-:-:S02]  /*4070*/  FFMA.FTZ R0, R71, c[0x0][0x2d0], -R6 ;  /* 0x0000b40047007a23 */ /* 0x002fc40000010806 */
[----:B------:R-:W-:-:S05]  /*4080*/  IMAD.MOV.U32 R71, RZ, RZ, R139 ;  /* 0x000000ffff477224 */ /* 0x000fca00078e008b */
[C---:B------:R-:W-:Y:S01]  /*4090*/  HMMA.16816.F32 R56, R8.reuse, R18, RZ ;  /* 0x000000120838723c */ /* 0x040fe200000018ff */
[----:B------:R-:W1:Y:S01]  /*40a0*/  LDSM.16.MT88.4 R16, [R221+0x4100] ;  /* 0x00410000dd10783b */ /* 0x000e620000004200 */
[----:B------:R5:W-:Y:S06]  /*40b0*/  MUFU.EX2 R248, R0 ;  /* 0x0000000000f87308 */ /* 0x000bec0000000800 */
[C---:B--2---:R-:W-:Y:S08]  /*40c0*/  HMMA.16816.F32 R48, R8.reuse, R12, RZ ;  /* 0x0000000c0830723c */ /* 0x044ff000000018ff */
[----:B------:R-:W-:Y:S01]  /*40d0*/  HMMA.16816.F32 R44, R8, R14, RZ ;  /* 0x0000000e082c723c */ /* 0x000fe200000018ff */
[----:B------:R-:W2:Y:S01]  /*40e0*/  LDSM.16.MT88.4 R12, [R220+0x4100] ;  /* 0x00410000dc0c783b */ /* 0x000ea20000004200 */
[----:B-----5:R-:W-:-:S04]  /*40f0*/  FFMA.FTZ R0, R89, c[0x0][0x2d0], -R6 ;  /* 0x0000b40059007a23 */ /* 0x020fc80000010806 */
[----:B------:R5:W1:Y:S02]  /*4100*/  MUFU.EX2 R246, R0 ;  /* 0x0000000000f67308 */ /* 0x000a640000000800 */
[C---:B------:R-:W-:Y:S08]  /*4110*/  HMMA.16816.F32 R52, R8.reuse, R24, RZ ;  /* 0x000000180834723c */ /* 0x040ff000000018ff */
[----:B------:R-:W-:Y:S01]  /*4120*/  HMMA.16816.F32 R72, R8, R26, RZ ;  /* 0x0000001a0848723c */ /* 0x000fe200000018ff */
[----:B------:R-:W2:Y:S01]  /*4130*/  LDSM.16.MT88.4 R24, [R220+0x900] ;  /* 0x00090000dc18783b */ /* 0x000ea20000004200 */
[----:B-----5:R-:W-:-:S06]  /*4140*/  FFMA.FTZ R0, R88, c[0x0][0x2d0], -R6 ;  /* 0x0000b40058007a23 */ /* 0x020fcc0000010806 */
[C---:B------:R-:W-:Y:S01]  /*4150*/  HMMA.16816.F32 R104, R8.reuse, R40, RZ ;  /* 0x000000280868723c */ /* 0x040fe200000018ff */
[----:B------:R5:W-:Y:S07]  /*4160*/  MUFU.EX2 R243, R0 ;  /* 0x0000000000f37308 */ /* 0x000bee0000000800 */
[C---:B------:R-:W-:Y:S01]  /*4170*/  HMMA.16816.F32 R108, R8.reuse, R42, RZ ;  /* 0x0000002a086c723c */ /* 0x040fe200000018ff */
[----:B------:R-:W3:Y:S07]  /*4180*/  LDSM.16.MT88.4 R40, [R218+0x4900] ;  /* 0x00490000da28783b */ /* 0x000eee0000004200 */
[----:B----4-:R-:W-:Y:S01]  /*4190*/  HMMA.16816.F32 R80, R8, R20, RZ ;  /* 0x000000140850723c */ /* 0x010fe200000018ff */
[----:B-----5:R-:W-:-:S04]  /*41a0*/  FFMA.FTZ R0, R90, c[0x0][0x2d0], -R6 ;  /* 0x0000b4005a007a23 */ /* 0x020fc80000010806 */
[----:B------:R4:W5:Y:S03]  /*41b0*/  MUFU.EX2 R247, R0 ;  /* 0x0000000000f77308 */ /* 0x0009660000000800 */
[C---:B------:R-:W-:Y:S01]  /*41c0*/  HMMA.16816.F32 R84, R8.reuse, R22, RZ ;  /* 0x000000160854723c */ /* 0x040fe200000018ff */
[----:B------:R-:W3:Y:S07]  /*41d0*/  LDSM.16.MT88.4 R20, [R217+0x4900] ;  /* 0x00490000d914783b */ /* 0x000eee0000004200 */
[----:B-1----:R-:W-:Y:S01]  /*41e0*/  HMMA.16816.F32 R100, R8, R16, RZ ;  /* 0x000000100864723c */ /* 0x002fe200000018ff */
[----:B----4-:R-:W-:-:S07]  /*41f0*/  FFMA.FTZ R0, R91, c[0x0][0x2d0], -R2 ;  /* 0x0000b4005b007a23 */ /* 0x010fce0000010802 */
[C---:B------:R-:W-:Y:S01]  /*4200*/  HMMA.16816.F32 R96, R8.reuse, R18, RZ ;  /* 0x000000120860723c */ /* 0x040fe200000018ff */
[----:B------:R-:W1:Y:S01]  /*4210*/  LDSM.16.MT88.4 R16, [R221+0x4900] ;  /* 0x00490000dd10783b */ /* 0x000e620000004200 */
[----:B------:R4:W-:Y:S06]  /*4220*/  MUFU.EX2 R242, R0 ;  /* 0x0000000000f27308 */ /* 0x0009ec0000000800 */
[C---:B--2---:R-:W-:Y:S08]  /*4230*/  HMMA.16816.F32 R124, R8.reuse, R12, RZ ;  /* 0x0000000c087c723c */ /* 0x044ff000000018ff */
[----:B------:R-:W-:Y:S01]  /*4240*/  HMMA.16816.F32 R92, R8, R14, RZ ;  /* 0x0000000e085c723c */ /* 0x000fe200000018ff */
[----:B------:R-:W2:Y:S01]  /*4250*/  LDSM.16.MT88.4 R12, [R220+0x4900] ;  /* 0x00490000dc0c783b */ /* 0x000ea20000004200 */
[----:B----4-:R-:W-:-:S04]  /*4260*/  FFMA.FTZ R0, R112, c[0x0][0x2d0], -R2 ;  /* 0x0000b40070007a23 */ /* 0x010fc80000010802 */
[----:B------:R4:W1:Y:S01]  /*4270*/  MUFU.EX2 R241, R0 ;  /* 0x0000000000f17308 */ /* 0x0008620000000800 */
[----:B------:R-:W-:Y:S02]  /*4280*/  F2FP.PACK_AB R8, R202, R203 ;  /* 0x000000cbca08723e */ /* 0x000fe400000000ff */
[----:B------:R-:W-:Y:S02]  /*4290*/  F2FP.PACK_AB R10, R5, R117 ;  /* 0x00000075050a723e */ /* 0x000fe400000000ff */
[----:B------:R-:W-:Y:S02]  /*42a0*/  F2FP.PACK_AB R9, R118, R201 ;  /* 0x000000c97609723e */ /* 0x000fe400000000ff */
[----:B---3--:R-:W-:-:S07]  /*42b0*/  F2FP.PACK_AB R11, R197, R198 ;  /* 0x000000c6c50b723e */ /* 0x008fce00000000ff */
[----:B------:R-:W-:Y:S01]  /*42c0*/  HMMA.16816.F32 R152, R8, R36, R76 ;  /* 0x000000240898723c */ /* 0x000fe2000000184c */
[----:B----4-:R-:W-:-:S07]  /*42d0*/  FFMA.FTZ R0, R113, c[0x0][0x2d0], -R2 ;  /* 0x0000b40071007a23 */ /* 0x010fce0000010802 */
[C---:B------:R-:W-:Y:S01]  /*42e0*/  HMMA.16816.F32 R132, R8.reuse, R38, R64 ;  /* 0x000000260884723c */ /* 0x040fe20000001840 */
[----:B------:R-:W3:Y:S07]  /*42f0*/  LDSM.16.MT88.4 R36, [R217+0x1100] ;  /* 0x00110000d924783b */ /* 0x000eee0000004200 */
[C---:B------:R-:W-:Y:S08]  /*4300*/  HMMA.16816.F32 R120, R8.reuse, R32, R60 ;  /* 0x000000200878723c */ /* 0x040ff0000000183c */
[C---:B------:R-:W-:Y:S08]  /*4310*/  HMMA.16816.F32 R60, R8.reuse, R28, R48 ;  /* 0x0000001c083c723c */ /* 0x040ff00000001830 */
[C---:B------:R-:W-:Y:S07]  /*4320*/  HMMA.16816.F32 R48, R8.reuse, R24, R52 ;  /* 0x000000180830723c */ /* 0x040fee0000001834 */
[----:B------:R-:W-:Y:S01]  /*4330*/  IMAD.MOV.U32 R55, RZ, RZ, R136 ;  /* 0x000000ffff377224 */ /* 0x000fe200078e0088 */
[----:B------:R-:W-:Y:S01]  /*4340*/  HMMA.16816.F32 R64, R8, R34, R56 ;  /* 0x000000220840723c */ /* 0x000fe20000001838 */
[----:B------:R-:W-:Y:S01]  /*4350*/  IMAD.MOV.U32 R54, RZ, RZ, R119 ;  /* 0x000000ffff367224 */ /* 0x000fe200078e0077 */
[----:B------:R-:W-:Y:S01]  /*4360*/  LDSM.16.MT88.4 R32, [R218+0x1100] ;  /* 0x00110000da20783b */ /* 0x000fe20000004200 */
[----:B------:R-:W-:-:S02]  /*4370*/  IMAD.MOV.U32 R53, RZ, RZ, R118 ;  /* 0x000000ffff357224 */ /* 0x000fc400078e0076 */
[----:B------:R-:W-:-:S03]  /*4380*/  IMAD.MOV.U32 R52, RZ, RZ, R117 ;  /* 0x000000ffff347224 */ /* 0x000fc600078e0075 */
[C---:B------:R-:W-:Y:S07]  /*4390*/  HMMA.16816.F32 R136, R8.reuse, R40, R104 ;  /* 0x000000280888723c */ /* 0x040fee0000001868 */
[----:B------:R-:W-:Y:S01]  /*43a0*/  IMAD.MOV.U32 R105, RZ, RZ, R240 ;  /* 0x000000ffff697224 */ /* 0x000fe200078e00f0 */
[----:B------:R-:W-:Y:S01]  /*43b0*/  HMMA.16816.F32 R56, R8, R26, R72 ;  /* 0x0000001a0838723c */ /* 0x000fe20000001848 */
[----:B------:R4:W-:Y:S01]  /*43c0*/  MUFU.EX2 R240, R0 ;  /* 0x0000000000f07308 */ /* 0x0009e20000000800 */
[----:B------:R-:W-:Y:S01]  /*43d0*/  IMAD.MOV.U32 R106, RZ, RZ, R239 ;  /* 0x000000ffff6a7224 */ /* 0x000fe200078e00ef */
[----:B------:R-:W-:Y:S01]  /*43e0*/  LDSM.16.MT88.4 R24, [R221+0x1100] ;  /* 0x00110000dd18783b */ /* 0x000fe20000004200 */
[----:B------:R-:W-:-:S04]  /*43f0*/  IMAD.MOV.U32 R107, RZ, RZ, R115 ;  /* 0x000000ffff6b7224 */ /* 0x000fc800078e0073 */
[C---:B------:R-:W-:Y:S01]  /*4400*/  HMMA.16816.F32 R44, R8.reuse, R30, R44 ;  /* 0x0000001e082c723c */ /* 0x040fe2000000182c */
[----:B------:R-:W2:Y:S07]  /*4410*/  LDSM.16.MT88.4 R28, [R220+0x1100] ;  /* 0x00110000dc1c783b */ /* 0x000eae0000004200 */
[----:B------:R-:W-:Y:S01]  /*4420*/  HMMA.16816.F32 R76, R8, R20, R80 ;  /* 0x00000014084c723c */ /* 0x000fe20000001850 */
[----:B----4-:R-:W-:-:S04]  /*4430*/  FFMA.FTZ R0, R114, c[0x0][0x2d0], -R2 ;  /* 0x0000b40072007a23 */ /* 0x010fc80000010802 */
[----:B------:R4:W1:Y:S03]  /*4440*/  MUFU.EX2 R239, R0 ;  /* 0x0000000000ef7308 */ /* 0x0008660000000800 */
[C---:B------:R-:W-:Y:S01]  /*4450*/  HMMA.16816.F32 R116, R8.reuse, R22, R84 ;  /* 0x000000160874723c */ /* 0x040fe20000001854 */
[----:B------:R-:W3:Y:S07]  /*4460*/  LDSM.16.MT88.4 R20, [R217+0x5100] ;  /* 0x00510000d914783b */ /* 0x000eee0000004200 */
[----:B------:R-:W-:Y:S01]  /*4470*/  HMMA.16816.F32 R128, R8, R42, R108 ;  /* 0x0000002a0880723c */ /* 0x000fe2000000186c */
[----:B----4-:R-:W-:-:S02]  /*4480*/  FFMA.FTZ R0, R149, c[0x0][0x2d0], -R6 ;  /* 0x0000b40095007a23 */ /* 0x010fc40000010806 */
[----:B------:R-:W-:-:S05]  /*4490*/  IMAD.MOV.U32 R149, RZ, RZ, R199 ;  /* 0x000000ffff957224 */ /* 0x000fca00078e00c7 */
[C---:B-1----:R-:W-:Y:S08]  /*44a0*/  HMMA.16816.F32 R112, R8.reuse, R16, R100 ;  /* 0x000000100870723c */ /* 0x042ff00000001864 */
[C---:B------:R-:W-:Y:S01]  /*44b0*/  HMMA.16816.F32 R84, R8.reuse, R18, R96 ;  /* 0x000000120854723c */ /* 0x040fe20000001860 */
[----:B------:R-:W1:Y:S07]  /*44c0*/  LDSM.16.MT88.4 R16, [R221+0x5100] ;  /* 0x00510000dd10783b */ /* 0x000e6e0000004200 */
[C---:B--2---:R-:W-:Y:S07]  /*44d0*/  HMMA.16816.F32 R80, R8.reuse, R12, R124 ;  /* 0x0000000c0850723c */ /* 0x044fee000000187c */
[----:B------:R-:W-:Y:S01]  /*44e0*/  IMAD.MOV.U32 R127, RZ, RZ, R52 ;  /* 0x000000ffff7f7224 */ /* 0x000fe200078e0034 */
[----:B------:R-:W-:Y:S01]  /*44f0*/  HMMA.16816.F32 R72, R8, R14, R92 ;  /* 0x0000000e0848723c */ /* 0x000fe2000000185c */
[----:B------:R-:W-:Y:S01]  /*4500*/  LDSM.16.MT88.4 R12, [R220+0x5100] ;  /* 0x00510000dc0c783b */ /* 0x000fe20000004200 */
[----:B------:R-:W-:-:S02]  /*4510*/  IMAD.MOV.U32 R126, RZ, RZ, R55 ;  /* 0x000000ffff7e7224 */ /* 0x000fc400078e0037 */
[----:B------:R-:W-:Y:S02]  /*4520*/  IMAD.MOV.U32 R124, RZ, RZ, R106 ;  /* 0x000000ffff7c7224 */ /* 0x000fe400078e006a */
[----:B------:R-:W-:Y:S01]  /*4530*/  IMAD.MOV.U32 R125, RZ, RZ, R107 ;  /* 0x000000ffff7d7224 */ /* 0x000fe200078e006b */
[----:B------:R-:W-:Y:S02]  /*4540*/  F2FP.PACK_AB R8, R246, R248 ;  /* 0x000000f8f608723e */ /* 0x000fe400000000ff */
[----:B-----5:R-:W-:Y:S02]  /*4550*/  F2FP.PACK_AB R10, R247, R243 ;  /* 0x000000f3f70a723e */ /* 0x020fe400000000ff */
[----:B------:R-:W-:Y:S02]  /*4560*/  F2FP.PACK_AB R9, R241, R242 ;  /* 0x000000f2f109723e */ /* 0x000fe400000000ff */
[----:B------:R-:W-:-:S07]  /*4570*/  F2FP.PACK_AB R11, R239, R240 ;  /* 0x000000f0ef0b723e */ /* 0x000fce00000000ff */
[C---:B---3--:R-:W-:Y:S07]  /*4580*/  HMMA.16816.F32 R96, R8.reuse, R38, R132 ;  /* 0x000000260860723c */ /* 0x048fee0000001884 */
[----:B------:R-:W-:Y:S01]  /*4590*/  IMAD.MOV.U32 R134, RZ, RZ, R203 ;  /* 0x000000ffff867224 */ /* 0x000fe200078e00cb */
[----:B------:R-:W-:Y:S01]  /*45a0*/  HMMA.16816.F32 R88, R8, R36, R152 ;  /* 0x000000240858723c */ /* 0x000fe20000001898 */
[----:B------:R2:W-:Y:S01]  /*45b0*/  MUFU.EX2 R203, R0 ;  /* 0x0000000000cb7308 */ /* 0x0005e20000000800 */
[----:B------:R-:W-:Y:S01]  /*45c0*/  IMAD.MOV.U32 R132, RZ, RZ, R201 ;  /* 0x000000ffff847224 */ /* 0x000fe200078e00c9 */
[----:B------:R-:W3:Y:S01]  /*45d0*/  LDSM.16.MT88.4 R36, [R218+0x5100] ;  /* 0x00510000da24783b */ /* 0x000ee20000004200 */
[----:B------:R-:W-:-:S02]  /*45e0*/  IMAD.MOV.U32 R133, RZ, RZ, R202 ;  /* 0x000000ffff857224 */ /* 0x000fc400078e00ca */
[----:B------:R-:W-:Y:S02]  /*45f0*/  IMAD.MOV.U32 R135, RZ, RZ, R4 ;  /* 0x000000ffff877224 */ /* 0x000fe400078e0004 */
[----:B------:R-:W-:Y:S01]  /*4600*/  IMAD.MOV.U32 R152, RZ, RZ, R71 ;  /* 0x000000ffff987224 */ /* 0x000fe200078e0047 */
[C---:B------:R-:W-:Y:S01]  /*4610*/  HMMA.16816.F32 R40, R8.reuse, R30, R56 ;  /* 0x0000001e0828723c */ /* 0x040fe20000001838 */
[----:B------:R-:W-:Y:S02]  /*4620*/  IMAD.MOV.U32 R71, RZ, RZ, R200 ;  /* 0x000000ffff477224 */ /* 0x000fe400078e00c8 */
[----:B------:R-:W-:Y:S02]  /*4630*/  IMAD.MOV.U32 R154, RZ, RZ, R53 ;  /* 0x000000ffff9a7224 */ /* 0x000fe400078e0035 */
[----:B------:R-:W-:Y:S02]  /*4640*/  IMAD.MOV.U32 R153, RZ, RZ, R54 ;  /* 0x000000ffff997224 */ /* 0x000fe400078e0036 */
[----:B------:R-:W-:Y:S01]  /*4650*/  IMAD.MOV.U32 R155, RZ, RZ, R105 ;  /* 0x000000ffff9b7224 */ /* 0x000fe200078e0069 */
[----:B------:R-:W-:Y:S01]  /*4660*/  HMMA.16816.F32 R52, R8, R26, R44 ;  /* 0x0000001a0834723c */ /* 0x000fe2000000182c */
[----:B--2---:R-:W-:-:S02]  /*4670*/  FFMA.FTZ R0, R151, c[0x0][0x2d0], -R6 ;  /* 0x0000b40097007a23 */ /* 0x004fc40000010806 */
[----:B------:R-:W-:Y:S02]  /*4680*/  IMAD.MOV.U32 R151, RZ, RZ, R198 ;  /* 0x000000ffff977224 */ /* 0x000fe400078e00c6 */
[----:B------:R2:W4:Y:S03]  /*4690*/  MUFU.EX2 R201, R0 ;  /* 0x0000000000c97308 */ /* 0x0005260000000800 */
[C---:B------:R-:W-:Y:S01]  /*46a0*/  HMMA.16816.F32 R44, R8.reuse, R28, R48 ;  /* 0x0000001c082c723c */ /* 0x040fe20000001830 */
[----:B------:R-:W5:Y:S06]  /*46b0*/  LDSM.16.MT88.4 R28, [R217+0x1900] ;  /* 0x00190000d91c783b */ /* 0x000f6c0000004200 */
[----:B------:R-:W-:Y:S01]  /*46c0*/  IMAD.MOV.U32 R51, RZ, RZ, R197 ;  /* 0x000000ffff337224 */ /* 0x000fe200078e00c5 */
[----:B------:R-:W-:Y:S01]  /*46d0*/  HMMA.16816.F32 R60, R8, R24, R60 ;  /* 0x00000018083c723c */ /* 0x000fe2000000183c */
[----:B------:R-:W3:Y:S01]  /*46e0*/  LDSM.16.MT88.4 R24, [R218+0x1900] ;  /* 0x00190000da18783b */ /* 0x000ee20000004200 */
[----:B--2---:R-:W-:-:S06]  /*46f0*/  FFMA.FTZ R0, R150, c[0x0][0x2d0], -R6 ;  /* 0x0000b40096007a23 */ /* 0x004fcc0000010806 */
[C---:B------:R-:W-:Y:S01]  /*4700*/  HMMA.16816.F32 R104, R8.reuse, R32, R120 ;  /* 0x000000200868723c */ /* 0x040fe20000001878 */
[----:B------:R2:W-:Y:S07]  /*4710*/  MUFU.EX2 R200, R0 ;  /* 0x0000000000c87308 */ /* 0x0005ee0000000800 */
[C---:B------:R-:W-:Y:S01]  /*4720*/  HMMA.16816.F32 R92, R8.reuse, R34, R64 ;  /* 0x00000022085c723c */ /* 0x040fe20000001840 */
[----:B------:R-:W-:Y:S07]  /*4730*/  LDSM.16.MT88.4 R32, [R220+0x1900] ;  /* 0x00190000dc20783b */ /* 0x000fee0000004200 */
[----:B------:R-:W-:Y:S01]  /*4740*/  HMMA.16816.F32 R100, R8, R20, R76 ;  /* 0x000000140864723c */ /* 0x000fe2000000184c */
[----:B--2---:R-:W-:-:S04]  /*4750*/  FFMA.FTZ R0, R156, c[0x0][0x2d0], -R6 ;  /* 0x0000b4009c007a23 */ /* 0x004fc80000010806 */
[----:B------:R2:W2:Y:S03]  /*4760*/  MUFU.EX2 R202, R0 ;  /* 0x0000000000ca7308 */ /* 0x0004a60000000800 */
[C---:B------:R-:W-:Y:S01]  /*4770*/  HMMA.16816.F32 R108, R8.reuse, R22, R116 ;  /* 0x00000016086c723c */ /* 0x040fe20000001874 */
[----:B------:R-:W4:Y:S07]  /*4780*/  LDSM.16.MT88.4 R20, [R221+0x1900] ;  /* 0x00190000dd14783b */ /* 0x000f2e0000004200 */
[----:B-1----:R-:W-:Y:S01]  /*4790*/  HMMA.16816.F32 R120, R8, R16, R112 ;  /* 0x000000100878723c */ /* 0x002fe20000001870 */
[----:B--2---:R-:W-:-:S07]  /*47a0*/  FFMA.FTZ R0, R158, c[0x0][0x2d0], -R2 ;  /* 0x0000b4009e007a23 */ /* 0x004fce0000010802 */
[C---:B---3--:R-:W-:Y:S01]  /*47b0*/  HMMA.16816.F32 R136, R8.reuse, R36, R136 ;  /* 0x000000240888723c */ /* 0x048fe20000001888 */
[----:B------:R1:W-:Y:S07]  /*47c0*/  MUFU.EX2 R199, R0 ;  /* 0x0000000000c77308 */ /* 0x0003ee0000000800 */
[C---:B------:R-:W-:Y:S08]  /*47d0*/  HMMA.16816.F32 R128, R8.reuse, R38, R128 ;  /* 0x000000260880723c */ /* 0x040ff00000001880 */
[C---:B------:R-:W-:Y:S01]  /*47e0*/  HMMA.16816.F32 R116, R8.reuse, R18, R84 ;  /* 0x000000120874723c */ /* 0x040fe20000001854 */
[--C-:B-1----:R-:W-:Y:S01]  /*47f0*/  FFMA.FTZ R0, R157, c[0x0][0x2d0], -R2.reuse ;  /* 0x0000b4009d007a23 */ /* 0x102fe20000010802 */
[----:B------:R-:W-:Y:S03]  /*4800*/  LDSM.16.MT88.4 R16, [R217+0x2100] ;  /* 0x00210000d910783b */ /* 0x000fe60000004200 */
[----:B------:R1:W2:Y:S03]  /*4810*/  MUFU.EX2 R198, R0 ;  /* 0x0000000000c67308 */ /* 0x0002a60000000800 */
[C---:B------:R-:W-:Y:S08]  /*4820*/  HMMA.16816.F32 R112, R8.reuse, R12, R80 ;  /* 0x0000000c0870723c */ /* 0x040ff00000001850 */
[----:B------:R-:W-:Y:S01]  /*4830*/  HMMA.16816.F32 R72, R8, R14, R72 ;  /* 0x0000000e0848723c */ /* 0x000fe20000001848 */
[----:B------:R-:W3:Y:S01]  /*4840*/  LDSM.16.MT88.4 R12, [R217+0x5900] ;  /* 0x00590000d90c783b */ /* 0x000ee20000004200 */
[----:B-1----:R-:W-:-:S05]  /*4850*/  FFMA.FTZ R0, R159, c[0x0][0x2d0], -R2 ;  /* 0x0000b4009f007a23 */ /* 0x002fca0000010802 */
[----:B----4-:R-:W-:Y:S01]  /*4860*/  F2FP.PACK_AB R8, R201, R203 ;  /* 0x000000cbc908723e */ /* 0x010fe200000000ff */
[----:B------:R1:W-:Y:S01]  /*4870*/  MUFU.EX2 R4, R0 ;  /* 0x0000000000047308 */ /* 0x0003e20000000800 */
[----:B------:R-:W-:Y:S02]  /*4880*/  F2FP.PACK_AB R10, R202, R200 ;  /* 0x000000c8ca0a723e */ /* 0x000fe400000000ff */
[----:B--2---:R-:W-:Y:S01]  /*4890*/  F2FP.PACK_AB R9, R198, R199 ;  /* 0x000000c7c609723e */ /* 0x004fe200000000ff */
[----:B-1----:R-:W-:-:S04]  /*48a0*/  FFMA.FTZ R0, R160, c[0x0][0x2d0], -R2 ;  /* 0x0000b400a0007a23 */ /* 0x002fc80000010802 */
[----:B------:R-:W1:Y:S02]  /*48b0*/  MUFU.EX2 R197, R0 ;  /* 0x0000000000c57308 */ /* 0x000e640000000800 */
[----:B-1----:R-:W-:Y:S01]  /*48c0*/  F2FP.PACK_AB R11, R197, R4 ;  /* 0x00000004c50b723e */ /* 0x002fe200000000ff */
[----:B------:R-:W-:Y:S02]  /*48d0*/  FFMA.FTZ R0, R162, c[0x0][0x2d0], -R6 ;  /* 0x0000b400a2007a23 */ /* 0x000fe40000010806 */
[----:B------:R-:W-:-:S03]  /*48e0*/  IMAD.MOV.U32 R162, RZ, RZ, R51 ;  /* 0x000000ffffa27224 */ /* 0x000fc600078e0033 */
[----:B------:R1:W-:Y:S01]  /*48f0*/  MUFU.EX2 R160, R0 ;  /* 0x0000000000a07308 */ /* 0x0003e20000000800 */
[C---:B-----5:R-:W-:Y:S08]  /*4900*/  HMMA.16816.F32 R80, R8.reuse, R28, R88 ;  /* 0x0000001c0850723c */ /* 0x060ff00000001858 */
[----:B------:R-:W-:Y:S01]  /*4910*/  HMMA.16816.F32 R76, R8, R30, R96 ;  /* 0x0000001e084c723c */ /* 0x000fe20000001860 */
[----:B------:R-:W2:Y:S01]  /*4920*/  LDSM.16.MT88.4 R28, [R218+0x5900] ;  /* 0x00590000da1c783b */ /* 0x000ea20000004200 */
[----:B-1----:R-:W-:-:S06]  /*4930*/  FFMA.FTZ R0, R163, c[0x0][0x2d0], -R6 ;  /* 0x0000b400a3007a23 */ /* 0x002fcc0000010806 */
[C---:B------:R-:W-:Y:S01]  /*4940*/  HMMA.16816.F32 R64, R8.reuse, R24, R104 ;  /* 0x000000180840723c */ /* 0x040fe20000001868 */
[----:B------:R-:W-:Y:S01]  /*4950*/  IMAD.MOV.U32 R163, RZ, RZ, R151 ;  /* 0x000000ffffa37224 */ /* 0x000fe200078e0097 */
[----:B------:R1:W4:Y:S06]  /*4960*/  MUFU.EX2 R159, R0 ;  /* 0x00000000009f7308 */ /* 0x00032c0000000800 */
[C---:B------:R-:W-:Y:S01]  /*4970*/  HMMA.16816.F32 R56, R8.reuse, R26, R92 ;  /* 0x0000001a0838723c */ /* 0x040fe2000000185c */
[----:B------:R-:W5:Y:S07]  /*4980*/  LDSM.16.MT88.4 R24, [R221+0x5900] ;  /* 0x00590000dd18783b */ /* 0x000f6e0000004200 */
[----:B------:R-:W-:Y:S01]  /*4990*/  HMMA.16816.F32 R60, R8, R20, R60 ;  /* 0x00000014083c723c */ /* 0x000fe2000000183c */
[----:B-1----:R-:W-:-:S02]  /*49a0*/  FFMA.FTZ R0, R161, c[0x0][0x2d0], -R6 ;  /* 0x0000b400a1007a23 */ /* 0x002fc40000010806 */
[----:B------:R-:W-:Y:S02]  /*49b0*/  IMAD.MOV.U32 R161, RZ, RZ, R149 ;  /* 0x000000ffffa17224 */ /* 0x000fe400078e0095 */
[----:B------:R1:W-:Y:S01]  /*49c0*/  MUFU.EX2 R157, R0 ;  /* 0x00000000009d7308 */ /* 0x0003e20000000800 */
[----:B------:R-:W-:Y:S02]  /*49d0*/  IMAD.MOV.U32 R149, RZ, RZ, R132 ;  /* 0x000000ffff957224 */ /* 0x000fe400078e0084 */
[----:B------:R-:W-:Y:S01]  /*49e0*/  HMMA.16816.F32 R52, R8, R22, R52 ;  /* 0x000000160834723c */ /* 0x000fe20000001834 */
[----:B------:R-:W4:Y:S01]  /*49f0*/  LDSM.16.MT88.4 R20, [R220+0x5900] ;  /* 0x00590000dc14783b */ /* 0x000f220000004200 */
[----:B------:R-:W-:Y:S02]  /*4a00*/  IMAD.MOV.U32 R132, RZ, RZ, R133 ;  /* 0x000000ffff847224 */ /* 0x000fe400078e0085 */
[----:B------:R-:W-:Y:S02]  /*4a10*/  IMAD.MOV.U32 R133, RZ, RZ, R134 ;  /* 0x000000ffff857224 */ /* 0x000fe400078e0086 */
[----:B------:R-:W-:-:S02]  /*4a20*/  IMAD.MOV.U32 R134, RZ, RZ, R135 ;  /* 0x000000ffff867224 */ /* 0x000fc400078e0087 */
[C---:B------:R-:W-:Y:S01]  /*4a30*/  HMMA.16816.F32 R48, R8.reuse, R32, R44 ;  /* 0x000000200830723c */ /* 0x040fe2000000182c */
[----:B------:R-:W-:Y:S02]  /*4a40*/  IMAD.MOV.U32 R135, RZ, RZ, R152 ;  /* 0x000000ffff877224 */ /* 0x000fe400078e0098 */
[----:B------:R-:W-:Y:S02]  /*4a50*/  IMAD.MOV.U32 R152, RZ, RZ, R153 ;  /* 0x000000ffff987224 */ /* 0x000fe400078e0099 */
[----:B------:R-:W-:Y:S02]  /*4a60*/  IMAD.MOV.U32 R153, RZ, RZ, R154 ;  /* 0x000000ffff997224 */ /* 0x000fe400078e009a */
[----:B-1----:R-:W-:Y:S01]  /*4a70*/  FFMA.FTZ R0, R164, c[0x0][0x2d0], -R6 ;  /* 0x0000b400a4007a23 */ /* 0x002fe20000010806 */
[----:B------:R-:W-:Y:S01]  /*4a80*/  HMMA.16816.F32 R36, R8, R34, R40 ;  /* 0x000000220824723c */ /* 0x000fe20000001828 */
[----:B------:R-:W-:Y:S01]  /*4a90*/  IMAD.MOV.U32 R154, RZ, RZ, R155 ;  /* 0x000000ffff9a7224 */ /* 0x000fe200078e009b */
[----:B------:R-:W-:Y:S01]  /*4aa0*/  LDSM.16.MT88.4 R32, [R221+0x2100] ;  /* 0x00210000dd20783b */ /* 0x000fe20000004200 */
[----:B------:R1:W1:Y:S01]  /*4ab0*/  MUFU.EX2 R158, R0 ;  /* 0x00000000009e7308 */ /* 0x0002620000000800 */
[----:B------:R-:W-:-:S04]  /*4ac0*/  IMAD.MOV.U32 R164, RZ, RZ, R127 ;  /* 0x000000ffffa47224 */ /* 0x000fc800078e007f */
[C---:B---3--:R-:W-:Y:S08]  /*4ad0*/  HMMA.16816.F32 R44, R8.reuse, R12, R100 ;  /* 0x0000000c082c723c */ /* 0x048ff00000001864 */
[----:B------:R-:W-:Y:S01]  /*4ae0*/  HMMA.16816.F32 R40, R8, R14, R108 ;  /* 0x0000000e0828723c */ /* 0x000fe2000000186c */
[----:B------:R-:W3:Y:S01]  /*4af0*/  LDSM.16.MT88.4 R12, [R218+0x2100] ;  /* 0x00210000da0c783b */ /* 0x000ee20000004200 */
[----:B-1----:R-:W-:-:S02]  /*4b00*/  FFMA.FTZ R0, R165, c[0x0][0x2d0], -R2 ;  /* 0x0000b400a5007a23 */ /* 0x002fc40000010802 */
[----:B------:R-:W-:Y:S02]  /*4b10*/  IMAD.MOV.U32 R165, RZ, RZ, R153 ;  /* 0x000000ffffa57224 */ /* 0x000fe400078e0099 */
[----:B------:R1:W-:Y:S02]  /*4b20*/  MUFU.EX2 R156, R0 ;  /* 0x00000000009c7308 */ /* 0x0003e40000000800 */
[C---:B--2---:R-:W-:Y:S07]  /*4b30*/  HMMA.16816.F32 R84, R8.reuse, R28, R136 ;  /* 0x0000001c0854723c */ /* 0x044fee0000001888 */
[----:B------:R-:W-:Y:S01]  /*4b40*/  IMAD.MOV.U32 R136, RZ, RZ, R135 ;  /* 0x000000ffff887224 */ /* 0x000fe200078e0087 */
[----:B------:R-:W-:Y:S01]  /*4b50*/  HMMA.16816.F32 R104, R8, R30, R128 ;  /* 0x0000001e0868723c */ /* 0x000fe20000001880 */
[----:B------:R-:W2:Y:S01]  /*4b60*/  LDSM.16.MT88.4 R28, [R220+0x2100] ;  /* 0x00210000dc1c783b */ /* 0x000ea20000004200 */
[----:B------:R-:W-:-:S02]  /*4b70*/  IMAD.MOV.U32 R137, RZ, RZ, R134 ;  /* 0x000000ffff897224 */ /* 0x000fc400078e0086 */
[----:B------:R-:W-:Y:S02]  /*4b80*/  IMAD.MOV.U32 R138, RZ, RZ, R133 ;  /* 0x000000ffff8a7224 */ /* 0x000fe400078e0085 */
[----:B------:R-:W-:Y:S02]  /*4b90*/  IMAD.MOV.U32 R139, RZ, RZ, R149 ;  /* 0x000000ffff8b7224 */ /* 0x000fe400078e0095 */
[----:B-1----:R-:W-:Y:S01]  /*4ba0*/  FFMA.FTZ R0, R167, c[0x0][0x2d0], -R2 ;  /* 0x0000b400a7007a23 */ /* 0x002fe20000010802 */
[----:B-----5:R-:W-:Y:S01]  /*4bb0*/  HMMA.16816.F32 R120, R8, R24, R120 ;  /* 0x000000180878723c */ /* 0x020fe20000001878 */
[----:B------:R-:W-:Y:S02]  /*4bc0*/  IMAD.MOV.U32 R129, RZ, RZ, R126 ;  /* 0x000000ffff817224 */ /* 0x000fe400078e007e */
[----:B------:R1:W5:Y:S01]  /*4bd0*/  MUFU.EX2 R155, R0 ;  /* 0x00000000009b7308 */ /* 0x0003620000000800 */
[----:B------:R-:W-:Y:S02]  /*4be0*/  IMAD.MOV.U32 R130, RZ, RZ, R125 ;  /* 0x000000ffff827224 */ /* 0x000fe400078e007d */
[----:B------:R-:W-:-:S02]  /*4bf0*/  IMAD.MOV.U32 R131, RZ, RZ, R124 ;  /* 0x000000ffff837224 */ /* 0x000fc400078e007c */
[----:B------:R-:W-:Y:S01]  /*4c00*/  HMMA.16816.F32 R116, R8, R26, R116 ;  /* 0x0000001a0874723c */ /* 0x000fe20000001874 */
[----:B------:R-:W2:Y:S01]  /*4c10*/  LDSM.16.MT88.4 R24, [R217+0x6100] ;  /* 0x00610000d918783b */ /* 0x000ea20000004200 */
[----:B------:R-:W-:Y:S02]  /*4c20*/  IMAD.MOV.U32 R167, RZ, RZ, R132 ;  /* 0x000000ffffa77224 */ /* 0x000fe400078e0084 */
[----:B------:R-:W-:-:S04]  /*4c30*/  IMAD.MOV.U32 R128, RZ, RZ, R71 ;  /* 0x000000ffff807224 */ /* 0x000fc800078e0047 */
[C---:B----4-:R-:W-:Y:S01]  /*4c40*/  HMMA.16816.F32 R112, R8.reuse, R20, R112 ;  /* 0x000000140870723c */ /* 0x050fe20000001870 */
[----:B-1----:R-:W-:Y:S02]  /*4c50*/  FFMA.FTZ R0, R168, c[0x0][0x2d0], -R2 ;  /* 0x0000b400a8007a23 */ /* 0x002fe40000010802 */
[----:B------:R-:W-:Y:S02]  /*4c60*/  IMAD.MOV.U32 R168, RZ, RZ, R152 ;  /* 0x000000ffffa87224 */ /* 0x000fe400078e0098 */
[----:B------:R1:W-:Y:S03]  /*4c70*/  MUFU.EX2 R127, R0 ;  /* 0x00000000007f7308 */ /* 0x0003e60000000800 */
[----:B------:R-:W-:Y:S01]  /*4c80*/  HMMA.16816.F32 R96, R8, R22, R72 ;  /* 0x000000160860723c */ /* 0x000fe20000001848 */
[----:B------:R-:W4:Y:S06]  /*4c90*/  LDSM.16.MT88.4 R20, [R218+0x6100] ;  /* 0x00610000da14783b */ /* 0x000f2c0000004200 */
[----:B------:R-:W-:-:S02]  /*4ca0*/  F2FP.PACK_AB R8, R159, R160 ;  /* 0x000000a09f08723e */ /* 0x000fc400000000ff */
[----:B------:R-:W-:Y:S02]  /*4cb0*/  F2FP.PACK_AB R10, R158, R157 ;  /* 0x0000009d9e0a723e */ /* 0x000fe400000000ff */
[----:B-----5:R-:W-:Y:S01]  /*4cc0*/  F2FP.PACK_AB R9, R155, R156 ;  /* 0x0000009c9b09723e */ /* 0x020fe200000000ff */
[----:B-1----:R-:W-:Y:S02]  /*4cd0*/  FFMA.FTZ R0, R166, c[0x0][0x2d0], -R2 ;  /* 0x0000b400a6007a23 */ /* 0x002fe40000010802 */
[----:B------:R-:W-:Y:S02]  /*4ce0*/  IMAD.MOV.U32 R166, RZ, RZ, R154 ;  /* 0x000000ffffa67224 */ /* 0x000fe400078e009a */
[----:B------:R1:W5:Y:S02]  /*4cf0*/  MUFU.EX2 R126, R0 ;  /* 0x00000000007e7308 */ /* 0x0003640000000800 */
[----:B-1----:R-:W-:Y:S01]  /*4d00*/  FFMA.FTZ R0, R169, c[0x0][0x2d0], -R6 ;  /* 0x0000b400a9007a23 */ /* 0x002fe20000010806 */
[----:B-----5:R-:W-:Y:S01]  /*4d10*/  F2FP.PACK_AB R11, R126, R127 ;  /* 0x0000007f7e0b723e */ /* 0x020fe200000000ff */
[----:B------:R-:W-:-:S04]  /*4d20*/  IMAD.MOV.U32 R169, RZ, RZ, R70 ;  /* 0x000000ffffa97224 */ /* 0x000fc800078e0046 */
[----:B------:R1:W-:Y:S02]  /*4d30*/  MUFU.EX2 R125, R0 ;  /* 0x00000000007d7308 */ /* 0x0003e40000000800 */
[C---:B------:R-:W-:Y:S08]  /*4d40*/  HMMA.16816.F32 R100, R8.reuse, R16, R80 ;  /* 0x000000100864723c */ /* 0x040ff00000001850 */
[----:B------:R-:W-:Y:S01]  /*4d50*/  HMMA.16816.F32 R92, R8, R18, R76 ;  /* 0x00000012085c723c */ /* 0x000fe2000000184c */
[----:B------:R-:W5:Y:S01]  /*4d60*/  LDSM.16.MT88.4 R16, [R221+0x6100] ;  /* 0x00610000dd10783b */ /* 0x000f620000004200 */
[----:B-1----:R-:W-:-:S02]  /*4d70*/  FFMA.FTZ R0, R171, c[0x0][0x2d0], -R6 ;  /* 0x0000b400ab007a23 */ /* 0x002fc40000010806 */
[----:B------:R-:W-:Y:S02]  /*4d80*/  IMAD.MOV.U32 R171, RZ, RZ, R69 ;  /* 0x000000ffffab7224 */ /* 0x000fe400078e0045 */
[----:B------:R1:W1:Y:S02]  /*4d90*/  MUFU.EX2 R154, R0 ;  /* 0x00000000009a7308 */ /* 0x0002640000000800 */
[C---:B---3--:R-:W-:Y:S08]  /*4da0*/  HMMA.16816.F32 R88, R8.reuse, R12, R64 ;  /* 0x0000000c0858723c */ /* 0x048ff00000001840 */
[----:B------:R-:W-:Y:S01]  /*4db0*/  HMMA.16816.F32 R80, R8, R14, R56 ;  /* 0x0000000e0850723c */ /* 0x000fe20000001838 */
[----:B------:R-:W3:Y:S01]  /*4dc0*/  LDSM.16.MT88.4 R12, [R220+0x6100] ;  /* 0x00610000dc0c783b */ /* 0x000ee20000004200 */
[----:B-1----:R-:W-:-:S06]  /*4dd0*/  FFMA.FTZ R0, R170, c[0x0][0x2d0], -R6 ;  /* 0x0000b400aa007a23 */ /* 0x002fcc0000010806 */
[----:B------:R-:W-:Y:S01]  /*4de0*/  HMMA.16816.F32 R76, R8, R32, R60 ;  /* 0x00000020084c723c */ /* 0x000fe2000000183c */
[----:B------:R-:W-:Y:S01]  /*4df0*/  IMAD.MOV.U32 R170, RZ, RZ, R129 ;  /* 0x000000ffffaa7224 */ /* 0x000fe200078e0081 */
[----:B------:R1:W-:Y:S01]  /*4e00*/  MUFU.EX2 R153, R0 ;  /* 0x0000000000997308 */ /* 0x0003e20000000800 */
[----:B------:R-:W-:Y:S02]  /*4e10*/  IMAD.MOV.U32 R129, RZ, RZ, R168 ;  /* 0x000000ffff817224 */ /* 0x000fe400078e00a8 */
[----:B------:R-:W-:-:S03]  /*4e20*/  IMAD.MOV.U32 R168, RZ, RZ, R139 ;  /* 0x000000ffffa87224 */ /* 0x000fc600078e008b */
[C---:B------:R-:W-:Y:S01]  /*4e30*/  HMMA.16816.F32 R72, R8.reuse, R34, R52 ;  /* 0x000000220848723c */ /* 0x040fe20000001834 */
[----:B------:R-:W3:Y:S07]  /*4e40*/  LDSM.16.MT88.4 R32, [R217+0x2900] ;  /* 0x00290000d920783b */ /* 0x000eee0000004200 */
[----:B--2---:R-:W-:Y:S01]  /*4e50*/  HMMA.16816.F32 R64, R8, R28, R48 ;  /* 0x0000001c0840723c */ /* 0x004fe20000001830 */
[----:B-1----:R-:W-:Y:S02]  /*4e60*/  FFMA.FTZ R0, R188, c[0x0][0x2d0], -R6 ;  /* 0x0000b400bc007a23 */ /* 0x002fe40000010806 */
[----:B------:R-:W-:-:S02]  /*4e70*/  IMAD.MOV.U32 R188, RZ, RZ, R130 ;  /* 0x000000ffffbc7224 */ /* 0x000fc400078e0082 */
[----:B------:R1:W2:Y:S03]  /*4e80*/  MUFU.EX2 R152, R0 ;  /* 0x0000000000987308 */ /* 0x0002a60000000800 */
[----:B------:R-:W-:Y:S01]  /*4e90*/  HMMA.16816.F32 R44, R8, R24, R44 ;  /* 0x00000018082c723c */ /* 0x000fe2000000182c */
[----:B------:R-:W-:-:S07]  /*4ea0*/  IMAD.MOV.U32 R130, RZ, RZ, R136 ;  /* 0x000000ffff827224 */ /* 0x000fce00078e0088 */
[----:B------:R-:W-:Y:S01]  /*4eb0*/  HMMA.16816.F32 R48, R8, R26, R40 ;  /* 0x0000001a0830723c */ /* 0x000fe20000001828 */
[----:B------:R-:W2:Y:S01]  /*4ec0*/  LDSM.16.MT88.4 R24, [R221+0x2900] ;  /* 0x00290000dd18783b */ /* 0x000ea20000004200 */
[----:B-1----:R-:W-:-:S06]  /*4ed0*/  FFMA.FTZ R0, R189, c[0x0][0x2d0], -R2 ;  /* 0x0000b400bd007a23 */ /* 0x002fcc0000010802 */
[C---:B------:R-:W-:Y:S01]  /*4ee0*/  HMMA.16816.F32 R56, R8.reuse, R30, R36 ;  /* 0x0000001e0838723c */ /* 0x040fe20000001824 */
[----:B------:R-:W1:Y:S01]  /*4ef0*/  LDSM.16.MT88.4 R28, [R218+0x2900] ;  /* 0x00290000da1c783b */ /* 0x000e620000004200 */
[----:B------:R3:W-:Y:S06]  /*4f00*/  MUFU.EX2 R124, R0 ;  /* 0x00000000007c7308 */ /* 0x0007ec0000000800 */
[C---:B----4-:R-:W-:Y:S08]  /*4f10*/  HMMA.16816.F32 R40, R8.reuse, R20, R84 ;  /* 0x000000140828723c */ /* 0x050ff00000001854 */
[----:B------:R-:W-:Y:S01]  /*4f20*/  HMMA.16816.F32 R36, R8, R22, R104 ;  /* 0x000000160824723c */ /* 0x000fe20000001868 */
[----:B------:R-:W4:Y:S01]  /*4f30*/  LDSM.16.MT88.4 R20, [R220+0x2900] ;  /* 0x00290000dc14783b */ /* 0x000f220000004200 */
[----:B---3--:R-:W-:-:S04]  /*4f40*/  FFMA.FTZ R0, R191, c[0x0][0x2d0], -R2 ;  /* 0x0000b400bf007a23 */ /* 0x008fc80000010802 */
[----:B------:R3:W1:Y:S02]  /*4f50*/  MUFU.EX2 R135, R0 ;  /* 0x0000000000877308 */ /* 0x0006640000000800 */
[C---:B-----5:R-:W-:Y:S01]  /*4f60*/  HMMA.16816.F32 R52, R8.reuse, R16, R120 ;  /* 0x000000100834723c */ /* 0x060fe20000001878 */
[----:B------:R-:W-:Y:S07]  /*4f70*/  LDSM.16.MT88.4 R120, [R218+0x7900] ;  /* 0x00790000da78783b */ /* 0x000fee0000004200 */
[----:B------:R-:W-:Y:S01]  /*4f80*/  HMMA.16816.F32 R60, R8, R18, R116 ;  /* 0x00000012083c723c */ /* 0x000fe20000001874 */
[----:B------:R-:W-:Y:S01]  /*4f90*/  LDSM.16.MT88.4 R16, [R218+0x6900] ;  /* 0x00690000da10783b */ /* 0x000fe20000004200 */
[----:B---3--:R-:W-:-:S06]  /*4fa0*/  FFMA.FTZ R0, R190, c[0x0][0x2d0], -R2 ;  /* 0x0000b400be007a23 */ /* 0x008fcc0000010802 */
[C---:B------:R-:W-:Y:S01]  /*4fb0*/  HMMA.16816.F32 R112, R8.reuse, R12, R112 ;  /* 0x0000000c0870723c */ /* 0x040fe20000001870 */
[----:B------:R3:W-:Y:S07]  /*4fc0*/  MUFU.EX2 R134, R0 ;  /* 0x0000000000867308 */ /* 0x0007ee0000000800 */
[----:B------:R-:W-:Y:S01]  /*4fd0*/  HMMA.16816.F32 R84, R8, R14, R96 ;  /* 0x0000000e0854723c */ /* 0x000fe20000001860 */
[----:B------:R-:W5:Y:S06]  /*4fe0*/  LDSM.16.MT88.4 R12, [R217+0x6900] ;  /* 0x00690000d90c783b */ /* 0x000f6c0000004200 */
[----:B------:R-:W-:-:S02]  /*4ff0*/  F2FP.PACK_AB R8, R154, R125 ;  /* 0x0000007d9a08723e */ /* 0x000fc400000000ff */
[----:B--2---:R-:W-:Y:S01]  /*5000*/  F2FP.PACK_AB R10, R152, R153 ;  /* 0x00000099980a723e */ /* 0x004fe200000000ff */
[----:B---3--:R-:W-:Y:S01]  /*5010*/  FFMA.FTZ R0, R196, c[0x0][0x2d0], -R2 ;  /* 0x0000b400c4007a23 */ /* 0x008fe20000010802 */
[----:B-1----:R-:W-:-:S03]  /*5020*/  F2FP.PACK_AB R9, R135, R124 ;  /* 0x0000007c8709723e */ /* 0x002fc600000000ff */
[----:B------:R-:W1:Y:S02]  /*5030*/  MUFU.EX2 R133, R0 ;  /* 0x0000000000857308 */ /* 0x000e640000000800 */
[----:B-1----:R-:W-:Y:S01]  /*5040*/  F2FP.PACK_AB R11, R133, R134 ;  /* 0x00000086850b723e */ /* 0x002fe200000000ff */
[----:B------:R-:W-:-:S05]  /*5050*/  FFMA.FTZ R0, R204, c[0x0][0x2d0], -R6 ;  /* 0x0000b400cc007a23 */ /* 0x000fca0000010806 */
[----:B------:R1:W-:Y:S01]  /*5060*/  MUFU.EX2 R132, R0 ;  /* 0x0000000000847308 */ /* 0x0003e20000000800 */
[C---:B------:R-:W-:Y:S08]  /*5070*/  HMMA.16816.F32 R116, R8.reuse, R34, R92 ;  /* 0x000000220874723c */ /* 0x040ff0000000185c */
[----:B------:R-:W-:Y:S01]  /*5080*/  HMMA.16816.F32 R92, R8, R24, R76 ;  /* 0x00000018085c723c */ /* 0x000fe2000000184c */
[----:B-1----:R-:W-:-:S07]  /*5090*/  FFMA.FTZ R0, R205, c[0x0][0x2d0], -R6 ;  /* 0x0000b400cd007a23 */ /* 0x002fce0000010806 */
[C---:B------:R-:W-:Y:S01]  /*50a0*/  HMMA.16816.F32 R96, R8.reuse, R26, R72 ;  /* 0x0000001a0860723c */ /* 0x040fe20000001848 */
[----:B------:R-:W1:Y:S01]  /*50b0*/  LDSM.16.MT88.4 R24, [R221+0x6900] ;  /* 0x00690000dd18783b */ /* 0x000e620000004200 */
[----:B------:R2:W3:Y:S06]  /*50c0*/  MUFU.EX2 R151, R0 ;  /* 0x0000000000977308 */ /* 0x0004ec0000000800 */
[C---:B------:R-:W-:Y:S01]  /*50d0*/  HMMA.16816.F32 R108, R8.reuse, R32, R100 ;  /* 0x00000020086c723c */ /* 0x040fe20000001864 */
[----:B------:R-:W3:Y:S07]  /*50e0*/  LDSM.16.MT88.4 R32, [R220+0x6900] ;  /* 0x00690000dc20783b */ /* 0x000eee0000004200 */
[----:B------:R-:W-:Y:S01]  /*50f0*/  HMMA.16816.F32 R104, R8, R28, R88 ;  /* 0x0000001c0868723c */ /* 0x000fe20000001858 */
[----:B--2---:R-:W-:-:S04]  /*5100*/  FFMA.FTZ R0, R206, c[0x0][0x2d0], -R6 ;  /* 0x0000b400ce007a23 */ /* 0x004fc80000010806 */
[----:B------:R2:W-:Y:S03]  /*5110*/  MUFU.EX2 R150, R0 ;  /* 0x0000000000967308 */ /* 0x0005e60000000800 */
[C---:B----4-:R-:W-:Y:S08]  /*5120*/  HMMA.16816.F32 R88, R8.reuse, R20, R64 ;  /* 0x000000140858723c */ /* 0x050ff00000001840 */
[----:B-----5:R-:W-:Y:S01]  /*5130*/  HMMA.16816.F32 R64, R8, R14, R48 ;  /* 0x0000000e0840723c */ /* 0x020fe20000001830 */
[----:B--2---:R-:W-:-:S07]  /*5140*/  FFMA.FTZ R0, R207, c[0x0][0x2d0], -R6 ;  /* 0x0000b400cf007a23 */ /* 0x004fce0000010806 */
[C---:B------:R-:W-:Y:S01]  /*5150*/  HMMA.16816.F32 R72, R8.reuse, R12, R44 ;  /* 0x0000000c0848723c */ /* 0x040fe2000000182c */
[----:B------:R-:W-:Y:S01]  /*5160*/  LDSM.16.MT88.4 R12, [R220+0x3100] ;  /* 0x00310000dc0c783b */ /* 0x000fe20000004200 */
[----:B------:R2:W4:Y:S06]  /*5170*/  MUFU.EX2 R149, R0 ;  /* 0x0000000000957308 */ /* 0x00052c0000000800 */
[C---:B-1----:R-:W-:Y:S08]  /*5180*/  HMMA.16816.F32 R48, R8.reuse, R24, R52 ;  /* 0x000000180830723c */ /* 0x042ff00000001834 */
[----:B------:R-:W-:Y:S01]  /*5190*/  HMMA.16816.F32 R52, R8, R26, R60 ;  /* 0x0000001a0834723c */ /* 0x000fe2000000183c */
[----:B------:R-:W1:Y:S01]  /*51a0*/  LDSM.16.MT88.4 R24, [R217+0x7100] ;  /* 0x00710000d918783b */ /* 0x000e620000004200 */
[----:B--2---:R-:W-:-:S04]  /*51b0*/  FFMA.FTZ R0, R213, c[0x0][0x2d0], -R2 ;  /* 0x0000b400d5007a23 */ /* 0x004fc80000010802 */
[----:B------:R2:W-:Y:S02]  /*51c0*/  MUFU.EX2 R71, R0 ;  /* 0x0000000000477308 */ /* 0x0005e40000000800 */
[C---:B------:R-:W-:Y:S01]  /*51d0*/  HMMA.16816.F32 R100, R8.reuse, R30, R80 ;  /* 0x0000001e0864723c */ /* 0x040fe20000001850 */
[----:B------:R-:W5:Y:S07]  /*51e0*/  LDSM.16.MT88.4 R28, [R217+0x3100] ;  /* 0x00310000d91c783b */ /* 0x000f6e0000004200 */
[----:B------:R-:W-:Y:S01]  /*51f0*/  HMMA.16816.F32 R80, R8, R22, R56 ;  /* 0x000000160850723c */ /* 0x000fe20000001838 */
[----:B------:R-:W1:Y:S01]  /*5200*/  LDSM.16.MT88.4 R20, [R218+0x3100] ;  /* 0x00310000da14783b */ /* 0x000e620000004200 */
[----:B--2---:R-:W-:-:S06]  /*5210*/  FFMA.FTZ R0, R212, c[0x0][0x2d0], -R2 ;  /* 0x0000b400d4007a23 */ /* 0x004fcc0000010802 */
[C---:B------:R-:W-:Y:S01]  /*5220*/  HMMA.16816.F32 R56, R8.reuse, R16, R40 ;  /* 0x000000100838723c */ /* 0x040fe20000001828 */
[----:B------:R2:W1:Y:S07]  /*5230*/  MUFU.EX2 R70, R0 ;  /* 0x0000000000467308 */ /* 0x00046e0000000800 */
[C---:B------:R-:W-:Y:S01]  /*5240*/  HMMA.16816.F32 R40, R8.reuse, R18, R36 ;  /* 0x000000120828723c */ /* 0x040fe20000001824 */
[----:B------:R-:W5:Y:S07]  /*5250*/  LDSM.16.MT88.4 R16, [R221+0x3100] ;  /* 0x00310000dd10783b */ /* 0x000f6e0000004200 */
[----:B---3--:R-:W-:Y:S01]  /*5260*/  HMMA.16816.F32 R44, R8, R32, R112 ;  /* 0x00000020082c723c */ /* 0x008fe20000001870 */
[----:B------:R-:W-:Y:S01]  /*5270*/  LDSM.16.MT88.4 R112, [R217+0x7900] ;  /* 0x00790000d970783b */ /* 0x000fe20000004200 */
[----:B--2---:R-:W-:-:S04]  /*5280*/  FFMA.FTZ R0, R214, c[0x0][0x2d0], -R2 ;  /* 0x0000b400d6007a23 */ /* 0x004fc80000010802 */
[----:B------:R2:W-:Y:S02]  /*5290*/  MUFU.EX2 R69, R0 ;  /* 0x0000000000457308 */ /* 0x0005e40000000800 */
[----:B------:R-:W-:Y:S01]  /*52a0*/  HMMA.16816.F32 R36, R8, R34, R84 ;  /* 0x000000220824723c */ /* 0x000fe20000001854 */
[----:B------:R-:W3:Y:S06]  /*52b0*/  LDSM.16.MT88.4 R32, [R218+0x7100] ;  /* 0x00710000da20783b */ /* 0x000eec0000004200 */
[----:B------:R-:W-:Y:S02]  /*52c0*/  F2FP.PACK_AB R8, R151, R132 ;  /* 0x000000849708723e */ /* 0x000fe400000000ff */
[----:B----4-:R-:W-:-:S02]  /*52d0*/  F2FP.PACK_AB R10, R149, R150 ;  /* 0x00000096950a723e */ /* 0x010fc400000000ff */
[----:B-1----:R-:W-:Y:S01]  /*52e0*/  F2FP.PACK_AB R9, R70, R71 ;  /* 0x000000474609723e */ /* 0x002fe200000000ff */
[----:B--2---:R-:W-:-:S04]  /*52f0*/  FFMA.FTZ R0, R215, c[0x0][0x2d0], -R2 ;  /* 0x0000b400d7007a23 */ /* 0x004fc80000010802 */
[----:B------:R1:W2:Y:S02]  /*5300*/  MUFU.EX2 R62, R0 ;  /* 0x00000000003e7308 */ /* 0x0002a40000000800 */
[----:B-1----:R-:W-:Y:S01]  /*5310*/  FFMA.FTZ R0, R250, c[0x0][0x2d0], -R6 ;  /* 0x0000b400fa007a23 */ /* 0x002fe20000010806 */
[----:B--2---:R-:W-:-:S05]  /*5320*/  F2FP.PACK_AB R11, R62, R69 ;  /* 0x000000453e0b723e */ /* 0x004fca00000000ff */
[----:B------:R1:W-:Y:S02]  /*5330*/  MUFU.EX2 R61, R0 ;  /* 0x00000000003d7308 */ /* 0x0003e40000000800 */
[C---:B------:R-:W-:Y:S08]  /*5340*/  HMMA.16816.F32 R64, R8.reuse, R26, R64 ;  /* 0x0000001a0840723c */ /* 0x040ff00000001840 */
[----:B------:R-:W-:Y:S01]  /*5350*/  HMMA.16816.F32 R72, R8, R24, R72 ;  /* 0x000000180848723c */ /* 0x000fe20000001848 */
[----:B-1----:R-:W-:-:S04]  /*5360*/  FFMA.FTZ R0, R251, c[0x0][0x2d0], -R6 ;  /* 0x0000b400fb007a23 */ /* 0x002fc80000010806 */
[----:B------:R1:W2:Y:S03]  /*5370*/  MUFU.EX2 R60, R0 ;  /* 0x00000000003c7308 */ /* 0x0002a60000000800 */
[C---:B-----5:R-:W-:Y:S08]  /*5380*/  HMMA.16816.F32 R76, R8.reuse, R28, R108 ;  /* 0x0000001c084c723c */ /* 0x060ff0000000186c */
[----:B------:R-:W-:Y:S01]  /*5390*/  HMMA.16816.F32 R84, R8, R20, R104 ;  /* 0x000000140854723c */ /* 0x000fe20000001868 */
[----:B------:R-:W-:Y:S01]  /*53a0*/  LDSM.16.MT88.4 R104, [R220+0x3900] ;  /* 0x00390000dc68783b */ /* 0x000fe20000004200 */
[----:B-1----:R-:W-:-:S06]  /*53b0*/  FFMA.FTZ R0, R249, c[0x0][0x2d0], -R6 ;  /* 0x0000b400f9007a23 */ /* 0x002fcc0000010806 */
[C---:B------:R-:W-:Y:S01]  /*53c0*/  HMMA.16816.F32 R28, R8.reuse, R30, R116 ;  /* 0x0000001e081c723c */ /* 0x040fe20000001874 */
[----:B--2---:R-:W-:Y:S01]  /*53d0*/  F2FP.PACK_AB R136, R60, R61 ;  /* 0x0000003d3c88723e */ /* 0x004fe200000000ff */
[----:B------:R1:W-:Y:S06]  /*53e0*/  MUFU.EX2 R26, R0 ;  /* 0x00000000001a7308 */ /* 0x0003ec0000000800 */
[C---:B------:R-:W-:Y:S08]  /*53f0*/  HMMA.16816.F32 R20, R8.reuse, R22, R100 ;  /* 0x000000160814723c */ /* 0x040ff00000001864 */
[----:B------:R-:W-:Y:S01]  /*5400*/  HMMA.16816.F32 R92, R8, R16, R92 ;  /* 0x00000010085c723c */ /* 0x000fe2000000185c */
[----:B-1----:R-:W-:-:S04]  /*5410*/  FFMA.FTZ R0, R252, c[0x0][0x2d0], -R6 ;  /* 0x0000b400fc007a23 */ /* 0x002fc80000010806 */
[----:B------:R1:W-:Y:S03]  /*5420*/  MUFU.EX2 R25, R0 ;  /* 0x0000000000197308 */ /* 0x0003e60000000800 */
[C---:B------:R-:W-:Y:S01]  /*5430*/  HMMA.16816.F32 R100, R8.reuse, R18, R96 ;  /* 0x000000120864723c */ /* 0x040fe20000001860 */
[----:B------:R-:W2:Y:S04]  /*5440*/  LDSM.16.MT88.4 R16, [R221+0x7100] ;  /* 0x00710000dd10783b */ /* 0x000ea80000004200 */
[----:B------:R-:W-:Y:S03]  /*5450*/  LDSM.16.MT88.4 R96, [R221+0x3900] ;  /* 0x00390000dd60783b */ /* 0x000fe60000004200 */
[----:B------:R-:W-:Y:S01]  /*5460*/  HMMA.16816.F32 R108, R8, R12, R88 ;  /* 0x0000000c086c723c */ /* 0x000fe20000001858 */
[----:B------:R-:W-:Y:S01]  /*5470*/  LDSM.16.MT88.4 R88, [R218+0x3900] ;  /* 0x00390000da58783b */ /* 0x000fe20000004200 */
[----:B-1----:R-:W-:-:S06]  /*5480*/  FFMA.FTZ R0, R171, c[0x0][0x2d0], -R2 ;  /* 0x0000b400ab007a23 */ /* 0x002fcc0000010802 */
[C---:B------:R-:W-:Y:S01]  /*5490*/  HMMA.16816.F32 R116, R8.reuse, R14, R80 ;  /* 0x0000000e0874723c */ /* 0x040fe20000001850 */
[----:B------:R-:W-:Y:S01]  /*54a0*/  IMAD.MOV.U32 R171, RZ, RZ, R131 ;  /* 0x000000ffffab7224 */ /* 0x000fe200078e0083 */
[----:B------:R-:W1:Y:S01]  /*54b0*/  LDSM.16.MT88.4 R12, [R220+0x7100] ;  /* 0x00710000dc0c783b */ /* 0x000e620000004200 */
[----:B------:R4:W-:Y:S01]  /*54c0*/  MUFU.EX2 R24, R0 ;  /* 0x0000000000187308 */ /* 0x0009e20000000800 */
[----:B------:R-:W-:Y:S02]  /*54d0*/  IMAD.MOV.U32 R131, RZ, RZ, R137 ;  /* 0x000000ffff837224 */ /* 0x000fe400078e0089 */
[----:B------:R-:W5:Y:S02]  /*54e0*/  LDSM.16.MT88.4 R80, [R217+0x3900] ;  /* 0x00390000d950783b */ /* 0x000f640000004200 */
[C---:B---3--:R-:W-:Y:S08]  /*54f0*/  HMMA.16816.F32 R56, R8.reuse, R32, R56 ;  /* 0x000000200838723c */ /* 0x048ff00000001838 */
[----:B------:R-:W-:Y:S01]  /*5500*/  HMMA.16816.F32 R40, R8, R34, R40 ;  /* 0x000000220828723c */ /* 0x000fe20000001828 */
[----:B----4-:R-:W-:-:S04]  /*5510*/  FFMA.FTZ R0, R7, c[0x0][0x2d0], -R2 ;  /* 0x0000b40007007a23 */ /* 0x010fc80000010802 */
[----:B------:R3:W4:Y:S03]  /*5520*/  MUFU.EX2 R7, R0 ;  /* 0x0000000000077308 */ /* 0x0007260000000800 */
[C---:B--2---:R-:W-:Y:S08]  /*5530*/  HMMA.16816.F32 R48, R8.reuse, R16, R48 ;  /* 0x000000100830723c */ /* 0x044ff00000001830 */
[----:B------:R-:W-:Y:S01]  /*5540*/  HMMA.16816.F32 R52, R8, R18, R52 ;  /* 0x000000120834723c */ /* 0x000fe20000001834 */
[--C-:B---3--:R-:W-:Y:S01]  /*5550*/  FFMA.FTZ R0, R169, c[0x0][0x2d0], -R2.reuse ;  /* 0x0000b400a9007a23 */ /* 0x108fe20000010802 */
[----:B----4-:R-:W-:Y:S01]  /*5560*/  F2FP.PACK_AB R137, R7, R24 ;  /* 0x000000180789723e */ /* 0x010fe200000000ff */
[----:B------:R-:W-:-:S05]  /*5570*/  FFMA.FTZ R2, R161, c[0x0][0x2d0], -R2 ;  /* 0x0000b400a1027a23 */ /* 0x000fca0000010802 */
[C---:B-1----:R-:W-:Y:S01]  /*5580*/  HMMA.16816.F32 R44, R8.reuse, R12, R44 ;  /* 0x0000000c082c723c */ /* 0x042fe2000000182c */
[----:B------:R-:W-:Y:S01]  /*5590*/  IMAD.MOV.U32 R169, RZ, RZ, R128 ;  /* 0x000000ffffa97224 */ /* 0x000fe200078e0080 */
[----:B------:R1:W-:Y:S01]  /*55a0*/  MUFU.EX2 R6, R0 ;  /* 0x0000000000067308 */ /* 0x0003e20000000800 */
[----:B------:R-:W-:Y:S02]  /*55b0*/  IMAD.MOV.U32 R161, RZ, RZ, R163 ;  /* 0x000000ffffa17224 */ /* 0x000fe400078e00a3 */
[----:B------:R-:W-:Y:S02]  /*55c0*/  IMAD.MOV.U32 R163, RZ, RZ, R5 ;  /* 0x000000ffffa37224 */ /* 0x000fe400078e0005 */
[----:B------:R-:W-:Y:S01]  /*55d0*/  IMAD.MOV.U32 R128, RZ, RZ, R166 ;  /* 0x000000ffff807224 */ /* 0x000fe200078e00a6 */
[----:B------:R-:W-:Y:S01]  /*55e0*/  HMMA.16816.F32 R36, R8, R14, R36 ;  /* 0x0000000e0824723c */ /* 0x000fe20000001824 */
[----:B------:R-:W-:Y:S01]  /*55f0*/  IMAD.MOV.U32 R166, RZ, RZ, R138 ;  /* 0x000000ffffa67224 */ /* 0x000fe200078e008a */
[----:B------:R2:W3:Y:S01]  /*5600*/  MUFU.EX2 R5, R2 ;  /* 0x0000000200057308 */ /* 0x0004e20000000800 */
[----:B------:R-:W-:Y:S01]  /*5610*/  LDSM.16.MT88.4 R8, [R220+0x7900] ;  /* 0x00790000dc08783b */ /* 0x000fe20000004200 */
[----:B------:R-:W-:Y:S01]  /*5620*/  F2FP.PACK_AB R138, R25, R26 ;  /* 0x0000001a198a723e */ /* 0x000fe200000000ff */
[----:B-1----:R-:W-:-:S04]  /*5630*/  FADD.FTZ R0, R170, R188 ;  /* 0x000000bcaa007221 */ /* 0x002fc80000010000 */
[----:B------:R-:W-:Y:S02]  /*5640*/  FADD.FTZ R0, R128, R0 ;  /* 0x0000000080007221 */ /* 0x000fe40000010000 */
[----:B--2---:R-:W-:Y:S01]  /*5650*/  FADD.FTZ R2, R169, R171 ;  /* 0x000000aba9027221 */ /* 0x004fe20000010000 */
[----:B---3--:R-:W-:Y:S01]  /*5660*/  F2FP.PACK_AB R139, R5, R6 ;  /* 0x00000006058b723e */ /* 0x008fe200000000ff */
[----:B------:R-:W-:Y:S02]  /*5670*/  FADD.FTZ R0, R130, R0 ;  /* 0x0000000082007221 */ /* 0x000fe40000010000 */
[----:B------:R-:W-:Y:S02]  /*5680*/  FADD.FTZ R2, R129, R2 ;  /* 0x0000000281027221 */ /* 0x000fe40000010000 */
[----:B------:R-:W-:Y:S02]  /*5690*/  FADD.FTZ R0, R166, R0 ;  /* 0x00000000a6007221 */ /* 0x000fe40000010000 */
[----:B------:R-:W-:Y:S01]  /*56a0*/  FADD.FTZ R2, R131, R2 ;  /* 0x0000000283027221 */ /* 0x000fe20000010000 */
[----:B------:R-:W-:Y:S01]  /*56b0*/  HMMA.16816.F32 R92, R136, R96, R92 ;  /* 0x00000060885c723c */ /* 0x000fe2000000185c */
[----:B------:R-:W-:Y:S01]  /*56c0*/  FADD.FTZ R0, R167, R0 ;  /* 0x00000000a7007221 */ /* 0x000fe20000010000 */
[----:B------:R-:W1:Y:S01]  /*56d0*/  LDSM.16.MT88.4 R128, [R221+0x7900] ;  /* 0x00790000dd80783b */ /* 0x000e620000004200 */
[----:B------:R-:W-:-:S02]  /*56e0*/  FADD.FTZ R2, R168, R2 ;  /* 0x00000002a8027221 */ /* 0x000fc40000010000 */
[----:B------:R-:W-:Y:S02]  /*56f0*/  FADD.FTZ R0, R164, R0 ;  /* 0x00000000a4007221 */ /* 0x000fe40000010000 */
[----:B------:R-:W-:Y:S01]  /*5700*/  FADD.FTZ R2, R165, R2 ;  /* 0x00000002a5027221 */ /* 0x000fe20000010000 */
[C---:B------:R-:W-:Y:S01]  /*5710*/  HMMA.16816.F32 R96, R136.reuse, R98, R100 ;  /* 0x000000628860723c */ /* 0x040fe20000001864 */
[----:B------:R-:W-:Y:S02]  /*5720*/  FADD.FTZ R0, R163, R0 ;  /* 0x00000000a3007221 */ /* 0x000fe40000010000 */
[----:B------:R-:W-:Y:S02]  /*5730*/  FADD.FTZ R2, R161, R2 ;  /* 0x00000002a1027221 */ /* 0x000fe40000010000 */
[----:B------:R-:W-:Y:S02]  /*5740*/  FADD.FTZ R0, R248, R0 ;  /* 0x00000000f8007221 */ /* 0x000fe40000010000 */
[----:B------:R-:W-:Y:S01]  /*5750*/  FADD.FTZ R2, R162, R2 ;  /* 0x00000002a2027221 */ /* 0x000fe20000010000 */
[----:B------:R-:W-:Y:S01]  /*5760*/  HMMA.16816.F32 R100, R136, R104, R108 ;  /* 0x000000688864723c */ /* 0x000fe2000000186c */
[----:B------:R-:W-:-:S02]  /*5770*/  FADD.FTZ R0, R246, R0 ;  /* 0x00000000f6007221 */ /* 0x000fc40000010000 */
[----:B------:R-:W-:Y:S02]  /*5780*/  FADD.FTZ R2, R242, R2 ;  /* 0x00000002f2027221 */ /* 0x000fe40000010000 */
[----:B------:R-:W-:Y:S02]  /*5790*/  FADD.FTZ R0, R243, R0 ;  /* 0x00000000f3007221 */ /* 0x000fe40000010000 */
[----:B------:R-:W-:Y:S01]  /*57a0*/  FADD.FTZ R2, R241, R2 ;  /* 0x00000002f1027221 */ /* 0x000fe20000010000 */
[----:B------:R-:W-:Y:S01]  /*57b0*/  HMMA.16816.F32 R104, R136, R106, R116 ;  /* 0x0000006a8868723c */ /* 0x000fe20000001874 */
[----:B------:R-:W-:Y:S02]  /*57c0*/  FADD.FTZ R0, R247, R0 ;  /* 0x00000000f7007221 */ /* 0x000fe40000010000 */
[----:B------:R-:W-:Y:S02]  /*57d0*/  FADD.FTZ R2, R240, R2 ;  /* 0x00000002f0027221 */ /* 0x000fe40000010000 */
[----:B------:R-:W-:-:S02]  /*57e0*/  FADD.FTZ R0, R203, R0 ;  /* 0x00000000cb007221 */ /* 0x000fc40000010000 */
[----:B------:R-:W-:Y:S01]  /*57f0*/  FADD.FTZ R2, R239, R2 ;  /* 0x00000002ef027221 */ /* 0x000fe20000010000 */
[C---:B-----5:R-:W-:Y:S01]  /*5800*/  HMMA.16816.F32 R76, R136.reuse, R80, R76 ;  /* 0x00000050884c723c */ /* 0x060fe2000000184c */
[----:B------:R-:W-:Y:S02]  /*5810*/  FADD.FTZ R0, R201, R0 ;  /* 0x00000000c9007221 */ /* 0x000fe40000010000 */
[----:B------:R-:W-:Y:S02]  /*5820*/  FADD.FTZ R2, R199, R2 ;  /* 0x00000002c7027221 */ /* 0x000fe40000010000 */
[----:B------:R-:W-:Y:S02]  /*5830*/  FADD.FTZ R0, R200, R0 ;  /* 0x00000000c8007221 */ /* 0x000fe40000010000 */
[----:B------:R-:W-:Y:S01]  /*5840*/  FADD.FTZ R2, R198, R2 ;  /* 0x00000002c6027221 */ /* 0x000fe20000010000 */
[----:B------:R-:W-:Y:S03]  /*5850*/  HMMA.16816.F32 R84, R136, R88, R84 ;  /* 0x000000588854723c */ /* 0x000fe60000001854 */
        /* <DEDUP_REMOVED lines=18> */
[C---:B-1----:R-:W-:Y:S01]  /*5980*/  HMMA.16816.F32 R124, R136.reuse, R128, R48 ;  /* 0x00000080887c723c */ /* 0x042fe20000001830 */
        /* <DEDUP_REMOVED lines=24> */
[C---:B------:R-:W-:Y:S04]  /*5b10*/  HMMA.16816.F32 R132, R136.reuse, R8, R44 ;  /* 0x000000088884723c */ /* 0x040fe8000000182c */
[----:B------:R1:W-:Y:S04]  /*5b20*/  STL [R1+0xc], R0 ;  /* 0x00000c0001007387 */ /* 0x0003e80000100800 */
[----:B------:R1:W-:Y:S01]  /*5b30*/  STL [R1+0x8], R4 ;  /* 0x0000080401007387 */ /* 0x0003e20000100800 */
[----:B------:R-:W-:Y:S01]  /*5b40*/  HMMA.16816.F32 R136, R136, R10, R36 ;  /* 0x0000000a8888723c */ /* 0x000fe20000001824 */
[----:B------:R-:W-:Y:S07]  /*5b50*/  @P1 BRA `(.L_x_2) ;  /* 0x0000452000001947 */ /* 0x000fee0003800000 */
[C---:B------:R-:W-:Y:S01]  /*5b60*/  IADD3 R162, R148.reuse, 0x40, RZ ;  /* 0x0000004094a27810 */ /* 0x040fe20007ffe0ff */
[----:B------:R-:W-:Y:S01]  /*5b70*/  IMAD.MOV.U32 R70, RZ, RZ, R3 ;  /* 0x000000ffff467224 */ /* 0x000fe200078e0003 */
[----:B------:R-:W-:Y:S01]  /*5b80*/  UIADD3 UR8, UR8, -0x2, URZ ;  /* 0xfffffffe08087890 */ /* 0x000fe2000fffe03f */
[----:B------:R-:W-:Y:S01]  /*5b90*/  IMAD.MOV.U32 R69, RZ, RZ, R68 ;  /* 0x000000ffff457224 */ /* 0x000fe200078e0044 */
[----:B------:R-:W-:Y:S01]  /*5ba0*/  SHF.R.S32.HI R243, RZ, 0x1f, R162 ;  /* 0x0000001ffff37819 */ /* 0x000fe200000114a2 */
[----:B------:R-:W-:-:S03]  /*5bb0*/  IMAD.WIDE R240, R148, 0x2, RZ ;  /* 0x0000000294f07825 */ /* 0x000fc600078e02ff */
[----:B------:R-:W-:-:S04]  /*5bc0*/  LEA.HI R243, R243, R162, RZ, 0x3 ;  /* 0x000000a2f3f37211 */ /* 0x000fc800078f18ff */
[----:B------:R-:W-:-:S04]  /*5bd0*/  LOP3.LUT R243, R243, 0xfffffff8, RZ, 0xc0, !PT ;  /* 0xfffffff8f3f37812 */ /* 0x000fc800078ec0ff */
[----:B------:R-:W-:-:S04]  /*5be0*/  SHF.R.S32.HI R242, RZ, 0x1f, R243 ;  /* 0x0000001ffff27819 */ /* 0x000fc800000114f3 */
[C---:B------:R-:W-:Y:S01]  /*5bf0*/  SHF.L.U64.HI R242, R243.reuse, 0x1, R242 ;  /* 0x00000001f3f27819 */ /* 0x040fe200000102f2 */
[----:B------:R-:W-:Y:S02]  /*5c00*/  IMAD.SHL.U32 R243, R243, 0x2, RZ ;  /* 0x00000002f3f37824 */ /* 0x000fe400078e00ff */
[----:B------:R-:W2:Y:S01]  /*5c10*/  LDL R162, [R1+0x10] ;  /* 0x0000100001a27983 */ /* 0x000ea20000100800 */
[----:B------:R-:W-:Y:S02]  /*5c20*/  SEL R2, RZ, 0x10, P0 ;  /* 0x00000010ff027807 */ /* 0x000fe40000000000 */
[----:B-1----:R-:W-:Y:S02]  /*5c30*/  SEL R0, RZ, 0x10, P3 ;  /* 0x00000010ff007807 */ /* 0x002fe40001800000 */
[----:B------:R-:W-:Y:S02]  /*5c40*/  ISETP.NE.U32.AND P5, PT, R2, RZ, PT ;  /* 0x000000ff0200720c */ /* 0x000fe40003fa5070 */
[----:B------:R-:W-:Y:S02]  /*5c50*/  ISETP.NE.U32.AND P4, PT, R0, RZ, PT ;  /* 0x000000ff0000720c */ /* 0x000fe40003f85070 */
[----:B------:R-:W-:-:S02]  /*5c60*/  IADD3 R2, -R2, 0x10, RZ ;  /* 0x0000001002027810 */ /* 0x000fc40007ffe1ff */
[----:B------:R-:W-:Y:S02]  /*5c70*/  IADD3 R0, -R0, 0x10, RZ ;  /* 0x0000001000007810 */ /* 0x000fe40007ffe1ff */
[----:B------:R-:W-:Y:S02]  /*5c80*/  LOP3.LUT R2, R2, 0xf, RZ, 0xc0, !PT ;  /* 0x0000000f02027812 */ /* 0x000fe400078ec0ff */
[----:B------:R-:W-:Y:S01]  /*5c90*/  LOP3.LUT R0, R0, 0xf, RZ, 0xc0, !PT ;  /* 0x0000000f00007812 */ /* 0x000fe200078ec0ff */
[----:B--2---:R-:W-:Y:S01]  /*5ca0*/  IMAD.SHL.U32 R239, R162, 0x2, RZ ;  /* 0x00000002a2ef7824 */ /* 0x004fe200078e00ff */
[----:B------:R-:W-:Y:S05]  /*5cb0*/  BRA `(.L_x_3) ;  /* 0x000003f000007947 */ /* 0x000fea0003800000 */
.L_x_5:
[----:B------:R-:W2:Y:S01]  /*5cc0*/  LDL R3, [R1] ;  /* 0x0000000001037983 */ /* 0x000ea20000100800 */
[----:B------:R-:W-:Y:S01]  /*5cd0*/  ULEA UR5, UR8, UR11, 0x7 ;  /* 0x0000000b08057291 */ /* 0x000fe2000f8e383f */
[----:B------:R-:W-:Y:S01]  /*5ce0*/  PLOP3.LUT P2, PT, PT, PT, UP1, 0x80, 0x0 ;  /* 0x000000000000781c */ /* 0x000fe20003f4f018 */
[----:B------:R-:W-:Y:S01]  /*5cf0*/  IMAD.MOV.U32 R244, RZ, RZ, RZ ;  /* 0x000000fffff47224 */ /* 0x000fe200078e00ff */
[----:B------:R-:W-:Y:S03]  /*5d00*/  PLOP3.LUT P1, PT, PT, PT, UP1, 0x80, 0x0 ;  /* 0x000000000000781c */ /* 0x000fe60003f2f018 */
[----:B------:R-:W-:Y:S05]  /*5d10*/  IMAD.U32 R2, RZ, RZ, UR5 ;  /* 0x00000005ff027e24 */ /* 0x000fea000f8e00ff */
[----:B--2---:R-:W-:Y:S05]  /*5d20*/  IADD3 R2, R2, -0x80, R3 ;  /* 0xffffff8002027810 */ /* 0x004fea0007ffe003 */
[----:B------:R-:W-:Y:S04]  /*5d30*/  @P2 IMAD.HI.U32 R3, R2, c[0x0][0x2bc], RZ ;  /* 0x0000af0002032a27 */ /* 0x000fe800078e00ff */
[----:B------:R-:W-:Y:S01]  /*5d40*/  IMAD.MOV.U32 R0, RZ, RZ, R2 ;  /* 0x000000ffff007224 */ /* 0x000fe200078e0002 */
[----:B------:R-:W-:Y:S04]  /*5d50*/  @P1 SHF.R.U32.HI R0, RZ, c[0x0][0x2c0], R3 ;  /* 0x0000b000ff001a19 */ /* 0x000fe80000011603 */
[C---:B------:R-:W-:Y:S04]  /*5d60*/  @!P6 IADD3 R3, P1, R0.reuse, UR12, RZ ;  /* 0x0000000c0003ec10 */ /* 0x040fe8000ff3e0ff */
[----:B------:R-:W-:Y:S01]  /*5d70*/  @!P6 LEA.HI.X.SX32 R5, R0, UR6, 0x1, P1 ;  /* 0x000000060005ec11 */ /* 0x000fe200088f0eff */
[----:B------:R-:W-:Y:S01]  /*5d80*/  IMAD.MOV R0, RZ, RZ, -R0 ;  /* 0x000000ffff007224 */ /* 0x000fe200078e0a00 */
[C---:B------:R-:W-:Y:S03]  /*5d90*/  @!P6 LEA R4, P1, R3.reuse, c[0x0][0x2a0], 0x2 ;  /* 0x0000a8000304ea11 */ /* 0x040fe600078210ff */
[----:B------:R-:W-:Y:S01]  /*5da0*/  IMAD R245, R0, c[0x0][0x2b8], R2 ;  /* 0x0000ae0000f57a24 */ /* 0x000fe200078e0202 */
[----:B------:R-:W-:Y:S03]  /*5db0*/  @!P6 LEA.HI.X R5, R3, c[0x0][0x2a4], R5, 0x2, P1 ;  /* 0x0000a9000305ea11 */ /* 0x000fe600008f1405 */
[C---:B------:R-:W-:Y:S01]  /*5dc0*/  IMAD.WIDE.U32 R2, R245.reuse, c[0x0][0x1e0], RZ ;  /* 0x00007800f5027a25 */ /* 0x040fe200078e00ff */
[----:B------:R-:W-:Y:S01]  /*5dd0*/  SHF.R.S32.HI R0, RZ, 0x1f, R245 ;  /* 0x0000001fff007819 */ /* 0x000fe200000114f5 */
[----:B------:R-:W2:Y:S04]  /*5de0*/  @!P6 LDG.E R244, [R4.64] ;  /* 0x0000000e04f4e981 */ /* 0x000ea8000c1e1900 */
[----:B------:R-:W-:Y:S04]  /*5df0*/  IMAD R0, R0, c[0x0][0x1e0], RZ ;  /* 0x0000780000007a24 */ /* 0x000fe800078e02ff */
[----:B------:R-:W-:Y:S04]  /*5e00*/  IMAD R0, R245, c[0x0][0x1e4], R0 ;  /* 0x00007900f5007a24 */ /* 0x000fe800078e0200 */
[----:B------:R-:W-:Y:S01]  /*5e10*/  IMAD.IADD R3, R3, 0x1, R0 ;  /* 0x0000000103037824 */ /* 0x000fe200078e0200 */
[----:B--2---:R-:W-:Y:S03]  /*5e20*/  SHF.R.S32.HI R4, RZ, 0x1f, R244 ;  /* 0x0000001fff047819 */ /* 0x004fe600000114f4 */
[----:B------:R-:W-:Y:S04]  /*5e30*/  IMAD.WIDE.U32 R2, R244, c[0x0][0x1f0], R2 ;  /* 0x00007c00f4027a25 */ /* 0x000fe800078e0002 */
[----:B------:R-:W-:Y:S01]  /*5e40*/  IMAD R4, R4, c[0x0][0x1f0], RZ ;  /* 0x00007c0004047a24 */ /* 0x000fe200078e02ff */
[----:B------:R-:W-:Y:S03]  /*5e50*/  IADD3 R0, P1, R2, UR18, RZ ;  /* 0x0000001202007c10 */ /* 0x000fe6000ff3e0ff */
[----:B------:R-:W-:Y:S05]  /*5e60*/  IMAD R4, R244, c[0x0][0x1f4], R4 ;  /* 0x00007d00f4047a24 */ /* 0x000fea00078e0204 */
[----:B------:R-:W-:Y:S02]  /*5e70*/  IADD3.X R3, R3, UR16, R4, P1, !PT ;  /* 0x0000001003037c10 */ /* 0x000fe40008ffe404 */
[C---:B------:R-:W-:Y:S04]  /*5e80*/  LEA R2, P1, R0.reuse, c[0x0][0x1c8], 0x1 ;  /* 0x0000720000027a11 */ /* 0x040fe800078208ff */
[----:B------:R-:W-:Y:S01]  /*5e90*/  LEA.HI.X R0, R0, c[0x0][0x1cc], R3, 0x1, P1 ;  /* 0x0000730000007a11 */ /* 0x000fe200008f0c03 */
[----:B------:R-:W-:Y:S04]  /*5ea0*/  SHFL.IDX PT, R12, R2, 0x1, 0x181f ;  /* 0x00381f00020c7f89 */ /* 0x000fe800000e0000 */
[----:B------:R-:W1:Y:S04]  /*5eb0*/  SHFL.IDX PT, R3, R2, RZ, 0x181f ;  /* 0x00181fff02037589 */ /* 0x000e6800000e0000 */
[----:B------:R-:W2:Y:S04]  /*5ec0*/  SHFL.IDX PT, R6, R0, RZ, 0x181f ;  /* 0x00181fff00067589 */ /* 0x000ea800000e0000 */
[----:B------:R-:W-:Y:S04]  /*5ed0*/  SHFL.IDX PT, R7, R2, 0x2, 0x181f ;  /* 0x00581f0002077f89 */ /* 0x000fe800000e0000 */
[----:B------:R3:W-:Y:S04]  /*5ee0*/  SHFL.IDX PT, R14, R2, 0x3, 0x181f ;  /* 0x00781f00020e7f89 */ /* 0x0007e800000e0000 */
[----:B------:R-:W4:Y:S04]  /*5ef0*/  SHFL.IDX PT, R9, R0, 0x1, 0x181f ;  /* 0x00381f0000097f89 */ /* 0x000f2800000e0000 */
[----:B------:R-:W5:Y:S04]  /*5f00*/  SHFL.IDX PT, R15, R0, 0x2, 0x181f ;  /* 0x00581f00000f7f89 */ /* 0x000f6800000e0000 */
[----:B------:R-:W5:Y:S01]  /*5f10*/  SHFL.IDX PT, R0, R0, 0x3, 0x181f ;  /* 0x00781f0000007f89 */ /* 0x000f6200000e0000 */
[C---:B-1----:R-:W-:Y:S05]  /*5f20*/  IADD3 R4, P2, R240.reuse, R3, RZ ;  /* 0x00000003f0047210 */ /* 0x042fea0007f5e0ff */
[----:B--2---:R-:W-:Y:S01]  /*5f30*/  IMAD.X R5, R241, 0x1, R6, P2 ;  /* 0x00000001f1057824 */ /* 0x004fe200010e0606 */
[C---:B------:R-:W-:Y:S04]  /*5f40*/  IADD3 R10, P2, R240.reuse, R12, RZ ;  /* 0x0000000cf00a7210 */ /* 0x040fe80007f5e0ff */
[----:B------:R1:W-:Y:S01]  /*5f50*/  LDGSTS.E.BYPASS.LTC128B.128 [R239+0x8100], [R4.64], !P0 ;  /* 0x0810000004ef7fae */ /* 0x0003e2000c101d4e */
[----:B---3--:R-:W-:Y:S01]  /*5f60*/  IADD3 R2, P1, R3, R243, RZ ;  /* 0x000000f303027210 */ /* 0x008fe20007f3e0ff */
[----:B----4-:R-:W-:Y:S01]  /*5f70*/  IMAD.X R11, R241, 0x1, R9, P2 ;  /* 0x00000001f10b7824 */ /* 0x010fe200010e0609 */
[----:B------:R-:W-:Y:S03]  /*5f80*/  IADD3 R8, P2, R240, R7, RZ ;  /* 0x00000007f0087210 */ /* 0x000fe60007f5e0ff */
[--C-:B------:R-:W-:Y:S01]  /*5f90*/  IMAD.X R3, R6, 0x1, R242.reuse, P1 ;  /* 0x0000000106037824 */ /* 0x100fe200008e06f2 */
[-C--:B------:R-:W-:Y:S04]  /*5fa0*/  IADD3 R12, P1, R12, R243.reuse, RZ ;  /* 0x000000f30c0c7210 */ /* 0x080fe80007f3e0ff */
[----:B------:R2:W-:Y:S01]  /*5fb0*/  LDGSTS.E.BYPASS.LTC128B.128 [R239+0xc100], [R2.64], !P3 ;  /* 0x0c10000002ef7fae */ /* 0x0005e2000d901d4e */
[--C-:B------:R-:W-:Y:S01]  /*5fc0*/  IMAD.X R13, R9, 0x1, R242.reuse, P1 ;  /* 0x00000001090d7824 */ /* 0x100fe200008e06f2 */
[-C--:B------:R-:W-:Y:S01]  /*5fd0*/  IADD3 R6, P1, R7, R243.reuse, RZ ;  /* 0x000000f307067210 */ /* 0x080fe20007f3e0ff */
[----:B-----5:R-:W-:Y:S01]  /*5fe0*/  IMAD.X R9, R241, 0x1, R15, P2 ;  /* 0x00000001f1097824 */ /* 0x020fe200010e060f */
[----:B------:R3:W-:Y:S03]  /*5ff0*/  LDGSTS.E.BYPASS.LTC128B.128 [R239+0x9100], [R10.64], !P0 ;  /* 0x091000000aef7fae */ /* 0x0007e6000c101d4e */
[----:B------:R-:W-:Y:S01]  /*6000*/  IMAD.X R7, R15, 0x1, R242, P1 ;  /* 0x000000010f077824 */ /* 0x000fe200008e06f2 */
[----:B------:R3:W-:Y:S04]  /*6010*/  LDGSTS.E.BYPASS.LTC128B.128 [R239+0xd100], [R12.64], !P3 ;  /* 0x0d1000000cef7fae */ /* 0x0007e8000d901d4e */
[----:B------:R3:W-:Y:S01]  /*6020*/  LDGSTS.E.BYPASS.LTC128B.128 [R239+0xa100], [R8.64], !P0 ;  /* 0x0a10000008ef7fae */ /* 0x0007e2000c101d4e */
[----:B-1----:R-:W-:Y:S03]  /*6030*/  IADD3 R4, P2, R240, R14, RZ ;  /* 0x0000000ef0047210 */ /* 0x002fe60007f5e0ff */
[----:B------:R3:W-:Y:S02]  /*6040*/  LDGSTS.E.BYPASS.LTC128B.128 [R239+0xe100], [R6.64], !P3 ;  /* 0x0e10000006ef7fae */ /* 0x0007e4000d901d4e */
[----:B------:R-:W-:Y:S05]  /*6050*/  IMAD.X R5, R241, 0x1, R0, P2 ;  /* 0x00000001f1057824 */ /* 0x000fea00010e0600 */
[----:B------:R3:W-:Y:S01]  /*6060*/  LDGSTS.E.BYPASS.LTC128B.128 [R239+0xb100], [R4.64], !P0 ;  /* 0x0b10000004ef7fae */ /* 0x0007e2000c101d4e */
[----:B--2---:R-:W-:Y:S05]  /*6070*/  IADD3 R2, P1, R14, R243, RZ ;  /* 0x000000f30e027210 */ /* 0x004fea0007f3e0ff */
[----:B------:R-:W-:Y:S05]  /*6080*/  IMAD.X R3, R0, 0x1, R242, P1 ;  /* 0x0000000100037824 */ /* 0x000fea00008e06f2 */
[----:B------:R3:W-:Y:S01]  /*6090*/  LDGSTS.E.BYPASS.LTC128B.128 [R239+0xf100], [R2.64], !P3 ;  /* 0x0f10000002ef7fae */ /* 0x0007e2000d901d4e */
[----:B------:R-:W-:-:S05]  /*60a0*/  BRA `(.L_x_4) ;  /* 0x000017e000007947 */ /* 0x000fca0003800000 */
.L_x_3:
[----:B------:R-:W-:Y:S04]  /*60b0*/  DEPBAR.LE SB0, 0x0 ;  /* 0x000080000000791a */ /* 0x000fe80000000000 */
[----:B------:R-:W-:Y:S01]  /*60c0*/  BAR.SYNC.DEFER_BLOCKING 0x0 ;  /* 0x0000000000007b1d */ /* 0x000fe20000010000 */
[----:B------:R-:W-:Y:S01]  /*60d0*/  SHF.R.S32.HI R0, RZ, 0x1f, R245 ;  /* 0x0000001fff007819 */ /* 0x000fe200000114f5 */
[----:B------:R-:W-:Y:S01]  /*60e0*/  IMAD.WIDE.U32 R2, R245, c[0x0][0x208], RZ ;  /* 0x00008200f5027a25 */ /* 0x000fe200078e00ff */
[----:B------:R-:W-:Y:S01]  /*60f0*/  SEL R203, RZ, 0x10, P0 ;  /* 0x00000010ffcb7807 */ /* 0x000fe20000000000 */
[----:B------:R-:W-:Y:S02]  /*6100*/  UISETP.GE.AND UP0, UPT, UR8, 0x1, UPT ;  /* 0x000000010800788c */ /* 0x000fe4000bf06270 */
[----:B------:R-:W-:Y:S01]  /*6110*/  IMAD R0, R0, c[0x0][0x208], RZ ;  /* 0x0000820000007a24 */ /* 0x000fe200078e02ff */
[----:B------:R-:W-:Y:S03]  /*6120*/  IADD3 R203, -R203, 0x10, RZ ;  /* 0x00000010cbcb7810 */ /* 0x000fe60007ffe1ff */
[----:B------:R-:W-:Y:S01]  /*6130*/  IMAD R0, R245, c[0x0][0x20c], R0 ;  /* 0x00008300f5007a24 */ /* 0x000fe200078e0200 */
[----:B------:R-:W-:Y:S04]  /*6140*/  LOP3.LUT R203, R203, 0xf, RZ, 0xc0, !PT ;  /* 0x0000000fcbcb7812 */ /* 0x000fe800078ec0ff */
[----:B------:R-:W-:Y:S02]  /*6150*/  IADD3 R3, R3, R0, RZ ;  /* 0x0000000003037210 */ /* 0x000fe40007ffe0ff */
[----:B------:R-:W-:Y:S03]  /*6160*/  SHF.R.S32.HI R0, RZ, 0x1f, R244 ;  /* 0x0000001fff007819 */ /* 0x000fe600000114f4 */
[----:B------:R-:W-:Y:S01]  /*6170*/  IMAD.WIDE.U32 R2, R244, c[0x0][0x218], R2 ;  /* 0x00008600f4027a25 */ /* 0x000fe200078e0002 */
[----:B------:R-:W1:Y:S04]  /*6180*/  LDSM.16.M88.4 R8, [R216+0x8100] ;  /* 0x00810000d808783b */ /* 0x000e680000000200 */
[----:B------:R-:W-:Y:S01]  /*6190*/  IADD3 R2, P1, R2, UR20, RZ ;  /* 0x0000001402027c10 */ /* 0x000fe2000ff3e0ff */
[----:B------:R-:W-:Y:S04]  /*61a0*/  IMAD R0, R0, c[0x0][0x218], RZ ;  /* 0x0000860000007a24 */ /* 0x000fe800078e02ff */
[----:B------:R-:W-:Y:S01]  /*61b0*/  IMAD R0, R244, c[0x0][0x21c], R0 ;  /* 0x00008700f4007a24 */ /* 0x000fe200078e0200 */
[----:B------:R-:W2:Y:S04]  /*61c0*/  LDSM.16.M88.4 R16, [R216+0x8900] ;  /* 0x00890000d810783b */ /* 0x000ea80000000200 */
[----:B------:R-:W-:Y:S02]  /*61d0*/  IADD3.X R3, R3, UR4, R0, P1, !PT ;  /* 0x0000000403037c10 */ /* 0x000fe40008ffe400 */
[C---:B------:R-:W-:Y:S02]  /*61e0*/  LEA R0, P1, R2.reuse, c[0x0][0x1f8], 0x1 ;  /* 0x00007e0002007a11 */ /* 0x040fe400078208ff */
[----:B------:R-:W3:Y:S02]  /*61f0*/  LDSM.16.M88.4 R24, [R216+0x9100] ;  /* 0x00910000d818783b */ /* 0x000ee40000000200 */
[----:B------:R-:W-:Y:S06]  /*6200*/  LEA.HI.X R2, R2, c[0x0][0x1fc], R3, 0x1, P1 ;  /* 0x00007f0002027a11 */ /* 0x000fec00008f0c03 */
[----:B------:R-:W4:Y:S08]  /*6210*/  LDSM.16.M88.4 R32, [R216+0x9900] ;  /* 0x00990000d820783b */ /* 0x000f300000000200 */
[----:B------:R-:W5:Y:S01]  /*6220*/  LDSM.16.M88.4 R40, [R216+0xa100] ;  /* 0x00a10000d828783b */ /* 0x000f620000000200 */
[C---:B-1----:R-:W-:Y:S07]  /*6230*/  HMMA.16816.F32 R4, R140.reuse, R8, RZ ;  /* 0x000000088c04723c */ /* 0x042fee00000018ff */
[----:B------:R-:W1:Y:S01]  /*6240*/  LDSM.16.M88.4 R48, [R216+0xa900] ;  /* 0x00a90000d830783b */ /* 0x000e620000000200 */
[C---:B------:R-:W-:Y:S07]  /*6250*/  HMMA.16816.F32 R8, R140.reuse, R10, RZ ;  /* 0x0000000a8c08723c */ /* 0x040fee00000018ff */
[----:B------:R-:W1:Y:S01]  /*6260*/  LDSM.16.M88.4 R56, [R216+0xb100] ;  /* 0x00b10000d838783b */ /* 0x000e620000000200 */
[C---:B--2---:R-:W-:Y:S07]  /*6270*/  HMMA.16816.F32 R12, R140.reuse, R16, RZ ;  /* 0x000000108c0c723c */ /* 0x044fee00000018ff */
[----:B------:R-:W2:Y:S01]  /*6280*/  LDSM.16.M88.4 R64, [R216+0xb900] ;  /* 0x00b90000d840783b */ /* 0x000ea20000000200 */
[C---:B------:R-:W-:Y:S07]  /*6290*/  HMMA.16816.F32 R16, R140.reuse, R18, RZ ;  /* 0x000000128c10723c */ /* 0x040fee00000018ff */
[----:B------:R-:W1:Y:S01]  /*62a0*/  LDSM.16.M88.4 R72, [R223] ;  /* 0x00000000df48783b */ /* 0x000e620000000200 */
[C---:B---3--:R-:W-:Y:S07]  /*62b0*/  HMMA.16816.F32 R20, R140.reuse, R24, RZ ;  /* 0x000000188c14723c */ /* 0x048fee00000018ff */
[----:B------:R-:W3:Y:S01]  /*62c0*/  LDSM.16.M88.4 R148, [R238] ;  /* 0x00000000ee94783b */ /* 0x000ee20000000200 */
[C---:B------:R-:W-:Y:S07]  /*62d0*/  HMMA.16816.F32 R24, R140.reuse, R26, RZ ;  /* 0x0000001a8c18723c */ /* 0x040fee00000018ff */
[----:B------:R-:W2:Y:S01]  /*62e0*/  LDSM.16.M88.4 R152, [R237] ;  /* 0x00000000ed98783b */ /* 0x000ea20000000200 */
[C---:B----4-:R-:W-:Y:S07]  /*62f0*/  HMMA.16816.F32 R28, R140.reuse, R32, RZ ;  /* 0x000000208c1c723c */ /* 0x050fee00000018ff */
[----:B------:R-:W-:Y:S01]  /*6300*/  LDSM.16.M88.4 R156, [R235] ;  /* 0x00000000eb9c783b */ /* 0x000fe20000000200 */
[C---:B------:R-:W-:Y:S07]  /*6310*/  HMMA.16816.F32 R32, R140.reuse, R34, RZ ;  /* 0x000000228c20723c */ /* 0x040fee00000018ff */
[----:B------:R-:W-:Y:S01]  /*6320*/  LDSM.16.M88.4 R160, [R234] ;  /* 0x00000000eaa0783b */ /* 0x000fe20000000200 */
[C---:B-----5:R-:W-:Y:S07]  /*6330*/  HMMA.16816.F32 R36, R140.reuse, R40, RZ ;  /* 0x000000288c24723c */ /* 0x060fee00000018ff */
[----:B------:R-:W-:Y:S01]  /*6340*/  LDSM.16.M88.4 R164, [R233] ;  /* 0x00000000e9a4783b */ /* 0x000fe20000000200 */
[C---:B------:R-:W-:Y:S07]  /*6350*/  HMMA.16816.F32 R40, R140.reuse, R42, RZ ;  /* 0x0000002a8c28723c */ /* 0x040fee00000018ff */
[----:B------:R-:W-:Y:S01]  /*6360*/  LDSM.16.M88.4 R168, [R232] ;  /* 0x00000000e8a8783b */ /* 0x000fe20000000200 */
[C---:B-1----:R-:W-:Y:S07]  /*6370*/  HMMA.16816.F32 R44, R140.reuse, R48, RZ ;  /* 0x000000308c2c723c */ /* 0x042fee00000018ff */
[----:B------:R-:W-:Y:S01]  /*6380*/  SHFL.IDX PT, R202, R0, 0x3, 0x181f ;  /* 0x00781f0000ca7f89 */ /* 0x000fe200000e0000 */
[C---:B------:R-:W-:Y:S07]  /*6390*/  HMMA.16816.F32 R48, R140.reuse, R50, RZ ;  /* 0x000000328c30723c */ /* 0x040fee00000018ff */
[----:B------:R-:W1:Y:S01]  /*63a0*/  SHFL.IDX PT, R190, R0, RZ, 0x181f ;  /* 0x00181fff00be7589 */ /* 0x000e6200000e0000 */
[C---:B------:R-:W-:Y:S07]  /*63b0*/  HMMA.16816.F32 R52, R140.reuse, R56, RZ ;  /* 0x000000388c34723c */ /* 0x040fee00000018ff */
[----:B------:R-:W4:Y:S01]  /*63c0*/  SHFL.IDX PT, R68, R2, RZ, 0x181f ;  /* 0x00181fff02447589 */ /* 0x000f2200000e0000 */
[C---:B------:R-:W-:Y:S07]  /*63d0*/  HMMA.16816.F32 R56, R140.reuse, R58, RZ ;  /* 0x0000003a8c38723c */ /* 0x040fee00000018ff */
[----:B------:R-:W5:Y:S01]  /*63e0*/  SHFL.IDX PT, R196, R0, 0x1, 0x181f ;  /* 0x00381f0000c47f89 */ /* 0x000f6200000e0000 */
[C---:B--2---:R-:W-:Y:S07]  /*63f0*/  HMMA.16816.F32 R60, R140.reuse, R64, RZ ;  /* 0x000000408c3c723c */ /* 0x044fee00000018ff */
[----:B------:R-:W2:Y:S01]  /*6400*/  SHFL.IDX PT, R197, R2, 0x1, 0x181f ;  /* 0x00381f0002c57f89 */ /* 0x000ea200000e0000 */
[----:B------:R-:W-:Y:S07]  /*6410*/  HMMA.16816.F32 R64, R140, R66, RZ ;  /* 0x000000428c40723c */ /* 0x000fee00000018ff */
[----:B------:R-:W1:Y:S01]  /*6420*/  SHFL.IDX PT, R198, R0, 0x2, 0x181f ;  /* 0x00581f0000c67f89 */ /* 0x000e6200000e0000 */
[C---:B------:R-:W-:Y:S07]  /*6430*/  HMMA.16816.F32 R4, R144.reuse, R72, R4 ;  /* 0x000000489004723c */ /* 0x040fee0000001804 */
[----:B------:R-:W-:Y:S01]  /*6440*/  SHFL.IDX PT, R71, R2, 0x2, 0x181f ;  /* 0x00581f0002477f89 */ /* 0x000fe200000e0000 */
[C---:B------:R-:W-:Y:S07]  /*6450*/  HMMA.16816.F32 R8, R144.reuse, R74, R8 ;  /* 0x0000004a9008723c */ /* 0x040fee0000001808 */
[----:B------:R1:W-:Y:S01]  /*6460*/  SHFL.IDX PT, R0, R2, 0x3, 0x181f ;  /* 0x00781f0002007f89 */ /* 0x0003e200000e0000 */
[C---:B---3--:R-:W-:Y:S07]  /*6470*/  HMMA.16816.F32 R12, R144.reuse, R148, R12 ;  /* 0x00000094900c723c */ /* 0x048fee000000180c */
[----:B------:R-:W3:Y:S01]  /*6480*/  LDSM.16.M88.4 R72, [R236] ;  /* 0x00000000ec48783b */ /* 0x000ee20000000200 */
[C---:B------:R-:W-:Y:S08]  /*6490*/  HMMA.16816.F32 R16, R144.reuse, R150, R16 ;  /* 0x000000969010723c */ /* 0x040ff00000001810 */
[C---:B------:R-:W-:Y:S04]  /*64a0*/  HMMA.16816.F32 R20, R144.reuse, R152, R20 ;  /* 0x000000989014723c */ /* 0x040fe80000001814 */
[----:B-1----:R-:W-:Y:S02]  /*64b0*/  IADD3 R2, P2, R240, R190, RZ ;  /* 0x000000bef0027210 */ /* 0x002fe40007f5e0ff */
[----:B------:R-:W-:Y:S02]  /*64c0*/  IADD3 R190, P1, R190, R243, RZ ;  /* 0x000000f3bebe7210 */ /* 0x000fe40007f3e0ff */
[C---:B------:R-:W-:Y:S04]  /*64d0*/  HMMA.16816.F32 R24, R144.reuse, R154, R24 ;  /* 0x0000009a9018723c */ /* 0x040fe80000001818 */
[C---:B----4-:R-:W-:Y:S02]  /*64e0*/  IADD3.X R3, R241.reuse, R68, RZ, P2, !PT ;  /* 0x00000044f1037210 */ /* 0x050fe400017fe4ff */
[----:B------:R-:W-:Y:S02]  /*64f0*/  IADD3.X R191, R68, R242, RZ, P1, !PT ;  /* 0x000000f244bf7210 */ /* 0x000fe40000ffe4ff */
[----:B-----5:R-:W-:Y:S01]  /*6500*/  IADD3 R188, P2, R240, R196, RZ ;  /* 0x000000c4f0bc7210 */ /* 0x020fe20007f5e0ff */
[----:B------:R-:W-:Y:S01]  /*6510*/  @!PT LDS RZ, [RZ] ;  /* 0x00000000fffff984 */ /* 0x000fe20000000800 */
[----:B------:R-:W-:Y:S01]  /*6520*/  @!PT LDS RZ, [RZ] ;  /* 0x00000000fffff984 */ /* 0x000fe20000000800 */
[----:B------:R-:W-:Y:S01]  /*6530*/  @!PT LDS RZ, [RZ] ;  /* 0x00000000fffff984 */ /* 0x000fe20000000800 */
[----:B------:R1:W-:Y:S03]  /*6540*/  LDGSTS.E.BYPASS.LTC128B.128 [R239+0x100], [R2.64], !P0 ;  /* 0x0010000002ef7fae */ /* 0x0003e6000c101d4e */
[----:B--2---:R-:W-:Y:S02]  /*6550*/  IADD3.X R189, R241, R197, RZ, P2, !PT ;  /* 0x000000c5f1bd7210 */ /* 0x004fe400017fe4ff */
[----:B------:R-:W-:Y:S02]  /*6560*/  IADD3 R196, P1, R196, R243, RZ ;  /* 0x000000f3c4c47210 */ /* 0x000fe40007f3e0ff */
[----:B------:R-:W-:Y:S01]  /*6570*/  IADD3 R200, P2, R240, R198, RZ ;  /* 0x000000c6f0c87210 */ /* 0x000fe20007f5e0ff */
[C---:B---3--:R-:W-:Y:S01]  /*6580*/  HMMA.16816.F32 R28, R144.reuse, R72, R28 ;  /* 0x00000048901c723c */ /* 0x048fe2000000181c */
[----:B------:R2:W-:Y:S02]  /*6590*/  LDGSTS.E.BYPASS.LTC128B.128 [R239+0x4100], [R190.64], !P3 ;  /* 0x04100000beef7fae */ /* 0x0005e4000d901d4e */
[-C--:B------:R-:W-:Y:S02]  /*65a0*/  IADD3.X R197, R197, R242.reuse, RZ, P1, !PT ;  /* 0x000000f2c5c57210 */ /* 0x080fe40000ffe4ff */
[----:B------:R-:W-:Y:S02]  /*65b0*/  IADD3.X R201, R241, R71, RZ, P2, !PT ;  /* 0x00000047f1c97210 */ /* 0x000fe400017fe4ff */
[----:B------:R-:W-:Y:S01]  /*65c0*/  IADD3 R198, P1, R198, R243, RZ ;  /* 0x000000f3c6c67210 */ /* 0x000fe20007f3e0ff */
[C---:B------:R-:W-:Y:S01]  /*65d0*/  HMMA.16816.F32 R32, R144.reuse, R74, R32 ;  /* 0x0000004a9020723c */ /* 0x040fe20000001820 */
[----:B------:R2:W-:Y:S03]  /*65e0*/  LDGSTS.E.BYPASS.LTC128B.128 [R239+0x1100], [R188.64], !P0 ;  /* 0x01100000bcef7fae */ /* 0x0005e6000c101d4e */
[----:B------:R-:W-:Y:S02]  /*65f0*/  IADD3.X R199, R71, R242, RZ, P1, !PT ;  /* 0x000000f247c77210 */ /* 0x000fe40000ffe4ff */
[----:B------:R-:W-:Y:S02]  /*6600*/  IADD3 R148, P2, P1, R203, R202, R240 ;  /* 0x000000cacb947210 */ /* 0x000fe4000795e0f0 */
[C---:B------:R-:W-:Y:S01]  /*6610*/  HMMA.16816.F32 R36, R144.reuse, R156, R36 ;  /* 0x0000009c9024723c */ /* 0x040fe20000001824 */
[----:B------:R3:W-:Y:S03]  /*6620*/  LDGSTS.E.BYPASS.LTC128B.128 [R239+0x5100], [R196.64], !P3 ;  /* 0x05100000c4ef7fae */ /* 0x0007e6000d901d4e */
[----:B------:R-:W-:Y:S02]  /*6630*/  IADD3.X R149, RZ, R0, R241, P2, P1 ;  /* 0x00000000ff957210 */ /* 0x000fe400017e24f1 */
[----:B------:R-:W-:Y:S02]  /*6640*/  SEL R203, RZ, 0x10, P3 ;  /* 0x00000010ffcb7807 */ /* 0x000fe40001800000 */
[C---:B------:R-:W-:Y:S01]  /*6650*/  HMMA.16816.F32 R40, R144.reuse, R158, R40 ;  /* 0x0000009e9028723c */ /* 0x040fe20000001828 */
[----:B------:R4:W-:Y:S03]  /*6660*/  LDGSTS.E.BYPASS.LTC128B.128 [R239+0x2100], [R200.64], !P0 ;  /* 0x02100000c8ef7fae */ /* 0x0009e6000c101d4e */
[----:B------:R-:W-:Y:S04]  /*6670*/  IADD3 R203, -R203, 0x10, RZ ;  /* 0x00000010cbcb7810 */ /* 0x000fe80007ffe1ff */
[C---:B------:R-:W-:Y:S01]  /*6680*/  HMMA.16816.F32 R44, R144.reuse, R160, R44 ;  /* 0x000000a0902c723c */ /* 0x040fe2000000182c */
[----:B------:R3:W-:Y:S03]  /*6690*/  LDGSTS.E.BYPASS.LTC128B.128 [R239+0x6100], [R198.64], !P3 ;  /* 0x06100000c6ef7fae */ /* 0x0007e6000d901d4e */
[----:B------:R-:W-:Y:S04]  /*66a0*/  LOP3.LUT R203, R203, 0xf, RZ, 0xc0, !PT ;  /* 0x0000000fcbcb7812 */ /* 0x000fe800078ec0ff */
[C---:B------:R-:W-:Y:S01]  /*66b0*/  HMMA.16816.F32 R48, R144.reuse, R162, R48 ;  /* 0x000000a29030723c */ /* 0x040fe20000001830 */
[----:B------:R5:W-:Y:S03]  /*66c0*/  LDGSTS.E.BYPASS.LTC128B.128.ZFILL [R239+0x3100], [R148.64], P5 ;  /* 0x0310000094ef7fae */ /* 0x000be6000a941d4e */
[----:B-1----:R-:W-:Y:S04]  /*66d0*/  IADD3 R2, P2, P1, R203, R202, R243 ;  /* 0x000000cacb027210 */ /* 0x002fe8000795e0f3 */
[C---:B------:R-:W-:Y:S04]  /*66e0*/  HMMA.16816.F32 R52, R144.reuse, R164, R52 ;  /* 0x000000a49034723c */ /* 0x040fe80000001834 */
[----:B------:R-:W-:Y:S02]  /*66f0*/  IADD3.X R3, RZ, R0, R242, P2, P1 ;  /* 0x00000000ff037210 */ /* 0x000fe400017e24f2 */
[----:B------:R-:W-:Y:S02]  /*6700*/  PLOP3.LUT P1, PT, PT, PT, UP0, 0x80, 0x0 ;  /* 0x000000000000781c */ /* 0x000fe40003f2f008 */
[C---:B------:R-:W-:Y:S01]  /*6710*/  HMMA.16816.F32 R56, R144.reuse, R166, R56 ;  /* 0x000000a69038723c */ /* 0x040fe20000001838 */
[----:B------:R1:W-:Y:S07]  /*6720*/  LDGSTS.E.BYPASS.LTC128B.128.ZFILL [R239+0x7100], [R2.64], P4 ;  /* 0x0710000002ef7fae */ /* 0x0003ee000a141d4e */
[C---:B------:R-:W-:Y:S01]  /*6730*/  HMMA.16816.F32 R60, R144.reuse, R168, R60 ;  /* 0x000000a8903c723c */ /* 0x040fe2000000183c */
[----:B------:R-:W-:Y:S07]  /*6740*/  LDSM.16.M88.4 R72, [R222+0x8900] ;  /* 0x00890000de48783b */ /* 0x000fee0000000200 */
[----:B------:R-:W-:Y:S01]  /*6750*/  HMMA.16816.F32 R64, R144, R170, R64 ;  /* 0x000000aa9040723c */ /* 0x000fe20000001840 */
[----:B-----5:R-:W5:Y:S08]  /*6760*/  LDSM.16.M88.4 R148, [R222+0x8100] ;  /* 0x00810000de94783b */ /* 0x020f700000000200 */
[----:B------:R-:W1:Y:S08]  /*6770*/  LDSM.16.M88.4 R152, [R222+0x9100] ;  /* 0x00910000de98783b */ /* 0x000e700000000200 */
[----:B------:R-:W0:Y:S08]  /*6780*/  LDGDEPBAR ;  /* 0x00000000000079af */ /* 0x000e300000000000 */
[----:B------:R-:W1:Y:S08]  /*6790*/  LDSM.16.M88.4 R156, [R222+0x9900] ;  /* 0x00990000de9c783b */ /* 0x000e700000000200 */
[----:B------:R-:W1:Y:S01]  /*67a0*/  LDSM.16.M88.4 R160, [R222+0xa100] ;  /* 0x00a10000dea0783b */ /* 0x000e620000000200 */
[C---:B-----5:R-:W-:Y:S07]  /*67b0*/  HMMA.16816.F32 R4, R172.reuse, R148, R4 ;  /* 0x00000094ac04723c */ /* 0x060fee0000001804 */
[----:B------:R-:W-:Y:S01]  /*67c0*/  LDSM.16.M88.4 R164, [R216+0xc100] ;  /* 0x00c10000d8a4783b */ /* 0x000fe20000000200 */
[C---:B------:R-:W-:Y:S07]  /*67d0*/  HMMA.16816.F32 R8, R172.reuse, R150, R8 ;  /* 0x00000096ac08723c */ /* 0x040fee0000001808 */
[----:B------:R-:W5:Y:S01]  /*67e0*/  LDSM.16.M88.4 R148, [R222+0xa900] ;  /* 0x00a90000de94783b */ /* 0x000f620000000200 */
[C---:B------:R-:W-:Y:S07]  /*67f0*/  HMMA.16816.F32 R12, R172.reuse, R72, R12 ;  /* 0x00000048ac0c723c */ /* 0x040fee000000180c */
[----:B------:R-:W-:Y:S01]  /*6800*/  LDSM.16.M88.4 R168, [R229] ;  /* 0x00000000e5a8783b */ /* 0x000fe20000000200 */
[C---:B------:R-:W-:Y:S07]  /*6810*/  HMMA.16816.F32 R16, R172.reuse, R74, R16 ;  /* 0x0000004aac10723c */ /* 0x040fee0000001810 */
[----:B------:R-:W4:Y:S01]  /*6820*/  LDSM.16.M88.4 R72, [R222+0xb100] ;  /* 0x00b10000de48783b */ /* 0x000f220000000200 */
[C---:B-1----:R-:W-:Y:S07]  /*6830*/  HMMA.16816.F32 R20, R172.reuse, R152, R20 ;  /* 0x00000098ac14723c */ /* 0x042fee0000001814 */
[----:B--2---:R-:W-:Y:S01]  /*6840*/  LDSM.16.M88.4 R188, [R228] ;  /* 0x00000000e4bc783b */ /* 0x004fe20000000200 */
[C---:B------:R-:W-:Y:S07]  /*6850*/  HMMA.16816.F32 R24, R172.reuse, R154, R24 ;  /* 0x0000009aac18723c */ /* 0x040fee0000001818 */
[----:B------:R-:W1:Y:S01]  /*6860*/  LDSM.16.M88.4 R152, [R222+0xb900] ;  /* 0x00b90000de98783b */ /* 0x000e620000000200 */
[C---:B------:R-:W-:Y:S07]  /*6870*/  HMMA.16816.F32 R28, R172.reuse, R156, R28 ;  /* 0x0000009cac1c723c */ /* 0x040fee000000181c */
[----:B---3--:R-:W-:Y:S01]  /*6880*/  LDSM.16.M88.4 R196, [R222+0xe900] ;  /* 0x00e90000dec4783b */ /* 0x008fe20000000200 */
[C---:B------:R-:W-:Y:S07]  /*6890*/  HMMA.16816.F32 R32, R172.reuse, R158, R32 ;  /* 0x0000009eac20723c */ /* 0x040fee0000001820 */
[----:B------:R-:W2:Y:S01]  /*68a0*/  LDSM.16.M88.4 R156, [R219] ;  /* 0x00000000db9c783b */ /* 0x000ea20000000200 */
[C---:B------:R-:W-:Y:S07]  /*68b0*/  HMMA.16816.F32 R36, R172.reuse, R160, R36 ;  /* 0x000000a0ac24723c */ /* 0x040fee0000001824 */
[----:B----4-:R-:W-:Y:S01]  /*68c0*/  LDSM.16.M88.4 R200, [R222+0xf100] ;  /* 0x00f10000dec8783b */ /* 0x010fe20000000200 */
[C---:B------:R-:W-:Y:S07]  /*68d0*/  HMMA.16816.F32 R40, R172.reuse, R162, R40 ;  /* 0x000000a2ac28723c */ /* 0x040fee0000001828 */
[----:B------:R-:W3:Y:S01]  /*68e0*/  LDSM.16.M88.4 R160, [R219+0x800] ;  /* 0x00080000dba0783b */ /* 0x000ee20000000200 */
[C---:B-----5:R-:W-:Y:S07]  /*68f0*/  HMMA.16816.F32 R44, R172.reuse, R148, R44 ;  /* 0x00000094ac2c723c */ /* 0x060fee000000182c */
[----:B------:R-:W-:Y:S01]  /*6900*/  LDSM.16.M88.4 R204, [R222+0xf900] ;  /* 0x00f90000decc783b */ /* 0x000fe20000000200 */
[C---:B------:R-:W-:Y:S07]  /*6910*/  HMMA.16816.F32 R48, R172.reuse, R150, R48 ;  /* 0x00000096ac30723c */ /* 0x040fee0000001830 */
[----:B------:R-:W4:Y:S01]  /*6920*/  LDSM.16.M88.4 R148, [R219+0x1000] ;  /* 0x00100000db94783b */ /* 0x000f220000000200 */
[C---:B------:R-:W-:Y:S07]  /*6930*/  HMMA.16816.F32 R52, R172.reuse, R72, R52 ;  /* 0x00000048ac34723c */ /* 0x040fee0000001834 */
[----:B------:R-:W-:Y:S01]  /*6940*/  LDSM.16.M88.4 R212, [R219+0x4000] ;  /* 0x00400000dbd4783b */ /* 0x000fe20000000200 */
[C---:B------:R-:W-:Y:S07]  /*6950*/  HMMA.16816.F32 R56, R172.reuse, R74, R56 ;  /* 0x0000004aac38723c */ /* 0x040fee0000001838 */
[----:B------:R-:W5:Y:S01]  /*6960*/  LDSM.16.M88.4 R72, [R219+0x1800] ;  /* 0x00180000db48783b */ /* 0x000f620000000200 */
[C---:B-1----:R-:W-:Y:S08]  /*6970*/  HMMA.16816.F32 R60, R172.reuse, R152, R60 ;  /* 0x00000098ac3c723c */ /* 0x042ff0000000183c */
[----:B------:R-:W-:Y:S01]  /*6980*/  HMMA.16816.F32 R64, R172, R154, R64 ;  /* 0x0000009aac40723c */ /* 0x000fe20000001840 */
[----:B------:R-:W1:Y:S07]  /*6990*/  LDSM.16.M88.4 R152, [R219+0x2000] ;  /* 0x00200000db98783b */ /* 0x000e6e0000000200 */
[C---:B--2---:R-:W-:Y:S08]  /*69a0*/  HMMA.16816.F32 R4, R176.reuse, R156, R4 ;  /* 0x0000009cb004723c */ /* 0x044ff00000001804 */
[C---:B------:R-:W-:Y:S01]  /*69b0*/  HMMA.16816.F32 R8, R176.reuse, R158, R8 ;  /* 0x0000009eb008723c */ /* 0x040fe20000001808 */
[----:B------:R-:W2:Y:S07]  /*69c0*/  LDSM.16.M88.4 R156, [R219+0x2800] ;  /* 0x00280000db9c783b */ /* 0x000eae0000000200 */
[C---:B---3--:R-:W-:Y:S08]  /*69d0*/  HMMA.16816.F32 R12, R176.reuse, R160, R12 ;  /* 0x000000a0b00c723c */ /* 0x048ff0000000180c */
[C---:B------:R-:W-:Y:S01]  /*69e0*/  HMMA.16816.F32 R16, R176.reuse, R162, R16 ;  /* 0x000000a2b010723c */ /* 0x040fe20000001810 */
[----:B------:R-:W3:Y:S07]  /*69f0*/  LDSM.16.M88.4 R160, [R219+0x3000] ;  /* 0x00300000dba0783b */ /* 0x000eee0000000200 */
[C---:B----4-:R-:W-:Y:S08]  /*6a00*/  HMMA.16816.F32 R20, R176.reuse, R148, R20 ;  /* 0x00000094b014723c */ /* 0x050ff00000001814 */
[C---:B------:R-:W-:Y:S01]  /*6a10*/  HMMA.16816.F32 R24, R176.reuse, R150, R24 ;  /* 0x00000096b018723c */ /* 0x040fe20000001818 */
[----:B------:R-:W4:Y:S07]  /*6a20*/  LDSM.16.M88.4 R148, [R219+0x3800] ;  /* 0x00380000db94783b */ /* 0x000f2e0000000200 */
[C---:B-----5:R-:W-:Y:S08]  /*6a30*/  HMMA.16816.F32 R28, R176.reuse, R72, R28 ;  /* 0x00000048b01c723c */ /* 0x060ff0000000181c */
[C---:B------:R-:W-:Y:S01]  /*6a40*/  HMMA.16816.F32 R32, R176.reuse, R74, R32 ;  /* 0x0000004ab020723c */ /* 0x040fe20000001820 */
[----:B------:R-:W5:Y:S07]  /*6a50*/  LDSM.16.M88.4 R72, [R216+0xc900] ;  /* 0x00c90000d848783b */ /* 0x000f6e0000000200 */
[C---:B-1----:R-:W-:Y:S08]  /*6a60*/  HMMA.16816.F32 R36, R176.reuse, R152, R36 ;  /* 0x00000098b024723c */ /* 0x042ff00000001824 */
[C---:B------:R-:W-:Y:S01]  /*6a70*/  HMMA.16816.F32 R40, R176.reuse, R154, R40 ;  /* 0x0000009ab028723c */ /* 0x040fe20000001828 */
[----:B------:R-:W1:Y:S07]  /*6a80*/  LDSM.16.M88.4 R152, [R216+0xd100] ;  /* 0x00d10000d898783b */ /* 0x000e6e0000000200 */
[C---:B--2---:R-:W-:Y:S08]  /*6a90*/  HMMA.16816.F32 R44, R176.reuse, R156, R44 ;  /* 0x0000009cb02c723c */ /* 0x044ff0000000182c */
[C---:B------:R-:W-:Y:S01]  /*6aa0*/  HMMA.16816.F32 R48, R176.reuse, R158, R48 ;  /* 0x0000009eb030723c */ /* 0x040fe20000001830 */
[----:B------:R-:W-:Y:S07]  /*6ab0*/  LDSM.16.M88.4 R156, [R216+0xe100] ;  /* 0x00e10000d89c783b */ /* 0x000fee0000000200 */
[C---:B---3--:R-:W-:Y:S08]  /*6ac0*/  HMMA.16816.F32 R52, R176.reuse, R160, R52 ;  /* 0x000000a0b034723c */ /* 0x048ff00000001834 */
[C---:B------:R-:W-:Y:S01]  /*6ad0*/  HMMA.16816.F32 R56, R176.reuse, R162, R56 ;  /* 0x000000a2b038723c */ /* 0x040fe20000001838 */
[----:B------:R-:W-:Y:S07]  /*6ae0*/  LDSM.16.M88.4 R160, [R216+0xe900] ;  /* 0x00e90000d8a0783b */ /* 0x000fee0000000200 */
[C---:B----4-:R-:W-:Y:S08]  /*6af0*/  HMMA.16816.F32 R60, R176.reuse, R148, R60 ;  /* 0x00000094b03c723c */ /* 0x050ff0000000183c */
[----:B------:R-:W-:Y:S01]  /*6b00*/  HMMA.16816.F32 R64, R176, R150, R64 ;  /* 0x00000096b040723c */ /* 0x000fe20000001840 */
[----:B------:R-:W2:Y:S07]  /*6b10*/  LDSM.16.M88.4 R148, [R216+0xd900] ;  /* 0x00d90000d894783b */ /* 0x000eae0000000200 */
[C---:B------:R-:W-:Y:S08]  /*6b20*/  HMMA.16816.F32 R4, R180.reuse, R164, R4 ;  /* 0x000000a4b404723c */ /* 0x040ff00000001804 */
[C---:B------:R-:W-:Y:S01]  /*6b30*/  HMMA.16816.F32 R8, R180.reuse, R166, R8 ;  /* 0x000000a6b408723c */ /* 0x040fe20000001808 */
[----:B------:R-:W-:Y:S07]  /*6b40*/  LDSM.16.M88.4 R164, [R216+0xf900] ;  /* 0x00f90000d8a4783b */ /* 0x000fee0000000200 */
[C---:B-----5:R-:W-:Y:S08]  /*6b50*/  HMMA.16816.F32 R12, R180.reuse, R72, R12 ;  /* 0x00000048b40c723c */ /* 0x060ff0000000180c */
[C---:B------:R-:W-:Y:S01]  /*6b60*/  HMMA.16816.F32 R16, R180.reuse, R74, R16 ;  /* 0x0000004ab410723c */ /* 0x040fe20000001810 */
[----:B------:R-:W3:Y:S07]  /*6b70*/  LDSM.16.M88.4 R72, [R216+0xf100] ;  /* 0x00f10000d848783b */ /* 0x000eee0000000200 */
[C---:B-1----:R-:W-:Y:S08]  /*6b80*/  HMMA.16816.F32 R20, R180.reuse, R152, R20 ;  /* 0x00000098b414723c */ /* 0x042ff00000001814 */
[C---:B------:R-:W-:Y:S01]  /*6b90*/  HMMA.16816.F32 R24, R180.reuse, R154, R24 ;  /* 0x0000009ab418723c */ /* 0x040fe20000001818 */
[----:B------:R-:W1:Y:S07]  /*6ba0*/  LDSM.16.M88.4 R152, [R231] ;  /* 0x00000000e798783b */ /* 0x000e6e0000000200 */
[C---:B--2---:R-:W-:Y:S08]  /*6bb0*/  HMMA.16816.F32 R28, R180.reuse, R148, R28 ;  /* 0x00000094b41c723c */ /* 0x044ff0000000181c */
[C---:B------:R-:W-:Y:S01]  /*6bc0*/  HMMA.16816.F32 R32, R180.reuse, R150, R32 ;  /* 0x00000096b420723c */ /* 0x040fe20000001820 */
[----:B------:R-:W2:Y:S07]  /*6bd0*/  LDSM.16.M88.4 R148, [R230] ;  /* 0x00000000e694783b */ /* 0x000eae0000000200 */
[C---:B------:R-:W-:Y:S08]  /*6be0*/  HMMA.16816.F32 R36, R180.reuse, R156, R36 ;  /* 0x0000009cb424723c */ /* 0x040ff00000001824 */
[C---:B------:R-:W-:Y:S01]  /*6bf0*/  HMMA.16816.F32 R40, R180.reuse, R158, R40 ;  /* 0x0000009eb428723c */ /* 0x040fe20000001828 */
[----:B------:R-:W4:Y:S07]  /*6c00*/  LDSM.16.M88.4 R156, [R227] ;  /* 0x00000000e39c783b */ /* 0x000f2e0000000200 */
[C---:B------:R-:W-:Y:S08]  /*6c10*/  HMMA.16816.F32 R44, R180.reuse, R160, R44 ;  /* 0x000000a0b42c723c */ /* 0x040ff0000000182c */
[C---:B------:R-:W-:Y:S01]  /*6c20*/  HMMA.16816.F32 R48, R180.reuse, R162, R48 ;  /* 0x000000a2b430723c */ /* 0x040fe20000001830 */
[----:B------:R-:W-:Y:S07]  /*6c30*/  LDSM.16.M88.4 R160, [R222+0xc100] ;  /* 0x00c10000dea0783b */ /* 0x000fee0000000200 */
[C---:B---3--:R-:W-:Y:S08]  /*6c40*/  HMMA.16816.F32 R52, R180.reuse, R72, R52 ;  /* 0x00000048b434723c */ /* 0x048ff00000001834 */
[C---:B------:R-:W-:Y:S01]  /*6c50*/  HMMA.16816.F32 R56, R180.reuse, R74, R56 ;  /* 0x0000004ab438723c */ /* 0x040fe20000001838 */
[----:B------:R-:W3:Y:S07]  /*6c60*/  LDSM.16.M88.4 R72, [R226] ;  /* 0x00000000e248783b */ /* 0x000eee0000000200 */
[C---:B------:R-:W-:Y:S08]  /*6c70*/  HMMA.16816.F32 R60, R180.reuse, R164, R60 ;  /* 0x000000a4b43c723c */ /* 0x040ff0000000183c */
[----:B------:R-:W-:Y:S01]  /*6c80*/  HMMA.16816.F32 R64, R180, R166, R64 ;  /* 0x000000a6b440723c */ /* 0x000fe20000001840 */
[----:B------:R-:W-:Y:S07]  /*6c90*/  LDSM.16.M88.4 R164, [R222+0xc900] ;  /* 0x00c90000dea4783b */ /* 0x000fee0000000200 */
[C---:B-1----:R-:W-:Y:S08]  /*6ca0*/  HMMA.16816.F32 R4, R184.reuse, R152, R4 ;  /* 0x00000098b804723c */ /* 0x042ff00000001804 */
[C---:B------:R-:W-:Y:S01]  /*6cb0*/  HMMA.16816.F32 R8, R184.reuse, R154, R8 ;  /* 0x0000009ab808723c */ /* 0x040fe20000001808 */
[----:B------:R-:W-:Y:S07]  /*6cc0*/  LDSM.16.M88.4 R152, [R224] ;  /* 0x00000000e098783b */ /* 0x000fee0000000200 */
[C---:B--2---:R-:W-:Y:S08]  /*6cd0*/  HMMA.16816.F32 R12, R184.reuse, R148, R12 ;  /* 0x00000094b80c723c */ /* 0x044ff0000000180c */
[C---:B------:R-:W-:Y:S01]  /*6ce0*/  HMMA.16816.F32 R16, R184.reuse, R150, R16 ;  /* 0x00000096b810723c */ /* 0x040fe20000001810 */
[----:B------:R-:W1:Y:S07]  /*6cf0*/  LDSM.16.M88.4 R148, [R225] ;  /* 0x00000000e194783b */ /* 0x000e6e0000000200 */
[C---:B------:R-:W-:Y:S08]  /*6d00*/  HMMA.16816.F32 R20, R184.reuse, R168, R20 ;  /* 0x000000a8b814723c */ /* 0x040ff00000001814 */
[C---:B------:R-:W-:Y:S01]  /*6d10*/  HMMA.16816.F32 R24, R184.reuse, R170, R24 ;  /* 0x000000aab818723c */ /* 0x040fe20000001818 */
[----:B------:R-:W2:Y:S07]  /*6d20*/  LDSM.16.M88.4 R168, [R222+0xd100] ;  /* 0x00d10000dea8783b */ /* 0x000eae0000000200 */
[C---:B------:R-:W-:Y:S08]  /*6d30*/  HMMA.16816.F32 R28, R184.reuse, R188, R28 ;  /* 0x000000bcb81c723c */ /* 0x040ff0000000181c */
[C---:B------:R-:W-:Y:S01]  /*6d40*/  HMMA.16816.F32 R32, R184.reuse, R190, R32 ;  /* 0x000000beb820723c */ /* 0x040fe20000001820 */
[----:B------:R-:W5:Y:S07]  /*6d50*/  LDSM.16.M88.4 R188, [R222+0xd900] ;  /* 0x00d90000debc783b */ /* 0x000f6e0000000200 */
[C---:B----4-:R-:W-:Y:S08]  /*6d60*/  HMMA.16816.F32 R36, R184.reuse, R156, R36 ;  /* 0x0000009cb824723c */ /* 0x050ff00000001824 */
[C---:B------:R-:W-:Y:S01]  /*6d70*/  HMMA.16816.F32 R40, R184.reuse, R158, R40 ;  /* 0x0000009eb828723c */ /* 0x040fe20000001828 */
[----:B------:R-:W4:Y:S07]  /*6d80*/  LDSM.16.M88.4 R156, [R222+0xe100] ;  /* 0x00e10000de9c783b */ /* 0x000f2e0000000200 */
[C---:B---3--:R-:W-:Y:S08]  /*6d90*/  HMMA.16816.F32 R44, R184.reuse, R72, R44 ;  /* 0x00000048b82c723c */ /* 0x048ff0000000182c */
[C---:B------:R-:W-:Y:S01]  /*6da0*/  HMMA.16816.F32 R48, R184.reuse, R74, R48 ;  /* 0x0000004ab830723c */ /* 0x040fe20000001830 */
[----:B------:R-:W3:Y:S07]  /*6db0*/  LDSM.16.M88.4 R72, [R219+0x4800] ;  /* 0x00480000db48783b */ /* 0x000eee0000000200 */
[C---:B-1----:R-:W-:Y:S08]  /*6dc0*/  HMMA.16816.F32 R52, R184.reuse, R148, R52 ;  /* 0x00000094b834723c */ /* 0x042ff00000001834 */
[C---:B------:R-:W-:Y:S08]  /*6dd0*/  HMMA.16816.F32 R56, R184.reuse, R150, R56 ;  /* 0x00000096b838723c */ /* 0x040ff00000001838 */
[C---:B------:R-:W-:Y:S08]  /*6de0*/  HMMA.16816.F32 R60, R184.reuse, R152, R60 ;  /* 0x00000098b83c723c */ /* 0x040ff0000000183c */
[----:B------:R-:W-:Y:S08]  /*6df0*/  HMMA.16816.F32 R64, R184, R154, R64 ;  /* 0x0000009ab840723c */ /* 0x000ff00000001840 */
[C---:B------:R-:W-:Y:S08]  /*6e00*/  HMMA.16816.F32 R4, R192.reuse, R160, R4 ;  /* 0x000000a0c004723c */ /* 0x040ff00000001804 */
[C---:B------:R-:W-:Y:S08]  /*6e10*/  HMMA.16816.F32 R8, R192.reuse, R162, R8 ;  /* 0x000000a2c008723c */ /* 0x040ff00000001808 */
[C---:B------:R-:W-:Y:S08]  /*6e20*/  HMMA.16816.F32 R12, R192.reuse, R164, R12 ;  /* 0x000000a4c00c723c */ /* 0x040ff0000000180c */
[C---:B------:R-:W-:Y:S08]  /*6e30*/  HMMA.16816.F32 R16, R192.reuse, R166, R16 ;  /* 0x000000a6c010723c */ /* 0x040ff00000001810 */
[C---:B--2---:R-:W-:Y:S08]  /*6e40*/  HMMA.16816.F32 R20, R192.reuse, R168, R20 ;  /* 0x000000a8c014723c */ /* 0x044ff00000001814 */
[C---:B------:R-:W-:Y:S08]  /*6e50*/  HMMA.16816.F32 R24, R192.reuse, R170, R24 ;  /* 0x000000aac018723c */ /* 0x040ff00000001818 */
[C---:B-----5:R-:W-:Y:S08]  /*6e60*/  HMMA.16816.F32 R28, R192.reuse, R188, R28 ;  /* 0x000000bcc01c723c */ /* 0x060ff0000000181c */
[C---:B------:R-:W-:Y:S08]  /*6e70*/  HMMA.16816.F32 R32, R192.reuse, R190, R32 ;  /* 0x000000bec020723c */ /* 0x040ff00000001820 */
[C---:B----4-:R-:W-:Y:S08]  /*6e80*/  HMMA.16816.F32 R36, R192.reuse, R156, R36 ;  /* 0x0000009cc024723c */ /* 0x050ff00000001824 */
[C---:B------:R-:W-:Y:S08]  /*6e90*/  HMMA.16816.F32 R40, R192.reuse, R158, R40 ;  /* 0x0000009ec028723c */ /* 0x040ff00000001828 */
[C---:B------:R-:W-:Y:S08]  /*6ea0*/  HMMA.16816.F32 R44, R192.reuse, R196, R44 ;  /* 0x000000c4c02c723c */ /* 0x040ff0000000182c */
[C---:B------:R-:W-:Y:S08]  /*6eb0*/  HMMA.16816.F32 R48, R192.reuse, R198, R48 ;  /* 0x000000c6c030723c */ /* 0x040ff00000001830 */
[C---:B------:R-:W-:Y:S08]  /*6ec0*/  HMMA.16816.F32 R52, R192.reuse, R200, R52 ;  /* 0x000000c8c034723c */ /* 0x040ff00000001834 */
[C---:B------:R-:W-:Y:S08]  /*6ed0*/  HMMA.16816.F32 R56, R192.reuse, R202, R56 ;  /* 0x000000cac038723c */ /* 0x040ff00000001838 */
[C---:B------:R-:W-:Y:S08]  /*6ee0*/  HMMA.16816.F32 R60, R192.reuse, R204, R60 ;  /* 0x000000ccc03c723c */ /* 0x040ff0000000183c */
[----:B------:R-:W-:Y:S08]  /*6ef0*/  HMMA.16816.F32 R64, R192, R206, R64 ;  /* 0x000000cec040723c */ /* 0x000ff00000001840 */
[C---:B------:R-:W-:Y:S08]  /*6f00*/  HMMA.16816.F32 R4, R208.reuse, R212, R4 ;  /* 0x000000d4d004723c */ /* 0x040ff00000001804 */
[C---:B------:R-:W-:Y:S08]  /*6f10*/  HMMA.16816.F32 R8, R208.reuse, R214, R8 ;  /* 0x000000d6d008723c */ /* 0x040ff00000001808 */
[C---:B---3--:R-:W-:Y:S08]  /*6f20*/  HMMA.16816.F32 R12, R208.reuse, R72, R12 ;  /* 0x00000048d00c723c */ /* 0x048ff0000000180c */
[----:B------:R-:W-:Y:S01]  /*6f30*/  FMUL.FTZ R4, R4, c[0x0][0x320] ;  /* 0x0000c80004047a20 */ /* 0x000fe20000410000 */
[C---:B------:R-:W-:Y:S03]  /*6f40*/  HMMA.16816.F32 R16, R208.reuse, R74, R16 ;  /* 0x0000004ad010723c */ /* 0x040fe60000001810 */
[----:B------:R-:W1:Y:S01]  /*6f50*/  MUFU.TANH R148, R4 ;  /* 0x0000000400947308 */ /* 0x000e620000002400 */
[----:B------:R-:W-:Y:S02]  /*6f60*/  FMUL.FTZ R5, R5, c[0x0][0x320] ;  /* 0x0000c80005057a20 */ /* 0x000fe40000410000 */
[----:B------:R-:W-:Y:S02]  /*6f70*/  FMUL.FTZ R6, R6, c[0x0][0x320] ;  /* 0x0000c80006067a20 */ /* 0x000fe40000410000 */
[----:B------:R-:W-:Y:S04]  /*6f80*/  FMUL.FTZ R7, R7, c[0x0][0x320] ;  /* 0x0000c80007077a20 */ /* 0x000fe80000410000 */
[----:B------:R-:W-:Y:S01]  /*6f90*/  FMUL.FTZ R8, R8, c[0x0][0x320] ;  /* 0x0000c80008087a20 */ /* 0x000fe20000410000 */
[----:B------:R-:W2:Y:S01]  /*6fa0*/  MUFU.TANH R153, R5 ;  /* 0x0000000500997308 */ /* 0x000ea20000002400 */
[----:B------:R-:W-:Y:S02]  /*6fb0*/  FMUL.FTZ R9, R9, c[0x0][0x320] ;  /* 0x0000c80009097a20 */ /* 0x000fe40000410000 */
[----:B------:R-:W-:Y:S02]  /*6fc0*/  FMUL.FTZ R10, R10, c[0x0][0x320] ;  /* 0x0000c8000a0a7a20 */ /* 0x000fe40000410000 */
[----:B------:R-:W-:Y:S02]  /*6fd0*/  FMUL.FTZ R11, R11, c[0x0][0x320] ;  /* 0x0000c8000b0b7a20 */ /* 0x000fe40000410000 */
[----:B------:R-:W-:Y:S02]  /*6fe0*/  FMUL.FTZ R12, R12, c[0x0][0x320] ;  /* 0x0000c8000c0c7a20 */ /* 0x000fe40000410000 */
[----:B------:R-:W-:Y:S01]  /*6ff0*/  FMUL.FTZ R13, R13, c[0x0][0x320] ;  /* 0x0000c8000d0d7a20 */ /* 0x000fe20000410000 */
[----:B------:R-:W3:Y:S01]  /*7000*/  MUFU.TANH R149, R6 ;  /* 0x0000000600957308 */ /* 0x000ee20000002400 */
[----:B------:R-:W-:Y:S02]  /*7010*/  FMUL.FTZ R16, R16, c[0x0][0x320] ;  /* 0x0000c80010107a20 */ /* 0x000fe40000410000 */
[----:B------:R-:W-:Y:S02]  /*7020*/  FMUL.FTZ R17, R17, c[0x0][0x320] ;  /* 0x0000c80011117a20 */ /* 0x000fe40000410000 */
[----:B------:R-:W-:Y:S02]  /*7030*/  FMUL.FTZ R18, R18, c[0x0][0x320] ;  /* 0x0000c80012127a20 */ /* 0x000fe40000410000 */
[----:B------:R-:W-:Y:S02]  /*7040*/  FMUL.FTZ R19, R19, c[0x0][0x320] ;  /* 0x0000c80013137a20 */ /* 0x000fe40000410000 */
[----:B------:R-:W-:Y:S01]  /*7050*/  FMUL.FTZ R14, R14, c[0x0][0x320] ;  /* 0x0000c8000e0e7a20 */ /* 0x000fe20000410000 */
[----:B------:R4:W1:Y:S01]  /*7060*/  MUFU.TANH R154, R7 ;  /* 0x00000007009a7308 */ /* 0x0008620000002400 */
[----:B------:R-:W-:Y:S09]  /*7070*/  FMUL.FTZ R15, R15, c[0x0][0x320] ;  /* 0x0000c8000f0f7a20 */ /* 0x000ff20000410000 */
[----:B------:R-:W1:Y:S10]  /*7080*/  MUFU.TANH R151, R8 ;  /* 0x0000000800977308 */ /* 0x000e740000002400 */
[----:B------:R-:W1:Y:S01]  /*7090*/  MUFU.TANH R73, R9 ;  /* 0x0000000900497308 */ /* 0x000e620000002400 */
[----:B----4-:R-:W4:Y:S09]  /*70a0*/  LDSM.16.M88.4 R4, [R219+0x5000] ;  /* 0x00500000db04783b */ /* 0x010f320000000200 */
[----:B------:R-:W1:Y:S10]  /*70b0*/  MUFU.TANH R150, R10 ;  /* 0x0000000a00967308 */ /* 0x000e740000002400 */
[----:B------:R5:W1:Y:S10]  /*70c0*/  MUFU.TANH R152, R11 ;  /* 0x0000000b00987308 */ /* 0x000a740000002400 */
[----:B------:R1:W1:Y:S10]  /*70d0*/  MUFU.TANH R75, R12 ;  /* 0x0000000c004b7308 */ /* 0x0002740000002400 */
[----:B------:R1:W1:Y:S01]  /*70e0*/  MUFU.TANH R155, R13 ;  /* 0x0000000d009b7308 */ /* 0x0002620000002400 */
[----:B-----5:R-:W5:Y:S01]  /*70f0*/  LDSM.16.M88.4 R8, [R219+0x5800] ;  /* 0x00580000db08783b */ /* 0x020f620000000200 */
[C---:B----4-:R-:W-:Y:S08]  /*7100*/  HMMA.16816.F32 R20, R208.reuse, R4, R20 ;  /* 0x00000004d014723c */ /* 0x050ff00000001814 */
[----:B------:R4:W1:Y:S01]  /*7110*/  MUFU.TANH R156, R14 ;  /* 0x0000000e009c7308 */ /* 0x0008620000002400 */
[C---:B------:R-:W-:Y:S01]  /*7120*/  HMMA.16816.F32 R24, R208.reuse, R6, R24 ;  /* 0x00000006d018723c */ /* 0x040fe20000001818 */
[----:B------:R-:W1:Y:S08]  /*7130*/  LDSM.16.M88.4 R4, [R219+0x6000] ;  /* 0x00600000db04783b */ /* 0x000e700000000200 */
[----:B------:R4:W1:Y:S06]  /*7140*/  MUFU.TANH R157, R15 ;  /* 0x0000000f009d7308 */ /* 0x00086c0000002400 */
[----:B------:R-:W-:Y:S04]  /*7150*/  FMUL.FTZ R20, R20, c[0x0][0x320] ;  /* 0x0000c80014147a20 */ /* 0x000fe80000410000 */
[----:B------:R4:W1:Y:S01]  /*7160*/  MUFU.TANH R158, R16 ;  /* 0x00000010009e7308 */ /* 0x0008620000002400 */
[----:B------:R-:W-:Y:S02]  /*7170*/  FMUL.FTZ R21, R21, c[0x0][0x320] ;  /* 0x0000c80015157a20 */ /* 0x000fe40000410000 */
[----:B------:R-:W-:Y:S02]  /*7180*/  FMUL.FTZ R22, R22, c[0x0][0x320] ;  /* 0x0000c80016167a20 */ /* 0x000fe40000410000 */
[----:B------:R-:W-:Y:S02]  /*7190*/  FMUL.FTZ R23, R23, c[0x0][0x320] ;  /* 0x0000c80017177a20 */ /* 0x000fe40000410000 */
[----:B------:R-:W-:Y:S02]  /*71a0*/  FMUL.FTZ R24, R24, c[0x0][0x320] ;  /* 0x0000c80018187a20 */ /* 0x000fe40000410000 */
[----:B------:R-:W-:Y:S01]  /*71b0*/  FMUL.FTZ R25, R25, c[0x0][0x320] ;  /* 0x0000c80019197a20 */ /* 0x000fe20000410000 */
[----:B------:R4:W2:Y:S01]  /*71c0*/  MUFU.TANH R159, R17 ;  /* 0x00000011009f7308 */ /* 0x0008a20000002400 */
[----:B------:R-:W-:Y:S02]  /*71d0*/  FMUL.FTZ R26, R26, c[0x0][0x320] ;  /* 0x0000c8001a1a7a20 */ /* 0x000fe40000410000 */
[----:B------:R-:W-:Y:S01]  /*71e0*/  FMUL.FTZ R27, R27, c[0x0][0x320] ;  /* 0x0000c8001b1b7a20 */ /* 0x000fe20000410000 */
[C---:B-----5:R-:W-:Y:S06]  /*71f0*/  HMMA.16816.F32 R28, R208.reuse, R8, R28 ;  /* 0x00000008d01c723c */ /* 0x060fec000000181c */
[----:B------:R4:W2:Y:S02]  /*7200*/  MUFU.TANH R160, R18 ;  /* 0x0000001200a07308 */ /* 0x0008a40000002400 */
[C---:B------:R-:W-:Y:S01]  /*7210*/  HMMA.16816.F32 R32, R208.reuse, R10, R32 ;  /* 0x0000000ad020723c */ /* 0x040fe20000001820 */
[----:B------:R-:W5:Y:S07]  /*7220*/  LDSM.16.M88.4 R8, [R219+0x6800] ;  /* 0x00680000db08783b */ /* 0x000f6e0000000200 */
[----:B------:R4:W2:Y:S01]  /*7230*/  MUFU.TANH R161, R19 ;  /* 0x0000001300a17308 */ /* 0x0008a20000002400 */
[C---:B-1----:R-:W-:Y:S07]  /*7240*/  HMMA.16816.F32 R36, R208.reuse, R4, R36 ;  /* 0x00000004d024723c */ /* 0x042fee0000001824 */
[----:B------:R-:W-:Y:S01]  /*7250*/  FMUL.FTZ R28, R28, c[0x0][0x320] ;  /* 0x0000c8001c1c7a20 */ /* 0x000fe20000410000 */
[C---:B------:R-:W-:Y:S01]  /*7260*/  HMMA.16816.F32 R40, R208.reuse, R6, R40 ;  /* 0x00000006d028723c */ /* 0x040fe20000001828 */
[----:B------:R4:W1:Y:S01]  /*7270*/  MUFU.TANH R162, R20 ;  /* 0x0000001400a27308 */ /* 0x0008620000002400 */
[----:B------:R-:W1:Y:S02]  /*7280*/  LDSM.16.M88.4 R4, [R219+0x7000] ;  /* 0x00700000db04783b */ /* 0x000e640000000200 */
[----:B------:R-:W-:Y:S02]  /*7290*/  FMUL.FTZ R29, R29, c[0x0][0x320] ;  /* 0x0000c8001d1d7a20 */ /* 0x000fe40000410000 */
[----:B------:R-:W-:Y:S02]  /*72a0*/  FMUL.FTZ R30, R30, c[0x0][0x320] ;  /* 0x0000c8001e1e7a20 */ /* 0x000fe40000410000 */
[----:B------:R-:W-:Y:S03]  /*72b0*/  FMUL.FTZ R31, R31, c[0x0][0x320] ;  /* 0x0000c8001f1f7a20 */ /* 0x000fe60000410000 */
[----:B------:R4:W1:Y:S01]  /*72c0*/  MUFU.TANH R163, R21 ;  /* 0x0000001500a37308 */ /* 0x0008620000002400 */
[----:B------:R-:W-:Y:S02]  /*72d0*/  FMUL.FTZ R32, R32, c[0x0][0x320] ;  /* 0x0000c80020207a20 */ /* 0x000fe40000410000 */
[----:B------:R-:W-:Y:S02]  /*72e0*/  FMUL.FTZ R33, R33, c[0x0][0x320] ;  /* 0x0000c80021217a20 */ /* 0x000fe40000410000 */
[----:B------:R-:W-:Y:S02]  /*72f0*/  FMUL.FTZ R34, R34, c[0x0][0x320] ;  /* 0x0000c80022227a20 */ /* 0x000fe40000410000 */
[----:B------:R-:W-:Y:S02]  /*7300*/  FMUL.FTZ R35, R35, c[0x0][0x320] ;  /* 0x0000c80023237a20 */ /* 0x000fe40000410000 */
[----:B------:R-:W-:Y:S01]  /*7310*/  FMUL.FTZ R36, R36, c[0x0][0x320] ;  /* 0x0000c80024247a20 */ /* 0x000fe20000410000 */
[----:B------:R4:W2:Y:S01]  /*7320*/  MUFU.TANH R164, R22 ;  /* 0x0000001600a47308 */ /* 0x0008a20000002400 */
[----:B------:R-:W-:Y:S01]  /*7330*/  FMUL.FTZ R37, R37, c[0x0][0x320] ;  /* 0x0000c80025257a20 */ /* 0x000fe20000410000 */
[C---:B-----5:R-:W-:Y:S03]  /*7340*/  HMMA.16816.F32 R44, R208.reuse, R8, R44 ;  /* 0x00000008d02c723c */ /* 0x060fe6000000182c */
[----:B------:R-:W-:Y:S02]  /*7350*/  FMUL.FTZ R38, R38, c[0x0][0x320] ;  /* 0x0000c80026267a20 */ /* 0x000fe40000410000 */
[----:B------:R-:W-:Y:S03]  /*7360*/  FMUL.FTZ R39, R39, c[0x0][0x320] ;  /* 0x0000c80027277a20 */ /* 0x000fe60000410000 */
[----:B------:R4:W2:Y:S01]  /*7370*/  MUFU.TANH R165, R23 ;  /* 0x0000001700a57308 */ /* 0x0008a20000002400 */
[C---:B------:R-:W-:Y:S01]  /*7380*/  HMMA.16816.F32 R48, R208.reuse, R10, R48 ;  /* 0x0000000ad030723c */ /* 0x040fe20000001830 */
[----:B------:R-:W5:Y:S01]  /*7390*/  LDSM.16.M88.4 R8, [R219+0x7800] ;  /* 0x00780000db08783b */ /* 0x000f620000000200 */
[----:B------:R-:W-:Y:S04]  /*73a0*/  DEPBAR.LE SB0, 0x0 ;  /* 0x000080000000791a */ /* 0x000fe80000000000 */
[----:B------:R-:W-:Y:S02]  /*73b0*/  FMUL.FTZ R40, R40, c[0x0][0x320] ;  /* 0x0000c80028287a20 */ /* 0x000fe40000410000 */
[----:B------:R-:W-:Y:S01]  /*73c0*/  FMUL.FTZ R41, R41, c[0x0][0x320] ;  /* 0x0000c80029297a20 */ /* 0x000fe20000410000 */
[----:B------:R4:W2:Y:S01]  /*73d0*/  MUFU.TANH R168, R24 ;  /* 0x0000001800a87308 */ /* 0x0008a20000002400 */
[----:B------:R-:W-:Y:S01]  /*73e0*/  BAR.SYNC.DEFER_BLOCKING 0x0 ;  /* 0x0000000000007b1d */ /* 0x000fe20000010000 */
[C---:B-1----:R-:W-:Y:S05]  /*73f0*/  HMMA.16816.F32 R52, R208.reuse, R4, R52 ;  /* 0x00000004d034723c */ /* 0x042fea0000001834 */
[----:B------:R-:W-:Y:S02]  /*7400*/  FMUL.FTZ R42, R42, c[0x0][0x320] ;  /* 0x0000c8002a2a7a20 */ /* 0x000fe40000410000 */
[----:B------:R-:W-:Y:S01]  /*7410*/  FMUL.FTZ R43, R43, c[0x0][0x320] ;  /* 0x0000c8002b2b7a20 */ /* 0x000fe20000410000 */
[----:B------:R4:W1:Y:S01]  /*7420*/  MUFU.TANH R166, R25 ;  /* 0x0000001900a67308 */ /* 0x0008620000002400 */
[C---:B------:R-:W-:Y:S03]  /*7430*/  HMMA.16816.F32 R56, R208.reuse, R6, R56 ;  /* 0x00000006d038723c */ /* 0x040fe60000001838 */
[----:B------:R-:W-:Y:S02]  /*7440*/  FMUL.FTZ R44, R44, c[0x0][0x320] ;  /* 0x0000c8002c2c7a20 */ /* 0x000fe40000410000 */
[----:B------:R-:W-:Y:S02]  /*7450*/  FMUL.FTZ R45, R45, c[0x0][0x320] ;  /* 0x0000c8002d2d7a20 */ /* 0x000fe40000410000 */
[----:B------:R-:W-:Y:S02]  /*7460*/  FMUL.FTZ R46, R46, c[0x0][0x320] ;  /* 0x0000c8002e2e7a20 */ /* 0x000fe40000410000 */
[----:B------:R4:W1:Y:S03]  /*7470*/  MUFU.TANH R167, R26 ;  /* 0x0000001a00a77308 */ /* 0x0008660000002400 */
[----:B------:R-:W-:Y:S02]  /*7480*/  FMUL.FTZ R47, R47, c[0x0][0x320] ;  /* 0x0000c8002f2f7a20 */ /* 0x000fe40000410000 */
[----:B------:R-:W-:Y:S02]  /*7490*/  FMUL.FTZ R48, R48, c[0x0][0x320] ;  /* 0x0000c80030307a20 */ /* 0x000fe40000410000 */
[----:B------:R-:W-:Y:S02]  /*74a0*/  FMUL.FTZ R49, R49, c[0x0][0x320] ;  /* 0x0000c80031317a20 */ /* 0x000fe40000410000 */
[----:B------:R-:W-:Y:S01]  /*74b0*/  FMUL.FTZ R50, R50, c[0x0][0x320] ;  /* 0x0000c80032327a20 */ /* 0x000fe20000410000 */
[----:B------:R4:W1:Y:S01]  /*74c0*/  MUFU.TANH R169, R27 ;  /* 0x0000001b00a97308 */ /* 0x0008620000002400 */
[----:B------:R-:W-:Y:S01]  /*74d0*/  FMUL.FTZ R51, R51, c[0x0][0x320] ;  /* 0x0000c80033337a20 */ /* 0x000fe20000410000 */
[C---:B-----5:R-:W-:Y:S03]  /*74e0*/  HMMA.16816.F32 R60, R208.reuse, R8, R60 ;  /* 0x00000008d03c723c */ /* 0x060fe6000000183c */
[----:B------:R-:W-:Y:S02]  /*74f0*/  FMUL.FTZ R56, R56, c[0x0][0x320] ;  /* 0x0000c80038387a20 */ /* 0x000fe40000410000 */
[----:B------:R-:W-:Y:S02]  /*7500*/  FMUL.FTZ R57, R57, c[0x0][0x320] ;  /* 0x0000c80039397a20 */ /* 0x000fe40000410000 */
[----:B------:R-:W-:Y:S01]  /*7510*/  FMUL.FTZ R59, R59, c[0x0][0x320] ;  /* 0x0000c8003b3b7a20 */ /* 0x000fe20000410000 */
[----:B------:R4:W1:Y:S01]  /*7520*/  MUFU.TANH R171, R28 ;  /* 0x0000001c00ab7308 */ /* 0x0008620000002400 */
[----:B------:R-:W-:Y:S03]  /*7530*/  HMMA.16816.F32 R64, R208, R10, R64 ;  /* 0x0000000ad040723c */ /* 0x000fe60000001840 */
        /* <DEDUP_REMOVED lines=9> */
[----:B------:R-:W-:Y:S02]  /*75d0*/  FMUL.FTZ R62, R62, c[0x0][0x320] ;  /* 0x0000c8003e3e7a20 */ /* 0x000fe40000410000 */
[----:B------:R-:W-:Y:S02]  /*75e0*/  FMUL.FTZ R63, R63, c[0x0][0x320] ;  /* 0x0000c8003f3f7a20 */ /* 0x000fe40000410000 */
[----:B------:R-:W-:Y:S02]  /*75f0*/  FMUL.FTZ R64, R64, c[0x0][0x320] ;  /* 0x0000c80040407a20 */ /* 0x000fe40000410000 */
[----:B------:R-:W-:Y:S02]  /*7600*/  FMUL.FTZ R65, R65, c[0x0][0x320] ;  /* 0x0000c80041417a20 */ /* 0x000fe40000410000 */
[----:B------:R-:W-:Y:S01]  /*7610*/  FMUL.FTZ R66, R66, c[0x0][0x320] ;  /* 0x0000c80042427a20 */ /* 0x000fe20000410000 */
[----:B------:R4:W1:Y:S01]  /*7620*/  MUFU.TANH R189, R31 ;  /* 0x0000001f00bd7308 */ /* 0x0008620000002400 */
[----:B------:R-:W-:Y:S09]  /*7630*/  FMUL.FTZ R0, R67, c[0x0][0x320] ;  /* 0x0000c80043007a20 */ /* 0x000ff20000410000 */
[----:B------:R4:W1:Y:S10]  /*7640*/  MUFU.TANH R190, R32 ;  /* 0x0000002000be7308 */ /* 0x0008740000002400 */
        /* <DEDUP_REMOVED lines=34> */
[----:B------:R4:W1:Y:S02]  /*7870*/  MUFU.TANH R72, R0 ;  /* 0x0000000000487308 */ /* 0x0008640000002400 */
[----:B-1234-:R-:W-:-:S05]  /*7880*/  @P1 BRA `(.L_x_5) ;  /* 0xffffe43000001947 */ /* 0x01efca000383ffff */
.L_x_4:
[----:B------:R-:W-:Y:S01]  /*7890*/  FMNMX.FTZ R0, R148, R69, !PT ;  /* 0x0000004594007209 */ /* 0x000fe20007810000 */
[----:B---3--:R-:W-:Y:S01]  /*78a0*/  LDSM.16.MT88.4 R12, [R217+0x100] ;  /* 0x00010000d90c783b */ /* 0x008fe20000004200 */
[----:B------:R-:W-:Y:S02]  /*78b0*/  MOV R66, R74 ;  /* 0x0000004a00427202 */ /* 0x000fe40000000f00 */
[----:B------:R-:W-:Y:S02]  /*78c0*/  FMNMX.FTZ R0, R153, R0, !PT ;  /* 0x0000000099007209 */ /* 0x000fe40007810000 */
[----:B------:R-:W-:Y:S02]  /*78d0*/  MOV R67, R68 ;  /* 0x0000004400437202 */ /* 0x000fe40000000f00 */
[----:B------:R-:W-:Y:S01]  /*78e0*/  FMNMX.FTZ R0, R151, R0, !PT ;  /* 0x0000000097007209 */ /* 0x000fe20007810000 */
[----:B------:R-:W-:Y:S01]  /*78f0*/  LDSM.16.MT88.4 R20, [R218+0x100] ;  /* 0x00010000da14783b */ /* 0x000fe20000004200 */
[----:B------:R-:W-:Y:S02]  /*7900*/  FMNMX.FTZ R2, R149, R70, !PT ;  /* 0x0000004695027209 */ /* 0x000fe40007810000 */
[----:B------:R-:W-:Y:S02]  /*7910*/  FMNMX.FTZ R0, R73, R0, !PT ;  /* 0x0000000049007209 */ /* 0x000fe40007810000 */
[----:B------:R-:W-:Y:S02]  /*7920*/  FMNMX.FTZ R2, R154, R2, !PT ;  /* 0x000000029a027209 */ /* 0x000fe40007810000 */
        /* <DEDUP_REMOVED lines=26> */
[----:B------:R-:W0:Y:S01]  /*7ad0*/  LDGDEPBAR ;  /* 0x00000000000079af */ /* 0x000e220000000000 */
[----:B------:R-:W-:Y:S02]  /*7ae0*/  FMNMX.FTZ R2, R188, R2, !PT ;  /* 0x00000002bc027209 */ /* 0x000fe40007810000 */
        /* <DEDUP_REMOVED lines=31> */
[----:B------:R-:W-:Y:S02]  /*7ce0*/  MOV R65, R19 ;  /* 0x0000001300417202 */ /* 0x000fe40000000f00 */
[----:B------:R-:W-:Y:S02]  /*7cf0*/  FMNMX.FTZ R68, R18, R68, !PT ;  /* 0x0000004412447209 */ /* 0x000fe40007810000 */
[----:B------:R-:W-:Y:S02]  /*7d00*/  FMNMX.FTZ R2, R59, R2, !PT ;  /* 0x000000023b027209 */ /* 0x000fe40007810000 */
[----:B------:R-:W-:Y:S01]  /*7d10*/  ISETP.LT.AND P1, PT, RZ, UR8, PT ;  /* 0x00000008ff007c0c */ /* 0x000fe2000bf21270 */
[----:B------:R-:W-:Y:S01]  /*7d20*/  SHFL.BFLY PT, R3, R68, 0x2, 0x1f ;  /* 0x0c401f0044037f89 */ /* 0x000fe200000e0000 */
[----:B------:R-:W-:Y:S01]  /*7d30*/  FMNMX.FTZ R0, R65, R2, !PT ;  /* 0x0000000241007209 */ /* 0x000fe20007810000 */
[----:B------:R-:W-:Y:S03]  /*7d40*/  UIADD3 UR8, UR8, -0x1, URZ ;  /* 0xffffffff08087890 */ /* 0x000fe6000fffe03f */
[----:B------:R-:W-:Y:S04]  /*7d50*/  FMNMX.FTZ R0, R71, R0, !PT ;  /* 0x0000000047007209 */ /* 0x000fe80007810000 */
[----:B------:R-:W-:Y:S05]  /*7d60*/  FMNMX.FTZ R0, R72, R0, !PT ;  /* 0x0000000048007209 */ /* 0x000fea0007810000 */
[----:B------:R-:W1:Y:S02]  /*7d70*/  SHFL.BFLY PT, R2, R0, 0x2, 0x1f ;  /* 0x0c401f0000027f89 */ /* 0x000e6400000e0000 */
[----:B-1----:R-:W-:Y:S02]  /*7d80*/  FMNMX.FTZ R0, R0, R2, !PT ;  /* 0x0000000200007209 */ /* 0x002fe40007810000 */
[----:B------:R-:W-:Y:S04]  /*7d90*/  FMNMX.FTZ R68, R68, R3, !PT ;  /* 0x0000000344447209 */ /* 0x000fe80007810000 */
[----:B------:R-:W1:Y:S08]  /*7da0*/  SHFL.BFLY PT, R3, R0, 0x1, 0x1f ;  /* 0x0c201f0000037f89 */ /* 0x000e7000000e0000 */
[----:B------:R-:W2:Y:S01]  /*7db0*/  SHFL.BFLY PT, R4, R68, 0x1, 0x1f ;  /* 0x0c201f0044047f89 */ /* 0x000ea200000e0000 */
[----:B-1----:R-:W-:Y:S02]  /*7dc0*/  FMNMX.FTZ R3, R0, R3, !PT ;  /* 0x0000000300037209 */ /* 0x002fe40007810000 */
[----:B--2---:R-:W-:Y:S05]  /*7dd0*/  FMNMX.FTZ R68, R68, R4, !PT ;  /* 0x0000000444447209 */ /* 0x004fea0007810000 */
[C---:B------:R-:W-:Y:S02]  /*7de0*/  FMUL.FTZ R74, R68.reuse, c[0x0][0x2d0] ;  /* 0x0000b400444a7a20 */ /* 0x040fe40000410000 */
[----:B------:R-:W-:Y:S02]  /*7df0*/  FADD.FTZ R2, -R68, R69 ;  /* 0x0000004544027221 */ /* 0x000fe40000010100 */
[--C-:B------:R-:W-:Y:S01]  /*7e00*/  FFMA.FTZ R4, R148, c[0x0][0x2d0], -R74.reuse ;  /* 0x0000b40094047a23 */ /* 0x100fe2000001084a */
[----:B------:R-:W-:Y:S01]  /*7e10*/  MOV R148, R16 ;  /* 0x0000001000947202 */ /* 0x000fe20000000f00 */
[----:B------:R-:W-:Y:S02]  /*7e20*/  FMUL.FTZ R0, R2, c[0x0][0x2d0] ;  /* 0x0000b40002007a20 */ /* 0x000fe40000410000 */
[----:B------:R1:W2:Y:S01]  /*7e30*/  MUFU.EX2 R5, R4 ;  /* 0x0000000400057308 */ /* 0x0002a20000000800 */
[----:B------:R-:W-:Y:S02]  /*7e40*/  FMUL.FTZ R69, R3, c[0x0][0x2d0] ;  /* 0x0000b40003457a20 */ /* 0x000fe40000410000 */
[--C-:B------:R-:W-:Y:S02]  /*7e50*/  FFMA.FTZ R32, R75, c[0x0][0x2d0], -R74.reuse ;  /* 0x0000b4004b207a23 */ /* 0x100fe4000001084a */
[--C-:B------:R-:W-:Y:S02]  /*7e60*/  FFMA.FTZ R6, R149, c[0x0][0x2d0], -R69.reuse ;  /* 0x0000b40095067a23 */ /* 0x100fe40000010845 */
[--C-:B------:R-:W-:Y:S02]  /*7e70*/  FFMA.FTZ R40, R156, c[0x0][0x2d0], -R69.reuse ;  /* 0x0000b4009c287a23 */ /* 0x100fe40000010845 */
[--C-:B------:R-:W-:Y:S01]  /*7e80*/  FFMA.FTZ R48, R158, c[0x0][0x2d0], -R74.reuse ;  /* 0x0000b4009e307a23 */ /* 0x100fe2000001084a */
[----:B------:R3:W4:Y:S01]  /*7e90*/  MUFU.EX2 R2, R0 ;  /* 0x0000000000027308 */ /* 0x0007220000000800 */
[--C-:B------:R-:W-:Y:S09]  /*7ea0*/  FFMA.FTZ R71, R71, c[0x0][0x2d0], -R69.reuse ;  /* 0x0000b40047477a23 */ /* 0x100ff20000010845 */
[----:B------:R5:W-:Y:S01]  /*7eb0*/  MUFU.EX2 R75, R32 ;  /* 0x00000020004b7308 */ /* 0x000be20000000800 */
[----:B-1----:R-:W-:Y:S01]  /*7ec0*/  FFMA.FTZ R4, R153, c[0x0][0x2d0], -R74 ;  /* 0x0000b40099047a23 */ /* 0x002fe2000001084a */
[----:B--2---:R-:W-:Y:S08]  /*7ed0*/  MOV R153, R5 ;  /* 0x0000000500997202 */ /* 0x004ff00000000f00 */
[----:B------:R1:W-:Y:S01]  /*7ee0*/  MUFU.EX2 R7, R4 ;  /* 0x0000000400077308 */ /* 0x0003e20000000800 */
[----:B---3--:R-:W-:Y:S02]  /*7ef0*/  FADD.FTZ R0, -R3, R70 ;  /* 0x0000004603007221 */ /* 0x008fe40000010100 */
[----:B----4-:R-:W-:Y:S02]  /*7f00*/  FMUL.FTZ R9, R2, R81 ;  /* 0x0000005102097220 */ /* 0x010fe40000410000 */
[----:B------:R-:W-:Y:S05]  /*7f10*/  FMUL.FTZ R0, R0, c[0x0][0x2d0] ;  /* 0x0000b40000007a20 */ /* 0x000fea0000410000 */
[----:B------:R-:W-:Y:S01]  /*7f20*/  MUFU.EX2 R70, R6 ;  /* 0x0000000600467308 */ /* 0x000fe20000000800 */
[C---:B------:R-:W-:Y:S02]  /*7f30*/  FMUL.FTZ R16, R2.reuse, R88 ;  /* 0x0000005802107220 */ /* 0x040fe40000410000 */
[C---:B------:R-:W-:Y:S02]  /*7f40*/  FMUL.FTZ R24, R2.reuse, R96 ;  /* 0x0000006002187220 */ /* 0x040fe40000410000 */
[C---:B------:R-:W-:Y:S02]  /*7f50*/  FMUL.FTZ R25, R2.reuse, R97 ;  /* 0x0000006102197220 */ /* 0x040fe40000410000 */
[C---:B-----5:R-:W-:Y:S02]  /*7f60*/  FMUL.FTZ R32, R2.reuse, R104 ;  /* 0x0000006802207220 */ /* 0x060fe40000410000 */
[C---:B------:R-:W-:Y:S01]  /*7f70*/  FMUL.FTZ R33, R2.reuse, R105 ;  /* 0x0000006902217220 */ /* 0x040fe20000410000 */
[----:B------:R-:W2:Y:S01]  /*7f80*/  MUFU.EX2 R0, R0 ;  /* 0x0000000000007308 */ /* 0x000ea20000000800 */
[C---:B------:R-:W-:Y:S02]  /*7f90*/  FMUL.FTZ R49, R2.reuse, R121 ;  /* 0x0000007902317220 */ /* 0x040fe40000410000 */
[----:B------:R-:W-:Y:S02]  /*7fa0*/  FMUL.FTZ R41, R2, R113 ;  /* 0x0000007102297220 */ /* 0x000fe40000410000 */
[--C-:B-1----:R-:W-:Y:S01]  /*7fb0*/  FFMA.FTZ R4, R151, c[0x0][0x2d0], -R74.reuse ;  /* 0x0000b40097047a23 */ /* 0x102fe2000001084a */
[----:B------:R-:W-:Y:S04]  /*7fc0*/  MOV R151, R18 ;  /* 0x0000001200977202 */ /* 0x000fe80000000f00 */
[----:B------:R1:W-:Y:S10]  /*7fd0*/  MUFU.EX2 R5, R4 ;  /* 0x0000000400057308 */ /* 0x0003f40000000800 */
[----:B------:R3:W-:Y:S01]  /*7fe0*/  MUFU.EX2 R81, R40 ;  /* 0x0000002800517308 */ /* 0x0007e20000000800 */
[C---:B--2---:R-:W-:Y:S02]  /*7ff0*/  FMUL.FTZ R6, R0.reuse, R78 ;  /* 0x0000004e00067220 */ /* 0x044fe40000410000 */
[C---:B------:R-:W-:Y:S02]  /*8000*/  FMUL.FTZ R11, R0.reuse, R83 ;  /* 0x00000053000b7220 */ /* 0x040fe40000410000 */
[C---:B------:R-:W-:Y:S02]  /*8010*/  FMUL.FTZ R10, R0.reuse, R82 ;  /* 0x00000052000a7220 */ /* 0x040fe40000410000 */
[C---:B------:R-:W-:Y:S03]  /*8020*/  FMUL.FTZ R18, R0.reuse, R90 ;  /* 0x0000005a00127220 */ /* 0x040fe60000410000 */
[----:B------:R2:W4:Y:S01]  /*8030*/  MUFU.EX2 R82, R48 ;  /* 0x0000003000527308 */ /* 0x0005220000000800 */
[----:B------:R-:W-:Y:S02]  /*8040*/  FMUL.FTZ R19, R0, R91 ;  /* 0x0000005b00137220 */ /* 0x000fe40000410000 */
[--C-:B-1----:R-:W-:Y:S01]  /*8050*/  FFMA.FTZ R4, R73, c[0x0][0x2d0], -R74.reuse ;  /* 0x0000b40049047a23 */ /* 0x102fe2000001084a */
[----:B------:R-:W-:Y:S01]  /*8060*/  MOV R73, R17 ;  /* 0x0000001100497202 */ /* 0x000fe20000000f00 */
[----:B------:R-:W-:Y:S02]  /*8070*/  FMUL.FTZ R17, R2, R89 ;  /* 0x0000005902117220 */ /* 0x000fe40000410000 */
[C---:B------:R-:W-:Y:S01]  /*8080*/  FMUL.FTZ R26, R0.reuse, R98 ;  /* 0x00000062001a7220 */ /* 0x040fe20000410000 */
[----:B------:R-:W-:Y:S01]  /*8090*/  LDSM.16.MT88.4 R88, [R218+0x900] ;  /* 0x00090000da58783b */ /* 0x000fe20000004200 */
[C---:B------:R-:W-:Y:S01]  /*80a0*/  FMUL.FTZ R27, R0.reuse, R99 ;  /* 0x00000063001b7220 */ /* 0x040fe20000410000 */
[----:B------:R1:W5:Y:S01]  /*80b0*/  MUFU.EX2 R8, R4 ;  /* 0x0000000400087308 */ /* 0x0003620000000800 */
[C---:B------:R-:W-:Y:S01]  /*80c0*/  FMUL.FTZ R34, R0.reuse, R106 ;  /* 0x0000006a00227220 */ /* 0x040fe20000410000 */
[----:B------:R-:W-:Y:S01]  /*80d0*/  MOV R99, R67 ;  /* 0x0000004300637202 */ /* 0x000fe20000000f00 */
[C---:B------:R-:W-:Y:S02]  /*80e0*/  FMUL.FTZ R35, R0.reuse, R107 ;  /* 0x0000006b00237220 */ /* 0x040fe40000410000 */
[----:B------:R-:W-:Y:S01]  /*80f0*/  FMUL.FTZ R67, R0, R139 ;  /* 0x0000008b00437220 */ /* 0x000fe20000410000 */
[----:B------:R-:W-:Y:S01]  /*8100*/  MOV R139, R75 ;  /* 0x0000004b008b7202 */ /* 0x000fe20000000f00 */
[----:B---3--:R-:W-:Y:S01]  /*8110*/  FMUL.FTZ R40, R2, R112 ;  /* 0x0000007002287220 */ /* 0x008fe20000410000 */
[----:B------:R-:W-:Y:S01]  /*8120*/  MOV R104, R99 ;  /* 0x0000006300687202 */ /* 0x000fe20000000f00 */
[C---:B------:R-:W-:Y:S01]  /*8130*/  FMUL.FTZ R42, R0.reuse, R114 ;  /* 0x00000072002a7220 */ /* 0x040fe20000410000 */
[----:B------:R-:W-:Y:S01]  /*8140*/  MUFU.EX2 R71, R71 ;  /* 0x0000004700477308 */ /* 0x000fe20000000800 */
[C---:B------:R-:W-:Y:S02]  /*8150*/  FMUL.FTZ R43, R0.reuse, R115 ;  /* 0x00000073002b7220 */ /* 0x040fe40000410000 */
[----:B------:R-:W-:Y:S02]  /*8160*/  FMUL.FTZ R50, R0, R122 ;  /* 0x0000007a00327220 */ /* 0x000fe40000410000 */
[----:B--2---:R-:W-:Y:S02]  /*8170*/  FMUL.FTZ R48, R2, R120 ;  /* 0x0000007802307220 */ /* 0x004fe40000410000 */
[----:B------:R-:W-:Y:S01]  /*8180*/  FMUL.FTZ R51, R0, R123 ;  /* 0x0000007b00337220 */ /* 0x000fe20000410000 */
[----:B----4-:R-:W-:Y:S01]  /*8190*/  MOV R123, R82 ;  /* 0x00000052007b7202 */ /* 0x010fe20000000f00 */
[--C-:B-1----:R-:W-:Y:S01]  /*81a0*/  FFMA.FTZ R4, R150, c[0x0][0x2d0], -R69.reuse ;  /* 0x0000b40096047a23 */ /* 0x102fe20000010845 */
[----:B-----5:R-:W-:Y:S01]  /*81b0*/  MOV R149, R8 ;  /* 0x0000000800957202 */ /* 0x020fe20000000f00 */
[--C-:B------:R-:W-:Y:S01]  /*81c0*/  FFMA.FTZ R8, R154, c[0x0][0x2d0], -R69.reuse ;  /* 0x0000b4009a087a23 */ /* 0x100fe20000010845 */
[----:B------:R-:W-:Y:S01]  /*81d0*/  MOV R150, R7 ;  /* 0x0000000700967202 */ /* 0x000fe20000000f00 */
[----:B------:R1:W2:Y:S01]  /*81e0*/  MUFU.EX2 R154, R4 ;  /* 0x00000004009a7308 */ /* 0x0002a20000000800 */
[----:B------:R-:W-:Y:S01]  /*81f0*/  FMUL.FTZ R7, R0, R79 ;  /* 0x0000004f00077220 */ /* 0x000fe20000410000 */
[----:B------:R-:W-:Y:S04]  /*8200*/  MOV R98, R149 ;  /* 0x0000009500627202 */ /* 0x000fe80000000f00 */
[----:B------:R-:W-:Y:S04]  /*8210*/  MOV R105, R98 ;  /* 0x0000006200697202 */ /* 0x000fe80000000f00 */
[----:B------:R3:W4:Y:S01]  /*8220*/  MUFU.EX2 R58, R8 ;  /* 0x00000008003a7308 */ /* 0x0007220000000800 */
[----:B------:R-:W-:Y:S01]  /*8230*/  MOV R113, R105 ;  /* 0x0000006900717202 */ /* 0x000fe20000000f00 */
[--C-:B-1----:R-:W-:Y:S01]  /*8240*/  FFMA.FTZ R4, R152, c[0x0][0x2d0], -R69.reuse ;  /* 0x0000b40098047a23 */ /* 0x102fe20000010845 */
[----:B------:R-:W-:Y:S01]  /*8250*/  MOV R152, R5 ;  /* 0x0000000500987202 */ /* 0x000fe20000000f00 */
[C---:B------:R-:W-:Y:S01]  /*8260*/  FMUL.FTZ R5, R2.reuse, R77 ;  /* 0x0000004d02057220 */ /* 0x040fe20000410000 */
[----:B--2---:R-:W-:Y:S05]  /*8270*/  MOV R97, R154 ;  /* 0x0000009a00617202 */ /* 0x004fea0000000f00 */
[----:B------:R-:W1:Y:S01]  /*8280*/  MUFU.EX2 R64, R4 ;  /* 0x0000000400407308 */ /* 0x000e620000000800 */
[-C--:B------:R-:W-:Y:S02]  /*8290*/  F2FP.PACK_AB R78, R149, R152.reuse ;  /* 0x00000098954e723e */ /* 0x080fe400000000ff */
[----:B------:R-:W-:Y:S02]  /*82a0*/  MOV R96, R152 ;  /* 0x0000009800607202 */ /* 0x000fe40000000f00 */
[----:B------:R-:W-:Y:S01]  /*82b0*/  MOV R106, R97 ;  /* 0x00000061006a7202 */ /* 0x000fe20000000f00 */
[----:B---3--:R-:W-:Y:S01]  /*82c0*/  FMUL.FTZ R8, R2, R80 ;  /* 0x0000005002087220 */ /* 0x008fe20000410000 */
[----:B----4-:R-:W-:Y:S02]  /*82d0*/  F2FP.PACK_AB R77, R58, R70 ;  /* 0x000000463a4d723e */ /* 0x010fe400000000ff */
[----:B------:R-:W-:Y:S02]  /*82e0*/  MOV R107, R96 ;  /* 0x00000060006b7202 */ /* 0x000fe40000000f00 */
[----:B------:R-:W-:Y:S01]  /*82f0*/  LDSM.16.MT88.4 R96, [R220+0x900] ;  /* 0x00090000dc60783b */ /* 0x000fe20000004200 */
[----:B------:R-:W-:Y:S02]  /*8300*/  MOV R114, R106 ;  /* 0x0000006a00727202 */ /* 0x000fe40000000f00 */
[----:B------:R-:W-:Y:S02]  /*8310*/  MOV R115, R107 ;  /* 0x0000006b00737202 */ /* 0x000fe40000000f00 */
[----:B------:R-:W-:Y:S01]  /*8320*/  MOV R152, R66 ;  /* 0x0000004200987202 */ /* 0x000fe20000000f00 */
[----:B------:R-:W-:Y:S01]  /*8330*/  FMUL.FTZ R66, R0, R138 ;  /* 0x0000008a00427220 */ /* 0x000fe20000410000 */
[----:B------:R-:W-:Y:S01]  /*8340*/  MOV R149, R65 ;  /* 0x0000004100957202 */ /* 0x000fe20000000f00 */
[----:B------:R-:W-:Y:S01]  /*8350*/  FMUL.FTZ R65, R2, R137 ;  /* 0x0000008902417220 */ /* 0x000fe20000410000 */
[----:B-1----:R-:W-:Y:S01]  /*8360*/  F2FP.PACK_AB R79, R64, R154 ;  /* 0x0000009a404f723e */ /* 0x002fe200000000ff */
[----:B------:R-:W-:Y:S01]  /*8370*/  FMUL.FTZ R4, R2, R76 ;  /* 0x0000004c02047220 */ /* 0x000fe20000410000 */
[----:B------:R-:W-:Y:S02]  /*8380*/  F2FP.PACK_AB R76, R150, R153 ;  /* 0x00000099964c723e */ /* 0x000fe400000000ff */
[----:B------:R-:W-:Y:S01]  /*8390*/  MOV R154, R56 ;  /* 0x00000038009a7202 */ /* 0x000fe20000000f00 */
[--C-:B------:R-:W-:Y:S04]  /*83a0*/  FFMA.FTZ R56, R160, c[0x0][0x2d0], -R69.reuse ;  /* 0x0000b400a0387a23 */ /* 0x100fe80000010845 */
[C---:B------:R-:W-:Y:S01]  /*83b0*/  HMMA.16816.F32 R4, R76.reuse, R12, R4 ;  /* 0x0000000c4c04723c */ /* 0x040fe20000001804 */
[----:B------:R1:W-:Y:S06]  /*83c0*/  MUFU.EX2 R121, R56 ;  /* 0x0000003800797308 */ /* 0x0003ec0000000800 */
[C---:B------:R-:W-:Y:S01]  /*83d0*/  FMUL.FTZ R12, R2.reuse, R84 ;  /* 0x00000054020c7220 */ /* 0x040fe20000410000 */
[C---:B------:R-:W-:Y:S04]  /*83e0*/  HMMA.16816.F32 R8, R76.reuse, R14, R8 ;  /* 0x0000000e4c08723c */ /* 0x040fe80000001808 */
[----:B------:R-:W-:Y:S03]  /*83f0*/  FMUL.FTZ R13, R2, R85 ;  /* 0x00000055020d7220 */ /* 0x000fe60000410000 */
[C---:B------:R-:W-:Y:S02]  /*8400*/  FMUL.FTZ R14, R0.reuse, R86 ;  /* 0x00000056000e7220 */ /* 0x040fe40000410000 */
[----:B------:R-:W-:Y:S02]  /*8410*/  FMUL.FTZ R15, R0, R87 ;  /* 0x00000057000f7220 */ /* 0x000fe40000410000 */
[----:B------:R-:W-:Y:S05]  /*8420*/  LDSM.16.MT88.4 R84, [R217+0x900] ;  /* 0x00090000d954783b */ /* 0x000fea0000004200 */
[C---:B------:R-:W-:Y:S03]  /*8430*/  HMMA.16816.F32 R12, R76.reuse, R20, R12 ;  /* 0x000000144c0c723c */ /* 0x040fe6000000180c */
[C---:B-1----:R-:W-:Y:S04]  /*8440*/  FMUL.FTZ R56, R2.reuse, R128 ;  /* 0x0000008002387220 */ /* 0x042fe80000410000 */
[C---:B------:R-:W-:Y:S01]  /*8450*/  FMUL.FTZ R20, R2.reuse, R92 ;  /* 0x0000005c02147220 */ /* 0x040fe20000410000 */
[C---:B------:R-:W-:Y:S04]  /*8460*/  HMMA.16816.F32 R16, R76.reuse, R22, R16 ;  /* 0x000000164c10723c */ /* 0x040fe80000001810 */
[----:B------:R-:W-:Y:S03]  /*8470*/  FMUL.FTZ R21, R2, R93 ;  /* 0x0000005d02157220 */ /* 0x000fe60000410000 */
[C---:B------:R-:W-:Y:S02]  /*8480*/  FMUL.FTZ R22, R0.reuse, R94 ;  /* 0x0000005e00167220 */ /* 0x040fe40000410000 */
[----:B------:R-:W-:Y:S02]  /*8490*/  FMUL.FTZ R23, R0, R95 ;  /* 0x0000005f00177220 */ /* 0x000fe40000410000 */
[----:B------:R-:W-:Y:S05]  /*84a0*/  LDSM.16.MT88.4 R92, [R221+0x900] ;  /* 0x00090000dd5c783b */ /* 0x000fea0000004200 */
[C---:B------:R-:W-:Y:S07]  /*84b0*/  HMMA.16816.F32 R20, R76.reuse, R28, R20 ;  /* 0x0000001c4c14723c */ /* 0x040fee0000001814 */
[C---:B------:R-:W-:Y:S01]  /*84c0*/  FMUL.FTZ R29, R2.reuse, R101 ;  /* 0x00000065021d7220 */ /* 0x040fe20000410000 */
[C---:B------:R-:W-:Y:S04]  /*84d0*/  HMMA.16816.F32 R24, R76.reuse, R30, R24 ;  /* 0x0000001e4c18723c */ /* 0x040fe80000001818 */
[C---:B------:R-:W-:Y:S01]  /*84e0*/  FMUL.FTZ R28, R2.reuse, R100 ;  /* 0x00000064021c7220 */ /* 0x040fe20000410000 */
[----:B------:R-:W-:Y:S01]  /*84f0*/  MOV R100, R64 ;  /* 0x0000004000647202 */ /* 0x000fe20000000f00 */
[----:B------:R-:W-:Y:S01]  /*8500*/  FMUL.FTZ R64, R2, R136 ;  /* 0x0000008802407220 */ /* 0x000fe20000410000 */
[----:B------:R-:W-:Y:S01]  /*8510*/  MOV R101, R57 ;  /* 0x0000003900657202 */ /* 0x000fe20000000f00 */
[C---:B------:R-:W-:Y:S01]  /*8520*/  FMUL.FTZ R30, R0.reuse, R102 ;  /* 0x00000066001e7220 */ /* 0x040fe20000410000 */
[----:B------:R-:W-:Y:S03]  /*8530*/  MOV R75, R100 ;  /* 0x00000064004b7202 */ /* 0x000fe60000000f00 */
[C---:B------:R-:W-:Y:S01]  /*8540*/  FMUL.FTZ R31, R0.reuse, R103 ;  /* 0x00000067001f7220 */ /* 0x040fe20000410000 */
[----:B------:R-:W-:Y:S01]  /*8550*/  MOV R103, R59 ;  /* 0x0000003b00677202 */ /* 0x000fe20000000f00 */
[C---:B------:R-:W-:Y:S01]  /*8560*/  FMUL.FTZ R59, R0.reuse, R131 ;  /* 0x00000083003b7220 */ /* 0x040fe20000410000 */
[----:B------:R-:W-:Y:S01]  /*8570*/  MOV R102, R58 ;  /* 0x0000003a00667202 */ /* 0x000fe20000000f00 */
[----:B------:R-:W-:Y:S01]  /*8580*/  FMUL.FTZ R58, R0, R130 ;  /* 0x00000082003a7220 */ /* 0x000fe20000410000 */
[----:B------:R-:W-:Y:S01]  /*8590*/  MOV R112, R75 ;  /* 0x0000004b00707202 */ /* 0x000fe20000000f00 */
[C---:B------:R-:W-:Y:S01]  /*85a0*/  FMUL.FTZ R57, R2.reuse, R129 ;  /* 0x0000008102397220 */ /* 0x040fe20000410000 */
[C---:B------:R-:W-:Y:S03]  /*85b0*/  HMMA.16816.F32 R28, R76.reuse, R36, R28 ;  /* 0x000000244c1c723c */ /* 0x040fe6000000181c */
[----:B------:R-:W-:Y:S02]  /*85c0*/  MOV R137, R103 ;  /* 0x0000006700897202 */ /* 0x000fe40000000f00 */
[----:B------:R-:W-:Y:S02]  /*85d0*/  MOV R75, R102 ;  /* 0x00000066004b7202 */ /* 0x000fe40000000f00 */
[--C-:B------:R-:W-:Y:S01]  /*85e0*/  FFMA.FTZ R36, R155, c[0x0][0x2d0], -R74.reuse ;  /* 0x0000b4009b247a23 */ /* 0x100fe2000001084a */
[C---:B------:R-:W-:Y:S03]  /*85f0*/  HMMA.16816.F32 R32, R76.reuse, R38, R32 ;  /* 0x000000264c20723c */ /* 0x040fe60000001820 */
[----:B------:R1:W2:Y:S01]  /*8600*/  MUFU.EX2 R80, R36 ;  /* 0x0000002400507308 */ /* 0x0002a20000000800 */
[----:B------:R-:W-:Y:S01]  /*8610*/  FMUL.FTZ R37, R2, R109 ;  /* 0x0000006d02257220 */ /* 0x000fe20000410000 */
[----:B------:R-:W-:Y:S02]  /*8620*/  MOV R138, R101 ;  /* 0x00000065008a7202 */ /* 0x000fe40000000f00 */
[C---:B------:R-:W-:Y:S02]  /*8630*/  FMUL.FTZ R38, R0.reuse, R110 ;  /* 0x0000006e00267220 */ /* 0x040fe40000410000 */
[----:B------:R-:W-:Y:S03]  /*8640*/  FMUL.FTZ R39, R0, R111 ;  /* 0x0000006f00277220 */ /* 0x000fe60000410000 */
[----:B-1----:R-:W-:Y:S01]  /*8650*/  FMUL.FTZ R36, R2, R108 ;  /* 0x0000006c02247220 */ /* 0x002fe20000410000 */
[----:B------:R-:W-:Y:S01]  /*8660*/  MOV R108, R70 ;  /* 0x00000046006c7202 */ /* 0x000fe20000000f00 */
[--C-:B------:R-:W-:Y:S03]  /*8670*/  FFMA.FTZ R70, R162, c[0x0][0x2d0], -R74.reuse ;  /* 0x0000b400a2467a23 */ /* 0x100fe6000001084a */
[----:B------:R-:W-:Y:S01]  /*8680*/  MOV R136, R108 ;  /* 0x0000006c00887202 */ /* 0x000fe20000000f00 */
[----:B------:R1:W-:Y:S01]  /*8690*/  MUFU.EX2 R110, R70 ;  /* 0x00000046006e7308 */ /* 0x0003e20000000800 */
[C---:B------:R-:W-:Y:S03]  /*86a0*/  HMMA.16816.F32 R36, R76.reuse, R44, R36 ;  /* 0x0000002c4c24723c */ /* 0x040fe60000001824 */
[----:B------:R-:W-:Y:S02]  /*86b0*/  MOV R108, R104 ;  /* 0x00000068006c7202 */ /* 0x000fe40000000f00 */
[----:B------:R-:W-:Y:S02]  /*86c0*/  LDSM.16.MT88.4 R104, [R220+0x5100] ;  /* 0x00510000dc68783b */ /* 0x000fe40000004200 */
[--C-:B------:R-:W-:Y:S01]  /*86d0*/  FFMA.FTZ R44, R157, c[0x0][0x2d0], -R69.reuse ;  /* 0x0000b4009d2c7a23 */ /* 0x100fe20000010845 */
[C---:B------:R-:W-:Y:S03]  /*86e0*/  HMMA.16816.F32 R40, R76.reuse, R46, R40 ;  /* 0x0000002e4c28723c */ /* 0x040fe60000001828 */
[----:B------:R3:W4:Y:S01]  /*86f0*/  MUFU.EX2 R109, R44 ;  /* 0x0000002c006d7308 */ /* 0x0007220000000800 */
[----:B------:R-:W-:Y:S01]  /*8700*/  FMUL.FTZ R45, R2, R117 ;  /* 0x00000075022d7220 */ /* 0x000fe20000410000 */
[----:B------:R-:W-:Y:S02]  /*8710*/  MOV R157, R81 ;  /* 0x00000051009d7202 */ /* 0x000fe40000000f00 */
[C---:B------:R-:W-:Y:S01]  /*8720*/  FMUL.FTZ R46, R0.reuse, R118 ;  /* 0x00000076002e7220 */ /* 0x040fe20000410000 */
[----:B--2---:R-:W-:Y:S01]  /*8730*/  MOV R117, R80 ;  /* 0x0000005000757202 */ /* 0x004fe20000000f00 */
[----:B------:R-:W-:Y:S01]  /*8740*/  FMUL.FTZ R47, R0, R119 ;  /* 0x00000077002f7220 */ /* 0x000fe20000410000 */
[----:B------:R-:W2:Y:S02]  /*8750*/  LDSM.16.MT88.4 R80, [R220+0x4100] ;  /* 0x00410000dc50783b */ /* 0x000ea40000004200 */
[----:B------:R-:W-:Y:S01]  /*8760*/  MOV R156, R108 ;  /* 0x0000006c009c7202 */ /* 0x000fe20000000f00 */
[--C-:B-1----:R-:W-:Y:S04]  /*8770*/  FFMA.FTZ R70, R163, c[0x0][0x2d0], -R74.reuse ;  /* 0x0000b400a3467a23 */ /* 0x102fe8000001084a */
[----:B------:R1:W-:Y:S01]  /*8780*/  MUFU.EX2 R155, R70 ;  /* 0x00000046009b7308 */ /* 0x0003e20000000800 */
[----:B---3--:R-:W-:Y:S07]  /*8790*/  FMUL.FTZ R44, R2, R116 ;  /* 0x00000074022c7220 */ /* 0x008fee0000410000 */
[C---:B------:R-:W-:Y:S07]  /*87a0*/  HMMA.16816.F32 R44, R76.reuse, R52, R44 ;  /* 0x000000344c2c723c */ /* 0x040fee000000182c */
[--C-:B------:R-:W-:Y:S01]  /*87b0*/  FFMA.FTZ R52, R159, c[0x0][0x2d0], -R74.reuse ;  /* 0x0000b4009f347a23 */ /* 0x100fe2000001084a */
[C---:B------:R-:W-:Y:S03]  /*87c0*/  HMMA.16816.F32 R48, R76.reuse, R54, R48 ;  /* 0x000000364c30723c */ /* 0x040fe60000001830 */
[----:B------:R3:W5:Y:S01]  /*87d0*/  MUFU.EX2 R122, R52 ;  /* 0x00000034007a7308 */ /* 0x0007620000000800 */
[--C-:B-1----:R-:W-:Y:S02]  /*87e0*/  FFMA.FTZ R70, R164, c[0x0][0x2d0], -R69.reuse ;  /* 0x0000b400a4467a23 */ /* 0x102fe40000010845 */
[----:B------:R-:W-:Y:S02]  /*87f0*/  FMUL.FTZ R53, R2, R125 ;  /* 0x0000007d02357220 */ /* 0x000fe40000410000 */
[C---:B------:R-:W-:Y:S04]  /*8800*/  FMUL.FTZ R54, R0.reuse, R126 ;  /* 0x0000007e00367220 */ /* 0x040fe80000410000 */
[----:B------:R-:W-:Y:S01]  /*8810*/  FMUL.FTZ R55, R0, R127 ;  /* 0x0000007f00377220 */ /* 0x000fe20000410000 */
[----:B------:R1:W-:Y:S01]  /*8820*/  MUFU.EX2 R100, R70 ;  /* 0x0000004600647308 */ /* 0x0003e20000000800 */
[C---:B---3--:R-:W-:Y:S07]  /*8830*/  FMUL.FTZ R52, R2.reuse, R124 ;  /* 0x0000007c02347220 */ /* 0x048fee0000410000 */
[C---:B------:R-:W-:Y:S03]  /*8840*/  HMMA.16816.F32 R52, R76.reuse, R60, R52 ;  /* 0x0000003c4c34723c */ /* 0x040fe60000001834 */
[--C-:B-1----:R-:W-:Y:S04]  /*8850*/  FFMA.FTZ R70, R165, c[0x0][0x2d0], -R69.reuse ;  /* 0x0000b400a5467a23 */ /* 0x102fe80000010845 */
[----:B------:R1:W-:Y:S01]  /*8860*/  MUFU.EX2 R116, R70 ;  /* 0x0000004600747308 */ /* 0x0003e20000000800 */
[C---:B------:R-:W-:Y:S04]  /*8870*/  HMMA.16816.F32 R56, R76.reuse, R62, R56 ;  /* 0x0000003e4c38723c */ /* 0x040fe80000001838 */
[--C-:B------:R-:W-:Y:S02]  /*8880*/  FFMA.FTZ R60, R161, c[0x0][0x2d0], -R69.reuse ;  /* 0x0000b400a13c7a23 */ /* 0x100fe40000010845 */
[----:B------:R-:W-:Y:S02]  /*8890*/  FMUL.FTZ R61, R2, R133 ;  /* 0x00000085023d7220 */ /* 0x000fe40000410000 */
[C---:B------:R-:W-:Y:S01]  /*88a0*/  FMUL.FTZ R62, R0.reuse, R134 ;  /* 0x00000086003e7220 */ /* 0x040fe20000410000 */
[----:B------:R3:W2:Y:S03]  /*88b0*/  MUFU.EX2 R120, R60 ;  /* 0x0000003c00787308 */ /* 0x0006a60000000800 */
[----:B------:R-:W-:Y:S02]  /*88c0*/  FMUL.FTZ R63, R0, R135 ;  /* 0x00000087003f7220 */ /* 0x000fe40000410000 */
[--C-:B-1----:R-:W-:Y:S05]  /*88d0*/  FFMA.FTZ R70, R168, c[0x0][0x2d0], -R74.reuse ;  /* 0x0000b400a8467a23 */ /* 0x102fea000001084a */
[----:B------:R1:W-:Y:S01]  /*88e0*/  MUFU.EX2 R131, R70 ;  /* 0x0000004600837308 */ /* 0x0003e20000000800 */
[----:B---3--:R-:W-:Y:S07]  /*88f0*/  FMUL.FTZ R60, R2, R132 ;  /* 0x00000084023c7220 */ /* 0x008fee0000410000 */
[C---:B--2---:R-:W-:Y:S08]  /*8900*/  HMMA.16816.F32 R60, R76.reuse, R80, R60 ;  /* 0x000000504c3c723c */ /* 0x044ff0000000183c */
[----:B------:R-:W-:Y:S01]  /*8910*/  HMMA.16816.F32 R64, R76, R82, R64 ;  /* 0x000000524c40723c */ /* 0x000fe20000001840 */
[----:B------:R-:W2:Y:S03]  /*8920*/  LDSM.16.MT88.4 R80, [R217+0x4900] ;  /* 0x00490000d950783b */ /* 0x000ea60000004200 */
[--C-:B-1----:R-:W-:Y:S03]  /*8930*/  FFMA.FTZ R70, R166, c[0x0][0x2d0], -R74.reuse ;  /* 0x0000b400a6467a23 */ /* 0x102fe6000001084a */
[----:B----4-:R-:W-:Y:S01]  /*8940*/  F2FP.PACK_AB R77, R109, R157 ;  /* 0x0000009d6d4d723e */ /* 0x010fe200000000ff */
[----:B------:R1:W3:Y:S01]  /*8950*/  MUFU.EX2 R130, R70 ;  /* 0x0000004600827308 */ /* 0x0002e20000000800 */
[----:B-----5:R-:W-:Y:S03]  /*8960*/  F2FP.PACK_AB R78, R122, R123 ;  /* 0x0000007b7a4e723e */ /* 0x020fe600000000ff */
[----:B------:R-:W-:Y:S02]  /*8970*/  F2FP.PACK_AB R79, R120, R121 ;  /* 0x00000079784f723e */ /* 0x000fe400000000ff */
[----:B------:R-:W-:Y:S07]  /*8980*/  F2FP.PACK_AB R76, R117, R139 ;  /* 0x0000008b754c723e */ /* 0x000fee00000000ff */
[C---:B------:R-:W-:Y:S08]  /*8990*/  HMMA.16816.F32 R4, R76.reuse, R84, R4 ;  /* 0x000000544c04723c */ /* 0x040ff00000001804 */
[C---:B------:R-:W-:Y:S01]  /*89a0*/  HMMA.16816.F32 R8, R76.reuse, R86, R8 ;  /* 0x000000564c08723c */ /* 0x040fe20000001808 */
[----:B------:R-:W4:Y:S03]  /*89b0*/  LDSM.16.MT88.4 R84, [R218+0x4900] ;  /* 0x00490000da54783b */ /* 0x000f260000004200 */
[--C-:B-1----:R-:W-:Y:S04]  /*89c0*/  FFMA.FTZ R70, R167, c[0x0][0x2d0], -R69.reuse ;  /* 0x0000b400a7467a23 */ /* 0x102fe80000010845 */
[C---:B------:R-:W-:Y:S01]  /*89d0*/  HMMA.16816.F32 R12, R76.reuse, R88, R12 ;  /* 0x000000584c0c723c */ /* 0x040fe2000000180c */
[----:B------:R1:W-:Y:S07]  /*89e0*/  MUFU.EX2 R129, R70 ;  /* 0x0000004600817308 */ /* 0x0003ee0000000800 */
[C---:B------:R-:W-:Y:S01]  /*89f0*/  HMMA.16816.F32 R16, R76.reuse, R90, R16 ;  /* 0x0000005a4c10723c */ /* 0x040fe20000001810 */
[----:B------:R-:W5:Y:S07]  /*8a00*/  LDSM.16.MT88.4 R88, [R221+0x4900] ;  /* 0x00490000dd58783b */ /* 0x000f6e0000004200 */
[C---:B------:R-:W-:Y:S08]  /*8a10*/  HMMA.16816.F32 R20, R76.reuse, R92, R20 ;  /* 0x0000005c4c14723c */ /* 0x040ff00000001814 */
[C---:B------:R-:W-:Y:S01]  /*8a20*/  HMMA.16816.F32 R24, R76.reuse, R94, R24 ;  /* 0x0000005e4c18723c */ /* 0x040fe20000001818 */
[----:B------:R-:W3:Y:S03]  /*8a30*/  LDSM.16.MT88.4 R92, [R220+0x4900] ;  /* 0x00490000dc5c783b */ /* 0x000ee60000004200 */
[--C-:B-1----:R-:W-:Y:S04]  /*8a40*/  FFMA.FTZ R70, R169, c[0x0][0x2d0], -R69.reuse ;  /* 0x0000b400a9467a23 */ /* 0x102fe80000010845 */
[C---:B------:R-:W-:Y:S01]  /*8a50*/  HMMA.16816.F32 R28, R76.reuse, R96, R28 ;  /* 0x000000604c1c723c */ /* 0x040fe2000000181c */
[----:B------:R1:W1:Y:S07]  /*8a60*/  MUFU.EX2 R128, R70 ;  /* 0x0000004600807308 */ /* 0x00026e0000000800 */
[C---:B------:R-:W-:Y:S01]  /*8a70*/  HMMA.16816.F32 R32, R76.reuse, R98, R32 ;  /* 0x000000624c20723c */ /* 0x040fe20000001820 */
[----:B------:R-:W-:Y:S07]  /*8a80*/  LDSM.16.MT88.4 R96, [R218+0x5100] ;  /* 0x00510000da60783b */ /* 0x000fee0000004200 */
[C---:B--2---:R-:W-:Y:S08]  /*8a90*/  HMMA.16816.F32 R36, R76.reuse, R80, R36 ;  /* 0x000000504c24723c */ /* 0x044ff00000001824 */
[C---:B------:R-:W-:Y:S01]  /*8aa0*/  HMMA.16816.F32 R40, R76.reuse, R82, R40 ;  /* 0x000000524c28723c */ /* 0x040fe20000001828 */
[----:B------:R-:W2:Y:S03]  /*8ab0*/  LDSM.16.MT88.4 R80, [R217+0x1100] ;  /* 0x00110000d950783b */ /* 0x000ea60000004200 */
[--C-:B-1----:R-:W-:Y:S04]  /*8ac0*/  FFMA.FTZ R70, R171, c[0x0][0x2d0], -R74.reuse ;  /* 0x0000b400ab467a23 */ /* 0x102fe8000001084a */
[C---:B----4-:R-:W-:Y:S01]  /*8ad0*/  HMMA.16816.F32 R44, R76.reuse, R84, R44 ;  /* 0x000000544c2c723c */ /* 0x050fe2000000182c */
[----:B------:R1:W4:Y:S07]  /*8ae0*/  MUFU.EX2 R111, R70 ;  /* 0x00000046006f7308 */ /* 0x00032e0000000800 */
[C---:B------:R-:W-:Y:S01]  /*8af0*/  HMMA.16816.F32 R48, R76.reuse, R86, R48 ;  /* 0x000000564c30723c */ /* 0x040fe20000001830 */
[----:B------:R-:W2:Y:S07]  /*8b00*/  LDSM.16.MT88.4 R84, [R218+0x1100] ;  /* 0x00110000da54783b */ /* 0x000eae0000004200 */
[C---:B-----5:R-:W-:Y:S08]  /*8b10*/  HMMA.16816.F32 R52, R76.reuse, R88, R52 ;  /* 0x000000584c34723c */ /* 0x060ff00000001834 */
[C---:B------:R-:W-:Y:S01]  /*8b20*/  HMMA.16816.F32 R56, R76.reuse, R90, R56 ;  /* 0x0000005a4c38723c */ /* 0x040fe20000001838 */
[----:B------:R-:W5:Y:S03]  /*8b30*/  LDSM.16.MT88.4 R88, [R221+0x1100] ;  /* 0x00110000dd58783b */ /* 0x000f660000004200 */
[--C-:B-1----:R-:W-:Y:S04]  /*8b40*/  FFMA.FTZ R70, R170, c[0x0][0x2d0], -R74.reuse ;  /* 0x0000b400aa467a23 */ /* 0x102fe8000001084a */
[C---:B---3--:R-:W-:Y:S01]  /*8b50*/  HMMA.16816.F32 R60, R76.reuse, R92, R60 ;  /* 0x0000005c4c3c723c */ /* 0x048fe2000000183c */
[----:B------:R1:W3:Y:S07]  /*8b60*/  MUFU.EX2 R171, R70 ;  /* 0x0000004600ab7308 */ /* 0x0002ee0000000800 */
[----:B------:R-:W-:Y:S01]  /*8b70*/  HMMA.16816.F32 R64, R76, R94, R64 ;  /* 0x0000005e4c40723c */ /* 0x000fe20000001840 */
[----:B------:R-:W3:Y:S06]  /*8b80*/  LDSM.16.MT88.4 R92, [R220+0x1100] ;  /* 0x00110000dc5c783b */ /* 0x000eec0000004200 */
[----:B------:R-:W-:Y:S02]  /*8b90*/  F2FP.PACK_AB R77, R116, R100 ;  /* 0x00000064744d723e */ /* 0x000fe400000000ff */
[----:B------:R-:W-:Y:S03]  /*8ba0*/  F2FP.PACK_AB R76, R155, R110 ;  /* 0x0000006e9b4c723e */ /* 0x000fe600000000ff */
[----:B------:R-:W-:Y:S02]  /*8bb0*/  F2FP.PACK_AB R78, R130, R131 ;  /* 0x00000083824e723e */ /* 0x000fe400000000ff */
[----:B------:R-:W-:Y:S01]  /*8bc0*/  F2FP.PACK_AB R79, R128, R129 ;  /* 0x00000081804f723e */ /* 0x000fe200000000ff */
[--C-:B-1----:R-:W-:Y:S01]  /*8bd0*/  FFMA.FTZ R70, R188, c[0x0][0x2d0], -R69.reuse ;  /* 0x0000b400bc467a23 */ /* 0x102fe20000010845 */
[----:B----4-:R-:W-:Y:S05]  /*8be0*/  MOV R188, R111 ;  /* 0x0000006f00bc7202 */ /* 0x010fea0000000f00 */
[C---:B--2---:R-:W-:Y:S01]  /*8bf0*/  HMMA.16816.F32 R4, R76.reuse, R80, R4 ;  /* 0x000000504c04723c */ /* 0x044fe20000001804 */
[----:B------:R1:W-:Y:S07]  /*8c00*/  MUFU.EX2 R170, R70 ;  /* 0x0000004600aa7308 */ /* 0x0003ee0000000800 */
[C---:B------:R-:W-:Y:S01]  /*8c10*/  HMMA.16816.F32 R8, R76.reuse, R82, R8 ;  /* 0x000000524c08723c */ /* 0x040fe20000001808 */
[----:B------:R-:W2:Y:S07]  /*8c20*/  LDSM.16.MT88.4 R80, [R217+0x5100] ;  /* 0x00510000d950783b */ /* 0x000eae0000004200 */
[C---:B------:R-:W-:Y:S08]  /*8c30*/  HMMA.16816.F32 R12, R76.reuse, R84, R12 ;  /* 0x000000544c0c723c */ /* 0x040ff0000000180c */
[C---:B------:R-:W-:Y:S01]  /*8c40*/  HMMA.16816.F32 R16, R76.reuse, R86, R16 ;  /* 0x000000564c10723c */ /* 0x040fe20000001810 */
[----:B------:R-:W-:Y:S03]  /*8c50*/  LDSM.16.MT88.4 R84, [R217+0x1900] ;  /* 0x00190000d954783b */ /* 0x000fe60000004200 */
[--C-:B-1----:R-:W-:Y:S01]  /*8c60*/  FFMA.FTZ R70, R189, c[0x0][0x2d0], -R69.reuse ;  /* 0x0000b400bd467a23 */ /* 0x102fe20000010845 */
[----:B------:R-:W-:Y:S03]  /*8c70*/  MOV R189, R116 ;  /* 0x0000007400bd7202 */ /* 0x000fe60000000f00 */
[C---:B-----5:R-:W-:Y:S01]  /*8c80*/  HMMA.16816.F32 R20, R76.reuse, R88, R20 ;  /* 0x000000584c14723c */ /* 0x060fe20000001814 */
[----:B------:R1:W4:Y:S07]  /*8c90*/  MUFU.EX2 R169, R70 ;  /* 0x0000004600a97308 */ /* 0x00032e0000000800 */
[C---:B------:R-:W-:Y:S01]  /*8ca0*/  HMMA.16816.F32 R24, R76.reuse, R90, R24 ;  /* 0x0000005a4c18723c */ /* 0x040fe20000001818 */
[----:B------:R-:W-:Y:S07]  /*8cb0*/  LDSM.16.MT88.4 R88, [R221+0x1900] ;  /* 0x00190000dd58783b */ /* 0x000fee0000004200 */
[C---:B---3--:R-:W-:Y:S08]  /*8cc0*/  HMMA.16816.F32 R28, R76.reuse, R92, R28 ;  /* 0x0000005c4c1c723c */ /* 0x048ff0000000181c */
[C---:B------:R-:W-:Y:S01]  /*8cd0*/  HMMA.16816.F32 R32, R76.reuse, R94, R32 ;  /* 0x0000005e4c20723c */ /* 0x040fe20000001820 */
[----:B------:R-:W-:Y:S03]  /*8ce0*/  LDSM.16.MT88.4 R92, [R218+0x5900] ;  /* 0x00590000da5c783b */ /* 0x000fe60000004200 */
[--C-:B-1----:R-:W-:Y:S01]  /*8cf0*/  FFMA.FTZ R70, R190, c[0x0][0x2d0], -R74.reuse ;  /* 0x0000b400be467a23 */ /* 0x102fe2000001084a */
[----:B------:R-:W-:Y:S03]  /*8d00*/  MOV R190, R100 ;  /* 0x0000006400be7202 */ /* 0x000fe60000000f00 */
[C---:B--2---:R-:W-:Y:S01]  /*8d10*/  HMMA.16816.F32 R36, R76.reuse, R80, R36 ;  /* 0x000000504c24723c */ /* 0x044fe20000001824 */
[----:B------:R1:W-:Y:S01]  /*8d20*/  MUFU.EX2 R168, R70 ;  /* 0x0000004600a87308 */ /* 0x0003e20000000800 */
[----:B------:R-:W2:Y:S06]  /*8d30*/  LDSM.16.MT88.4 R100, [R221+0x5100] ;  /* 0x00510000dd64783b */ /* 0x000eac0000004200 */
[C---:B------:R-:W-:Y:S02]  /*8d40*/  HMMA.16816.F32 R40, R76.reuse, R82, R40 ;  /* 0x000000524c28723c */ /* 0x040fe40000001828 */
[----:B------:R-:W-:Y:S06]  /*8d50*/  LDSM.16.MT88.4 R80, [R220+0x1900] ;  /* 0x00190000dc50783b */ /* 0x000fec0000004200 */
[C---:B------:R-:W-:Y:S08]  /*8d60*/  HMMA.16816.F32 R44, R76.reuse, R96, R44 ;  /* 0x000000604c2c723c */ /* 0x040ff0000000182c */
[C---:B------:R-:W-:Y:S01]  /*8d70*/  HMMA.16816.F32 R48, R76.reuse, R98, R48 ;  /* 0x000000624c30723c */ /* 0x040fe20000001830 */
[----:B------:R-:W-:Y:S03]  /*8d80*/  LDSM.16.MT88.4 R96, [R218+0x6100] ;  /* 0x00610000da60783b */ /* 0x000fe60000004200 */
[--C-:B-1----:R-:W-:Y:S01]  /*8d90*/  FFMA.FTZ R70, R191, c[0x0][0x2d0], -R74.reuse ;  /* 0x0000b400bf467a23 */ /* 0x102fe2000001084a */
[----:B------:R-:W-:Y:S03]  /*8da0*/  MOV R191, R110 ;  /* 0x0000006e00bf7202 */ /* 0x000fe60000000f00 */
[----:B------:R1:W3:Y:S01]  /*8db0*/  MUFU.EX2 R167, R70 ;  /* 0x0000004600a77308 */ /* 0x0002e20000000800 */
[C---:B--2---:R-:W-:Y:S08]  /*8dc0*/  HMMA.16816.F32 R52, R76.reuse, R100, R52 ;  /* 0x000000644c34723c */ /* 0x044ff00000001834 */
[C---:B------:R-:W-:Y:S01]  /*8dd0*/  HMMA.16816.F32 R56, R76.reuse, R102, R56 ;  /* 0x000000664c38723c */ /* 0x040fe20000001838 */
[----:B------:R-:W-:Y:S03]  /*8de0*/  LDSM.16.MT88.4 R100, [R221+0x6100] ;  /* 0x00610000dd64783b */ /* 0x000fe60000004200 */
[--C-:B-1----:R-:W-:Y:S01]  /*8df0*/  FFMA.FTZ R70, R196, c[0x0][0x2d0], -R69.reuse ;  /* 0x0000b400c4467a23 */ /* 0x102fe20000010845 */
[----:B------:R-:W-:Y:S03]  /*8e00*/  MOV R196, R109 ;  /* 0x0000006d00c47202 */ /* 0x000fe60000000f00 */
[C---:B------:R-:W-:Y:S01]  /*8e10*/  HMMA.16816.F32 R60, R76.reuse, R104, R60 ;  /* 0x000000684c3c723c */ /* 0x040fe2000000183c */
[----:B------:R-:W1:Y:S01]  /*8e20*/  LDSM.16.MT88.4 R108, [R218+0x1900] ;  /* 0x00190000da6c783b */ /* 0x000e620000004200 */
[----:B------:R2:W-:Y:S06]  /*8e30*/  MUFU.EX2 R166, R70 ;  /* 0x0000004600a67308 */ /* 0x0005ec0000000800 */
[----:B------:R-:W-:Y:S01]  /*8e40*/  HMMA.16816.F32 R64, R76, R106, R64 ;  /* 0x0000006a4c40723c */ /* 0x000fe20000001840 */
[----:B------:R-:W-:Y:S06]  /*8e50*/  LDSM.16.MT88.4 R104, [R218+0x2900] ;  /* 0x00290000da68783b */ /* 0x000fec0000004200 */
[----:B------:R-:W-:Y:S02]  /*8e60*/  F2FP.PACK_AB R76, R171, R188 ;  /* 0x000000bcab4c723e */ /* 0x000fe400000000ff */
[----:B----4-:R-:W-:Y:S03]  /*8e70*/  F2FP.PACK_AB R77, R169, R170 ;  /* 0x000000aaa94d723e */ /* 0x010fe600000000ff */
[----:B---3--:R-:W-:Y:S01]  /*8e80*/  F2FP.PACK_AB R78, R167, R168 ;  /* 0x000000a8a74e723e */ /* 0x008fe200000000ff */
[--C-:B--2---:R-:W-:Y:S01]  /*8e90*/  FFMA.FTZ R70, R197, c[0x0][0x2d0], -R69.reuse ;  /* 0x0000b400c5467a23 */ /* 0x104fe20000010845 */
[----:B------:R-:W-:Y:S03]  /*8ea0*/  MOV R197, R117 ;  /* 0x0000007500c57202 */ /* 0x000fe60000000f00 */
[----:B------:R2:W3:Y:S02]  /*8eb0*/  MUFU.EX2 R165, R70 ;  /* 0x0000004600a57308 */ /* 0x0004e40000000800 */
[--C-:B--2---:R-:W-:Y:S01]  /*8ec0*/  FFMA.FTZ R70, R198, c[0x0][0x2d0], -R74.reuse ;  /* 0x0000b400c6467a23 */ /* 0x104fe2000001084a */
[----:B---3--:R-:W-:Y:S07]  /*8ed0*/  F2FP.PACK_AB R79, R165, R166 ;  /* 0x000000a6a54f723e */ /* 0x008fee00000000ff */
[----:B------:R2:W-:Y:S01]  /*8ee0*/  MUFU.EX2 R119, R70 ;  /* 0x0000004600777308 */ /* 0x0005e20000000800 */
[C---:B------:R-:W-:Y:S08]  /*8ef0*/  HMMA.16816.F32 R4, R76.reuse, R84, R4 ;  /* 0x000000544c04723c */ /* 0x040ff00000001804 */
[C---:B------:R-:W-:Y:S01]  /*8f00*/  HMMA.16816.F32 R8, R76.reuse, R86, R8 ;  /* 0x000000564c08723c */ /* 0x040fe20000001808 */
[----:B------:R-:W3:Y:S07]  /*8f10*/  LDSM.16.MT88.4 R84, [R217+0x5900] ;  /* 0x00590000d954783b */ /* 0x000eee0000004200 */
[C---:B-1----:R-:W-:Y:S04]  /*8f20*/  HMMA.16816.F32 R12, R76.reuse, R108, R12 ;  /* 0x0000006c4c0c723c */ /* 0x042fe8000000180c */
[--C-:B--2---:R-:W-:Y:S03]  /*8f30*/  FFMA.FTZ R70, R199, c[0x0][0x2d0], -R74.reuse ;  /* 0x0000b400c7467a23 */ /* 0x104fe6000001084a */
[----:B------:R-:W-:Y:S01]  /*8f40*/  MOV R108, R156 ;  /* 0x0000009c006c7202 */ /* 0x000fe20000000f00 */
[C---:B------:R-:W-:Y:S01]  /*8f50*/  HMMA.16816.F32 R16, R76.reuse, R110, R16 ;  /* 0x0000006e4c10723c */ /* 0x040fe20000001810 */
[----:B------:R1:W2:Y:S03]  /*8f60*/  MUFU.EX2 R118, R70 ;  /* 0x0000004600767308 */ /* 0x0002a60000000800 */
[----:B------:R-:W-:Y:S03]  /*8f70*/  MOV R109, R157 ;  /* 0x0000009d006d7202 */ /* 0x000fe60000000f00 */
[----:B------:R-:W-:Y:S01]  /*8f80*/  MOV R110, R75 ;  /* 0x0000004b006e7202 */ /* 0x000fe20000000f00 */
[C---:B------:R-:W-:Y:S04]  /*8f90*/  HMMA.16816.F32 R20, R76.reuse, R88, R20 ;  /* 0x000000584c14723c */ /* 0x040fe80000001814 */
[----:B------:R-:W-:Y:S01]  /*8fa0*/  MOV R111, R73 ;  /* 0x00000049006f7202 */ /* 0x000fe20000000f00 */
[--C-:B------:R-:W-:Y:S03]  /*8fb0*/  FFMA.FTZ R73, R204, c[0x0][0x2d0], -R74.reuse ;  /* 0x0000b400cc497a23 */ /* 0x100fe6000001084a */
[C---:B------:R-:W-:Y:S01]  /*8fc0*/  HMMA.16816.F32 R24, R76.reuse, R90, R24 ;  /* 0x0000005a4c18723c */ /* 0x040fe20000001818 */
[----:B------:R-:W4:Y:S01]  /*8fd0*/  LDSM.16.MT88.4 R88, [R221+0x5900] ;  /* 0x00590000dd58783b */ /* 0x000f220000004200 */
[----:B------:R5:W-:Y:S06]  /*8fe0*/  MUFU.EX2 R164, R73 ;  /* 0x0000004900a47308 */ /* 0x000bec0000000800 */
[C---:B------:R-:W-:Y:S04]  /*8ff0*/  HMMA.16816.F32 R28, R76.reuse, R80, R28 ;  /* 0x000000504c1c723c */ /* 0x040fe8000000181c */
[--C-:B-1----:R-:W-:Y:S04]  /*9000*/  FFMA.FTZ R70, R200, c[0x0][0x2d0], -R69.reuse ;  /* 0x0000b400c8467a23 */ /* 0x102fe80000010845 */
[C---:B------:R-:W-:Y:S01]  /*9010*/  HMMA.16816.F32 R32, R76.reuse, R82, R32 ;  /* 0x000000524c20723c */ /* 0x040fe20000001820 */
[----:B------:R1:W-:Y:S01]  /*9020*/  MUFU.EX2 R117, R70 ;  /* 0x0000004600757308 */ /* 0x0003e20000000800 */
[----:B------:R-:W2:Y:S06]  /*9030*/  LDSM.16.MT88.4 R80, [R220+0x5900] ;  /* 0x00590000dc50783b */ /* 0x000eac0000004200 */
[C---:B---3--:R-:W-:Y:S04]  /*9040*/  HMMA.16816.F32 R36, R76.reuse, R84, R36 ;  /* 0x000000544c24723c */ /* 0x048fe80000001824 */
[--C-:B-----5:R-:W-:Y:S04]  /*9050*/  FFMA.FTZ R73, R252, c[0x0][0x2d0], -R74.reuse ;  /* 0x0000b400fc497a23 */ /* 0x120fe8000001084a */
[C---:B------:R-:W-:Y:S01]  /*9060*/  HMMA.16816.F32 R40, R76.reuse, R86, R40 ;  /* 0x000000564c28723c */ /* 0x040fe20000001828 */
[----:B------:R-:W3:Y:S01]  /*9070*/  LDSM.16.MT88.4 R84, [R217+0x2100] ;  /* 0x00210000d954783b */ /* 0x000ee20000004200 */
[----:B------:R-:W-:Y:S06]  /*9080*/  MUFU.EX2 R156, R73 ;  /* 0x00000049009c7308 */ /* 0x000fec0000000800 */
[C---:B------:R-:W-:Y:S04]  /*9090*/  HMMA.16816.F32 R44, R76.reuse, R92, R44 ;  /* 0x0000005c4c2c723c */ /* 0x040fe8000000182c */
[--C-:B-1----:R-:W-:Y:S02]  /*90a0*/  FFMA.FTZ R70, R201, c[0x0][0x2d0], -R69.reuse ;  /* 0x0000b400c9467a23 */ /* 0x102fe40000010845 */
[----:B------:R-:W5:Y:S02]  /*90b0*/  LDL.LU R201, [R1+0x8] ;  /* 0x0000080001c97983 */ /* 0x000f640000300800 */
[C---:B------:R-:W-:Y:S01]  /*90c0*/  HMMA.16816.F32 R48, R76.reuse, R94, R48 ;  /* 0x0000005e4c30723c */ /* 0x040fe20000001830 */
[----:B------:R1:W1:Y:S01]  /*90d0*/  MUFU.EX2 R116, R70 ;  /* 0x0000004600747308 */ /* 0x0002620000000800 */
[----:B------:R-:W3:Y:S06]  /*90e0*/  LDSM.16.MT88.4 R92, [R218+0x2100] ;  /* 0x00210000da5c783b */ /* 0x000eec0000004200 */
[C---:B----4-:R-:W-:Y:S02]  /*90f0*/  HMMA.16816.F32 R52, R76.reuse, R88, R52 ;  /* 0x000000584c34723c */ /* 0x050fe40000001834 */
[----:B------:R-:W4:Y:S06]  /*9100*/  LDL.LU R199, [R1+0xc] ;  /* 0x00000c0001c77983 */ /* 0x000f2c0000300800 */
[C---:B------:R-:W-:Y:S01]  /*9110*/  HMMA.16816.F32 R56, R76.reuse, R90, R56 ;  /* 0x0000005a4c38723c */ /* 0x040fe20000001838 */
[----:B------:R-:W3:Y:S07]  /*9120*/  LDSM.16.MT88.4 R88, [R221+0x2100] ;  /* 0x00210000dd58783b */ /* 0x000eee0000004200 */
[C---:B--2---:R-:W-:Y:S04]  /*9130*/  HMMA.16816.F32 R60, R76.reuse, R80, R60 ;  /* 0x000000504c3c723c */ /* 0x044fe8000000183c */
[--C-:B-1----:R-:W-:Y:S04]  /*9140*/  FFMA.FTZ R70, R202, c[0x0][0x2d0], -R74.reuse ;  /* 0x0000b400ca467a23 */ /* 0x102fe8000001084a */
[----:B------:R-:W-:Y:S01]  /*9150*/  HMMA.16816.F32 R64, R76, R82, R64 ;  /* 0x000000524c40723c */ /* 0x000fe20000001840 */
[----:B------:R1:W2:Y:S01]  /*9160*/  MUFU.EX2 R163, R70 ;  /* 0x0000004600a37308 */ /* 0x0002a20000000800 */
[----:B------:R-:W3:Y:S05]  /*9170*/  LDSM.16.MT88.4 R80, [R220+0x2100] ;  /* 0x00210000dc50783b */ /* 0x000eea0000004200 */
[----:B------:R-:W-:Y:S02]  /*9180*/  F2FP.PACK_AB R76, R118, R119 ;  /* 0x00000077764c723e */ /* 0x000fe400000000ff */
[----:B------:R-:W-:Y:S03]  /*9190*/  F2FP.PACK_AB R77, R116, R117 ;  /* 0x00000075744d723e */ /* 0x000fe600000000ff */
[--C-:B-1----:R-:W-:Y:S01]  /*91a0*/  FFMA.FTZ R70, R203, c[0x0][0x2d0], -R69.reuse ;  /* 0x0000b400cb467a23 */ /* 0x102fe20000010845 */
[----:B--2---:R-:W-:Y:S03]  /*91b0*/  F2FP.PACK_AB R78, R163, R164 ;  /* 0x000000a4a34e723e */ /* 0x004fe600000000ff */
[----:B------:R1:W-:Y:S02]  /*91c0*/  MUFU.EX2 R162, R70 ;  /* 0x0000004600a27308 */ /* 0x0003e40000000800 */
[--C-:B-1----:R-:W-:Y:S08]  /*91d0*/  FFMA.FTZ R70, R205, c[0x0][0x2d0], -R69.reuse ;  /* 0x0000b400cd467a23 */ /* 0x102ff00000010845 */
[----:B------:R1:W2:Y:S02]  /*91e0*/  MUFU.EX2 R161, R70 ;  /* 0x0000004600a17308 */ /* 0x0002a40000000800 */
[--C-:B-1----:R-:W-:Y:S01]  /*91f0*/  FFMA.FTZ R70, R206, c[0x0][0x2d0], -R74.reuse ;  /* 0x0000b400ce467a23 */ /* 0x102fe2000001084a */
[----:B--2---:R-:W-:Y:S07]  /*9200*/  F2FP.PACK_AB R79, R161, R162 ;  /* 0x000000a2a14f723e */ /* 0x004fee00000000ff */
[----:B------:R1:W-:Y:S01]  /*9210*/  MUFU.EX2 R127, R70 ;  /* 0x00000046007f7308 */ /* 0x0003e20000000800 */
[C---:B---3--:R-:W-:Y:S08]  /*9220*/  HMMA.16816.F32 R4, R76.reuse, R84, R4 ;  /* 0x000000544c04723c */ /* 0x048ff00000001804 */
[C---:B------:R-:W-:Y:S01]  /*9230*/  HMMA.16816.F32 R8, R76.reuse, R86, R8 ;  /* 0x000000564c08723c */ /* 0x040fe20000001808 */
[----:B------:R-:W2:Y:S07]  /*9240*/  LDSM.16.MT88.4 R84, [R217+0x6100] ;  /* 0x00610000d954783b */ /* 0x000eae0000004200 */
[C---:B------:R-:W-:Y:S04]  /*9250*/  HMMA.16816.F32 R12, R76.reuse, R92, R12 ;  /* 0x0000005c4c0c723c */ /* 0x040fe8000000180c */
[--C-:B-1----:R-:W-:Y:S04]  /*9260*/  FFMA.FTZ R70, R207, c[0x0][0x2d0], -R74.reuse ;  /* 0x0000b400cf467a23 */ /* 0x102fe8000001084a */
[C---:B------:R-:W-:Y:S01]  /*9270*/  HMMA.16816.F32 R16, R76.reuse, R94, R16 ;  /* 0x0000005e4c10723c */ /* 0x040fe20000001810 */
[----:B------:R1:W3:Y:S01]  /*9280*/  MUFU.EX2 R126, R70 ;  /* 0x00000046007e7308 */ /* 0x0002e20000000800 */
[----:B------:R-:W3:Y:S06]  /*9290*/  LDSM.16.MT88.4 R92, [R220+0x6100] ;  /* 0x00610000dc5c783b */ /* 0x000eec0000004200 */
[C---:B------:R-:W-:Y:S08]  /*92a0*/  HMMA.16816.F32 R20, R76.reuse, R88, R20 ;  /* 0x000000584c14723c */ /* 0x040ff00000001814 */
[C---:B------:R-:W-:Y:S01]  /*92b0*/  HMMA.16816.F32 R24, R76.reuse, R90, R24 ;  /* 0x0000005a4c18723c */ /* 0x040fe20000001818 */
[----:B------:R-:W3:Y:S07]  /*92c0*/  LDSM.16.MT88.4 R88, [R217+0x2900] ;  /* 0x00290000d958783b */ /* 0x000eee0000004200 */
[C---:B------:R-:W-:Y:S04]  /*92d0*/  HMMA.16816.F32 R28, R76.reuse, R80, R28 ;  /* 0x000000504c1c723c */ /* 0x040fe8000000181c */
[--C-:B-1----:R-:W-:Y:S04]  /*92e0*/  FFMA.FTZ R70, R212, c[0x0][0x2d0], -R69.reuse ;  /* 0x0000b400d4467a23 */ /* 0x102fe80000010845 */
[C---:B------:R-:W-:Y:S01]  /*92f0*/  HMMA.16816.F32 R32, R76.reuse, R82, R32 ;  /* 0x000000524c20723c */ /* 0x040fe20000001820 */
[----:B------:R1:W-:Y:S01]  /*9300*/  MUFU.EX2 R125, R70 ;  /* 0x00000046007d7308 */ /* 0x0003e20000000800 */
[----:B------:R-:W3:Y:S06]  /*9310*/  LDSM.16.MT88.4 R80, [R221+0x2900] ;  /* 0x00290000dd50783b */ /* 0x000eec0000004200 */
[C---:B--2---:R-:W-:Y:S08]  /*9320*/  HMMA.16816.F32 R36, R76.reuse, R84, R36 ;  /* 0x000000544c24723c */ /* 0x044ff00000001824 */
[C---:B------:R-:W-:Y:S01]  /*9330*/  HMMA.16816.F32 R40, R76.reuse, R86, R40 ;  /* 0x000000564c28723c */ /* 0x040fe20000001828 */
[----:B------:R-:W2:Y:S07]  /*9340*/  LDSM.16.MT88.4 R84, [R220+0x2900] ;  /* 0x00290000dc54783b */ /* 0x000eae0000004200 */
[C---:B------:R-:W-:Y:S04]  /*9350*/  HMMA.16816.F32 R44, R76.reuse, R96, R44 ;  /* 0x000000604c2c723c */ /* 0x040fe8000000182c */
[--C-:B-1----:R-:W-:Y:S04]  /*9360*/  FFMA.FTZ R70, R213, c[0x0][0x2d0], -R69.reuse ;  /* 0x0000b400d5467a23 */ /* 0x102fe80000010845 */
[C---:B------:R-:W-:Y:S01]  /*9370*/  HMMA.16816.F32 R48, R76.reuse, R98, R48 ;  /* 0x000000624c30723c */ /* 0x040fe20000001830 */
[----:B------:R1:W1:Y:S01]  /*9380*/  MUFU.EX2 R124, R70 ;  /* 0x00000046007c7308 */ /* 0x0002620000000800 */
[----:B------:R-:W-:Y:S06]  /*9390*/  LDSM.16.MT88.4 R96, [R218+0x7100] ;  /* 0x00710000da60783b */ /* 0x000fec0000004200 */
[C---:B------:R-:W-:Y:S08]  /*93a0*/  HMMA.16816.F32 R52, R76.reuse, R100, R52 ;  /* 0x000000644c34723c */ /* 0x040ff00000001834 */
[C---:B------:R-:W-:Y:S01]  /*93b0*/  HMMA.16816.F32 R56, R76.reuse, R102, R56 ;  /* 0x000000664c38723c */ /* 0x040fe20000001838 */
[----:B------:R-:W-:Y:S07]  /*93c0*/  LDSM.16.MT88.4 R100, [R221+0x7100] ;  /* 0x00710000dd64783b */ /* 0x000fee0000004200 */
[C---:B---3--:R-:W-:Y:S04]  /*93d0*/  HMMA.16816.F32 R60, R76.reuse, R92, R60 ;  /* 0x0000005c4c3c723c */ /* 0x048fe8000000183c */
[--C-:B-1----:R-:W-:Y:S04]  /*93e0*/  FFMA.FTZ R70, R214, c[0x0][0x2d0], -R74.reuse ;  /* 0x0000b400d6467a23 */ /* 0x102fe8000001084a */
[----:B------:R-:W-:Y:S01]  /*93f0*/  HMMA.16816.F32 R64, R76, R94, R64 ;  /* 0x0000005e4c40723c */ /* 0x000fe20000001840 */
[----:B------:R1:W-:Y:S01]  /*9400*/  MUFU.EX2 R160, R70 ;  /* 0x0000004600a07308 */ /* 0x0003e20000000800 */
[----:B------:R-:W-:Y:S05]  /*9410*/  LDSM.16.MT88.4 R92, [R218+0x6900] ;  /* 0x00690000da5c783b */ /* 0x000fea0000004200 */
[----:B------:R-:W-:Y:S02]  /*9420*/  F2FP.PACK_AB R76, R126, R127 ;  /* 0x0000007f7e4c723e */ /* 0x000fe400000000ff */
[----:B------:R-:W-:Y:S03]  /*9430*/  F2FP.PACK_AB R77, R124, R125 ;  /* 0x0000007d7c4d723e */ /* 0x000fe600000000ff */
[--C-:B-1----:R-:W-:Y:S04]  /*9440*/  FFMA.FTZ R70, R215, c[0x0][0x2d0], -R74.reuse ;  /* 0x0000b400d7467a23 */ /* 0x102fe8000001084a */
[----:B------:R1:W3:Y:S02]  /*9450*/  MUFU.EX2 R159, R70 ;  /* 0x00000046009f7308 */ /* 0x0002e40000000800 */
[--C-:B-1----:R-:W-:Y:S01]  /*9460*/  FFMA.FTZ R70, R246, c[0x0][0x2d0], -R69.reuse ;  /* 0x0000b400f6467a23 */ /* 0x102fe20000010845 */
[----:B---3--:R-:W-:Y:S07]  /*9470*/  F2FP.PACK_AB R78, R159, R160 ;  /* 0x000000a09f4e723e */ /* 0x008fee00000000ff */
[----:B------:R1:W-:Y:S02]  /*9480*/  MUFU.EX2 R158, R70 ;  /* 0x00000046009e7308 */ /* 0x0003e40000000800 */
[--C-:B-1----:R-:W-:Y:S08]  /*9490*/  FFMA.FTZ R70, R247, c[0x0][0x2d0], -R69.reuse ;  /* 0x0000b400f7467a23 */ /* 0x102ff00000010845 */
[----:B------:R1:W3:Y:S02]  /*94a0*/  MUFU.EX2 R157, R70 ;  /* 0x00000046009d7308 */ /* 0x0002e40000000800 */
[--C-:B-1----:R-:W-:Y:S01]  /*94b0*/  FFMA.FTZ R70, R248, c[0x0][0x2d0], -R74.reuse ;  /* 0x0000b400f8467a23 */ /* 0x102fe2000001084a */
[----:B---3--:R-:W-:Y:S07]  /*94c0*/  F2FP.PACK_AB R79, R157, R158 ;  /* 0x0000009e9d4f723e */ /* 0x008fee00000000ff */
[----:B------:R1:W-:Y:S01]  /*94d0*/  MUFU.EX2 R135, R70 ;  /* 0x0000004600877308 */ /* 0x0003e20000000800 */
[C---:B------:R-:W-:Y:S08]  /*94e0*/  HMMA.16816.F32 R4, R76.reuse, R88, R4 ;  /* 0x000000584c04723c */ /* 0x040ff00000001804 */
[C---:B------:R-:W-:Y:S01]  /*94f0*/  HMMA.16816.F32 R8, R76.reuse, R90, R8 ;  /* 0x0000005a4c08723c */ /* 0x040fe20000001808 */
[----:B------:R-:W3:Y:S07]  /*9500*/  LDSM.16.MT88.4 R88, [R217+0x6900] ;  /* 0x00690000d958783b */ /* 0x000eee0000004200 */
[C---:B------:R-:W-:Y:S04]  /*9510*/  HMMA.16816.F32 R12, R76.reuse, R104, R12 ;  /* 0x000000684c0c723c */ /* 0x040fe8000000180c */
[--C-:B-1----:R-:W-:Y:S04]  /*9520*/  FFMA.FTZ R70, R249, c[0x0][0x2d0], -R74.reuse ;  /* 0x0000b400f9467a23 */ /* 0x102fe8000001084a */
[C---:B------:R-:W-:Y:S01]  /*9530*/  HMMA.16816.F32 R16, R76.reuse, R106, R16 ;  /* 0x0000006a4c10723c */ /* 0x040fe20000001810 */
[----:B------:R1:W1:Y:S01]  /*9540*/  MUFU.EX2 R134, R70 ;  /* 0x0000004600867308 */ /* 0x0002620000000800 */
[----:B------:R-:W-:Y:S06]  /*9550*/  LDSM.16.MT88.4 R104, [R220+0x7100] ;  /* 0x00710000dc68783b */ /* 0x000fec0000004200 */
[C---:B------:R-:W-:Y:S08]  /*9560*/  HMMA.16816.F32 R20, R76.reuse, R80, R20 ;  /* 0x000000504c14723c */ /* 0x040ff00000001814 */
[C---:B------:R-:W-:Y:S01]  /*9570*/  HMMA.16816.F32 R24, R76.reuse, R82, R24 ;  /* 0x000000524c18723c */ /* 0x040fe20000001818 */
[----:B------:R-:W4:Y:S07]  /*9580*/  LDSM.16.MT88.4 R80, [R221+0x6900] ;  /* 0x00690000dd50783b */ /* 0x000f2e0000004200 */
[C---:B--2---:R-:W-:Y:S04]  /*9590*/  HMMA.16816.F32 R28, R76.reuse, R84, R28 ;  /* 0x000000544c1c723c */ /* 0x044fe8000000181c */
[--C-:B-1----:R-:W-:Y:S04]  /*95a0*/  FFMA.FTZ R70, R250, c[0x0][0x2d0], -R69.reuse ;  /* 0x0000b400fa467a23 */ /* 0x102fe80000010845 */
[C---:B------:R-:W-:Y:S01]  /*95b0*/  HMMA.16816.F32 R32, R76.reuse, R86, R32 ;  /* 0x000000564c20723c */ /* 0x040fe20000001820 */
[----:B------:R1:W-:Y:S01]  /*95c0*/  MUFU.EX2 R133, R70 ;  /* 0x0000004600857308 */ /* 0x0003e20000000800 */
[----:B------:R-:W2:Y:S06]  /*95d0*/  LDSM.16.MT88.4 R84, [R220+0x6900] ;  /* 0x00690000dc54783b */ /* 0x000eac0000004200 */
[C---:B---3--:R-:W-:Y:S08]  /*95e0*/  HMMA.16816.F32 R36, R76.reuse, R88, R36 ;  /* 0x000000584c24723c */ /* 0x048ff00000001824 */
[C---:B------:R-:W-:Y:S01]  /*95f0*/  HMMA.16816.F32 R40, R76.reuse, R90, R40 ;  /* 0x0000005a4c28723c */ /* 0x040fe20000001828 */
[----:B------:R-:W3:Y:S07]  /*9600*/  LDSM.16.MT88.4 R88, [R217+0x3100] ;  /* 0x00310000d958783b */ /* 0x000eee0000004200 */
[C---:B------:R-:W-:Y:S04]  /*9610*/  HMMA.16816.F32 R44, R76.reuse, R92, R44 ;  /* 0x0000005c4c2c723c */ /* 0x040fe8000000182c */
[--C-:B-1----:R-:W-:Y:S04]  /*9620*/  FFMA.FTZ R70, R251, c[0x0][0x2d0], -R69.reuse ;  /* 0x0000b400fb467a23 */ /* 0x102fe80000010845 */
[C---:B------:R-:W-:Y:S01]  /*9630*/  HMMA.16816.F32 R48, R76.reuse, R94, R48 ;  /* 0x0000005e4c30723c */ /* 0x040fe20000001830 */
[----:B------:R1:W1:Y:S01]  /*9640*/  MUFU.EX2 R132, R70 ;  /* 0x0000004600847308 */ /* 0x0002620000000800 */
[----:B------:R-:W-:Y:S06]  /*9650*/  LDSM.16.MT88.4 R92, [R220+0x3100] ;  /* 0x00310000dc5c783b */ /* 0x000fec0000004200 */
[C---:B----4-:R-:W-:Y:S08]  /*9660*/  HMMA.16816.F32 R52, R76.reuse, R80, R52 ;  /* 0x000000504c34723c */ /* 0x050ff00000001834 */
[C---:B------:R-:W-:Y:S01]  /*9670*/  HMMA.16816.F32 R56, R76.reuse, R82, R56 ;  /* 0x000000524c38723c */ /* 0x040fe20000001838 */
[----:B------:R-:W4:Y:S07]  /*9680*/  LDSM.16.MT88.4 R80, [R218+0x3100] ;  /* 0x00310000da50783b */ /* 0x000f2e0000004200 */
[C---:B--2---:R-:W-:Y:S04]  /*9690*/  HMMA.16816.F32 R60, R76.reuse, R84, R60 ;  /* 0x000000544c3c723c */ /* 0x044fe8000000183c */
[--C-:B-1----:R-:W-:Y:S01]  /*96a0*/  FFMA.FTZ R70, R111, c[0x0][0x2d0], -R74.reuse ;  /* 0x0000b4006f467a23 */ /* 0x102fe2000001084a */
[----:B------:R-:W-:Y:S02]  /*96b0*/  MOV R111, R108 ;  /* 0x0000006c006f7202 */ /* 0x000fe40000000f00 */
[----:B------:R-:W-:Y:S01]  /*96c0*/  MOV R108, R109 ;  /* 0x0000006d006c7202 */ /* 0x000fe20000000f00 */
[----:B------:R-:W-:Y:S01]  /*96d0*/  HMMA.16816.F32 R64, R76, R86, R64 ;  /* 0x000000564c40723c */ /* 0x000fe20000001840 */
[----:B------:R-:W1:Y:S03]  /*96e0*/  LDSM.16.MT88.4 R84, [R221+0x3100] ;  /* 0x00310000dd54783b */ /* 0x000e660000004200 */
[----:B------:R-:W-:Y:S02]  /*96f0*/  MOV R109, R197 ;  /* 0x000000c5006d7202 */ /* 0x000fe40000000f00 */
[----:B------:R-:W-:Y:S02]  /*9700*/  MOV R197, R196 ;  /* 0x000000c400c57202 */ /* 0x000fe40000000f00 */
[----:B------:R-:W-:Y:S04]  /*9710*/  MOV R196, R191 ;  /* 0x000000bf00c47202 */ /* 0x000fe80000000f00 */
[----:B------:R-:W-:Y:S02]  /*9720*/  MOV R191, R190 ;  /* 0x000000be00bf7202 */ /* 0x000fe40000000f00 */
[----:B------:R-:W-:Y:S02]  /*9730*/  MOV R190, R155 ;  /* 0x0000009b00be7202 */ /* 0x000fe40000000f00 */
[----:B------:R2:W1:Y:S01]  /*9740*/  MUFU.EX2 R155, R70 ;  /* 0x00000046009b7308 */ /* 0x0004620000000800 */
[----:B------:R-:W-:Y:S02]  /*9750*/  F2FP.PACK_AB R76, R134, R135 ;  /* 0x00000087864c723e */ /* 0x000fe400000000ff */
[----:B------:R-:W-:Y:S01]  /*9760*/  F2FP.PACK_AB R77, R132, R133 ;  /* 0x00000085844d723e */ /* 0x000fe200000000ff */
[--C-:B--2---:R-:W-:Y:S01]  /*9770*/  FFMA.FTZ R70, R154, c[0x0][0x2d0], -R69.reuse ;  /* 0x0000b4009a467a23 */ /* 0x104fe20000010845 */
[----:B-1----:R-:W-:Y:S05]  /*9780*/  F2FP.PACK_AB R78, R155, R156 ;  /* 0x0000009c9b4e723e */ /* 0x002fea00000000ff */
[----:B------:R1:W-:Y:S02]  /*9790*/  MUFU.EX2 R154, R70 ;  /* 0x00000046009a7308 */ /* 0x0003e40000000800 */
[--C-:B-1----:R-:W-:Y:S01]  /*97a0*/  FFMA.FTZ R70, R138, c[0x0][0x2d0], -R69.reuse ;  /* 0x0000b4008a467a23 */ /* 0x102fe20000010845 */
[----:B------:R-:W-:Y:S02]  /*97b0*/  MOV R138, R137 ;  /* 0x00000089008a7202 */ /* 0x000fe40000000f00 */
[----:B------:R-:W-:Y:S02]  /*97c0*/  MOV R137, R136 ;  /* 0x0000008800897202 */ /* 0x000fe40000000f00 */
[----:B------:R-:W-:Y:S03]  /*97d0*/  MOV R136, R153 ;  /* 0x0000009900887202 */ /* 0x000fe60000000f00 */
[----:B------:R1:W2:Y:S02]  /*97e0*/  MUFU.EX2 R153, R70 ;  /* 0x0000004600997308 */ /* 0x0002a40000000800 */
[--C-:B-1----:R-:W-:Y:S01]  /*97f0*/  FFMA.FTZ R70, R152, c[0x0][0x2d0], -R74.reuse ;  /* 0x0000b40098467a23 */ /* 0x102fe2000001084a */
[----:B--2---:R-:W-:Y:S07]  /*9800*/  F2FP.PACK_AB R79, R153, R154 ;  /* 0x0000009a994f723e */ /* 0x004fee00000000ff */
[----:B------:R1:W-:Y:S01]  /*9810*/  MUFU.EX2 R152, R70 ;  /* 0x0000004600987308 */ /* 0x0003e20000000800 */
[C---:B---3--:R-:W-:Y:S08]  /*9820*/  HMMA.16816.F32 R4, R76.reuse, R88, R4 ;  /* 0x000000584c04723c */ /* 0x048ff00000001804 */
[C---:B------:R-:W-:Y:S01]  /*9830*/  HMMA.16816.F32 R8, R76.reuse, R90, R8 ;  /* 0x0000005a4c08723c */ /* 0x040fe20000001808 */
[----:B------:R-:W2:Y:S07]  /*9840*/  LDSM.16.MT88.4 R88, [R217+0x7100] ;  /* 0x00710000d958783b */ /* 0x000eae0000004200 */
[C---:B----4-:R-:W-:Y:S04]  /*9850*/  HMMA.16816.F32 R12, R76.reuse, R80, R12 ;  /* 0x000000504c0c723c */ /* 0x050fe8000000180c */
[----:B-1----:R-:W-:Y:S01]  /*9860*/  FFMA.FTZ R70, R111, c[0x0][0x2d0], -R74 ;  /* 0x0000b4006f467a23 */ /* 0x002fe2000001084a */
[----:B------:R-:W-:Y:S03]  /*9870*/  MOV R111, R151 ;  /* 0x00000097006f7202 */ /* 0x000fe60000000f00 */
[C---:B------:R-:W-:Y:S01]  /*9880*/  HMMA.16816.F32 R16, R76.reuse, R82, R16 ;  /* 0x000000524c10723c */ /* 0x040fe20000001810 */
[----:B------:R1:W3:Y:S01]  /*9890*/  MUFU.EX2 R151, R70 ;  /* 0x0000004600977308 */ /* 0x0002e20000000800 */
[----:B------:R-:W4:Y:S06]  /*98a0*/  LDSM.16.MT88.4 R80, [R217+0x3900] ;  /* 0x00390000d950783b */ /* 0x000f2c0000004200 */
[C---:B------:R-:W-:Y:S08]  /*98b0*/  HMMA.16816.F32 R20, R76.reuse, R84, R20 ;  /* 0x000000544c14723c */ /* 0x040ff00000001814 */
[C---:B------:R-:W-:Y:S08]  /*98c0*/  HMMA.16816.F32 R24, R76.reuse, R86, R24 ;  /* 0x000000564c18723c */ /* 0x040ff00000001818 */
[C---:B------:R-:W-:Y:S04]  /*98d0*/  HMMA.16816.F32 R28, R76.reuse, R92, R28 ;  /* 0x0000005c4c1c723c */ /* 0x040fe8000000181c */
[--C-:B-1----:R-:W-:Y:S01]  /*98e0*/  FFMA.FTZ R70, R138, c[0x0][0x2d0], -R69.reuse ;  /* 0x0000b4008a467a23 */ /* 0x102fe20000010845 */
[----:B------:R-:W-:Y:S02]  /*98f0*/  MOV R138, R137 ;  /* 0x00000089008a7202 */ /* 0x000fe40000000f00 */
[----:B------:R-:W-:Y:S01]  /*9900*/  MOV R137, R136 ;  /* 0x0000008800897202 */ /* 0x000fe20000000f00 */
[C---:B------:R-:W-:Y:S04]  /*9910*/  HMMA.16816.F32 R32, R76.reuse, R94, R32 ;  /* 0x0000005e4c20723c */ /* 0x040fe80000001820 */
[----:B------:R-:W-:Y:S02]  /*9920*/  MOV R136, R150 ;  /* 0x0000009600887202 */ /* 0x000fe40000000f00 */
[----:B------:R1:W-:Y:S01]  /*9930*/  MUFU.EX2 R150, R70 ;  /* 0x0000004600967308 */ /* 0x0003e20000000800 */
[----:B------:R-:W-:Y:S01]  /*9940*/  MOV R200, R138 ;  /* 0x0000008a00c87202 */ /* 0x000fe20000000f00 */
[C---:B--2---:R-:W-:Y:S04]  /*9950*/  HMMA.16816.F32 R36, R76.reuse, R88, R36 ;  /* 0x000000584c24723c */ /* 0x044fe80000001824 */
[----:B------:R-:W-:Y:S01]  /*9960*/  MOV R204, R137 ;  /* 0x0000008900cc7202 */ /* 0x000fe20000000f00 */
[----:B------:R-:W-:Y:S01]  /*9970*/  FFMA.FTZ R0, R0, R199, R200 ;  /* 0x000000c700007223 */ /* 0x000fe200000100c8 */
[----:B------:R-:W-:Y:S02]  /*9980*/  MOV R198, R136 ;  /* 0x0000008800c67202 */ /* 0x000fe40000000f00 */
[C---:B------:R-:W-:Y:S04]  /*9990*/  HMMA.16816.F32 R40, R76.reuse, R90, R40 ;  /* 0x0000005a4c28723c */ /* 0x040fe80000001828 */
[----:B---3--:R-:W-:Y:S01]  /*99a0*/  F2FP.PACK_AB R136, R151, R152 ;  /* 0x000000989788723e */ /* 0x008fe200000000ff */
[----:B------:R-:W-:Y:S02]  /*99b0*/  FADD.FTZ R0, R110, R0 ;  /* 0x000000006e007221 */ /* 0x000fe40000010000 */
[----:B-----5:R-:W-:Y:S01]  /*99c0*/  FFMA.FTZ R2, R2, R201, R204 ;  /* 0x000000c902027223 */ /* 0x020fe200000100cc */
[C---:B------:R-:W-:Y:S04]  /*99d0*/  HMMA.16816.F32 R44, R76.reuse, R96, R44 ;  /* 0x000000604c2c723c */ /* 0x040fe8000000182c */
[----:B------:R-:W-:Y:S02]  /*99e0*/  FADD.FTZ R0, R114, R0 ;  /* 0x0000000072007221 */ /* 0x000fe40000010000 */
[--C-:B-1----:R-:W-:Y:S02]  /*99f0*/  FFMA.FTZ R70, R149, c[0x0][0x2d0], -R69.reuse ;  /* 0x0000b40095467a23 */ /* 0x102fe40000010845 */
[C---:B------:R-:W-:Y:S01]  /*9a00*/  HMMA.16816.F32 R48, R76.reuse, R98, R48 ;  /* 0x000000624c30723c */ /* 0x040fe20000001830 */
[----:B------:R-:W-:Y:S01]  /*9a10*/  LDSM.16.MT88.4 R96, [R221+0x3900] ;  /* 0x00390000dd60783b */ /* 0x000fe20000004200 */
[----:B------:R1:W2:Y:S02]  /*9a20*/  MUFU.EX2 R149, R70 ;  /* 0x0000004600957308 */ /* 0x0002a40000000800 */
[----:B------:R-:W-:Y:S02]  /*9a30*/  FFMA.FTZ R69, R72, c[0x0][0x2d0], -R69 ;  /* 0x0000b40048457a23 */ /* 0x000fe40000010845 */
[----:B------:R-:W-:Y:S02]  /*9a40*/  FADD.FTZ R0, R112, R0 ;  /* 0x0000000070007221 */ /* 0x000fe40000010000 */
[C---:B------:R-:W-:Y:S04]  /*9a50*/  HMMA.16816.F32 R52, R76.reuse, R100, R52 ;  /* 0x000000644c34723c */ /* 0x040fe80000001834 */
[----:B------:R-:W3:Y:S01]  /*9a60*/  MUFU.EX2 R69, R69 ;  /* 0x0000004500457308 */ /* 0x000ee20000000800 */
[----:B------:R-:W-:Y:S02]  /*9a70*/  FADD.FTZ R2, R198, R2 ;  /* 0x00000002c6027221 */ /* 0x000fe40000010000 */
[----:B------:R-:W-:Y:S01]  /*9a80*/  FADD.FTZ R0, R108, R0 ;  /* 0x000000006c007221 */ /* 0x000fe20000010000 */
[C---:B------:R-:W-:Y:S04]  /*9a90*/  HMMA.16816.F32 R56, R76.reuse, R102, R56 ;  /* 0x000000664c38723c */ /* 0x040fe80000001838 */
[----:B------:R-:W-:Y:S02]  /*9aa0*/  FADD.FTZ R2, R115, R2 ;  /* 0x0000000273027221 */ /* 0x000fe40000010000 */
[----:B------:R-:W-:Y:S02]  /*9ab0*/  FADD.FTZ R0, R197, R0 ;  /* 0x00000000c5007221 */ /* 0x000fe40000010000 */
[C---:B------:R-:W-:Y:S04]  /*9ac0*/  HMMA.16816.F32 R60, R76.reuse, R104, R60 ;  /* 0x000000684c3c723c */ /* 0x040fe8000000183c */
[----:B-1----:R-:W-:Y:S01]  /*9ad0*/  FFMA.FTZ R70, R148, c[0x0][0x2d0], -R74 ;  /* 0x0000b40094467a23 */ /* 0x002fe2000001084a */
[----:B--2---:R-:W-:Y:S01]  /*9ae0*/  F2FP.PACK_AB R137, R149, R150 ;  /* 0x000000969589723e */ /* 0x004fe200000000ff */
[----:B------:R-:W-:Y:S02]  /*9af0*/  FADD.FTZ R2, R113, R2 ;  /* 0x0000000271027221 */ /* 0x000fe40000010000 */
[----:B------:R-:W-:Y:S01]  /*9b00*/  HMMA.16816.F32 R64, R76, R106, R64 ;  /* 0x0000006a4c40723c */ /* 0x000fe20000001840 */
[----:B------:R1:W-:Y:S01]  /*9b10*/  MUFU.EX2 R148, R70 ;  /* 0x0000004600947308 */ /* 0x0003e20000000800 */
[----:B------:R-:W-:Y:S02]  /*9b20*/  LDSM.16.MT88.4 R104, [R220+0x3900] ;  /* 0x00390000dc68783b */ /* 0x000fe40000004200 */
[----:B------:R-:W-:Y:S04]  /*9b30*/  FADD.FTZ R0, R121, R0 ;  /* 0x0000000079007221 */ /* 0x000fe80000010000 */
[----:B------:R-:W-:Y:S02]  /*9b40*/  FADD.FTZ R0, R120, R0 ;  /* 0x0000000078007221 */ /* 0x000fe40000010000 */
[----:B------:R-:W-:Y:S02]  /*9b50*/  LDSM.16.MT88.4 R112, [R217+0x7900] ;  /* 0x00790000d970783b */ /* 0x000fe40000004200 */
[----:B------:R-:W-:Y:S04]  /*9b60*/  FADD.FTZ R0, R191, R0 ;  /* 0x00000000bf007221 */ /* 0x000fe80000010000 */
[----:B------:R-:W-:Y:S04]  /*9b70*/  FADD.FTZ R0, R189, R0 ;  /* 0x00000000bd007221 */ /* 0x000fe80000010000 */
[----:B------:R-:W-:Y:S04]  /*9b80*/  FADD.FTZ R0, R129, R0 ;  /* 0x0000000081007221 */ /* 0x000fe80000010000 */
[----:B------:R-:W-:Y:S02]  /*9b90*/  FADD.FTZ R0, R128, R0 ;  /* 0x0000000080007221 */ /* 0x000fe40000010000 */
[----:B-1----:R-:W-:Y:S01]  /*9ba0*/  FFMA.FTZ R70, R111, c[0x0][0x2d0], -R74 ;  /* 0x0000b4006f467a23 */ /* 0x002fe2000001084a */
[----:B------:R-:W-:Y:S01]  /*9bb0*/  MOV R111, R139 ;  /* 0x0000008b006f7202 */ /* 0x000fe20000000f00 */
[----:B------:R-:W1:Y:S01]  /*9bc0*/  LDSM.16.MT88.4 R72, [R218+0x3900] ;  /* 0x00390000da48783b */ /* 0x000e620000004200 */
[----:B---3--:R-:W-:Y:S01]  /*9bd0*/  F2FP.PACK_AB R139, R69, R71 ;  /* 0x00000047458b723e */ /* 0x008fe200000000ff */
[----:B------:R-:W-:Y:S02]  /*9be0*/  FADD.FTZ R0, R170, R0 ;  /* 0x00000000aa007221 */ /* 0x000fe40000010000 */
[----:B------:R-:W2:Y:S01]  /*9bf0*/  MUFU.EX2 R70, R70 ;  /* 0x0000004600467308 */ /* 0x000ea20000000800 */
[----:B------:R-:W-:Y:S02]  /*9c00*/  FADD.FTZ R2, R111, R2 ;  /* 0x000000026f027221 */ /* 0x000fe40000010000 */
[----:B------:R-:W-:Y:S02]  /*9c10*/  FADD.FTZ R0, R169, R0 ;  /* 0x00000000a9007221 */ /* 0x000fe40000010000 */
[----:B------:R-:W-:Y:S02]  /*9c20*/  FADD.FTZ R2, R109, R2 ;  /* 0x000000026d027221 */ /* 0x000fe40000010000 */
[----:B------:R-:W-:Y:S02]  /*9c30*/  FADD.FTZ R0, R166, R0 ;  /* 0x00000000a6007221 */ /* 0x000fe40000010000 */
[----:B------:R-:W-:Y:S02]  /*9c40*/  FADD.FTZ R2, R123, R2 ;  /* 0x000000027b027221 */ /* 0x000fe40000010000 */
[----:B------:R-:W-:Y:S02]  /*9c50*/  FADD.FTZ R0, R165, R0 ;  /* 0x00000000a5007221 */ /* 0x000fe40000010000 */
[----:B------:R-:W-:Y:S02]  /*9c60*/  FADD.FTZ R2, R122, R2 ;  /* 0x000000027a027221 */ /* 0x000fe40000010000 */
[----:B------:R-:W3:Y:S01]  /*9c70*/  LDSM.16.MT88.4 R120, [R218+0x7900] ;  /* 0x00790000da78783b */ /* 0x000ee20000004200 */
[----:B------:R-:W-:Y:S02]  /*9c80*/  FADD.FTZ R0, R117, R0 ;  /* 0x0000000075007221 */ /* 0x000fe40000010000 */
[----:B------:R-:W-:Y:S02]  /*9c90*/  FADD.FTZ R2, R196, R2 ;  /* 0x00000002c4027221 */ /* 0x000fe40000010000 */
[----:B------:R-:W-:Y:S02]  /*9ca0*/  FADD.FTZ R0, R116, R0 ;  /* 0x0000000074007221 */ /* 0x000fe40000010000 */
[----:B------:R-:W-:Y:S01]  /*9cb0*/  FADD.FTZ R2, R190, R2 ;  /* 0x00000002be027221 */ /* 0x000fe20000010000 */
[----:B--2---:R-:W-:Y:S01]  /*9cc0*/  F2FP.PACK_AB R138, R70, R148 ;  /* 0x00000094468a723e */ /* 0x004fe200000000ff */
[----:B------:R-:W-:Y:S02]  /*9cd0*/  FADD.FTZ R0, R162, R0 ;  /* 0x00000000a2007221 */ /* 0x000fe40000010000 */
[----:B------:R-:W-:Y:S02]  /*9ce0*/  FADD.FTZ R2, R131, R2 ;  /* 0x0000000283027221 */ /* 0x000fe40000010000 */
[----:B------:R-:W-:Y:S02]  /*9cf0*/  FADD.FTZ R0, R161, R0 ;  /* 0x00000000a1007221 */ /* 0x000fe40000010000 */
[C---:B----4-:R-:W-:Y:S01]  /*9d00*/  HMMA.16816.F32 R76, R136.reuse, R80, R4 ;  /* 0x00000050884c723c */ /* 0x050fe20000001804 */
[----:B------:R-:W-:Y:S04]  /*9d10*/  LDSM.16.MT88.4 R4, [R220+0x7900] ;  /* 0x00790000dc04783b */ /* 0x000fe80000004200 */
[----:B------:R-:W-:Y:S02]  /*9d20*/  FADD.FTZ R2, R130, R2 ;  /* 0x0000000282027221 */ /* 0x000fe40000010000 */
[----:B------:R-:W-:Y:S01]  /*9d30*/  FADD.FTZ R0, R125, R0 ;  /* 0x000000007d007221 */ /* 0x000fe20000010000 */
[C---:B------:R-:W-:Y:S01]  /*9d40*/  HMMA.16816.F32 R80, R136.reuse, R82, R8 ;  /* 0x000000528850723c */ /* 0x040fe20000001808 */
[----:B------:R-:W2:Y:S03]  /*9d50*/  LDSM.16.MT88.4 R128, [R221+0x7900] ;  /* 0x00790000dd80783b */ /* 0x000ea60000004200 */
[----:B------:R-:W-:Y:S02]  /*9d60*/  FADD.FTZ R0, R124, R0 ;  /* 0x000000007c007221 */ /* 0x000fe40000010000 */
[----:B------:R-:W-:Y:S02]  /*9d70*/  FADD.FTZ R2, R188, R2 ;  /* 0x00000002bc027221 */ /* 0x000fe40000010000 */
[C---:B-1----:R-:W-:Y:S04]  /*9d80*/  HMMA.16816.F32 R84, R136.reuse, R72, R12 ;  /* 0x000000488854723c */ /* 0x042fe8000000180c */
[----:B------:R-:W-:Y:S02]  /*9d90*/  FADD.FTZ R0, R158, R0 ;  /* 0x000000009e007221 */ /* 0x000fe40000010000 */
[----:B------:R-:W-:Y:S02]  /*9da0*/  FADD.FTZ R2, R171, R2 ;  /* 0x00000002ab027221 */ /* 0x000fe40000010000 */
[C---:B------:R-:W-:Y:S04]  /*9db0*/  HMMA.16816.F32 R88, R136.reuse, R74, R16 ;  /* 0x0000004a8858723c */ /* 0x040fe80000001810 */
        /* <DEDUP_REMOVED lines=12> */
[----:B------:R-:W-:Y:S04]  /*9e80*/  FADD.FTZ R2, R164, R2 ;  /* 0x00000002a4027221 */ /* 0x000fe80000010000 */
[C---:B------:R-:W-:Y:S04]  /*9e90*/  HMMA.16816.F32 R108, R136.reuse, R112, R36 ;  /* 0x00000070886c723c */ /* 0x040fe80000001824 */
[----:B------:R-:W-:Y:S04]  /*9ea0*/  FADD.FTZ R2, R163, R2 ;  /* 0x00000002a3027221 */ /* 0x000fe80000010000 */
[C---:B------:R-:W-:Y:S04]  /*9eb0*/  HMMA.16816.F32 R112, R136.reuse, R114, R40 ;  /* 0x000000728870723c */ /* 0x040fe80000001828 */
[----:B------:R-:W-:Y:S04]  /*9ec0*/  FADD.FTZ R2, R127, R2 ;  /* 0x000000027f027221 */ /* 0x000fe80000010000 */
[C---:B---3--:R-:W-:Y:S04]  /*9ed0*/  HMMA.16816.F32 R116, R136.reuse, R120, R44 ;  /* 0x000000788874723c */ /* 0x048fe8000000182c */
[----:B------:R-:W-:Y:S04]  /*9ee0*/  FADD.FTZ R2, R126, R2 ;  /* 0x000000027e027221 */ /* 0x000fe80000010000 */
[C---:B------:R-:W-:Y:S04]  /*9ef0*/  HMMA.16816.F32 R120, R136.reuse, R122, R48 ;  /* 0x0000007a8878723c */ /* 0x040fe80000001830 */
[----:B------:R-:W-:Y:S04]  /*9f00*/  FADD.FTZ R2, R160, R2 ;  /* 0x00000002a0027221 */ /* 0x000fe80000010000 */
[C---:B--2---:R-:W-:Y:S04]  /*9f10*/  HMMA.16816.F32 R124, R136.reuse, R128, R52 ;  /* 0x00000080887c723c */ /* 0x044fe80000001834 */
[----:B------:R-:W-:Y:S04]  /*9f20*/  FADD.FTZ R2, R159, R2 ;  /* 0x000000029f027221 */ /* 0x000fe80000010000 */
[----:B------:R-:W-:Y:S01]  /*9f30*/  FADD.FTZ R2, R135, R2 ;  /* 0x0000000287027221 */ /* 0x000fe20000010000 */
[C---:B------:R-:W-:Y:S03]  /*9f40*/  HMMA.16816.F32 R128, R136.reuse, R130, R56 ;  /* 0x000000828880723c */ /* 0x040fe60000001838 */
[----:B------:R-:W-:Y:S04]  /*9f50*/  FADD.FTZ R2, R134, R2 ;  /* 0x0000000286027221 */ /* 0x000fe80000010000 */
[----:B------:R-:W-:Y:S01]  /*9f60*/  FADD.FTZ R2, R156, R2 ;  /* 0x000000029c027221 */ /* 0x000fe20000010000 */
[C---:B------:R-:W-:Y:S04]  /*9f70*/  HMMA.16816.F32 R132, R136.reuse, R4, R60 ;  /* 0x000000048884723c */ /* 0x040fe8000000183c */
[----:B------:R-:W-:Y:S03]  /*9f80*/  FADD.FTZ R2, R155, R2 ;  /* 0x000000029b027221 */ /* 0x000fe60000010000 */
[----:B------:R-:W-:Y:S01]  /*9f90*/  FADD.FTZ R4, R153, R0 ;  /* 0x0000000099047221 */ /* 0x000fe20000010000 */
[----:B------:R-:W-:Y:S04]  /*9fa0*/  HMMA.16816.F32 R136, R136, R6, R64 ;  /* 0x000000068888723c */ /* 0x000fe80000001840 */
[----:B------:R-:W-:Y:S02]  /*9fb0*/  FADD.FTZ R0, R152, R2 ;  /* 0x0000000298007221 */ /* 0x000fe40000010000 */
[----:B------:R-:W-:Y:S02]  /*9fc0*/  FADD.FTZ R4, R150, R4 ;  /* 0x0000000496047221 */ /* 0x000fe40000010000 */
[----:B------:R-:W-:Y:S04]  /*9fd0*/  FADD.FTZ R0, R151, R0 ;  /* 0x0000000097007221 */ /* 0x000fe80000010000 */
[----:B------:R-:W-:Y:S02]  /*9fe0*/  FADD.FTZ R4, R149, R4 ;  /* 0x0000000495047221 */ /* 0x000fe40000010000 */
[----:B------:R-:W-:Y:S02]  /*9ff0*/  FADD.FTZ R2, R148, R0 ;  /* 0x0000000094027221 */ /* 0x000fe40000010000 */
[----:B------:R-:W-:Y:S02]  /*a000*/  FADD.FTZ R0, R71, R4 ;  /* 0x0000000447007221 */ /* 0x000fe40000010000 */
[----:B------:R-:W-:Y:S01]  /*a010*/  FADD.FTZ R2, R70, R2 ;  /* 0x0000000246027221 */ /* 0x000fe20000010000 */
[----:B------:R-:W-:Y:S01]  /*a020*/  MOV R70, R3 ;  /* 0x0000000300467202 */ /* 0x000fe20000000f00 */
[----:B------:R-:W-:Y:S01]  /*a030*/  FADD.FTZ R0, R69, R0 ;  /* 0x0000000045007221 */ /* 0x000fe20000010000 */
[----:B------:R-:W-:Y:S02]  /*a040*/  MOV R69, R68 ;  /* 0x0000004400457202 */ /* 0x000fe40000000f00 */
[----:B------:R1:W-:Y:S04]  /*a050*/  STL [R1+0x8], R2 ;  /* 0x0000080201007387 */ /* 0x0003e80000100800 */
[----:B------:R1:W-:Y:S02]  /*a060*/  STL [R1+0xc], R0 ;  /* 0x00000c0001007387 */ /* 0x0003e40000100800 */
[----:B-1----:R-:W-:-:S05]  /*a070*/  @P1 BRA `(.L_x_3) ;  /* 0xffffc03000001947 */ /* 0x002fca000383ffff */
.L_x_2:
[----:B-1----:R-:W2:Y:S04]  /*a080*/  LDL.LU R0, [R1+0x8] ;  /* 0x0000080001007983 */ /* 0x002ea80000300800 */
[----:B------:R-:W1:Y:S01]  /*a090*/  S2R R8, SR_TID.X ;  /* 0x0000000000087919 */ /* 0x000e620000002100 */
[----:B------:R-:W-:Y:S01]  /*a0a0*/  MOV R44, c[0x0][0x4e8] ;  /* 0x00013a00002c7a02 */ /* 0x000fe20000000f00 */
[----:B------:R-:W3:Y:S01]  /*a0b0*/  S2UR UR7, SR_CTAID.Y ;  /* 0x00000000000779c3 */ /* 0x000ee20000002600 */
[----:B------:R-:W-:Y:S01]  /*a0c0*/  ULDC.64 UR4, c[0x0][0x490] ;  /* 0x0001240000047ab9 */ /* 0x000fe20000000a00 */
[----:B------:R-:W4:Y:S04]  /*a0d0*/  LDL.LU R2, [R1+0xc] ;  /* 0x00000c0001027983 */ /* 0x000f280000300800 */
[----:B------:R-:W4:Y:S01]  /*a0e0*/  LDL.LU R9, [R1+0x14] ;  /* 0x0000140001097983 */ /* 0x000f220000300800 */
[----:B------:R-:W-:-:S03]  /*a0f0*/  ISETP.NE.AND P0, PT, R44, 0x1, PT ;  /* 0x000000012c00780c */ /* 0x000fc60003f05270 */
[----:B------:R-:W4:Y:S04]  /*a100*/  LDL.LU R46, [R1+0x1c] ;  /* 0x00001c00012e7983 */ /* 0x000f280000300800 */
[----:B------:R-:W4:Y:S04]  /*a110*/  LDL.LU R48, [R1+0x10] ;  /* 0x0000100001307983 */ /* 0x000f280000300800 */
[----:B------:R-:W4:Y:S01]  /*a120*/  LDL R47, [R1+0x18] ;  /* 0x00001800012f7983 */ /* 0x000f220000100800 */
[----:B-1----:R-:W-:-:S04]  /*a130*/  SHF.R.S32.HI R5, RZ, 0x1f, R8 ;  /* 0x0000001fff057819 */ /* 0x002fc80000011408 */
[CC--:B------:R-:W-:Y:S02]  /*a140*/  LEA.HI R15, R5.reuse, R8.reuse, RZ, 0x5 ;  /* 0x00000008050f7211 */ /* 0x0c0fe400078f28ff */
[----:B------:R-:W-:Y:S02]  /*a150*/  LEA.HI R5, R5, R8, RZ, 0x2 ;  /* 0x0000000805057211 */ /* 0x000fe400078f10ff */
[----:B------:R-:W-:Y:S01]  /*a160*/  LOP3.LUT R4, R15, 0xffffffe0, RZ, 0xc0, !PT ;  /* 0xffffffe00f047812 */ /* 0x000fe200078ec0ff */
[----:B---3--:R-:W-:Y:S01]  /*a170*/  USHF.R.S32.HI UR6, URZ, 0x1f, UR7 ;  /* 0x0000001f3f067899 */ /* 0x008fe20008011407 */
[----:B------:R-:W-:Y:S01]  /*a180*/  MOV R43, 0xff800000 ;  /* 0xff800000002b7802 */ /* 0x000fe20000000f00 */
[----:B------:R-:W-:Y:S01]  /*a190*/  UIMAD.WIDE.U32 UR10, UR7, UR4, URZ ;  /* 0x00000004070a72a5 */ /* 0x000fe2000f8e003f */
[----:B------:R-:W1:Y:S01]  /*a1a0*/  S2R R17, SR_CTAID.Z ;  /* 0x0000000000117919 */ /* 0x000e620000002700 */
[----:B------:R-:W-:Y:S01]  /*a1b0*/  UIMAD UR8, UR6, UR4, URZ ;  /* 0x00000004060872a4 */ /* 0x000fe2000f8e023f */
[----:B------:R-:W-:Y:S01]  /*a1c0*/  IMAD.MOV.U32 R42, RZ, RZ, -0x800000 ;  /* 0xff800000ff2a7424 */ /* 0x000fe200078e00ff */
[----:B------:R-:W-:-:S02]  /*a1d0*/  LOP3.LUT R12, R5, 0xfffffffc, RZ, 0xc0, !PT ;  /* 0xfffffffc050c7812 */ /* 0x000fc400078ec0ff */
[----:B------:R-:W-:Y:S02]  /*a1e0*/  UIMAD UR8, UR7, UR5, UR8 ;  /* 0x00000005070872a4 */ /* 0x000fe4000f8e0208 */
[----:B------:R-:W-:Y:S01]  /*a1f0*/  IADD3 R12, -R12, R8, RZ ;  /* 0x000000080c0c7210 */ /* 0x000fe20007ffe1ff */
[----:B------:R-:W-:Y:S02]  /*a200*/  ULDC.64 UR4, c[0x0][0x3e8] ;  /* 0x0000fa0000047ab9 */ /* 0x000fe40000000a00 */
[----:B------:R-:W-:Y:S01]  /*a210*/  UIMAD.WIDE.U32 UR12, UR7, UR4, URZ ;  /* 0x00000004070c72a5 */ /* 0x000fe2000f8e003f */
[----:B------:R-:W3:Y:S04]  /*a220*/  S2R R45, SR_CTAID.X ;  /* 0x00000000002d7919 */ /* 0x000ee80000002500 */
[----:B------:R-:W-:Y:S06]  /*a230*/  BAR.SYNC.DEFER_BLOCKING 0x1, 0x100 ;  /* 0x0044000000007b1d */ /* 0x000fec0000010000 */
[----:B--2---:R-:W2:Y:S04]  /*a240*/  SHFL.BFLY PT, R11, R0, 0x2, 0x1f ;  /* 0x0c401f00000b7f89 */ /* 0x004ea800000e0000 */
[----:B----4-:R-:W4:Y:S01]  /*a250*/  SHFL.BFLY PT, R6, R2, 0x2, 0x1f ;  /* 0x0c401f0002067f89 */ /* 0x010f2200000e0000 */
[----:B------:R-:W-:Y:S01]  /*a260*/  MOV R20, R9 ;  /* 0x0000000900147202 */ /* 0x000fe20000000f00 */
[----:B--2---:R-:W-:-:S05]  /*a270*/  FADD.FTZ R11, R11, R0 ;  /* 0x000000000b0b7221 */ /* 0x004fca0000010000 */
[----:B------:R-:W2:Y:S01]  /*a280*/  SHFL.BFLY PT, R0, R11, 0x1, 0x1f ;  /* 0x0c201f000b007f89 */ /* 0x000ea200000e0000 */
[----:B----4-:R-:W-:-:S05]  /*a290*/  FADD.FTZ R6, R6, R2 ;  /* 0x0000000206067221 */ /* 0x010fca0000010000 */
[----:B------:R-:W4:Y:S01]  /*a2a0*/  SHFL.BFLY PT, R2, R6, 0x1, 0x1f ;  /* 0x0c201f0006027f89 */ /* 0x000f2200000e0000 */
[----:B--2---:R-:W-:Y:S02]  /*a2b0*/  FADD.FTZ R11, R11, R0 ;  /* 0x000000000b0b7221 */ /* 0x004fe40000010000 */
[----:B------:R-:W-:-:S03]  /*a2c0*/  IMAD.MOV.U32 R0, RZ, RZ, RZ ;  /* 0x000000ffff007224 */ /* 0x000fc600078e00ff */
[----:B------:R-:W-:Y:S01]  /*a2d0*/  FSETP.NE.FTZ.AND P2, PT, R11, RZ, PT ;  /* 0x000000ff0b00720b */ /* 0x000fe20003f55000 */
[----:B----4-:R-:W-:Y:S02]  /*a2e0*/  FADD.FTZ R6, R6, R2 ;  /* 0x0000000206067221 */ /* 0x010fe40000010000 */
[----:B------:R-:W-:-:S03]  /*a2f0*/  @P0 IMAD.HI.U32 R2, R9, c[0x0][0x4ec], RZ ;  /* 0x00013b0009020a27 */ /* 0x000fc600078e00ff */
[----:B------:R-:W-:Y:S02]  /*a300*/  FSETP.NE.FTZ.AND P1, PT, R6, RZ, PT ;  /* 0x000000ff0600720b */ /* 0x000fe40003f35000 */
[----:B------:R-:W-:Y:S01]  /*a310*/  @P0 SHF.R.U32.HI R20, RZ, c[0x0][0x4f0], R2 ;  /* 0x00013c00ff140a19 */ /* 0x000fe20000011602 */
[----:B------:R-:W-:-:S04]  /*a320*/  IMAD.IADD R2, R8, 0x1, -R4 ;  /* 0x0000000108027824 */ /* 0x000fc800078e0a04 */
[----:B------:R-:W2:Y:S01]  /*a330*/  @P2 MUFU.RCP R0, R11 ;  /* 0x0000000b00002308 */ /* 0x000ea20000001000 */
[----:B------:R-:W-:Y:S01]  /*a340*/  IADD3 R7, -R20, RZ, RZ ;  /* 0x000000ff14077210 */ /* 0x000fe20007ffe1ff */
[----:B------:R-:W-:Y:S01]  /*a350*/  IMAD.MOV.U32 R4, RZ, RZ, RZ ;  /* 0x000000ffff047224 */ /* 0x000fe200078e00ff */
[----:B------:R-:W-:Y:S02]  /*a360*/  LOP3.LUT P4, RZ, R2, 0x3, RZ, 0xc0, !PT ;  /* 0x0000000302ff7812 */ /* 0x000fe4000788c0ff */
[----:B------:R-:W-:Y:S01]  /*a370*/  SHF.R.S32.HI R2, RZ, 0x2, R5 ;  /* 0x00000002ff027819 */ /* 0x000fe20000011405 */
[----:B------:R-:W-:Y:S02]  /*a380*/  IMAD R41, R7, c[0x0][0x4e8], R9 ;  /* 0x00013a0007297a24 */ /* 0x000fe400078e0209 */
[----:B------:R-:W4:Y:S01]  /*a390*/  @P2 MUFU.LG2 R11, R11 ;  /* 0x0000000b000b2308 */ /* 0x000f220000000c00 */
[C---:B--2---:R-:W-:Y:S02]  /*a3a0*/  FMUL.FTZ R77, R0.reuse, R77 ;  /* 0x0000004d004d7220 */ /* 0x044fe40000410000 */
[----:B------:R-:W-:-:S02]  /*a3b0*/  FMUL.FTZ R14, R0, R76 ;  /* 0x0000004c000e7220 */ /* 0x000fc40000410000 */
[C---:B------:R-:W-:Y:S02]  /*a3c0*/  FMUL.FTZ R81, R0.reuse, R81 ;  /* 0x0000005100517220 */ /* 0x040fe40000410000 */
[C---:B------:R-:W-:Y:S02]  /*a3d0*/  FMUL.FTZ R19, R0.reuse, R80 ;  /* 0x0000005000137220 */ /* 0x040fe40000410000 */
[C---:B------:R-:W-:Y:S02]  /*a3e0*/  FMUL.FTZ R85, R0.reuse, R85 ;  /* 0x0000005500557220 */ /* 0x040fe40000410000 */
[C---:B------:R-:W-:Y:S02]  /*a3f0*/  FMUL.FTZ R23, R0.reuse, R84 ;  /* 0x0000005400177220 */ /* 0x040fe40000410000 */
[C---:B------:R-:W-:Y:S02]  /*a400*/  FMUL.FTZ R89, R0.reuse, R89 ;  /* 0x0000005900597220 */ /* 0x040fe40000410000 */
        /* <DEDUP_REMOVED lines=24> */
[----:B------:R-:W-:Y:S01]  /*a590*/  FMUL.FTZ R25, R0, R136 ;  /* 0x0000008800197220 */ /* 0x000fe20000410000 */
[----:B------:R-:W-:-:S04]  /*a5a0*/  SHF.R.S32.HI R0, RZ, 0x1f, R5 ;  /* 0x0000001fff007819 */ /* 0x000fc80000011405 */
[----:B------:R-:W-:-:S04]  /*a5b0*/  LEA.HI R0, R0, R2, RZ, 0x3 ;  /* 0x0000000200007211 */ /* 0x000fc800078f18ff */
[----:B------:R-:W-:-:S05]  /*a5c0*/  LOP3.LUT R0, R0, 0xfffffff8, RZ, 0xc0, !PT ;  /* 0xfffffff800007812 */ /* 0x000fca00078ec0ff */
[----:B------:R-:W-:Y:S02]  /*a5d0*/  IMAD.IADD R10, R2, 0x1, -R0 ;  /* 0x00000001020a7824 */ /* 0x000fe400078e0a00 */
[----:B------:R-:W-:Y:S01]  /*a5e0*/  @P2 IMAD.MOV.U32 R2, RZ, RZ, 0x3f317218 ;  /* 0x3f317218ff022424 */ /* 0x000fe200078e00ff */
[----:B------:R-:W-:Y:S01]  /*a5f0*/  MOV R9, UR13 ;  /* 0x0000000d00097c02 */ /* 0x000fe20008000f00 */
[----:B----4-:R-:W-:Y:S02]  /*a600*/  @P2 FMUL.FTZ R11, R11, 0.69314718246459960938 ;  /* 0x3f3172180b0b2820 */ /* 0x010fe40000410000 */
[----:B------:R-:W-:-:S04]  /*a610*/  @P2 FMUL.FTZ R9, R2, c[0x0][0x2d0] ;  /* 0x0000b40002092a20 */ /* 0x000fc80000410000 */
[----:B------:R-:W-:Y:S01]  /*a620*/  @P2 FFMA.FTZ R43, R9, R68, R11 ;  /* 0x00000044092b2223 */ /* 0x000fe2000001000b */
[----:B------:R-:W-:Y:S02]  /*a630*/  SHF.R.S32.HI R9, RZ, 0x2, R46 ;  /* 0x00000002ff097819 */ /* 0x000fe4000001142e */
[----:B------:R2:W5:Y:S01]  /*a640*/  LDL R46, [R1+0x4] ;  /* 0x00000400012e7983 */ /* 0x0005620000100800 */
[----:B------:R-:W4:Y:S08]  /*a650*/  @P1 MUFU.RCP R4, R6 ;  /* 0x0000000600041308 */ /* 0x000f300000001000 */
[----:B------:R-:W1:Y:S01]  /*a660*/  @P1 MUFU.LG2 R6, R6 ;  /* 0x0000000600061308 */ /* 0x000e620000000c00 */
[----:B------:R-:W-:-:S05]  /*a670*/  @P1 MOV R0, 0x3f317218 ;  /* 0x3f31721800001802 */ /* 0x000fca0000000f00 */
[----:B------:R-:W-:Y:S01]  /*a680*/  @P1 FMUL.FTZ R0, R0, c[0x0][0x2d0] ;  /* 0x0000b40000001a20 */ /* 0x000fe20000410000 */
[----:B------:R-:W-:Y:S01]  /*a690*/  UIMAD UR6, UR6, UR4, URZ ;  /* 0x00000004060672a4 */ /* 0x000fe2000f8e023f */
[----:B----4-:R-:W-:Y:S02]  /*a6a0*/  FMUL.FTZ R79, R4, R79 ;  /* 0x0000004f044f7220 */ /* 0x010fe40000410000 */
[----:B-1----:R-:W-:-:S04]  /*a6b0*/  @P1 FMUL.FTZ R2, R6, 0.69314718246459960938 ;  /* 0x3f31721806021820 */ /* 0x002fc80000410000 */
[----:B------:R-:W-:Y:S01]  /*a6c0*/  @P1 FFMA.FTZ R42, R0, R3, R2 ;  /* 0x00000003002a1223 */ /* 0x000fe20000010002 */
[----:B------:R-:W-:Y:S01]  /*a6d0*/  SHF.R.S32.HI R0, RZ, 0x5, R15 ;  /* 0x00000005ff007819 */ /* 0x000fe2000001140f */
        /* <DEDUP_REMOVED lines=30> */
[----:B------:R-:W-:Y:S01]  /*a8c0*/  FMUL.FTZ R138, R4, R138 ;  /* 0x0000008a048a7220 */ /* 0x000fe20000410000 */
[----:B------:R-:W-:Y:S01]  /*a8d0*/  MOV R4, UR10 ;  /* 0x0000000a00047c02 */ /* 0x000fe20008000f00 */
[----:B------:R-:W-:Y:S01]  /*a8e0*/  UIMAD UR5, UR7, UR5, UR6 ;  /* 0x00000005070572a4 */ /* 0x000fe2000f8e0206 */
[----:B------:R-:W-:Y:S02]  /*a8f0*/  MOV R8, UR12 ;  /* 0x0000000c00087c02 */ /* 0x000fe40008000f00 */
[----:B------:R-:W-:Y:S01]  /*a900*/  SHF.R.S32.HI R3, RZ, 0x1f, R0 ;  /* 0x0000001fff037819 */ /* 0x000fe20000011400 */
[----:B------:R-:W-:Y:S01]  /*a910*/  UIADD3 UR5, UR13, UR5, URZ ;  /* 0x000000050d057290 */ /* 0x000fe2000fffe03f */
[----:B------:R-:W-:Y:S02]  /*a920*/  MOV R6, R4 ;  /* 0x0000000400067202 */ /* 0x000fe40000000f00 */
[----:B------:R-:W-:-:S02]  /*a930*/  MOV R4, R8 ;  /* 0x0000000800047202 */ /* 0x000fc40000000f00 */
[----:B------:R-:W-:Y:S02]  /*a940*/  LEA.HI R3, R3, R0, RZ, 0x3 ;  /* 0x0000000003037211 */ /* 0x000fe400078f18ff */
[----:B------:R-:W-:Y:S02]  /*a950*/  SHF.R.S32.HI R8, RZ, 0x1f, R17 ;  /* 0x0000001fff087819 */ /* 0x000fe40000011411 */
[-C--:B------:R-:W-:Y:S01]  /*a960*/  LEA.HI R2, R12, R12.reuse, RZ, 0x1 ;  /* 0x0000000c0c027211 */ /* 0x080fe200078f08ff */
[----:B------:R-:W-:Y:S01]  /*a970*/  IMAD.U32 R5, RZ, RZ, UR11 ;  /* 0x0000000bff057e24 */ /* 0x000fe2000f8e00ff */
[----:B------:R-:W-:Y:S01]  /*a980*/  LOP3.LUT R3, R3, 0xffffff8, RZ, 0xc0, !PT ;  /* 0x0ffffff803037812 */ /* 0x000fe200078ec0ff */
[----:B------:R-:W-:Y:S01]  /*a990*/  IMAD.U32 R5, RZ, RZ, UR5 ;  /* 0x00000005ff057e24 */ /* 0x000fe2000f8e00ff */
[----:B------:R-:W-:Y:S01]  /*a9a0*/  LOP3.LUT R2, R2, 0x1ffffffe, RZ, 0xc0, !PT ;  /* 0x1ffffffe02027812 */ /* 0x000fe200078ec0ff */
[----:B------:R-:W-:Y:S01]  /*a9b0*/  IMAD R16, R8, c[0x0][0x3f0], RZ ;  /* 0x0000fc0008107a24 */ /* 0x000fe200078e02ff */
[C---:B------:R-:W-:Y:S01]  /*a9c0*/  LEA R15, R0.reuse, R12, 0x9 ;  /* 0x0000000c000f7211 */ /* 0x040fe200078e48ff */
[----:B------:R-:W-:Y:S01]  /*a9d0*/  IMAD.IADD R11, R0, 0x1, -R3 ;  /* 0x00000001000b7824 */ /* 0x000fe200078e0a03 */
[----:B------:R-:W-:Y:S01]  /*a9e0*/  IADD3 R12, R12, -R2, RZ ;  /* 0x800000020c0c7210 */ /* 0x000fe20007ffe0ff */
[----:B------:R-:W-:-:S02]  /*a9f0*/  IMAD R0, R17, c[0x0][0x3f4], R16 ;  /* 0x0000fd0011007a24 */ /* 0x000fc400078e0210 */
[----:B------:R-:W-:Y:S01]  /*aa00*/  IMAD.WIDE.U32 R2, R17, c[0x0][0x3f0], R4 ;  /* 0x0000fc0011027a25 */ /* 0x000fe200078e0004 */
[----:B------:R-:W-:-:S03]  /*aa10*/  LOP3.LUT R4, R10, 0x1, RZ, 0xc0, !PT ;  /* 0x000000010a047812 */ /* 0x000fc600078ec0ff */
[----:B------:R-:W-:Y:S01]  /*aa20*/  IMAD R34, R8, c[0x0][0x498], RZ ;  /* 0x0001260008227a24 */ /* 0x000fe200078e02ff */
[----:B------:R-:W-:Y:S01]  /*aa30*/  IADD3 R3, R3, R0, RZ ;  /* 0x0000000003037210 */ /* 0x000fe20007ffe0ff */
[C---:B------:R-:W-:Y:S01]  /*aa40*/  IMAD.SHL.U32 R8, R10.reuse, 0x40, RZ ;  /* 0x000000400a087824 */ /* 0x040fe200078e00ff */
[----:B------:R-:W-:Y:S02]  /*aa50*/  LEA R0, R11, R9, 0x4 ;  /* 0x000000090b007211 */ /* 0x000fe400078e20ff */
[----:B------:R-:W-:Y:S02]  /*aa60*/  R2P PR, R10, 0x6 ;  /* 0x000000060a007804 */ /* 0x000fe40000000000 */
[----:B------:R-:W-:Y:S01]  /*aa70*/  ISETP.NE.U32.AND P3, PT, R4, 0x1, PT ;  /* 0x000000010400780c */ /* 0x000fe20003f65070 */
[----:B------:R-:W-:Y:S01]  /*aa80*/  IMAD R4, R12, 0x8, R0 ;  /* 0x000000080c047824 */ /* 0x000fe200078e0200 */
[----:B------:R-:W-:Y:S02]  /*aa90*/  LOP3.LUT R8, R8, 0x1c0, RZ, 0xc0, !PT ;  /* 0x000001c008087812 */ /* 0x000fe400078ec0ff */
[----:B------:R-:W-:Y:S01]  /*aaa0*/  SHF.R.S32.HI R5, RZ, 0x1f, R20 ;  /* 0x0000001fff057819 */ /* 0x000fe20000011414 */
[----:B------:R-:W-:Y:S01]  /*aab0*/  UIADD3 UR8, UR11, UR8, URZ ;  /* 0x000000080b087290 */ /* 0x000fe2000fffe03f */
[C---:B---3--:R-:W-:Y:S01]  /*aac0*/  LEA R0, R45.reuse, R0, 0x7 ;  /* 0x000000002d007211 */ /* 0x048fe200078e38ff */
[----:B------:R-:W-:Y:S01]  /*aad0*/  IMAD R44, R44, c[0x0][0x388], RZ ;  /* 0x0000e2002c2c7a24 */ /* 0x000fe200078e02ff */
[----:B------:R-:W-:Y:S01]  /*aae0*/  LEA.HI R8, R8, R8, RZ, 0x1d ;  /* 0x0000000808087211 */ /* 0x000fe200078fe8ff */
[----:B------:R-:W-:-:S02]  /*aaf0*/  IMAD R9, R45, 0x80, R4 ;  /* 0x000000802d097824 */ /* 0x000fc400078e0204 */
[----:B------:R-:W-:Y:S01]  /*ab00*/  IMAD R4, R5, c[0x0][0x3e0], RZ ;  /* 0x0000f80005047a24 */ /* 0x000fe200078e02ff */
[----:B------:R-:W-:Y:S02]  /*ab10*/  IADD3 R5, R0, 0x8, RZ ;  /* 0x0000000800057810 */ /* 0x000fe40007ffe0ff */
[----:B------:R-:W-:Y:S01]  /*ab20*/  LEA R8, R15, R8, 0x1 ;  /* 0x000000080f087211 */ /* 0x000fe200078e08ff */
[----:B------:R-:W-:Y:S01]  /*ab30*/  IMAD.WIDE.U32 R2, R20, c[0x0][0x3e0], R2 ;  /* 0x0000f80014027a25 */ /* 0x000fe200078e0002 */
[-C--:B------:R-:W-:Y:S02]  /*ab40*/  ISETP.GE.OR P5, PT, R0, R44.reuse, P4 ;  /* 0x0000002c0000720c */ /* 0x080fe400027a6670 */
[----:B------:R-:W-:Y:S01]  /*ab50*/  MOV R7, UR8 ;  /* 0x0000000800077c02 */ /* 0x000fe20008000f00 */
[----:B------:R-:W-:Y:S01]  /*ab60*/  IMAD R0, R20, c[0x0][0x3e4], R4 ;  /* 0x0000f90014007a24 */ /* 0x000fe200078e0204 */
[----:B------:R-:W-:Y:S01]  /*ab70*/  ISETP.GE.OR P4, PT, R5, R44, P4 ;  /* 0x0000002c0500720c */ /* 0x000fe20002786670 */
[----:B------:R-:W-:Y:S01]  /*ab80*/  @P0 IMAD.HI.U32 R5, R9, c[0x0][0x4ec], RZ ;  /* 0x00013b0009050a27 */ /* 0x000fe200078e00ff */
[----:B------:R-:W-:-:S02]  /*ab90*/  SHF.L.U32 R8, R8, 0x1, RZ ;  /* 0x0000000108087819 */ /* 0x000fc400000006ff */
[----:B------:R-:W-:Y:S01]  /*aba0*/  IADD3 R3, R3, R0, RZ ;  /* 0x0000000003037210 */ /* 0x000fe20007ffe0ff */
[C---:B------:R-:W-:Y:S02]  /*abb0*/  IMAD R34, R17.reuse, c[0x0][0x49c], R34 ;  /* 0x0001270011227a24 */ /* 0x040fe400078e0222 */
[----:B------:R-:W-:Y:S01]  /*abc0*/  IMAD.WIDE.U32 R16, R17, c[0x0][0x498], R6 ;  /* 0x0001260011107a25 */ /* 0x000fe200078e0006 */
[----:B------:R-:W-:-:S03]  /*abd0*/  IADD3 R6, R8, 0x80, RZ ;  /* 0x0000008008067810 */ /* 0x000fc60007ffe0ff */
[----:B------:R-:W-:Y:S01]  /*abe0*/  IMAD.MOV.U32 R0, RZ, RZ, R9 ;  /* 0x000000ffff007224 */ /* 0x000fe200078e0009 */
[----:B------:R-:W-:Y:S02]  /*abf0*/  @P0 SHF.R.U32.HI R0, RZ, c[0x0][0x4f0], R5 ;  /* 0x00013c00ff000a19 */ /* 0x000fe40000011605 */
[----:B------:R-:W-:Y:S02]  /*ac00*/  IADD3 R7, R8, 0x70, RZ ;  /* 0x0000007008077810 */ /* 0x000fe40007ffe0ff */
[----:B------:R-:W-:Y:S02]  /*ac10*/  @P3 IADD3 R7, R6, 0x10, RZ ;  /* 0x0000001006073810 */ /* 0x000fe40007ffe0ff */
[----:B------:R-:W-:Y:S02]  /*ac20*/  IADD3 R6, -R0, RZ, RZ ;  /* 0x000000ff00067210 */ /* 0x000fe40007ffe1ff */
[----:B------:R-:W-:Y:S02]  /*ac30*/  F2FP.PACK_AB R14, R77, R14 ;  /* 0x0000000e4d0e723e */ /* 0x000fe400000000ff */
[----:B------:R-:W-:-:S02]  /*ac40*/  SHF.R.S32.HI R11, RZ, 0x1f, R0 ;  /* 0x0000001fff0b7819 */ /* 0x000fc40000011400 */
[----:B------:R-:W-:Y:S01]  /*ac50*/  IADD3 R10, P0, R0, R16, RZ ;  /* 0x00000010000a7210 */ /* 0x000fe20007f1e0ff */
[----:B------:R-:W-:Y:S01]  /*ac60*/  IMAD R0, R6, c[0x0][0x4e8], R9 ;  /* 0x00013a0006007a24 */ /* 0x000fe200078e0209 */
[----:B------:R1:W-:Y:S02]  /*ac70*/  STS [R8+0x80], R14 ;  /* 0x0000800e08007388 */ /* 0x0003e40000000800 */
[----:B------:R-:W-:Y:S02]  /*ac80*/  IADD3.X R11, R11, R17, R34, P0, !PT ;  /* 0x000000110b0b7210 */ /* 0x000fe400007fe422 */
[----:B------:R-:W-:Y:S02]  /*ac90*/  SHF.R.S32.HI R4, RZ, 0x1f, R41 ;  /* 0x0000001fff047819 */ /* 0x000fe40000011429 */
[----:B------:R-:W-:Y:S02]  /*aca0*/  MOV R5, 0x20 ;  /* 0x0000002000057802 */ /* 0x000fe40000000f00 */
[----:B------:R-:W-:Y:S01]  /*acb0*/  MOV R12, 0x40 ;  /* 0x00000040000c7802 */ /* 0x000fe20000000f00 */
[----:B------:R-:W-:Y:S01]  /*acc0*/  IMAD R4, R4, c[0x0][0x3d8], RZ ;  /* 0x0000f60004047a24 */ /* 0x000fe200078e02ff */
[----:B------:R-:W-:-:S02]  /*acd0*/  SEL R5, R5, 0xffffffe0, !P1 ;  /* 0xffffffe005057807 */ /* 0x000fc40004800000 */
[----:B------:R-:W-:Y:S01]  /*ace0*/  SEL R12, R12, 0xffffffc0, !P2 ;  /* 0xffffffc00c0c7807 */ /* 0x000fe20005000000 */
[----:B-1----:R-:W-:Y:S01]  /*acf0*/  IMAD.WIDE.U32 R14, R41, c[0x0][0x3d8], R2 ;  /* 0x0000f600290e7a25 */ /* 0x002fe200078e0002 */
[----:B------:R-:W-:-:S05]  /*ad00*/  SHF.R.S32.HI R2, RZ, 0x1f, R0 ;  /* 0x0000001fff027819 */ /* 0x000fca0000011400 */
[----:B------:R-:W-:Y:S02]  /*ad10*/  IMAD R6, R2, c[0x0][0x488], RZ ;  /* 0x0001220002067a24 */ /* 0x000fe400078e02ff */
[----:B------:R-:W-:-:S04]  /*ad20*/  IMAD.WIDE.U32 R2, R0, c[0x0][0x488], R10 ;  /* 0x0001220000027a25 */ /* 0x000fc800078e000a */
[----:B------:R-:W-:Y:S01]  /*ad30*/  IMAD R0, R0, c[0x0][0x48c], R6 ;  /* 0x0001230000007a24 */ /* 0x000fe200078e0206 */
[----:B------:R-:W-:Y:S01]  /*ad40*/  F2FP.PACK_AB R13, R79, R13 ;  /* 0x0000000d4f0d723e */ /* 0x000fe200000000ff */
[----:B------:R-:W-:Y:S01]  /*ad50*/  IMAD R16, R41, c[0x0][0x3dc], R4 ;  /* 0x0000f70029107a24 */ /* 0x000fe200078e0204 */
[----:B------:R-:W-:Y:S01]  /*ad60*/  F2FP.PACK_AB R19, R81, R19 ;  /* 0x000000135113723e */ /* 0x000fe200000000ff */
[----:B------:R-:W-:Y:S01]  /*ad70*/  IMAD.IADD R4, R8, 0x1, R5 ;  /* 0x0000000108047824 */ /* 0x000fe200078e0205 */
[----:B------:R-:W-:Y:S02]  /*ad80*/  F2FP.PACK_AB R18, R83, R18 ;  /* 0x000000125312723e */ /* 0x000fe400000000ff */
[----:B------:R-:W-:Y:S02]  /*ad90*/  LEA R10, P0, R2, c[0x0][0x450], 0x2 ;  /* 0x00011400020a7a11 */ /* 0x000fe400078010ff */
[----:B------:R-:W-:Y:S02]  /*ada0*/  IADD3 R0, R3, R0, RZ ;  /* 0x0000000003007210 */ /* 0x000fe40007ffe0ff */
[----:B------:R-:W-:-:S02]  /*adb0*/  F2FP.PACK_AB R23, R85, R23 ;  /* 0x000000175517723e */ /* 0x000fc400000000ff */
[----:B------:R-:W-:Y:S01]  /*adc0*/  F2FP.PACK_AB R22, R87, R22 ;  /* 0x000000165716723e */ /* 0x000fe200000000ff */
[----:B------:R-:W-:Y:S01]  /*add0*/  IMAD.IADD R6, R8, 0x1, R12 ;  /* 0x0000000108067824 */ /* 0x000fe200078e020c */
[----:B------:R-:W-:Y:S02]  /*ade0*/  F2FP.PACK_AB R21, R89, R21 ;  /* 0x000000155915723e */ /* 0x000fe400000000ff */
[----:B------:R-:W-:Y:S02]  /*adf0*/  F2FP.PACK_AB R24, R91, R24 ;  /* 0x000000185b18723e */ /* 0x000fe400000000ff */
[----:B------:R-:W-:Y:S01]  /*ae00*/  IADD3 R5, R5, R7, RZ ;  /* 0x0000000705057210 */ /* 0x000fe20007ffe0ff */
[----:B------:R-:W-:Y:S01]  /*ae10*/  STS [R8+0x480], R13 ;  /* 0x0004800d08007388 */ /* 0x000fe20000000800 */
[----:B------:R-:W-:Y:S02]  /*ae20*/  F2FP.PACK_AB R33, R93, R33 ;  /* 0x000000215d21723e */ /* 0x000fe400000000ff */
[----:B------:R-:W-:Y:S01]  /*ae30*/  F2FP.PACK_AB R32, R95, R32 ;  /* 0x000000205f20723e */ /* 0x000fe200000000ff */
[----:B------:R-:W-:Y:S01]  /*ae40*/  STS [R7], R19 ;  /* 0x0000001307007388 */ /* 0x000fe20000000800 */
[----:B------:R-:W-:-:S02]  /*ae50*/  F2FP.PACK_AB R31, R97, R31 ;  /* 0x0000001f611f723e */ /* 0x000fc400000000ff */
[----:B------:R-:W-:Y:S01]  /*ae60*/  F2FP.PACK_AB R36, R99, R36 ;  /* 0x000000246324723e */ /* 0x000fe200000000ff */
[----:B------:R-:W-:Y:S01]  /*ae70*/  STS [R7+0x400], R18 ;  /* 0x0004001207007388 */ /* 0x000fe20000000800 */
[----:B------:R-:W-:Y:S02]  /*ae80*/  IADD3 R9, R12, R7, RZ ;  /* 0x000000070c097210 */ /* 0x000fe40007ffe0ff */
[----:B------:R-:W-:Y:S01]  /*ae90*/  LEA.HI.X R3, R2, c[0x0][0x454], R0, 0x2, P0 ;  /* 0x0001150002037a11 */ /* 0x000fe200000f1400 */
[----:B------:R-:W-:Y:S01]  /*aea0*/  IMAD.IADD R0, R12, 0x1, R4 ;  /* 0x000000010c007824 */ /* 0x000fe200078e0204 */
[----:B------:R-:W-:Y:S01]  /*aeb0*/  F2FP.PACK_AB R39, R101, R39 ;  /* 0x000000276527723e */ /* 0x000fe200000000ff */
[----:B------:R-:W-:Y:S01]  /*aec0*/  STS [R4+0x80], R23 ;  /* 0x0000801704007388 */ /* 0x000fe20000000800 */
[----:B------:R-:W-:Y:S02]  /*aed0*/  F2FP.PACK_AB R102, R103, R102 ;  /* 0x000000666766723e */ /* 0x000fe400000000ff */
[----:B------:R-:W-:Y:S01]  /*aee0*/  F2FP.PACK_AB R40, R105, R40 ;  /* 0x000000286928723e */ /* 0x000fe200000000ff */
[----:B------:R-:W-:Y:S01]  /*aef0*/  STS [R4+0x480], R22 ;  /* 0x0004801604007388 */ /* 0x000fe20000000800 */
[----:B------:R-:W-:-:S02]  /*af00*/  F2FP.PACK_AB R106, R107, R106 ;  /* 0x0000006a6b6a723e */ /* 0x000fc400000000ff */
[----:B------:R-:W-:Y:S01]  /*af10*/  IADD3 R2, R5, R12, RZ ;  /* 0x0000000c05027210 */ /* 0x000fe20007ffe0ff */
[----:B------:R-:W-:Y:S01]  /*af20*/  STS [R5], R21 ;  /* 0x0000001505007388 */ /* 0x000fe20000000800 */
[----:B------:R-:W-:Y:S02]  /*af30*/  F2FP.PACK_AB R38, R109, R38 ;  /* 0x000000266d26723e */ /* 0x000fe400000000ff */
[----:B------:R-:W-:Y:S01]  /*af40*/  F2FP.PACK_AB R110, R111, R110 ;  /* 0x0000006e6f6e723e */ /* 0x000fe200000000ff */
[----:B------:R-:W-:Y:S01]  /*af50*/  STS [R5+0x400], R24 ;  /* 0x0004001805007388 */ /* 0x000fe20000000800 */
[----:B------:R-:W-:Y:S02]  /*af60*/  F2FP.PACK_AB R37, R113, R37 ;  /* 0x000000257125723e */ /* 0x000fe400000000ff */
[----:B------:R-:W-:Y:S01]  /*af70*/  F2FP.PACK_AB R114, R115, R114 ;  /* 0x000000727372723e */ /* 0x000fe200000000ff */
[----:B------:R-:W-:Y:S01]  /*af80*/  STS [R6+0x80], R33 ;  /* 0x0000802106007388 */ /* 0x000fe20000000800 */
[----:B------:R-:W-:-:S02]  /*af90*/  F2FP.PACK_AB R35, R117, R35 ;  /* 0x000000237523723e */ /* 0x000fc400000000ff */
[----:B------:R-:W-:Y:S01]  /*afa0*/  F2FP.PACK_AB R118, R119, R118 ;  /* 0x000000767776723e */ /* 0x000fe200000000ff */
[----:B------:R-:W-:Y:S01]  /*afb0*/  STS [R6+0x480], R32 ;  /* 0x0004802006007388 */ /* 0x000fe20000000800 */
[----:B------:R-:W-:Y:S02]  /*afc0*/  F2FP.PACK_AB R30, R121, R30 ;  /* 0x0000001e791e723e */ /* 0x000fe400000000ff */
[----:B------:R-:W-:Y:S01]  /*afd0*/  F2FP.PACK_AB R122, R123, R122 ;  /* 0x0000007a7b7a723e */ /* 0x000fe200000000ff */
[----:B------:R-:W-:Y:S01]  /*afe0*/  STS [R9], R31 ;  /* 0x0000001f09007388 */ /* 0x000fe20000000800 */
[----:B------:R-:W-:-:S03]  /*aff0*/  F2FP.PACK_AB R29, R125, R29 ;  /* 0x0000001d7d1d723e */ /* 0x000fc600000000ff */
[----:B------:R-:W-:Y:S01]  /*b000*/  STS [R9+0x400], R36 ;  /* 0x0004002409007388 */ /* 0x000fe20000000800 */
[----:B------:R-:W-:-:S03]  /*b010*/  F2FP.PACK_AB R126, R127, R126 ;  /* 0x0000007e7f7e723e */ /* 0x000fc600000000ff */
[----:B------:R-:W-:Y:S01]  /*b020*/  STS [R0+0x80], R39 ;  /* 0x0000802700007388 */ /* 0x000fe20000000800 */
[----:B------:R-:W-:-:S03]  /*b030*/  F2FP.PACK_AB R28, R129, R28 ;  /* 0x0000001c811c723e */ /* 0x000fc600000000ff */
[----:B------:R-:W-:Y:S01]  /*b040*/  STS [R0+0x480], R102 ;  /* 0x0004806600007388 */ /* 0x000fe20000000800 */
[----:B------:R-:W-:-:S03]  /*b050*/  F2FP.PACK_AB R130, R131, R130 ;  /* 0x000000828382723e */ /* 0x000fc600000000ff */
        /* <DEDUP_REMOVED lines=8> */
[----:B------:R-:W-:Y:S04]  /*b0e0*/  STS [R7+0x4000], R37 ;  /* 0x0040002507007388 */ /* 0x000fe80000000800 */
        /* <DEDUP_REMOVED lines=10> */
[----:B------:R1:W-:Y:S04]  /*b190*/  STS [R0+0x4480], R26 ;  /* 0x0044801a00007388 */ /* 0x0003e80000000800 */
[----:B------:R-:W-:Y:S04]  /*b1a0*/  STS [R2+0x4000], R25 ;  /* 0x0040001902007388 */ /* 0x000fe80000000800 */
[----:B------:R-:W-:Y:S04]  /*b1b0*/  STS [R2+0x4400], R138 ;  /* 0x0044008a02007388 */ /* 0x000fe80000000800 */
[----:B------:R-:W-:Y:S04]  /*b1c0*/  SHFL.IDX PT, R12, R10, RZ, 0x1c1f ;  /* 0x001c1fff0a0c7589 */ /* 0x000fe800000e0000 */
[----:B------:R-:W3:Y:S04]  /*b1d0*/  SHFL.IDX PT, R13, R3, RZ, 0x1c1f ;  /* 0x001c1fff030d7589 */ /* 0x000ee800000e0000 */
[----:B------:R-:W-:Y:S06]  /*b1e0*/  BAR.SYNC.DEFER_BLOCKING 0x1, 0x100 ;  /* 0x0044000000007b1d */ /* 0x000fec0000010000 */
[----:B------:R-:W-:Y:S04]  /*b1f0*/  SHFL.IDX PT, R10, R10, 0x1, 0x1c1f ;  /* 0x003c1f000a0a7f89 */ /* 0x000fe800000e0000 */
[----:B------:R-:W4:Y:S01]  /*b200*/  SHFL.IDX PT, R11, R3, 0x1, 0x1c1f ;  /* 0x003c1f00030b7f89 */ /* 0x000f2200000e0000 */
[----:B-1----:R-:W-:-:S03]  /*b210*/  SHF.L.U32 R0, R48, 0x1, RZ ;  /* 0x0000000130007819 */ /* 0x002fc600000006ff */
[----:B------:R-:W1:Y:S04]  /*b220*/  S2R R5, SR_TID.X ;  /* 0x0000000000057919 */ /* 0x000e680000002100 */
[----:B---3--:R2:W-:Y:S04]  /*b230*/  @!P5 ST.E [R12.64], R43 ;  /* 0x0000002b0c00d985 */ /* 0x0085e8000c10190e */
[----:B----4-:R2:W-:Y:S04]  /*b240*/  @!P4 ST.E [R10.64], R42 ;  /* 0x0000002a0a00c985 */ /* 0x0105e8000c10190e */
[----:B------:R2:W3:Y:S04]  /*b250*/  LDS.128 R24, [R0+0x1080] ;  /* 0x0010800000187984 */ /* 0x0004e80000000c00 */
[----:B------:R2:W4:Y:S04]  /*b260*/  LDS.128 R32, [R0+0x2080] ;  /* 0x0020800000207984 */ /* 0x0005280000000c00 */
[----:B------:R2:W2:Y:S04]  /*b270*/  LDS.128 R36, [R0+0x3080] ;  /* 0x0030800000247984 */ /* 0x0004a80000000c00 */
[----:B------:R2:W2:Y:S04]  /*b280*/  LDS.128 R20, [R0+0x5080] ;  /* 0x0050800000147984 */ /* 0x0004a80000000c00 */
[----:B------:R2:W2:Y:S04]  /*b290*/  LDS.128 R28, [R0+0x6080] ;  /* 0x00608000001c7984 */ /* 0x0004a80000000c00 */
[----:B------:R2:W2:Y:S01]  /*b2a0*/  LDS.128 R40, [R0+0x7080] ;  /* 0x0070800000287984 */ /* 0x0004a20000000c00 */
[----:B------:R-:W-:Y:S01]  /*b2b0*/  IMAD.IADD R2, R15, 0x1, R16 ;  /* 0x000000010f027824 */ /* 0x000fe200078e0210 */
[----:B------:R-:W-:-:S02]  /*b2c0*/  LEA R16, P0, R14, c[0x0][0x380], 0x1 ;  /* 0x0000e0000e107a11 */ /* 0x000fc400078008ff */
[----:B-1----:R-:W-:Y:S02]  /*b2d0*/  SHF.R.S32.HI R4, RZ, 0x1f, R5 ;  /* 0x0000001fff047819 */ /* 0x002fe40000011405 */
[----:B------:R-:W-:Y:S02]  /*b2e0*/  LEA.HI.X R7, R14, c[0x0][0x384], R2, 0x1, P0 ;  /* 0x0000e1000e077a11 */ /* 0x000fe400000f0c02 */
[----:B------:R-:W-:Y:S02]  /*b2f0*/  ISETP.GE.AND P0, PT, R47, R44, PT ;  /* 0x0000002c2f00720c */ /* 0x000fe40003f06270 */
[----:B------:R-:W-:-:S04]  /*b300*/  LEA.HI R4, R4, R5, RZ, 0x3 ;  /* 0x0000000504047211 */ /* 0x000fc800078f18ff */
[----:B------:R-:W-:Y:S01]  /*b310*/  LOP3.LUT R4, R4, 0xfffffff8, RZ, 0xc0, !PT ;  /* 0xfffffff804047812 */ /* 0x000fe200078ec0ff */
[----:B------:R1:W1:Y:S01]  /*b320*/  SHFL.IDX PT, R2, R16, RZ, 0x181f ;  /* 0x00181fff10027589 */ /* 0x00026200000e0000 */
[----:B------:R-:W-:Y:S02]  /*b330*/  BSSY B0, `(.L_x_6) ;  /* 0x0000010000007945 */ /* 0x000fe40003800000 */
[----:B------:R-:W-:Y:S01]  /*b340*/  IADD3 R4, -R4, R5, RZ ;  /* 0x0000000504047210 */ /* 0x000fe20007ffe1ff */
[----:B------:R1:W1:Y:S03]  /*b350*/  SHFL.IDX PT, R3, R7, RZ, 0x181f ;  /* 0x00181fff07037589 */ /* 0x00026600000e0000 */
[----:B------:R-:W-:Y:S01]  /*b360*/  SHF.L.U32 R6, R4, 0x3, RZ ;  /* 0x0000000304067819 */ /* 0x000fe200000006ff */
[----:B------:R-:W-:Y:S05]  /*b370*/  @P0 BRA `(.L_x_7) ;  /* 0x000000b000000947 */ /* 0x000fea0003800000 */
[----:B--23--:R-:W2:Y:S01]  /*b380*/  LDS.128 R12, [R0+0x80] ;  /* 0x00008000000c7984 */ /* 0x00cea20000000c00 */
[----:B-----5:R-:W-:-:S02]  /*b390*/  ISETP.GE.AND P0, PT, R46, c[0x0][0x3c8], PT ;  /* 0x0000f2002e007a0c */ /* 0x020fc40003f06270 */
[----:B------:R-:W-:Y:S01]  /*b3a0*/  ISETP.GE.AND P1, PT, R6, c[0x0][0x3c8], PT ;  /* 0x0000f20006007a0c */ /* 0x000fe20003f26270 */
[----:B------:R3:W4:-:S12]  /*b3b0*/  LDS.128 R8, [R0+0x4080] ;  /* 0x0040800000087984 */ /* 0x0007180000000c00 */
[----:B-1----:R-:W-:Y:S01]  /*b3c0*/  @!P1 IMAD.WIDE R4, R6, 0x2, R2 ;  /* 0x0000000206049825 */ /* 0x002fe200078e0202 */
[----:B---3--:R-:W-:-:S04]  /*b3d0*/  @!P0 SHF.R.S32.HI R0, RZ, 0x1f, R46 ;  /* 0x0000001fff008819 */ /* 0x008fc8000001142e */
[----:B------:R-:W-:-:S04]  /*b3e0*/  @!P0 LEA.HI R0, R0, R46, RZ, 0x3 ;  /* 0x0000002e00008211 */ /* 0x000fc800078f18ff */
[----:B------:R-:W-:-:S05]  /*b3f0*/  @!P0 LOP3.LUT R0, R0, 0xfffffff8, RZ, 0xc0, !PT ;  /* 0xfffffff800008812 */ /* 0x000fca00078ec0ff */
[----:B------:R-:W-:Y:S01]  /*b400*/  @!P0 IMAD.WIDE R2, R0, 0x2, R2 ;  /* 0x0000000200028825 */ /* 0x000fe200078e0202 */
[----:B--2---:R1:W-:Y:S04]  /*b410*/  @!P1 ST.E.128 [R4.64], R12 ;  /* 0x0000000c04009985 */ /* 0x0043e8000c101d0e */
[----:B----4-:R1:W-:Y:S02]  /*b420*/  @!P0 ST.E.128 [R2.64], R8 ;  /* 0x0000000802008985 */ /* 0x0103e4000c101d0e */
.L_x_7:
[----:B---3--:R-:W-:Y:S05]  /*b430*/  BSYNC B0 ;  /* 0x0000000000007941 */ /* 0x008fea0003800000 */
.L_x_6:
[----:B--2---:R-:W-:Y:S01]  /*b440*/  IADD3 R0, R47, 0x20, RZ ;  /* 0x000000202f007810 */ /* 0x004fe20007ffe0ff */
[----:B-1----:R1:W2:Y:S01]  /*b450*/  SHFL.IDX PT, R3, R7, 0x1, 0x181f ;  /* 0x00381f0007037f89 */ /* 0x0022a200000e0000 */
[----:B------:R-:W-:Y:S02]  /*b460*/  BSSY B0, `(.L_x_8) ;  /* 0x000000d000007945 */ /* 0x000fe40003800000 */
[----:B------:R-:W-:Y:S01]  /*b470*/  ISETP.GE.AND P0, PT, R0, R44, PT ;  /* 0x0000002c0000720c */ /* 0x000fe20003f06270 */
[----:B------:R1:W3:-:S12]  /*b480*/  SHFL.IDX PT, R2, R16, 0x1, 0x181f ;  /* 0x00381f0010027f89 */ /* 0x0002d800000e0000 */
[----:B------:R-:W-:Y:S05]  /*b490*/  @P0 BRA `(.L_x_9) ;  /* 0x0000009000000947 */ /* 0x000fea0003800000 */
[----:B-----5:R-:W-:Y:S02]  /*b4a0*/  ISETP.GE.AND P0, PT, R46, c[0x0][0x3c8], PT ;  /* 0x0000f2002e007a0c */ /* 0x020fe40003f06270 */
[----:B------:R-:W-:-:S11]  /*b4b0*/  ISETP.GE.AND P1, PT, R6, c[0x0][0x3c8], PT ;  /* 0x0000f20006007a0c */ /* 0x000fd60003f26270 */
[----:B------:R-:W-:Y:S02]  /*b4c0*/  @!P0 SHF.R.S32.HI R0, RZ, 0x1f, R46 ;  /* 0x0000001fff008819 */ /* 0x000fe4000001142e */
[----:B--23--:R-:W-:Y:S02]  /*b4d0*/  @!P1 IMAD.WIDE R4, R6, 0x2, R2 ;  /* 0x0000000206049825 */ /* 0x00cfe400078e0202 */
[----:B------:R-:W-:-:S03]  /*b4e0*/  @!P0 LEA.HI R0, R0, R46, RZ, 0x3 ;  /* 0x0000002e00008211 */ /* 0x000fc600078f18ff */
[----:B------:R2:W-:Y:S01]  /*b4f0*/  @!P1 ST.E.128 [R4.64], R24 ;  /* 0x0000001804009985 */ /* 0x0005e2000c101d0e */
[----:B------:R-:W-:-:S05]  /*b500*/  @!P0 LOP3.LUT R0, R0, 0xfffffff8, RZ, 0xc0, !PT ;  /* 0xfffffff800008812 */ /* 0x000fca00078ec0ff */
[----:B------:R-:W-:-:S05]  /*b510*/  @!P0 IMAD.WIDE R2, R0, 0x2, R2 ;  /* 0x0000000200028825 */ /* 0x000fca00078e0202 */
[----:B------:R2:W-:Y:S02]  /*b520*/  @!P0 ST.E.128 [R2.64], R20 ;  /* 0x0000001402008985 */ /* 0x0005e4000c101d0e */
.L_x_9:
[----:B------:R-:W-:Y:S05]  /*b530*/  BSYNC B0 ;  /* 0x0000000000007941 */ /* 0x000fea0003800000 */
.L_x_8:
[----:B------:R-:W-:Y:S01]  /*b540*/  IADD3 R0, R47, 0x40, RZ ;  /* 0x000000402f007810 */ /* 0x000fe20007ffe0ff */
[----:B--2---:R2:W1:Y:S01]  /*b550*/  SHFL.IDX PT, R3, R7, 0x2, 0x181f ;  /* 0x00581f0007037f89 */ /* 0x00446200000e0000 */
[----:B------:R-:W-:Y:S02]  /*b560*/  BSSY B0, `(.L_x_10) ;  /* 0x000000d000007945 */ /* 0x000fe40003800000 */
[----:B------:R-:W-:Y:S01]  /*b570*/  ISETP.GE.AND P0, PT, R0, R44, PT ;  /* 0x0000002c0000720c */ /* 0x000fe20003f06270 */
[----:B---3--:R2:W3:-:S12]  /*b580*/  SHFL.IDX PT, R2, R16, 0x2, 0x181f ;  /* 0x00581f0010027f89 */ /* 0x0084d800000e0000 */
[----:B------:R-:W-:Y:S05]  /*b590*/  @P0 BRA `(.L_x_11) ;  /* 0x0000009000000947 */ /* 0x000fea0003800000 */
[----:B-----5:R-:W-:Y:S02]  /*b5a0*/  ISETP.GE.AND P0, PT, R46, c[0x0][0x3c8], PT ;  /* 0x0000f2002e007a0c */ /* 0x020fe40003f06270 */
[----:B------:R-:W-:-:S11]  /*b5b0*/  ISETP.GE.AND P1, PT, R6, c[0x0][0x3c8], PT ;  /* 0x0000f20006007a0c */ /* 0x000fd60003f26270 */
[----:B------:R-:W-:Y:S02]  /*b5c0*/  @!P0 SHF.R.S32.HI R0, RZ, 0x1f, R46 ;  /* 0x0000001fff008819 */ /* 0x000fe4000001142e */
[----:B-1-3--:R-:W-:Y:S02]  /*b5d0*/  @!P1 IMAD.WIDE R4, R6, 0x2, R2 ;  /* 0x0000000206049825 */ /* 0x00afe400078e0202 */
[----:B------:R-:W-:-:S03]  /*b5e0*/  @!P0 LEA.HI R0, R0, R46, RZ, 0x3 ;  /* 0x0000002e00008211 */ /* 0x000fc600078f18ff */
[----:B----4-:R1:W-:Y:S01]  /*b5f0*/  @!P1 ST.E.128 [R4.64], R32 ;  /* 0x0000002004009985 */ /* 0x0103e2000c101d0e */
[----:B------:R-:W-:-:S05]  /*b600*/  @!P0 LOP3.LUT R0, R0, 0xfffffff8, RZ, 0xc0, !PT ;  /* 0xfffffff800008812 */ /* 0x000fca00078ec0ff */
[----:B------:R-:W-:-:S05]  /*b610*/  @!P0 IMAD.WIDE R2, R0, 0x2, R2 ;  /* 0x0000000200028825 */ /* 0x000fca00078e0202 */
[----:B------:R1:W-:Y:S02]  /*b620*/  @!P0 ST.E.128 [R2.64], R28 ;  /* 0x0000001c02008985 */ /* 0x0003e4000c101d0e */
.L_x_11:
[----:B------:R-:W-:Y:S05]  /*b630*/  BSYNC B0 ;  /* 0x0000000000007941 */ /* 0x000fea0003800000 */
.L_x_10:
[----:B------:R-:W-:Y:S01]  /*b640*/  IADD3 R0, R47, 0x60, RZ ;  /* 0x000000602f007810 */ /* 0x000fe20007ffe0ff */
[----:B-1----:R1:W2:Y:S03]  /*b650*/  SHFL.IDX PT, R3, R7, 0x3, 0x181f ;  /* 0x00781f0007037f89 */ /* 0x0022a600000e0000 */
[----:B------:R-:W-:Y:S01]  /*b660*/  ISETP.GE.AND P0, PT, R0, R44, PT ;  /* 0x0000002c0000720c */ /* 0x000fe20003f06270 */
[----:B---3--:R1:W3:-:S12]  /*b670*/  SHFL.IDX PT, R2, R16, 0x3, 0x181f ;  /* 0x00781f0010027f89 */ /* 0x0082d800000e0000 */
[----:B------:R-:W-:Y:S05]  /*b680*/  @P0 EXIT ;  /* 0x000000000000094d */ /* 0x000fea0003800000 */
[----:B------:R-:W-:-:S13]  /*b690*/  ISETP.GE.AND P0, PT, R6, c[0x0][0x3c8], PT ;  /* 0x0000f20006007a0c */ /* 0x000fda0003f06270 */
[----:B--23--:R-:W-:-:S05]  /*b6a0*/  @!P0 IMAD.WIDE R4, R6, 0x2, R2 ;  /* 0x0000000206048825 */ /* 0x00cfca00078e0202 */
[----:B------:R2:W-:Y:S01]  /*b6b0*/  @!P0 ST.E.128 [R4.64], R36 ;  /* 0x0000002404008985 */ /* 0x0005e2000c101d0e */
[----:B-----5:R-:W-:-:S13]  /*b6c0*/  ISETP.GE.AND P0, PT, R46, c[0x0][0x3c8], PT ;  /* 0x0000f2002e007a0c */ /* 0x020fda0003f06270 */
[----:B------:R-:W-:Y:S05]  /*b6d0*/  @P0 EXIT ;  /* 0x000000000000094d */ /* 0x000fea0003800000 */
[----:B------:R-:W-:-:S04]  /*b6e0*/  SHF.R.S32.HI R0, RZ, 0x1f, R46 ;  /* 0x0000001fff007819 */ /* 0x000fc8000001142e */
[----:B------:R-:W-:-:S04]  /*b6f0*/  LEA.HI R0, R0, R46, RZ, 0x3 ;  /* 0x0000002e00007211 */ /* 0x000fc800078f18ff */
[----:B------:R-:W-:-:S05]  /*b700*/  LOP3.LUT R0, R0, 0xfffffff8, RZ, 0xc0, !PT ;  /* 0xfffffff800007812 */ /* 0x000fca00078ec0ff */
[----:B------:R-:W-:-:S05]  /*b710*/  IMAD.WIDE R2, R0, 0x2, R2 ;  /* 0x0000000200027825 */ /* 0x000fca00078e0202 */
[----:B------:R-:W-:Y:S01]  /*b720*/  ST.E.128 [R2.64], R40 ;  /* 0x0000002802007985 */ /* 0x000fe2000c101d0e */
[----:B------:R-:W-:Y:S05]  /*b730*/  EXIT ;  /* 0x000000000000794d */ /* 0x000fea0003800000 */
.L_x_12:
[----:B------:R-:W-:-:S00]  /*b740*/  BRA `(.L_x_12) ;  /* 0xfffffff000007947 */ /* 0x000fc0000383ffff */
[----:B------:R-:W-:-:S00]  /*b750*/  NOP ;  /* 0x0000000000007918 */ /* 0x000fc00000000000 */
        /* <DEDUP_REMOVED lines=10> */
.L_x_2165:


//--------------------- .text._ZN7cutlass13device_kernelIN5flash19enable_sm80_to_sm89INS1_16FlashAttnFwdSm80INS1_25CollectiveMainloopFwdSm80ILi8ELi1ELb1EN4cute5tupleIJNS5_1CILi128EEES8_S8_EEELi128ENS_6half_tEfNS_4arch4Sm80ELb0ELb0ELb1ELb1ELb1ELb0ELb1ELb0EEENS1_21CollectiveEpilogueFwdIS9_NS6_IJNS7_ILi1EEESF_SF_EEESA_SC_Li256ELb1ELb1ELb0ELb0EEENS1_19SingleTileSchedulerILb1ELb0ELb1ELi128EEEEEEEEEvNT_6ParamsE --------------------------
	.section	.text._ZN7cutlass13device_kernelIN5flash19enable_sm80_to_sm89INS1_16FlashAttnFwdSm80INS1_25CollectiveMainloopFwdSm80ILi8ELi1ELb1EN4cute5tupleIJNS5_1CILi128EEES8_S8_EEELi128ENS_6half_tEfNS_4arch4Sm80ELb0ELb0ELb1ELb1ELb1ELb0ELb1ELb0EEENS1_21CollectiveEpilogueFwdIS9_NS6_IJNS7_ILi1EEESF_SF_EEESA_SC_Li256ELb1ELb1ELb0ELb0EEENS1_19SingleTileSchedulerILb1ELb0ELb1ELi128EEEEEEEEEvNT_6ParamsE,"ax",@progbits
	.sectioninfo	@"SHI_REGISTERS=255"
	.align	128
.text._ZN7cutlass13device_kernelIN5flash19enable_sm80_to_sm89INS1_16FlashAttnFwdSm80INS1_25CollectiveMainloopFwdSm80ILi8ELi1ELb1EN4cute5tupleIJNS5_1CILi128EEES8_S8_EEELi128ENS_6half_tEfNS_4arch4Sm80ELb0ELb0ELb1ELb1ELb1ELb0ELb1ELb0EEENS1_21CollectiveEpilogueFwdIS9_NS6_IJNS7_ILi1EEESF_SF_EEESA_SC_Li256ELb1ELb1ELb0ELb0EEENS1_19SingleTileSchedulerILb1ELb0ELb1ELi128EEEEEEEEEvNT_6ParamsE:
        .type           _ZN7cutlass13device_kernelIN5flash19enable_sm80_to_sm89INS1_16FlashAttnFwdSm80INS1_25CollectiveMainloopFwdSm80ILi8ELi1ELb1EN4cute5tupleIJNS5_1CILi128EEES8_S8_EEELi128ENS_6half_tEfNS_4arch4Sm80ELb0ELb0ELb1ELb1ELb1ELb0ELb1ELb0EEENS1_21CollectiveEpilogueFwdIS9_NS6_IJNS7_ILi1EEESF_SF_EEESA_SC_Li256ELb1ELb1ELb0ELb0EEENS1_19SingleTileSchedulerILb1ELb0ELb1ELi128EEEEEEEEEvNT_6ParamsE,@function
        .size           _ZN7cutlass13device_kernelIN5flash19enable_sm80_to_sm89INS1_16FlashAttnFwdSm80INS1_25CollectiveMainloopFwdSm80ILi8ELi1ELb1EN4cute5tupleIJNS5_1CILi128EEES8_S8_EEELi128ENS_6half_tEfNS_4arch4Sm80ELb0ELb0ELb1ELb1ELb1ELb0ELb1ELb0EEENS1_21CollectiveEpilogueFwdIS9_NS6_IJNS7_ILi1EEESF_SF_EEESA_SC_Li256ELb1ELb1ELb0ELb0EEENS1_19SingleTileSchedulerILb1ELb0ELb1ELi128EEEEEEEEEvNT_6ParamsE,(.L_x_2166 - _ZN7cutlass13device_kernelIN5flash19enable_sm80_to_sm89INS1_16FlashAttnFwdSm80INS1_25CollectiveMainloopFwdSm80ILi8ELi1ELb1EN4cute5tupleIJNS5_1CILi128EEES8_S8_EEELi128ENS_6half_tEfNS_4arch4Sm80ELb0ELb0ELb1ELb1ELb1ELb0ELb1ELb0EEENS1_21CollectiveEpilogueFwdIS9_NS6_IJNS7_ILi1EEESF_SF_EEESA_SC_Li256ELb1ELb1ELb0ELb0EEENS1_19SingleTileSchedulerILb1ELb0ELb1ELi128EEEEEEEEEvNT_6ParamsE)
        .other          _ZN7cutlass13device_kernelIN5flash19enable_sm80_to_sm89INS1_16FlashAttnFwdSm80INS1_25CollectiveMainloopFwdSm80ILi8ELi1ELb1EN4cute5tupleIJNS5_1CILi128EEES8_S8_EEELi128ENS_6half_tEfNS_4arch4Sm80ELb0ELb0ELb1ELb1ELb1ELb0ELb1ELb0EEENS1_21CollectiveEpilogueFwdIS9_NS6_IJNS7_ILi1EEESF_SF_EEESA_SC_Li256ELb1ELb1ELb0ELb0EEENS1_19SingleTileSchedulerILb1ELb0ELb1ELi128EEEEEEEEEvNT_6ParamsE,@"STO_CUDA_ENTRY STV_DEFAULT"
_ZN7cutlass13device_kernelIN5flash19enable_sm80_to_sm89INS1_16FlashAttnFwdSm80INS1_25CollectiveMainloopFwdSm80ILi8ELi1ELb1EN4cute5tupleIJNS5_1CILi128EEES8_S8_EEELi128ENS_6half_tEfNS_4arch4Sm80ELb0ELb0ELb1ELb1ELb1ELb0ELb1ELb0EEENS1_21CollectiveEpilogueFwdIS9_NS6_IJNS7_ILi1EEESF_SF_EEESA_SC_Li256ELb1ELb1ELb0ELb0EEENS1_19SingleTileSchedulerILb1ELb0ELb1ELi128EEEEEEEEEvNT_6ParamsE:
[----:B------:R-:W-:Y:S02]  /*0000*/  MOV R1, c[0x0][0x28] ;  /* 0x00000a0000017a02 */ /* 0x000fe40000000f00 */
[----:B------:R-:W1:Y:S01]  /*0010*/  S2R R5, SR_TID.X ;  /* 0x0000000000057919 */ /* 0x000e620000002100 */
[----:B------:R-:W2:Y:S01]  /*0020*/  S2UR UR11, SR_CTAID.Z ;  /* 0x00000000000b79c3 */ /* 0x000ea20000002700 */
[----:B------:R-:W-:Y:S01]  /*0030*/  UMOV UR14, 0x4 ;  /* 0x00000004000e7882 */ /* 0x000fe20000000000 */
[----:B------:R-:W-:Y:S01]  /*0040*/  IADD3 R1, R1, -0x18, RZ ;  /* 0xffffffe801017810 */ /* 0x000fe20007ffe0ff */
[----:B------:R-:W-:Y:S02]  /*0050*/  ULDC.64 UR6, c[0x0][0x568] ;  /* 0x00015a0000067ab9 */ /* 0x000fe40000000a00 */
[----:B------:R-:W-:-:S03]  /*0060*/  ULDC.64 UR12, c[0x0][0x118] ;  /* 0x00004600000c7ab9 */ /* 0x000fc60000000a00 */
[----:B------:R-:W3:Y:S01]  /*0070*/  S2UR UR5, SR_CTAID.X ;  /* 0x00000000000579c3 */ /* 0x000ee20000002500 */
[----:B-1----:R-:W-:Y:S01]  /*0080*/  SHF.R.U32.HI R0, RZ, 0x5, R5 ;  /* 0x00000005ff007819 */ /* 0x002fe20000011605 */
[----:B--2---:R-:W-:-:S05]  /*0090*/  UIMAD.WIDE UR6, UR11, UR14, UR6 ;  /* 0x0000000e0b0672a5 */ /* 0x004fca000f8e0206 */
[----:B------:R-:W1:Y:S02]  /*00a0*/  SHFL.IDX PT, R0, R0, RZ, 0x1f ;  /* 0x00001fff00007589 */ /* 0x000e6400000e0000 */
[----:B-1----:R-:W-:-:S13]  /*00b0*/  ISETP.NE.AND P0, PT, R0, RZ, PT ;  /* 0x000000ff0000720c */ /* 0x002fda0003f05270 */
[----:B---3--:R-:W-:Y:S05]  /*00c0*/  @!P0 BRA `(.L_x_13) ;  /* 0x000001c000008947 */ /* 0x008fea0003800000 */
[----:B------:R-:W-:-:S04]  /*00d0*/  ISETP.NE.U32.AND P0, PT, RZ, c[0x0][0x568], PT ;  /* 0x00015a00ff007a0c */ /* 0x000fc80003f05070 */
[----:B------:R-:W-:-:S13]  /*00e0*/  ISETP.NE.AND.EX P0, PT, RZ, c[0x0][0x56c], PT, P0 ;  /* 0x00015b00ff007a0c */ /* 0x000fda0003f05300 */
[----:B------:R-:W-:Y:S05]  /*00f0*/  @!P0 BRA `(.L_x_14) ;  /* 0x0000005000008947 */ /* 0x000fea0003800000 */
[----:B------:R-:W-:Y:S02]  /*0100*/  MOV R2, UR6 ;  /* 0x0000000600027c02 */ /* 0x000fe40008000f00 */
[----:B------:R-:W-:-:S05]  /*0110*/  MOV R3, UR7 ;  /* 0x0000000700037c02 */ /* 0x000fca0008000f00 */
[----:B------:R-:W2:Y:S02]  /*0120*/  LDG.E R2, [R2.64] ;  /* 0x0000000c02027981 */ /* 0x000ea4000c1e1900 */
[----:B--2---:R1:W2:Y:S02]  /*0130*/  R2UR UR6, R2 ;  /* 0x00000000020673c2 */ /* 0x0042a400000e0000 */
[----:B-12---:R-:W-:Y:S05]  /*0140*/  BRA `(.L_x_15) ;  /* 0x000000e000007947 */ /* 0x006fea0003800000 */
.L_x_14:
[----:B------:R-:W-:-:S04]  /*0150*/  ISETP.NE.U32.AND P0, PT, RZ, c[0x0][0x560], PT ;  /* 0x00015800ff007a0c */ /* 0x000fc80003f05070 */
[----:B------:R-:W-:-:S13]  /*0160*/  ISETP.NE.AND.EX P0, PT, RZ, c[0x0][0x564], PT, P0 ;  /* 0x00015900ff007a0c */ /* 0x000fda0003f05300 */
[----:B------:R-:W-:Y:S05]  /*0170*/  @!P0 BRA `(.L_x_16) ;  /* 0x000000a000008947 */ /* 0x000fea0003800000 */
[----:B------:R-:W-:Y:S02]  /*0180*/  ULDC.64 UR6, c[0x0][0x560] ;  /* 0x0001580000067ab9 */ /* 0x000fe40000000a00 */
[----:B------:R-:W-:-:S06]  /*0190*/  UIMAD.WIDE UR6, UR11, UR14, UR6 ;  /* 0x0000000e0b0672a5 */ /* 0x000fcc000f8e0206 */
[----:B------:R-:W-:Y:S02]  /*01a0*/  MOV R6, UR6 ;  /* 0x0000000600067c02 */ /* 0x000fe40008000f00 */
[----:B------:R-:W-:-:S05]  /*01b0*/  MOV R7, UR7 ;  /* 0x0000000700077c02 */ /* 0x000fca0008000f00 */
[----:B------:R-:W2:Y:S04]  /*01c0*/  LDG.E R2, [R6.64] ;  /* 0x0000000c06027981 */ /* 0x000ea8000c1e1900 */
[----:B------:R-:W3:Y:S01]  /*01d0*/  LDG.E R0, [R6.64+0x4] ;  /* 0x0000040c06007981 */ /* 0x000ee2000c1e1900 */
[----:B--2---:R-:W1:Y:S08]  /*01e0*/  R2UR UR4, R2 ;  /* 0x00000000020473c2 */ /* 0x004e7000000e0000 */
[----:B---3--:R-:W1:Y:S02]  /*01f0*/  R2UR UR6, R0 ;  /* 0x00000000000673c2 */ /* 0x008e6400000e0000 */
[----:B-1----:R-:W-:Y:S01]  /*0200*/  UIADD3 UR6, -UR4, UR6, URZ ;  /* 0x0000000604067290 */ /* 0x002fe2000fffe13f */
[----:B------:R-:W-:Y:S05]  /*0210*/  BRA `(.L_x_15) ;  /* 0x0000001000007947 */ /* 0x000fea0003800000 */
.L_x_16:
[----:B------:R-:W-:Y:S02]  /*0220*/  ULDC UR6, c[0x0][0x54c] ;  /* 0x0001530000067ab9 */ /* 0x000fe40000000800 */
.L_x_15:
[----:B------:R-:W-:Y:S02]  /*0230*/  ULDC UR4, c[0x0][0x548] ;  /* 0x0001520000047ab9 */ /* 0x000fe40000000800 */
[----:B------:R-:W-:-:S02]  /*0240*/  USHF.L.U32 UR5, UR5, 0x7, URZ ;  /* 0x0000000705057899 */ /* 0x000fc4000800063f */
[----:B------:R-:W-:-:S04]  /*0250*/  UIMAD UR4, UR6, UR4, URZ ;  /* 0x00000004060472a4 */ /* 0x000fc8000f8e023f */
[----:B------:R-:W-:-:S04]  /*0260*/  UISETP.GE.AND UP0, UPT, UR5, UR4, UPT ;  /* 0x000000040500728c */ /* 0x000fc8000bf06270 */
[----:B------:R-:W-:Y:S01]  /*0270*/  USEL UR11, UR11, 0xffffffff, !UP0 ;  /* 0xffffffff0b0b7887 */ /* 0x000fe2000c000000 */
[----:B------:R-:W-:Y:S05]  /*0280*/  BRA `(.L_x_17) ;  /* 0x000001b000007947 */ /* 0x000fea0003800000 */
.L_x_13:
        /* <DEDUP_REMOVED lines=8> */
.L_x_18:
        /* <DEDUP_REMOVED lines=13> */
.L_x_20:
[----:B------:R-:W-:Y:S02]  /*03e0*/  ULDC UR6, c[0x0][0x54c] ;  /* 0x0001530000067ab9 */ /* 0x000fe40000000800 */
.L_x_19:
[----:B------:R-:W-:Y:S02]  /*03f0*/  ULDC UR4, c[0x0][0x548] ;  /* 0x0001520000047ab9 */ /* 0x000fe40000000800 */
[----:B------:R-:W-:-:S02]  /*0400*/  USHF.L.U32 UR5, UR5, 0x7, URZ ;  /* 0x0000000705057899 */ /* 0x000fc4000800063f */
[----:B------:R-:W-:-:S04]  /*0410*/  UIMAD UR4, UR6, UR4, URZ ;  /* 0x00000004060472a4 */ /* 0x000fc8000f8e023f */
[----:B------:R-:W-:-:S04]  /*0420*/  UISETP.GE.AND UP0, UPT, UR5, UR4, UPT ;  /* 0x000000040500728c */ /* 0x000fc8000bf06270 */
[----:B------:R-:W-:-:S06]  /*0430*/  USEL UR11, UR11, 0xffffffff, !UP0 ;  /* 0xffffffff0b0b7887 */ /* 0x000fcc000c000000 */
.L_x_17:
[----:B------:R-:W-:-:S13]  /*0440*/  ISETP.LE.AND P0, PT, RZ, UR11, PT ;  /* 0x0000000bff007c0c */ /* 0x000fda000bf03270 */
[----:B------:R-:W-:Y:S05]  /*0450*/  @!P0 EXIT ;  /* 0x000000000000894d */ /* 0x000fea0003800000 */
[----:B------:R-:W-:Y:S02]  /*0460*/  ULDC.64 UR4, c[0x0][0x370] ;  /* 0x0000dc0000047ab9 */ /* 0x000fe40000000a00 */
[----:B------:R-:W-:Y:S02]  /*0470*/  UISETP.NE.U32.AND UP0, UPT, URZ, UR4, UPT ;  /* 0x000000043f00728c */ /* 0x000fe4000bf05070 */
[----:B------:R-:W-:Y:S02]  /*0480*/  ULDC.64 UR6, c[0x0][0x370] ;  /* 0x0000dc0000067ab9 */ /* 0x000fe40000000a00 */
[----:B------:R-:W-:-:S03]  /*0490*/  UISETP.NE.AND.EX UP0, UPT, URZ, UR5, UPT, UP0 ;  /* 0x000000053f00728c */ /* 0x000fc6000bf05300 */
[----:B------:R-:W-:Y:S02]  /*04a0*/  ULDC.64 UR4, c[0x0][0x348] ;  /* 0x0000d20000047ab9 */ /* 0x000fe40000000a00 */
[----:B------:R-:W-:Y:S01]  /*04b0*/  UISETP.NE.U32.AND UP1, UPT, URZ, UR4, UPT ;  /* 0x000000043f00728c */ /* 0x000fe2000bf25070 */
[----:B------:R-:W-:-:S03]  /*04c0*/  PLOP3.LUT P2, PT, PT, PT, UP0, 0x80, 0x0 ;  /* 0x000000000000781c */ /* 0x000fc60003f4f008 */
[----:B------:R-:W-:Y:S02]  /*04d0*/  UISETP.NE.AND.EX UP1, UPT, URZ, UR5, UPT, UP1 ;  /* 0x000000053f00728c */ /* 0x000fe4000bf25310 */
[----:B------:R-:W-:Y:S02]  /*04e0*/  @UP0 UIMAD.WIDE UR6, UR11, UR14, UR6 ;  /* 0x0000000e0b0602a5 */ /* 0x000fe4000f8e0206 */
[----:B------:R-:W-:Y:S02]  /*04f0*/  ULDC.64 UR4, c[0x0][0x348] ;  /* 0x0000d20000047ab9 */ /* 0x000fe40000000a00 */
[----:B------:R-:W-:Y:S01]  /*0500*/  UIMAD.WIDE UR4, UR11, UR14, UR4 ;  /* 0x0000000e0b0472a5 */ /* 0x000fe2000f8e0204 */
[----:B------:R-:W-:Y:S01]  /*0510*/  PLOP3.LUT P1, PT, PT, PT, UP1, 0x80, 0x0 ;  /* 0x000000000000781c */ /* 0x000fe20003f2f018 */
[----:B------:R-:W-:Y:S02]  /*0520*/  IMAD.U32 R3, RZ, RZ, UR7 ;  /* 0x00000007ff037e24 */ /* 0x000fe4000f8e00ff */
[----:B------:R-:W-:-:S02]  /*0530*/  IMAD.U32 R2, RZ, RZ, UR6 ;  /* 0x00000006ff027e24 */ /* 0x000fc4000f8e00ff */
[----:B------:R-:W-:Y:S01]  /*0540*/  MOV R8, UR4 ;  /* 0x0000000400087c02 */ /* 0x000fe20008000f00 */
[----:B------:R-:W-:Y:S01]  /*0550*/  IMAD.U32 R9, RZ, RZ, UR5 ;  /* 0x00000005ff097e24 */ /* 0x000fe2000f8e00ff */
[----:B------:R-:W-:Y:S01]  /*0560*/  ULDC.64 UR4, c[0x0][0x360] ;  /* 0x0000d80000047ab9 */ /* 0x000fe20000000a00 */
[----:B------:R1:W2:Y:S01]  /*0570*/  @P2 LDG.E R3, [R2.64] ;  /* 0x0000000c02032981 */ /* 0x0002a2000c1e1900 */
[----:B------:R-:W-:-:S04]  /*0580*/  UISETP.NE.U32.AND UP0, UPT, URZ, UR4, UPT ;  /* 0x000000043f00728c */ /* 0x000fc8000bf05070 */
[----:B------:R-:W-:-:S03]  /*0590*/  UISETP.NE.AND.EX UP0, UPT, URZ, UR5, UPT, UP0 ;  /* 0x000000053f00728c */ /* 0x000fc6000bf05300 */
[----:B------:R-:W-:-:S03]  /*05a0*/  ULDC.64 UR4, c[0x0][0x360] ;  /* 0x0000d80000047ab9 */ /* 0x000fc60000000a00 */
[----:B------:R-:W-:-:S05]  /*05b0*/  PLOP3.LUT P0, PT, PT, PT, UP0, 0x80, 0x0 ;  /* 0x000000000000781c */ /* 0x000fca0003f0f008 */
[----:B------:R-:W-:Y:S01]  /*05c0*/  @UP0 UIMAD.WIDE UR4, UR11, UR14, UR4 ;  /* 0x0000000e0b0402a5 */ /* 0x000fe2000f8e0204 */
[----:B------:R-:W-:-:S05]  /*05d0*/  MOV R0, c[0x0][0x168] ;  /* 0x00005a0000007a02 */ /* 0x000fca0000000f00 */
[----:B------:R-:W-:Y:S01]  /*05e0*/  IMAD.U32 R6, RZ, RZ, UR4 ;  /* 0x00000004ff067e24 */ /* 0x000fe2000f8e00ff */
[----:B------:R-:W-:Y:S01]  /*05f0*/  MOV R7, UR5 ;  /* 0x0000000500077c02 */ /* 0x000fe20008000f00 */
[----:B-1----:R-:W3:Y:S04]  /*0600*/  @P1 LDG.E R2, [R8.64] ;  /* 0x0000000c08021981 */ /* 0x002ee8000c1e1900 */
[----:B------:R1:W5:Y:S01]  /*0610*/  @P0 LDG.E R0, [R6.64] ;  /* 0x0000000c06000981 */ /* 0x000362000c1e1900 */
[----:B------:R-:W4:Y:S01]  /*0620*/  S2UR UR9, SR_CTAID.Y ;  /* 0x00000000000979c3 */ /* 0x000f220000002600 */
[----:B------:R-:W-:Y:S02]  /*0630*/  UMOV UR10, URZ ;  /* 0x0000003f000a7c82 */ /* 0x000fe40008000000 */
[----:B------:R-:W-:-:S02]  /*0640*/  UMOV UR15, URZ ;  /* 0x0000003f000f7c82 */ /* 0x000fc40008000000 */
[----:B------:R-:W-:Y:S02]  /*0650*/  ULDC UR5, c[0x0][0x2ac] ;  /* 0x0000ab0000057ab9 */ /* 0x000fe40000000800 */
[----:B------:R-:W-:Y:S02]  /*0660*/  ULDC UR4, c[0x0][0x1d0] ;  /* 0x0000740000047ab9 */ /* 0x000fe40000000800 */
[----:B------:R-:W-:Y:S02]  /*0670*/  UIMAD UR4, UR5, UR4, URZ ;  /* 0x00000004050472a4 */ /* 0x000fe4000f8e023f */
[----:B----4-:R-:W-:Y:S01]  /*0680*/  USHF.R.S32.HI UR8, URZ, 0x1f, UR9 ;  /* 0x0000001f3f087899 */ /* 0x010fe20008011409 */
[----:B--2---:R1:W2:Y:S08]  /*0690*/  @P2 R2UR UR10, R3 ;  /* 0x00000000030a23c2 */ /* 0x0042b000000e0000 */
[----:B---3--:R1:W3:Y:S02]  /*06a0*/  @P1 R2UR UR15, R2 ;  /* 0x00000000020f13c2 */ /* 0x0082e400000e0000 */
[----:B-123--:R-:W-:Y:S05]  /*06b0*/  @P0 BRA `(.L_x_21) ;  /* 0x0000004000000947 */ /* 0x00efea0003800000 */
[----:B------:R-:W-:Y:S05]  /*06c0*/  @!P1 BRA `(.L_x_21) ;  /* 0x0000003000009947 */ /* 0x000fea0003800000 */
[----:B-----5:R1:W2:Y:S04]  /*06d0*/  LDG.E R0, [R8.64] ;  /* 0x0000000c08007981 */ /* 0x0202a8000c1e1900 */
[----:B-1----:R-:W2:Y:S02]  /*06e0*/  LDG.E R8, [R8.64+0x4] ;  /* 0x0000040c08087981 */ /* 0x002ea4000c1e1900 */
[----:B--2---:R-:W-:-:S02]  /*06f0*/  IADD3 R0, -R0, R8, RZ ;  /* 0x0000000800007210 */ /* 0x004fc40007ffe1ff */
.L_x_21:
[----:B------:R-:W-:-:S04]  /*0700*/  ISETP.NE.U32.AND P0, PT, RZ, c[0x0][0x368], PT ;  /* 0x0000da00ff007a0c */ /* 0x000fc80003f05070 */
[----:B------:R-:W-:-:S13]  /*0710*/  ISETP.NE.AND.EX P0, PT, RZ, c[0x0][0x36c], PT, P0 ;  /* 0x0000db00ff007a0c */ /* 0x000fda0003f05300 */
[----:B------:R-:W-:Y:S05]  /*0720*/  @!P0 BRA `(.L_x_22) ;  /* 0x0000007000008947 */ /* 0x000fea0003800000 */
[----:B------:R-:W-:Y:S02]  /*0730*/  ULDC.64 UR4, c[0x0][0x368] ;  /* 0x0000da0000047ab9 */ /* 0x000fe40000000a00 */
[----:B------:R-:W-:-:S06]  /*0740*/  UIMAD.WIDE UR4, UR11, UR14, UR4 ;  /* 0x0000000e0b0472a5 */ /* 0x000fcc000f8e0204 */
[----:B------:R-:W-:Y:S02]  /*0750*/  MOV R2, UR4 ;  /* 0x0000000400027c02 */ /* 0x000fe40008000f00 */
[----:B------:R-:W-:-:S05]  /*0760*/  MOV R3, UR5 ;  /* 0x0000000500037c02 */ /* 0x000fca0008000f00 */
[----:B------:R-:W2:Y:S02]  /*0770*/  LDG.E R2, [R2.64] ;  /* 0x0000000c02027981 */ /* 0x000ea4000c1e1900 */
[----:B--2---:R1:W2:Y:S02]  /*0780*/  R2UR UR4, R2 ;  /* 0x00000000020473c2 */ /* 0x0042a400000e0000 */
[----:B-12---:R-:W-:Y:S05]  /*0790*/  BRA `(.L_x_23) ;  /* 0x000000c000007947 */ /* 0x006fea0003800000 */
.L_x_22:
        /* <DEDUP_REMOVED lines=11> */
[----:B-1----:R-:W-:-:S06]  /*0850*/  UIADD3 UR4, -UR5, UR4, URZ ;  /* 0x0000000405047290 */ /* 0x002fcc000fffe13f */
.L_x_23:
[----:B------:R-:W-:Y:S01]  /*0860*/  UIADD3 UR7, -UR10, UR4, URZ ;  /* 0x000000040a077290 */ /* 0x000fe2000fffe13f */
[----:B------:R-:W-:Y:S01]  /*0870*/  PLOP3.LUT P2, PT, PT, PT, PT, 0x80, 0x0 ;  /* 0x000000000000781c */ /* 0x000fe20003f4f070 */
[----:B------:R-:W-:Y:S01]  /*0880*/  IMAD.MOV.U32 R2, RZ, RZ, RZ ;  /* 0x000000ffff027224 */ /* 0x000fe200078e00ff */
[----:B------:R-:W-:Y:S01]  /*0890*/  MOV R4, RZ ;  /* 0x000000ff00047202 */ /* 0x000fe20000000f00 */
[----:B------:R-:W-:Y:S01]  /*08a0*/  UISETP.GE.AND UP0, UPT, UR7, 0x1, UPT ;  /* 0x000000010700788c */ /* 0x000fe2000bf06270 */
[----:B------:R-:W-:Y:S01]  /*08b0*/  IMAD.MOV.U32 R70, RZ, RZ, RZ ;  /* 0x000000ffff467224 */ /* 0x000fe200078e00ff */
[----:B------:R-:W-:Y:S01]  /*08c0*/  UIADD3 UR4, UR7, 0x7f, URZ ;  /* 0x0000007f07047890 */ /* 0x000fe2000fffe03f */
[----:B------:R-:W-:Y:S01]  /*08d0*/  IMAD.MOV.U32 R68, RZ, RZ, RZ ;  /* 0x000000ffff447224 */ /* 0x000fe200078e00ff */
[----:B------:R-:W-:Y:S01]  /*08e0*/  CS2R R74, SRZ ;  /* 0x00000000004a7805 */ /* 0x000fe2000001ff00 */
[----:B------:R-:W-:Y:S01]  /*08f0*/  CS2R R72, SRZ ;  /* 0x0000000000487805 */ /* 0x000fe2000001ff00 */
[----:B------:R-:W-:Y:S01]  /*0900*/  PLOP3.LUT P0, PT, PT, PT, UP0, 0x80, 0x0 ;  /* 0x000000000000781c */ /* 0x000fe20003f0f008 */
[----:B------:R-:W-:Y:S01]  /*0910*/  USHF.R.S32.HI UR6, URZ, 0x1f, UR4 ;  /* 0x0000001f3f067899 */ /* 0x000fe20008011404 */
[----:B------:R-:W-:Y:S01]  /*0920*/  CS2R R78, SRZ ;  /* 0x00000000004e7805 */ /* 0x000fe2000001ff00 */
[----:B------:R-:W-:Y:S01]  /*0930*/  CS2R R76, SRZ ;  /* 0x00000000004c7805 */ /* 0x000fe2000001ff00 */
[----:B------:R-:W-:Y:S01]  /*0940*/  CS2R R82, SRZ ;  /* 0x0000000000527805 */ /* 0x000fe2000001ff00 */
[----:B------:R-:W-:Y:S01]  /*0950*/  ULEA.HI UR6, UR6, UR4, URZ, 0x7 ;  /* 0x0000000406067291 */ /* 0x000fe2000f8f383f */
[----:B------:R-:W-:Y:S01]  /*0960*/  CS2R R80, SRZ ;  /* 0x0000000000507805 */ /* 0x000fe2000001ff00 */
        /* <DEDUP_REMOVED lines=25> */
[----:B------:R-:W-:Y:S05]  /*0b00*/  @!P0 BRA `(.L_x_24) ;  /* 0x00009a5000008947 */ /* 0x000fea0003800000 */
[----:B------:R-:W-:Y:S02]  /*0b10*/  ULDC.64 UR4, c[0x0][0x340] ;  /* 0x0000d00000047ab9 */ /* 0x000fe40000000a00 */
[----:B------:R-:W-:-:S04]  /*0b20*/  UISETP.NE.U32.AND UP0, UPT, URZ, UR4, UPT ;  /* 0x000000043f00728c */ /* 0x000fc8000bf05070 */
[----:B------:R-:W-:-:S03]  /*0b30*/  UISETP.NE.AND.EX UP0, UPT, URZ, UR5, UPT, UP0 ;  /* 0x000000053f00728c */ /* 0x000fc6000bf05300 */
[----:B------:R-:W-:-:S03]  /*0b40*/  ULDC.64 UR4, c[0x0][0x340] ;  /* 0x0000d00000047ab9 */ /* 0x000fc60000000a00 */
[----:B------:R-:W-:-:S05]  /*0b50*/  PLOP3.LUT P0, PT, PT, PT, UP0, 0x80, 0x0 ;  /* 0x000000000000781c */ /* 0x000fca0003f0f008 */
[----:B------:R-:W-:-:S06]  /*0b60*/  @UP0 UIMAD.WIDE UR4, UR11, UR14, UR4 ;  /* 0x0000000e0b0402a5 */ /* 0x000fcc000f8e0204 */
[----:B------:R-:W-:Y:S02]  /*0b70*/  IMAD.U32 R3, RZ, RZ, UR5 ;  /* 0x00000005ff037e24 */ /* 0x000fe4000f8e00ff */
[----:B------:R-:W-:Y:S01]  /*0b80*/  IMAD.U32 R2, RZ, RZ, UR4 ;  /* 0x00000004ff027e24 */ /* 0x000fe2000f8e00ff */
[----:B------:R-:W-:Y:S01]  /*0b90*/  SHF.R.S32.HI R6, RZ, 0x1f, R5 ;  /* 0x0000001fff067819 */ /* 0x000fe20000011405 */
[----:B------:R-:W-:Y:S01]  /*0ba0*/  USHF.R.S32.HI UR6, URZ, 0x7, UR6 ;  /* 0x000000073f067899 */ /* 0x000fe20008011406 */
[----:B------:R-:W-:Y:S01]  /*0bb0*/  MOV R4, c[0x0][0x2b8] ;  /* 0x0000ae0000047a02 */ /* 0x000fe20000000f00 */
[----:B------:R-:W-:Y:S01]  /*0bc0*/  ULDC.64 UR4, c[0x0][0x2b0] ;  /* 0x0000ac0000047ab9 */ /* 0x000fe20000000a00 */
[----:B------:R1:W2:Y:S01]  /*0bd0*/  @P0 LDG.E R3, [R2.64] ;  /* 0x0000000c02030981 */ /* 0x0002a2000c1e1900 */
[----:B------:R-:W-:Y:S02]  /*0be0*/  MOV R239, RZ ;  /* 0x000000ff00ef7202 */ /* 0x000fe40000000f00 */
[----:B-1----:R-:W-:-:S04]  /*0bf0*/  LEA.HI R2, R6, R5, RZ, 0x3 ;  /* 0x0000000506027211 */ /* 0x002fc800078f18ff */
[----:B------:R-:W-:Y:S02]  /*0c00*/  LOP3.LUT R25, R2, 0xfffffff8, RZ, 0xc0, !PT ;  /* 0xfffffff802197812 */ /* 0x000fe400078ec0ff */
[----:B------:R-:W-:Y:S02]  /*0c10*/  SHF.R.S32.HI R2, RZ, 0x3, R2 ;  /* 0x00000003ff027819 */ /* 0x000fe40000011402 */
[----:B------:R-:W-:-:S05]  /*0c20*/  IADD3 R25, -R25, R5, RZ ;  /* 0x0000000519197210 */ /* 0x000fca0007ffe1ff */
[----:B------:R-:W-:Y:S01]  /*0c30*/  IMAD R242, R25, 0x20, R2 ;  /* 0x0000002019f27824 */ /* 0x000fe200078e0202 */
[----:B------:R-:W-:Y:S06]  /*0c40*/  BAR.SYNC.DEFER_BLOCKING 0x0 ;  /* 0x0000000000007b1d */ /* 0x000fec0000010000 */
[----:B------:R-:W1:Y:S01]  /*0c50*/  S2R R7, SR_CTAID.X ;  /* 0x0000000000077919 */ /* 0x000e620000002500 */
[----:B--2---:R2:W3:Y:S01]  /*0c60*/  @P0 R2UR UR18, R3 ;  /* 0x00000000031203c2 */ /* 0x0044e200000e0000 */
[----:B------:R-:W-:Y:S01]  /*0c70*/  ISETP.NE.AND P0, PT, R4, 0x1, PT ;  /* 0x000000010400780c */ /* 0x000fe20003f05270 */
[----:B---3--:R-:W-:-:S02]  /*0c80*/  @!UP0 UMOV UR18, UR11 ;  /* 0x0000000b00128c82 */ /* 0x008fc40008000000 */
[----:B------:R-:W-:Y:S02]  /*0c90*/  USHF.R.S32.HI UR14, URZ, 0x1f, UR18 ;  /* 0x0000001f3f0e7899 */ /* 0x000fe40008011412 */
[----:B------:R-:W-:Y:S02]  /*0ca0*/  UIMAD.WIDE.U32 UR16, UR18, UR4, URZ ;  /* 0x00000004121072a5 */ /* 0x000fe4000f8e003f */
[----:B------:R-:W-:-:S04]  /*0cb0*/  UIMAD UR14, UR14, UR4, URZ ;  /* 0x000000040e0e72a4 */ /* 0x000fc8000f8e023f */
[----:B------:R-:W-:Y:S01]  /*0cc0*/  UIMAD UR14, UR18, UR5, UR14 ;  /* 0x00000005120e72a4 */ /* 0x000fe2000f8e020e */
[----:B--2---:R-:W-:-:S03]  /*0cd0*/  IMAD.U32 R3, RZ, RZ, UR6 ;  /* 0x00000006ff037e24 */ /* 0x004fc6000f8e00ff */
[----:B------:R-:W-:Y:S02]  /*0ce0*/  UIADD3 UR14, UR17, UR14, URZ ;  /* 0x0000000e110e7290 */ /* 0x000fe4000fffe03f */
[----:B------:R-:W-:Y:S01]  /*0cf0*/  USHF.R.S32.HI UR18, URZ, 0x1f, UR15 ;  /* 0x0000001f3f127899 */ /* 0x000fe2000801140f */
[----:B------:R-:W-:Y:S01]  /*0d00*/  IMAD R3, R3, 0x80, R242 ;  /* 0x0000008003037824 */ /* 0x000fe200078e02f2 */
[----:B------:R-:W-:-:S04]  /*0d10*/  ULDC.64 UR4, c[0x0][0x178] ;  /* 0x00005e0000047ab9 */ /* 0x000fc80000000a00 */
[----:B------:R-:W-:-:S04]  /*0d20*/  IADD3 R3, R3, -0x80, RZ ;  /* 0xffffff8003037810 */ /* 0x000fc80007ffe0ff */
[C---:B------:R-:W-:Y:S02]  /*0d30*/  ISETP.GE.AND P3, PT, R3.reuse, UR7, PT ;  /* 0x0000000703007c0c */ /* 0x040fe4000bf66270 */
[----:B------:R-:W-:Y:S02]  /*0d40*/  IADD3 R240, R3, UR10, RZ ;  /* 0x0000000a03f07c10 */ /* 0x000fe4000fffe0ff */
[----:B------:R-:W-:-:S03]  /*0d50*/  ISETP.GT.OR P3, PT, R242, 0x7f, P3 ;  /* 0x0000007ff200780c */ /* 0x000fc60001f64670 */
[----:B------:R-:W-:-:S04]  /*0d60*/  @P0 IMAD.HI.U32 R3, R240, c[0x0][0x2bc], RZ ;  /* 0x0000af00f0030a27 */ /* 0x000fc800078e00ff */
[----:B------:R-:W-:Y:S01]  /*0d70*/  IMAD.MOV.U32 R8, RZ, RZ, R240 ;  /* 0x000000ffff087224 */ /* 0x000fe200078e00f0 */
[----:B------:R-:W-:-:S05]  /*0d80*/  @P0 SHF.R.U32.HI R8, RZ, c[0x0][0x2c0], R3 ;  /* 0x0000b000ff080a19 */ /* 0x000fca0000011603 */
[----:B------:R-:W-:-:S04]  /*0d90*/  @!P3 IADD3 R4, P2, R8, UR16, RZ ;  /* 0x000000100804bc10 */ /* 0x000fc8000ff5e0ff */
[----:B------:R-:W-:Y:S02]  /*0da0*/  @!P3 LEA R10, P1, R4, c[0x0][0x2a0], 0x2 ;  /* 0x0000a800040aba11 */ /* 0x000fe400078210ff */
[----:B------:R-:W-:-:S04]  /*0db0*/  @!P3 LEA.HI.X.SX32 R3, R8, UR14, 0x1, P2 ;  /* 0x0000000e0803bc11 */ /* 0x000fc800090f0eff */
[----:B------:R-:W-:-:S05]  /*0dc0*/  @!P3 LEA.HI.X R11, R4, c[0x0][0x2a4], R3, 0x2, P1 ;  /* 0x0000a900040bba11 */ /* 0x000fca00008f1403 */
[----:B------:R1:W2:Y:S01]  /*0dd0*/  @!P3 LDG.E R239, [R10.64] ;  /* 0x0000000c0aefb981 */ /* 0x0002a2000c1e1900 */
[----:B------:R-:W-:Y:S01]  /*0de0*/  IMAD.MOV.U32 R3, RZ, RZ, c[0x0][0x2c4] ;  /* 0x0000b100ff037624 */ /* 0x000fe200078e00ff */
[----:B------:R-:W-:Y:S01]  /*0df0*/  UIMAD UR18, UR18, UR4, URZ ;  /* 0x00000004121272a4 */ /* 0x000fe2000f8e023f */
[----:B------:R-:W-:Y:S01]  /*0e00*/  IMAD.SHL.U32 R33, R25, 0x8, RZ ;  /* 0x0000000819217824 */ /* 0x000fe200078e00ff */
[----:B------:R-:W-:Y:S02]  /*0e10*/  UIMAD.WIDE.U32 UR20, UR15, UR4, URZ ;  /* 0x000000040f1472a5 */ /* 0x000fe4000f8e003f */
[----:B------:R-:W-:Y:S01]  /*0e20*/  UIMAD UR18, UR15, UR5, UR18 ;  /* 0x000000050f1272a4 */ /* 0x000fe2000f8e0212 */
[----:B------:R-:W-:Y:S01]  /*0e30*/  ISETP.NE.AND P1, PT, R3, 0x1, PT ;  /* 0x000000010300780c */ /* 0x000fe20003f25270 */
[----:B------:R-:W-:Y:S01]  /*0e40*/  USEL UR19, UR11, URZ, !UP1 ;  /* 0x0000003f0b137287 */ /* 0x000fe2000c800000 */
[C---:B------:R-:W-:Y:S01]  /*0e50*/  IADD3 R24, R33.reuse, 0x40, RZ ;  /* 0x0000004021187810 */ /* 0x040fe20007ffe0ff */
[----:B------:R-:W-:Y:S01]  /*0e60*/  ULDC.64 UR4, c[0x0][0x1b8] ;  /* 0x00006e0000047ab9 */ /* 0x000fe20000000a00 */
[C---:B------:R-:W-:Y:S01]  /*0e70*/  ISETP.GE.AND P3, PT, R33.reuse, c[0x0][0x198], PT ;  /* 0x0000660021007a0c */ /* 0x040fe20003f66270 */
[----:B------:R-:W-:Y:S01]  /*0e80*/  UIADD3 UR21, UR21, UR18, URZ ;  /* 0x0000001215157290 */ /* 0x000fe2000fffe03f */
[----:B------:R-:W-:Y:S01]  /*0e90*/  SHF.R.S32.HI R32, RZ, 0x1f, R24 ;  /* 0x0000001fff207819 */ /* 0x000fe20000011418 */
[----:B------:R-:W-:Y:S01]  /*0ea0*/  UIMAD UR15, UR8, UR4, URZ ;  /* 0x00000004080f72a4 */ /* 0x000fe2000f8e023f */
[----:B------:R-:W-:Y:S01]  /*0eb0*/  ISETP.GE.AND P2, PT, R24, c[0x0][0x198], PT ;  /* 0x0000660018007a0c */ /* 0x000fe20003f46270 */
[----:B------:R-:W-:Y:S01]  /*0ec0*/  USHF.R.S32.HI UR18, URZ, 0x1f, UR11 ;  /* 0x0000001f3f127899 */ /* 0x000fe2000801140b */
[----:B------:R-:W-:Y:S01]  /*0ed0*/  LEA.HI R32, R32, R24, RZ, 0x3 ;  /* 0x0000001820207211 */ /* 0x000fe200078f18ff */
[----:B------:R-:W-:Y:S01]  /*0ee0*/  UIMAD UR15, UR9, UR5, UR15 ;  /* 0x00000005090f72a4 */ /* 0x000fe2000f8e020f */
[----:B------:R-:W-:Y:S01]  /*0ef0*/  IMAD.WIDE R40, R33, 0x2, RZ ;  /* 0x0000000221287825 */ /* 0x000fe200078e02ff */
[----:B------:R-:W-:Y:S01]  /*0f00*/  UIMAD.WIDE.U32 UR20, UR9, UR4, UR20 ;  /* 0x00000004091472a5 */ /* 0x000fe2000f8e0014 */
[----:B------:R-:W-:Y:S01]  /*0f10*/  LOP3.LUT R32, R32, 0xfffffff8, RZ, 0xc0, !PT ;  /* 0xfffffff820207812 */ /* 0x000fe200078ec0ff */
[----:B------:R-:W-:-:S02]  /*0f20*/  USEL UR18, UR18, URZ, !UP1 ;  /* 0x0000003f12127287 */ /* 0x000fc4000c800000 */
[----:B------:R-:W-:Y:S01]  /*0f30*/  ULDC.64 UR4, c[0x0][0x1c0] ;  /* 0x0000700000047ab9 */ /* 0x000fe20000000a00 */
[C---:B-1----:R-:W-:Y:S01]  /*0f40*/  IMAD R10, R7.reuse, 0x80, R242 ;  /* 0x00000080070a7824 */ /* 0x042fe200078e02f2 */
[----:B------:R-:W-:Y:S01]  /*0f50*/  UIMAD UR18, UR18, UR4, URZ ;  /* 0x00000004121272a4 */ /* 0x000fe2000f8e023f */
[----:B------:R-:W-:Y:S01]  /*0f60*/  LEA R7, R7, R2, 0x7 ;  /* 0x0000000207077211 */ /* 0x000fe200078e38ff */
[----:B------:R-:W-:Y:S01]  /*0f70*/  UIADD3 UR21, UR21, UR15, URZ ;  /* 0x0000000f15157290 */ /* 0x000fe2000fffe03f */
[----:B------:R-:W-:Y:S01]  /*0f80*/  @P1 IMAD.HI.U32 R3, R10, c[0x0][0x2c8], RZ ;  /* 0x0000b2000a031a27 */ /* 0x000fe200078e00ff */
[----:B------:R-:W-:Y:S01]  /*0f90*/  UIMAD UR5, UR19, UR5, UR18 ;  /* 0x00000005130572a4 */ /* 0x000fe2000f8e0212 */
[----:B------:R-:W-:Y:S01]  /*0fa0*/  MOV R9, R10 ;  /* 0x0000000a00097202 */ /* 0x000fe20000000f00 */
[----:B------:R-:W-:Y:S02]  /*0fb0*/  UIMAD.WIDE.U32 UR20, UR19, UR4, UR20 ;  /* 0x00000004131472a5 */ /* 0x000fe4000f8e0014 */
[----:B------:R-:W-:Y:S01]  /*0fc0*/  @P1 SHF.R.U32.HI R9, RZ, c[0x0][0x2cc], R3 ;  /* 0x0000b300ff091a19 */ /* 0x000fe20000011603 */
[----:B------:R-:W-:-:S02]  /*0fd0*/  UISETP.GE.AND UP0, UPT, UR7, 0x81, UPT ;  /* 0x000000810700788c */ /* 0x000fc4000bf06270 */
[----:B------:R-:W-:Y:S01]  /*0fe0*/  UIADD3 UR5, UR21, UR5, URZ ;  /* 0x0000000515057290 */ /* 0x000fe2000fffe03f */
[--C-:B------:R-:W-:Y:S01]  /*0ff0*/  SHF.R.S32.HI R4, RZ, 0x1f, R9.reuse ;  /* 0x0000001fff047819 */ /* 0x100fe20000011409 */
[----:B------:R-:W-:Y:S01]  /*1000*/  IMAD.MOV R3, RZ, RZ, -R9 ;  /* 0x000000ffff037224 */ /* 0x000fe200078e0a09 */
[----:B------:R-:W-:Y:S01]  /*1010*/  MOV R13, UR21 ;  /* 0x00000015000d7c02 */ /* 0x000fe20008000f00 */
[----:B------:R-:W-:Y:S02]  /*1020*/  IMAD.U32 R12, RZ, RZ, UR20 ;  /* 0x00000014ff0c7e24 */ /* 0x000fe4000f8e00ff */
[----:B------:R-:W-:Y:S01]  /*1030*/  IMAD.U32 R13, RZ, RZ, UR5 ;  /* 0x00000005ff0d7e24 */ /* 0x000fe2000f8e00ff */
[----:B------:R-:W-:Y:S01]  /*1040*/  ULDC.64 UR4, c[0x0][0x1e8] ;  /* 0x00007a0000047ab9 */ /* 0x000fe20000000a00 */
[----:B------:R-:W-:Y:S01]  /*1050*/  IMAD R4, R4, c[0x0][0x1b0], RZ ;  /* 0x00006c0004047a24 */ /* 0x000fe200078e02ff */
[----:B------:R-:W-:Y:S01]  /*1060*/  UIMAD UR15, UR8, UR4, URZ ;  /* 0x00000004080f72a4 */ /* 0x000fe2000f8e023f */
[----:B------:R-:W-:Y:S01]  /*1070*/  IMAD R3, R3, c[0x0][0x2c4], R10 ;  /* 0x0000b10003037a24 */ /* 0x000fe200078e020a */
[----:B------:R-:W-:Y:S01]  /*1080*/  LEA.HI R10, R6, R5, RZ, 0x6 ;  /* 0x00000005060a7211 */ /* 0x000fe200078f30ff */
[C---:B------:R-:W-:Y:S01]  /*1090*/  IMAD R4, R9.reuse, c[0x0][0x1b4], R4 ;  /* 0x00006d0009047a24 */ /* 0x040fe200078e0204 */
[----:B------:R-:W-:Y:S01]  /*10a0*/  UIMAD.WIDE.U32 UR20, UR9, UR4, URZ ;  /* 0x00000004091472a5 */ /* 0x000fe2000f8e003f */
[----:B------:R-:W-:Y:S01]  /*10b0*/  IMAD.WIDE.U32 R12, R9, c[0x0][0x1b0], R12 ;  /* 0x00006c00090c7a25 */ /* 0x000fe200078e000c */
[----:B------:R-:W-:Y:S01]  /*10c0*/  SHF.R.S32.HI R9, RZ, 0x1f, R3 ;  /* 0x0000001fff097819 */ /* 0x000fe20000011403 */
[----:B------:R-:W-:-:S02]  /*10d0*/  UIMAD UR5, UR9, UR5, UR15 ;  /* 0x00000005090572a4 */ /* 0x000fc4000f8e020f */
[----:B------:R-:W-:Y:S01]  /*10e0*/  IMAD.IADD R13, R13, 0x1, R4 ;  /* 0x000000010d0d7824 */ /* 0x000fe200078e0204 */
[----:B------:R-:W-:Y:S01]  /*10f0*/  ULEA UR15, UR6, 0xffffff80, 0x7 ;  /* 0xffffff80060f7891 */ /* 0x000fe2000f8e383f */
[----:B------:R-:W-:Y:S01]  /*1100*/  IMAD R4, R9, c[0x0][0x1a8], RZ ;  /* 0x00006a0009047a24 */ /* 0x000fe200078e02ff */
[----:B------:R-:W-:Y:S01]  /*1110*/  SHF.L.U32 R9, R2, 0x6, RZ ;  /* 0x0000000602097819 */ /* 0x000fe200000006ff */
[----:B------:R-:W-:Y:S01]  /*1120*/  IMAD.WIDE.U32 R12, R3, c[0x0][0x1a8], R12 ;  /* 0x00006a00030c7a25 */ /* 0x000fe200078e000c */
[----:B------:R-:W-:Y:S02]  /*1130*/  UIADD3 UR18, UR21, UR5, URZ ;  /* 0x0000000515127290 */ /* 0x000fe4000fffe03f */
[----:B------:R-:W-:Y:S01]  /*1140*/  LOP3.LUT R9, R9, 0x1c0, RZ, 0xc0, !PT ;  /* 0x000001c009097812 */ /* 0x000fe200078ec0ff */
[----:B------:R-:W-:Y:S01]  /*1150*/  IMAD R4, R3, c[0x0][0x1ac], R4 ;  /* 0x00006b0003047a24 */ /* 0x000fe200078e0204 */
[----:B------:R-:W-:Y:S01]  /*1160*/  LEA R18, P1, R12, c[0x0][0x160], 0x1 ;  /* 0x000058000c127a11 */ /* 0x000fe200078208ff */
[----:B------:R-:W-:Y:S01]  /*1170*/  IMAD.SHL.U32 R10, R10, 0x8, RZ ;  /* 0x000000080a0a7824 */ /* 0x000fe200078e00ff */
[----:B------:R-:W-:Y:S01]  /*1180*/  SHF.R.U32.HI R3, RZ, 0x3, R9 ;  /* 0x00000003ff037819 */ /* 0x000fe20000011609 */
[----:B------:R-:W-:Y:S01]  /*1190*/  IMAD.IADD R4, R13, 0x1, R4 ;  /* 0x000000010d047824 */ /* 0x000fe200078e0204 */
[----:B------:R-:W-:Y:S01]  /*11a0*/  LOP3.LUT R241, R9, 0x38, R33, 0xf8, !PT ;  /* 0x0000003809f17812 */ /* 0x000fe200078ef821 */
[----:B------:R-:W-:Y:S01]  /*11b0*/  UIADD3 UR15, UR7, -UR15, URZ ;  /* 0x8000000f070f7290 */ /* 0x000fe2000fffe03f */
[----:B------:R-:W-:Y:S01]  /*11c0*/  IADD3 R9, R7, 0x20, RZ ;  /* 0x0000002007097810 */ /* 0x000fe20007ffe0ff */
[----:B------:R-:W-:Y:S01]  /*11d0*/  ULDC.64 UR4, c[0x0][0x210] ;  /* 0x0000840000047ab9 */ /* 0x000fe20000000a00 */
[----:B------:R-:W-:Y:S01]  /*11e0*/  LEA.HI.X R4, R12, c[0x0][0x164], R4, 0x1, P1 ;  /* 0x000059000c047a11 */ /* 0x000fe200008f0c04 */
[----:B------:R-:W-:Y:S01]  /*11f0*/  UIMAD UR8, UR8, UR4, URZ ;  /* 0x00000004080872a4 */ /* 0x000fe2000f8e023f */
[----:B------:R-:W-:Y:S01]  /*1200*/  SHFL.IDX PT, R12, R18, RZ, 0x181f ;  /* 0x00181fff120c7589 */ /* 0x000fe200000e0000 */
[----:B------:R-:W-:Y:S01]  /*1210*/  LOP3.LUT R241, R241, R3, RZ, 0x3c, !PT ;  /* 0x00000003f1f17212 */ /* 0x000fe200078e3cff */
[----:B-----5:R-:W-:Y:S01]  /*1220*/  IMAD R3, R0, c[0x0][0x2c4], RZ ;  /* 0x0000b10000037a24 */ /* 0x020fe200078e02ff */
[----:B------:R-:W-:Y:S01]  /*1230*/  UIMAD.WIDE.U32 UR22, UR9, UR4, URZ ;  /* 0x00000004091672a5 */ /* 0x000fe2000f8e003f */
[----:B------:R-:W1:Y:S01]  /*1240*/  SHFL.IDX PT, R13, R4, RZ, 0x181f ;  /* 0x00181fff040d7589 */ /* 0x000e6200000e0000 */
[----:B------:R-:W-:Y:S01]  /*1250*/  LOP3.LUT R241, R241, 0xfffffe00, R10, 0xf8, !PT ;  /* 0xfffffe00f1f17812 */ /* 0x000fe200078ef80a */
[----:B------:R-:W-:Y:S01]  /*1260*/  IMAD.MOV R0, RZ, RZ, -R8 ;  /* 0x000000ffff007224 */ /* 0x000fe200078e0a08 */
[-C--:B------:R-:W-:Y:S01]  /*1270*/  ISETP.GE.AND P1, PT, R7, R3.reuse, PT ;  /* 0x000000030700720c */ /* 0x080fe20003f26270 */
[----:B------:R-:W-:Y:S01]  /*1280*/  SHFL.IDX PT, R10, R18, 0x1, 0x181f ;  /* 0x00381f00120a7f89 */ /* 0x000fe200000e0000 */
[----:B------:R-:W-:Y:S01]  /*1290*/  ISETP.GE.AND P4, PT, R9, R3, PT ;  /* 0x000000030900720c */ /* 0x000fe20003f86270 */
[----:B------:R-:W-:Y:S01]  /*12a0*/  IMAD R240, R0, c[0x0][0x2b8], R240 ;  /* 0x0000ae0000f07a24 */ /* 0x000fe200078e02f0 */
[----:B------:R-:W-:Y:S01]  /*12b0*/  SHF.L.U32 R241, R241, 0x1, RZ ;  /* 0x00000001f1f17819 */ /* 0x000fe200000006ff */
[----:B------:R-:W3:Y:S01]  /*12c0*/  SHFL.IDX PT, R11, R4, 0x1, 0x181f ;  /* 0x00381f00040b7f89 */ /* 0x000ee200000e0000 */
[----:B------:R-:W-:Y:S01]  /*12d0*/  IADD3 R8, R7, 0x40, RZ ;  /* 0x0000004007087810 */ /* 0x000fe20007ffe0ff */
[----:B------:R-:W-:Y:S01]  /*12e0*/  IMAD.WIDE.U32 R14, R240, c[0x0][0x1e0], RZ ;  /* 0x00007800f00e7a25 */ /* 0x000fe200078e00ff */
[----:B------:R-:W-:Y:S01]  /*12f0*/  SHF.R.S32.HI R27, RZ, 0x1f, R240 ;  /* 0x0000001fff1b7819 */ /* 0x000fe200000114f0 */
[----:B------:R-:W-:Y:S01]  /*1300*/  SHFL.IDX PT, R19, R4, 0x3, 0x181f ;  /* 0x00781f0004137f89 */ /* 0x000fe200000e0000 */
[----:B------:R-:W-:Y:S01]  /*1310*/  LEA.HI R0, R6, R5, RZ, 0x4 ;  /* 0x0000000506007211 */ /* 0x000fe200078f20ff */
[----:B------:R-:W-:Y:S01]  /*1320*/  IMAD.WIDE.U32 R28, R240, c[0x0][0x208], RZ ;  /* 0x00008200f01c7a25 */ /* 0x000fe200078e00ff */
[----:B------:R-:W-:Y:S01]  /*1330*/  ISETP.GE.AND P5, PT, R8, R3, PT ;  /* 0x000000030800720c */ /* 0x000fe20003fa6270 */
[----:B------:R-:W-:Y:S01]  /*1340*/  UIMAD UR5, UR9, UR5, UR8 ;  /* 0x00000005090572a4 */ /* 0x000fe2000f8e0208 */
[----:B------:R-:W-:Y:S01]  /*1350*/  SHF.R.S32.HI R8, RZ, 0x4, R0 ;  /* 0x00000004ff087819 */ /* 0x000fe20000011400 */
[----:B------:R-:W-:Y:S01]  /*1360*/  IMAD R9, R27, c[0x0][0x1e0], RZ ;  /* 0x000078001b097a24 */ /* 0x000fe200078e02ff */
[----:B------:R-:W-:Y:S01]  /*1370*/  IADD3 R7, R7, 0x60, RZ ;  /* 0x0000006007077810 */ /* 0x000fe20007ffe0ff */
[----:B------:R-:W-:Y:S01]  /*1380*/  IMAD R30, R27, c[0x0][0x208], RZ ;  /* 0x000082001b1e7a24 */ /* 0x000fe200078e02ff */
[----:B------:R-:W-:Y:S01]  /*1390*/  LEA.HI R238, R0, R8, RZ, 0x1 ;  /* 0x0000000800ee7211 */ /* 0x000fe200078f08ff */
[----:B------:R-:W-:Y:S01]  /*13a0*/  IMAD R9, R240, c[0x0][0x1e4], R9 ;  /* 0x00007900f0097a24 */ /* 0x000fe200078e0209 */
[----:B------:R-:W-:Y:S01]  /*13b0*/  LEA.HI R6, R6, R5, RZ, 0x5 ;  /* 0x0000000506067211 */ /* 0x000fe200078f28ff */
[--C-:B-1----:R-:W-:Y:S01]  /*13c0*/  @!P1 IMAD.WIDE R16, R33, 0x2, R12.reuse ;  /* 0x0000000221109825 */ /* 0x102fe200078e020c */
[----:B------:R-:W-:Y:S01]  /*13d0*/  LOP3.LUT R238, R238, 0xfffffffe, RZ, 0xc0, !PT ;  /* 0xfffffffeeeee7812 */ /* 0x000fe200078ec0ff */
[----:B------:R-:W-:Y:S01]  /*13e0*/  UIADD3 UR5, UR23, UR5, URZ ;  /* 0x0000000517057290 */ /* 0x000fe2000fffe03f */
[----:B------:R-:W-:Y:S01]  /*13f0*/  IADD3 R243, R241, 0x100, RZ ;  /* 0x00000100f1f37810 */ /* 0x000fe20007ffe0ff */
[----:B------:R-:W-:Y:S01]  /*1400*/  @!P1 IMAD.WIDE R12, R32, 0x2, R12 ;  /* 0x00000002200c9825 */ /* 0x000fe200078e020c */
[----:B------:R3:W-:Y:S03]  /*1410*/  @!P1 LDGSTS.E.BYPASS.LTC128B.128 [R241+0x100], [R16.64], !P3 ;  /* 0x0010000010f19fae */ /* 0x0007e6000d901d4c */
[----:B------:R-:W-:Y:S01]  /*1420*/  IMAD.IADD R15, R15, 0x1, R9 ;  /* 0x000000010f0f7824 */ /* 0x000fe200078e0209 */
[----:B------:R1:W-:Y:S01]  /*1430*/  @!P1 LDGSTS.E.BYPASS.LTC128B.128 [R241+0x4100], [R12.64], !P2 ;  /* 0x041000000cf19fae */ /* 0x0003e2000d101d4c */
[----:B------:R-:W-:Y:S01]  /*1440*/  LOP3.LUT R9, R0, 0xfffffff0, RZ, 0xc0, !PT ;  /* 0xfffffff000097812 */ /* 0x000fe200078ec0ff */
[----:B------:R-:W-:Y:S01]  /*1450*/  IMAD.IADD R238, R8, 0x1, -R238 ;  /* 0x0000000108ee7824 */ /* 0x000fe200078e0aee */
[----:B------:R-:W-:Y:S01]  /*1460*/  ISETP.GE.AND P1, PT, R7, R3, PT ;  /* 0x000000030700720c */ /* 0x000fe20003f26270 */
[----:B------:R-:W-:Y:S01]  /*1470*/  IMAD R30, R240, c[0x0][0x20c], R30 ;  /* 0x00008300f01e7a24 */ /* 0x000fe200078e021e */
[----:B------:R-:W-:-:S03]  /*1480*/  IADD3 R9, -R9, R5, RZ ;  /* 0x0000000509097210 */ /* 0x000fc60007ffe1ff */
[----:B------:R-:W-:Y:S01]  /*1490*/  IMAD.IADD R31, R29, 0x1, R30 ;  /* 0x000000011d1f7824 */ /* 0x000fe200078e021e */
[----:B------:R-:W-:Y:S02]  /*14a0*/  SHF.R.S32.HI R3, RZ, 0x1f, R9 ;  /* 0x0000001fff037819 */ /* 0x000fe40000011409 */
[----:B------:R-:W-:Y:S02]  /*14b0*/  MOV R30, R28 ;  /* 0x0000001c001e7202 */ /* 0x000fe40000000f00 */
[----:B------:R-:W-:Y:S01]  /*14c0*/  LEA.HI R3, R3, R9, RZ, 0x3 ;  /* 0x0000000903037211 */ /* 0x000fe200078f18ff */
[C-C-:B---3--:R-:W-:Y:S01]  /*14d0*/  @!P4 IMAD.WIDE R16, R33.reuse, 0x2, R10.reuse ;  /* 0x000000022110c825 */ /* 0x148fe200078e020a */
[----:B-1----:R-:W-:Y:S03]  /*14e0*/  SHFL.IDX PT, R12, R18, 0x2, 0x181f ;  /* 0x00581f00120c7f89 */ /* 0x002fe600000e0000 */
[----:B------:R-:W-:Y:S01]  /*14f0*/  @!P4 IMAD.WIDE R10, R32, 0x2, R10 ;  /* 0x00000002200ac825 */ /* 0x000fe200078e020a */
[----:B------:R-:W1:Y:S04]  /*1500*/  SHFL.IDX PT, R13, R4, 0x2, 0x181f ;  /* 0x00581f00040d7f89 */ /* 0x000e6800000e0000 */
[----:B------:R3:W-:Y:S04]  /*1510*/  @!P4 LDGSTS.E.BYPASS.LTC128B.128 [R241+0x1100], [R16.64], !P3 ;  /* 0x0110000010f1cfae */ /* 0x0007e8000d901d4c */
[----:B------:R1:W-:Y:S04]  /*1520*/  @!P4 LDGSTS.E.BYPASS.LTC128B.128 [R241+0x5100], [R10.64], !P2 ;  /* 0x051000000af1cfae */ /* 0x0003e8000d101d4c */
[----:B------:R-:W4:Y:S01]  /*1530*/  SHFL.IDX PT, R18, R18, 0x3, 0x181f ;  /* 0x00781f0012127f89 */ /* 0x000f2200000e0000 */
[----:B-1----:R-:W-:-:S04]  /*1540*/  @!P5 IMAD.WIDE R10, R33, 0x2, R12 ;  /* 0x00000002210ad825 */ /* 0x002fc800078e020c */
[C---:B------:R-:W-:Y:S01]  /*1550*/  @!P5 IMAD.WIDE R12, R32.reuse, 0x2, R12 ;  /* 0x00000002200cd825 */ /* 0x040fe200078e020c */
[----:B------:R1:W-:Y:S03]  /*1560*/  @!P5 LDGSTS.E.BYPASS.LTC128B.128 [R241+0x2100], [R10.64], !P3 ;  /* 0x021000000af1dfae */ /* 0x0003e6000d901d4c */
[--C-:B----4-:R-:W-:Y:S01]  /*1570*/  @!P1 IMAD.WIDE R20, R33, 0x2, R18.reuse ;  /* 0x0000000221149825 */ /* 0x110fe200078e0212 */
[----:B------:R4:W-:Y:S03]  /*1580*/  @!P5 LDGSTS.E.BYPASS.LTC128B.128 [R241+0x6100], [R12.64], !P2 ;  /* 0x061000000cf1dfae */ /* 0x0009e6000d101d4c */
[----:B------:R-:W-:Y:S01]  /*1590*/  @!P1 IMAD.WIDE R18, R32, 0x2, R18 ;  /* 0x0000000220129825 */ /* 0x000fe200078e0212 */
[----:B------:R1:W-:Y:S01]  /*15a0*/  @!P1 LDGSTS.E.BYPASS.LTC128B.128 [R241+0x3100], [R20.64], !P3 ;  /* 0x0310000014f19fae */ /* 0x0003e2000d901d4c */
[----:B------:R-:W-:-:S03]  /*15b0*/  ISETP.GE.AND P3, PT, R24, c[0x0][0x1d4], PT ;  /* 0x0000750018007a0c */ /* 0x000fc60003f66270 */
[----:B------:R1:W-:Y:S04]  /*15c0*/  @!P1 LDGSTS.E.BYPASS.LTC128B.128 [R241+0x7100], [R18.64], !P2 ;  /* 0x0710000012f19fae */ /* 0x0003e8000d101d4c */
[----:B------:R-:W0:Y:S01]  /*15d0*/  LDGDEPBAR ;  /* 0x00000000000079af */ /* 0x000e220000000000 */
[----:B--2---:R-:W-:Y:S01]  /*15e0*/  SHF.R.S32.HI R26, RZ, 0x1f, R239 ;  /* 0x0000001fff1a7819 */ /* 0x004fe200000114ef */
[----:B------:R-:W-:-:S04]  /*15f0*/  IMAD.WIDE.U32 R14, R239, c[0x0][0x1f0], R14 ;  /* 0x00007c00ef0e7a25 */ /* 0x000fc800078e000e */
[----:B------:R-:W-:Y:S01]  /*1600*/  IMAD R0, R26, c[0x0][0x1f0], RZ ;  /* 0x00007c001a007a24 */ /* 0x000fe200078e02ff */
[----:B------:R-:W-:Y:S01]  /*1610*/  IADD3 R7, P4, R14, UR20, RZ ;  /* 0x000000140e077c10 */ /* 0x000fe2000ff9e0ff */
[----:B------:R-:W-:Y:S02]  /*1620*/  IMAD R28, R26, c[0x0][0x218], RZ ;  /* 0x000086001a1c7a24 */ /* 0x000fe400078e02ff */
[----:B------:R-:W-:Y:S01]  /*1630*/  IMAD R4, R239, c[0x0][0x1f4], R0 ;  /* 0x00007d00ef047a24 */ /* 0x000fe200078e0200 */
[----:B------:R-:W-:Y:S01]  /*1640*/  LOP3.LUT R0, R3, 0xfffffff8, RZ, 0xc0, !PT ;  /* 0xfffffff803007812 */ /* 0x000fe200078ec0ff */
[----:B------:R-:W-:-:S03]  /*1650*/  IMAD.WIDE.U32 R26, R239, c[0x0][0x218], R30 ;  /* 0x00008600ef1a7a25 */ /* 0x000fc600078e001e */
[----:B------:R-:W-:Y:S01]  /*1660*/  IADD3.X R4, R15, UR18, R4, P4, !PT ;  /* 0x000000120f047c10 */ /* 0x000fe2000a7fe404 */
[----:B------:R-:W-:Y:S01]  /*1670*/  IMAD.IADD R0, R9, 0x1, -R0 ;  /* 0x0000000109007824 */ /* 0x000fe200078e0a00 */
[----:B------:R-:W-:Y:S01]  /*1680*/  LEA R8, P4, R7, c[0x0][0x1c8], 0x1 ;  /* 0x0000720007087a11 */ /* 0x000fe200078808ff */
[----:B------:R-:W-:Y:S01]  /*1690*/  IMAD R28, R239, c[0x0][0x21c], R28 ;  /* 0x00008700ef1c7a24 */ /* 0x000fe200078e021c */
[----:B------:R-:W-:Y:S01]  /*16a0*/  SHF.L.U32 R9, R238, 0x3, RZ ;  /* 0x00000003ee097819 */ /* 0x000fe200000006ff */
[----:B-1----:R-:W-:Y:S01]  /*16b0*/  IMAD.SHL.U32 R10, R0, 0x40, RZ ;  /* 0x00000040000a7824 */ /* 0x002fe200078e00ff */
[----:B------:R-:W-:Y:S01]  /*16c0*/  LEA.HI.X R4, R7, c[0x0][0x1cc], R4, 0x1, P4 ;  /* 0x0000730007047a11 */ /* 0x000fe200020f0c04 */
[----:B---3--:R-:W-:Y:S01]  /*16d0*/  SHFL.IDX PT, R16, R8, RZ, 0x181f ;  /* 0x00181fff08107589 */ /* 0x008fe200000e0000 */
[----:B------:R-:W-:Y:S02]  /*16e0*/  IADD3 R7, -R2, UR15, RZ ;  /* 0x0000000f02077c10 */ /* 0x000fe4000fffe1ff */
[----:B------:R-:W-:Y:S01]  /*16f0*/  LOP3.LUT R10, R10, 0x1c0, RZ, 0xc0, !PT ;  /* 0x000001c00a0a7812 */ /* 0x000fe200078ec0ff */
[----:B------:R-:W1:Y:S01]  /*1700*/  SHFL.IDX PT, R17, R4, RZ, 0x181f ;  /* 0x00181fff04117589 */ /* 0x000e6200000e0000 */
[----:B------:R-:W-:-:S02]  /*1710*/  ISETP.GE.AND P6, PT, R7, 0x1, PT ;  /* 0x000000010700780c */ /* 0x000fc40003fc6270 */
[----:B------:R-:W-:Y:S01]  /*1720*/  ISETP.GE.AND P5, PT, R7, 0x21, PT ;  /* 0x000000210700780c */ /* 0x000fe20003fa6270 */
[----:B------:R-:W-:Y:S01]  /*1730*/  SHFL.IDX PT, R14, R8, 0x1, 0x181f ;  /* 0x00381f00080e7f89 */ /* 0x000fe200000e0000 */
[----:B------:R-:W-:Y:S02]  /*1740*/  ISETP.GE.AND P4, PT, R33, c[0x0][0x1d4], PT ;  /* 0x0000750021007a0c */ /* 0x000fe40003f86270 */
[----:B------:R-:W-:Y:S01]  /*1750*/  LOP3.LUT R9, R10, 0x8, R9, 0xf8, !PT ;  /* 0x000000080a097812 */ /* 0x000fe200078ef809 */
[----:B------:R-:W2:Y:S01]  /*1760*/  SHFL.IDX PT, R15, R4, 0x1, 0x181f ;  /* 0x00381f00040f7f89 */ /* 0x000ea200000e0000 */
[----:B------:R-:W-:Y:S02]  /*1770*/  SHF.R.U32.HI R10, RZ, 0x3, R10 ;  /* 0x00000003ff0a7819 */ /* 0x000fe4000001160a */
[C---:B------:R-:W-:Y:S01]  /*1780*/  ISETP.GE.AND P2, PT, R7.reuse, 0x41, PT ;  /* 0x000000410700780c */ /* 0x040fe20003f46270 */
[----:B----4-:R-:W-:Y:S01]  /*1790*/  SHFL.IDX PT, R12, R8, 0x2, 0x181f ;  /* 0x00581f00080c7f89 */ /* 0x010fe200000e0000 */
[----:B------:R-:W-:-:S02]  /*17a0*/  ISETP.GT.AND P1, PT, R7, 0x60, PT ;  /* 0x000000600700780c */ /* 0x000fc40003f24270 */
[----:B------:R-:W-:Y:S01]  /*17b0*/  SHF.L.U32 R2, R2, 0x3, RZ ;  /* 0x0000000302027819 */ /* 0x000fe200000006ff */
[----:B------:R-:W-:Y:S04]  /*17c0*/  SHFL.IDX PT, R13, R4, 0x2, 0x181f ;  /* 0x00581f00040d7f89 */ /* 0x000fe800000e0000 */
[----:B------:R-:W-:Y:S04]  /*17d0*/  SHFL.IDX PT, R22, R8, 0x3, 0x181f ;  /* 0x00781f0008167f89 */ /* 0x000fe800000e0000 */
[----:B------:R3:W4:Y:S02]  /*17e0*/  SHFL.IDX PT, R23, R4, 0x3, 0x181f ;  /* 0x00781f0004177f89 */ /* 0x00072400000e0000 */
[----:B---3--:R-:W-:Y:S01]  /*17f0*/  LOP3.LUT R4, R9, R10, RZ, 0x3c, !PT ;  /* 0x0000000a09047212 */ /* 0x008fe200078e3cff */
[----:B-1----:R-:W-:-:S04]  /*1800*/  @P6 IMAD.WIDE R8, R33, 0x2, R16 ;  /* 0x0000000221086825 */ /* 0x002fc800078e0210 */
[C---:B------:R-:W-:Y:S01]  /*1810*/  @P6 IMAD.WIDE R16, R32.reuse, 0x2, R16 ;  /* 0x0000000220106825 */ /* 0x040fe200078e0210 */
[----:B------:R4:W-:Y:S03]  /*1820*/  @P6 LDGSTS.E.BYPASS.LTC128B.128 [R241+0x8100], [R8.64], !P4 ;  /* 0x0810000008f16fae */ /* 0x0009e6000e101d4c */
[C-C-:B--2---:R-:W-:Y:S01]  /*1830*/  @P5 IMAD.WIDE R10, R33.reuse, 0x2, R14.reuse ;  /* 0x00000002210a5825 */ /* 0x144fe200078e020e */
[----:B------:R1:W-:Y:S03]  /*1840*/  @P6 LDGSTS.E.BYPASS.LTC128B.128 [R241+0xc100], [R16.64], !P3 ;  /* 0x0c10000010f16fae */ /* 0x0003e6000d901d4c */
[----:B------:R-:W-:Y:S01]  /*1850*/  @P5 IMAD.WIDE R14, R32, 0x2, R14 ;  /* 0x00000002200e5825 */ /* 0x000fe200078e020e */
[----:B------:R2:W-:Y:S04]  /*1860*/  @P5 LDGSTS.E.BYPASS.LTC128B.128 [R241+0x9100], [R10.64], !P4 ;  /* 0x091000000af15fae */ /* 0x0005e8000e101d4c */
[----:B------:R3:W-:Y:S01]  /*1870*/  @P5 LDGSTS.E.BYPASS.LTC128B.128 [R241+0xd100], [R14.64], !P3 ;  /* 0x0d1000000ef15fae */ /* 0x0007e2000d901d4c */
[----:B----4-:R-:W-:-:S04]  /*1880*/  @P1 IMAD.WIDE R8, R33, 0x2, R22 ;  /* 0x0000000221081825 */ /* 0x010fc800078e0216 */
[----:B------:R-:W-:-:S04]  /*1890*/  @P1 IMAD.WIDE R22, R32, 0x2, R22 ;  /* 0x0000000220161825 */ /* 0x000fc800078e0216 */
[----:B--2---:R-:W-:-:S04]  /*18a0*/  @P2 IMAD.WIDE R10, R33, 0x2, R12 ;  /* 0x00000002210a2825 */ /* 0x004fc800078e020c */
[----:B------:R-:W-:Y:S01]  /*18b0*/  @P2 IMAD.WIDE R12, R32, 0x2, R12 ;  /* 0x00000002200c2825 */ /* 0x000fe200078e020c */
[----:B------:R2:W-:Y:S04]  /*18c0*/  @P2 LDGSTS.E.BYPASS.LTC128B.128 [R241+0xa100], [R10.64], !P4 ;  /* 0x0a1000000af12fae */ /* 0x0005e8000e101d4c */
[----:B------:R3:W-:Y:S04]  /*18d0*/  @P2 LDGSTS.E.BYPASS.LTC128B.128 [R241+0xe100], [R12.64], !P3 ;  /* 0x0e1000000cf12fae */ /* 0x0007e8000d901d4c */
[----:B------:R4:W-:Y:S04]  /*18e0*/  @P1 LDGSTS.E.BYPASS.LTC128B.128 [R241+0xb100], [R8.64], !P4 ;  /* 0x0b10000008f11fae */ /* 0x0009e8000e101d4c */
[----:B------:R1:W-:Y:S01]  /*18f0*/  @P1 LDGSTS.E.BYPASS.LTC128B.128 [R241+0xf100], [R22.64], !P3 ;  /* 0x0f10000016f11fae */ /* 0x0003e2000d901d4c */
[----:B------:R-:W-:-:S02]  /*1900*/  R2P PR, R0, 0x6 ;  /* 0x0000000600007804 */ /* 0x000fc40000000000 */
[----:B------:R-:W-:Y:S01]  /*1910*/  LOP3.LUT P6, RZ, R25, 0x4, RZ, 0xc0, !PT ;  /* 0x0000000419ff7812 */ /* 0x000fe200078cc0ff */
[----:B------:R-:W0:Y:S01]  /*1920*/  LDGDEPBAR ;  /* 0x00000000000079af */ /* 0x000e220000000000 */
[----:B--2---:R-:W-:-:S05]  /*1930*/  IMAD.SHL.U32 R10, R3, 0x40, RZ ;  /* 0x00000040030a7824 */ /* 0x004fca00078e00ff */
[----:B------:R-:W-:Y:S01]  /*1940*/  LOP3.LUT R4, R4, 0xfffffe00, R10, 0xf8, !PT ;  /* 0xfffffe0004047812 */ /* 0x000fe200078ef80a */
[----:B----4-:R-:W-:Y:S02]  /*1950*/  IMAD.SHL.U32 R9, R25, 0x40, RZ ;  /* 0x0000004019097824 */ /* 0x010fe400078e00ff */
[----:B------:R-:W-:-:S03]  /*1960*/  IMAD.SHL.U32 R8, R6, 0x20, RZ ;  /* 0x0000002006087824 */ /* 0x000fc600078e00ff */
[----:B------:R-:W-:Y:S01]  /*1970*/  LOP3.LUT R3, R9, 0x1c0, RZ, 0xc0, !PT ;  /* 0x000001c009037812 */ /* 0x000fe200078ec0ff */
[----:B------:R-:W-:-:S04]  /*1980*/  DEPBAR.LE SB0, 0x1 ;  /* 0x000080400000791a */ /* 0x000fc80000000000 */
[----:B------:R-:W-:Y:S02]  /*1990*/  LOP3.LUT R8, R8, 0x7ffffc00, RZ, 0xc0, !PT ;  /* 0x7ffffc0008087812 */ /* 0x000fe400078ec0ff */
[----:B------:R-:W-:Y:S01]  /*19a0*/  LOP3.LUT R9, R3, 0x8, R2, 0xf8, !PT ;  /* 0x0000000803097812 */ /* 0x000fe200078ef802 */
[----:B------:R-:W-:Y:S01]  /*19b0*/  IMAD.MOV.U32 R2, RZ, RZ, 0x10 ;  /* 0x00000010ff027424 */ /* 0x000fe200078e00ff */
[----:B------:R-:W-:Y:S02]  /*19c0*/  SHF.R.U32.HI R3, RZ, 0x3, R3 ;  /* 0x00000003ff037819 */ /* 0x000fe40000011603 */
[----:B------:R-:W-:Y:S02]  /*19d0*/  IADD3 R188, R4, R8, RZ ;  /* 0x0000000804bc7210 */ /* 0x000fe40007ffe0ff */
[----:B------:R-:W-:Y:S01]  /*19e0*/  LOP3.LUT R0, R9, R3, RZ, 0x3c, !PT ;  /* 0x0000000309007212 */ /* 0x000fe200078e3cff */
[----:B------:R-:W-:Y:S01]  /*19f0*/  IMAD.MOV.U32 R3, RZ, RZ, 0x20 ;  /* 0x00000020ff037424 */ /* 0x000fe200078e00ff */
[----:B------:R-:W-:-:S02]  /*1a00*/  SEL R2, R2, 0xfffffff0, !P1 ;  /* 0xfffffff002027807 */ /* 0x000fc40004800000 */
[----:B------:R-:W-:Y:S01]  /*1a10*/  LEA R196, R188, 0x100, 0x1 ;  /* 0x00000100bcc47811 */ /* 0x000fe200078e08ff */
[----:B------:R-:W-:Y:S01]  /*1a20*/  IMAD R238, R238, 0x200, R0 ;  /* 0x00000200eeee7824 */ /* 0x000fe200078e0200 */
[----:B------:R-:W-:Y:S01]  /*1a30*/  SEL R0, R3, 0xffffffe0, !P2 ;  /* 0xffffffe003007807 */ /* 0x000fe20005000000 */
[----:B------:R-:W-:Y:S01]  /*1a40*/  IMAD.SHL.U32 R188, R188, 0x2, RZ ;  /* 0x00000002bcbc7824 */ /* 0x000fe200078e00ff */
[----:B------:R-:W-:Y:S01]  /*1a50*/  BAR.SYNC.DEFER_BLOCKING 0x0 ;  /* 0x0000000000007b1d */ /* 0x000fe20000010000 */
[-C--:B------:R-:W-:Y:S01]  /*1a60*/  LEA R192, R2, R196.reuse, 0x1 ;  /* 0x000000c402c07211 */ /* 0x080fe200078e08ff */
[----:B------:R-:W-:Y:S01]  /*1a70*/  IMAD.SHL.U32 R238, R238, 0x2, RZ ;  /* 0x00000002eeee7824 */ /* 0x000fe200078e00ff */
[C---:B------:R-:W-:Y:S02]  /*1a80*/  LEA R196, R0.reuse, R196, 0x1 ;  /* 0x000000c400c47211 */ /* 0x040fe400078e08ff */
[----:B------:R-:W-:Y:S01]  /*1a90*/  LOP3.LUT P1, RZ, R25, 0x2, RZ, 0xc0, !PT ;  /* 0x0000000219ff7812 */ /* 0x000fe2000782c0ff */
[----:B------:R-:W-:Y:S01]  /*1aa0*/  IMAD R212, R0, 0x2, R192 ;  /* 0x0000000200d47824 */ /* 0x000fe200078e02c0 */
[----:B------:R-:W-:-:S02]  /*1ab0*/  IADD3 R8, R238, 0x8100, RZ ;  /* 0x00008100ee087810 */ /* 0x000fc40007ffe0ff */
[----:B------:R-:W-:Y:S02]  /*1ac0*/  IADD3 R237, R238, 0x8120, RZ ;  /* 0x00008120eeed7810 */ /* 0x000fe40007ffe0ff */
[----:B------:R-:W-:-:S05]  /*1ad0*/  SEL R3, R3, 0xffffffe0, !P6 ;  /* 0xffffffe003037807 */ /* 0x000fca0007000000 */
[C---:B------:R-:W-:Y:S02]  /*1ae0*/  IMAD R235, R3.reuse, 0x2, R238 ;  /* 0x0000000203eb7824 */ /* 0x040fe400078e02ee */
[----:B------:R-:W-:Y:S02]  /*1af0*/  @P1 IADD3 R237, R8, -0x20, RZ ;  /* 0xffffffe008ed1810 */ /* 0x000fe40007ffe0ff */
[----:B------:R-:W-:Y:S02]  /*1b00*/  IADD3 R26, P1, R26, UR22, RZ ;  /* 0x000000161a1a7c10 */ /* 0x000fe4000ff3e0ff */
[----:B------:R-:W-:Y:S01]  /*1b10*/  LEA R224, R3, R237, 0x1 ;  /* 0x000000ed03e07211 */ /* 0x000fe200078e08ff */
[----:B------:R-:W-:Y:S01]  /*1b20*/  LDSM.16.M88.4 R136, [R188+0x100] ;  /* 0x00010000bc88783b */ /* 0x000fe20000000200 */
[----:B------:R-:W-:Y:S02]  /*1b30*/  IADD3.X R27, R27, UR5, R28, P1, !PT ;  /* 0x000000051b1b7c10 */ /* 0x000fe40008ffe41c */
[----:B------:R-:W-:Y:S01]  /*1b40*/  LEA R29, P1, R26, c[0x0][0x1f8], 0x1 ;  /* 0x00007e001a1d7a11 */ /* 0x000fe200078208ff */
[----:B------:R-:W-:Y:S01]  /*1b50*/  LDSM.16.M88.4 R140, [R192] ;  /* 0x00000000c08c783b */ /* 0x000fe20000000200 */
[----:B------:R-:W-:-:S02]  /*1b60*/  IADD3 R231, R237, 0x800, RZ ;  /* 0x00000800ede77810 */ /* 0x000fc40007ffe0ff */
[----:B------:R-:W-:Y:S01]  /*1b70*/  LEA.HI.X R26, R26, c[0x0][0x1fc], R27, 0x1, P1 ;  /* 0x00007f001a1a7a11 */ /* 0x000fe200008f0c1b */
[----:B------:R-:W-:Y:S01]  /*1b80*/  LDSM.16.M88.4 R172, [R196] ;  /* 0x00000000c4ac783b */ /* 0x000fe20000000200 */
[C---:B------:R-:W-:Y:S02]  /*1b90*/  IADD3 R230, R237.reuse, 0x1000, RZ ;  /* 0x00001000ede67810 */ /* 0x040fe40007ffe0ff */
[C---:B------:R-:W-:Y:S01]  /*1ba0*/  IADD3 R229, R237.reuse, 0x1800, RZ ;  /* 0x00001800ede57810 */ /* 0x040fe20007ffe0ff */
[----:B------:R-:W-:Y:S01]  /*1bb0*/  LDSM.16.M88.4 R184, [R212] ;  /* 0x00000000d4b8783b */ /* 0x000fe20000000200 */
[C---:B------:R-:W-:Y:S02]  /*1bc0*/  IADD3 R228, R237.reuse, 0x2000, RZ ;  /* 0x00002000ede47810 */ /* 0x040fe40007ffe0ff */
[C---:B------:R-:W-:Y:S01]  /*1bd0*/  IADD3 R227, R237.reuse, 0x2800, RZ ;  /* 0x00002800ede37810 */ /* 0x040fe20007ffe0ff */
[----:B------:R-:W-:Y:S01]  /*1be0*/  LDSM.16.M88.4 R188, [R188+0x4100] ;  /* 0x00410000bcbc783b */ /* 0x000fe20000000200 */
[----:B------:R-:W-:-:S02]  /*1bf0*/  IADD3 R226, R237, 0x3000, RZ ;  /* 0x00003000ede27810 */ /* 0x000fc40007ffe0ff */
[C---:B------:R-:W-:Y:S01]  /*1c00*/  IADD3 R225, R237.reuse, 0x3800, RZ ;  /* 0x00003800ede17810 */ /* 0x040fe20007ffe0ff */
[----:B------:R-:W-:Y:S01]  /*1c10*/  LDSM.16.M88.4 R192, [R192+0x4000] ;  /* 0x00400000c0c0783b */ /* 0x000fe20000000200 */
[C---:B------:R-:W-:Y:S02]  /*1c20*/  IADD3 R223, R237.reuse, 0x4000, RZ ;  /* 0x00004000eddf7810 */ /* 0x040fe40007ffe0ff */
[C---:B------:R-:W-:Y:S01]  /*1c30*/  IADD3 R222, R237.reuse, 0x4800, RZ ;  /* 0x00004800edde7810 */ /* 0x040fe20007ffe0ff */
[----:B------:R-:W-:Y:S01]  /*1c40*/  LDSM.16.M88.4 R196, [R196+0x4000] ;  /* 0x00400000c4c4783b */ /* 0x000fe20000000200 */
[C---:B------:R-:W-:Y:S02]  /*1c50*/  IADD3 R221, R237.reuse, 0x5000, RZ ;  /* 0x00005000eddd7810 */ /* 0x040fe40007ffe0ff */
[C---:B------:R-:W-:Y:S01]  /*1c60*/  IADD3 R220, R237.reuse, 0x5800, RZ ;  /* 0x00005800eddc7810 */ /* 0x040fe20007ffe0ff */
[----:B------:R-:W-:Y:S01]  /*1c70*/  LDSM.16.M88.4 R212, [R212+0x4000] ;  /* 0x00400000d4d4783b */ /* 0x000fe20000000200 */
[----:B------:R-:W-:-:S02]  /*1c80*/  IADD3 R219, R237, 0x6000, RZ ;  /* 0x00006000eddb7810 */ /* 0x000fc40007ffe0ff */
[C---:B------:R-:W-:Y:S01]  /*1c90*/  IADD3 R218, R237.reuse, 0x6800, RZ ;  /* 0x00006800edda7810 */ /* 0x040fe20007ffe0ff */
[----:B------:R-:W-:Y:S01]  /*1ca0*/  BAR.SYNC.DEFER_BLOCKING 0x0 ;  /* 0x0000000000007b1d */ /* 0x000fe20000010000 */
[C---:B------:R-:W-:Y:S02]  /*1cb0*/  IADD3 R217, R237.reuse, 0x7000, RZ ;  /* 0x00007000edd97810 */ /* 0x040fe40007ffe0ff */
[----:B------:R-:W-:-:S03]  /*1cc0*/  IADD3 R216, R237, 0x7800, RZ ;  /* 0x00007800edd87810 */ /* 0x000fc60007ffe0ff */
[----:B------:R-:W2:Y:S04]  /*1cd0*/  SHFL.IDX PT, R86, R29, RZ, 0x181f ;  /* 0x00181fff1d567589 */ /* 0x000ea800000e0000 */
[----:B------:R-:W4:Y:S04]  /*1ce0*/  SHFL.IDX PT, R78, R29, 0x1, 0x181f ;  /* 0x00381f001d4e7f89 */ /* 0x000f2800000e0000 */
[----:B------:R-:W1:Y:S04]  /*1cf0*/  SHFL.IDX PT, R34, R29, 0x2, 0x181f ;  /* 0x00581f001d227f89 */ /* 0x000e6800000e0000 */
[----:B------:R-:W3:Y:S04]  /*1d00*/  SHFL.IDX PT, R30, R26, RZ, 0x181f ;  /* 0x00181fff1a1e7589 */ /* 0x000ee800000e0000 */
[----:B------:R-:W-:Y:S01]  /*1d10*/  SHFL.IDX PT, R29, R29, 0x3, 0x181f ;  /* 0x00781f001d1d7f89 */ /* 0x000fe200000e0000 */
[----:B------:R-:W-:-:S04]  /*1d20*/  DEPBAR.LE SB0, 0x0 ;  /* 0x000080000000791a */ /* 0x000fc80000000000 */
[----:B------:R-:W-:Y:S01]  /*1d30*/  BAR.SYNC.DEFER_BLOCKING 0x0 ;  /* 0x0000000000007b1d */ /* 0x000fe20000010000 */
[----:B--2---:R-:W-:-:S05]  /*1d40*/  IADD3 R92, P2, R86, R40, RZ ;  /* 0x00000028565c7210 */ /* 0x004fca0007f5e0ff */
[----:B------:R-:W2:Y:S01]  /*1d50*/  SHFL.IDX PT, R28, R26, 0x1, 0x181f ;  /* 0x00381f001a1c7f89 */ /* 0x000ea200000e0000 */
[----:B----4-:R-:W-:-:S03]  /*1d60*/  IADD3 R84, P1, R40, R78, RZ ;  /* 0x0000004e28547210 */ /* 0x010fc60007f3e0ff */
[----:B------:R-:W4:Y:S01]  /*1d70*/  SHFL.IDX PT, R27, R26, 0x2, 0x181f ;  /* 0x00581f001a1b7f89 */ /* 0x000f2200000e0000 */
[----:B-1----:R-:W-:-:S03]  /*1d80*/  IADD3 R76, P5, R40, R34, RZ ;  /* 0x00000022284c7210 */ /* 0x002fc60007fbe0ff */
[----:B------:R-:W-:Y:S01]  /*1d90*/  SHFL.IDX PT, R26, R26, 0x3, 0x181f ;  /* 0x00781f001a1a7f89 */ /* 0x000fe200000e0000 */
[----:B---3--:R-:W-:-:S03]  /*1da0*/  IMAD.X R93, R30, 0x1, R41, P2 ;  /* 0x000000011e5d7824 */ /* 0x008fc600010e0629 */
[----:B------:R-:W1:Y:S04]  /*1db0*/  LDSM.16.M88.4 R60, [R238+0x8900] ;  /* 0x00890000ee3c783b */ /* 0x000e680000000200 */
[----:B------:R-:W-:Y:S01]  /*1dc0*/  LDSM.16.M88.4 R16, [R237+0x800] ;  /* 0x00080000ed10783b */ /* 0x000fe20000000200 */
[----:B--2---:R-:W-:-:S03]  /*1dd0*/  IMAD.X R85, R41, 0x1, R28, P1 ;  /* 0x0000000129557824 */ /* 0x004fc600008e061c */
[----:B------:R-:W2:Y:S01]  /*1de0*/  LDSM.16.M88.4 R20, [R238+0x8100] ;  /* 0x00810000ee14783b */ /* 0x000ea20000000200 */
[----:B----4-:R-:W-:-:S03]  /*1df0*/  IADD3.X R77, R41, R27, RZ, P5, !PT ;  /* 0x0000001b294d7210 */ /* 0x010fc60002ffe4ff */
[----:B------:R-:W3:Y:S04]  /*1e00*/  LDSM.16.M88.4 R44, [R238+0x9900] ;  /* 0x00990000ee2c783b */ /* 0x000ee80000000200 */
[----:B------:R-:W4:Y:S04]  /*1e10*/  LDSM.16.M88.4 R8, [R237] ;  /* 0x00000000ed08783b */ /* 0x000f280000000200 */
[----:B------:R-:W-:Y:S04]  /*1e20*/  LDSM.16.M88.4 R52, [R238+0x9100] ;  /* 0x00910000ee34783b */ /* 0x000fe80000000200 */
[----:B------:R-:W-:Y:S04]  /*1e30*/  LDSM.16.M88.4 R36, [R238+0xa100] ;  /* 0x00a10000ee24783b */ /* 0x000fe80000000200 */
[----:B------:R-:W-:Y:S04]  /*1e40*/  LDSM.16.M88.4 R88, [R238+0xa900] ;  /* 0x00a90000ee58783b */ /* 0x000fe80000000200 */
[----:B------:R-:W-:Y:S04]  /*1e50*/  LDSM.16.M88.4 R68, [R237+0x2800] ;  /* 0x00280000ed44783b */ /* 0x000fe80000000200 */
[----:B------:R-:W-:Y:S01]  /*1e60*/  LDSM.16.M88.4 R80, [R238+0xb100] ;  /* 0x00b10000ee50783b */ /* 0x000fe20000000200 */
[C---:B-1----:R-:W-:Y:S03]  /*1e70*/  HMMA.16816.F32 R64, R136.reuse, R60, RZ ;  /* 0x0000003c8840723c */ /* 0x042fe600000018ff */
[----:B------:R-:W-:Y:S04]  /*1e80*/  LDSM.16.M88.4 R72, [R238+0xb900] ;  /* 0x00b90000ee48783b */ /* 0x000fe80000000200 */
[----:B------:R-:W-:Y:S01]  /*1e90*/  LDSM.16.M88.4 R100, [R237+0x3800] ;  /* 0x00380000ed64783b */ /* 0x000fe20000000200 */
[C---:B------:R-:W-:Y:S08]  /*1ea0*/  HMMA.16816.F32 R60, R136.reuse, R62, RZ ;  /* 0x0000003e883c723c */ /* 0x040ff000000018ff */
[----:B--2---:R-:W-:Y:S08]  /*1eb0*/  HMMA.16816.F32 R12, R136, R20, RZ ;  /* 0x00000014880c723c */ /* 0x004ff000000018ff */
[C---:B------:R-:W-:Y:S08]  /*1ec0*/  HMMA.16816.F32 R64, R140.reuse, R16, R64 ;  /* 0x000000108c40723c */ /* 0x040ff00000001840 */
[----:B------:R-:W-:Y:S01]  /*1ed0*/  HMMA.16816.F32 R60, R140, R18, R60 ;  /* 0x000000128c3c723c */ /* 0x000fe2000000183c */
[----:B------:R-:W1:Y:S07]  /*1ee0*/  LDSM.16.M88.4 R16, [R237+0x1800] ;  /* 0x00180000ed10783b */ /* 0x000e6e0000000200 */
[C---:B------:R-:W-:Y:S08]  /*1ef0*/  HMMA.16816.F32 R20, R136.reuse, R22, RZ ;  /* 0x000000168814723c */ /* 0x040ff000000018ff */
[C---:B---3--:R-:W-:Y:S08]  /*1f00*/  HMMA.16816.F32 R48, R136.reuse, R44, RZ ;  /* 0x0000002c8830723c */ /* 0x048ff000000018ff */
[----:B------:R-:W-:Y:S08]  /*1f10*/  HMMA.16816.F32 R44, R136, R46, RZ ;  /* 0x0000002e882c723c */ /* 0x000ff000000018ff */
[C---:B----4-:R-:W-:Y:S08]  /*1f20*/  HMMA.16816.F32 R12, R140.reuse, R8, R12 ;  /* 0x000000088c0c723c */ /* 0x050ff0000000180c */
[C---:B------:R-:W-:Y:S01]  /*1f30*/  HMMA.16816.F32 R20, R140.reuse, R10, R20 ;  /* 0x0000000a8c14723c */ /* 0x040fe20000001814 */
[----:B------:R-:W2:Y:S07]  /*1f40*/  LDSM.16.M88.4 R8, [R237+0x1000] ;  /* 0x00100000ed08783b */ /* 0x000eae0000000200 */
[C---:B-1----:R-:W-:Y:S07]  /*1f50*/  HMMA.16816.F32 R48, R140.reuse, R16, R48 ;  /* 0x000000108c30723c */ /* 0x042fee0000001830 */
[----:B------:R-:W-:Y:S01]  /*1f60*/  IMAD.WIDE R16, R32, 0x2, RZ ;  /* 0x0000000220107825 */ /* 0x000fe200078e02ff */
[----:B------:R-:W-:Y:S04]  /*1f70*/  HMMA.16816.F32 R44, R140, R18, R44 ;  /* 0x000000128c2c723c */ /* 0x000fe8000000182c */
[----:B------:R-:W-:-:S02]  /*1f80*/  IADD3 R86, P1, R86, R16, RZ ;  /* 0x0000001056567210 */ /* 0x000fc40007f3e0ff */
[----:B------:R-:W-:Y:S02]  /*1f90*/  IADD3 R78, P5, R16, R78, RZ ;  /* 0x0000004e104e7210 */ /* 0x000fe40007fbe0ff */
[-C--:B------:R-:W-:Y:S01]  /*1fa0*/  IADD3 R18, P2, R40, R29.reuse, RZ ;  /* 0x0000001d28127210 */ /* 0x080fe20007f5e0ff */
[C---:B------:R-:W-:Y:S01]  /*1fb0*/  HMMA.16816.F32 R56, R136.reuse, R52, RZ ;  /* 0x000000348838723c */ /* 0x040fe200000018ff */
[----:B------:R-:W-:Y:S01]  /*1fc0*/  IMAD.X R87, R30, 0x1, R17, P1 ;  /* 0x000000011e577824 */ /* 0x000fe200008e0611 */
[----:B------:R-:W-:Y:S02]  /*1fd0*/  IADD3.X R79, R17, R28, RZ, P5, !PT ;  /* 0x0000001c114f7210 */ /* 0x000fe40002ffe4ff */
[----:B------:R-:W-:Y:S01]  /*1fe0*/  IMAD.X R19, R41, 0x1, R26, P2 ;  /* 0x0000000129137824 */ /* 0x000fe200010e061a */
[C---:B------:R-:W-:Y:S02]  /*1ff0*/  IADD3 R34, P2, R16.reuse, R34, RZ ;  /* 0x0000002210227210 */ /* 0x040fe40007f5e0ff */
[----:B------:R-:W-:Y:S01]  /*2000*/  IADD3 R16, P1, R16, R29, RZ ;  /* 0x0000001d10107210 */ /* 0x000fe20007f3e0ff */
[----:B------:R-:W-:Y:S01]  /*2010*/  HMMA.16816.F32 R52, R136, R54, RZ ;  /* 0x000000368834723c */ /* 0x000fe200000018ff */
[----:B------:R-:W-:Y:S01]  /*2020*/  ISETP.GE.AND P5, PT, R33, c[0x0][0x1d4], PT ;  /* 0x0000750021007a0c */ /* 0x000fe20003fa6270 */
[----:B------:R-:W-:Y:S01]  /*2030*/  IMAD.X R35, R17, 0x1, R27, P2 ;  /* 0x0000000111237824 */ /* 0x000fe200010e061b */
[----:B------:R-:W-:-:S02]  /*2040*/  ISETP.GE.AND P2, PT, R24, c[0x0][0x1d4], PT ;  /* 0x0000750018007a0c */ /* 0x000fc40003f46270 */
[----:B------:R-:W-:Y:S02]  /*2050*/  IADD3.X R17, R17, R26, RZ, P1, !PT ;  /* 0x0000001a11117210 */ /* 0x000fe40000ffe4ff */
[C---:B------:R-:W-:Y:S01]  /*2060*/  ISETP.LT.OR P1, PT, R7.reuse, 0x1, P5 ;  /* 0x000000010700780c */ /* 0x040fe20002f21670 */
[----:B------:R-:W-:Y:S01]  /*2070*/  LDSM.16.M88.4 R24, [R237+0x3000] ;  /* 0x00300000ed18783b */ /* 0x000fe20000000200 */
[C---:B------:R-:W-:Y:S01]  /*2080*/  ISETP.LT.OR P6, PT, R7.reuse, 0x1, P2 ;  /* 0x000000010700780c */ /* 0x040fe200017c1670 */
[----:B------:R-:W-:Y:S08]  /*2090*/  HMMA.16816.F32 R40, R136, R36, RZ ;  /* 0x000000248828723c */ /* 0x000ff000000018ff */
[C---:B--2---:R-:W-:Y:S08]  /*20a0*/  HMMA.16816.F32 R56, R140.reuse, R8, R56 ;  /* 0x000000088c38723c */ /* 0x044ff00000001838 */
[----:B------:R-:W-:Y:S01]  /*20b0*/  HMMA.16816.F32 R52, R140, R10, R52 ;  /* 0x0000000a8c34723c */ /* 0x000fe20000001834 */
[----:B------:R-:W1:Y:S04]  /*20c0*/  LDSM.16.M88.4 R8, [R237+0x2000] ;  /* 0x00200000ed08783b */ /* 0x000e680000000200 */
[----:B------:R-:W-:Y:S01]  /*20d0*/  @!PT LDS RZ, [RZ] ;  /* 0x00000000fffff984 */ /* 0x000fe20000000800 */
[----:B------:R-:W-:Y:S01]  /*20e0*/  @!PT LDS RZ, [RZ] ;  /* 0x00000000fffff984 */ /* 0x000fe20000000800 */
[----:B------:R-:W-:Y:S01]  /*20f0*/  @!PT LDS RZ, [RZ] ;  /* 0x00000000fffff984 */ /* 0x000fe20000000800 */
[----:B------:R2:W-:Y:S01]  /*2100*/  LDGSTS.E.BYPASS.LTC128B.128 [R241+0x100], [R92.64], !P1 ;  /* 0x001000005cf17fae */ /* 0x0005e2000c901d4c */
[----:B------:R-:W-:-:S02]  /*2110*/  ISETP.LT.OR P1, PT, R7, 0x21, P5 ;  /* 0x000000210700780c */ /* 0x000fc40002f21670 */
[----:B------:R-:W-:Y:S01]  /*2120*/  HMMA.16816.F32 R36, R136, R38, RZ ;  /* 0x000000268824723c */ /* 0x000fe200000018ff */
[----:B------:R3:W-:Y:S01]  /*2130*/  LDGSTS.E.BYPASS.LTC128B.128 [R241+0x4100], [R86.64], !P6 ;  /* 0x0410000056f17fae */ /* 0x0007e2000f101d4c */
[----:B------:R-:W-:-:S06]  /*2140*/  ISETP.LT.OR P6, PT, R7, 0x21, P2 ;  /* 0x000000210700780c */ /* 0x000fcc00017c1670 */
[C---:B------:R-:W-:Y:S03]  /*2150*/  HMMA.16816.F32 R28, R136.reuse, R88, RZ ;  /* 0x00000058881c723c */ /* 0x040fe600000018ff */
[----:B------:R3:W-:Y:S01]  /*2160*/  LDGSTS.E.BYPASS.LTC128B.128 [R241+0x1100], [R84.64], !P1 ;  /* 0x0110000054f17fae */ /* 0x0007e2000c901d4c */
[C---:B------:R-:W-:Y:S02]  /*2170*/  ISETP.LT.OR P1, PT, R7.reuse, 0x41, P5 ;  /* 0x000000410700780c */ /* 0x040fe40002f21670 */
[C---:B------:R-:W-:Y:S01]  /*2180*/  ISETP.LT.OR P5, PT, R7.reuse, 0x61, P5 ;  /* 0x000000610700780c */ /* 0x040fe20002fa1670 */
[----:B------:R4:W-:Y:S01]  /*2190*/  LDGSTS.E.BYPASS.LTC128B.128 [R241+0x5100], [R78.64], !P6 ;  /* 0x051000004ef17fae */ /* 0x0009e2000f101d4c */
[C---:B------:R-:W-:Y:S01]  /*21a0*/  ISETP.LT.OR P6, PT, R7.reuse, 0x41, P2 ;  /* 0x000000410700780c */ /* 0x040fe200017c1670 */
[----:B------:R-:W-:Y:S01]  /*21b0*/  HMMA.16816.F32 R88, R136, R90, RZ ;  /* 0x0000005a8858723c */ /* 0x000fe200000018ff */
[----:B------:R-:W-:-:S07]  /*21c0*/  ISETP.LT.OR P2, PT, R7, 0x61, P2 ;  /* 0x000000610700780c */ /* 0x000fce0001741670 */
[----:B------:R4:W-:Y:S01]  /*21d0*/  LDGSTS.E.BYPASS.LTC128B.128 [R241+0x2100], [R76.64], !P1 ;  /* 0x021000004cf17fae */ /* 0x0009e2000c901d4c */
[----:B------:R-:W-:-:S03]  /*21e0*/  PLOP3.LUT P1, PT, PT, PT, UP0, 0x40, 0x0 ;  /* 0x000000000000781c */ /* 0x000fc60003f2e808 */
[----:B------:R1:W-:Y:S01]  /*21f0*/  LDGSTS.E.BYPASS.LTC128B.128 [R241+0x6100], [R34.64], !P6 ;  /* 0x0610000022f17fae */ /* 0x0003e2000f101d4c */
[----:B------:R-:W-:Y:S02]  /*2200*/  ISETP.GT.AND P6, PT, R242, 0x7f, PT ;  /* 0x0000007ff200780c */ /* 0x000fe40003fc4270 */
[----:B------:R-:W-:Y:S01]  /*2210*/  HMMA.16816.F32 R28, R140, R68, R28 ;  /* 0x000000448c1c723c */ /* 0x000fe2000000181c */
[----:B------:R4:W-:Y:S04]  /*2220*/  LDGSTS.E.BYPASS.LTC128B.128 [R241+0x3100], [R18.64], !P5 ;  /* 0x0310000012f17fae */ /* 0x0009e8000e901d4c */
[----:B------:R4:W-:Y:S03]  /*2230*/  LDGSTS.E.BYPASS.LTC128B.128 [R241+0x7100], [R16.64], !P2 ;  /* 0x0710000010f17fae */ /* 0x0009e6000d101d4c */
[C---:B---3--:R-:W-:Y:S01]  /*2240*/  HMMA.16816.F32 R84, R136.reuse, R80, RZ ;  /* 0x000000508854723c */ /* 0x048fe200000018ff */
[----:B------:R-:W3:Y:S04]  /*2250*/  LDSM.16.M88.4 R96, [R235+0x8100] ;  /* 0x00810000eb60783b */ /* 0x000ee80000000200 */
[----:B--2---:R-:W-:Y:S03]  /*2260*/  LDSM.16.M88.4 R92, [R235+0x9900] ;  /* 0x00990000eb5c783b */ /* 0x004fe60000000200 */
[----:B------:R-:W-:Y:S01]  /*2270*/  HMMA.16816.F32 R80, R136, R82, RZ ;  /* 0x000000528850723c */ /* 0x000fe200000018ff */
[----:B------:R-:W-:Y:S04]  /*2280*/  LDSM.16.M88.4 R104, [R237+0x4000] ;  /* 0x00400000ed68783b */ /* 0x000fe80000000200 */
[----:B------:R-:W0:Y:S03]  /*2290*/  LDGDEPBAR ;  /* 0x00000000000079af */ /* 0x000e260000000000 */
[----:B-1----:R-:W-:Y:S01]  /*22a0*/  HMMA.16816.F32 R40, R140, R8, R40 ;  /* 0x000000088c28723c */ /* 0x002fe20000001828 */
[----:B------:R-:W-:-:S02]  /*22b0*/  SHF.R.S32.HI R35, RZ, 0x1f, R33 ;  /* 0x0000001fff237819 */ /* 0x000fc40000011421 */
[----:B------:R-:W-:Y:S01]  /*22c0*/  SHF.R.S32.HI R34, RZ, 0x1f, R32 ;  /* 0x0000001fff227819 */ /* 0x000fe20000011420 */
[----:B----4-:R-:W1:Y:S04]  /*22d0*/  LDSM.16.M88.4 R16, [R235+0x8900] ;  /* 0x00890000eb10783b */ /* 0x010e680000000200 */
[C---:B------:R-:W-:Y:S01]  /*22e0*/  HMMA.16816.F32 R36, R140.reuse, R10, R36 ;  /* 0x0000000a8c24723c */ /* 0x040fe20000001824 */
[----:B------:R-:W2:Y:S07]  /*22f0*/  LDSM.16.M88.4 R8, [R235+0x9100] ;  /* 0x00910000eb08783b */ /* 0x000eae0000000200 */
[C---:B------:R-:W-:Y:S08]  /*2300*/  HMMA.16816.F32 R84, R140.reuse, R24, R84 ;  /* 0x000000188c54723c */ /* 0x040ff00000001854 */
[C---:B------:R-:W-:Y:S01]  /*2310*/  HMMA.16816.F32 R80, R140.reuse, R26, R80 ;  /* 0x0000001a8c50723c */ /* 0x040fe20000001850 */
[----:B------:R-:W4:Y:S07]  /*2320*/  LDSM.16.M88.4 R24, [R235+0xa900] ;  /* 0x00a90000eb18783b */ /* 0x000f2e0000000200 */
[----:B------:R-:W-:Y:S01]  /*2330*/  HMMA.16816.F32 R88, R140, R70, R88 ;  /* 0x000000468c58723c */ /* 0x000fe20000001858 */
[----:B------:R-:W-:Y:S07]  /*2340*/  LDSM.16.M88.4 R68, [R235+0xa100] ;  /* 0x00a10000eb44783b */ /* 0x000fee0000000200 */
[C---:B---3--:R-:W-:Y:S08]  /*2350*/  HMMA.16816.F32 R12, R172.reuse, R96, R12 ;  /* 0x00000060ac0c723c */ /* 0x048ff0000000180c */
[C---:B-1----:R-:W-:Y:S08]  /*2360*/  HMMA.16816.F32 R64, R172.reuse, R16, R64 ;  /* 0x00000010ac40723c */ /* 0x042ff00000001840 */
[C---:B------:R-:W-:Y:S01]  /*2370*/  HMMA.16816.F32 R60, R172.reuse, R18, R60 ;  /* 0x00000012ac3c723c */ /* 0x040fe2000000183c */
[----:B------:R-:W1:Y:S07]  /*2380*/  LDSM.16.M88.4 R16, [R235+0xb100] ;  /* 0x00b10000eb10783b */ /* 0x000e6e0000000200 */
[----:B------:R-:W-:Y:S01]  /*2390*/  HMMA.16816.F32 R20, R172, R98, R20 ;  /* 0x00000062ac14723c */ /* 0x000fe20000001814 */
[----:B------:R-:W3:Y:S07]  /*23a0*/  LDSM.16.M88.4 R96, [R224] ;  /* 0x00000000e060783b */ /* 0x000eee0000000200 */
[C---:B------:R-:W-:Y:S08]  /*23b0*/  HMMA.16816.F32 R76, R136.reuse, R72, RZ ;  /* 0x00000048884c723c */ /* 0x040ff000000018ff */
[----:B------:R-:W-:Y:S08]  /*23c0*/  HMMA.16816.F32 R72, R136, R74, RZ ;  /* 0x0000004a8848723c */ /* 0x000ff000000018ff */
[C---:B--2---:R-:W-:Y:S08]  /*23d0*/  HMMA.16816.F32 R56, R172.reuse, R8, R56 ;  /* 0x00000008ac38723c */ /* 0x044ff00000001838 */
[C---:B------:R-:W-:Y:S01]  /*23e0*/  HMMA.16816.F32 R52, R172.reuse, R10, R52 ;  /* 0x0000000aac34723c */ /* 0x040fe20000001834 */
[----:B------:R-:W2:Y:S07]  /*23f0*/  LDSM.16.M88.4 R8, [R235+0xb900] ;  /* 0x00b90000eb08783b */ /* 0x000eae0000000200 */
[C---:B----4-:R-:W-:Y:S08]  /*2400*/  HMMA.16816.F32 R28, R172.reuse, R24, R28 ;  /* 0x00000018ac1c723c */ /* 0x050ff0000000181c */
[----:B------:R-:W-:Y:S01]  /*2410*/  HMMA.16816.F32 R88, R172, R26, R88 ;  /* 0x0000001aac58723c */ /* 0x000fe20000001858 */
[----:B------:R-:W4:Y:S07]  /*2420*/  LDSM.16.M88.4 R24, [R238+0xc100] ;  /* 0x00c10000ee18783b */ /* 0x000f2e0000000200 */
[C---:B------:R-:W-:Y:S08]  /*2430*/  HMMA.16816.F32 R76, R140.reuse, R100, R76 ;  /* 0x000000648c4c723c */ /* 0x040ff0000000184c */
[----:B------:R-:W-:Y:S01]  /*2440*/  HMMA.16816.F32 R72, R140, R102, R72 ;  /* 0x000000668c48723c */ /* 0x000fe20000001848 */
[----:B------:R-:W-:Y:S07]  /*2450*/  LDSM.16.M88.4 R100, [R224+0x2800] ;  /* 0x00280000e064783b */ /* 0x000fee0000000200 */
[C---:B-1----:R-:W-:Y:S08]  /*2460*/  HMMA.16816.F32 R84, R172.reuse, R16, R84 ;  /* 0x00000010ac54723c */ /* 0x042ff00000001854 */
[C---:B------:R-:W-:Y:S01]  /*2470*/  HMMA.16816.F32 R80, R172.reuse, R18, R80 ;  /* 0x00000012ac50723c */ /* 0x040fe20000001850 */
[----:B------:R-:W1:Y:S07]  /*2480*/  LDSM.16.M88.4 R16, [R224+0x1800] ;  /* 0x00180000e010783b */ /* 0x000e6e0000000200 */
[C---:B------:R-:W-:Y:S08]  /*2490*/  HMMA.16816.F32 R40, R172.reuse, R68, R40 ;  /* 0x00000044ac28723c */ /* 0x040ff00000001828 */
[----:B------:R-:W-:Y:S01]  /*24a0*/  HMMA.16816.F32 R36, R172, R70, R36 ;  /* 0x00000046ac24723c */ /* 0x000fe20000001824 */
[----:B------:R-:W1:Y:S07]  /*24b0*/  LDSM.16.M88.4 R68, [R224+0x1000] ;  /* 0x00100000e044783b */ /* 0x000e6e0000000200 */
[----:B---3--:R-:W-:Y:S08]  /*24c0*/  HMMA.16816.F32 R12, R184, R96, R12 ;  /* 0x00000060b80c723c */ /* 0x008ff0000000180c */
[C---:B------:R-:W-:Y:S08]  /*24d0*/  HMMA.16816.F32 R48, R172.reuse, R92, R48 ;  /* 0x0000005cac30723c */ /* 0x040ff00000001830 */
[C---:B------:R-:W-:Y:S01]  /*24e0*/  HMMA.16816.F32 R44, R172.reuse, R94, R44 ;  /* 0x0000005eac2c723c */ /* 0x040fe2000000182c */
[----:B------:R-:W3:Y:S07]  /*24f0*/  LDSM.16.M88.4 R92, [R224+0x800] ;  /* 0x00080000e05c783b */ /* 0x000eee0000000200 */
[C---:B--2---:R-:W-:Y:S08]  /*2500*/  HMMA.16816.F32 R76, R172.reuse, R8, R76 ;  /* 0x00000008ac4c723c */ /* 0x044ff0000000184c */
[----:B------:R-:W-:Y:S01]  /*2510*/  HMMA.16816.F32 R72, R172, R10, R72 ;  /* 0x0000000aac48723c */ /* 0x000fe20000001848 */
[----:B------:R-:W2:Y:S07]  /*2520*/  LDSM.16.M88.4 R8, [R224+0x2000] ;  /* 0x00200000e008783b */ /* 0x000eae0000000200 */
[----:B----4-:R-:W-:Y:S08]  /*2530*/  HMMA.16816.F32 R12, R188, R24, R12 ;  /* 0x00000018bc0c723c */ /* 0x010ff0000000180c */
[C---:B-1----:R-:W-:Y:S08]  /*2540*/  HMMA.16816.F32 R48, R184.reuse, R16, R48 ;  /* 0x00000010b830723c */ /* 0x042ff00000001830 */
[C---:B------:R-:W-:Y:S01]  /*2550*/  HMMA.16816.F32 R44, R184.reuse, R18, R44 ;  /* 0x00000012b82c723c */ /* 0x040fe2000000182c */
[----:B------:R-:W1:Y:S07]  /*2560*/  LDSM.16.M88.4 R16, [R235+0xc100] ;  /* 0x00c10000eb10783b */ /* 0x000e6e0000000200 */
[C---:B------:R-:W-:Y:S01]  /*2570*/  HMMA.16816.F32 R20, R184.reuse, R98, R20 ;  /* 0x00000062b814723c */ /* 0x040fe20000001814 */
[----:B------:R-:W-:Y:S07]  /*2580*/  LDSM.16.M88.4 R96, [R224+0x3000] ;  /* 0x00300000e060783b */ /* 0x000fee0000000200 */
[C---:B------:R-:W-:Y:S08]  /*2590*/  HMMA.16816.F32 R56, R184.reuse, R68, R56 ;  /* 0x00000044b838723c */ /* 0x040ff00000001838 */
[----:B------:R-:W-:Y:S01]  /*25a0*/  HMMA.16816.F32 R52, R184, R70, R52 ;  /* 0x00000046b834723c */ /* 0x000fe20000001834 */
[----:B------:R-:W4:Y:S07]  /*25b0*/  LDSM.16.M88.4 R68, [R238+0xc900] ;  /* 0x00c90000ee44783b */ /* 0x000f2e0000000200 */
[----:B------:R-:W-:Y:S08]  /*25c0*/  HMMA.16816.F32 R12, R192, R104, R12 ;  /* 0x00000068c00c723c */ /* 0x000ff0000000180c */
[C---:B---3--:R-:W-:Y:S08]  /*25d0*/  HMMA.16816.F32 R64, R184.reuse, R92, R64 ;  /* 0x0000005cb840723c */ /* 0x048ff00000001840 */
[C---:B--2---:R-:W-:Y:S08]  /*25e0*/  HMMA.16816.F32 R40, R184.reuse, R8, R40 ;  /* 0x00000008b828723c */ /* 0x044ff00000001828 */
[----:B------:R-:W-:Y:S01]  /*25f0*/  HMMA.16816.F32 R36, R184, R10, R36 ;  /* 0x0000000ab824723c */ /* 0x000fe20000001824 */
[----:B------:R-:W2:Y:S07]  /*2600*/  LDSM.16.M88.4 R8, [R224+0x4000] ;  /* 0x00400000e008783b */ /* 0x000eae0000000200 */
[----:B------:R-:W-:Y:S01]  /*2610*/  HMMA.16816.F32 R20, R188, R26, R20 ;  /* 0x0000001abc14723c */ /* 0x000fe20000001814 */
[----:B------:R-:W3:Y:S07]  /*2620*/  LDSM.16.M88.4 R24, [R237+0x4800] ;  /* 0x00480000ed18783b */ /* 0x000eee0000000200 */
[----:B------:R-:W-:Y:S01]  /*2630*/  HMMA.16816.F32 R60, R184, R94, R60 ;  /* 0x0000005eb83c723c */ /* 0x000fe2000000183c */
[----:B------:R-:W2:Y:S07]  /*2640*/  LDSM.16.M88.4 R92, [R224+0x3800] ;  /* 0x00380000e05c783b */ /* 0x000eae0000000200 */
[----:B-1----:R-:W-:Y:S08]  /*2650*/  HMMA.16816.F32 R12, R196, R16, R12 ;  /* 0x00000010c40c723c */ /* 0x002ff0000000180c */
[----:B----4-:R-:W-:Y:S08]  /*2660*/  HMMA.16816.F32 R64, R188, R68, R64 ;  /* 0x00000044bc40723c */ /* 0x010ff00000001840 */
[----:B------:R-:W-:Y:S08]  /*2670*/  HMMA.16816.F32 R20, R192, R106, R20 ;  /* 0x0000006ac014723c */ /* 0x000ff00000001814 */
[C---:B------:R-:W-:Y:S01]  /*2680*/  HMMA.16816.F32 R104, R184.reuse, R96, R84 ;  /* 0x00000060b868723c */ /* 0x040fe20000001854 */
[----:B------:R-:W1:Y:S07]  /*2690*/  LDSM.16.M88.4 R84, [R235+0xc900] ;  /* 0x00c90000eb54783b */ /* 0x000e6e0000000200 */
[C---:B------:R-:W-:Y:S08]  /*26a0*/  HMMA.16816.F32 R28, R184.reuse, R100, R28 ;  /* 0x00000064b81c723c */ /* 0x040ff0000000181c */
[----:B------:R-:W-:Y:S01]  /*26b0*/  HMMA.16816.F32 R88, R184, R102, R88 ;  /* 0x00000066b858723c */ /* 0x000fe20000001858 */
[----:B------:R-:W4:Y:S07]  /*26c0*/  LDSM.16.M88.4 R100, [R238+0xd100] ;  /* 0x00d10000ee64783b */ /* 0x000f2e0000000200 */
[----:B--2---:R-:W-:Y:S08]  /*26d0*/  HMMA.16816.F32 R12, R212, R8, R12 ;  /* 0x00000008d40c723c */ /* 0x004ff0000000180c */
[----:B---3--:R-:W-:Y:S08]  /*26e0*/  HMMA.16816.F32 R64, R192, R24, R64 ;  /* 0x00000018c040723c */ /* 0x008ff00000001840 */
[C---:B------:R-:W-:Y:S08]  /*26f0*/  HMMA.16816.F32 R76, R184.reuse, R92, R76 ;  /* 0x0000005cb84c723c */ /* 0x040ff0000000184c */
[----:B------:R-:W-:Y:S01]  /*2700*/  HMMA.16816.F32 R72, R184, R94, R72 ;  /* 0x0000005eb848723c */ /* 0x000fe20000001848 */
[----:B------:R-:W2:Y:S01]  /*2710*/  LDSM.16.M88.4 R92, [R238+0xd900] ;  /* 0x00d90000ee5c783b */ /* 0x000ea20000000200 */
[----:B------:R-:W-:-:S02]  /*2720*/  FMUL.FTZ R14, R14, c[0x0][0x320] ;  /* 0x0000c8000e0e7a20 */ /* 0x000fc40000410000 */
[----:B------:R-:W-:Y:S02]  /*2730*/  FMUL.FTZ R3, R12, c[0x0][0x320] ;  /* 0x0000c8000c037a20 */ /* 0x000fe40000410000 */
[----:B------:R-:W-:Y:S02]  /*2740*/  FMUL.FTZ R7, R13, c[0x0][0x320] ;  /* 0x0000c8000d077a20 */ /* 0x000fe40000410000 */
[C---:B------:R-:W-:Y:S01]  /*2750*/  HMMA.16816.F32 R20, R196.reuse, R18, R20 ;  /* 0x00000012c414723c */ /* 0x040fe20000001814 */
[----:B------:R-:W3:Y:S01]  /*2760*/  LDSM.16.M88.4 R16, [R237+0x5000] ;  /* 0x00500000ed10783b */ /* 0x000ee20000000200 */
[----:B------:R-:W2:Y:S06]  /*2770*/  MUFU.TANH R3, R3 ;  /* 0x0000000300037308 */ /* 0x000eac0000002400 */
[----:B-1----:R-:W-:Y:S02]  /*2780*/  HMMA.16816.F32 R64, R196, R84, R64 ;  /* 0x00000054c440723c */ /* 0x002fe40000001840 */
[----:B------:R1:W1:Y:S05]  /*2790*/  MUFU.TANH R84, R14 ;  /* 0x0000000e00547308 */ /* 0x00026a0000002400 */
[----:B------:R-:W-:Y:S01]  /*27a0*/  FMUL.FTZ R85, R15, c[0x0][0x320] ;  /* 0x0000c8000f557a20 */ /* 0x000fe20000410000 */
[C---:B----4-:R-:W-:Y:S02]  /*27b0*/  HMMA.16816.F32 R56, R188.reuse, R100, R56 ;  /* 0x00000064bc38723c */ /* 0x050fe40000001838 */
[----:B------:R-:W4:Y:S06]  /*27c0*/  MUFU.TANH R7, R7 ;  /* 0x0000000700077308 */ /* 0x000f2c0000002400 */
[----:B------:R-:W-:Y:S01]  /*27d0*/  HMMA.16816.F32 R52, R188, R102, R52 ;  /* 0x00000066bc34723c */ /* 0x000fe20000001834 */
[----:B-1----:R-:W1:Y:S01]  /*27e0*/  LDSM.16.M88.4 R12, [R237+0x5800] ;  /* 0x00580000ed0c783b */ /* 0x002e620000000200 */
[----:B------:R-:W1:Y:S06]  /*27f0*/  MUFU.TANH R85, R85 ;  /* 0x0000005500557308 */ /* 0x000e6c0000002400 */
[----:B------:R-:W-:Y:S01]  /*2800*/  HMMA.16816.F32 R20, R212, R10, R20 ;  /* 0x0000000ad414723c */ /* 0x000fe20000001814 */
[----:B------:R-:W1:Y:S07]  /*2810*/  LDSM.16.M88.4 R8, [R235+0xd100] ;  /* 0x00d10000eb08783b */ /* 0x000e6e0000000200 */
[C---:B--2---:R-:W-:Y:S08]  /*2820*/  HMMA.16816.F32 R48, R188.reuse, R92, R48 ;  /* 0x0000005cbc30723c */ /* 0x044ff00000001830 */
[C---:B------:R-:W-:Y:S08]  /*2830*/  HMMA.16816.F32 R44, R188.reuse, R94, R44 ;  /* 0x0000005ebc2c723c */ /* 0x040ff0000000182c */
[----:B------:R-:W-:Y:S01]  /*2840*/  HMMA.16816.F32 R60, R188, R70, R60 ;  /* 0x00000046bc3c723c */ /* 0x000fe2000000183c */
[----:B------:R-:W-:Y:S01]  /*2850*/  LDSM.16.M88.4 R68, [R224+0x4800] ;  /* 0x00480000e044783b */ /* 0x000fe20000000200 */
[----:B------:R-:W-:-:S02]  /*2860*/  FMUL.FTZ R20, R20, c[0x0][0x320] ;  /* 0x0000c80014147a20 */ /* 0x000fc40000410000 */
[----:B------:R-:W-:Y:S02]  /*2870*/  FMUL.FTZ R21, R21, c[0x0][0x320] ;  /* 0x0000c80015157a20 */ /* 0x000fe40000410000 */
[----:B------:R-:W-:Y:S02]  /*2880*/  FMUL.FTZ R22, R22, c[0x0][0x320] ;  /* 0x0000c80016167a20 */ /* 0x000fe40000410000 */
[----:B---3--:R-:W-:Y:S01]  /*2890*/  HMMA.16816.F32 R56, R192, R16, R56 ;  /* 0x00000010c038723c */ /* 0x008fe20000001838 */
[----:B------:R-:W-:-:S07]  /*28a0*/  FMUL.FTZ R23, R23, c[0x0][0x320] ;  /* 0x0000c80017177a20 */ /* 0x000fce0000410000 */
[C---:B------:R-:W-:Y:S01]  /*28b0*/  HMMA.16816.F32 R52, R192.reuse, R18, R52 ;  /* 0x00000012c034723c */ /* 0x040fe20000001834 */
[----:B------:R-:W2:Y:S07]  /*28c0*/  LDSM.16.M88.4 R16, [R238+0xe100] ;  /* 0x00e10000ee10783b */ /* 0x000eae0000000200 */
[C---:B-1----:R-:W-:Y:S08]  /*28d0*/  HMMA.16816.F32 R48, R192.reuse, R12, R48 ;  /* 0x0000000cc030723c */ /* 0x042ff00000001830 */
[C---:B------:R-:W-:Y:S01]  /*28e0*/  HMMA.16816.F32 R44, R192.reuse, R14, R44 ;  /* 0x0000000ec02c723c */ /* 0x040fe2000000182c */
[----:B------:R-:W1:Y:S07]  /*28f0*/  LDSM.16.M88.4 R12, [R238+0xe900] ;  /* 0x00e90000ee0c783b */ /* 0x000e6e0000000200 */
[----:B------:R-:W-:Y:S01]  /*2900*/  HMMA.16816.F32 R60, R192, R26, R60 ;  /* 0x0000001ac03c723c */ /* 0x000fe2000000183c */
[----:B------:R-:W3:Y:S07]  /*2910*/  LDSM.16.M88.4 R24, [R224+0x5000] ;  /* 0x00500000e018783b */ /* 0x000eee0000000200 */
[C---:B------:R-:W-:Y:S08]  /*2920*/  HMMA.16816.F32 R56, R196.reuse, R8, R56 ;  /* 0x00000008c438723c */ /* 0x040ff00000001838 */
[----:B------:R-:W-:Y:S01]  /*2930*/  HMMA.16816.F32 R52, R196, R10, R52 ;  /* 0x0000000ac434723c */ /* 0x000fe20000001834 */
[----:B------:R-:W3:Y:S07]  /*2940*/  LDSM.16.M88.4 R8, [R237+0x6000] ;  /* 0x00600000ed08783b */ /* 0x000eee0000000200 */
[C---:B--2---:R-:W-:Y:S08]  /*2950*/  HMMA.16816.F32 R40, R188.reuse, R16, R40 ;  /* 0x00000010bc28723c */ /* 0x044ff00000001828 */
[----:B------:R-:W-:Y:S01]  /*2960*/  HMMA.16816.F32 R36, R188, R18, R36 ;  /* 0x00000012bc24723c */ /* 0x000fe20000001824 */
[----:B------:R-:W2:Y:S07]  /*2970*/  LDSM.16.M88.4 R16, [R237+0x6800] ;  /* 0x00680000ed10783b */ /* 0x000eae0000000200 */
[----:B------:R-:W-:Y:S01]  /*2980*/  HMMA.16816.F32 R60, R196, R86, R60 ;  /* 0x00000056c43c723c */ /* 0x000fe2000000183c */
[----:B------:R-:W2:Y:S07]  /*2990*/  MUFU.TANH R86, R22 ;  /* 0x0000001600567308 */ /* 0x000eae0000002400 */
[----:B------:R-:W-:Y:S01]  /*29a0*/  HMMA.16816.F32 R64, R212, R68, R64 ;  /* 0x00000044d440723c */ /* 0x000fe20000001840 */
[----:B------:R-:W2:Y:S07]  /*29b0*/  MUFU.TANH R68, R20 ;  /* 0x0000001400447308 */ /* 0x000eae0000002400 */
[C---:B-1----:R-:W-:Y:S01]  /*29c0*/  HMMA.16816.F32 R28, R188.reuse, R12, R28 ;  /* 0x0000000cbc1c723c */ /* 0x042fe2000000181c */
[----:B------:R-:W1:Y:S07]  /*29d0*/  MUFU.TANH R69, R21 ;  /* 0x0000001500457308 */ /* 0x000e6e0000002400 */
[----:B------:R-:W-:Y:S01]  /*29e0*/  HMMA.16816.F32 R88, R188, R14, R88 ;  /* 0x0000000ebc58723c */ /* 0x000fe20000001858 */
[----:B------:R1:W1:Y:S01]  /*29f0*/  MUFU.TANH R87, R23 ;  /* 0x0000001700577308 */ /* 0x0002620000002400 */
[----:B------:R-:W-:Y:S06]  /*2a00*/  LDSM.16.M88.4 R12, [R237+0x7000] ;  /* 0x00700000ed0c783b */ /* 0x000fec0000000200 */
[----:B---3--:R-:W-:Y:S01]  /*2a10*/  HMMA.16816.F32 R56, R212, R24, R56 ;  /* 0x00000018d438723c */ /* 0x008fe20000001838 */
[----:B------:R-:W-:-:S02]  /*2a20*/  FMUL.FTZ R64, R64, c[0x0][0x320] ;  /* 0x0000c80040407a20 */ /* 0x000fc40000410000 */
[----:B------:R-:W-:Y:S02]  /*2a30*/  FMUL.FTZ R65, R65, c[0x0][0x320] ;  /* 0x0000c80041417a20 */ /* 0x000fe40000410000 */
[----:B------:R-:W-:Y:S02]  /*2a40*/  FMUL.FTZ R66, R66, c[0x0][0x320] ;  /* 0x0000c80042427a20 */ /* 0x000fe40000410000 */
[----:B------:R-:W-:Y:S01]  /*2a50*/  FMUL.FTZ R67, R67, c[0x0][0x320] ;  /* 0x0000c80043437a20 */ /* 0x000fe20000410000 */
[----:B------:R-:W-:Y:S01]  /*2a60*/  HMMA.16816.F32 R52, R212, R26, R52 ;  /* 0x0000001ad434723c */ /* 0x000fe20000001834 */
[----:B-1----:R-:W1:Y:S01]  /*2a70*/  LDSM.16.M88.4 R20, [R235+0xd900] ;  /* 0x00d90000eb14783b */ /* 0x002e620000000200 */
[----:B------:R-:W3:Y:S03]  /*2a80*/  MUFU.TANH R92, R66 ;  /* 0x00000042005c7308 */ /* 0x000ee60000002400 */
[----:B------:R-:W1:Y:S03]  /*2a90*/  LDSM.16.M88.4 R24, [R235+0xe100] ;  /* 0x00e10000eb18783b */ /* 0x000e660000000200 */
[C---:B------:R-:W-:Y:S02]  /*2aa0*/  HMMA.16816.F32 R40, R192.reuse, R8, R40 ;  /* 0x00000008c028723c */ /* 0x040fe40000001828 */
[----:B------:R-:W1:Y:S06]  /*2ab0*/  MUFU.TANH R93, R67 ;  /* 0x00000043005d7308 */ /* 0x000e6c0000002400 */
[----:B------:R-:W-:Y:S01]  /*2ac0*/  HMMA.16816.F32 R36, R192, R10, R36 ;  /* 0x0000000ac024723c */ /* 0x000fe20000001824 */
[----:B------:R-:W3:Y:S01]  /*2ad0*/  LDSM.16.M88.4 R8, [R238+0xf100] ;  /* 0x00f10000ee08783b */ /* 0x000ee20000000200 */
[----:B------:R-:W-:-:S02]  /*2ae0*/  FMUL.FTZ R56, R56, c[0x0][0x320] ;  /* 0x0000c80038387a20 */ /* 0x000fc40000410000 */
[----:B------:R-:W-:Y:S02]  /*2af0*/  FMUL.FTZ R57, R57, c[0x0][0x320] ;  /* 0x0000c80039397a20 */ /* 0x000fe40000410000 */
[----:B------:R-:W-:Y:S02]  /*2b00*/  FMUL.FTZ R58, R58, c[0x0][0x320] ;  /* 0x0000c8003a3a7a20 */ /* 0x000fe40000410000 */
[----:B------:R-:W-:Y:S01]  /*2b10*/  HMMA.16816.F32 R80, R184, R98, R80 ;  /* 0x00000062b850723c */ /* 0x000fe20000001850 */
[----:B------:R-:W-:Y:S01]  /*2b20*/  FMUL.FTZ R52, R52, c[0x0][0x320] ;  /* 0x0000c80034347a20 */ /* 0x000fe20000410000 */
[----:B------:R-:W1:Y:S01]  /*2b30*/  MUFU.TANH R56, R56 ;  /* 0x0000003800387308 */ /* 0x000e620000002400 */
[----:B------:R-:W-:Y:S02]  /*2b40*/  FMUL.FTZ R53, R53, c[0x0][0x320] ;  /* 0x0000c80035357a20 */ /* 0x000fe40000410000 */
[----:B------:R-:W-:Y:S02]  /*2b50*/  FMUL.FTZ R54, R54, c[0x0][0x320] ;  /* 0x0000c80036367a20 */ /* 0x000fe40000410000 */
[----:B------:R-:W-:Y:S01]  /*2b60*/  FMUL.FTZ R55, R55, c[0x0][0x320] ;  /* 0x0000c80037377a20 */ /* 0x000fe20000410000 */
[C---:B--2---:R-:W-:Y:S01]  /*2b70*/  HMMA.16816.F32 R28, R192.reuse, R16, R28 ;  /* 0x00000010c01c723c */ /* 0x044fe2000000181c */
[----:B------:R-:W-:Y:S01]  /*2b80*/  FMUL.FTZ R59, R59, c[0x0][0x320] ;  /* 0x0000c8003b3b7a20 */ /* 0x000fe20000410000 */
[----:B------:R-:W2:Y:S06]  /*2b90*/  MUFU.TANH R182, R54 ;  /* 0x0000003600b67308 */ /* 0x000eac0000002400 */
[----:B------:R-:W-:Y:S01]  /*2ba0*/  HMMA.16816.F32 R88, R192, R18, R88 ;  /* 0x00000012c058723c */ /* 0x000fe20000001858 */
[----:B------:R-:W2:Y:S01]  /*2bb0*/  LDSM.16.M88.4 R16, [R238+0xf900] ;  /* 0x00f90000ee10783b */ /* 0x000ea20000000200 */
[----:B------:R-:W2:Y:S06]  /*2bc0*/  MUFU.TANH R181, R55 ;  /* 0x0000003700b57308 */ /* 0x000eac0000002400 */
[C---:B-1----:R-:W-:Y:S02]  /*2bd0*/  HMMA.16816.F32 R48, R196.reuse, R20, R48 ;  /* 0x00000014c430723c */ /* 0x042fe40000001830 */
[----:B------:R-:W1:Y:S06]  /*2be0*/  MUFU.TANH R57, R57 ;  /* 0x0000003900397308 */ /* 0x000e6c0000002400 */
[----:B------:R-:W-:Y:S01]  /*2bf0*/  HMMA.16816.F32 R44, R196, R22, R44 ;  /* 0x00000016c42c723c */ /* 0x000fe2000000182c */
[----:B------:R-:W1:Y:S01]  /*2c00*/  LDSM.16.M88.4 R20, [R224+0x6000] ;  /* 0x00600000e014783b */ /* 0x000e620000000200 */
[----:B------:R-:W1:Y:S06]  /*2c10*/  MUFU.TANH R58, R58 ;  /* 0x0000003a003a7308 */ /* 0x000e6c0000002400 */
[----:B------:R-:W-:Y:S02]  /*2c20*/  HMMA.16816.F32 R60, R212, R70, R60 ;  /* 0x00000046d43c723c */ /* 0x000fe4000000183c */
[----:B------:R-:W1:Y:S06]  /*2c30*/  MUFU.TANH R70, R64 ;  /* 0x0000004000467308 */ /* 0x000e6c0000002400 */
[----:B------:R-:W-:Y:S02]  /*2c40*/  HMMA.16816.F32 R40, R196, R24, R40 ;  /* 0x00000018c428723c */ /* 0x000fe40000001828 */
[----:B------:R2:W1:Y:S06]  /*2c50*/  MUFU.TANH R71, R65 ;  /* 0x0000004100477308 */ /* 0x00046c0000002400 */
[C---:B---3--:R-:W-:Y:S02]  /*2c60*/  HMMA.16816.F32 R104, R188.reuse, R8, R104 ;  /* 0x00000008bc68723c */ /* 0x048fe40000001868 */
[----:B------:R-:W3:Y:S06]  /*2c70*/  MUFU.TANH R59, R59 ;  /* 0x0000003b003b7308 */ /* 0x000eec0000002400 */
[----:B------:R-:W-:Y:S01]  /*2c80*/  HMMA.16816.F32 R80, R188, R10, R80 ;  /* 0x0000000abc50723c */ /* 0x000fe20000001850 */
[----:B------:R-:W-:Y:S01]  /*2c90*/  LDSM.16.M88.4 R8, [R237+0x7800] ;  /* 0x00780000ed08783b */ /* 0x000fe20000000200 */
[----:B------:R-:W-:-:S02]  /*2ca0*/  FMUL.FTZ R60, R60, c[0x0][0x320] ;  /* 0x0000c8003c3c7a20 */ /* 0x000fc40000410000 */
[----:B------:R-:W-:Y:S01]  /*2cb0*/  FMUL.FTZ R61, R61, c[0x0][0x320] ;  /* 0x0000c8003d3d7a20 */ /* 0x000fe20000410000 */
[----:B--2---:R-:W2:Y:S01]  /*2cc0*/  LDSM.16.M88.4 R64, [R224+0x5800] ;  /* 0x00580000e040783b */ /* 0x004ea20000000200 */
[----:B------:R-:W-:Y:S02]  /*2cd0*/  FMUL.FTZ R62, R62, c[0x0][0x320] ;  /* 0x0000c8003e3e7a20 */ /* 0x000fe40000410000 */
[----:B------:R-:W-:Y:S01]  /*2ce0*/  HMMA.16816.F32 R36, R196, R26, R36 ;  /* 0x0000001ac424723c */ /* 0x000fe20000001824 */
[----:B------:R-:W-:Y:S01]  /*2cf0*/  LDSM.16.M88.4 R24, [R224+0x6800] ;  /* 0x00680000e018783b */ /* 0x000fe20000000200 */
[----:B------:R-:W-:Y:S01]  /*2d00*/  FMUL.FTZ R63, R63, c[0x0][0x320] ;  /* 0x0000c8003f3f7a20 */ /* 0x000fe20000410000 */
[----:B------:R-:W1:Y:S05]  /*2d10*/  MUFU.TANH R60, R60 ;  /* 0x0000003c003c7308 */ /* 0x000e6a0000002400 */
[C---:B------:R-:W-:Y:S03]  /*2d20*/  HMMA.16816.F32 R76, R188.reuse, R16, R76 ;  /* 0x00000010bc4c723c */ /* 0x040fe6000000184c */
[----:B------:R-:W2:Y:S05]  /*2d30*/  MUFU.TANH R61, R61 ;  /* 0x0000003d003d7308 */ /* 0x000eaa0000002400 */
[----:B------:R-:W-:Y:S01]  /*2d40*/  HMMA.16816.F32 R72, R188, R18, R72 ;  /* 0x00000012bc48723c */ /* 0x000fe20000001848 */
[----:B------:R-:W-:Y:S02]  /*2d50*/  LDSM.16.M88.4 R16, [R224+0x7800] ;  /* 0x00780000e010783b */ /* 0x000fe40000000200 */
[----:B------:R-:W2:Y:S05]  /*2d60*/  MUFU.TANH R62, R62 ;  /* 0x0000003e003e7308 */ /* 0x000eaa0000002400 */
[----:B-1----:R-:W-:Y:S03]  /*2d70*/  HMMA.16816.F32 R40, R212, R20, R40 ;  /* 0x00000014d428723c */ /* 0x002fe60000001828 */
[----:B------:R-:W1:Y:S05]  /*2d80*/  MUFU.TANH R63, R63 ;  /* 0x0000003f003f7308 */ /* 0x000e6a0000002400 */
[C---:B------:R-:W-:Y:S08]  /*2d90*/  HMMA.16816.F32 R104, R192.reuse, R12, R104 ;  /* 0x0000000cc068723c */ /* 0x040ff00000001868 */
[----:B------:R-:W-:Y:S01]  /*2da0*/  HMMA.16816.F32 R80, R192, R14, R80 ;  /* 0x0000000ec050723c */ /* 0x000fe20000001850 */
[----:B------:R-:W1:Y:S07]  /*2db0*/  LDSM.16.M88.4 R12, [R235+0xf900] ;  /* 0x00f90000eb0c783b */ /* 0x000e6e0000000200 */
[----:B--2---:R-:W-:Y:S01]  /*2dc0*/  HMMA.16816.F32 R48, R212, R64, R48 ;  /* 0x00000040d430723c */ /* 0x004fe20000001830 */
[----:B------:R-:W2:Y:S01]  /*2dd0*/  MUFU.TANH R64, R52 ;  /* 0x0000003400407308 */ /* 0x000ea20000002400 */
[----:B------:R-:W-:-:S02]  /*2de0*/  FMUL.FTZ R40, R40, c[0x0][0x320] ;  /* 0x0000c80028287a20 */ /* 0x000fc40000410000 */
[----:B------:R-:W-:Y:S02]  /*2df0*/  FMUL.FTZ R41, R41, c[0x0][0x320] ;  /* 0x0000c80029297a20 */ /* 0x000fe40000410000 */
[----:B------:R-:W-:Y:S02]  /*2e00*/  FMUL.FTZ R42, R42, c[0x0][0x320] ;  /* 0x0000c8002a2a7a20 */ /* 0x000fe40000410000 */
[----:B------:R-:W-:Y:S01]  /*2e10*/  HMMA.16816.F32 R36, R212, R22, R36 ;  /* 0x00000016d424723c */ /* 0x000fe20000001824 */
[----:B------:R2:W1:Y:S01]  /*2e20*/  MUFU.TANH R65, R53 ;  /* 0x0000003500417308 */ /* 0x0004620000002400 */
[----:B------:R-:W3:Y:S01]  /*2e30*/  LDSM.16.M88.4 R20, [R235+0xf100] ;  /* 0x00f10000eb14783b */ /* 0x000ee20000000200 */
[----:B------:R-:W-:-:S05]  /*2e40*/  FMUL.FTZ R43, R43, c[0x0][0x320] ;  /* 0x0000c8002b2b7a20 */ /* 0x000fca0000410000 */
[C---:B------:R-:W-:Y:S01]  /*2e50*/  HMMA.16816.F32 R76, R192.reuse, R8, R76 ;  /* 0x00000008c04c723c */ /* 0x040fe2000000184c */
[----:B------:R-:W1:Y:S07]  /*2e60*/  MUFU.TANH R178, R40 ;  /* 0x0000002800b27308 */ /* 0x000e6e0000002400 */
[----:B------:R-:W-:Y:S01]  /*2e70*/  HMMA.16816.F32 R72, R192, R10, R72 ;  /* 0x0000000ac048723c */ /* 0x000fe20000001848 */
[----:B--2---:R-:W2:Y:S01]  /*2e80*/  LDSM.16.M88.4 R52, [R235+0xe900] ;  /* 0x00e90000eb34783b */ /* 0x004ea20000000200 */
[----:B------:R-:W2:Y:S01]  /*2e90*/  MUFU.TANH R177, R41 ;  /* 0x0000002900b17308 */ /* 0x000ea20000002400 */
[----:B------:R-:W-:-:S02]  /*2ea0*/  FMUL.FTZ R48, R48, c[0x0][0x320] ;  /* 0x0000c80030307a20 */ /* 0x000fc40000410000 */
[----:B------:R-:W-:Y:S02]  /*2eb0*/  FMUL.FTZ R49, R49, c[0x0][0x320] ;  /* 0x0000c80031317a20 */ /* 0x000fe40000410000 */
[----:B------:R-:W-:Y:S01]  /*2ec0*/  FMUL.FTZ R50, R50, c[0x0][0x320] ;  /* 0x0000c80032327a20 */ /* 0x000fe20000410000 */
[----:B------:R-:W-:Y:S01]  /*2ed0*/  HMMA.16816.F32 R44, R212, R66, R44 ;  /* 0x00000042d42c723c */ /* 0x000fe2000000182c */
[----:B------:R-:W-:Y:S01]  /*2ee0*/  FMUL.FTZ R51, R51, c[0x0][0x320] ;  /* 0x0000c80033337a20 */ /* 0x000fe20000410000 */
[----:B------:R-:W2:Y:S01]  /*2ef0*/  MUFU.TANH R161, R42 ;  /* 0x0000002a00a17308 */ /* 0x000ea20000002400 */
[----:B------:R-:W-:Y:S02]  /*2f00*/  FMUL.FTZ R36, R36, c[0x0][0x320] ;  /* 0x0000c80024247a20 */ /* 0x000fe40000410000 */
[----:B------:R-:W-:Y:S02]  /*2f10*/  FMUL.FTZ R37, R37, c[0x0][0x320] ;  /* 0x0000c80025257a20 */ /* 0x000fe40000410000 */
[----:B------:R-:W-:Y:S01]  /*2f20*/  FMUL.FTZ R38, R38, c[0x0][0x320] ;  /* 0x0000c80026267a20 */ /* 0x000fe20000410000 */
[C---:B-1----:R-:W-:Y:S01]  /*2f30*/  HMMA.16816.F32 R76, R196.reuse, R12, R76 ;  /* 0x0000000cc44c723c */ /* 0x042fe2000000184c */
[----:B------:R-:W-:Y:S01]  /*2f40*/  FMUL.FTZ R39, R39, c[0x0][0x320] ;  /* 0x0000c80027277a20 */ /* 0x000fe20000410000 */
[----:B------:R1:W1:Y:S06]  /*2f50*/  MUFU.TANH R162, R43 ;  /* 0x0000002b00a27308 */ /* 0x00026c0000002400 */
[C---:B------:R-:W-:Y:S02]  /*2f60*/  HMMA.16816.F32 R72, R196.reuse, R14, R72 ;  /* 0x0000000ec448723c */ /* 0x040fe40000001848 */
[----:B------:R2:W2:Y:S06]  /*2f70*/  MUFU.TANH R145, R48 ;  /* 0x0000003000917308 */ /* 0x0004ac0000002400 */
[----:B---3--:R-:W-:Y:S01]  /*2f80*/  HMMA.16816.F32 R104, R196, R20, R104 ;  /* 0x00000014c468723c */ /* 0x008fe20000001868 */
[----:B------:R-:W-:Y:S01]  /*2f90*/  FMUL.FTZ R44, R44, c[0x0][0x320] ;  /* 0x0000c8002c2c7a20 */ /* 0x000fe20000410000 */
[----:B-1----:R-:W1:Y:S01]  /*2fa0*/  LDSM.16.M88.4 R40, [R224+0x7000] ;  /* 0x00700000e028783b */ /* 0x002e620000000200 */
[----:B------:R-:W-:Y:S01]  /*2fb0*/  FMUL.FTZ R45, R45, c[0x0][0x320] ;  /* 0x0000c8002d2d7a20 */ /* 0x000fe20000410000 */
[----:B------:R3:W1:Y:S01]  /*2fc0*/  MUFU.TANH R146, R49 ;  /* 0x0000003100927308 */ /* 0x0006620000002400 */
[----:B------:R-:W-:Y:S01]  /*2fd0*/  FMUL.FTZ R46, R46, c[0x0][0x320] ;  /* 0x0000c8002e2e7a20 */ /* 0x000fe20000410000 */
[----:B------:R-:W-:-:S04]  /*2fe0*/  DEPBAR.LE SB0, 0x0 ;  /* 0x000080000000791a */ /* 0x000fc80000000000 */
[C---:B--2---:R-:W-:Y:S01]  /*2ff0*/  HMMA.16816.F32 R28, R196.reuse, R52, R28 ;  /* 0x00000034c41c723c */ /* 0x044fe2000000181c */
[----:B------:R-:W-:Y:S01]  /*3000*/  FMUL.FTZ R47, R47, c[0x0][0x320] ;  /* 0x0000c8002f2f7a20 */ /* 0x000fe20000410000 */
[----:B------:R3:W2:Y:S06]  /*3010*/  MUFU.TANH R150, R50 ;  /* 0x0000003200967308 */ /* 0x0006ac0000002400 */
[C---:B------:R-:W-:Y:S02]  /*3020*/  HMMA.16816.F32 R88, R196.reuse, R54, R88 ;  /* 0x00000036c458723c */ /* 0x040fe40000001858 */
[----:B------:R3:W1:Y:S06]  /*3030*/  MUFU.TANH R151, R51 ;  /* 0x0000003300977308 */ /* 0x00066c0000002400 */
[----:B------:R-:W-:Y:S02]  /*3040*/  HMMA.16816.F32 R80, R196, R22, R80 ;  /* 0x00000016c450723c */ /* 0x000fe40000001850 */
[----:B------:R3:W1:Y:S06]  /*3050*/  MUFU.TANH R148, R44 ;  /* 0x0000002c00947308 */ /* 0x00066c0000002400 */
[C---:B------:R-:W-:Y:S02]  /*3060*/  HMMA.16816.F32 R76, R212.reuse, R16, R76 ;  /* 0x00000010d44c723c */ /* 0x040fe4000000184c */
[----:B------:R3:W1:Y:S06]  /*3070*/  MUFU.TANH R147, R45 ;  /* 0x0000002d00937308 */ /* 0x00066c0000002400 */
[C---:B------:R-:W-:Y:S02]  /*3080*/  HMMA.16816.F32 R72, R212.reuse, R18, R72 ;  /* 0x00000012d448723c */ /* 0x040fe40000001848 */
[----:B------:R3:W1:Y:S06]  /*3090*/  MUFU.TANH R180, R46 ;  /* 0x0000002e00b47308 */ /* 0x00066c0000002400 */
[C---:B------:R-:W-:Y:S02]  /*30a0*/  HMMA.16816.F32 R28, R212.reuse, R24, R28 ;  /* 0x00000018d41c723c */ /* 0x040fe4000000181c */
[----:B------:R3:W2:Y:S06]  /*30b0*/  MUFU.TANH R179, R47 ;  /* 0x0000002f00b37308 */ /* 0x0006ac0000002400 */
[----:B------:R-:W-:Y:S01]  /*30c0*/  HMMA.16816.F32 R88, R212, R26, R88 ;  /* 0x0000001ad458723c */ /* 0x000fe20000001858 */
[----:B------:R-:W-:Y:S01]  /*30d0*/  FMUL.FTZ R66, R78, c[0x0][0x320] ;  /* 0x0000c8004e427a20 */ /* 0x000fe20000410000 */
[----:B------:R3:W2:Y:S01]  /*30e0*/  MUFU.TANH R160, R36 ;  /* 0x0000002400a07308 */ /* 0x0006a20000002400 */
[----:B------:R-:W-:-:S02]  /*30f0*/  FMUL.FTZ R13, R79, c[0x0][0x320] ;  /* 0x0000c8004f0d7a20 */ /* 0x000fc40000410000 */
[----:B------:R-:W-:Y:S02]  /*3100*/  FMUL.FTZ R76, R76, c[0x0][0x320] ;  /* 0x0000c8004c4c7a20 */ /* 0x000fe40000410000 */
[----:B------:R-:W-:Y:S01]  /*3110*/  FMUL.FTZ R77, R77, c[0x0][0x320] ;  /* 0x0000c8004d4d7a20 */ /* 0x000fe20000410000 */
[C---:B-1----:R-:W-:Y:S01]  /*3120*/  HMMA.16816.F32 R104, R212.reuse, R40, R104 ;  /* 0x00000028d468723c */ /* 0x042fe20000001868 */
[----:B------:R-:W-:Y:S01]  /*3130*/  FMUL.FTZ R67, R73, c[0x0][0x320] ;  /* 0x0000c80049437a20 */ /* 0x000fe20000410000 */
[----:B------:R3:W1:Y:S01]  /*3140*/  MUFU.TANH R159, R37 ;  /* 0x00000025009f7308 */ /* 0x0006620000002400 */
[----:B------:R-:W-:Y:S02]  /*3150*/  FMUL.FTZ R15, R74, c[0x0][0x320] ;  /* 0x0000c8004a0f7a20 */ /* 0x000fe40000410000 */
[----:B------:R-:W-:Y:S02]  /*3160*/  FMUL.FTZ R14, R75, c[0x0][0x320] ;  /* 0x0000c8004b0e7a20 */ /* 0x000fe40000410000 */
[----:B------:R-:W-:Y:S01]  /*3170*/  FMUL.FTZ R72, R72, c[0x0][0x320] ;  /* 0x0000c80048487a20 */ /* 0x000fe20000410000 */
[----:B------:R-:W-:Y:S01]  /*3180*/  HMMA.16816.F32 R80, R212, R42, R80 ;  /* 0x0000002ad450723c */ /* 0x000fe20000001850 */
[----:B------:R-:W-:Y:S01]  /*3190*/  FMUL.FTZ R28, R28, c[0x0][0x320] ;  /* 0x0000c8001c1c7a20 */ /* 0x000fe20000410000 */
[----:B------:R3:W1:Y:S01]  /*31a0*/  MUFU.TANH R164, R38 ;  /* 0x0000002600a47308 */ /* 0x0006620000002400 */
[----:B------:R-:W-:-:S02]  /*31b0*/  FMUL.FTZ R29, R29, c[0x0][0x320] ;  /* 0x0000c8001d1d7a20 */ /* 0x000fc40000410000 */
[----:B------:R-:W-:Y:S02]  /*31c0*/  FMUL.FTZ R30, R30, c[0x0][0x320] ;  /* 0x0000c8001e1e7a20 */ /* 0x000fe40000410000 */
[----:B------:R-:W-:Y:S02]  /*31d0*/  FMUL.FTZ R31, R31, c[0x0][0x320] ;  /* 0x0000c8001f1f7a20 */ /* 0x000fe40000410000 */
[----:B------:R-:W-:Y:S01]  /*31e0*/  FMUL.FTZ R88, R88, c[0x0][0x320] ;  /* 0x0000c80058587a20 */ /* 0x000fe20000410000 */
[----:B------:R3:W1:Y:S01]  /*31f0*/  MUFU.TANH R165, R39 ;  /* 0x0000002700a57308 */ /* 0x0006620000002400 */
[----:B------:R-:W-:Y:S02]  /*3200*/  FMUL.FTZ R89, R89, c[0x0][0x320] ;  /* 0x0000c80059597a20 */ /* 0x000fe40000410000 */
[----:B------:R-:W-:Y:S02]  /*3210*/  FMUL.FTZ R90, R90, c[0x0][0x320] ;  /* 0x0000c8005a5a7a20 */ /* 0x000fe40000410000 */
[----:B------:R-:W-:-:S02]  /*3220*/  FMUL.FTZ R91, R91, c[0x0][0x320] ;  /* 0x0000c8005b5b7a20 */ /* 0x000fc40000410000 */
[----:B------:R-:W-:Y:S01]  /*3230*/  FMUL.FTZ R104, R104, c[0x0][0x320] ;  /* 0x0000c80068687a20 */ /* 0x000fe20000410000 */
[----:B------:R3:W1:Y:S01]  /*3240*/  MUFU.TANH R176, R28 ;  /* 0x0000001c00b07308 */ /* 0x0006620000002400 */
[----:B------:R-:W-:Y:S02]  /*3250*/  FMUL.FTZ R105, R105, c[0x0][0x320] ;  /* 0x0000c80069697a20 */ /* 0x000fe40000410000 */
[----:B------:R-:W-:Y:S02]  /*3260*/  FMUL.FTZ R106, R106, c[0x0][0x320] ;  /* 0x0000c8006a6a7a20 */ /* 0x000fe40000410000 */
[----:B------:R-:W-:Y:S02]  /*3270*/  FMUL.FTZ R107, R107, c[0x0][0x320] ;  /* 0x0000c8006b6b7a20 */ /* 0x000fe40000410000 */
[----:B------:R-:W-:Y:S01]  /*3280*/  FMUL.FTZ R80, R80, c[0x0][0x320] ;  /* 0x0000c80050507a20 */ /* 0x000fe20000410000 */
[----:B------:R3:W1:Y:S01]  /*3290*/  MUFU.TANH R171, R29 ;  /* 0x0000001d00ab7308 */ /* 0x0006620000002400 */
[----:B------:R-:W-:-:S02]  /*32a0*/  FMUL.FTZ R81, R81, c[0x0][0x320] ;  /* 0x0000c80051517a20 */ /* 0x000fc40000410000 */
[----:B------:R-:W-:Y:S02]  /*32b0*/  FMUL.FTZ R82, R82, c[0x0][0x320] ;  /* 0x0000c80052527a20 */ /* 0x000fe40000410000 */
[----:B------:R-:W-:-:S03]  /*32c0*/  FMUL.FTZ R83, R83, c[0x0][0x320] ;  /* 0x0000c80053537a20 */ /* 0x000fc60000410000 */
[----:B------:R3:W1:Y:S08]  /*32d0*/  MUFU.TANH R168, R30 ;  /* 0x0000001e00a87308 */ /* 0x0006700000002400 */
        /* <DEDUP_REMOVED lines=15> */
[----:B------:R-:W1:Y:S08]  /*33d0*/  MUFU.TANH R66, R66 ;  /* 0x0000004200427308 */ /* 0x000e700000002400 */
[----:B------:R-:W1:Y:S08]  /*33e0*/  MUFU.TANH R13, R13 ;  /* 0x0000000d000d7308 */ /* 0x000e700000002400 */
[----:B------:R3:W1:Y:S08]  /*33f0*/  MUFU.TANH R134, R72 ;  /* 0x0000004800867308 */ /* 0x0006700000002400 */
[----:B------:R-:W1:Y:S08]  /*3400*/  MUFU.TANH R67, R67 ;  /* 0x0000004300437308 */ /* 0x000e700000002400 */
[----:B------:R-:W1:Y:S08]  /*3410*/  MUFU.TANH R15, R15 ;  /* 0x0000000f000f7308 */ /* 0x000e700000002400 */
[----:B------:R-:W1:Y:S01]  /*3420*/  MUFU.TANH R14, R14 ;  /* 0x0000000e000e7308 */ /* 0x000e620000002400 */
[----:B------:R-:W-:Y:S06]  /*3430*/  BAR.SYNC.DEFER_BLOCKING 0x0 ;  /* 0x0000000000007b1d */ /* 0x000fec0000010000 */
[----:B------:R-:W-:Y:S05]  /*3440*/  @P1 BRA `(.L_x_25) ;  /* 0x0000047000001947 */ /* 0x000fea0003800000 */
[----:B--234-:R-:W-:Y:S01]  /*3450*/  ULEA UR4, UR6, UR10, 0x7 ;  /* 0x0000000a06047291 */ /* 0x01cfe2000f8e383f */
[----:B------:R-:W-:-:S05]  /*3460*/  IMAD.MOV.U32 R239, RZ, RZ, RZ ;  /* 0x000000ffffef7224 */ /* 0x000fca00078e00ff */
[----:B------:R-:W-:-:S05]  /*3470*/  IMAD.U32 R240, RZ, RZ, UR4 ;  /* 0x00000004fff07e24 */ /* 0x000fca000f8e00ff */
[----:B------:R-:W-:-:S05]  /*3480*/  IADD3 R240, R240, -0x100, R242 ;  /* 0xffffff00f0f07810 */ /* 0x000fca0007ffe0f2 */
[----:B------:R-:W-:-:S04]  /*3490*/  @P0 IMAD.HI.U32 R9, R240, c[0x0][0x2bc], RZ ;  /* 0x0000af00f0090a27 */ /* 0x000fc800078e00ff */
[----:B------:R-:W-:Y:S01]  /*34a0*/  IMAD.MOV.U32 R8, RZ, RZ, R240 ;  /* 0x000000ffff087224 */ /* 0x000fe200078e00f0 */
[----:B------:R-:W-:-:S04]  /*34b0*/  @P0 SHF.R.U32.HI R8, RZ, c[0x0][0x2c0], R9 ;  /* 0x0000b000ff080a19 */ /* 0x000fc80000011609 */
[----:B------:R-:W-:-:S04]  /*34c0*/  @!P6 IADD3 R11, P1, R8, UR16, RZ ;  /* 0x00000010080bec10 */ /* 0x000fc8000ff3e0ff */
[----:B------:R-:W-:Y:S02]  /*34d0*/  @!P6 LEA.HI.X.SX32 R9, R8, UR14, 0x1, P1 ;  /* 0x0000000e0809ec11 */ /* 0x000fe400088f0eff */
[----:B------:R-:W-:-:S04]  /*34e0*/  @!P6 LEA R10, P1, R11, c[0x0][0x2a0], 0x2 ;  /* 0x0000a8000b0aea11 */ /* 0x000fc800078210ff */
[----:B------:R-:W-:-:S05]  /*34f0*/  @!P6 LEA.HI.X R11, R11, c[0x0][0x2a4], R9, 0x2, P1 ;  /* 0x0000a9000b0bea11 */ /* 0x000fca00008f1409 */
[----:B------:R2:W3:Y:S01]  /*3500*/  @!P6 LDG.E R239, [R10.64] ;  /* 0x0000000c0aefe981 */ /* 0x0004e2000c1e1900 */
[----:B------:R-:W-:Y:S01]  /*3510*/  IMAD.MOV R8, RZ, RZ, -R8 ;  /* 0x000000ffff087224 */ /* 0x000fe200078e0a08 */
[----:B------:R-:W-:Y:S02]  /*3520*/  SEL R23, RZ, 0x10, P3 ;  /* 0x00000010ff177807 */ /* 0x000fe40001800000 */
[----:B------:R-:W-:Y:S01]  /*3530*/  SHF.L.U64.HI R12, R33, 0x1, R35 ;  /* 0x00000001210c7819 */ /* 0x000fe20000010223 */
[----:B------:R-:W-:Y:S01]  /*3540*/  IMAD R240, R8, c[0x0][0x2b8], R240 ;  /* 0x0000ae0008f07a24 */ /* 0x000fe200078e02f0 */
[----:B------:R-:W-:Y:S02]  /*3550*/  IADD3 R24, -R23, 0x10, RZ ;  /* 0x0000001017187810 */ /* 0x000fe40007ffe1ff */
[----:B------:R-:W-:Y:S02]  /*3560*/  SHF.L.U64.HI R9, R32, 0x1, R34 ;  /* 0x0000000120097819 */ /* 0x000fe40000010222 */
[----:B------:R-:W-:-:S02]  /*3570*/  SHF.R.S32.HI R8, RZ, 0x1f, R240 ;  /* 0x0000001fff087819 */ /* 0x000fc400000114f0 */
[----:B------:R-:W-:-:S03]  /*3580*/  LOP3.LUT R24, R24, 0xf, RZ, 0xc0, !PT ;  /* 0x0000000f18187812 */ /* 0x000fc600078ec0ff */
[----:B------:R-:W-:-:S04]  /*3590*/  IMAD R8, R8, c[0x0][0x1e0], RZ ;  /* 0x0000780008087a24 */ /* 0x000fc800078e02ff */
[C---:B------:R-:W-:Y:S02]  /*35a0*/  IMAD R8, R240.reuse, c[0x0][0x1e4], R8 ;  /* 0x00007900f0087a24 */ /* 0x040fe400078e0208 */
[----:B--2---:R-:W-:-:S04]  /*35b0*/  IMAD.WIDE.U32 R10, R240, c[0x0][0x1e0], RZ ;  /* 0x00007800f00a7a25 */ /* 0x004fc800078e00ff */
[----:B------:R-:W-:Y:S01]  /*35c0*/  IMAD.IADD R11, R11, 0x1, R8 ;  /* 0x000000010b0b7824 */ /* 0x000fe200078e0208 */
[----:B---3--:R-:W-:-:S03]  /*35d0*/  SHF.R.S32.HI R8, RZ, 0x1f, R239 ;  /* 0x0000001fff087819 */ /* 0x008fc600000114ef */
[----:B------:R-:W-:-:S04]  /*35e0*/  IMAD.WIDE.U32 R10, R239, c[0x0][0x1f0], R10 ;  /* 0x00007c00ef0a7a25 */ /* 0x000fc800078e000a */
[----:B------:R-:W-:Y:S01]  /*35f0*/  IMAD R8, R8, c[0x0][0x1f0], RZ ;  /* 0x00007c0008087a24 */ /* 0x000fe200078e02ff */
[----:B------:R-:W-:Y:S02]  /*3600*/  IADD3 R18, P1, R10, UR20, RZ ;  /* 0x000000140a127c10 */ /* 0x000fe4000ff3e0ff */
[----:B------:R-:W-:Y:S01]  /*3610*/  SEL R10, RZ, 0x10, P4 ;  /* 0x00000010ff0a7807 */ /* 0x000fe20002000000 */
[----:B------:R-:W-:-:S03]  /*3620*/  IMAD R8, R239, c[0x0][0x1f4], R8 ;  /* 0x00007d00ef087a24 */ /* 0x000fc600078e0208 */
[----:B------:R-:W-:Y:S02]  /*3630*/  IADD3 R26, -R10, 0x10, RZ ;  /* 0x000000100a1a7810 */ /* 0x000fe40007ffe1ff */
[----:B------:R-:W-:Y:S01]  /*3640*/  IADD3.X R8, R11, UR18, R8, P1, !PT ;  /* 0x000000120b087c10 */ /* 0x000fe20008ffe408 */
[----:B------:R-:W-:Y:S01]  /*3650*/  IMAD.SHL.U32 R11, R33, 0x2, RZ ;  /* 0x00000002210b7824 */ /* 0x000fe200078e00ff */
[----:B------:R-:W-:Y:S02]  /*3660*/  LEA R17, P1, R18, c[0x0][0x1c8], 0x1 ;  /* 0x0000720012117a11 */ /* 0x000fe400078208ff */
[----:B------:R-:W-:Y:S02]  /*3670*/  LOP3.LUT R26, R26, 0xf, RZ, 0xc0, !PT ;  /* 0x0000000f1a1a7812 */ /* 0x000fe400078ec0ff */
[----:B------:R-:W-:Y:S01]  /*3680*/  LEA.HI.X R18, R18, c[0x0][0x1cc], R8, 0x1, P1 ;  /* 0x0000730012127a11 */ /* 0x000fe200008f0c08 */
[----:B------:R-:W2:Y:S01]  /*3690*/  SHFL.IDX PT, R25, R17, 0x3, 0x181f ;  /* 0x00781f0011197f89 */ /* 0x000ea200000e0000 */
[----:B------:R-:W-:-:S03]  /*36a0*/  IMAD.SHL.U32 R8, R32, 0x2, RZ ;  /* 0x0000000220087824 */ /* 0x000fc600078e00ff */
[----:B------:R-:W3:Y:S04]  /*36b0*/  SHFL.IDX PT, R16, R18, 0x3, 0x181f ;  /* 0x00781f0012107f89 */ /* 0x000ee800000e0000 */
[----:B------:R-:W4:Y:S04]  /*36c0*/  SHFL.IDX PT, R21, R17, RZ, 0x181f ;  /* 0x00181fff11157589 */ /* 0x000f2800000e0000 */
[----:B------:R-:W5:Y:S04]  /*36d0*/  SHFL.IDX PT, R19, R17, 0x1, 0x181f ;  /* 0x00381f0011137f89 */ /* 0x000f6800000e0000 */
[----:B------:R-:W1:Y:S04]  /*36e0*/  SHFL.IDX PT, R22, R18, RZ, 0x181f ;  /* 0x00181fff12167589 */ /* 0x000e6800000e0000 */
[----:B------:R-:W1:Y:S04]  /*36f0*/  SHFL.IDX PT, R17, R17, 0x2, 0x181f ;  /* 0x00581f0011117f89 */ /* 0x000e6800000e0000 */
[----:B------:R-:W1:Y:S01]  /*3700*/  SHFL.IDX PT, R20, R18, 0x1, 0x181f ;  /* 0x00381f0012147f89 */ /* 0x000e6200000e0000 */
[----:B--2---:R-:W-:-:S03]  /*3710*/  IADD3 R26, P2, P1, R26, R25, R11 ;  /* 0x000000191a1a7210 */ /* 0x004fc6000795e00b */
[----:B------:R-:W2:Y:S01]  /*3720*/  SHFL.IDX PT, R18, R18, 0x2, 0x181f ;  /* 0x00581f0012127f89 */ /* 0x000ea200000e0000 */
[-C--:B---3--:R-:W-:Y:S02]  /*3730*/  IADD3.X R27, RZ, R16.reuse, R12, P2, P1 ;  /* 0x00000010ff1b7210 */ /* 0x088fe400017e240c */
[----:B------:R-:W-:Y:S02]  /*3740*/  IADD3 R24, P2, P1, R24, R25, R8 ;  /* 0x0000001918187210 */ /* 0x000fe4000795e008 */
[CC--:B----4-:R-:W-:Y:S02]  /*3750*/  IADD3 R28, P5, R21.reuse, R11.reuse, RZ ;  /* 0x0000000b151c7210 */ /* 0x0d0fe40007fbe0ff */
[--C-:B------:R-:W-:Y:S02]  /*3760*/  IADD3.X R25, RZ, R16, R9.reuse, P2, P1 ;  /* 0x00000010ff197210 */ /* 0x100fe400017e2409 */
[-C--:B------:R-:W-:Y:S02]  /*3770*/  IADD3 R36, P2, R21, R8.reuse, RZ ;  /* 0x0000000815247210 */ /* 0x080fe40007f5e0ff */
[CC--:B-----5:R-:W-:Y:S01]  /*3780*/  IADD3 R30, P1, R19.reuse, R11.reuse, RZ ;  /* 0x0000000b131e7210 */ /* 0x0e0fe20007f3e0ff */
[C---:B-1----:R-:W-:Y:S01]  /*3790*/  IMAD.X R29, R22.reuse, 0x1, R12, P5 ;  /* 0x00000001161d7824 */ /* 0x042fe200028e060c */
[----:B------:R-:W-:Y:S01]  /*37a0*/  IADD3 R16, P5, R19, R8, RZ ;  /* 0x0000000813107210 */ /* 0x000fe20007fbe0ff */
[----:B------:R-:W-:Y:S01]  /*37b0*/  IMAD.X R37, R22, 0x1, R9, P2 ;  /* 0x0000000116257824 */ /* 0x000fe200010e0609 */
[----:B------:R-:W-:-:S02]  /*37c0*/  IADD3 R38, P2, R17, R11, RZ ;  /* 0x0000000b11267210 */ /* 0x000fc40007f5e0ff */
[----:B------:R1:W-:Y:S01]  /*37d0*/  LDGSTS.E.BYPASS.LTC128B.128 [R241+0x8100], [R28.64], !P4 ;  /* 0x081000001cf17fae */ /* 0x0003e2000e101d4c */
[C-C-:B------:R-:W-:Y:S01]  /*37e0*/  IMAD.X R31, R20.reuse, 0x1, R12.reuse, P1 ;  /* 0x00000001141f7824 */ /* 0x140fe200008e060c */
[----:B------:R-:W-:Y:S01]  /*37f0*/  IADD3 R8, P1, R17, R8, RZ ;  /* 0x0000000811087210 */ /* 0x000fe20007f3e0ff */
[--C-:B------:R-:W-:Y:S01]  /*3800*/  IMAD.X R17, R20, 0x1, R9.reuse, P5 ;  /* 0x0000000114117824 */ /* 0x100fe200028e0609 */
[----:B------:R-:W-:Y:S01]  /*3810*/  ISETP.NE.U32.AND P5, PT, R10, RZ, PT ;  /* 0x000000ff0a00720c */ /* 0x000fe20003fa5070 */
[C---:B--2---:R-:W-:Y:S01]  /*3820*/  IMAD.X R39, R18.reuse, 0x1, R12, P2 ;  /* 0x0000000112277824 */ /* 0x044fe200010e060c */
[----:B------:R-:W-:Y:S01]  /*3830*/  ISETP.NE.U32.AND P2, PT, R23, RZ, PT ;  /* 0x000000ff1700720c */ /* 0x000fe20003f45070 */
[----:B------:R-:W-:Y:S01]  /*3840*/  IMAD.X R9, R18, 0x1, R9, P1 ;  /* 0x0000000112097824 */ /* 0x000fe200008e0609 */
[----:B------:R1:W-:Y:S04]  /*3850*/  LDGSTS.E.BYPASS.LTC128B.128 [R241+0xc100], [R36.64], !P3 ;  /* 0x0c10000024f17fae */ /* 0x0003e8000d901d4c */
[----:B------:R1:W-:Y:S04]  /*3860*/  LDGSTS.E.BYPASS.LTC128B.128 [R241+0x9100], [R30.64], !P4 ;  /* 0x091000001ef17fae */ /* 0x0003e8000e101d4c */
[----:B------:R1:W-:Y:S04]  /*3870*/  LDGSTS.E.BYPASS.LTC128B.128 [R241+0xd100], [R16.64], !P3 ;  /* 0x0d10000010f17fae */ /* 0x0003e8000d901d4c */
[----:B------:R1:W-:Y:S04]  /*3880*/  LDGSTS.E.BYPASS.LTC128B.128 [R241+0xa100], [R38.64], !P4 ;  /* 0x0a10000026f17fae */ /* 0x0003e8000e101d4c */
[----:B------:R1:W-:Y:S04]  /*3890*/  LDGSTS.E.BYPASS.LTC128B.128 [R241+0xe100], [R8.64], !P3 ;  /* 0x0e10000008f17fae */ /* 0x0003e8000d901d4c */
[----:B------:R1:W-:Y:S04]  /*38a0*/  LDGSTS.E.BYPASS.LTC128B.128.ZFILL [R241+0xb100], [R26.64], P5 ;  /* 0x0b1000001af17fae */ /* 0x0003e8000a941d4c */
[----:B------:R1:W-:Y:S02]  /*38b0*/  LDGSTS.E.BYPASS.LTC128B.128.ZFILL [R241+0xf100], [R24.64], P2 ;  /* 0x0f10000018f17fae */ /* 0x0003e40009141d4c */
.L_x_25:
[----:B--234-:R-:W-:Y:S01]  /*38c0*/  LOP3.LUT R6, R6, 0xffffffe0, RZ, 0xc0, !PT ;  /* 0xffffffe006067812 */ /* 0x01cfe200078ec0ff */
[----:B-1----:R-:W-:Y:S01]  /*38d0*/  IMAD.MOV.U32 R17, RZ, RZ, -0x2 ;  /* 0xfffffffeff117424 */ /* 0x002fe200078e00ff */
[----:B------:R-:W0:Y:S01]  /*38e0*/  LDGDEPBAR ;  /* 0x00000000000079af */ /* 0x000e220000000000 */
[----:B------:R-:W-:-:S02]  /*38f0*/  IMAD.SHL.U32 R236, R4, 0x2, RZ ;  /* 0x0000000204ec7824 */ /* 0x000fc400078e00ff */
[----:B------:R-:W-:Y:S02]  /*3900*/  IMAD.IADD R6, R5, 0x1, -R6 ;  /* 0x0000000105067824 */ /* 0x000fe400078e0a06 */
[--C-:B------:R-:W-:Y:S01]  /*3910*/  IMAD R234, R2, 0x2, R236.reuse ;  /* 0x0000000202ea7824 */ /* 0x100fe200078e02ec */
[----:B------:R-:W-:Y:S01]  /*3920*/  LDSM.16.MT88.4 R124, [R236+0x100] ;  /* 0x00010000ec7c783b */ /* 0x000fe20000004200 */
[C---:B------:R-:W-:Y:S01]  /*3930*/  IMAD R233, R0.reuse, 0x2, R236 ;  /* 0x0000000200e97824 */ /* 0x040fe200078e02ec */
[----:B------:R-:W-:Y:S01]  /*3940*/  SHF.R.S32.HI R5, RZ, 0x1f, R6 ;  /* 0x0000001fff057819 */ /* 0x000fe20000011406 */
[----:B------:R-:W-:Y:S01]  /*3950*/  IMAD R232, R0, 0x2, R234 ;  /* 0x0000000200e87824 */ /* 0x000fe200078e02ea */
[----:B------:R-:W-:Y:S02]  /*3960*/  LDSM.16.MT88.4 R116, [R234+0x100] ;  /* 0x00010000ea74783b */ /* 0x000fe40000004200 */
[----:B------:R-:W-:Y:S02]  /*3970*/  LEA.HI R5, R5, R6, RZ, 0x2 ;  /* 0x0000000605057211 */ /* 0x000fe400078f10ff */
[----:B------:R-:W-:Y:S02]  /*3980*/  LDSM.16.MT88.4 R100, [R232+0x100] ;  /* 0x00010000e864783b */ /* 0x000fe40000004200 */
[----:B------:R-:W-:-:S02]  /*3990*/  LOP3.LUT R5, R5, 0x7ffffffc, RZ, 0xc0, !PT ;  /* 0x7ffffffc05057812 */ /* 0x000fc400078ec0ff */
[----:B------:R-:W-:Y:S03]  /*39a0*/  LDSM.16.MT88.4 R108, [R233+0x100] ;  /* 0x00010000e96c783b */ /* 0x000fe60000004200 */
[----:B------:R-:W-:Y:S01]  /*39b0*/  IMAD.IADD R5, R6, 0x1, -R5 ;  /* 0x0000000106057824 */ /* 0x000fe200078e0a05 */
[----:B------:R-:W-:Y:S03]  /*39c0*/  LDSM.16.MT88.4 R76, [R233+0x4100] ;  /* 0x00410000e94c783b */ /* 0x000fe60000004200 */
[----:B------:R-:W-:Y:S01]  /*39d0*/  IMAD R17, R5, R17, UR15 ;  /* 0x0000000f05117e24 */ /* 0x000fe2000f8e0211 */
[----:B------:R-:W-:Y:S04]  /*39e0*/  LDSM.16.MT88.4 R24, [R236+0x900] ;  /* 0x00090000ec18783b */ /* 0x000fe80000004200 */
[C---:B------:R-:W-:Y:S01]  /*39f0*/  ISETP.GT.AND P2, PT, R17.reuse, RZ, PT ;  /* 0x000000ff1100720c */ /* 0x040fe20003f44270 */
[----:B------:R-:W-:Y:S01]  /*3a00*/  LDSM.16.MT88.4 R20, [R234+0x900] ;  /* 0x00090000ea14783b */ /* 0x000fe20000004200 */
[----:B------:R-:W-:-:S02]  /*3a10*/  ISETP.GT.AND P1, PT, R17, 0x1, PT ;  /* 0x000000011100780c */ /* 0x000fc40003f24270 */
[----:B------:R-:W-:Y:S01]  /*3a20*/  ISETP.GT.AND P5, PT, R17, 0x8, PT ;  /* 0x000000081100780c */ /* 0x000fe20003fa4270 */
[----:B------:R-:W-:Y:S01]  /*3a30*/  LDSM.16.MT88.4 R36, [R234+0x4900] ;  /* 0x00490000ea24783b */ /* 0x000fe20000004200 */
[----:B------:R-:W-:Y:S02]  /*3a40*/  FSEL R3, R3, -INF , P2 ;  /* 0xff80000003037808 */ /* 0x000fe40001000000 */
[----:B------:R-:W-:Y:S02]  /*3a50*/  FSEL R16, R7, -INF , P1 ;  /* 0xff80000007107808 */ /* 0x000fe40000800000 */
[----:B------:R-:W-:Y:S02]  /*3a60*/  FSEL R84, R84, -INF , P2 ;  /* 0xff80000054547808 */ /* 0x000fe40001000000 */
[----:B------:R-:W-:Y:S02]  /*3a70*/  ISETP.GT.AND P2, PT, R17, 0x9, PT ;  /* 0x000000091100780c */ /* 0x000fe40003f44270 */
[----:B------:R-:W-:-:S02]  /*3a80*/  FSEL R68, R68, -INF , P5 ;  /* 0xff80000044447808 */ /* 0x000fc40002800000 */
[----:B------:R-:W-:Y:S02]  /*3a90*/  FMNMX.FTZ R18, R3, R16, !PT ;  /* 0x0000001003127209 */ /* 0x000fe40007810000 */
[----:B------:R-:W-:Y:S02]  /*3aa0*/  FSEL R85, R85, -INF , P1 ;  /* 0xff80000055557808 */ /* 0x000fe40000800000 */
[----:B------:R-:W-:Y:S02]  /*3ab0*/  ISETP.GT.AND P1, PT, R17, 0x10, PT ;  /* 0x000000101100780c */ /* 0x000fe40003f24270 */
[----:B------:R-:W-:Y:S02]  /*3ac0*/  FSEL R69, R69, -INF , P2 ;  /* 0xff80000045457808 */ /* 0x000fe40001000000 */
[----:B------:R-:W-:Y:S02]  /*3ad0*/  FMNMX.FTZ R18, R68, R18, !PT ;  /* 0x0000001244127209 */ /* 0x000fe40007810000 */
[----:B------:R-:W-:-:S02]  /*3ae0*/  FSEL R86, R86, -INF , P5 ;  /* 0xff80000056567808 */ /* 0x000fc40002800000 */
[----:B------:R-:W-:Y:S02]  /*3af0*/  ISETP.GT.AND P5, PT, R17, 0x11, PT ;  /* 0x000000111100780c */ /* 0x000fe40003fa4270 */
[----:B------:R-:W-:Y:S02]  /*3b00*/  FSEL R7, R70, -INF , P1 ;  /* 0xff80000046077808 */ /* 0x000fe40000800000 */
[----:B------:R-:W-:Y:S02]  /*3b10*/  FMNMX.FTZ R18, R69, R18, !PT ;  /* 0x0000001245127209 */ /* 0x000fe40007810000 */
        /* <DEDUP_REMOVED lines=8> */
[----:B------:R-:W-:-:S02]  /*3ba0*/  FMNMX.FTZ R19, R84, R85, !PT ;  /* 0x0000005554137209 */ /* 0x000fc40007810000 */
[----:B------:R-:W-:Y:S02]  /*3bb0*/  FSEL R10, R93, -INF , P5 ;  /* 0xff8000005d0a7808 */ /* 0x000fe40002800000 */
[----:B------:R-:W-:Y:S01]  /*3bc0*/  ISETP.GT.AND P5, PT, R17, 0x20, PT ;  /* 0x000000201100780c */ /* 0x000fe20003fa4270 */
[----:B------:R-:W-:Y:S01]  /*3bd0*/  LDSM.16.MT88.4 R92, [R236+0x4100] ;  /* 0x00410000ec5c783b */ /* 0x000fe20000004200 */
        /* <DEDUP_REMOVED lines=119> */
[----:B------:R-:W-:Y:S02]  /*4350*/  FMNMX.FTZ R17, R134, R18, !PT ;  /* 0x0000001286117209 */ /* 0x000fe40007810000 */
[----:B------:R-:W-:Y:S02]  /*4360*/  FMNMX.FTZ R19, R152, R19, !PT ;  /* 0x0000001398137209 */ /* 0x000fe40007810000 */
[----:B------:R-:W-:Y:S02]  /*4370*/  FMNMX.FTZ R17, R67, R17, !PT ;  /* 0x0000001143117209 */ /* 0x000fe40007810000 */
[----:B------:R-:W-:Y:S02]  /*4380*/  FMNMX.FTZ R19, R149, R19, !PT ;  /* 0x0000001395137209 */ /* 0x000fe40007810000 */
[----:B------:R-:W-:Y:S01]  /*4390*/  FSEL R65, R13, -INF , P5 ;  /* 0xff8000000d417808 */ /* 0x000fe20002800000 */
[----:B------:R-:W1:Y:S01]  /*43a0*/  SHFL.BFLY PT, R18, R17, 0x2, 0x1f ;  /* 0x0c401f0011127f89 */ /* 0x000e6200000e0000 */
[----:B------:R-:W-:-:S02]  /*43b0*/  FMNMX.FTZ R13, R66, R19, !PT ;  /* 0x00000013420d7209 */ /* 0x000fc40007810000 */
[----:B------:R-:W-:Y:S02]  /*43c0*/  FSEL R64, R15, -INF , P2 ;  /* 0xff8000000f407808 */ /* 0x000fe40001000000 */
[----:B------:R-:W-:Y:S02]  /*43d0*/  FMNMX.FTZ R13, R65, R13, !PT ;  /* 0x0000000d410d7209 */ /* 0x000fe40007810000 */
[----:B------:R-:W-:Y:S02]  /*43e0*/  FSEL R62, R14, -INF , P1 ;  /* 0xff8000000e3e7808 */ /* 0x000fe40000800000 */
[----:B------:R-:W-:-:S04]  /*43f0*/  FMNMX.FTZ R13, R64, R13, !PT ;  /* 0x0000000d400d7209 */ /* 0x000fc80007810000 */
[----:B------:R-:W-:-:S05]  /*4400*/  FMNMX.FTZ R14, R62, R13, !PT ;  /* 0x0000000d3e0e7209 */ /* 0x000fca0007810000 */
[----:B------:R-:W2:Y:S01]  /*4410*/  SHFL.BFLY PT, R13, R14, 0x2, 0x1f ;  /* 0x0c401f000e0d7f89 */ /* 0x000ea200000e0000 */
[----:B-1----:R-:W-:-:S05]  /*4420*/  FMNMX.FTZ R18, R17, R18, !PT ;  /* 0x0000001211127209 */ /* 0x002fca0007810000 */
[----:B------:R-:W1:Y:S01]  /*4430*/  SHFL.BFLY PT, R132, R18, 0x1, 0x1f ;  /* 0x0c201f0012847f89 */ /* 0x000e6200000e0000 */
[----:B--2---:R-:W-:-:S05]  /*4440*/  FMNMX.FTZ R14, R14, R13, !PT ;  /* 0x0000000d0e0e7209 */ /* 0x004fca0007810000 */
[----:B------:R-:W2:Y:S01]  /*4450*/  SHFL.BFLY PT, R13, R14, 0x1, 0x1f ;  /* 0x0c201f000e0d7f89 */ /* 0x000ea200000e0000 */
[----:B-1----:R-:W-:-:S04]  /*4460*/  FMNMX.FTZ R132, R18, R132, !PT ;  /* 0x0000008412847209 */ /* 0x002fc80007810000 */
[C---:B------:R-:W-:Y:S01]  /*4470*/  FSETP.NEU.FTZ.AND P1, PT, R132.reuse, -INF , PT ;  /* 0xff8000008400780b */ /* 0x040fe20003f3d000 */
[----:B------:R-:W-:-:S05]  /*4480*/  FMUL.FTZ R133, R132, c[0x0][0x2d0] ;  /* 0x0000b40084857a20 */ /* 0x000fca0000410000 */
[----:B------:R-:W-:-:S05]  /*4490*/  FSEL R133, R133, RZ, P1 ;  /* 0x000000ff85857208 */ /* 0x000fca0000800000 */
[--C-:B------:R-:W-:Y:S02]  /*44a0*/  FFMA.FTZ R59, R3, c[0x0][0x2d0], -R133.reuse ;  /* 0x0000b400033b7a23 */ /* 0x100fe40000010885 */
[--C-:B------:R-:W-:Y:S01]  /*44b0*/  FFMA.FTZ R58, R16, c[0x0][0x2d0], -R133.reuse ;  /* 0x0000b400103a7a23 */ /* 0x100fe20000010885 */
[----:B--2---:R-:W-:Y:S01]  /*44c0*/  FMNMX.FTZ R3, R13, R14, !PT ;  /* 0x0000000e0d037209 */ /* 0x004fe20007810000 */
[--C-:B------:R-:W-:Y:S01]  /*44d0*/  FFMA.FTZ R57, R68, c[0x0][0x2d0], -R133.reuse ;  /* 0x0000b40044397a23 */ /* 0x100fe20000010885 */
[----:B------:R-:W-:Y:S01]  /*44e0*/  LDSM.16.MT88.4 R16, [R233+0x900] ;  /* 0x00090000e910783b */ /* 0x000fe20000004200 */
[--C-:B------:R-:W-:Y:S01]  /*44f0*/  FFMA.FTZ R53, R69, c[0x0][0x2d0], -R133.reuse ;  /* 0x0000b40045357a23 */ /* 0x100fe20000010885 */
[C---:B------:R-:W-:Y:S01]  /*4500*/  FSETP.NEU.FTZ.AND P1, PT, R3.reuse, -INF , PT ;  /* 0xff8000000300780b */ /* 0x040fe20003f3d000 */
[----:B------:R-:W-:Y:S01]  /*4510*/  FMUL.FTZ R63, R3, c[0x0][0x2d0] ;  /* 0x0000b400033f7a20 */ /* 0x000fe20000410000 */
[----:B------:R-:W-:Y:S01]  /*4520*/  MUFU.EX2 R59, R59 ;  /* 0x0000003b003b7308 */ /* 0x000fe20000000800 */
[----:B------:R-:W-:-:S02]  /*4530*/  FFMA.FTZ R56, R7, c[0x0][0x2d0], -R133 ;  /* 0x0000b40007387a23 */ /* 0x000fc40000010885 */
[--C-:B------:R-:W-:Y:S01]  /*4540*/  FFMA.FTZ R52, R5, c[0x0][0x2d0], -R133.reuse ;  /* 0x0000b40005347a23 */ /* 0x100fe20000010885 */
[----:B------:R-:W-:Y:S01]  /*4550*/  FSEL R63, R63, RZ, P1 ;  /* 0x000000ff3f3f7208 */ /* 0x000fe20000800000 */
[----:B------:R-:W-:Y:S01]  /*4560*/  FFMA.FTZ R51, R6, c[0x0][0x2d0], -R133 ;  /* 0x0000b40006337a23 */ /* 0x000fe20000010885 */
[----:B------:R-:W-:Y:S01]  /*4570*/  PLOP3.LUT P1, PT, PT, PT, UP0, 0x40, 0x0 ;  /* 0x000000000000781c */ /* 0x000fe20003f2e808 */
[----:B------:R-:W-:Y:S01]  /*4580*/  LDSM.16.MT88.4 R4, [R232+0x4100] ;  /* 0x00410000e804783b */ /* 0x000fe20000004200 */
[----:B------:R-:W1:Y:S01]  /*4590*/  MUFU.EX2 R58, R58 ;  /* 0x0000003a003a7308 */ /* 0x000e620000000800 */
[--C-:B------:R-:W-:Y:S02]  /*45a0*/  FFMA.FTZ R61, R84, c[0x0][0x2d0], -R63.reuse ;  /* 0x0000b400543d7a23 */ /* 0x100fe4000001083f */
[--C-:B------:R-:W-:Y:S02]  /*45b0*/  FFMA.FTZ R60, R85, c[0x0][0x2d0], -R63.reuse ;  /* 0x0000b400553c7a23 */ /* 0x100fe4000001083f */
[----:B------:R-:W-:-:S02]  /*45c0*/  FFMA.FTZ R55, R86, c[0x0][0x2d0], -R63 ;  /* 0x0000b40056377a23 */ /* 0x000fc4000001083f */
[----:B------:R-:W-:Y:S01]  /*45d0*/  FFMA.FTZ R54, R87, c[0x0][0x2d0], -R63 ;  /* 0x0000b40057367a23 */ /* 0x000fe2000001083f */
[----:B------:R-:W-:Y:S01]  /*45e0*/  MUFU.EX2 R57, R57 ;  /* 0x0000003900397308 */ /* 0x000fe20000000800 */
[----:B------:R-:W2:Y:S01]  /*45f0*/  LDSM.16.MT88.4 R84, [R234+0x4100] ;  /* 0x00410000ea54783b */ /* 0x000ea20000004200 */
[----:B------:R-:W-:Y:S02]  /*4600*/  FFMA.FTZ R48, R12, c[0x0][0x2d0], -R133 ;  /* 0x0000b4000c307a23 */ /* 0x000fe40000010885 */
[--C-:B------:R-:W-:Y:S01]  /*4610*/  FFMA.FTZ R50, R11, c[0x0][0x2d0], -R63.reuse ;  /* 0x0000b4000b327a23 */ /* 0x100fe2000001083f */
[----:B------:R-:W3:Y:S01]  /*4620*/  LDSM.16.MT88.4 R12, [R232+0x900] ;  /* 0x00090000e80c783b */ /* 0x000ee20000004200 */
[--C-:B------:R-:W-:Y:S02]  /*4630*/  FFMA.FTZ R49, R10, c[0x0][0x2d0], -R63.reuse ;  /* 0x0000b4000a317a23 */ /* 0x100fe4000001083f */
[----:B------:R-:W4:Y:S01]  /*4640*/  MUFU.EX2 R53, R53 ;  /* 0x0000003500357308 */ /* 0x000f220000000800 */
[--C-:B------:R-:W-:Y:S01]  /*4650*/  FFMA.FTZ R46, R9, c[0x0][0x2d0], -R63.reuse ;  /* 0x0000b400092e7a23 */ /* 0x100fe2000001083f */
[----:B-1----:R-:W-:Y:S01]  /*4660*/  F2FP.PACK_AB R68, R58, R59 ;  /* 0x0000003b3a44723e */ /* 0x002fe200000000ff */
[----:B------:R-:W-:-:S02]  /*4670*/  FFMA.FTZ R45, R8, c[0x0][0x2d0], -R63 ;  /* 0x0000b400082d7a23 */ /* 0x000fc4000001083f */
[----:B------:R-:W1:Y:S01]  /*4680*/  LDSM.16.MT88.4 R8, [R236+0x4900] ;  /* 0x00490000ec08783b */ /* 0x000e620000004200 */
[--C-:B------:R-:W-:Y:S02]  /*4690*/  FFMA.FTZ R47, R30, c[0x0][0x2d0], -R133.reuse ;  /* 0x0000b4001e2f7a23 */ /* 0x100fe40000010885 */
[----:B------:R-:W-:Y:S01]  /*46a0*/  MUFU.EX2 R61, R61 ;  /* 0x0000003d003d7308 */ /* 0x000fe20000000800 */
[--C-:B------:R-:W-:Y:S02]  /*46b0*/  FFMA.FTZ R44, R28, c[0x0][0x2d0], -R133.reuse ;  /* 0x0000b4001c2c7a23 */ /* 0x100fe40000010885 */
[----:B------:R-:W-:Y:S02]  /*46c0*/  FFMA.FTZ R43, R29, c[0x0][0x2d0], -R133 ;  /* 0x0000b4001d2b7a23 */ /* 0x000fe40000010885 */
[----:B------:R-:W5:Y:S01]  /*46d0*/  LDSM.16.MT88.4 R28, [R233+0x4900] ;  /* 0x00490000e91c783b */ /* 0x000f620000004200 */
[----:B------:R-:W-:Y:S02]  /*46e0*/  FFMA.FTZ R42, R41, c[0x0][0x2d0], -R63 ;  /* 0x0000b400292a7a23 */ /* 0x000fe4000001083f */
[----:B------:R-:W2:Y:S01]  /*46f0*/  MUFU.EX2 R60, R60 ;  /* 0x0000003c003c7308 */ /* 0x000ea20000000800 */
[----:B----4-:R-:W-:Y:S01]  /*4700*/  F2FP.PACK_AB R70, R53, R57 ;  /* 0x000000393546723e */ /* 0x010fe200000000ff */
[----:B------:R-:W-:-:S02]  /*4710*/  FFMA.FTZ R40, R40, c[0x0][0x2d0], -R133 ;  /* 0x0000b40028287a23 */ /* 0x000fc40000010885 */
[--C-:B------:R-:W-:Y:S02]  /*4720*/  FFMA.FTZ R41, R183, c[0x0][0x2d0], -R63.reuse ;  /* 0x0000b400b7297a23 */ /* 0x100fe4000001083f */
[--C-:B------:R-:W-:Y:S02]  /*4730*/  FFMA.FTZ R2, R182, c[0x0][0x2d0], -R63.reuse ;  /* 0x0000b400b6027a23 */ /* 0x100fe4000001083f */
[----:B------:R-:W-:Y:S01]  /*4740*/  MUFU.EX2 R55, R55 ;  /* 0x0000003700377308 */ /* 0x000fe20000000800 */
[----:B------:R-:W-:Y:S02]  /*4750*/  FFMA.FTZ R0, R181, c[0x0][0x2d0], -R63 ;  /* 0x0000b400b5007a23 */ /* 0x000fe4000001083f */
[--C-:B------:R-:W-:Y:S02]  /*4760*/  FFMA.FTZ R145, R145, c[0x0][0x2d0], -R133.reuse ;  /* 0x0000b40091917a23 */ /* 0x100fe40000010885 */
[--C-:B------:R-:W-:Y:S02]  /*4770*/  FFMA.FTZ R146, R146, c[0x0][0x2d0], -R133.reuse ;  /* 0x0000b40092927a23 */ /* 0x100fe40000010885 */
[--C-:B------:R-:W-:Y:S01]  /*4780*/  FFMA.FTZ R148, R148, c[0x0][0x2d0], -R133.reuse ;  /* 0x0000b40094947a23 */ /* 0x100fe20000010885 */
[----:B------:R-:W4:Y:S01]  /*4790*/  MUFU.EX2 R54, R54 ;  /* 0x0000003600367308 */ /* 0x000f220000000800 */
[----:B--2---:R-:W-:Y:S01]  /*47a0*/  F2FP.PACK_AB R69, R60, R61 ;  /* 0x0000003d3c45723e */ /* 0x004fe200000000ff */
[----:B------:R-:W-:-:S02]  /*47b0*/  FFMA.FTZ R147, R147, c[0x0][0x2d0], -R133 ;  /* 0x0000b40093937a23 */ /* 0x000fc40000010885 */
[--C-:B------:R-:W-:Y:S02]  /*47c0*/  FFMA.FTZ R150, R150, c[0x0][0x2d0], -R63.reuse ;  /* 0x0000b40096967a23 */ /* 0x100fe4000001083f */
[--C-:B------:R-:W-:Y:S02]  /*47d0*/  FFMA.FTZ R151, R151, c[0x0][0x2d0], -R63.reuse ;  /* 0x0000b40097977a23 */ /* 0x100fe4000001083f */
[----:B------:R-:W-:Y:S01]  /*47e0*/  MUFU.EX2 R56, R56 ;  /* 0x0000003800387308 */ /* 0x000fe20000000800 */
[----:B------:R-:W-:Y:S02]  /*47f0*/  FFMA.FTZ R180, R180, c[0x0][0x2d0], -R63 ;  /* 0x0000b400b4b47a23 */ /* 0x000fe4000001083f */
[--C-:B------:R-:W-:Y:S02]  /*4800*/  FFMA.FTZ R160, R160, c[0x0][0x2d0], -R133.reuse ;  /* 0x0000b400a0a07a23 */ /* 0x100fe40000010885 */
[----:B------:R-:W-:Y:S02]  /*4810*/  FFMA.FTZ R159, R159, c[0x0][0x2d0], -R133 ;  /* 0x0000b4009f9f7a23 */ /* 0x000fe40000010885 */
[--C-:B------:R-:W-:Y:S01]  /*4820*/  FFMA.FTZ R161, R161, c[0x0][0x2d0], -R63.reuse ;  /* 0x0000b400a1a17a23 */ /* 0x100fe2000001083f */
[----:B----4-:R-:W-:Y:S01]  /*4830*/  F2FP.PACK_AB R71, R54, R55 ;  /* 0x000000373647723e */ /* 0x010fe200000000ff */
[----:B------:R-:W-:Y:S01]  /*4840*/  MUFU.EX2 R52, R52 ;  /* 0x0000003400347308 */ /* 0x000fe20000000800 */
[----:B------:R-:W-:-:S02]  /*4850*/  FFMA.FTZ R162, R162, c[0x0][0x2d0], -R63 ;  /* 0x0000b400a2a27a23 */ /* 0x000fc4000001083f */
[--C-:B------:R-:W-:Y:S02]  /*4860*/  FFMA.FTZ R164, R164, c[0x0][0x2d0], -R63.reuse ;  /* 0x0000b400a4a47a23 */ /* 0x100fe4000001083f */
[----:B------:R-:W-:Y:S01]  /*4870*/  FFMA.FTZ R165, R165, c[0x0][0x2d0], -R63 ;  /* 0x0000b400a5a57a23 */ /* 0x000fe2000001083f */
[C---:B------:R-:W-:Y:S01]  /*4880*/  HMMA.16816.F32 R104, R68.reuse, R100, RZ ;  /* 0x000000644468723c */ /* 0x040fe200000018ff */
[--C-:B------:R-:W-:Y:S01]  /*4890*/  FFMA.FTZ R176, R176, c[0x0][0x2d0], -R133.reuse ;  /* 0x0000b400b0b07a23 */ /* 0x100fe20000010885 */
[----:B------:R-:W-:Y:S01]  /*48a0*/  MUFU.EX2 R51, R51 ;  /* 0x0000003300337308 */ /* 0x000fe20000000800 */
[--C-:B------:R-:W-:Y:S02]  /*48b0*/  FFMA.FTZ R171, R171, c[0x0][0x2d0], -R133.reuse ;  /* 0x0000b400abab7a23 */ /* 0x100fe40000010885 */
[--C-:B------:R-:W-:Y:S02]  /*48c0*/  FFMA.FTZ R170, R170, c[0x0][0x2d0], -R133.reuse ;  /* 0x0000b400aaaa7a23 */ /* 0x100fe40000010885 */
[----:B------:R-:W-:Y:S01]  /*48d0*/  FFMA.FTZ R169, R169, c[0x0][0x2d0], -R133 ;  /* 0x0000b400a9a97a23 */ /* 0x000fe20000010885 */
[----:B------:R-:W-:Y:S01]  /*48e0*/  HMMA.16816.F32 R100, R68, R102, RZ ;  /* 0x000000664464723c */ /* 0x000fe200000018ff */
[--C-:B------:R-:W-:Y:S01]  /*48f0*/  FFMA.FTZ R168, R168, c[0x0][0x2d0], -R63.reuse ;  /* 0x0000b400a8a87a23 */ /* 0x100fe2000001083f */
[----:B------:R-:W-:Y:S01]  /*4900*/  MUFU.EX2 R48, R48 ;  /* 0x0000003000307308 */ /* 0x000fe20000000800 */
[----:B------:R-:W-:-:S02]  /*4910*/  FFMA.FTZ R167, R167, c[0x0][0x2d0], -R63 ;  /* 0x0000b400a7a77a23 */ /* 0x000fc4000001083f */
[--C-:B------:R-:W-:Y:S02]  /*4920*/  FFMA.FTZ R166, R166, c[0x0][0x2d0], -R63.reuse ;  /* 0x0000b400a6a67a23 */ /* 0x100fe4000001083f */
[----:B------:R-:W-:Y:S01]  /*4930*/  FFMA.FTZ R163, R163, c[0x0][0x2d0], -R63 ;  /* 0x0000b400a3a37a23 */ /* 0x000fe2000001083f */
[C---:B------:R-:W-:Y:S01]  /*4940*/  HMMA.16816.F32 R96, R68.reuse, R92, RZ ;  /* 0x0000005c4460723c */ /* 0x040fe200000018ff */
[--C-:B------:R-:W-:Y:S01]  /*4950*/  FFMA.FTZ R158, R158, c[0x0][0x2d0], -R133.reuse ;  /* 0x0000b4009e9e7a23 */ /* 0x100fe20000010885 */
[----:B------:R-:W2:Y:S01]  /*4960*/  MUFU.EX2 R50, R50 ;  /* 0x0000003200327308 */ /* 0x000ea20000000800 */
[--C-:B------:R-:W-:Y:S02]  /*4970*/  FFMA.FTZ R157, R157, c[0x0][0x2d0], -R133.reuse ;  /* 0x0000b4009d9d7a23 */ /* 0x100fe40000010885 */
[--C-:B------:R-:W-:Y:S02]  /*4980*/  FFMA.FTZ R156, R156, c[0x0][0x2d0], -R133.reuse ;  /* 0x0000b4009c9c7a23 */ /* 0x100fe40000010885 */
[----:B------:R-:W-:Y:S01]  /*4990*/  FFMA.FTZ R155, R155, c[0x0][0x2d0], -R133 ;  /* 0x0000b4009b9b7a23 */ /* 0x000fe20000010885 */
[----:B------:R-:W-:Y:S01]  /*49a0*/  HMMA.16816.F32 R92, R68, R94, RZ ;  /* 0x0000005e445c723c */ /* 0x000fe200000018ff */
[--C-:B------:R-:W-:Y:S01]  /*49b0*/  FFMA.FTZ R154, R154, c[0x0][0x2d0], -R63.reuse ;  /* 0x0000b4009a9a7a23 */ /* 0x100fe2000001083f */
[----:B------:R-:W4:Y:S01]  /*49c0*/  MUFU.EX2 R49, R49 ;  /* 0x0000003100317308 */ /* 0x000f220000000800 */
[----:B------:R-:W-:-:S02]  /*49d0*/  FFMA.FTZ R153, R153, c[0x0][0x2d0], -R63 ;  /* 0x0000b40099997a23 */ /* 0x000fc4000001083f */
[--C-:B------:R-:W-:Y:S02]  /*49e0*/  FFMA.FTZ R152, R152, c[0x0][0x2d0], -R63.reuse ;  /* 0x0000b40098987a23 */ /* 0x100fe4000001083f */
[----:B------:R-:W-:Y:S01]  /*49f0*/  FFMA.FTZ R149, R149, c[0x0][0x2d0], -R63 ;  /* 0x0000b40095957a23 */ /* 0x000fe2000001083f */
[C---:B------:R-:W-:Y:S01]  /*4a00*/  HMMA.16816.F32 R128, R68.reuse, R124, RZ ;  /* 0x0000007c4480723c */ /* 0x040fe200000018ff */
[----:B------:R-:W-:Y:S01]  /*4a10*/  FADD.FTZ R58, R59, R58 ;  /* 0x0000003a3b3a7221 */ /* 0x000fe20000010000 */
[----:B------:R-:W-:Y:S01]  /*4a20*/  MUFU.EX2 R46, R46 ;  /* 0x0000002e002e7308 */ /* 0x000fe20000000800 */
[----:B------:R-:W-:Y:S02]  /*4a30*/  FADD.FTZ R60, R61, R60 ;  /* 0x0000003c3d3c7221 */ /* 0x000fe40000010000 */
[----:B------:R-:W-:Y:S02]  /*4a40*/  FADD.FTZ R57, R57, R58 ;  /* 0x0000003a39397221 */ /* 0x000fe40000010000 */
[----:B------:R-:W-:Y:S01]  /*4a50*/  FADD.FTZ R60, R55, R60 ;  /* 0x0000003c373c7221 */ /* 0x000fe20000010000 */
[----:B------:R-:W-:Y:S01]  /*4a60*/  HMMA.16816.F32 R120, R68, R116, RZ ;  /* 0x000000744478723c */ /* 0x000fe200000018ff */
[----:B------:R-:W-:Y:S01]  /*4a70*/  FFMA.FTZ R249, R67, c[0x0][0x2d0], -R133 ;  /* 0x0000b40043f97a23 */ /* 0x000fe20000010885 */
[----:B------:R-:W1:Y:S01]  /*4a80*/  MUFU.EX2 R45, R45 ;  /* 0x0000002d002d7308 */ /* 0x000e620000000800 */
[----:B------:R-:W-:-:S02]  /*4a90*/  FFMA.FTZ R248, R62, c[0x0][0x2d0], -R63 ;  /* 0x0000b4003ef87a23 */ /* 0x000fc4000001083f */
[----:B------:R-:W-:Y:S02]  /*4aa0*/  FADD.FTZ R57, R53, R57 ;  /* 0x0000003935397221 */ /* 0x000fe40000010000 */
[----:B------:R-:W-:Y:S01]  /*4ab0*/  FADD.FTZ R54, R54, R60 ;  /* 0x0000003c36367221 */ /* 0x000fe20000010000 */
[----:B------:R-:W-:Y:S02]  /*4ac0*/  HMMA.16816.F32 R112, R68, R108, RZ ;  /* 0x0000006c4470723c */ /* 0x000fe400000018ff */
[----:B------:R-:W-:Y:S01]  /*4ad0*/  MUFU.EX2 R47, R47 ;  /* 0x0000002f002f7308 */ /* 0x000fe20000000800 */
[----:B--2---:R-:W-:-:S05]  /*4ae0*/  FADD.FTZ R54, R50, R54 ;  /* 0x0000003632367221 */ /* 0x004fca0000010000 */
[C---:B------:R-:W-:Y:S02]  /*4af0*/  HMMA.16816.F32 R88, R68.reuse, R84, RZ ;  /* 0x000000544458723c */ /* 0x040fe400000018ff */
[----:B------:R-:W-:Y:S06]  /*4b00*/  MUFU.EX2 R44, R44 ;  /* 0x0000002c002c7308 */ /* 0x000fec0000000800 */
[C---:B------:R-:W-:Y:S02]  /*4b10*/  HMMA.16816.F32 R80, R68.reuse, R76, RZ ;  /* 0x0000004c4450723c */ /* 0x040fe400000018ff */
[----:B------:R-:W-:Y:S06]  /*4b20*/  MUFU.EX2 R43, R43 ;  /* 0x0000002b002b7308 */ /* 0x000fec0000000800 */
[C---:B------:R-:W-:Y:S02]  /*4b30*/  HMMA.16816.F32 R124, R68.reuse, R126, RZ ;  /* 0x0000007e447c723c */ /* 0x040fe400000018ff */
[----:B------:R-:W-:Y:S06]  /*4b40*/  MUFU.EX2 R40, R40 ;  /* 0x0000002800287308 */ /* 0x000fec0000000800 */
[C---:B------:R-:W-:Y:S02]  /*4b50*/  HMMA.16816.F32 R116, R68.reuse, R118, RZ ;  /* 0x000000764474723c */ /* 0x040fe400000018ff */
[----:B------:R-:W2:Y:S06]  /*4b60*/  MUFU.EX2 R42, R42 ;  /* 0x0000002a002a7308 */ /* 0x000eac0000000800 */
[C---:B------:R-:W-:Y:S02]  /*4b70*/  HMMA.16816.F32 R108, R68.reuse, R110, RZ ;  /* 0x0000006e446c723c */ /* 0x040fe400000018ff */
[----:B------:R-:W1:Y:S06]  /*4b80*/  MUFU.EX2 R41, R41 ;  /* 0x0000002900297308 */ /* 0x000e6c0000000800 */
[C---:B------:R-:W-:Y:S02]  /*4b90*/  HMMA.16816.F32 R84, R68.reuse, R86, RZ ;  /* 0x000000564454723c */ /* 0x040fe400000018ff */
[----:B------:R-:W-:Y:S06]  /*4ba0*/  MUFU.EX2 R2, R2 ;  /* 0x0000000200027308 */ /* 0x000fec0000000800 */
[C---:B------:R-:W-:Y:S02]  /*4bb0*/  HMMA.16816.F32 R76, R68.reuse, R78, RZ ;  /* 0x0000004e444c723c */ /* 0x040fe400000018ff */
[----:B------:R-:W1:Y:S06]  /*4bc0*/  MUFU.EX2 R0, R0 ;  /* 0x0000000000007308 */ /* 0x000e6c0000000800 */
[C---:B------:R-:W-:Y:S02]  /*4bd0*/  HMMA.16816.F32 R72, R68.reuse, R4, RZ ;  /* 0x000000044448723c */ /* 0x040fe400000018ff */
[----:B------:R-:W-:Y:S05]  /*4be0*/  MUFU.EX2 R145, R145 ;  /* 0x0000009100917308 */ /* 0x000fea0000000800 */
[----:B------:R-:W-:Y:S01]  /*4bf0*/  F2FP.PACK_AB R4, R52, R56 ;  /* 0x000000383404723e */ /* 0x000fe200000000ff */
[----:B------:R-:W-:Y:S01]  /*4c00*/  HMMA.16816.F32 R68, R68, R6, RZ ;  /* 0x000000064444723c */ /* 0x000fe200000018ff */
[----:B----4-:R-:W-:Y:S01]  /*4c10*/  F2FP.PACK_AB R5, R49, R50 ;  /* 0x000000323105723e */ /* 0x010fe200000000ff */
[----:B------:R-:W-:Y:S01]  /*4c20*/  MUFU.EX2 R146, R146 ;  /* 0x0000009200927308 */ /* 0x000fe20000000800 */
[----:B------:R-:W-:-:S02]  /*4c30*/  FADD.FTZ R56, R56, R57 ;  /* 0x0000003938387221 */ /* 0x000fc40000010000 */
[----:B------:R-:W-:Y:S02]  /*4c40*/  FADD.FTZ R49, R49, R54 ;  /* 0x0000003631317221 */ /* 0x000fe40000010000 */
[----:B------:R-:W-:Y:S01]  /*4c50*/  F2FP.PACK_AB R6, R48, R51 ;  /* 0x000000333006723e */ /* 0x000fe200000000ff */
[----:B------:R-:W-:Y:S01]  /*4c60*/  FADD.FTZ R56, R52, R56 ;  /* 0x0000003834387221 */ /* 0x000fe20000010000 */
[----:B-1----:R-:W-:Y:S01]  /*4c70*/  F2FP.PACK_AB R7, R45, R46 ;  /* 0x0000002e2d07723e */ /* 0x002fe200000000ff */
[----:B------:R-:W-:Y:S01]  /*4c80*/  MUFU.EX2 R148, R148 ;  /* 0x0000009400947308 */ /* 0x000fe20000000800 */
[----:B------:R-:W-:Y:S02]  /*4c90*/  FADD.FTZ R49, R46, R49 ;  /* 0x000000312e317221 */ /* 0x000fe40000010000 */
[----:B------:R-:W-:Y:S02]  /*4ca0*/  FADD.FTZ R51, R51, R56 ;  /* 0x0000003833337221 */ /* 0x000fe40000010000 */
[----:B------:R-:W-:Y:S01]  /*4cb0*/  FADD.FTZ R45, R45, R49 ;  /* 0x000000312d2d7221 */ /* 0x000fe20000010000 */
[----:B---3--:R-:W-:Y:S01]  /*4cc0*/  HMMA.16816.F32 R104, R4, R12, R104 ;  /* 0x0000000c0468723c */ /* 0x008fe20000001868 */
[----:B------:R-:W-:Y:S01]  /*4cd0*/  FADD.FTZ R51, R48, R51 ;  /* 0x0000003330337221 */ /* 0x000fe20000010000 */
[----:B------:R-:W-:Y:S01]  /*4ce0*/  MUFU.EX2 R147, R147 ;  /* 0x0000009300937308 */ /* 0x000fe20000000800 */
[----:B--2---:R-:W-:-:S05]  /*4cf0*/  FADD.FTZ R45, R42, R45 ;  /* 0x0000002d2a2d7221 */ /* 0x004fca0000010000 */
[C---:B------:R-:W-:Y:S01]  /*4d00*/  HMMA.16816.F32 R100, R4.reuse, R14, R100 ;  /* 0x0000000e0464723c */ /* 0x040fe20000001864 */
[----:B------:R-:W1:Y:S01]  /*4d10*/  LDSM.16.MT88.4 R12, [R232+0x4900] ;  /* 0x00490000e80c783b */ /* 0x000e620000004200 */
[----:B------:R-:W2:Y:S06]  /*4d20*/  MUFU.EX2 R150, R150 ;  /* 0x0000009600967308 */ /* 0x000eac0000000800 */
[C---:B------:R-:W-:Y:S02]  /*4d30*/  HMMA.16816.F32 R96, R4.reuse, R8, R96 ;  /* 0x000000080460723c */ /* 0x040fe40000001860 */
[----:B------:R-:W3:Y:S06]  /*4d40*/  MUFU.EX2 R151, R151 ;  /* 0x0000009700977308 */ /* 0x000eec0000000800 */
[C---:B------:R-:W-:Y:S01]  /*4d50*/  HMMA.16816.F32 R92, R4.reuse, R10, R92 ;  /* 0x0000000a045c723c */ /* 0x040fe2000000185c */
[----:B------:R-:W4:Y:S01]  /*4d60*/  LDSM.16.MT88.4 R8, [R232+0x1100] ;  /* 0x00110000e808783b */ /* 0x000f220000004200 */
[----:B------:R-:W-:Y:S06]  /*4d70*/  MUFU.EX2 R160, R160 ;  /* 0x000000a000a07308 */ /* 0x000fec0000000800 */
[C---:B------:R-:W-:Y:S02]  /*4d80*/  HMMA.16816.F32 R128, R4.reuse, R24, R128 ;  /* 0x000000180480723c */ /* 0x040fe40000001880 */
[----:B------:R-:W-:Y:S06]  /*4d90*/  MUFU.EX2 R159, R159 ;  /* 0x0000009f009f7308 */ /* 0x000fec0000000800 */
[C---:B------:R-:W-:Y:S01]  /*4da0*/  HMMA.16816.F32 R124, R4.reuse, R26, R124 ;  /* 0x0000001a047c723c */ /* 0x040fe2000000187c */
[----:B------:R-:W-:Y:S01]  /*4db0*/  LDSM.16.MT88.4 R24, [R236+0x1100] ;  /* 0x00110000ec18783b */ /* 0x000fe20000004200 */
        /* <DEDUP_REMOVED lines=9> */
[----:B------:R-:W2:Y:S01]  /*4e50*/  LDSM.16.MT88.4 R16, [R233+0x1100] ;  /* 0x00110000e910783b */ /* 0x000ea20000004200 */
[----:B------:R-:W-:Y:S06]  /*4e60*/  MUFU.EX2 R176, R176 ;  /* 0x000000b000b07308 */ /* 0x000fec0000000800 */
[C---:B------:R-:W-:Y:S02]  /*4e70*/  HMMA.16816.F32 R88, R4.reuse, R36, R88 ;  /* 0x000000240458723c */ /* 0x040fe40000001858 */
[----:B------:R-:W-:Y:S06]  /*4e80*/  MUFU.EX2 R171, R171 ;  /* 0x000000ab00ab7308 */ /* 0x000fec0000000800 */
[C---:B------:R-:W-:Y:S01]  /*4e90*/  HMMA.16816.F32 R84, R4.reuse, R38, R84 ;  /* 0x000000260454723c */ /* 0x040fe20000001854 */
[----:B------:R-:W-:Y:S01]  /*4ea0*/  LDSM.16.MT88.4 R36, [R234+0x5100] ;  /* 0x00510000ea24783b */ /* 0x000fe20000004200 */
[----:B------:R-:W-:Y:S06]  /*4eb0*/  MUFU.EX2 R170, R170 ;  /* 0x000000aa00aa7308 */ /* 0x000fec0000000800 */
[C---:B-----5:R-:W-:Y:S02]  /*4ec0*/  HMMA.16816.F32 R80, R4.reuse, R28, R80 ;  /* 0x0000001c0450723c */ /* 0x060fe40000001850 */
[----:B------:R-:W-:Y:S06]  /*4ed0*/  MUFU.EX2 R169, R169 ;  /* 0x000000a900a97308 */ /* 0x000fec0000000800 */
[C---:B------:R-:W-:Y:S01]  /*4ee0*/  HMMA.16816.F32 R76, R4.reuse, R30, R76 ;  /* 0x0000001e044c723c */ /* 0x040fe2000000184c */
[----:B------:R-:W-:Y:S01]  /*4ef0*/  LDSM.16.MT88.4 R28, [R233+0x5100] ;  /* 0x00510000e91c783b */ /* 0x000fe20000004200 */
[----:B------:R-:W-:Y:S06]  /*4f00*/  MUFU.EX2 R168, R168 ;  /* 0x000000a800a87308 */ /* 0x000fec0000000800 */
[C---:B-1----:R-:W-:Y:S02]  /*4f10*/  HMMA.16816.F32 R72, R4.reuse, R12, R72 ;  /* 0x0000000c0448723c */ /* 0x042fe40000001848 */
[----:B------:R-:W-:Y:S06]  /*4f20*/  MUFU.EX2 R167, R167 ;  /* 0x000000a700a77308 */ /* 0x000fec0000000800 */
[----:B------:R-:W-:Y:S01]  /*4f30*/  HMMA.16816.F32 R68, R4, R14, R68 ;  /* 0x0000000e0444723c */ /* 0x000fe20000001844 */
[----:B------:R-:W1:Y:S01]  /*4f40*/  LDSM.16.MT88.4 R12, [R236+0x5100] ;  /* 0x00510000ec0c783b */ /* 0x000e620000004200 */
[----:B------:R-:W-:Y:S05]  /*4f50*/  MUFU.EX2 R166, R166 ;  /* 0x000000a600a67308 */ /* 0x000fea0000000800 */
[----:B------:R-:W-:Y:S01]  /*4f60*/  F2FP.PACK_AB R4, R44, R47 ;  /* 0x0000002f2c04723e */ /* 0x000fe200000000ff */
[----:B------:R-:W-:Y:S01]  /*4f70*/  FADD.FTZ R47, R47, R51 ;  /* 0x000000332f2f7221 */ /* 0x000fe20000010000 */
[----:B------:R-:W-:Y:S01]  /*4f80*/  F2FP.PACK_AB R6, R40, R43 ;  /* 0x0000002b2806723e */ /* 0x000fe200000000ff */
[----:B------:R-:W-:Y:S01]  /*4f90*/  MUFU.EX2 R163, R163 ;  /* 0x000000a300a37308 */ /* 0x000fe20000000800 */
[C---:B------:R-:W-:Y:S01]  /*4fa0*/  F2FP.PACK_AB R5, R41.reuse, R42 ;  /* 0x0000002a2905723e */ /* 0x040fe200000000ff */
[----:B------:R-:W-:Y:S01]  /*4fb0*/  FADD.FTZ R47, R44, R47 ;  /* 0x0000002f2c2f7221 */ /* 0x000fe20000010000 */
[----:B------:R-:W-:Y:S01]  /*4fc0*/  F2FP.PACK_AB R7, R0, R2 ;  /* 0x000000020007723e */ /* 0x000fe200000000ff */
[----:B------:R-:W-:-:S02]  /*4fd0*/  FADD.FTZ R41, R41, R45 ;  /* 0x0000002d29297221 */ /* 0x000fc40000010000 */
[----:B------:R-:W-:Y:S02]  /*4fe0*/  FADD.FTZ R43, R43, R47 ;  /* 0x0000002f2b2b7221 */ /* 0x000fe40000010000 */
[----:B------:R-:W-:Y:S01]  /*4ff0*/  MUFU.EX2 R158, R158 ;  /* 0x0000009e009e7308 */ /* 0x000fe20000000800 */
[----:B------:R-:W-:Y:S01]  /*5000*/  FADD.FTZ R41, R2, R41 ;  /* 0x0000002902297221 */ /* 0x000fe20000010000 */
[----:B----4-:R-:W-:Y:S01]  /*5010*/  HMMA.16816.F32 R104, R4, R8, R104 ;  /* 0x000000080468723c */ /* 0x010fe20000001868 */
[----:B------:R-:W-:Y:S02]  /*5020*/  FADD.FTZ R43, R40, R43 ;  /* 0x0000002b282b7221 */ /* 0x000fe40000010000 */
[----:B------:R-:W-:-:S03]  /*5030*/  FADD.FTZ R0, R0, R41 ;  /* 0x0000002900007221 */ /* 0x000fc60000010000 */
[----:B------:R-:W-:Y:S01]  /*5040*/  MUFU.EX2 R157, R157 ;  /* 0x0000009d009d7308 */ /* 0x000fe20000000800 */
[----:B--2---:R-:W-:Y:S01]  /*5050*/  FADD.FTZ R0, R150, R0 ;  /* 0x0000000096007221 */ /* 0x004fe20000010000 */
[C---:B------:R-:W-:Y:S01]  /*5060*/  HMMA.16816.F32 R100, R4.reuse, R10, R100 ;  /* 0x0000000a0464723c */ /* 0x040fe20000001864 */
[----:B------:R-:W2:Y:S05]  /*5070*/  LDSM.16.MT88.4 R8, [R232+0x5100] ;  /* 0x00510000e808783b */ /* 0x000eaa0000004200 */
[----:B------:R-:W-:Y:S02]  /*5080*/  MUFU.EX2 R156, R156 ;  /* 0x0000009c009c7308 */ /* 0x000fe40000000800 */
[C---:B------:R-:W-:Y:S06]  /*5090*/  HMMA.16816.F32 R112, R4.reuse, R16, R112 ;  /* 0x000000100470723c */ /* 0x040fec0000001870 */
[----:B------:R-:W-:Y:S02]  /*50a0*/  MUFU.EX2 R155, R155 ;  /* 0x0000009b009b7308 */ /* 0x000fe40000000800 */
[C---:B------:R-:W-:Y:S01]  /*50b0*/  HMMA.16816.F32 R108, R4.reuse, R18, R108 ;  /* 0x00000012046c723c */ /* 0x040fe2000000186c */
[----:B------:R-:W4:Y:S05]  /*50c0*/  LDSM.16.MT88.4 R16, [R233+0x1900] ;  /* 0x00190000e910783b */ /* 0x000f2a0000004200 */
[----:B------:R-:W-:Y:S02]  /*50d0*/  MUFU.EX2 R154, R154 ;  /* 0x0000009a009a7308 */ /* 0x000fe40000000800 */
[C---:B-1----:R-:W-:Y:S06]  /*50e0*/  HMMA.16816.F32 R96, R4.reuse, R12, R96 ;  /* 0x0000000c0460723c */ /* 0x042fec0000001860 */
[----:B------:R-:W-:Y:S02]  /*50f0*/  MUFU.EX2 R153, R153 ;  /* 0x0000009900997308 */ /* 0x000fe40000000800 */
[C---:B------:R-:W-:Y:S01]  /*5100*/  HMMA.16816.F32 R92, R4.reuse, R14, R92 ;  /* 0x0000000e045c723c */ /* 0x040fe2000000185c */
[----:B------:R-:W1:Y:S05]  /*5110*/  LDSM.16.MT88.4 R12, [R232+0x1900] ;  /* 0x00190000e80c783b */ /* 0x000e6a0000004200 */
[----:B------:R-:W-:Y:S02]  /*5120*/  MUFU.EX2 R152, R152 ;  /* 0x0000009800987308 */ /* 0x000fe40000000800 */
[C---:B------:R-:W-:Y:S06]  /*5130*/  HMMA.16816.F32 R88, R4.reuse, R36, R88 ;  /* 0x000000240458723c */ /* 0x040fec0000001858 */
[----:B------:R-:W-:Y:S01]  /*5140*/  MUFU.EX2 R36, R180 ;  /* 0x000000b400247308 */ /* 0x000fe20000000800 */
[----:B------:R-:W-:Y:S01]  /*5150*/  FFMA.FTZ R37, R179, c[0x0][0x2d0], -R63 ;  /* 0x0000b400b3257a23 */ /* 0x000fe2000001083f */
[C---:B--2---:R-:W-:Y:S06]  /*5160*/  HMMA.16816.F32 R72, R4.reuse, R8, R72 ;  /* 0x000000080448723c */ /* 0x044fec0000001848 */
[----:B------:R-:W2:Y:S02]  /*5170*/  MUFU.EX2 R37, R37 ;  /* 0x0000002500257308 */ /* 0x000ea40000000800 */
[C---:B------:R-:W-:Y:S01]  /*5180*/  HMMA.16816.F32 R68, R4.reuse, R10, R68 ;  /* 0x0000000a0444723c */ /* 0x040fe20000001844 */
[----:B------:R-:W5:Y:S05]  /*5190*/  LDSM.16.MT88.4 R8, [R236+0x5900] ;  /* 0x00590000ec08783b */ /* 0x000f6a0000004200 */
[----:B------:R-:W-:Y:S02]  /*51a0*/  MUFU.EX2 R149, R149 ;  /* 0x0000009500957308 */ /* 0x000fe40000000800 */
[C---:B------:R-:W-:Y:S06]  /*51b0*/  HMMA.16816.F32 R120, R4.reuse, R20, R120 ;  /* 0x000000140478723c */ /* 0x040fec0000001878 */
[----:B------:R-:W-:Y:S02]  /*51c0*/  MUFU.EX2 R249, R249 ;  /* 0x000000f900f97308 */ /* 0x000fe40000000800 */
[C---:B------:R-:W-:Y:S01]  /*51d0*/  HMMA.16816.F32 R116, R4.reuse, R22, R116 ;  /* 0x000000160474723c */ /* 0x040fe20000001874 */
[----:B------:R-:W1:Y:S05]  /*51e0*/  LDSM.16.MT88.4 R20, [R234+0x1900] ;  /* 0x00190000ea14783b */ /* 0x000e6a0000004200 */
[----:B------:R-:W-:Y:S02]  /*51f0*/  MUFU.EX2 R248, R248 ;  /* 0x000000f800f87308 */ /* 0x000fe40000000800 */
[C---:B------:R-:W-:Y:S08]  /*5200*/  HMMA.16816.F32 R128, R4.reuse, R24, R128 ;  /* 0x000000180480723c */ /* 0x040ff00000001880 */
[C---:B------:R-:W-:Y:S01]  /*5210*/  HMMA.16816.F32 R124, R4.reuse, R26, R124 ;  /* 0x0000001a047c723c */ /* 0x040fe2000000187c */
[----:B------:R-:W1:Y:S07]  /*5220*/  LDSM.16.MT88.4 R24, [R236+0x1900] ;  /* 0x00190000ec18783b */ /* 0x000e6e0000004200 */
[C---:B------:R-:W-:Y:S07]  /*5230*/  HMMA.16816.F32 R84, R4.reuse, R38, R84 ;  /* 0x000000260454723c */ /* 0x040fee0000001854 */
[--C-:B------:R-:W-:Y:S01]  /*5240*/  FFMA.FTZ R38, R178, c[0x0][0x2d0], -R133.reuse ;  /* 0x0000b400b2267a23 */ /* 0x100fe20000010885 */
[----:B------:R-:W-:Y:S01]  /*5250*/  HMMA.16816.F32 R80, R4, R28, R80 ;  /* 0x0000001c0450723c */ /* 0x000fe20000001850 */
[----:B------:R-:W-:-:S04]  /*5260*/  FFMA.FTZ R39, R177, c[0x0][0x2d0], -R133 ;  /* 0x0000b400b1277a23 */ /* 0x000fc80000010885 */
[----:B------:R-:W-:Y:S03]  /*5270*/  MUFU.EX2 R38, R38 ;  /* 0x0000002600267308 */ /* 0x000fe60000000800 */
[----:B------:R-:W-:Y:S01]  /*5280*/  HMMA.16816.F32 R76, R4, R30, R76 ;  /* 0x0000001e044c723c */ /* 0x000fe2000000184c */
[----:B------:R-:W-:Y:S04]  /*5290*/  LDSM.16.MT88.4 R28, [R233+0x5900] ;  /* 0x00590000e91c783b */ /* 0x000fe80000004200 */
[----:B------:R-:W1:Y:S02]  /*52a0*/  MUFU.EX2 R39, R39 ;  /* 0x0000002700277308 */ /* 0x000e640000000800 */
[----:B------:R-:W-:Y:S01]  /*52b0*/  F2FP.PACK_AB R4, R146, R145 ;  /* 0x000000919204723e */ /* 0x000fe200000000ff */
[----:B------:R-:W-:Y:S01]  /*52c0*/  FADD.FTZ R145, R145, R43 ;  /* 0x0000002b91917221 */ /* 0x000fe20000010000 */
[----:B------:R-:W-:-:S02]  /*52d0*/  F2FP.PACK_AB R6, R147, R148 ;  /* 0x000000949306723e */ /* 0x000fc400000000ff */
[----:B---3--:R-:W-:Y:S01]  /*52e0*/  F2FP.PACK_AB R5, R151, R150 ;  /* 0x000000969705723e */ /* 0x008fe200000000ff */
[----:B------:R-:W-:Y:S01]  /*52f0*/  FADD.FTZ R145, R146, R145 ;  /* 0x0000009192917221 */ /* 0x000fe20000010000 */
[----:B--2---:R-:W-:Y:S01]  /*5300*/  F2FP.PACK_AB R7, R37, R36 ;  /* 0x000000242507723e */ /* 0x004fe200000000ff */
[----:B------:R-:W-:Y:S02]  /*5310*/  FADD.FTZ R151, R151, R0 ;  /* 0x0000000097977221 */ /* 0x000fe40000010000 */
[----:B------:R-:W-:Y:S02]  /*5320*/  FADD.FTZ R148, R148, R145 ;  /* 0x0000009194947221 */ /* 0x000fe40000010000 */
[----:B------:R-:W-:Y:S02]  /*5330*/  FADD.FTZ R151, R36, R151 ;  /* 0x0000009724977221 */ /* 0x000fe40000010000 */
[----:B----4-:R-:W-:Y:S01]  /*5340*/  HMMA.16816.F32 R112, R4, R16, R112 ;  /* 0x000000100470723c */ /* 0x010fe20000001870 */
[----:B------:R-:W-:-:S02]  /*5350*/  FADD.FTZ R148, R147, R148 ;  /* 0x0000009493947221 */ /* 0x000fc40000010000 */
[----:B------:R-:W-:-:S05]  /*5360*/  FADD.FTZ R151, R37, R151 ;  /* 0x0000009725977221 */ /* 0x000fca0000010000 */
[C---:B------:R-:W-:Y:S01]  /*5370*/  HMMA.16816.F32 R108, R4.reuse, R18, R108 ;  /* 0x00000012046c723c */ /* 0x040fe2000000186c */
[----:B------:R-:W2:Y:S07]  /*5380*/  LDSM.16.MT88.4 R16, [R234+0x5900] ;  /* 0x00590000ea10783b */ /* 0x000eae0000004200 */
[C---:B-1----:R-:W-:Y:S08]  /*5390*/  HMMA.16816.F32 R104, R4.reuse, R12, R104 ;  /* 0x0000000c0468723c */ /* 0x042ff00000001868 */
[C---:B------:R-:W-:Y:S01]  /*53a0*/  HMMA.16816.F32 R100, R4.reuse, R14, R100 ;  /* 0x0000000e0464723c */ /* 0x040fe20000001864 */
[----:B------:R-:W1:Y:S07]  /*53b0*/  LDSM.16.MT88.4 R12, [R232+0x5900] ;  /* 0x00590000e80c783b */ /* 0x000e6e0000004200 */
[C---:B-----5:R-:W-:Y:S08]  /*53c0*/  HMMA.16816.F32 R96, R4.reuse, R8, R96 ;  /* 0x000000080460723c */ /* 0x060ff00000001860 */
[C---:B------:R-:W-:Y:S01]  /*53d0*/  HMMA.16816.F32 R92, R4.reuse, R10, R92 ;  /* 0x0000000a045c723c */ /* 0x040fe2000000185c */
[----:B------:R-:W3:Y:S07]  /*53e0*/  LDSM.16.MT88.4 R8, [R234+0x2100] ;  /* 0x00210000ea08783b */ /* 0x000eee0000004200 */
[C---:B------:R-:W-:Y:S08]  /*53f0*/  HMMA.16816.F32 R120, R4.reuse, R20, R120 ;  /* 0x000000140478723c */ /* 0x040ff00000001878 */
[C---:B------:R-:W-:Y:S01]  /*5400*/  HMMA.16816.F32 R116, R4.reuse, R22, R116 ;  /* 0x000000160474723c */ /* 0x040fe20000001874 */
[----:B------:R-:W4:Y:S07]  /*5410*/  LDSM.16.MT88.4 R20, [R233+0x2100] ;  /* 0x00210000e914783b */ /* 0x000f2e0000004200 */
[C---:B------:R-:W-:Y:S08]  /*5420*/  HMMA.16816.F32 R128, R4.reuse, R24, R128 ;  /* 0x000000180480723c */ /* 0x040ff00000001880 */
[C---:B------:R-:W-:Y:S01]  /*5430*/  HMMA.16816.F32 R124, R4.reuse, R26, R124 ;  /* 0x0000001a047c723c */ /* 0x040fe2000000187c */
[----:B------:R-:W-:Y:S07]  /*5440*/  LDSM.16.MT88.4 R24, [R236+0x2100] ;  /* 0x00210000ec18783b */ /* 0x000fee0000004200 */
[C---:B--2---:R-:W-:Y:S08]  /*5450*/  HMMA.16816.F32 R88, R4.reuse, R16, R88 ;  /* 0x000000100458723c */ /* 0x044ff00000001858 */
[C---:B------:R-:W-:Y:S01]  /*5460*/  HMMA.16816.F32 R84, R4.reuse, R18, R84 ;  /* 0x000000120454723c */ /* 0x040fe20000001854 */
[----:B------:R-:W2:Y:S07]  /*5470*/  LDSM.16.MT88.4 R16, [R232+0x2100] ;  /* 0x00210000e810783b */ /* 0x000eae0000004200 */
[C---:B------:R-:W-:Y:S08]  /*5480*/  HMMA.16816.F32 R80, R4.reuse, R28, R80 ;  /* 0x0000001c0450723c */ /* 0x040ff00000001850 */
[C---:B------:R-:W-:Y:S01]  /*5490*/  HMMA.16816.F32 R76, R4.reuse, R30, R76 ;  /* 0x0000001e044c723c */ /* 0x040fe2000000184c */
[----:B------:R-:W-:Y:S07]  /*54a0*/  LDSM.16.MT88.4 R28, [R233+0x6100] ;  /* 0x00610000e91c783b */ /* 0x000fee0000004200 */
[C---:B-1----:R-:W-:Y:S08]  /*54b0*/  HMMA.16816.F32 R72, R4.reuse, R12, R72 ;  /* 0x0000000c0448723c */ /* 0x042ff00000001848 */
[----:B------:R-:W-:Y:S01]  /*54c0*/  HMMA.16816.F32 R68, R4, R14, R68 ;  /* 0x0000000e0444723c */ /* 0x000fe20000001844 */
[----:B------:R-:W1:Y:S06]  /*54d0*/  LDSM.16.MT88.4 R12, [R236+0x6100] ;  /* 0x00610000ec0c783b */ /* 0x000e6c0000004200 */
[----:B------:R-:W-:Y:S01]  /*54e0*/  F2FP.PACK_AB R4, R39, R38 ;  /* 0x000000262704723e */ /* 0x000fe200000000ff */
[----:B------:R-:W-:Y:S01]  /*54f0*/  FADD.FTZ R38, R38, R148 ;  /* 0x0000009426267221 */ /* 0x000fe20000010000 */
[----:B------:R-:W-:-:S02]  /*5500*/  F2FP.PACK_AB R6, R159, R160 ;  /* 0x000000a09f06723e */ /* 0x000fc400000000ff */
[C---:B------:R-:W-:Y:S01]  /*5510*/  F2FP.PACK_AB R5, R162.reuse, R161 ;  /* 0x000000a1a205723e */ /* 0x040fe200000000ff */
[----:B------:R-:W-:Y:S01]  /*5520*/  FADD.FTZ R161, R161, R151 ;  /* 0x00000097a1a17221 */ /* 0x000fe20000010000 */
[----:B------:R-:W-:Y:S01]  /*5530*/  F2FP.PACK_AB R7, R165, R164 ;  /* 0x000000a4a507723e */ /* 0x000fe200000000ff */
[----:B------:R-:W-:Y:S02]  /*5540*/  FADD.FTZ R38, R39, R38 ;  /* 0x0000002627267221 */ /* 0x000fe40000010000 */
[----:B------:R-:W-:Y:S02]  /*5550*/  FADD.FTZ R161, R162, R161 ;  /* 0x000000a1a2a17221 */ /* 0x000fe40000010000 */
[----:B------:R-:W-:Y:S02]  /*5560*/  FADD.FTZ R160, R160, R38 ;  /* 0x00000026a0a07221 */ /* 0x000fe40000010000 */
[----:B---3--:R-:W-:Y:S01]  /*5570*/  HMMA.16816.F32 R120, R4, R8, R120 ;  /* 0x000000080478723c */ /* 0x008fe20000001878 */
[----:B------:R-:W-:-:S02]  /*5580*/  FADD.FTZ R164, R164, R161 ;  /* 0x000000a1a4a47221 */ /* 0x000fc40000010000 */
[----:B------:R-:W-:Y:S02]  /*5590*/  FADD.FTZ R160, R159, R160 ;  /* 0x000000a09fa07221 */ /* 0x000fe40000010000 */
[----:B------:R-:W-:-:S03]  /*55a0*/  FADD.FTZ R164, R165, R164 ;  /* 0x000000a4a5a47221 */ /* 0x000fc60000010000 */
[C---:B------:R-:W-:Y:S01]  /*55b0*/  HMMA.16816.F32 R116, R4.reuse, R10, R116 ;  /* 0x0000000a0474723c */ /* 0x040fe20000001874 */
[----:B------:R-:W3:Y:S07]  /*55c0*/  LDSM.16.MT88.4 R8, [R234+0x6100] ;  /* 0x00610000ea08783b */ /* 0x000eee0000004200 */
[C---:B----4-:R-:W-:Y:S08]  /*55d0*/  HMMA.16816.F32 R112, R4.reuse, R20, R112 ;  /* 0x000000140470723c */ /* 0x050ff00000001870 */
[C---:B------:R-:W-:Y:S01]  /*55e0*/  HMMA.16816.F32 R108, R4.reuse, R22, R108 ;  /* 0x00000016046c723c */ /* 0x040fe2000000186c */
[----:B------:R-:W4:Y:S07]  /*55f0*/  LDSM.16.MT88.4 R20, [R232+0x6100] ;  /* 0x00610000e814783b */ /* 0x000f2e0000004200 */
[C---:B--2---:R-:W-:Y:S08]  /*5600*/  HMMA.16816.F32 R104, R4.reuse, R16, R104 ;  /* 0x000000100468723c */ /* 0x044ff00000001868 */
[C---:B------:R-:W-:Y:S01]  /*5610*/  HMMA.16816.F32 R100, R4.reuse, R18, R100 ;  /* 0x000000120464723c */ /* 0x040fe20000001864 */
[----:B------:R-:W2:Y:S07]  /*5620*/  LDSM.16.MT88.4 R16, [R236+0x2900] ;  /* 0x00290000ec10783b */ /* 0x000eae0000004200 */
[C---:B-1----:R-:W-:Y:S08]  /*5630*/  HMMA.16816.F32 R96, R4.reuse, R12, R96 ;  /* 0x0000000c0460723c */ /* 0x042ff00000001860 */
[C---:B------:R-:W-:Y:S01]  /*5640*/  HMMA.16816.F32 R92, R4.reuse, R14, R92 ;  /* 0x0000000e045c723c */ /* 0x040fe2000000185c */
[----:B------:R-:W1:Y:S07]  /*5650*/  LDSM.16.MT88.4 R12, [R233+0x2900] ;  /* 0x00290000e90c783b */ /* 0x000e6e0000004200 */
[C---:B---3--:R-:W-:Y:S08]  /*5660*/  HMMA.16816.F32 R88, R4.reuse, R8, R88 ;  /* 0x000000080458723c */ /* 0x048ff00000001858 */
[C---:B------:R-:W-:Y:S01]  /*5670*/  HMMA.16816.F32 R84, R4.reuse, R10, R84 ;  /* 0x0000000a0454723c */ /* 0x040fe20000001854 */
[----:B------:R-:W3:Y:S07]  /*5680*/  LDSM.16.MT88.4 R8, [R232+0x2900] ;  /* 0x00290000e808783b */ /* 0x000eee0000004200 */
[C---:B------:R-:W-:Y:S08]  /*5690*/  HMMA.16816.F32 R128, R4.reuse, R24, R128 ;  /* 0x000000180480723c */ /* 0x040ff00000001880 */
[C---:B------:R-:W-:Y:S01]  /*56a0*/  HMMA.16816.F32 R124, R4.reuse, R26, R124 ;  /* 0x0000001a047c723c */ /* 0x040fe2000000187c */
[----:B------:R-:W-:Y:S07]  /*56b0*/  LDSM.16.MT88.4 R24, [R234+0x2900] ;  /* 0x00290000ea18783b */ /* 0x000fee0000004200 */
[C---:B------:R-:W-:Y:S08]  /*56c0*/  HMMA.16816.F32 R80, R4.reuse, R28, R80 ;  /* 0x0000001c0450723c */ /* 0x040ff00000001850 */
[C---:B------:R-:W-:Y:S01]  /*56d0*/  HMMA.16816.F32 R76, R4.reuse, R30, R76 ;  /* 0x0000001e044c723c */ /* 0x040fe2000000184c */
[----:B------:R-:W-:Y:S07]  /*56e0*/  LDSM.16.MT88.4 R28, [R236+0x3100] ;  /* 0x00310000ec1c783b */ /* 0x000fee0000004200 */
[C---:B----4-:R-:W-:Y:S08]  /*56f0*/  HMMA.16816.F32 R72, R4.reuse, R20, R72 ;  /* 0x000000140448723c */ /* 0x050ff00000001848 */
[----:B------:R-:W-:Y:S01]  /*5700*/  HMMA.16816.F32 R68, R4, R22, R68 ;  /* 0x000000160444723c */ /* 0x000fe20000001844 */
[----:B------:R-:W4:Y:S06]  /*5710*/  LDSM.16.MT88.4 R20, [R236+0x6900] ;  /* 0x00690000ec14783b */ /* 0x000f2c0000004200 */
[----:B------:R-:W-:Y:S01]  /*5720*/  F2FP.PACK_AB R4, R171, R176 ;  /* 0x000000b0ab04723e */ /* 0x000fe200000000ff */
[----:B------:R-:W-:Y:S01]  /*5730*/  FADD.FTZ R176, R176, R160 ;  /* 0x000000a0b0b07221 */ /* 0x000fe20000010000 */
[----:B------:R-:W-:-:S02]  /*5740*/  F2FP.PACK_AB R6, R169, R170 ;  /* 0x000000aaa906723e */ /* 0x000fc400000000ff */
[----:B------:R-:W-:Y:S01]  /*5750*/  F2FP.PACK_AB R5, R167, R168 ;  /* 0x000000a8a705723e */ /* 0x000fe200000000ff */
[----:B------:R-:W-:Y:S01]  /*5760*/  FADD.FTZ R168, R168, R164 ;  /* 0x000000a4a8a87221 */ /* 0x000fe20000010000 */
[----:B------:R-:W-:Y:S01]  /*5770*/  F2FP.PACK_AB R7, R163, R166 ;  /* 0x000000a6a307723e */ /* 0x000fe200000000ff */
[----:B------:R-:W-:Y:S02]  /*5780*/  FADD.FTZ R176, R171, R176 ;  /* 0x000000b0abb07221 */ /* 0x000fe40000010000 */
[----:B------:R-:W-:Y:S02]  /*5790*/  FADD.FTZ R168, R167, R168 ;  /* 0x000000a8a7a87221 */ /* 0x000fe40000010000 */
[----:B------:R-:W-:Y:S02]  /*57a0*/  FADD.FTZ R170, R170, R176 ;  /* 0x000000b0aaaa7221 */ /* 0x000fe40000010000 */
[----:B--2---:R-:W-:Y:S01]  /*57b0*/  HMMA.16816.F32 R128, R4, R16, R128 ;  /* 0x000000100480723c */ /* 0x004fe20000001880 */
[----:B------:R-:W-:-:S02]  /*57c0*/  FADD.FTZ R166, R166, R168 ;  /* 0x000000a8a6a67221 */ /* 0x000fc40000010000 */
[----:B------:R-:W-:Y:S02]  /*57d0*/  FADD.FTZ R170, R169, R170 ;  /* 0x000000aaa9aa7221 */ /* 0x000fe40000010000 */
[----:B------:R-:W-:-:S03]  /*57e0*/  FADD.FTZ R166, R163, R166 ;  /* 0x000000a6a3a67221 */ /* 0x000fc60000010000 */
        /* <DEDUP_REMOVED lines=8> */
[C---:B----4-:R-:W-:Y:S08]  /*5870*/  HMMA.16816.F32 R96, R4.reuse, R20, R96 ;  /* 0x000000140460723c */ /* 0x050ff00000001860 */
        /* <DEDUP_REMOVED lines=9> */
[C---:B------:R-:W-:Y:S01]  /*5910*/  HMMA.16816.F32 R92, R4.reuse, R22, R92 ;  /* 0x00000016045c723c */ /* 0x040fe2000000185c */
[----:B------:R-:W-:Y:S07]  /*5920*/  LDSM.16.MT88.4 R20, [R233+0x3100] ;  /* 0x00310000e914783b */ /* 0x000fee0000004200 */
[C---:B------:R-:W-:Y:S08]  /*5930*/  HMMA.16816.F32 R120, R4.reuse, R24, R120 ;  /* 0x000000180478723c */ /* 0x040ff00000001878 */
        /* <DEDUP_REMOVED lines=23> */
[C---:B------:R-:W-:Y:S07]  /*5ab0*/  HMMA.16816.F32 R128, R4.reuse, R28, R128 ;  /* 0x0000001c0480723c */ /* 0x040fee0000001880 */
[--C-:B------:R-:W-:Y:S01]  /*5ac0*/  FFMA.FTZ R28, R65, c[0x0][0x2d0], -R63.reuse ;  /* 0x0000b400411c7a23 */ /* 0x100fe2000001083f */
[----:B----4-:R-:W-:Y:S01]  /*5ad0*/  HMMA.16816.F32 R120, R4, R24, R120 ;  /* 0x000000180478723c */ /* 0x010fe20000001878 */
[----:B------:R-:W-:-:S04]  /*5ae0*/  FFMA.FTZ R29, R64, c[0x0][0x2d0], -R63 ;  /* 0x0000b400401d7a23 */ /* 0x000fc8000001083f */
[----:B------:R-:W-:Y:S02]  /*5af0*/  MUFU.EX2 R28, R28 ;  /* 0x0000001c001c7308 */ /* 0x000fe40000000800 */
[--C-:B------:R-:W-:Y:S01]  /*5b00*/  FFMA.FTZ R24, R144, c[0x0][0x2d0], -R133.reuse ;  /* 0x0000b40090187a23 */ /* 0x100fe20000010885 */
[----:B------:R-:W-:Y:S01]  /*5b10*/  HMMA.16816.F32 R116, R4, R26, R116 ;  /* 0x0000001a0474723c */ /* 0x000fe20000001874 */
[----:B------:R-:W-:-:S04]  /*5b20*/  FFMA.FTZ R25, R135, c[0x0][0x2d0], -R133 ;  /* 0x0000b40087197a23 */ /* 0x000fc80000010885 */
[----:B------:R-:W4:Y:S02]  /*5b30*/  MUFU.EX2 R24, R24 ;  /* 0x0000001800187308 */ /* 0x000f240000000800 */
[----:B------:R-:W-:Y:S01]  /*5b40*/  FFMA.FTZ R26, R134, c[0x0][0x2d0], -R133 ;  /* 0x0000b400861a7a23 */ /* 0x000fe20000010885 */
[----:B------:R-:W-:Y:S01]  /*5b50*/  HMMA.16816.F32 R124, R4, R30, R124 ;  /* 0x0000001e047c723c */ /* 0x000fe2000000187c */
[----:B------:R-:W-:-:S04]  /*5b60*/  FFMA.FTZ R27, R66, c[0x0][0x2d0], -R63 ;  /* 0x0000b400421b7a23 */ /* 0x000fc8000001083f */
[----:B------:R-:W5:Y:S03]  /*5b70*/  MUFU.EX2 R25, R25 ;  /* 0x0000001900197308 */ /* 0x000f660000000800 */
[C---:B------:R-:W-:Y:S05]  /*5b80*/  HMMA.16816.F32 R112, R4.reuse, R20, R112 ;  /* 0x000000140470723c */ /* 0x040fea0000001870 */
[----:B------:R-:W1:Y:S01]  /*5b90*/  MUFU.EX2 R26, R26 ;  /* 0x0000001a001a7308 */ /* 0x000e620000000800 */
[----:B----4-:R-:W-:Y:S02]  /*5ba0*/  FADD.FTZ R156, R24, R156 ;  /* 0x0000009c189c7221 */ /* 0x010fe40000010000 */
[----:B------:R-:W-:Y:S01]  /*5bb0*/  HMMA.16816.F32 R108, R4, R22, R108 ;  /* 0x00000016046c723c */ /* 0x000fe2000000186c */
[----:B------:R-:W-:Y:S04]  /*5bc0*/  LDSM.16.MT88.4 R20, [R236+0x3900] ;  /* 0x00390000ec14783b */ /* 0x000fe80000004200 */
[----:B------:R-:W4:Y:S01]  /*5bd0*/  MUFU.EX2 R27, R27 ;  /* 0x0000001b001b7308 */ /* 0x000f220000000800 */
[----:B-----5:R-:W-:-:S02]  /*5be0*/  FADD.FTZ R156, R25, R156 ;  /* 0x0000009c199c7221 */ /* 0x020fc40000010000 */
[C---:B--2---:R-:W-:Y:S05]  /*5bf0*/  HMMA.16816.F32 R80, R4.reuse, R16, R80 ;  /* 0x000000100450723c */ /* 0x044fea0000001850 */
[----:B------:R-:W2:Y:S01]  /*5c00*/  MUFU.EX2 R29, R29 ;  /* 0x0000001d001d7308 */ /* 0x000ea20000000800 */
[----:B-1----:R-:W-:Y:S02]  /*5c10*/  FADD.FTZ R156, R26, R156 ;  /* 0x0000009c1a9c7221 */ /* 0x002fe40000010000 */
[----:B------:R-:W-:Y:S01]  /*5c20*/  HMMA.16816.F32 R76, R4, R18, R76 ;  /* 0x00000012044c723c */ /* 0x000fe2000000184c */
[----:B------:R-:W1:Y:S01]  /*5c30*/  LDSM.16.MT88.4 R16, [R233+0x3900] ;  /* 0x00390000e910783b */ /* 0x000e620000004200 */
[----:B----4-:R-:W-:-:S06]  /*5c40*/  FADD.FTZ R152, R27, R152 ;  /* 0x000000981b987221 */ /* 0x010fcc0000010000 */
[----:B------:R-:W-:Y:S01]  /*5c50*/  HMMA.16816.F32 R72, R4, R12, R72 ;  /* 0x0000000c0448723c */ /* 0x000fe20000001848 */
[----:B------:R-:W-:-:S04]  /*5c60*/  FADD.FTZ R152, R28, R152 ;  /* 0x000000981c987221 */ /* 0x000fc80000010000 */
[----:B--2---:R-:W-:-:S03]  /*5c70*/  FADD.FTZ R152, R29, R152 ;  /* 0x000000981d987221 */ /* 0x004fc60000010000 */
[----:B------:R-:W-:Y:S01]  /*5c80*/  HMMA.16816.F32 R68, R4, R14, R68 ;  /* 0x0000000e0444723c */ /* 0x000fe20000001844 */
[----:B------:R-:W2:Y:S06]  /*5c90*/  LDSM.16.MT88.4 R12, [R232+0x3900] ;  /* 0x00390000e80c783b */ /* 0x000eac0000004200 */
[----:B------:R-:W-:Y:S02]  /*5ca0*/  F2FP.PACK_AB R4, R25, R24 ;  /* 0x000000181904723e */ /* 0x000fe400000000ff */
[C---:B------:R-:W-:Y:S01]  /*5cb0*/  F2FP.PACK_AB R6, R249.reuse, R26 ;  /* 0x0000001af906723e */ /* 0x040fe200000000ff */
[----:B------:R-:W-:Y:S01]  /*5cc0*/  FADD.FTZ R249, R249, R156 ;  /* 0x0000009cf9f97221 */ /* 0x000fe20000010000 */
[----:B------:R-:W-:-:S02]  /*5cd0*/  F2FP.PACK_AB R5, R28, R27 ;  /* 0x0000001b1c05723e */ /* 0x000fc400000000ff */
[C---:B------:R-:W-:Y:S01]  /*5ce0*/  F2FP.PACK_AB R7, R248.reuse, R29 ;  /* 0x0000001df807723e */ /* 0x040fe200000000ff */
[----:B------:R-:W-:-:S06]  /*5cf0*/  FADD.FTZ R248, R248, R152 ;  /* 0x00000098f8f87221 */ /* 0x000fcc0000010000 */
[C---:B---3--:R-:W-:Y:S08]  /*5d00*/  HMMA.16816.F32 R120, R4.reuse, R8, R120 ;  /* 0x000000080478723c */ /* 0x048ff00000001878 */
[C---:B------:R-:W-:Y:S01]  /*5d10*/  HMMA.16816.F32 R116, R4.reuse, R10, R116 ;  /* 0x0000000a0474723c */ /* 0x040fe20000001874 */
[----:B------:R-:W3:Y:S07]  /*5d20*/  LDSM.16.MT88.4 R8, [R236+0x7900] ;  /* 0x00790000ec08783b */ /* 0x000eee0000004200 */
[C---:B-1----:R-:W-:Y:S08]  /*5d30*/  HMMA.16816.F32 R112, R4.reuse, R16, R112 ;  /* 0x000000100470723c */ /* 0x042ff00000001870 */
[C---:B------:R-:W-:Y:S01]  /*5d40*/  HMMA.16816.F32 R108, R4.reuse, R18, R108 ;  /* 0x00000012046c723c */ /* 0x040fe2000000186c */
[----:B------:R-:W1:Y:S07]  /*5d50*/  LDSM.16.MT88.4 R16, [R234+0x7900] ;  /* 0x00790000ea10783b */ /* 0x000e6e0000004200 */
[C---:B--2---:R-:W-:Y:S08]  /*5d60*/  HMMA.16816.F32 R104, R4.reuse, R12, R104 ;  /* 0x0000000c0468723c */ /* 0x044ff00000001868 */
[C---:B------:R-:W-:Y:S01]  /*5d70*/  HMMA.16816.F32 R100, R4.reuse, R14, R100 ;  /* 0x0000000e0464723c */ /* 0x040fe20000001864 */
[----:B------:R-:W2:Y:S07]  /*5d80*/  LDSM.16.MT88.4 R12, [R233+0x7900] ;  /* 0x00790000e90c783b */ /* 0x000eae0000004200 */
[C---:B------:R-:W-:Y:S08]  /*5d90*/  HMMA.16816.F32 R128, R4.reuse, R20, R128 ;  /* 0x000000140480723c */ /* 0x040ff00000001880 */
[C---:B---3--:R-:W-:Y:S08]  /*5da0*/  HMMA.16816.F32 R96, R4.reuse, R8, R96 ;  /* 0x000000080460723c */ /* 0x048ff00000001860 */
[C---:B------:R-:W-:Y:S01]  /*5db0*/  HMMA.16816.F32 R92, R4.reuse, R10, R92 ;  /* 0x0000000a045c723c */ /* 0x040fe2000000185c */
[----:B------:R-:W3:Y:S07]  /*5dc0*/  LDSM.16.MT88.4 R8, [R232+0x7900] ;  /* 0x00790000e808783b */ /* 0x000eee0000004200 */
[C---:B------:R-:W-:Y:S08]  /*5dd0*/  HMMA.16816.F32 R124, R4.reuse, R22, R124 ;  /* 0x00000016047c723c */ /* 0x040ff0000000187c */
[C---:B-1----:R-:W-:Y:S08]  /*5de0*/  HMMA.16816.F32 R88, R4.reuse, R16, R88 ;  /* 0x000000100458723c */ /* 0x042ff00000001858 */
[C---:B------:R-:W-:Y:S08]  /*5df0*/  HMMA.16816.F32 R84, R4.reuse, R18, R84 ;  /* 0x000000120454723c */ /* 0x040ff00000001854 */
[C---:B--2---:R-:W-:Y:S08]  /*5e00*/  HMMA.16816.F32 R80, R4.reuse, R12, R80 ;  /* 0x0000000c0450723c */ /* 0x044ff00000001850 */
[C---:B------:R-:W-:Y:S08]  /*5e10*/  HMMA.16816.F32 R76, R4.reuse, R14, R76 ;  /* 0x0000000e044c723c */ /* 0x040ff0000000184c */
[C---:B---3--:R-:W-:Y:S08]  /*5e20*/  HMMA.16816.F32 R72, R4.reuse, R8, R72 ;  /* 0x000000080448723c */ /* 0x048ff00000001848 */
[----:B------:R-:W-:Y:S01]  /*5e30*/  HMMA.16816.F32 R68, R4, R10, R68 ;  /* 0x0000000a0444723c */ /* 0x000fe20000001844 */
[----:B------:R-:W-:Y:S07]  /*5e40*/  @P1 BRA `(.L_x_26) ;  /* 0x0000416000001947 */ /* 0x000fee0003800000 */
[C---:B------:R-:W-:Y:S01]  /*5e50*/  SHF.L.U64.HI R247, R33.reuse, 0x1, R35 ;  /* 0x0000000121f77819 */ /* 0x040fe20000010223 */
[----:B------:R-:W-:Y:S01]  /*5e60*/  IMAD.SHL.U32 R246, R33, 0x2, RZ ;  /* 0x0000000221f67824 */ /* 0x000fe200078e00ff */
[C---:B------:R-:W-:Y:S01]  /*5e70*/  SHF.L.U64.HI R245, R32.reuse, 0x1, R34 ;  /* 0x0000000120f57819 */ /* 0x040fe20000010222 */
[----:B------:R-:W-:Y:S01]  /*5e80*/  IMAD.SHL.U32 R244, R32, 0x2, RZ ;  /* 0x0000000220f47824 */ /* 0x000fe200078e00ff */
[----:B------:R-:W-:Y:S01]  /*5e90*/  MOV R0, R3 ;  /* 0x0000000300007202 */ /* 0x000fe20000000f00 */
[----:B------:R-:W-:Y:S01]  /*5ea0*/  IMAD.MOV.U32 R2, RZ, RZ, R132 ;  /* 0x000000ffff027224 */ /* 0x000fe200078e0084 */
[----:B------:R-:W-:Y:S01]  /*5eb0*/  UIADD3 UR6, UR6, -0x2, URZ ;  /* 0xfffffffe06067890 */ /* 0x000fe2000fffe03f */
[----:B------:R-:W-:Y:S09]  /*5ec0*/  BRA `(.L_x_27) ;  /* 0x000003c000007947 */ /* 0x000ff20003800000 */
.L_x_29:
[----:B------:R-:W-:Y:S01]  /*5ed0*/  ULEA UR4, UR6, UR10, 0x7 ;  /* 0x0000000a06047291 */ /* 0x000fe2000f8e383f */
[----:B------:R-:W-:Y:S05]  /*5ee0*/  IMAD.MOV.U32 R239, RZ, RZ, RZ ;  /* 0x000000ffffef7224 */ /* 0x000fea00078e00ff */
[----:B------:R-:W-:Y:S05]  /*5ef0*/  IMAD.U32 R240, RZ, RZ, UR4 ;  /* 0x00000004fff07e24 */ /* 0x000fea000f8e00ff */
[----:B------:R-:W-:Y:S05]  /*5f00*/  IADD3 R240, R240, -0x80, R242 ;  /* 0xffffff80f0f07810 */ /* 0x000fea0007ffe0f2 */
        /* <DEDUP_REMOVED lines=23> */
[----:B------:R-:W1:Y:S04]  /*6080*/  SHFL.IDX PT, R9, R4, RZ, 0x181f ;  /* 0x00181fff04097589 */ /* 0x000e6800000e0000 */
[----:B------:R-:W2:Y:S04]  /*6090*/  SHFL.IDX PT, R10, R3, RZ, 0x181f ;  /* 0x00181fff030a7589 */ /* 0x000ea800000e0000 */
[----:B------:R-:W3:Y:S04]  /*60a0*/  SHFL.IDX PT, R7, R4, 0x1, 0x181f ;  /* 0x00381f0004077f89 */ /* 0x000ee800000e0000 */
[----:B------:R-:W4:Y:S04]  /*60b0*/  SHFL.IDX PT, R8, R3, 0x1, 0x181f ;  /* 0x00381f0003087f89 */ /* 0x000f2800000e0000 */
[----:B------:R-:W-:Y:S04]  /*60c0*/  SHFL.IDX PT, R5, R4, 0x2, 0x181f ;  /* 0x00581f0004057f89 */ /* 0x000fe800000e0000 */
[----:B------:R-:W-:Y:S04]  /*60d0*/  SHFL.IDX PT, R6, R3, 0x2, 0x181f ;  /* 0x00581f0003067f89 */ /* 0x000fe800000e0000 */
[----:B------:R-:W5:Y:S01]  /*60e0*/  SHFL.IDX PT, R4, R4, 0x3, 0x181f ;  /* 0x00781f0004047f89 */ /* 0x000f6200000e0000 */
[C---:B-1----:R-:W-:Y:S02]  /*60f0*/  IADD3 R12, P5, R9.reuse, R246, RZ ;  /* 0x000000f6090c7210 */ /* 0x042fe40007fbe0ff */
[----:B------:R-:W-:Y:S01]  /*6100*/  IADD3 R16, P2, R9, R244, RZ ;  /* 0x000000f409107210 */ /* 0x000fe20007f5e0ff */
[----:B------:R-:W1:Y:S02]  /*6110*/  SHFL.IDX PT, R3, R3, 0x3, 0x181f ;  /* 0x00781f0003037f89 */ /* 0x000e6400000e0000 */
[C-C-:B--2---:R-:W-:Y:S01]  /*6120*/  IMAD.X R13, R10.reuse, 0x1, R247.reuse, P5 ;  /* 0x000000010a0d7824 */ /* 0x144fe200028e06f7 */
[-C--:B------:R-:W-:Y:S02]  /*6130*/  IADD3.X R17, R10, R245.reuse, RZ, P2, !PT ;  /* 0x000000f50a117210 */ /* 0x080fe400017fe4ff */
[C---:B---3--:R-:W-:Y:S02]  /*6140*/  IADD3 R14, P1, R7.reuse, R246, RZ ;  /* 0x000000f6070e7210 */ /* 0x048fe40007f3e0ff */
[----:B------:R2:W-:Y:S01]  /*6150*/  LDGSTS.E.BYPASS.LTC128B.128 [R241+0x8100], [R12.64], !P4 ;  /* 0x081000000cf17fae */ /* 0x0005e2000e101d4c */
[----:B------:R-:W-:Y:S02]  /*6160*/  IADD3 R10, P2, R7, R244, RZ ;  /* 0x000000f4070a7210 */ /* 0x000fe40007f5e0ff */
[C---:B----4-:R-:W-:Y:S01]  /*6170*/  IMAD.X R15, R8.reuse, 0x1, R247, P1 ;  /* 0x00000001080f7824 */ /* 0x050fe200008e06f7 */
[----:B------:R3:W-:Y:S02]  /*6180*/  LDGSTS.E.BYPASS.LTC128B.128 [R241+0xc100], [R16.64], !P3 ;  /* 0x0c10000010f17fae */ /* 0x0007e4000d901d4c */
[----:B------:R-:W-:Y:S02]  /*6190*/  IMAD.X R11, R8, 0x1, R245, P2 ;  /* 0x00000001080b7824 */ /* 0x000fe400010e06f5 */
[----:B------:R4:W-:Y:S04]  /*61a0*/  LDGSTS.E.BYPASS.LTC128B.128 [R241+0x9100], [R14.64], !P4 ;  /* 0x091000000ef17fae */ /* 0x0009e8000e101d4c */
[----:B------:R3:W-:Y:S01]  /*61b0*/  LDGSTS.E.BYPASS.LTC128B.128 [R241+0xd100], [R10.64], !P3 ;  /* 0x0d1000000af17fae */ /* 0x0007e2000d901d4c */
[-C--:B-----5:R-:W-:Y:S05]  /*61c0*/  IADD3 R8, P2, R4, R246.reuse, RZ ;  /* 0x000000f604087210 */ /* 0x0a0fea0007f5e0ff */
[--C-:B-1----:R-:W-:Y:S01]  /*61d0*/  IMAD.X R9, R3, 0x1, R247.reuse, P2 ;  /* 0x0000000103097824 */ /* 0x102fe200010e06f7 */
[C---:B--2---:R-:W-:Y:S05]  /*61e0*/  IADD3 R12, P1, R5.reuse, R246, RZ ;  /* 0x000000f6050c7210 */ /* 0x044fea0007f3e0ff */
[----:B------:R-:W-:Y:S01]  /*61f0*/  IMAD.X R13, R6, 0x1, R247, P1 ;  /* 0x00000001060d7824 */ /* 0x000fe200008e06f7 */
[-C--:B------:R-:W-:Y:S02]  /*6200*/  IADD3 R4, P1, R4, R244.reuse, RZ ;  /* 0x000000f404047210 */ /* 0x080fe40007f3e0ff */
[----:B----4-:R-:W-:Y:S02]  /*6210*/  IADD3 R14, P5, R5, R244, RZ ;  /* 0x000000f4050e7210 */ /* 0x010fe40007fbe0ff */
[----:B------:R3:W-:Y:S01]  /*6220*/  LDGSTS.E.BYPASS.LTC128B.128 [R241+0xa100], [R12.64], !P4 ;  /* 0x0a1000000cf17fae */ /* 0x0007e2000e101d4c */
[----:B------:R-:W-:Y:S01]  /*6230*/  IMAD.X R5, R3, 0x1, R245, P1 ;  /* 0x0000000103057824 */ /* 0x000fe200008e06f5 */
[----:B------:R-:W-:Y:S05]  /*6240*/  IADD3.X R15, R6, R245, RZ, P5, !PT ;  /* 0x000000f5060f7210 */ /* 0x000fea0002ffe4ff */
[----:B------:R3:W-:Y:S04]  /*6250*/  LDGSTS.E.BYPASS.LTC128B.128 [R241+0xe100], [R14.64], !P3 ;  /* 0x0e1000000ef17fae */ /* 0x0007e8000d901d4c */
[----:B------:R3:W-:Y:S04]  /*6260*/  LDGSTS.E.BYPASS.LTC128B.128 [R241+0xb100], [R8.64], !P4 ;  /* 0x0b10000008f17fae */ /* 0x0007e8000e101d4c */
[----:B------:R3:W-:Y:S01]  /*6270*/  LDGSTS.E.BYPASS.LTC128B.128 [R241+0xf100], [R4.64], !P3 ;  /* 0x0f10000004f17fae */ /* 0x0007e2000d901d4c */
[----:B------:R-:W-:-:S05]  /*6280*/  BRA `(.L_x_28) ;  /* 0x000017e000007947 */ /* 0x000fca0003800000 */
.L_x_27:
[----:B------:R-:W-:Y:S04]  /*6290*/  DEPBAR.LE SB0, 0x0 ;  /* 0x000080000000791a */ /* 0x000fe80000000000 */
[----:B------:R-:W-:Y:S01]  /*62a0*/  BAR.SYNC.DEFER_BLOCKING 0x0 ;  /* 0x0000000000007b1d */ /* 0x000fe20000010000 */
[----:B------:R-:W-:Y:S01]  /*62b0*/  SHF.R.S32.HI R3, RZ, 0x1f, R240 ;  /* 0x0000001fff037819 */ /* 0x000fe200000114f0 */
[C---:B------:R-:W-:Y:S01]  /*62c0*/  IMAD.WIDE.U32 R36, R240.reuse, c[0x0][0x208], RZ ;  /* 0x00008200f0247a25 */ /* 0x040fe200078e00ff */
[----:B------:R-:W-:Y:S03]  /*62d0*/  UISETP.GE.AND UP0, UPT, UR6, 0x1, UPT ;  /* 0x000000010600788c */ /* 0x000fe6000bf06270 */
[----:B------:R-:W-:Y:S04]  /*62e0*/  IMAD R3, R3, c[0x0][0x208], RZ ;  /* 0x0000820003037a24 */ /* 0x000fe800078e02ff */
[----:B------:R-:W-:Y:S05]  /*62f0*/  IMAD R3, R240, c[0x0][0x20c], R3 ;  /* 0x00008300f0037a24 */ /* 0x000fea00078e0203 */
        /* <DEDUP_REMOVED lines=19> */
[----:B------:R-:W-:Y:S01]  /*6430*/  LDSM.16.M88.4 R64, [R238+0xb900] ;  /* 0x00b90000ee40783b */ /* 0x000fe20000000200 */
[C---:B------:R-:W-:Y:S07]  /*6440*/  HMMA.16816.F32 R16, R136.reuse, R18, RZ ;  /* 0x000000128810723c */ /* 0x040fee00000018ff */
[----:B------:R-:W-:Y:S01]  /*6450*/  LDSM.16.M88.4 R132, [R237] ;  /* 0x00000000ed84783b */ /* 0x000fe20000000200 */
[C---:B---3--:R-:W-:Y:S07]  /*6460*/  HMMA.16816.F32 R20, R136.reuse, R24, RZ ;  /* 0x000000188814723c */ /* 0x048fee00000018ff */
[----:B------:R-:W-:Y:S01]  /*6470*/  LDSM.16.M88.4 R144, [R231] ;  /* 0x00000000e790783b */ /* 0x000fe20000000200 */
[C---:B------:R-:W-:Y:S07]  /*6480*/  HMMA.16816.F32 R24, R136.reuse, R26, RZ ;  /* 0x0000001a8818723c */ /* 0x040fee00000018ff */
[----:B------:R-:W-:Y:S01]  /*6490*/  LDSM.16.M88.4 R148, [R230] ;  /* 0x00000000e694783b */ /* 0x000fe20000000200 */
[C---:B----4-:R-:W-:Y:S07]  /*64a0*/  HMMA.16816.F32 R28, R136.reuse, R32, RZ ;  /* 0x00000020881c723c */ /* 0x050fee00000018ff */
[----:B------:R-:W-:Y:S01]  /*64b0*/  LDSM.16.M88.4 R152, [R229] ;  /* 0x00000000e598783b */ /* 0x000fe20000000200 */
[C---:B------:R-:W-:Y:S07]  /*64c0*/  HMMA.16816.F32 R32, R136.reuse, R34, RZ ;  /* 0x000000228820723c */ /* 0x040fee00000018ff */
[----:B------:R-:W-:Y:S01]  /*64d0*/  LDSM.16.M88.4 R156, [R228] ;  /* 0x00000000e49c783b */ /* 0x000fe20000000200 */
[C---:B-----5:R-:W-:Y:S07]  /*64e0*/  HMMA.16816.F32 R36, R136.reuse, R40, RZ ;  /* 0x000000288824723c */ /* 0x060fee00000018ff */
[----:B------:R-:W-:Y:S01]  /*64f0*/  LDSM.16.M88.4 R160, [R227] ;  /* 0x00000000e3a0783b */ /* 0x000fe20000000200 */
[C---:B------:R-:W-:Y:S07]  /*6500*/  HMMA.16816.F32 R40, R136.reuse, R42, RZ ;  /* 0x0000002a8828723c */ /* 0x040fee00000018ff */
[----:B------:R-:W2:Y:S01]  /*6510*/  SHFL.IDX PT, R61, R178, RZ, 0x181f ;  /* 0x00181fffb23d7589 */ /* 0x000ea200000e0000 */
[C---:B-1----:R-:W-:Y:S07]  /*6520*/  HMMA.16816.F32 R44, R136.reuse, R48, RZ ;  /* 0x00000030882c723c */ /* 0x042fee00000018ff */
[----:B------:R-:W1:Y:S01]  /*6530*/  SHFL.IDX PT, R62, R178, 0x1, 0x181f ;  /* 0x00381f00b23e7f89 */ /* 0x000e6200000e0000 */
[C---:B------:R-:W-:Y:S07]  /*6540*/  HMMA.16816.F32 R48, R136.reuse, R50, RZ ;  /* 0x000000328830723c */ /* 0x040fee00000018ff */
[----:B------:R-:W3:Y:S01]  /*6550*/  SHFL.IDX PT, R63, R176, RZ, 0x181f ;  /* 0x00181fffb03f7589 */ /* 0x000ee200000e0000 */
[C---:B------:R-:W-:Y:S07]  /*6560*/  HMMA.16816.F32 R52, R136.reuse, R56, RZ ;  /* 0x000000388834723c */ /* 0x040fee00000018ff */
[----:B------:R-:W4:Y:S01]  /*6570*/  SHFL.IDX PT, R60, R176, 0x1, 0x181f ;  /* 0x00381f00b03c7f89 */ /* 0x000f2200000e0000 */
[C---:B--2---:R-:W-:Y:S04]  /*6580*/  IADD3 R180, P1, R61.reuse, R246, RZ ;  /* 0x000000f63db47210 */ /* 0x044fe80007f3e0ff */
[----:B------:R-:W-:Y:S01]  /*6590*/  IADD3 R200, P5, R61, R244, RZ ;  /* 0x000000f43dc87210 */ /* 0x000fe20007fbe0ff */
[C---:B------:R-:W-:Y:S02]  /*65a0*/  HMMA.16816.F32 R56, R136.reuse, R58, RZ ;  /* 0x0000003a8838723c */ /* 0x040fe400000018ff */
[----:B------:R-:W-:Y:S01]  /*65b0*/  LDSM.16.M88.4 R164, [R226] ;  /* 0x00000000e2a4783b */ /* 0x000fe20000000200 */
[C---:B-1----:R-:W-:Y:S07]  /*65c0*/  IADD3 R202, P2, R62.reuse, R246, RZ ;  /* 0x000000f63eca7210 */ /* 0x042fee0007f5e0ff */
[----:B------:R-:W-:Y:S02]  /*65d0*/  LDSM.16.M88.4 R168, [R225] ;  /* 0x00000000e1a8783b */ /* 0x000fe40000000200 */
[C---:B---3--:R-:W-:Y:S02]  /*65e0*/  IADD3.X R181, R63.reuse, R247, RZ, P1, !PT ;  /* 0x000000f73fb57210 */ /* 0x048fe40000ffe4ff */
[----:B------:R-:W-:Y:S02]  /*65f0*/  IADD3 R182, P1, R62, R244, RZ ;  /* 0x000000f43eb67210 */ /* 0x000fe40007f3e0ff */
[----:B------:R-:W-:Y:S02]  /*6600*/  IADD3.X R201, R63, R245, RZ, P5, !PT ;  /* 0x000000f53fc97210 */ /* 0x000fe40002ffe4ff */
[----:B------:R-:W-:Y:S01]  /*6610*/  @!PT LDS RZ, [RZ] ;  /* 0x00000000fffff984 */ /* 0x000fe20000000800 */
[----:B------:R-:W-:Y:S01]  /*6620*/  @!PT LDS RZ, [RZ] ;  /* 0x00000000fffff984 */ /* 0x000fe20000000800 */
[----:B------:R-:W-:Y:S01]  /*6630*/  @!PT LDS RZ, [RZ] ;  /* 0x00000000fffff984 */ /* 0x000fe20000000800 */
[----:B------:R1:W-:Y:S01]  /*6640*/  LDGSTS.E.BYPASS.LTC128B.128 [R243], [R180.64], !P4 ;  /* 0x00000000b4f37fae */ /* 0x0003e2000e101d4c */
[C---:B----4-:R-:W-:Y:S02]  /*6650*/  IADD3.X R203, R60.reuse, R247, RZ, P2, !PT ;  /* 0x000000f73ccb7210 */ /* 0x050fe400017fe4ff */
[----:B------:R-:W-:Y:S02]  /*6660*/  IADD3.X R183, R60, R245, RZ, P1, !PT ;  /* 0x000000f53cb77210 */ /* 0x000fe40000ffe4ff */
[C---:B------:R-:W-:Y:S03]  /*6670*/  HMMA.16816.F32 R60, R136.reuse, R64, RZ ;  /* 0x00000040883c723c */ /* 0x040fe600000018ff */
[----:B------:R2:W-:Y:S05]  /*6680*/  LDGSTS.E.BYPASS.LTC128B.128 [R241+0x4100], [R200.64], !P3 ;  /* 0x04100000c8f17fae */ /* 0x0005ea000d901d4c */
[----:B------:R-:W-:Y:S03]  /*6690*/  HMMA.16816.F32 R64, R136, R66, RZ ;  /* 0x000000428840723c */ /* 0x000fe600000018ff */
[----:B------:R3:W-:Y:S05]  /*66a0*/  LDGSTS.E.BYPASS.LTC128B.128 [R241+0x1100], [R202.64], !P4 ;  /* 0x01100000caf17fae */ /* 0x0007ea000e101d4c */
[C---:B------:R-:W-:Y:S03]  /*66b0*/  HMMA.16816.F32 R4, R140.reuse, R132, R4 ;  /* 0x000000848c04723c */ /* 0x040fe60000001804 */
[----:B------:R-:W2:Y:S05]  /*66c0*/  SHFL.IDX PT, R177, R178, 0x2, 0x181f ;  /* 0x00581f00b2b17f89 */ /* 0x000eaa00000e0000 */
[C---:B------:R-:W-:Y:S03]  /*66d0*/  HMMA.16816.F32 R8, R140.reuse, R134, R8 ;  /* 0x000000868c08723c */ /* 0x040fe60000001808 */
[----:B------:R-:W4:Y:S05]  /*66e0*/  SHFL.IDX PT, R3, R176, 0x2, 0x181f ;  /* 0x00581f00b0037f89 */ /* 0x000f2a00000e0000 */
[C---:B------:R-:W-:Y:S03]  /*66f0*/  HMMA.16816.F32 R12, R140.reuse, R144, R12 ;  /* 0x000000908c0c723c */ /* 0x040fe6000000180c */
[----:B------:R5:W-:Y:S05]  /*6700*/  LDGSTS.E.BYPASS.LTC128B.128 [R241+0x5100], [R182.64], !P3 ;  /* 0x05100000b6f17fae */ /* 0x000bea000d901d4c */
[C---:B------:R-:W-:Y:S03]  /*6710*/  HMMA.16816.F32 R16, R140.reuse, R146, R16 ;  /* 0x000000928c10723c */ /* 0x040fe60000001810 */
[----:B------:R-:W1:Y:S01]  /*6720*/  SHFL.IDX PT, R178, R178, 0x3, 0x181f ;  /* 0x00781f00b2b27f89 */ /* 0x000e6200000e0000 */
[----:B--2---:R-:W-:Y:S04]  /*6730*/  IADD3 R200, P1, R177, R246, RZ ;  /* 0x000000f6b1c87210 */ /* 0x004fe80007f3e0ff */
[C---:B------:R-:W-:Y:S03]  /*6740*/  HMMA.16816.F32 R20, R140.reuse, R148, R20 ;  /* 0x000000948c14723c */ /* 0x040fe60000001814 */
[----:B------:R-:W2:Y:S01]  /*6750*/  SHFL.IDX PT, R176, R176, 0x3, 0x181f ;  /* 0x00781f00b0b07f89 */ /* 0x000ea200000e0000 */
[----:B----4-:R-:W-:Y:S04]  /*6760*/  IADD3.X R201, R3, R247, RZ, P1, !PT ;  /* 0x000000f703c97210 */ /* 0x010fe80000ffe4ff */
[C---:B------:R-:W-:Y:S03]  /*6770*/  HMMA.16816.F32 R24, R140.reuse, R150, R24 ;  /* 0x000000968c18723c */ /* 0x040fe60000001818 */
[----:B------:R3:W-:Y:S01]  /*6780*/  LDGSTS.E.BYPASS.LTC128B.128 [R241+0x2100], [R200.64], !P4 ;  /* 0x02100000c8f17fae */ /* 0x0007e2000e101d4c */
[----:B-----5:R-:W-:Y:S04]  /*6790*/  IADD3 R182, P5, R177, R244, RZ ;  /* 0x000000f4b1b67210 */ /* 0x020fe80007fbe0ff */
[C---:B------:R-:W-:Y:S04]  /*67a0*/  HMMA.16816.F32 R28, R140.reuse, R152, R28 ;  /* 0x000000988c1c723c */ /* 0x040fe8000000181c */
[----:B------:R-:W-:Y:S02]  /*67b0*/  IADD3.X R183, R3, R245, RZ, P5, !PT ;  /* 0x000000f503b77210 */ /* 0x000fe40002ffe4ff */
[----:B-1----:R-:W-:Y:S02]  /*67c0*/  IADD3 R180, P2, R178, R246, RZ ;  /* 0x000000f6b2b47210 */ /* 0x002fe40007f5e0ff */
[C---:B------:R-:W-:Y:S01]  /*67d0*/  HMMA.16816.F32 R32, R140.reuse, R154, R32 ;  /* 0x0000009a8c20723c */ /* 0x040fe20000001820 */
[----:B------:R1:W-:Y:S03]  /*67e0*/  LDGSTS.E.BYPASS.LTC128B.128 [R241+0x6100], [R182.64], !P3 ;  /* 0x06100000b6f17fae */ /* 0x0003e6000d901d4c */
[----:B--2---:R-:W-:Y:S02]  /*67f0*/  IADD3.X R181, R176, R247, RZ, P2, !PT ;  /* 0x000000f7b0b57210 */ /* 0x004fe400017fe4ff */
[----:B------:R-:W-:Y:S02]  /*6800*/  IADD3 R178, P1, R178, R244, RZ ;  /* 0x000000f4b2b27210 */ /* 0x000fe40007f3e0ff */
[C---:B------:R-:W-:Y:S01]  /*6810*/  HMMA.16816.F32 R36, R140.reuse, R156, R36 ;  /* 0x0000009c8c24723c */ /* 0x040fe20000001824 */
[----:B------:R1:W-:Y:S03]  /*6820*/  LDGSTS.E.BYPASS.LTC128B.128 [R243+0x3000], [R180.64], !P4 ;  /* 0x03000000b4f37fae */ /* 0x0003e6000e101d4c */
[----:B------:R-:W-:Y:S02]  /*6830*/  IADD3.X R179, R176, R245, RZ, P1, !PT ;  /* 0x000000f5b0b37210 */ /* 0x000fe40000ffe4ff */
[----:B------:R-:W-:Y:S02]  /*6840*/  PLOP3.LUT P1, PT, PT, PT, UP0, 0x80, 0x0 ;  /* 0x000000000000781c */ /* 0x000fe40003f2f008 */
[C---:B------:R-:W-:Y:S01]  /*6850*/  HMMA.16816.F32 R40, R140.reuse, R158, R40 ;  /* 0x0000009e8c28723c */ /* 0x040fe20000001828 */
[----:B------:R2:W-:Y:S07]  /*6860*/  LDGSTS.E.BYPASS.LTC128B.128 [R243+0x7000], [R178.64], !P3 ;  /* 0x07000000b2f37fae */ /* 0x0005ee000d901d4c */
[C---:B------:R-:W-:Y:S01]  /*6870*/  HMMA.16816.F32 R44, R140.reuse, R160, R44 ;  /* 0x000000a08c2c723c */ /* 0x040fe2000000182c */
[----:B------:R-:W-:Y:S07]  /*6880*/  LDSM.16.M88.4 R132, [R235+0x9100] ;  /* 0x00910000eb84783b */ /* 0x000fee0000000200 */
[C---:B------:R-:W-:Y:S01]  /*6890*/  HMMA.16816.F32 R48, R140.reuse, R162, R48 ;  /* 0x000000a28c30723c */ /* 0x040fe20000001830 */
[----:B------:R-:W0:Y:S07]  /*68a0*/  LDGDEPBAR ;  /* 0x00000000000079af */ /* 0x000e2e0000000000 */
[C---:B------:R-:W-:Y:S01]  /*68b0*/  HMMA.16816.F32 R52, R140.reuse, R164, R52 ;  /* 0x000000a48c34723c */ /* 0x040fe20000001834 */
[----:B-1----:R-:W-:Y:S07]  /*68c0*/  LDSM.16.M88.4 R180, [R235+0x8900] ;  /* 0x00890000ebb4783b */ /* 0x002fee0000000200 */
[C---:B------:R-:W-:Y:S01]  /*68d0*/  HMMA.16816.F32 R56, R140.reuse, R166, R56 ;  /* 0x000000a68c38723c */ /* 0x040fe20000001838 */
[----:B--2---:R-:W1:Y:S07]  /*68e0*/  LDSM.16.M88.4 R176, [R235+0x8100] ;  /* 0x00810000ebb0783b */ /* 0x004e6e0000000200 */
[C---:B------:R-:W-:Y:S01]  /*68f0*/  HMMA.16816.F32 R60, R140.reuse, R168, R60 ;  /* 0x000000a88c3c723c */ /* 0x040fe2000000183c */
[----:B------:R-:W2:Y:S07]  /*6900*/  LDSM.16.M88.4 R144, [R235+0x9900] ;  /* 0x00990000eb90783b */ /* 0x000eae0000000200 */
[----:B------:R-:W-:Y:S01]  /*6910*/  HMMA.16816.F32 R64, R140, R170, R64 ;  /* 0x000000aa8c40723c */ /* 0x000fe20000001840 */
[----:B------:R-:W4:Y:S08]  /*6920*/  LDSM.16.M88.4 R148, [R235+0xa100] ;  /* 0x00a10000eb94783b */ /* 0x000f300000000200 */
[----:B------:R-:W5:Y:S08]  /*6930*/  LDSM.16.M88.4 R152, [R235+0xa900] ;  /* 0x00a90000eb98783b */ /* 0x000f700000000200 */
[----:B------:R-:W-:Y:S01]  /*6940*/  LDSM.16.M88.4 R156, [R224] ;  /* 0x00000000e09c783b */ /* 0x000fe20000000200 */
[C---:B-1----:R-:W-:Y:S07]  /*6950*/  HMMA.16816.F32 R4, R172.reuse, R176, R4 ;  /* 0x000000b0ac04723c */ /* 0x042fee0000001804 */
[----:B------:R-:W-:Y:S01]  /*6960*/  LDSM.16.M88.4 R160, [R224+0x800] ;  /* 0x00080000e0a0783b */ /* 0x000fe20000000200 */
[C---:B------:R-:W-:Y:S07]  /*6970*/  HMMA.16816.F32 R8, R172.reuse, R178, R8 ;  /* 0x000000b2ac08723c */ /* 0x040fee0000001808 */
        /* <DEDUP_REMOVED lines=8> */
[----:B------:R-:W1:Y:S01]  /*6a00*/  LDSM.16.M88.4 R132, [R235+0xb100] ;  /* 0x00b10000eb84783b */ /* 0x000e620000000200 */
[C---:B--2---:R-:W-:Y:S07]  /*6a10*/  HMMA.16816.F32 R28, R172.reuse, R144, R28 ;  /* 0x00000090ac1c723c */ /* 0x044fee000000181c */
[----:B---3--:R-:W-:Y:S01]  /*6a20*/  LDSM.16.M88.4 R200, [R235+0xe900] ;  /* 0x00e90000ebc8783b */ /* 0x008fe20000000200 */
[C---:B------:R-:W-:Y:S07]  /*6a30*/  HMMA.16816.F32 R32, R172.reuse, R146, R32 ;  /* 0x00000092ac20723c */ /* 0x040fee0000001820 */
[----:B------:R-:W2:Y:S01]  /*6a40*/  LDSM.16.M88.4 R144, [R235+0xb900] ;  /* 0x00b90000eb90783b */ /* 0x000ea20000000200 */
[C---:B----4-:R-:W-:Y:S07]  /*6a50*/  HMMA.16816.F32 R36, R172.reuse, R148, R36 ;  /* 0x00000094ac24723c */ /* 0x050fee0000001824 */
[----:B------:R-:W-:Y:S01]  /*6a60*/  LDSM.16.M88.4 R204, [R235+0xf100] ;  /* 0x00f10000ebcc783b */ /* 0x000fe20000000200 */
[C---:B------:R-:W-:Y:S07]  /*6a70*/  HMMA.16816.F32 R40, R172.reuse, R150, R40 ;  /* 0x00000096ac28723c */ /* 0x040fee0000001828 */
[----:B------:R-:W3:Y:S01]  /*6a80*/  LDSM.16.M88.4 R148, [R224+0x1800] ;  /* 0x00180000e094783b */ /* 0x000ee20000000200 */
[C---:B-----5:R-:W-:Y:S07]  /*6a90*/  HMMA.16816.F32 R44, R172.reuse, R152, R44 ;  /* 0x00000098ac2c723c */ /* 0x060fee000000182c */
[----:B------:R-:W-:Y:S01]  /*6aa0*/  LDSM.16.M88.4 R208, [R235+0xf900] ;  /* 0x00f90000ebd0783b */ /* 0x000fe20000000200 */
[C---:B------:R-:W-:Y:S07]  /*6ab0*/  HMMA.16816.F32 R48, R172.reuse, R154, R48 ;  /* 0x0000009aac30723c */ /* 0x040fee0000001830 */
[----:B------:R-:W4:Y:S01]  /*6ac0*/  LDSM.16.M88.4 R152, [R224+0x2000] ;  /* 0x00200000e098783b */ /* 0x000f220000000200 */
[C---:B-1----:R-:W-:Y:S08]  /*6ad0*/  HMMA.16816.F32 R52, R172.reuse, R132, R52 ;  /* 0x00000084ac34723c */ /* 0x042ff00000001834 */
[C---:B------:R-:W-:Y:S01]  /*6ae0*/  HMMA.16816.F32 R56, R172.reuse, R134, R56 ;  /* 0x00000086ac38723c */ /* 0x040fe20000001838 */
[----:B------:R-:W1:Y:S07]  /*6af0*/  LDSM.16.M88.4 R132, [R238+0xc100] ;  /* 0x00c10000ee84783b */ /* 0x000e6e0000000200 */
[C---:B--2---:R-:W-:Y:S08]  /*6b00*/  HMMA.16816.F32 R60, R172.reuse, R144, R60 ;  /* 0x00000090ac3c723c */ /* 0x044ff0000000183c */
[----:B------:R-:W-:Y:S01]  /*6b10*/  HMMA.16816.F32 R64, R172, R146, R64 ;  /* 0x00000092ac40723c */ /* 0x000fe20000001840 */
[----:B------:R-:W2:Y:S07]  /*6b20*/  LDSM.16.M88.4 R144, [R238+0xc900] ;  /* 0x00c90000ee90783b */ /* 0x000eae0000000200 */
[C---:B------:R-:W-:Y:S08]  /*6b30*/  HMMA.16816.F32 R4, R184.reuse, R156, R4 ;  /* 0x0000009cb804723c */ /* 0x040ff00000001804 */
[C---:B------:R-:W-:Y:S01]  /*6b40*/  HMMA.16816.F32 R8, R184.reuse, R158, R8 ;  /* 0x0000009eb808723c */ /* 0x040fe20000001808 */
[----:B------:R-:W5:Y:S07]  /*6b50*/  LDSM.16.M88.4 R156, [R238+0xd100] ;  /* 0x00d10000ee9c783b */ /* 0x000f6e0000000200 */
[C---:B------:R-:W-:Y:S08]  /*6b60*/  HMMA.16816.F32 R12, R184.reuse, R160, R12 ;  /* 0x000000a0b80c723c */ /* 0x040ff0000000180c */
[C---:B------:R-:W-:Y:S01]  /*6b70*/  HMMA.16816.F32 R16, R184.reuse, R162, R16 ;  /* 0x000000a2b810723c */ /* 0x040fe20000001810 */
[----:B------:R-:W1:Y:S07]  /*6b80*/  LDSM.16.M88.4 R160, [R238+0xd900] ;  /* 0x00d90000eea0783b */ /* 0x000e6e0000000200 */
[C---:B------:R-:W-:Y:S08]  /*6b90*/  HMMA.16816.F32 R20, R184.reuse, R164, R20 ;  /* 0x000000a4b814723c */ /* 0x040ff00000001814 */
[C---:B------:R-:W-:Y:S01]  /*6ba0*/  HMMA.16816.F32 R24, R184.reuse, R166, R24 ;  /* 0x000000a6b818723c */ /* 0x040fe20000001818 */
[----:B------:R-:W1:Y:S07]  /*6bb0*/  LDSM.16.M88.4 R164, [R238+0xe100] ;  /* 0x00e10000eea4783b */ /* 0x000e6e0000000200 */
[C---:B---3--:R-:W-:Y:S08]  /*6bc0*/  HMMA.16816.F32 R28, R184.reuse, R148, R28 ;  /* 0x00000094b81c723c */ /* 0x048ff0000000181c */
[C---:B------:R-:W-:Y:S01]  /*6bd0*/  HMMA.16816.F32 R32, R184.reuse, R150, R32 ;  /* 0x00000096b820723c */ /* 0x040fe20000001820 */
[----:B------:R-:W3:Y:S07]  /*6be0*/  LDSM.16.M88.4 R148, [R238+0xe900] ;  /* 0x00e90000ee94783b */ /* 0x000eee0000000200 */
[C---:B----4-:R-:W-:Y:S08]  /*6bf0*/  HMMA.16816.F32 R36, R184.reuse, R152, R36 ;  /* 0x00000098b824723c */ /* 0x050ff00000001824 */
[C---:B------:R-:W-:Y:S01]  /*6c00*/  HMMA.16816.F32 R40, R184.reuse, R154, R40 ;  /* 0x0000009ab828723c */ /* 0x040fe20000001828 */
[----:B------:R-:W4:Y:S07]  /*6c10*/  LDSM.16.M88.4 R152, [R238+0xf100] ;  /* 0x00f10000ee98783b */ /* 0x000f2e0000000200 */
[C---:B------:R-:W-:Y:S08]  /*6c20*/  HMMA.16816.F32 R44, R184.reuse, R168, R44 ;  /* 0x000000a8b82c723c */ /* 0x040ff0000000182c */
[C---:B------:R-:W-:Y:S01]  /*6c30*/  HMMA.16816.F32 R48, R184.reuse, R170, R48 ;  /* 0x000000aab830723c */ /* 0x040fe20000001830 */
[----:B------:R-:W2:Y:S07]  /*6c40*/  LDSM.16.M88.4 R168, [R238+0xf900] ;  /* 0x00f90000eea8783b */ /* 0x000eae0000000200 */
[C---:B------:R-:W-:Y:S08]  /*6c50*/  HMMA.16816.F32 R52, R184.reuse, R176, R52 ;  /* 0x000000b0b834723c */ /* 0x040ff00000001834 */
[C---:B------:R-:W-:Y:S01]  /*6c60*/  HMMA.16816.F32 R56, R184.reuse, R178, R56 ;  /* 0x000000b2b838723c */ /* 0x040fe20000001838 */
[----:B------:R-:W3:Y:S07]  /*6c70*/  LDSM.16.M88.4 R176, [R223] ;  /* 0x00000000dfb0783b */ /* 0x000eee0000000200 */
[C---:B------:R-:W-:Y:S08]  /*6c80*/  HMMA.16816.F32 R60, R184.reuse, R180, R60 ;  /* 0x000000b4b83c723c */ /* 0x040ff0000000183c */
[----:B------:R-:W-:Y:S01]  /*6c90*/  HMMA.16816.F32 R64, R184, R182, R64 ;  /* 0x000000b6b840723c */ /* 0x000fe20000001840 */
[----:B------:R-:W3:Y:S07]  /*6ca0*/  LDSM.16.M88.4 R180, [R222] ;  /* 0x00000000deb4783b */ /* 0x000eee0000000200 */
[C---:B-1----:R-:W-:Y:S08]  /*6cb0*/  HMMA.16816.F32 R4, R188.reuse, R132, R4 ;  /* 0x00000084bc04723c */ /* 0x042ff00000001804 */
[C---:B------:R-:W-:Y:S01]  /*6cc0*/  HMMA.16816.F32 R8, R188.reuse, R134, R8 ;  /* 0x00000086bc08723c */ /* 0x040fe20000001808 */
[----:B------:R-:W1:Y:S07]  /*6cd0*/  LDSM.16.M88.4 R132, [R221] ;  /* 0x00000000dd84783b */ /* 0x000e6e0000000200 */
[C---:B--2---:R-:W-:Y:S08]  /*6ce0*/  HMMA.16816.F32 R12, R188.reuse, R144, R12 ;  /* 0x00000090bc0c723c */ /* 0x044ff0000000180c */
[C---:B------:R-:W-:Y:S01]  /*6cf0*/  HMMA.16816.F32 R16, R188.reuse, R146, R16 ;  /* 0x00000092bc10723c */ /* 0x040fe20000001810 */
[----:B------:R-:W2:Y:S07]  /*6d00*/  LDSM.16.M88.4 R144, [R220] ;  /* 0x00000000dc90783b */ /* 0x000eae0000000200 */
[C---:B-----5:R-:W-:Y:S08]  /*6d10*/  HMMA.16816.F32 R20, R188.reuse, R156, R20 ;  /* 0x0000009cbc14723c */ /* 0x060ff00000001814 */
[C---:B------:R-:W-:Y:S01]  /*6d20*/  HMMA.16816.F32 R24, R188.reuse, R158, R24 ;  /* 0x0000009ebc18723c */ /* 0x040fe20000001818 */
[----:B------:R-:W-:Y:S07]  /*6d30*/  LDSM.16.M88.4 R156, [R217] ;  /* 0x00000000d99c783b */ /* 0x000fee0000000200 */
[C---:B------:R-:W-:Y:S08]  /*6d40*/  HMMA.16816.F32 R28, R188.reuse, R160, R28 ;  /* 0x000000a0bc1c723c */ /* 0x040ff0000000181c */
[C---:B------:R-:W-:Y:S01]  /*6d50*/  HMMA.16816.F32 R32, R188.reuse, R162, R32 ;  /* 0x000000a2bc20723c */ /* 0x040fe20000001820 */
[----:B------:R-:W-:Y:S07]  /*6d60*/  LDSM.16.M88.4 R160, [R216] ;  /* 0x00000000d8a0783b */ /* 0x000fee0000000200 */
[C---:B------:R-:W-:Y:S08]  /*6d70*/  HMMA.16816.F32 R36, R188.reuse, R164, R36 ;  /* 0x000000a4bc24723c */ /* 0x040ff00000001824 */
[C---:B------:R-:W-:Y:S01]  /*6d80*/  HMMA.16816.F32 R40, R188.reuse, R166, R40 ;  /* 0x000000a6bc28723c */ /* 0x040fe20000001828 */
[----:B------:R-:W-:Y:S07]  /*6d90*/  LDSM.16.M88.4 R164, [R235+0xc100] ;  /* 0x00c10000eba4783b */ /* 0x000fee0000000200 */
[C---:B---3--:R-:W-:Y:S08]  /*6da0*/  HMMA.16816.F32 R44, R188.reuse, R148, R44 ;  /* 0x00000094bc2c723c */ /* 0x048ff0000000182c */
[C---:B------:R-:W-:Y:S01]  /*6db0*/  HMMA.16816.F32 R48, R188.reuse, R150, R48 ;  /* 0x00000096bc30723c */ /* 0x040fe20000001830 */
[----:B------:R-:W3:Y:S07]  /*6dc0*/  LDSM.16.M88.4 R148, [R219] ;  /* 0x00000000db94783b */ /* 0x000eee0000000200 */
[C---:B----4-:R-:W-:Y:S08]  /*6dd0*/  HMMA.16816.F32 R52, R188.reuse, R152, R52 ;  /* 0x00000098bc34723c */ /* 0x050ff00000001834 */
[C---:B------:R-:W-:Y:S01]  /*6de0*/  HMMA.16816.F32 R56, R188.reuse, R154, R56 ;  /* 0x0000009abc38723c */ /* 0x040fe20000001838 */
[----:B------:R-:W4:Y:S07]  /*6df0*/  LDSM.16.M88.4 R152, [R218] ;  /* 0x00000000da98783b */ /* 0x000f2e0000000200 */
[C---:B------:R-:W-:Y:S08]  /*6e00*/  HMMA.16816.F32 R60, R188.reuse, R168, R60 ;  /* 0x000000a8bc3c723c */ /* 0x040ff0000000183c */
[----:B------:R-:W-:Y:S01]  /*6e10*/  HMMA.16816.F32 R64, R188, R170, R64 ;  /* 0x000000aabc40723c */ /* 0x000fe20000001840 */
[----:B------:R-:W-:Y:S07]  /*6e20*/  LDSM.16.M88.4 R168, [R235+0xd100] ;  /* 0x00d10000eba8783b */ /* 0x000fee0000000200 */
[C---:B------:R-:W-:Y:S08]  /*6e30*/  HMMA.16816.F32 R4, R192.reuse, R176, R4 ;  /* 0x000000b0c004723c */ /* 0x040ff00000001804 */
[C---:B------:R-:W-:Y:S01]  /*6e40*/  HMMA.16816.F32 R8, R192.reuse, R178, R8 ;  /* 0x000000b2c008723c */ /* 0x040fe20000001808 */
[----:B------:R-:W-:Y:S07]  /*6e50*/  LDSM.16.M88.4 R176, [R235+0xd900] ;  /* 0x00d90000ebb0783b */ /* 0x000fee0000000200 */
[C---:B------:R-:W-:Y:S08]  /*6e60*/  HMMA.16816.F32 R12, R192.reuse, R180, R12 ;  /* 0x000000b4c00c723c */ /* 0x040ff0000000180c */
[C---:B------:R-:W-:Y:S01]  /*6e70*/  HMMA.16816.F32 R16, R192.reuse, R182, R16 ;  /* 0x000000b6c010723c */ /* 0x040fe20000001810 */
[----:B------:R-:W-:Y:S07]  /*6e80*/  LDSM.16.M88.4 R180, [R235+0xe100] ;  /* 0x00e10000ebb4783b */ /* 0x000fee0000000200 */
[C---:B-1----:R-:W-:Y:S08]  /*6e90*/  HMMA.16816.F32 R20, R192.reuse, R132, R20 ;  /* 0x00000084c014723c */ /* 0x042ff00000001814 */
[C---:B------:R-:W-:Y:S01]  /*6ea0*/  HMMA.16816.F32 R24, R192.reuse, R134, R24 ;  /* 0x00000086c018723c */ /* 0x040fe20000001818 */
[----:B------:R-:W1:Y:S07]  /*6eb0*/  LDSM.16.M88.4 R132, [R235+0xc900] ;  /* 0x00c90000eb84783b */ /* 0x000e6e0000000200 */
[C---:B--2---:R-:W-:Y:S08]  /*6ec0*/  HMMA.16816.F32 R28, R192.reuse, R144, R28 ;  /* 0x00000090c01c723c */ /* 0x044ff0000000181c */
[C---:B------:R-:W-:Y:S01]  /*6ed0*/  HMMA.16816.F32 R32, R192.reuse, R146, R32 ;  /* 0x00000092c020723c */ /* 0x040fe20000001820 */
[----:B------:R-:W2:Y:S07]  /*6ee0*/  LDSM.16.M88.4 R144, [R224+0x4000] ;  /* 0x00400000e090783b */ /* 0x000eae0000000200 */
[C---:B---3--:R-:W-:Y:S08]  /*6ef0*/  HMMA.16816.F32 R36, R192.reuse, R148, R36 ;  /* 0x00000094c024723c */ /* 0x048ff00000001824 */
[C---:B------:R-:W-:Y:S08]  /*6f00*/  HMMA.16816.F32 R40, R192.reuse, R150, R40 ;  /* 0x00000096c028723c */ /* 0x040ff00000001828 */
[C---:B----4-:R-:W-:Y:S08]  /*6f10*/  HMMA.16816.F32 R44, R192.reuse, R152, R44 ;  /* 0x00000098c02c723c */ /* 0x050ff0000000182c */
[C---:B------:R-:W-:Y:S08]  /*6f20*/  HMMA.16816.F32 R48, R192.reuse, R154, R48 ;  /* 0x0000009ac030723c */ /* 0x040ff00000001830 */
[C---:B------:R-:W-:Y:S08]  /*6f30*/  HMMA.16816.F32 R52, R192.reuse, R156, R52 ;  /* 0x0000009cc034723c */ /* 0x040ff00000001834 */
[C---:B------:R-:W-:Y:S08]  /*6f40*/  HMMA.16816.F32 R56, R192.reuse, R158, R56 ;  /* 0x0000009ec038723c */ /* 0x040ff00000001838 */
[C---:B------:R-:W-:Y:S08]  /*6f50*/  HMMA.16816.F32 R60, R192.reuse, R160, R60 ;  /* 0x000000a0c03c723c */ /* 0x040ff0000000183c */
[----:B------:R-:W-:Y:S08]  /*6f60*/  HMMA.16816.F32 R64, R192, R162, R64 ;  /* 0x000000a2c040723c */ /* 0x000ff00000001840 */
[C---:B------:R-:W-:Y:S08]  /*6f70*/  HMMA.16816.F32 R4, R196.reuse, R164, R4 ;  /* 0x000000a4c404723c */ /* 0x040ff00000001804 */
[C---:B------:R-:W-:Y:S08]  /*6f80*/  HMMA.16816.F32 R8, R196.reuse, R166, R8 ;  /* 0x000000a6c408723c */ /* 0x040ff00000001808 */
[C---:B-1----:R-:W-:Y:S08]  /*6f90*/  HMMA.16816.F32 R12, R196.reuse, R132, R12 ;  /* 0x00000084c40c723c */ /* 0x042ff0000000180c */
[C---:B------:R-:W-:Y:S01]  /*6fa0*/  HMMA.16816.F32 R16, R196.reuse, R134, R16 ;  /* 0x00000086c410723c */ /* 0x040fe20000001810 */
[----:B------:R-:W1:Y:S07]  /*6fb0*/  LDSM.16.M88.4 R132, [R224+0x4800] ;  /* 0x00480000e084783b */ /* 0x000e6e0000000200 */
[C---:B------:R-:W-:Y:S08]  /*6fc0*/  HMMA.16816.F32 R20, R196.reuse, R168, R20 ;  /* 0x000000a8c414723c */ /* 0x040ff00000001814 */
        /* <DEDUP_REMOVED lines=10> */
[----:B------:R-:W-:Y:S08]  /*7070*/  HMMA.16816.F32 R64, R196, R210, R64 ;  /* 0x000000d2c440723c */ /* 0x000ff00000001840 */
[C---:B--2---:R-:W-:Y:S08]  /*7080*/  HMMA.16816.F32 R4, R212.reuse, R144, R4 ;  /* 0x00000090d404723c */ /* 0x044ff00000001804 */
[C---:B------:R-:W-:Y:S08]  /*7090*/  HMMA.16816.F32 R8, R212.reuse, R146, R8 ;  /* 0x00000092d408723c */ /* 0x040ff00000001808 */
[C---:B-1----:R-:W-:Y:S08]  /*70a0*/  HMMA.16816.F32 R12, R212.reuse, R132, R12 ;  /* 0x00000084d40c723c */ /* 0x042ff0000000180c */
[----:B------:R-:W-:Y:S01]  /*70b0*/  FMUL.FTZ R4, R4, c[0x0][0x320] ;  /* 0x0000c80004047a20 */ /* 0x000fe20000410000 */
[C---:B------:R-:W-:Y:S03]  /*70c0*/  HMMA.16816.F32 R16, R212.reuse, R134, R16 ;  /* 0x00000086d410723c */ /* 0x040fe60000001810 */
[----:B------:R-:W-:Y:S01]  /*70d0*/  MUFU.TANH R147, R4 ;  /* 0x0000000400937308 */ /* 0x000fe20000002400 */
[----:B------:R-:W-:Y:S02]  /*70e0*/  FMUL.FTZ R5, R5, c[0x0][0x320] ;  /* 0x0000c80005057a20 */ /* 0x000fe40000410000 */
[----:B------:R-:W-:Y:S02]  /*70f0*/  FMUL.FTZ R6, R6, c[0x0][0x320] ;  /* 0x0000c80006067a20 */ /* 0x000fe40000410000 */
[----:B------:R-:W-:Y:S04]  /*7100*/  FMUL.FTZ R10, R10, c[0x0][0x320] ;  /* 0x0000c8000a0a7a20 */ /* 0x000fe80000410000 */
[----:B------:R-:W-:Y:S01]  /*7110*/  FMUL.FTZ R11, R11, c[0x0][0x320] ;  /* 0x0000c8000b0b7a20 */ /* 0x000fe20000410000 */
[----:B------:R-:W-:Y:S01]  /*7120*/  MUFU.TANH R146, R5 ;  /* 0x0000000500927308 */ /* 0x000fe20000002400 */
[----:B------:R-:W-:Y:S02]  /*7130*/  FMUL.FTZ R7, R7, c[0x0][0x320] ;  /* 0x0000c80007077a20 */ /* 0x000fe40000410000 */
[----:B------:R-:W-:Y:S02]  /*7140*/  FMUL.FTZ R9, R9, c[0x0][0x320] ;  /* 0x0000c80009097a20 */ /* 0x000fe40000410000 */
[----:B------:R-:W-:Y:S02]  /*7150*/  FMUL.FTZ R8, R8, c[0x0][0x320] ;  /* 0x0000c80008087a20 */ /* 0x000fe40000410000 */
[----:B------:R-:W-:Y:S02]  /*7160*/  FMUL.FTZ R12, R12, c[0x0][0x320] ;  /* 0x0000c8000c0c7a20 */ /* 0x000fe40000410000 */
[----:B------:R-:W-:Y:S01]  /*7170*/  FMUL.FTZ R14, R14, c[0x0][0x320] ;  /* 0x0000c8000e0e7a20 */ /* 0x000fe20000410000 */
[----:B------:R-:W-:Y:S01]  /*7180*/  MUFU.TANH R148, R8 ;  /* 0x0000000800947308 */ /* 0x000fe20000002400 */
[----:B------:R-:W-:Y:S02]  /*7190*/  FMUL.FTZ R15, R15, c[0x0][0x320] ;  /* 0x0000c8000f0f7a20 */ /* 0x000fe40000410000 */
[----:B------:R-:W-:Y:S02]  /*71a0*/  FMUL.FTZ R13, R13, c[0x0][0x320] ;  /* 0x0000c8000d0d7a20 */ /* 0x000fe40000410000 */
[----:B------:R-:W-:Y:S02]  /*71b0*/  FMUL.FTZ R18, R18, c[0x0][0x320] ;  /* 0x0000c80012127a20 */ /* 0x000fe40000410000 */
[----:B------:R-:W-:Y:S02]  /*71c0*/  FMUL.FTZ R19, R19, c[0x0][0x320] ;  /* 0x0000c80013137a20 */ /* 0x000fe40000410000 */
[----:B------:R-:W-:Y:S01]  /*71d0*/  FMUL.FTZ R16, R16, c[0x0][0x320] ;  /* 0x0000c80010107a20 */ /* 0x000fe20000410000 */
[----:B------:R-:W1:Y:S01]  /*71e0*/  MUFU.TANH R8, R10 ;  /* 0x0000000a00087308 */ /* 0x000e620000002400 */
[----:B------:R-:W-:Y:S09]  /*71f0*/  FMUL.FTZ R17, R17, c[0x0][0x320] ;  /* 0x0000c80011117a20 */ /* 0x000ff20000410000 */
[----:B------:R-:W2:Y:S10]  /*7200*/  MUFU.TANH R3, R11 ;  /* 0x0000000b00037308 */ /* 0x000eb40000002400 */
[----:B------:R-:W-:Y:S01]  /*7210*/  MUFU.TANH R145, R6 ;  /* 0x0000000600917308 */ /* 0x000fe20000002400 */
[----:B-1----:R1:W-:Y:S09]  /*7220*/  STL [R1+0x14], R8 ;  /* 0x0000140801007387 */ /* 0x0023f20000100800 */
[----:B------:R3:W-:Y:S01]  /*7230*/  MUFU.TANH R144, R7 ;  /* 0x0000000700907308 */ /* 0x0007e20000002400 */
[----:B--2---:R2:W-:Y:S09]  /*7240*/  STL [R1+0x10], R3 ;  /* 0x0000100301007387 */ /* 0x0045f20000100800 */
[----:B------:R-:W-:Y:S10]  /*7250*/  MUFU.TANH R152, R9 ;  /* 0x0000000900987308 */ /* 0x000ff40000002400 */
[----:B-1----:R-:W1:Y:S01]  /*7260*/  MUFU.TANH R8, R12 ;  /* 0x0000000c00087308 */ /* 0x002e620000002400 */
[----:B---3--:R-:W3:Y:S09]  /*7270*/  LDSM.16.M88.4 R4, [R224+0x5000] ;  /* 0x00500000e004783b */ /* 0x008ef20000000200 */
[----:B------:R-:W-:Y:S10]  /*7280*/  MUFU.TANH R157, R16 ;  /* 0x00000010009d7308 */ /* 0x000ff40000002400 */
[----:B--2---:R-:W2:Y:S01]  /*7290*/  MUFU.TANH R3, R13 ;  /* 0x0000000d00037308 */ /* 0x004ea20000002400 */
[----:B-1----:R1:W-:Y:S09]  /*72a0*/  STL [R1+0xc], R8 ;  /* 0x00000c0801007387 */ /* 0x0023f20000100800 */
[----:B------:R-:W-:Y:S10]  /*72b0*/  MUFU.TANH R159, R17 ;  /* 0x00000011009f7308 */ /* 0x000ff40000002400 */
[----:B------:R-:W-:Y:S01]  /*72c0*/  MUFU.TANH R162, R18 ;  /* 0x0000001200a27308 */ /* 0x000fe20000002400 */
[----:B--2---:R2:W-:Y:S01]  /*72d0*/  STL [R1+0x8], R3 ;  /* 0x0000080301007387 */ /* 0x0045e20000100800 */
[C---:B---3--:R-:W-:Y:S08]  /*72e0*/  HMMA.16816.F32 R20, R212.reuse, R4, R20 ;  /* 0x00000004d414723c */ /* 0x048ff00000001814 */
[----:B-1----:R-:W1:Y:S01]  /*72f0*/  MUFU.TANH R8, R14 ;  /* 0x0000000e00087308 */ /* 0x002e620000002400 */
[C---:B------:R-:W-:Y:S01]  /*7300*/  HMMA.16816.F32 R24, R212.reuse, R6, R24 ;  /* 0x00000006d418723c */ /* 0x040fe20000001818 */
[----:B------:R-:W-:Y:S08]  /*7310*/  LDSM.16.M88.4 R4, [R224+0x6000] ;  /* 0x00600000e004783b */ /* 0x000ff00000000200 */
[----:B------:R-:W-:Y:S06]  /*7320*/  MUFU.TANH R165, R19 ;  /* 0x0000001300a57308 */ /* 0x000fec0000002400 */
[----:B------:R-:W-:Y:S04]  /*7330*/  FMUL.FTZ R20, R20, c[0x0][0x320] ;  /* 0x0000c80014147a20 */ /* 0x000fe80000410000 */
[----:B--2---:R-:W2:Y:S01]  /*7340*/  MUFU.TANH R3, R15 ;  /* 0x0000000f00037308 */ /* 0x004ea20000002400 */
[----:B------:R-:W-:Y:S02]  /*7350*/  FMUL.FTZ R21, R21, c[0x0][0x320] ;  /* 0x0000c80015157a20 */ /* 0x000fe40000410000 */
[----:B------:R-:W-:Y:S01]  /*7360*/  FMUL.FTZ R22, R22, c[0x0][0x320] ;  /* 0x0000c80016167a20 */ /* 0x000fe20000410000 */
[----:B-1----:R-:W-:Y:S01]  /*7370*/  STL [R1+0x4], R8 ;  /* 0x0000040801007387 */ /* 0x002fe20000100800 */
[----:B------:R-:W-:Y:S02]  /*7380*/  FMUL.FTZ R23, R23, c[0x0][0x320] ;  /* 0x0000c80017177a20 */ /* 0x000fe40000410000 */
[----:B------:R-:W-:Y:S01]  /*7390*/  FMUL.FTZ R24, R24, c[0x0][0x320] ;  /* 0x0000c80018187a20 */ /* 0x000fe20000410000 */
[----:B------:R-:W1:Y:S01]  /*73a0*/  LDSM.16.M88.4 R8, [R224+0x5800] ;  /* 0x00580000e008783b */ /* 0x000e620000000200 */
[----:B------:R-:W-:Y:S01]  /*73b0*/  FMUL.FTZ R25, R25, c[0x0][0x320] ;  /* 0x0000c80019197a20 */ /* 0x000fe20000410000 */
[----:B------:R3:W4:Y:S01]  /*73c0*/  MUFU.TANH R171, R20 ;  /* 0x0000001400ab7308 */ /* 0x0007220000002400 */
[----:B------:R-:W-:Y:S02]  /*73d0*/  FMUL.FTZ R26, R26, c[0x0][0x320] ;  /* 0x0000c8001a1a7a20 */ /* 0x000fe40000410000 */
[----:B------:R-:W-:Y:S07]  /*73e0*/  FMUL.FTZ R27, R27, c[0x0][0x320] ;  /* 0x0000c8001b1b7a20 */ /* 0x000fee0000410000 */
[----:B------:R3:W1:Y:S01]  /*73f0*/  MUFU.TANH R176, R21 ;  /* 0x0000001500b07308 */ /* 0x0006620000002400 */
[----:B--2---:R-:W-:Y:S09]  /*7400*/  STL [R1], R3 ;  /* 0x0000000301007387 */ /* 0x004ff20000100800 */
[----:B------:R3:W2:Y:S10]  /*7410*/  MUFU.TANH R177, R22 ;  /* 0x0000001600b17308 */ /* 0x0006b40000002400 */
[----:B------:R3:W2:Y:S01]  /*7420*/  MUFU.TANH R178, R23 ;  /* 0x0000001700b27308 */ /* 0x0006a20000002400 */
[C---:B-1----:R-:W-:Y:S09]  /*7430*/  HMMA.16816.F32 R28, R212.reuse, R8, R28 ;  /* 0x00000008d41c723c */ /* 0x042ff2000000181c */
[----:B------:R3:W1:Y:S01]  /*7440*/  MUFU.TANH R179, R24 ;  /* 0x0000001800b37308 */ /* 0x0006620000002400 */
[C---:B------:R-:W-:Y:S01]  /*7450*/  HMMA.16816.F32 R32, R212.reuse, R10, R32 ;  /* 0x0000000ad420723c */ /* 0x040fe20000001820 */
[----:B------:R-:W5:Y:S08]  /*7460*/  LDSM.16.M88.4 R8, [R224+0x6800] ;  /* 0x00680000e008783b */ /* 0x000f700000000200 */
[----:B------:R3:W1:Y:S01]  /*7470*/  MUFU.TANH R180, R25 ;  /* 0x0000001900b47308 */ /* 0x0006620000002400 */
[C---:B------:R-:W-:Y:S09]  /*7480*/  HMMA.16816.F32 R36, R212.reuse, R4, R36 ;  /* 0x00000004d424723c */ /* 0x040ff20000001824 */
[----:B------:R3:W1:Y:S01]  /*7490*/  MUFU.TANH R181, R26 ;  /* 0x0000001a00b57308 */ /* 0x0006620000002400 */
[C---:B------:R-:W-:Y:S01]  /*74a0*/  HMMA.16816.F32 R40, R212.reuse, R6, R40 ;  /* 0x00000006d428723c */ /* 0x040fe20000001828 */
[----:B------:R-:W1:Y:S02]  /*74b0*/  LDSM.16.M88.4 R4, [R224+0x7000] ;  /* 0x00700000e004783b */ /* 0x000e640000000200 */
[----:B------:R-:W-:Y:S02]  /*74c0*/  FMUL.FTZ R28, R28, c[0x0][0x320] ;  /* 0x0000c8001c1c7a20 */ /* 0x000fe40000410000 */
[----:B------:R-:W-:Y:S04]  /*74d0*/  FMUL.FTZ R29, R29, c[0x0][0x320] ;  /* 0x0000c8001d1d7a20 */ /* 0x000fe80000410000 */
[----:B------:R3:W1:Y:S03]  /*74e0*/  MUFU.TANH R183, R27 ;  /* 0x0000001b00b77308 */ /* 0x0006660000002400 */
[----:B------:R-:W-:Y:S02]  /*74f0*/  FMUL.FTZ R30, R30, c[0x0][0x320] ;  /* 0x0000c8001e1e7a20 */ /* 0x000fe40000410000 */
[----:B------:R-:W-:Y:S02]  /*7500*/  FMUL.FTZ R31, R31, c[0x0][0x320] ;  /* 0x0000c8001f1f7a20 */ /* 0x000fe40000410000 */
[----:B------:R-:W-:Y:S02]  /*7510*/  FMUL.FTZ R32, R32, c[0x0][0x320] ;  /* 0x0000c80020207a20 */ /* 0x000fe40000410000 */
[----:B------:R-:W-:Y:S01]  /*7520*/  FMUL.FTZ R33, R33, c[0x0][0x320] ;  /* 0x0000c80021217a20 */ /* 0x000fe20000410000 */
[----:B------:R3:W2:Y:S01]  /*7530*/  MUFU.TANH R200, R28 ;  /* 0x0000001c00c87308 */ /* 0x0006a20000002400 */
[----:B------:R-:W-:Y:S02]  /*7540*/  FMUL.FTZ R34, R34, c[0x0][0x320] ;  /* 0x0000c80022227a20 */ /* 0x000fe40000410000 */
[----:B------:R-:W-:Y:S02]  /*7550*/  FMUL.FTZ R35, R35, c[0x0][0x320] ;  /* 0x0000c80023237a20 */ /* 0x000fe40000410000 */
[----:B------:R-:W-:Y:S01]  /*7560*/  FMUL.FTZ R36, R36, c[0x0][0x320] ;  /* 0x0000c80024247a20 */ /* 0x000fe20000410000 */
[C---:B-----5:R-:W-:Y:S04]  /*7570*/  HMMA.16816.F32 R44, R212.reuse, R8, R44 ;  /* 0x00000008d42c723c */ /* 0x060fe8000000182c */
[----:B------:R3:W2:Y:S01]  /*7580*/  MUFU.TANH R204, R29 ;  /* 0x0000001d00cc7308 */ /* 0x0006a20000002400 */
[----:B------:R-:W-:Y:S02]  /*7590*/  FMUL.FTZ R37, R37, c[0x0][0x320] ;  /* 0x0000c80025257a20 */ /* 0x000fe40000410000 */
[----:B------:R-:W-:Y:S01]  /*75a0*/  FMUL.FTZ R38, R38, c[0x0][0x320] ;  /* 0x0000c80026267a20 */ /* 0x000fe20000410000 */
[C---:B------:R-:W-:Y:S01]  /*75b0*/  HMMA.16816.F32 R48, R212.reuse, R10, R48 ;  /* 0x0000000ad430723c */ /* 0x040fe20000001830 */
[----:B------:R-:W5:Y:S01]  /*75c0*/  LDSM.16.M88.4 R8, [R224+0x7800] ;  /* 0x00780000e008783b */ /* 0x000f620000000200 */
[----:B------:R-:W-:Y:S04]  /*75d0*/  DEPBAR.LE SB0, 0x0 ;  /* 0x000080000000791a */ /* 0x000fe80000000000 */
[----:B------:R3:W2:Y:S01]  /*75e0*/  MUFU.TANH R203, R30 ;  /* 0x0000001e00cb7308 */ /* 0x0006a20000002400 */
[----:B------:R-:W-:Y:S01]  /*75f0*/  FMUL.FTZ R39, R39, c[0x0][0x320] ;  /* 0x0000c80027277a20 */ /* 0x000fe20000410000 */
[C---:B-1----:R-:W-:Y:S01]  /*7600*/  HMMA.16816.F32 R52, R212.reuse, R4, R52 ;  /* 0x00000004d434723c */ /* 0x042fe20000001834 */
[----:B------:R-:W-:Y:S04]  /*7610*/  BAR.SYNC.DEFER_BLOCKING 0x0 ;  /* 0x0000000000007b1d */ /* 0x000fe80000010000 */
        /* <DEDUP_REMOVED lines=14> */
[----:B------:R-:W-:Y:S01]  /*7700*/  FMUL.FTZ R50, R50, c[0x0][0x320] ;  /* 0x0000c80032327a20 */ /* 0x000fe20000410000 */
[C---:B-----5:R-:W-:Y:S03]  /*7710*/  HMMA.16816.F32 R60, R212.reuse, R8, R60 ;  /* 0x00000008d43c723c */ /* 0x060fe6000000183c */
[----:B------:R-:W-:Y:S03]  /*7720*/  FMUL.FTZ R51, R51, c[0x0][0x320] ;  /* 0x0000c80033337a20 */ /* 0x000fe60000410000 */
[----:B------:R3:W1:Y:S01]  /*7730*/  MUFU.TANH R211, R34 ;  /* 0x0000002200d37308 */ /* 0x0006620000002400 */
[----:B------:R-:W-:Y:S01]  /*7740*/  FMUL.FTZ R52, R52, c[0x0][0x320] ;  /* 0x0000c80034347a20 */ /* 0x000fe20000410000 */
[----:B------:R-:W-:Y:S04]  /*7750*/  HMMA.16816.F32 R64, R212, R10, R64 ;  /* 0x0000000ad440723c */ /* 0x000fe80000001840 */
[----:B------:R-:W-:Y:S02]  /*7760*/  FMUL.FTZ R53, R53, c[0x0][0x320] ;  /* 0x0000c80035357a20 */ /* 0x000fe40000410000 */
[----:B------:R-:W-:Y:S02]  /*7770*/  FMUL.FTZ R54, R54, c[0x0][0x320] ;  /* 0x0000c80036367a20 */ /* 0x000fe40000410000 */
[----:B------:R3:W1:Y:S01]  /*7780*/  MUFU.TANH R251, R35 ;  /* 0x0000002300fb7308 */ /* 0x0006620000002400 */
[----:B------:R-:W-:Y:S03]  /*7790*/  FMUL.FTZ R55, R55, c[0x0][0x320] ;  /* 0x0000c80037377a20 */ /* 0x000fe60000410000 */
[----:B------:R-:W-:Y:S02]  /*77a0*/  FMUL.FTZ R56, R56, c[0x0][0x320] ;  /* 0x0000c80038387a20 */ /* 0x000fe40000410000 */
[----:B------:R-:W-:Y:S02]  /*77b0*/  FMUL.FTZ R57, R57, c[0x0][0x320] ;  /* 0x0000c80039397a20 */ /* 0x000fe40000410000 */
[----:B------:R-:W-:Y:S02]  /*77c0*/  FMUL.FTZ R58, R58, c[0x0][0x320] ;  /* 0x0000c8003a3a7a20 */ /* 0x000fe40000410000 */
[----:B------:R3:W1:Y:S01]  /*77d0*/  MUFU.TANH R20, R36 ;  /* 0x0000002400147308 */ /* 0x0006620000002400 */
[----:B------:R-:W-:Y:S02]  /*77e0*/  FMUL.FTZ R59, R59, c[0x0][0x320] ;  /* 0x0000c8003b3b7a20 */ /* 0x000fe40000410000 */
        /* <DEDUP_REMOVED lines=8> */
[----:B------:R-:W-:Y:S03]  /*7870*/  FMUL.FTZ R3, R67, c[0x0][0x320] ;  /* 0x0000c80043037a20 */ /* 0x000fe60000410000 */
        /* <DEDUP_REMOVED lines=31> */
.L_x_28:
[----:B---3--:R-:W2:Y:S01]  /*7a70*/  LDL.LU R8, [R1+0x14] ;  /* 0x0000140001087983 */ /* 0x008ea20000300800 */
[----:B------:R-:W-:Y:S02]  /*7a80*/  FMNMX.FTZ R5, R147, R2, !PT ;  /* 0x0000000293057209 */ /* 0x000fe40007810000 */
[----:B------:R-:W-:Y:S01]  /*7a90*/  FMNMX.FTZ R3, R145, R0, !PT ;  /* 0x0000000091037209 */ /* 0x000fe20007810000 */
[----:B------:R-:W3:Y:S01]  /*7aa0*/  LDL.LU R7, [R1+0x10] ;  /* 0x0000100001077983 */ /* 0x000ee20000300800 */
[----:B------:R-:W-:Y:S02]  /*7ab0*/  FMNMX.FTZ R5, R146, R5, !PT ;  /* 0x0000000592057209 */ /* 0x000fe40007810000 */
[----:B------:R-:W-:Y:S01]  /*7ac0*/  FMNMX.FTZ R3, R144, R3, !PT ;  /* 0x0000000390037209 */ /* 0x000fe20007810000 */
[----:B------:R-:W4:Y:S01]  /*7ad0*/  LDL.LU R32, [R1+0xc] ;  /* 0x00000c0001207983 */ /* 0x000f220000300800 */
[----:B------:R-:W-:Y:S02]  /*7ae0*/  FMNMX.FTZ R5, R148, R5, !PT ;  /* 0x0000000594057209 */ /* 0x000fe40007810000 */
[----:B------:R-:W-:Y:S01]  /*7af0*/  MOV R48, R20 ;  /* 0x0000001400307202 */ /* 0x000fe20000000f00 */
[----:B------:R-:W5:Y:S01]  /*7b00*/  LDL.LU R41, [R1+0x8] ;  /* 0x0000080001297983 */ /* 0x000f620000300800 */
[----:B------:R-:W-:Y:S02]  /*7b10*/  FMNMX.FTZ R5, R152, R5, !PT ;  /* 0x0000000598057209 */ /* 0x000fe40007810000 */
[----:B------:R-:W-:Y:S01]  /*7b20*/  MOV R49, R19 ;  /* 0x0000001300317202 */ /* 0x000fe20000000f00 */
[----:B------:R-:W5:Y:S01]  /*7b30*/  LDL.LU R40, [R1+0x4] ;  /* 0x0000040001287983 */ /* 0x000f620000300800 */
[----:B------:R-:W-:Y:S02]  /*7b40*/  MOV R50, R18 ;  /* 0x0000001200327202 */ /* 0x000fe40000000f00 */
[----:B------:R-:W-:Y:S01]  /*7b50*/  MOV R51, R135 ;  /* 0x0000008700337202 */ /* 0x000fe20000000f00 */
[----:B------:R-:W5:Y:S01]  /*7b60*/  LDL.LU R64, [R1] ;  /* 0x0000000001407983 */ /* 0x000f620000300800 */
[----:B------:R-:W-:Y:S02]  /*7b70*/  MOV R56, R132 ;  /* 0x0000008400387202 */ /* 0x000fe40000000f00 */
[----:B------:R-:W-:Y:S01]  /*7b80*/  MOV R57, R153 ;  /* 0x0000009900397202 */ /* 0x000fe20000000f00 */
[----:B------:R-:W-:Y:S01]  /*7b90*/  LDSM.16.MT88.4 R12, [R236+0x100] ;  /* 0x00010000ec0c783b */ /* 0x000fe20000004200 */
[----:B------:R-:W-:Y:S02]  /*7ba0*/  MOV R58, R150 ;  /* 0x00000096003a7202 */ /* 0x000fe40000000f00 */
[----:B------:R-:W-:Y:S02]  /*7bb0*/  MOV R59, R149 ;  /* 0x00000095003b7202 */ /* 0x000fe40000000f00 */
[----:B------:R-:W-:Y:S01]  /*7bc0*/  ISETP.LT.AND P1, PT, RZ, UR6, PT ;  /* 0x00000006ff007c0c */ /* 0x000fe2000bf21270 */
[----:B------:R-:W-:Y:S02]  /*7bd0*/  UIADD3 UR6, UR6, -0x1, URZ ;  /* 0xffffffff06067890 */ /* 0x000fe4000fffe03f */
[----:B------:R-:W-:Y:S08]  /*7be0*/  LDSM.16.MT88.4 R20, [R234+0x100] ;  /* 0x00010000ea14783b */ /* 0x000ff00000004200 */
[----:B------:R-:W-:Y:S08]  /*7bf0*/  LDSM.16.MT88.4 R28, [R233+0x100] ;  /* 0x00010000e91c783b */ /* 0x000ff00000004200 */
[----:B------:R-:W-:Y:S08]  /*7c00*/  LDSM.16.MT88.4 R36, [R232+0x100] ;  /* 0x00010000e824783b */ /* 0x000ff00000004200 */
[----:B------:R-:W-:Y:S08]  /*7c10*/  LDSM.16.MT88.4 R44, [R236+0x4100] ;  /* 0x00410000ec2c783b */ /* 0x000ff00000004200 */
[----:B------:R-:W-:Y:S08]  /*7c20*/  LDSM.16.MT88.4 R52, [R234+0x4100] ;  /* 0x00410000ea34783b */ /* 0x000ff00000004200 */
[----:B------:R-:W-:Y:S08]  /*7c30*/  LDSM.16.MT88.4 R60, [R233+0x4100] ;  /* 0x00410000e93c783b */ /* 0x000ff00000004200 */
[----:B------:R-:W0:Y:S01]  /*7c40*/  LDGDEPBAR ;  /* 0x00000000000079af */ /* 0x000e220000000000 */
[----:B--2---:R-:W-:Y:S04]  /*7c50*/  FMNMX.FTZ R3, R8, R3, !PT ;  /* 0x0000000308037209 */ /* 0x004fe80007810000 */
[----:B---3--:R-:W-:Y:S02]  /*7c60*/  FMNMX.FTZ R3, R7, R3, !PT ;  /* 0x0000000307037209 */ /* 0x008fe40007810000 */
[----:B----4-:R-:W-:Y:S04]  /*7c70*/  FMNMX.FTZ R5, R32, R5, !PT ;  /* 0x0000000520057209 */ /* 0x010fe80007810000 */
[----:B-----5:R-:W-:Y:S02]  /*7c80*/  FMNMX.FTZ R5, R41, R5, !PT ;  /* 0x0000000529057209 */ /* 0x020fe40007810000 */
        /* <DEDUP_REMOVED lines=52> */
[----:B------:R-:W-:Y:S03]  /*7fd0*/  FMNMX.FTZ R3, R134, R3, !PT ;  /* 0x0000000386037209 */ /* 0x000fe60007810000 */
[----:B------:R-:W1:Y:S01]  /*7fe0*/  SHFL.BFLY PT, R6, R5, 0x2, 0x1f ;  /* 0x0c401f0005067f89 */ /* 0x000e6200000e0000 */
[----:B------:R-:W-:Y:S07]  /*7ff0*/  FMNMX.FTZ R3, R133, R3, !PT ;  /* 0x0000000385037209 */ /* 0x000fee0007810000 */
[----:B------:R-:W2:Y:S01]  /*8000*/  SHFL.BFLY PT, R4, R3, 0x2, 0x1f ;  /* 0x0c401f0003047f89 */ /* 0x000ea200000e0000 */
[----:B-1----:R-:W-:Y:S07]  /*8010*/  FMNMX.FTZ R5, R5, R6, !PT ;  /* 0x0000000605057209 */ /* 0x002fee0007810000 */
[----:B------:R-:W1:Y:S01]  /*8020*/  SHFL.BFLY PT, R132, R5, 0x1, 0x1f ;  /* 0x0c201f0005847f89 */ /* 0x000e6200000e0000 */
[----:B--2---:R-:W-:Y:S07]  /*8030*/  FMNMX.FTZ R4, R3, R4, !PT ;  /* 0x0000000403047209 */ /* 0x004fee0007810000 */
[----:B------:R-:W2:Y:S01]  /*8040*/  SHFL.BFLY PT, R3, R4, 0x1, 0x1f ;  /* 0x0c201f0004037f89 */ /* 0x000ea200000e0000 */
[----:B-1----:R-:W-:Y:S05]  /*8050*/  FMNMX.FTZ R132, R5, R132, !PT ;  /* 0x0000008405847209 */ /* 0x002fea0007810000 */
[C---:B------:R-:W-:Y:S02]  /*8060*/  FMUL.FTZ R153, R132.reuse, c[0x0][0x2d0] ;  /* 0x0000b40084997a20 */ /* 0x040fe40000410000 */
[----:B------:R-:W-:Y:S01]  /*8070*/  FADD.FTZ R2, -R132, R2 ;  /* 0x0000000284027221 */ /* 0x000fe20000010100 */
[----:B--2---:R-:W-:Y:S01]  /*8080*/  FMNMX.FTZ R3, R3, R4, !PT ;  /* 0x0000000403037209 */ /* 0x004fe20007810000 */
[--C-:B------:R-:W-:Y:S02]  /*8090*/  FFMA.FTZ R150, R147, c[0x0][0x2d0], -R153.reuse ;  /* 0x0000b40093967a23 */ /* 0x100fe40000010899 */
[--C-:B------:R-:W-:Y:S02]  /*80a0*/  FFMA.FTZ R147, R152, c[0x0][0x2d0], -R153.reuse ;  /* 0x0000b40098937a23 */ /* 0x100fe40000010899 */
[C---:B------:R-:W-:Y:S02]  /*80b0*/  FMUL.FTZ R152, R3.reuse, c[0x0][0x2d0] ;  /* 0x0000b40003987a20 */ /* 0x040fe40000410000 */
[----:B------:R-:W-:Y:S01]  /*80c0*/  FADD.FTZ R0, -R3, R0 ;  /* 0x0000000003007221 */ /* 0x000fe20000010100 */
[----:B------:R-:W-:Y:S01]  /*80d0*/  MUFU.EX2 R150, R150 ;  /* 0x0000009600967308 */ /* 0x000fe20000000800 */
[----:B------:R-:W-:Y:S02]  /*80e0*/  FMUL.FTZ R2, R2, c[0x0][0x2d0] ;  /* 0x0000b40002027a20 */ /* 0x000fe40000410000 */
[----:B------:R-:W-:Y:S02]  /*80f0*/  FMUL.FTZ R0, R0, c[0x0][0x2d0] ;  /* 0x0000b40000007a20 */ /* 0x000fe40000410000 */
[--C-:B------:R-:W-:Y:S02]  /*8100*/  FFMA.FTZ R149, R146, c[0x0][0x2d0], -R153.reuse ;  /* 0x0000b40092957a23 */ /* 0x100fe40000010899 */
[--C-:B------:R-:W-:Y:S02]  /*8110*/  FFMA.FTZ R148, R148, c[0x0][0x2d0], -R153.reuse ;  /* 0x0000b40094947a23 */ /* 0x100fe40000010899 */
[--C-:B------:R-:W-:Y:S01]  /*8120*/  FFMA.FTZ R146, R145, c[0x0][0x2d0], -R152.reuse ;  /* 0x0000b40091927a23 */ /* 0x100fe20000010898 */
[----:B------:R-:W1:Y:S01]  /*8130*/  MUFU.EX2 R2, R2 ;  /* 0x0000000200027308 */ /* 0x000e620000000800 */
[--C-:B------:R-:W-:Y:S02]  /*8140*/  FFMA.FTZ R145, R144, c[0x0][0x2d0], -R152.reuse ;  /* 0x0000b40090917a23 */ /* 0x100fe40000010898 */
[--C-:B------:R-:W-:Y:S02]  /*8150*/  FFMA.FTZ R144, R8, c[0x0][0x2d0], -R152.reuse ;  /* 0x0000b40008907a23 */ /* 0x100fe40000010898 */
[--C-:B------:R-:W-:Y:S02]  /*8160*/  FFMA.FTZ R135, R7, c[0x0][0x2d0], -R152.reuse ;  /* 0x0000b40007877a23 */ /* 0x100fe40000010898 */
[--C-:B------:R-:W-:Y:S02]  /*8170*/  FFMA.FTZ R157, R157, c[0x0][0x2d0], -R153.reuse ;  /* 0x0000b4009d9d7a23 */ /* 0x100fe40000010899 */
[--C-:B------:R-:W-:Y:S01]  /*8180*/  FFMA.FTZ R159, R159, c[0x0][0x2d0], -R153.reuse ;  /* 0x0000b4009f9f7a23 */ /* 0x100fe20000010899 */
[----:B------:R-:W2:Y:S01]  /*8190*/  MUFU.EX2 R0, R0 ;  /* 0x0000000000007308 */ /* 0x000ea20000000800 */
[--C-:B------:R-:W-:Y:S02]  /*81a0*/  FFMA.FTZ R162, R162, c[0x0][0x2d0], -R152.reuse ;  /* 0x0000b400a2a27a23 */ /* 0x100fe40000010898 */
[--C-:B------:R-:W-:Y:S02]  /*81b0*/  FFMA.FTZ R165, R165, c[0x0][0x2d0], -R152.reuse ;  /* 0x0000b400a5a57a23 */ /* 0x100fe40000010898 */
[--C-:B------:R-:W-:Y:S02]  /*81c0*/  FFMA.FTZ R171, R171, c[0x0][0x2d0], -R153.reuse ;  /* 0x0000b400abab7a23 */ /* 0x100fe40000010899 */
[--C-:B------:R-:W-:Y:S02]  /*81d0*/  FFMA.FTZ R176, R176, c[0x0][0x2d0], -R153.reuse ;  /* 0x0000b400b0b07a23 */ /* 0x100fe40000010899 */
[--C-:B------:R-:W-:Y:S01]  /*81e0*/  FFMA.FTZ R177, R177, c[0x0][0x2d0], -R152.reuse ;  /* 0x0000b400b1b17a23 */ /* 0x100fe20000010898 */
[----:B------:R-:W3:Y:S01]  /*81f0*/  MUFU.EX2 R149, R149 ;  /* 0x0000009500957308 */ /* 0x000ee20000000800 */
[--C-:B------:R-:W-:Y:S02]  /*8200*/  FFMA.FTZ R178, R178, c[0x0][0x2d0], -R152.reuse ;  /* 0x0000b400b2b27a23 */ /* 0x100fe40000010898 */
[--C-:B------:R-:W-:Y:S02]  /*8210*/  FFMA.FTZ R179, R179, c[0x0][0x2d0], -R153.reuse ;  /* 0x0000b400b3b37a23 */ /* 0x100fe40000010899 */
[C---:B-1----:R-:W-:Y:S02]  /*8220*/  FMUL.FTZ R4, R2.reuse, R128 ;  /* 0x0000008002047220 */ /* 0x042fe40000410000 */
[C---:B------:R-:W-:Y:S02]  /*8230*/  FMUL.FTZ R5, R2.reuse, R129 ;  /* 0x0000008102057220 */ /* 0x040fe40000410000 */
[C---:B------:R-:W-:Y:S01]  /*8240*/  FMUL.FTZ R8, R2.reuse, R124 ;  /* 0x0000007c02087220 */ /* 0x040fe20000410000 */
[----:B------:R-:W-:Y:S01]  /*8250*/  MUFU.EX2 R148, R148 ;  /* 0x0000009400947308 */ /* 0x000fe20000000800 */
[C---:B------:R-:W-:Y:S01]  /*8260*/  FMUL.FTZ R9, R2.reuse, R125 ;  /* 0x0000007d02097220 */ /* 0x040fe20000410000 */
[----:B------:R-:W-:Y:S01]  /*8270*/  MOV R124, R59 ;  /* 0x0000003b007c7202 */ /* 0x000fe20000000f00 */
[----:B------:R-:W-:Y:S01]  /*8280*/  FMUL.FTZ R16, R2, R116 ;  /* 0x0000007402107220 */ /* 0x000fe20000410000 */
[----:B------:R-:W-:Y:S01]  /*8290*/  MOV R125, R58 ;  /* 0x0000003a007d7202 */ /* 0x000fe20000000f00 */
[C---:B--2---:R-:W-:Y:S02]  /*82a0*/  FMUL.FTZ R6, R0.reuse, R130 ;  /* 0x0000008200067220 */ /* 0x044fe40000410000 */
[C---:B------:R-:W-:Y:S02]  /*82b0*/  FMUL.FTZ R7, R0.reuse, R131 ;  /* 0x0000008300077220 */ /* 0x040fe40000410000 */
[C---:B------:R-:W-:Y:S01]  /*82c0*/  FMUL.FTZ R10, R0.reuse, R126 ;  /* 0x0000007e000a7220 */ /* 0x040fe20000410000 */
[----:B------:R-:W1:Y:S01]  /*82d0*/  MUFU.EX2 R147, R147 ;  /* 0x0000009300937308 */ /* 0x000e620000000800 */
[----:B------:R-:W-:Y:S01]  /*82e0*/  FMUL.FTZ R11, R0, R127 ;  /* 0x0000007f000b7220 */ /* 0x000fe20000410000 */
[----:B------:R-:W-:Y:S01]  /*82f0*/  MOV R126, R57 ;  /* 0x00000039007e7202 */ /* 0x000fe20000000f00 */
[----:B------:R-:W-:Y:S01]  /*8300*/  FMUL.FTZ R17, R2, R117 ;  /* 0x0000007502117220 */ /* 0x000fe20000410000 */
[----:B---3--:R-:W-:Y:S01]  /*8310*/  F2FP.PACK_AB R128, R149, R150 ;  /* 0x000000969580723e */ /* 0x008fe200000000ff */
[C---:B------:R-:W-:Y:S01]  /*8320*/  FMUL.FTZ R18, R0.reuse, R118 ;  /* 0x0000007600127220 */ /* 0x040fe20000410000 */
[----:B------:R-:W-:Y:S01]  /*8330*/  MOV R127, R56 ;  /* 0x00000038007f7202 */ /* 0x000fe20000000f00 */
[----:B------:R-:W-:Y:S02]  /*8340*/  FMUL.FTZ R19, R0, R119 ;  /* 0x0000007700137220 */ /* 0x000fe40000410000 */
[C---:B------:R-:W-:Y:S01]  /*8350*/  FMUL.FTZ R24, R2.reuse, R108 ;  /* 0x0000006c02187220 */ /* 0x040fe20000410000 */
[----:B------:R-:W-:Y:S01]  /*8360*/  MUFU.EX2 R146, R146 ;  /* 0x0000009200927308 */ /* 0x000fe20000000800 */
[----:B------:R-:W-:Y:S01]  /*8370*/  FMUL.FTZ R25, R2, R109 ;  /* 0x0000006d02197220 */ /* 0x000fe20000410000 */
[----:B------:R-:W-:Y:S01]  /*8380*/  LDSM.16.MT88.4 R116, [R234+0x3900] ;  /* 0x00390000ea74783b */ /* 0x000fe20000004200 */
[C---:B------:R-:W-:Y:S02]  /*8390*/  FMUL.FTZ R26, R0.reuse, R110 ;  /* 0x0000006e001a7220 */ /* 0x040fe40000410000 */
[----:B------:R-:W-:Y:S02]  /*83a0*/  FMUL.FTZ R27, R0, R111 ;  /* 0x0000006f001b7220 */ /* 0x000fe40000410000 */
[----:B------:R-:W-:Y:S02]  /*83b0*/  FMUL.FTZ R33, R2, R101 ;  /* 0x0000006502217220 */ /* 0x000fe40000410000 */
[C---:B------:R-:W-:Y:S01]  /*83c0*/  FMUL.FTZ R34, R0.reuse, R102 ;  /* 0x0000006600227220 */ /* 0x040fe20000410000 */
[----:B------:R-:W2:Y:S01]  /*83d0*/  MUFU.EX2 R145, R145 ;  /* 0x0000009100917308 */ /* 0x000ea20000000800 */
[C---:B------:R-:W-:Y:S02]  /*83e0*/  FMUL.FTZ R35, R0.reuse, R103 ;  /* 0x0000006700237220 */ /* 0x040fe40000410000 */
[C---:B------:R-:W-:Y:S01]  /*83f0*/  FMUL.FTZ R42, R0.reuse, R94 ;  /* 0x0000005e002a7220 */ /* 0x040fe20000410000 */
[----:B-1----:R-:W-:Y:S01]  /*8400*/  F2FP.PACK_AB R130, R147, R148 ;  /* 0x000000949382723e */ /* 0x002fe200000000ff */
[----:B------:R-:W-:Y:S02]  /*8410*/  FMUL.FTZ R43, R0, R95 ;  /* 0x0000005f002b7220 */ /* 0x000fe40000410000 */
[C---:B------:R-:W-:Y:S02]  /*8420*/  FMUL.FTZ R56, R2.reuse, R76 ;  /* 0x0000004c02387220 */ /* 0x040fe40000410000 */
[----:B------:R-:W-:Y:S01]  /*8430*/  FMUL.FTZ R57, R2, R77 ;  /* 0x0000004d02397220 */ /* 0x000fe20000410000 */
[----:B------:R-:W-:Y:S01]  /*8440*/  MUFU.EX2 R144, R144 ;  /* 0x0000009000907308 */ /* 0x000fe20000000800 */
[C---:B------:R-:W-:Y:S02]  /*8450*/  FMUL.FTZ R58, R0.reuse, R78 ;  /* 0x0000004e003a7220 */ /* 0x040fe40000410000 */
[----:B------:R-:W-:Y:S02]  /*8460*/  FMUL.FTZ R59, R0, R79 ;  /* 0x0000004f003b7220 */ /* 0x000fe40000410000 */
[----:B------:R-:W-:Y:S01]  /*8470*/  LDSM.16.MT88.4 R76, [R236+0x900] ;  /* 0x00090000ec4c783b */ /* 0x000fe20000004200 */
[----:B------:R-:W-:Y:S02]  /*8480*/  FMUL.FTZ R65, R2, R69 ;  /* 0x0000004502417220 */ /* 0x000fe40000410000 */
[C---:B------:R-:W-:Y:S02]  /*8490*/  FMUL.FTZ R66, R0.reuse, R70 ;  /* 0x0000004600427220 */ /* 0x040fe40000410000 */
[----:B------:R-:W1:Y:S01]  /*84a0*/  MUFU.EX2 R135, R135 ;  /* 0x0000008700877308 */ /* 0x000e620000000800 */
[----:B------:R-:W-:Y:S02]  /*84b0*/  FMUL.FTZ R67, R0, R71 ;  /* 0x0000004700437220 */ /* 0x000fe40000410000 */
[--C-:B------:R-:W-:Y:S01]  /*84c0*/  FFMA.FTZ R180, R180, c[0x0][0x2d0], -R153.reuse ;  /* 0x0000b400b4b47a23 */ /* 0x100fe20000010899 */
[----:B--2---:R-:W-:Y:S01]  /*84d0*/  F2FP.PACK_AB R129, R145, R146 ;  /* 0x000000929181723e */ /* 0x004fe200000000ff */
[--C-:B------:R-:W-:Y:S02]  /*84e0*/  FFMA.FTZ R181, R181, c[0x0][0x2d0], -R152.reuse ;  /* 0x0000b400b5b57a23 */ /* 0x100fe40000010898 */
[--C-:B------:R-:W-:Y:S02]  /*84f0*/  FFMA.FTZ R183, R183, c[0x0][0x2d0], -R152.reuse ;  /* 0x0000b400b7b77a23 */ /* 0x100fe40000010898 */
[--C-:B------:R-:W-:Y:S01]  /*8500*/  FFMA.FTZ R200, R200, c[0x0][0x2d0], -R153.reuse ;  /* 0x0000b400c8c87a23 */ /* 0x100fe20000010899 */
[----:B------:R-:W-:Y:S01]  /*8510*/  MUFU.EX2 R157, R157 ;  /* 0x0000009d009d7308 */ /* 0x000fe20000000800 */
[--C-:B------:R-:W-:Y:S02]  /*8520*/  FFMA.FTZ R204, R204, c[0x0][0x2d0], -R153.reuse ;  /* 0x0000b400cccc7a23 */ /* 0x100fe40000010899 */
[--C-:B------:R-:W-:Y:S02]  /*8530*/  FFMA.FTZ R203, R203, c[0x0][0x2d0], -R152.reuse ;  /* 0x0000b400cbcb7a23 */ /* 0x100fe40000010898 */
[--C-:B------:R-:W-:Y:S02]  /*8540*/  FFMA.FTZ R205, R205, c[0x0][0x2d0], -R152.reuse ;  /* 0x0000b400cdcd7a23 */ /* 0x100fe40000010898 */
[--C-:B------:R-:W-:Y:S02]  /*8550*/  FFMA.FTZ R206, R206, c[0x0][0x2d0], -R153.reuse ;  /* 0x0000b400cece7a23 */ /* 0x100fe40000010899 */
[--C-:B------:R-:W-:Y:S01]  /*8560*/  FFMA.FTZ R208, R208, c[0x0][0x2d0], -R153.reuse ;  /* 0x0000b400d0d07a23 */ /* 0x100fe20000010899 */
[----:B------:R-:W2:Y:S01]  /*8570*/  MUFU.EX2 R159, R159 ;  /* 0x0000009f009f7308 */ /* 0x000ea20000000800 */
[--C-:B------:R-:W-:Y:S02]  /*8580*/  FFMA.FTZ R211, R211, c[0x0][0x2d0], -R152.reuse ;  /* 0x0000b400d3d37a23 */ /* 0x100fe40000010898 */
[--C-:B------:R-:W-:Y:S01]  /*8590*/  FFMA.FTZ R251, R251, c[0x0][0x2d0], -R152.reuse ;  /* 0x0000b400fbfb7a23 */ /* 0x100fe20000010898 */
[----:B-1----:R-:W-:Y:S01]  /*85a0*/  F2FP.PACK_AB R131, R135, R144 ;  /* 0x000000908783723e */ /* 0x002fe200000000ff */
[--C-:B------:R-:W-:Y:S02]  /*85b0*/  FFMA.FTZ R252, R252, c[0x0][0x2d0], -R153.reuse ;  /* 0x0000b400fcfc7a23 */ /* 0x100fe40000010899 */
[--C-:B------:R-:W-:Y:S02]  /*85c0*/  FFMA.FTZ R250, R250, c[0x0][0x2d0], -R153.reuse ;  /* 0x0000b400fafa7a23 */ /* 0x100fe40000010899 */
[--C-:B------:R-:W-:Y:S01]  /*85d0*/  FFMA.FTZ R210, R210, c[0x0][0x2d0], -R152.reuse ;  /* 0x0000b400d2d27a23 */ /* 0x100fe20000010898 */
[----:B------:R-:W-:Y:S01]  /*85e0*/  MUFU.EX2 R162, R162 ;  /* 0x000000a200a27308 */ /* 0x000fe20000000800 */
[C---:B------:R-:W-:Y:S05]  /*85f0*/  HMMA.16816.F32 R4, R128.reuse, R12, R4 ;  /* 0x0000000c8004723c */ /* 0x040fea0000001804 */
[--C-:B------:R-:W-:Y:S02]  /*8600*/  FFMA.FTZ R209, R209, c[0x0][0x2d0], -R152.reuse ;  /* 0x0000b400d1d17a23 */ /* 0x100fe40000010898 */
[C---:B------:R-:W-:Y:S01]  /*8610*/  FMUL.FTZ R12, R2.reuse, R120 ;  /* 0x00000078020c7220 */ /* 0x040fe20000410000 */
[C---:B------:R-:W-:Y:S01]  /*8620*/  HMMA.16816.F32 R8, R128.reuse, R14, R8 ;  /* 0x0000000e8008723c */ /* 0x040fe20000001808 */
[----:B------:R-:W1:Y:S03]  /*8630*/  MUFU.EX2 R165, R165 ;  /* 0x000000a500a57308 */ /* 0x000e660000000800 */
[----:B------:R-:W-:Y:S01]  /*8640*/  FMUL.FTZ R13, R2, R121 ;  /* 0x00000079020d7220 */ /* 0x000fe20000410000 */
[----:B------:R-:W-:Y:S01]  /*8650*/  MOV R120, R51 ;  /* 0x0000003300787202 */ /* 0x000fe20000000f00 */
[C---:B------:R-:W-:Y:S01]  /*8660*/  FMUL.FTZ R51, R0.reuse, R87 ;  /* 0x0000005700337220 */ /* 0x040fe20000410000 */
[----:B------:R-:W-:Y:S01]  /*8670*/  MOV R121, R50 ;  /* 0x0000003200797202 */ /* 0x000fe20000000f00 */
[C---:B------:R-:W-:Y:S01]  /*8680*/  FMUL.FTZ R14, R0.reuse, R122 ;  /* 0x0000007a000e7220 */ /* 0x040fe20000410000 */
[----:B------:R-:W-:Y:S02]  /*8690*/  MOV R122, R49 ;  /* 0x00000031007a7202 */ /* 0x000fe40000000f00 */
[----:B------:R-:W-:Y:S01]  /*86a0*/  MUFU.EX2 R171, R171 ;  /* 0x000000ab00ab7308 */ /* 0x000fe20000000800 */
[----:B------:R-:W-:Y:S01]  /*86b0*/  FMUL.FTZ R15, R0, R123 ;  /* 0x0000007b000f7220 */ /* 0x000fe20000410000 */
[----:B------:R-:W-:Y:S01]  /*86c0*/  MOV R123, R48 ;  /* 0x00000030007b7202 */ /* 0x000fe20000000f00 */
[C---:B------:R-:W-:Y:S01]  /*86d0*/  FMUL.FTZ R48, R2.reuse, R84 ;  /* 0x0000005402307220 */ /* 0x040fe20000410000 */
[----:B--2---:R-:W-:Y:S01]  /*86e0*/  F2FP.PACK_AB R70, R159, R157 ;  /* 0x0000009d9f46723e */ /* 0x004fe200000000ff */
[----:B------:R-:W-:Y:S02]  /*86f0*/  FMUL.FTZ R49, R2, R85 ;  /* 0x0000005502317220 */ /* 0x000fe40000410000 */
[----:B------:R-:W-:Y:S01]  /*8700*/  FMUL.FTZ R50, R0, R86 ;  /* 0x0000005600327220 */ /* 0x000fe20000410000 */
[C---:B------:R-:W-:Y:S01]  /*8710*/  HMMA.16816.F32 R12, R128.reuse, R20, R12 ;  /* 0x00000014800c723c */ /* 0x040fe2000000180c */
[----:B------:R-:W2:Y:S01]  /*8720*/  LDSM.16.MT88.4 R84, [R232+0x4100] ;  /* 0x00410000e854783b */ /* 0x000ea20000004200 */
[----:B------:R-:W-:Y:S01]  /*8730*/  MUFU.EX2 R176, R176 ;  /* 0x000000b000b07308 */ /* 0x000fe20000000800 */
[--C-:B------:R-:W-:Y:S02]  /*8740*/  FFMA.FTZ R207, R207, c[0x0][0x2d0], -R153.reuse ;  /* 0x0000b400cfcf7a23 */ /* 0x100fe40000010899 */
[--C-:B------:R-:W-:Y:S01]  /*8750*/  FFMA.FTZ R202, R202, c[0x0][0x2d0], -R153.reuse ;  /* 0x0000b400caca7a23 */ /* 0x100fe20000010899 */
[----:B-1----:R-:W-:Y:S01]  /*8760*/  F2FP.PACK_AB R71, R165, R162 ;  /* 0x000000a2a547723e */ /* 0x002fe200000000ff */
[C---:B------:R-:W-:Y:S01]  /*8770*/  FMUL.FTZ R20, R2.reuse, R112 ;  /* 0x0000007002147220 */ /* 0x040fe20000410000 */
[C---:B------:R-:W-:Y:S04]  /*8780*/  HMMA.16816.F32 R16, R128.reuse, R22, R16 ;  /* 0x000000168010723c */ /* 0x040fe80000001810 */
[----:B------:R-:W-:Y:S01]  /*8790*/  FMUL.FTZ R21, R2, R113 ;  /* 0x0000007102157220 */ /* 0x000fe20000410000 */
[----:B------:R-:W-:Y:S01]  /*87a0*/  MUFU.EX2 R177, R177 ;  /* 0x000000b100b17308 */ /* 0x000fe20000000800 */
[--C-:B------:R-:W-:Y:S02]  /*87b0*/  FFMA.FTZ R201, R201, c[0x0][0x2d0], -R152.reuse ;  /* 0x0000b400c9c97a23 */ /* 0x100fe40000010898 */
[C---:B------:R-:W-:Y:S04]  /*87c0*/  FMUL.FTZ R22, R0.reuse, R114 ;  /* 0x0000007200167220 */ /* 0x040fe80000410000 */
[----:B------:R-:W-:Y:S02]  /*87d0*/  FMUL.FTZ R23, R0, R115 ;  /* 0x0000007300177220 */ /* 0x000fe40000410000 */
[--C-:B------:R-:W-:Y:S01]  /*87e0*/  FFMA.FTZ R182, R182, c[0x0][0x2d0], -R152.reuse ;  /* 0x0000b400b6b67a23 */ /* 0x100fe20000010898 */
[----:B------:R-:W-:Y:S01]  /*87f0*/  MUFU.EX2 R178, R178 ;  /* 0x000000b200b27308 */ /* 0x000fe20000000800 */
[--C-:B------:R-:W-:Y:S02]  /*8800*/  FFMA.FTZ R170, R170, c[0x0][0x2d0], -R153.reuse ;  /* 0x0000b400aaaa7a23 */ /* 0x100fe40000010899 */
[--C-:B------:R-:W-:Y:S01]  /*8810*/  FFMA.FTZ R169, R169, c[0x0][0x2d0], -R153.reuse ;  /* 0x0000b400a9a97a23 */ /* 0x100fe20000010899 */
[C---:B------:R-:W-:Y:S03]  /*8820*/  HMMA.16816.F32 R20, R128.reuse, R28, R20 ;  /* 0x0000001c8014723c */ /* 0x040fe60000001814 */
[--C-:B------:R-:W-:Y:S02]  /*8830*/  FFMA.FTZ R168, R168, c[0x0][0x2d0], -R152.reuse ;  /* 0x0000b400a8a87a23 */ /* 0x100fe40000010898 */
[--C-:B------:R-:W-:Y:S01]  /*8840*/  FFMA.FTZ R167, R167, c[0x0][0x2d0], -R152.reuse ;  /* 0x0000b400a7a77a23 */ /* 0x100fe20000010898 */
[----:B------:R-:W-:Y:S01]  /*8850*/  MUFU.EX2 R179, R179 ;  /* 0x000000b300b37308 */ /* 0x000fe20000000800 */
[C---:B------:R-:W-:Y:S01]  /*8860*/  FMUL.FTZ R28, R2.reuse, R104 ;  /* 0x00000068021c7220 */ /* 0x040fe20000410000 */
[C---:B------:R-:W-:Y:S04]  /*8870*/  HMMA.16816.F32 R24, R128.reuse, R30, R24 ;  /* 0x0000001e8018723c */ /* 0x040fe80000001818 */
[----:B------:R-:W-:Y:S02]  /*8880*/  FMUL.FTZ R29, R2, R105 ;  /* 0x00000069021d7220 */ /* 0x000fe40000410000 */
[--C-:B------:R-:W-:Y:S02]  /*8890*/  FFMA.FTZ R104, R32, c[0x0][0x2d0], -R153.reuse ;  /* 0x0000b40020687a23 */ /* 0x100fe40000010899 */
[C---:B------:R-:W-:Y:S01]  /*88a0*/  FMUL.FTZ R30, R0.reuse, R106 ;  /* 0x0000006a001e7220 */ /* 0x040fe20000410000 */
[----:B------:R-:W-:Y:S03]  /*88b0*/  MUFU.EX2 R180, R180 ;  /* 0x000000b400b47308 */ /* 0x000fe60000000800 */
[----:B------:R-:W-:Y:S02]  /*88c0*/  FMUL.FTZ R31, R0, R107 ;  /* 0x0000006b001f7220 */ /* 0x000fe40000410000 */
[C---:B------:R-:W-:Y:S02]  /*88d0*/  FMUL.FTZ R32, R2.reuse, R100 ;  /* 0x0000006402207220 */ /* 0x040fe40000410000 */
[----:B------:R-:W-:Y:S01]  /*88e0*/  LDSM.16.MT88.4 R100, [R234+0x1900] ;  /* 0x00190000ea64783b */ /* 0x000fe20000004200 */
[--C-:B------:R-:W-:Y:S02]  /*88f0*/  FFMA.FTZ R105, R41, c[0x0][0x2d0], -R153.reuse ;  /* 0x0000b40029697a23 */ /* 0x100fe40000010899 */
[C---:B------:R-:W-:Y:S01]  /*8900*/  HMMA.16816.F32 R28, R128.reuse, R36, R28 ;  /* 0x00000024801c723c */ /* 0x040fe2000000181c */
[----:B------:R-:W-:Y:S02]  /*8910*/  MUFU.EX2 R104, R104 ;  /* 0x0000006800687308 */ /* 0x000fe40000000800 */
[----:B------:R-:W-:Y:S02]  /*8920*/  FMUL.FTZ R41, R2, R93 ;  /* 0x0000005d02297220 */ /* 0x000fe40000410000 */
[--C-:B------:R-:W-:Y:S02]  /*8930*/  FFMA.FTZ R106, R40, c[0x0][0x2d0], -R152.reuse ;  /* 0x0000b400286a7a23 */ /* 0x100fe40000010898 */
[C---:B------:R-:W-:Y:S01]  /*8940*/  FMUL.FTZ R36, R2.reuse, R96 ;  /* 0x0000006002247220 */ /* 0x040fe20000410000 */
[C---:B------:R-:W-:Y:S03]  /*8950*/  HMMA.16816.F32 R32, R128.reuse, R38, R32 ;  /* 0x000000268020723c */ /* 0x040fe60000001820 */
[----:B------:R-:W1:Y:S01]  /*8960*/  MUFU.EX2 R105, R105 ;  /* 0x0000006900697308 */ /* 0x000e620000000800 */
[C---:B------:R-:W-:Y:S02]  /*8970*/  FMUL.FTZ R37, R2.reuse, R97 ;  /* 0x0000006102257220 */ /* 0x040fe40000410000 */
[----:B------:R-:W-:Y:S02]  /*8980*/  FMUL.FTZ R40, R2, R92 ;  /* 0x0000005c02287220 */ /* 0x000fe40000410000 */
[C---:B------:R-:W-:Y:S01]  /*8990*/  FMUL.FTZ R38, R0.reuse, R98 ;  /* 0x0000006200267220 */ /* 0x040fe20000410000 */
[----:B------:R-:W-:Y:S03]  /*89a0*/  LDSM.16.MT88.4 R92, [R233+0x5100] ;  /* 0x00510000e95c783b */ /* 0x000fe60000004200 */
[----:B------:R-:W-:Y:S01]  /*89b0*/  FMUL.FTZ R39, R0, R99 ;  /* 0x0000006300277220 */ /* 0x000fe20000410000 */
[----:B------:R-:W-:Y:S01]  /*89c0*/  MUFU.EX2 R106, R106 ;  /* 0x0000006a006a7308 */ /* 0x000fe20000000800 */
[--C-:B------:R-:W-:Y:S02]  /*89d0*/  FFMA.FTZ R107, R64, c[0x0][0x2d0], -R152.reuse ;  /* 0x0000b400406b7a23 */ /* 0x100fe40000010898 */
[----:B------:R-:W-:Y:S01]  /*89e0*/  FMUL.FTZ R64, R2, R68 ;  /* 0x0000004402407220 */ /* 0x000fe20000410000 */
[----:B------:R-:W-:Y:S01]  /*89f0*/  LDSM.16.MT88.4 R96, [R232+0x5100] ;  /* 0x00510000e860783b */ /* 0x000fe20000004200 */
[--C-:B------:R-:W-:Y:S01]  /*8a00*/  FFMA.FTZ R166, R166, c[0x0][0x2d0], -R153.reuse ;  /* 0x0000b400a6a67a23 */ /* 0x100fe20000010899 */
[C---:B------:R-:W-:Y:S03]  /*8a10*/  HMMA.16816.F32 R36, R128.reuse, R44, R36 ;  /* 0x0000002c8024723c */ /* 0x040fe60000001824 */
[--C-:B------:R-:W-:Y:S01]  /*8a20*/  FFMA.FTZ R164, R164, c[0x0][0x2d0], -R153.reuse ;  /* 0x0000b400a4a47a23 */ /* 0x100fe20000010899 */
[----:B------:R-:W3:Y:S01]  /*8a30*/  MUFU.EX2 R107, R107 ;  /* 0x0000006b006b7308 */ /* 0x000ee20000000800 */
[--C-:B------:R-:W-:Y:S02]  /*8a40*/  FFMA.FTZ R163, R163, c[0x0][0x2d0], -R152.reuse ;  /* 0x0000b400a3a37a23 */ /* 0x100fe40000010898 */
[C---:B------:R-:W-:Y:S01]  /*8a50*/  FMUL.FTZ R44, R2.reuse, R88 ;  /* 0x00000058022c7220 */ /* 0x040fe20000410000 */
[C---:B------:R-:W-:Y:S04]  /*8a60*/  HMMA.16816.F32 R40, R128.reuse, R46, R40 ;  /* 0x0000002e8028723c */ /* 0x040fe80000001828 */
[----:B------:R-:W-:Y:S01]  /*8a70*/  FMUL.FTZ R45, R2, R89 ;  /* 0x00000059022d7220 */ /* 0x000fe20000410000 */
[----:B-1----:R-:W-:Y:S01]  /*8a80*/  F2FP.PACK_AB R68, R105, R104 ;  /* 0x000000686944723e */ /* 0x002fe200000000ff */
[----:B------:R-:W-:Y:S01]  /*8a90*/  MUFU.EX2 R181, R181 ;  /* 0x000000b500b57308 */ /* 0x000fe20000000800 */
[C---:B------:R-:W-:Y:S02]  /*8aa0*/  FMUL.FTZ R46, R0.reuse, R90 ;  /* 0x0000005a002e7220 */ /* 0x040fe40000410000 */
[----:B------:R-:W-:Y:S02]  /*8ab0*/  FMUL.FTZ R47, R0, R91 ;  /* 0x0000005b002f7220 */ /* 0x000fe40000410000 */
[----:B------:R-:W-:Y:S01]  /*8ac0*/  LDSM.16.MT88.4 R88, [R232+0x900] ;  /* 0x00090000e858783b */ /* 0x000fe20000004200 */
[--C-:B------:R-:W-:Y:S02]  /*8ad0*/  FFMA.FTZ R161, R161, c[0x0][0x2d0], -R152.reuse ;  /* 0x0000b400a1a17a23 */ /* 0x100fe40000010898 */
[--C-:B------:R-:W-:Y:S02]  /*8ae0*/  FFMA.FTZ R158, R158, c[0x0][0x2d0], -R153.reuse ;  /* 0x0000b4009e9e7a23 */ /* 0x100fe40000010899 */
[C---:B------:R-:W-:Y:S01]  /*8af0*/  HMMA.16816.F32 R44, R128.reuse, R52, R44 ;  /* 0x00000034802c723c */ /* 0x040fe2000000182c */
[----:B------:R-:W1:Y:S02]  /*8b00*/  MUFU.EX2 R183, R183 ;  /* 0x000000b700b77308 */ /* 0x000e640000000800 */
[--C-:B------:R-:W-:Y:S01]  /*8b10*/  FFMA.FTZ R160, R160, c[0x0][0x2d0], -R153.reuse ;  /* 0x0000b400a0a07a23 */ /* 0x100fe20000010899 */
[----:B---3--:R-:W-:Y:S01]  /*8b20*/  F2FP.PACK_AB R69, R107, R106 ;  /* 0x0000006a6b45723e */ /* 0x008fe200000000ff */
[--C-:B------:R-:W-:Y:S02]  /*8b30*/  FFMA.FTZ R156, R156, c[0x0][0x2d0], -R152.reuse ;  /* 0x0000b4009c9c7a23 */ /* 0x100fe40000010898 */
[C---:B------:R-:W-:Y:S01]  /*8b40*/  FMUL.FTZ R52, R2.reuse, R80 ;  /* 0x0000005002347220 */ /* 0x040fe20000410000 */
[C---:B------:R-:W-:Y:S03]  /*8b50*/  HMMA.16816.F32 R48, R128.reuse, R54, R48 ;  /* 0x000000368030723c */ /* 0x040fe60000001830 */
[----:B------:R-:W3:Y:S01]  /*8b60*/  MUFU.EX2 R200, R200 ;  /* 0x000000c800c87308 */ /* 0x000ee20000000800 */
[----:B------:R-:W-:Y:S02]  /*8b70*/  FMUL.FTZ R53, R2, R81 ;  /* 0x0000005102357220 */ /* 0x000fe40000410000 */
[--C-:B------:R-:W-:Y:S02]  /*8b80*/  FFMA.FTZ R155, R155, c[0x0][0x2d0], -R152.reuse ;  /* 0x0000b4009b9b7a23 */ /* 0x100fe40000010898 */
[C---:B------:R-:W-:Y:S04]  /*8b90*/  FMUL.FTZ R54, R0.reuse, R82 ;  /* 0x0000005200367220 */ /* 0x040fe80000410000 */
[----:B------:R-:W-:Y:S01]  /*8ba0*/  FMUL.FTZ R55, R0, R83 ;  /* 0x0000005300377220 */ /* 0x000fe20000410000 */
[----:B------:R-:W-:Y:S01]  /*8bb0*/  MUFU.EX2 R204, R204 ;  /* 0x000000cc00cc7308 */ /* 0x000fe20000000800 */
[----:B------:R-:W4:Y:S01]  /*8bc0*/  LDSM.16.MT88.4 R80, [R234+0x900] ;  /* 0x00090000ea50783b */ /* 0x000f220000004200 */
[----:B------:R-:W-:Y:S02]  /*8bd0*/  FFMA.FTZ R154, R154, c[0x0][0x2d0], -R153 ;  /* 0x0000b4009a9a7a23 */ /* 0x000fe40000010899 */
[----:B------:R-:W-:Y:S02]  /*8be0*/  FFMA.FTZ R134, R134, c[0x0][0x2d0], -R152 ;  /* 0x0000b40086867a23 */ /* 0x000fe40000010898 */
[C---:B------:R-:W-:Y:S03]  /*8bf0*/  HMMA.16816.F32 R52, R128.reuse, R60, R52 ;  /* 0x0000003c8034723c */ /* 0x040fe60000001834 */
[----:B------:R-:W-:Y:S01]  /*8c00*/  FFMA.FTZ R150, R2, R249, R150 ;  /* 0x000000f902967223 */ /* 0x000fe20000010096 */
[----:B------:R-:W5:Y:S01]  /*8c10*/  MUFU.EX2 R203, R203 ;  /* 0x000000cb00cb7308 */ /* 0x000f620000000800 */
[----:B------:R-:W-:Y:S02]  /*8c20*/  FFMA.FTZ R146, R0, R248, R146 ;  /* 0x000000f800927223 */ /* 0x000fe40000010092 */
[C---:B------:R-:W-:Y:S01]  /*8c30*/  FMUL.FTZ R60, R2.reuse, R72 ;  /* 0x00000048023c7220 */ /* 0x040fe20000410000 */
[C---:B------:R-:W-:Y:S04]  /*8c40*/  HMMA.16816.F32 R56, R128.reuse, R62, R56 ;  /* 0x0000003e8038723c */ /* 0x040fe80000001838 */
[----:B------:R-:W-:Y:S02]  /*8c50*/  FMUL.FTZ R61, R2, R73 ;  /* 0x00000049023d7220 */ /* 0x000fe40000410000 */
[----:B------:R-:W1:Y:S01]  /*8c60*/  MUFU.EX2 R205, R205 ;  /* 0x000000cd00cd7308 */ /* 0x000e620000000800 */
[C---:B------:R-:W-:Y:S02]  /*8c70*/  FMUL.FTZ R62, R0.reuse, R74 ;  /* 0x0000004a003e7220 */ /* 0x040fe40000410000 */
[----:B------:R-:W-:Y:S02]  /*8c80*/  FMUL.FTZ R63, R0, R75 ;  /* 0x0000004b003f7220 */ /* 0x000fe40000410000 */
[----:B------:R-:W1:Y:S01]  /*8c90*/  LDSM.16.MT88.4 R72, [R233+0x900] ;  /* 0x00090000e948783b */ /* 0x000e620000004200 */
[----:B------:R-:W-:Y:S02]  /*8ca0*/  FADD.FTZ R150, R149, R150 ;  /* 0x0000009695967221 */ /* 0x000fe40000010000 */
[----:B------:R-:W-:Y:S02]  /*8cb0*/  FADD.FTZ R146, R145, R146 ;  /* 0x0000009291927221 */ /* 0x000fe40000010000 */
[C---:B--2---:R-:W-:Y:S01]  /*8cc0*/  HMMA.16816.F32 R60, R128.reuse, R84, R60 ;  /* 0x00000054803c723c */ /* 0x044fe2000000183c */
[----:B------:R-:W-:Y:S02]  /*8cd0*/  MUFU.EX2 R206, R206 ;  /* 0x000000ce00ce7308 */ /* 0x000fe40000000800 */
[----:B------:R-:W-:Y:S02]  /*8ce0*/  FADD.FTZ R150, R148, R150 ;  /* 0x0000009694967221 */ /* 0x000fe40000010000 */
[----:B------:R-:W-:Y:S02]  /*8cf0*/  FADD.FTZ R146, R144, R146 ;  /* 0x0000009290927221 */ /* 0x000fe40000010000 */
[----:B------:R-:W-:Y:S01]  /*8d00*/  FADD.FTZ R147, R147, R150 ;  /* 0x0000009693937221 */ /* 0x000fe20000010000 */
[----:B------:R-:W-:Y:S01]  /*8d10*/  HMMA.16816.F32 R64, R128, R86, R64 ;  /* 0x000000568040723c */ /* 0x000fe20000001840 */
[----:B------:R-:W2:Y:S02]  /*8d20*/  LDSM.16.MT88.4 R84, [R236+0x4900] ;  /* 0x00490000ec54783b */ /* 0x000ea40000004200 */
[----:B------:R-:W1:Y:S01]  /*8d30*/  MUFU.EX2 R208, R208 ;  /* 0x000000d000d07308 */ /* 0x000e620000000800 */
[----:B------:R-:W-:Y:S02]  /*8d40*/  FADD.FTZ R135, R135, R146 ;  /* 0x0000009287877221 */ /* 0x000fe40000010000 */
[----:B------:R-:W-:Y:S02]  /*8d50*/  FADD.FTZ R147, R104, R147 ;  /* 0x0000009368937221 */ /* 0x000fe40000010000 */
[C---:B------:R-:W-:Y:S05]  /*8d60*/  HMMA.16816.F32 R4, R68.reuse, R76, R4 ;  /* 0x0000004c4404723c */ /* 0x040fea0000001804 */
[----:B------:R-:W-:Y:S01]  /*8d70*/  MUFU.EX2 R211, R211 ;  /* 0x000000d300d37308 */ /* 0x000fe20000000800 */
[----:B------:R-:W-:Y:S02]  /*8d80*/  FADD.FTZ R135, R106, R135 ;  /* 0x000000876a877221 */ /* 0x000fe40000010000 */
[C---:B------:R-:W-:Y:S01]  /*8d90*/  HMMA.16816.F32 R8, R68.reuse, R78, R8 ;  /* 0x0000004e4408723c */ /* 0x040fe20000001808 */
[----:B------:R-:W2:Y:S03]  /*8da0*/  LDSM.16.MT88.4 R76, [R234+0x4900] ;  /* 0x00490000ea4c783b */ /* 0x000ea60000004200 */
[----:B------:R-:W-:Y:S02]  /*8db0*/  FADD.FTZ R105, R105, R147 ;  /* 0x0000009369697221 */ /* 0x000fe40000010000 */
[----:B------:R-:W-:Y:S01]  /*8dc0*/  FADD.FTZ R107, R107, R135 ;  /* 0x000000876b6b7221 */ /* 0x000fe20000010000 */
[----:B------:R-:W2:Y:S01]  /*8dd0*/  MUFU.EX2 R251, R251 ;  /* 0x000000fb00fb7308 */ /* 0x000ea20000000800 */
[C---:B----4-:R-:W-:Y:S04]  /*8de0*/  HMMA.16816.F32 R12, R68.reuse, R80, R12 ;  /* 0x00000050440c723c */ /* 0x050fe8000000180c */
[----:B------:R-:W-:Y:S02]  /*8df0*/  FADD.FTZ R105, R157, R105 ;  /* 0x000000699d697221 */ /* 0x000fe40000010000 */
[----:B------:R-:W-:Y:S02]  /*8e00*/  FADD.FTZ R107, R162, R107 ;  /* 0x0000006ba26b7221 */ /* 0x000fe40000010000 */
[C---:B------:R-:W-:Y:S01]  /*8e10*/  HMMA.16816.F32 R16, R68.reuse, R82, R16 ;  /* 0x000000524410723c */ /* 0x040fe20000001810 */
[----:B------:R-:W-:Y:S01]  /*8e20*/  LDSM.16.MT88.4 R80, [R232+0x4900] ;  /* 0x00490000e850783b */ /* 0x000fe20000004200 */
[----:B------:R-:W-:Y:S02]  /*8e30*/  MUFU.EX2 R252, R252 ;  /* 0x000000fc00fc7308 */ /* 0x000fe40000000800 */
[----:B------:R-:W-:Y:S02]  /*8e40*/  FADD.FTZ R159, R159, R105 ;  /* 0x000000699f9f7221 */ /* 0x000fe40000010000 */
[----:B------:R-:W-:Y:S02]  /*8e50*/  FADD.FTZ R165, R165, R107 ;  /* 0x0000006ba5a57221 */ /* 0x000fe40000010000 */
[C---:B-1----:R-:W-:Y:S04]  /*8e60*/  HMMA.16816.F32 R20, R68.reuse, R72, R20 ;  /* 0x000000484414723c */ /* 0x042fe80000001814 */
[----:B------:R-:W-:Y:S01]  /*8e70*/  MUFU.EX2 R250, R250 ;  /* 0x000000fa00fa7308 */ /* 0x000fe20000000800 */
[----:B------:R-:W-:Y:S02]  /*8e80*/  FADD.FTZ R159, R171, R159 ;  /* 0x0000009fab9f7221 */ /* 0x000fe40000010000 */
[----:B------:R-:W-:Y:S01]  /*8e90*/  FADD.FTZ R165, R177, R165 ;  /* 0x000000a5b1a57221 */ /* 0x000fe20000010000 */
[C---:B------:R-:W-:Y:S01]  /*8ea0*/  HMMA.16816.F32 R24, R68.reuse, R74, R24 ;  /* 0x0000004a4418723c */ /* 0x040fe20000001818 */
[----:B------:R-:W1:Y:S05]  /*8eb0*/  LDSM.16.MT88.4 R72, [R233+0x4900] ;  /* 0x00490000e948783b */ /* 0x000e6a0000004200 */
[----:B------:R-:W-:Y:S02]  /*8ec0*/  MUFU.EX2 R210, R210 ;  /* 0x000000d200d27308 */ /* 0x000fe40000000800 */
[C---:B------:R-:W-:Y:S08]  /*8ed0*/  HMMA.16816.F32 R28, R68.reuse, R88, R28 ;  /* 0x00000058441c723c */ /* 0x040ff0000000181c */
[C---:B------:R-:W-:Y:S01]  /*8ee0*/  HMMA.16816.F32 R32, R68.reuse, R90, R32 ;  /* 0x0000005a4420723c */ /* 0x040fe20000001820 */
[----:B------:R-:W-:Y:S01]  /*8ef0*/  LDSM.16.MT88.4 R88, [R234+0x5100] ;  /* 0x00510000ea58783b */ /* 0x000fe20000004200 */
[----:B------:R-:W-:Y:S06]  /*8f00*/  MUFU.EX2 R209, R209 ;  /* 0x000000d100d17308 */ /* 0x000fec0000000800 */
[C---:B--2---:R-:W-:Y:S04]  /*8f10*/  HMMA.16816.F32 R36, R68.reuse, R84, R36 ;  /* 0x000000544424723c */ /* 0x044fe80000001824 */
[----:B------:R-:W-:Y:S04]  /*8f20*/  MUFU.EX2 R207, R207 ;  /* 0x000000cf00cf7308 */ /* 0x000fe80000000800 */
[C---:B------:R-:W-:Y:S01]  /*8f30*/  HMMA.16816.F32 R40, R68.reuse, R86, R40 ;  /* 0x000000564428723c */ /* 0x040fe20000001828 */
[----:B------:R-:W-:Y:S05]  /*8f40*/  LDSM.16.MT88.4 R84, [R232+0x1100] ;  /* 0x00110000e854783b */ /* 0x000fea0000004200 */
[----:B------:R-:W-:Y:S02]  /*8f50*/  MUFU.EX2 R202, R202 ;  /* 0x000000ca00ca7308 */ /* 0x000fe40000000800 */
[C---:B------:R-:W-:Y:S08]  /*8f60*/  HMMA.16816.F32 R44, R68.reuse, R76, R44 ;  /* 0x0000004c442c723c */ /* 0x040ff0000000182c */
[C---:B------:R-:W-:Y:S01]  /*8f70*/  HMMA.16816.F32 R48, R68.reuse, R78, R48 ;  /* 0x0000004e4430723c */ /* 0x040fe20000001830 */
[----:B------:R-:W2:Y:S01]  /*8f80*/  LDSM.16.MT88.4 R76, [R236+0x1100] ;  /* 0x00110000ec4c783b */ /* 0x000ea20000004200 */
[----:B------:R-:W-:Y:S06]  /*8f90*/  MUFU.EX2 R201, R201 ;  /* 0x000000c900c97308 */ /* 0x000fec0000000800 */
[C---:B-1----:R-:W-:Y:S04]  /*8fa0*/  HMMA.16816.F32 R52, R68.reuse, R72, R52 ;  /* 0x000000484434723c */ /* 0x042fe80000001834 */
[----:B------:R-:W-:Y:S04]  /*8fb0*/  MUFU.EX2 R182, R182 ;  /* 0x000000b600b67308 */ /* 0x000fe80000000800 */
[C---:B------:R-:W-:Y:S01]  /*8fc0*/  HMMA.16816.F32 R56, R68.reuse, R74, R56 ;  /* 0x0000004a4438723c */ /* 0x040fe20000001838 */
[----:B------:R-:W1:Y:S05]  /*8fd0*/  LDSM.16.MT88.4 R72, [R234+0x1100] ;  /* 0x00110000ea48783b */ /* 0x000e6a0000004200 */
[----:B------:R-:W-:Y:S02]  /*8fe0*/  MUFU.EX2 R170, R170 ;  /* 0x000000aa00aa7308 */ /* 0x000fe40000000800 */
[C---:B------:R-:W-:Y:S08]  /*8ff0*/  HMMA.16816.F32 R60, R68.reuse, R80, R60 ;  /* 0x00000050443c723c */ /* 0x040ff0000000183c */
[----:B------:R-:W-:Y:S01]  /*9000*/  HMMA.16816.F32 R64, R68, R82, R64 ;  /* 0x000000524440723c */ /* 0x000fe20000001840 */
[----:B------:R-:W4:Y:S01]  /*9010*/  LDSM.16.MT88.4 R80, [R233+0x1100] ;  /* 0x00110000e950783b */ /* 0x000f220000004200 */
[----:B------:R-:W-:Y:S05]  /*9020*/  MUFU.EX2 R169, R169 ;  /* 0x000000a900a97308 */ /* 0x000fea0000000800 */
[C---:B------:R-:W-:Y:S01]  /*9030*/  F2FP.PACK_AB R68, R176.reuse, R171 ;  /* 0x000000abb044723e */ /* 0x040fe200000000ff */
[----:B------:R-:W-:Y:S01]  /*9040*/  FADD.FTZ R176, R176, R159 ;  /* 0x0000009fb0b07221 */ /* 0x000fe20000010000 */
[----:B------:R-:W-:Y:S03]  /*9050*/  F2FP.PACK_AB R69, R178, R177 ;  /* 0x000000b1b245723e */ /* 0x000fe600000000ff */
[----:B------:R-:W-:Y:S01]  /*9060*/  F2FP.PACK_AB R70, R180, R179 ;  /* 0x000000b3b446723e */ /* 0x000fe200000000ff */
[----:B------:R-:W-:Y:S01]  /*9070*/  MUFU.EX2 R168, R168 ;  /* 0x000000a800a87308 */ /* 0x000fe20000000800 */
[----:B------:R-:W-:Y:S01]  /*9080*/  F2FP.PACK_AB R71, R183, R181 ;  /* 0x000000b5b747723e */ /* 0x000fe200000000ff */
[----:B------:R-:W-:Y:S02]  /*9090*/  FADD.FTZ R178, R178, R165 ;  /* 0x000000a5b2b27221 */ /* 0x000fe40000010000 */
[----:B------:R-:W-:Y:S02]  /*90a0*/  FADD.FTZ R176, R179, R176 ;  /* 0x000000b0b3b07221 */ /* 0x000fe40000010000 */
[----:B------:R-:W-:Y:S02]  /*90b0*/  FADD.FTZ R178, R181, R178 ;  /* 0x000000b2b5b27221 */ /* 0x000fe40000010000 */
[C---:B--2---:R-:W-:Y:S02]  /*90c0*/  HMMA.16816.F32 R4, R68.reuse, R76, R4 ;  /* 0x0000004c4404723c */ /* 0x044fe40000001804 */
[----:B------:R-:W-:Y:S01]  /*90d0*/  MUFU.EX2 R167, R167 ;  /* 0x000000a700a77308 */ /* 0x000fe20000000800 */
[----:B------:R-:W-:Y:S02]  /*90e0*/  FADD.FTZ R180, R180, R176 ;  /* 0x000000b0b4b47221 */ /* 0x000fe40000010000 */
[----:B------:R-:W-:Y:S02]  /*90f0*/  FADD.FTZ R183, R183, R178 ;  /* 0x000000b2b7b77221 */ /* 0x000fe40000010000 */
[----:B---3--:R-:W-:Y:S01]  /*9100*/  FADD.FTZ R180, R200, R180 ;  /* 0x000000b4c8b47221 */ /* 0x008fe20000010000 */
[C---:B------:R-:W-:Y:S01]  /*9110*/  HMMA.16816.F32 R8, R68.reuse, R78, R8 ;  /* 0x0000004e4408723c */ /* 0x040fe20000001808 */
[----:B------:R-:W2:Y:S03]  /*9120*/  LDSM.16.MT88.4 R76, [R236+0x5100] ;  /* 0x00510000ec4c783b */ /* 0x000ea60000004200 */
[----:B------:R-:W-:Y:S01]  /*9130*/  MUFU.EX2 R166, R166 ;  /* 0x000000a600a67308 */ /* 0x000fe20000000800 */
[----:B-----5:R-:W-:Y:S03]  /*9140*/  FADD.FTZ R183, R203, R183 ;  /* 0x000000b7cbb77221 */ /* 0x020fe60000010000 */
[C---:B-1----:R-:W-:Y:S06]  /*9150*/  HMMA.16816.F32 R12, R68.reuse, R72, R12 ;  /* 0x00000048440c723c */ /* 0x042fec000000180c */
[----:B------:R-:W-:Y:S02]  /*9160*/  MUFU.EX2 R164, R164 ;  /* 0x000000a400a47308 */ /* 0x000fe40000000800 */
[C---:B------:R-:W-:Y:S01]  /*9170*/  HMMA.16816.F32 R16, R68.reuse, R74, R16 ;  /* 0x0000004a4410723c */ /* 0x040fe20000001810 */
[----:B------:R-:W1:Y:S07]  /*9180*/  LDSM.16.MT88.4 R72, [R236+0x1900] ;  /* 0x00190000ec48783b */ /* 0x000e6e0000004200 */
[C---:B----4-:R-:W-:Y:S01]  /*9190*/  HMMA.16816.F32 R20, R68.reuse, R80, R20 ;  /* 0x000000504414723c */ /* 0x050fe20000001814 */
[----:B------:R-:W-:Y:S07]  /*91a0*/  MUFU.EX2 R163, R163 ;  /* 0x000000a300a37308 */ /* 0x000fee0000000800 */
[C---:B------:R-:W-:Y:S01]  /*91b0*/  HMMA.16816.F32 R24, R68.reuse, R82, R24 ;  /* 0x000000524418723c */ /* 0x040fe20000001818 */
[----:B------:R-:W3:Y:S02]  /*91c0*/  LDSM.16.MT88.4 R80, [R233+0x1900] ;  /* 0x00190000e950783b */ /* 0x000ee40000004200 */
[----:B------:R-:W-:Y:S05]  /*91d0*/  MUFU.EX2 R161, R161 ;  /* 0x000000a100a17308 */ /* 0x000fea0000000800 */
[C---:B------:R-:W-:Y:S05]  /*91e0*/  HMMA.16816.F32 R28, R68.reuse, R84, R28 ;  /* 0x00000054441c723c */ /* 0x040fea000000181c */
[----:B------:R-:W-:Y:S02]  /*91f0*/  MUFU.EX2 R158, R158 ;  /* 0x0000009e009e7308 */ /* 0x000fe40000000800 */
[--C-:B------:R-:W-:Y:S01]  /*9200*/  FFMA.FTZ R84, R123, c[0x0][0x2d0], -R153.reuse ;  /* 0x0000b4007b547a23 */ /* 0x100fe20000010899 */
[C---:B------:R-:W-:Y:S07]  /*9210*/  HMMA.16816.F32 R32, R68.reuse, R86, R32 ;  /* 0x000000564420723c */ /* 0x040fee0000001820 */
[----:B------:R-:W-:Y:S01]  /*9220*/  MUFU.EX2 R160, R160 ;  /* 0x000000a000a07308 */ /* 0x000fe20000000800 */
[C---:B--2---:R-:W-:Y:S08]  /*9230*/  HMMA.16816.F32 R36, R68.reuse, R76, R36 ;  /* 0x0000004c4424723c */ /* 0x044ff00000001824 */
[C---:B------:R-:W-:Y:S01]  /*9240*/  HMMA.16816.F32 R40, R68.reuse, R78, R40 ;  /* 0x0000004e4428723c */ /* 0x040fe20000001828 */
[----:B------:R-:W2:Y:S01]  /*9250*/  LDSM.16.MT88.4 R76, [R232+0x1900] ;  /* 0x00190000e84c783b */ /* 0x000ea20000004200 */
[----:B------:R-:W-:Y:S06]  /*9260*/  MUFU.EX2 R156, R156 ;  /* 0x0000009c009c7308 */ /* 0x000fec0000000800 */
[C---:B------:R-:W-:Y:S04]  /*9270*/  HMMA.16816.F32 R44, R68.reuse, R88, R44 ;  /* 0x00000058442c723c */ /* 0x040fe8000000182c */
[----:B------:R-:W-:Y:S03]  /*9280*/  MUFU.EX2 R155, R155 ;  /* 0x0000009b009b7308 */ /* 0x000fe60000000800 */
[----:B------:R-:W-:Y:S01]  /*9290*/  FFMA.FTZ R88, R127, c[0x0][0x2d0], -R153 ;  /* 0x0000b4007f587a23 */ /* 0x000fe20000010899 */
[C---:B------:R-:W-:Y:S06]  /*92a0*/  HMMA.16816.F32 R48, R68.reuse, R90, R48 ;  /* 0x0000005a4430723c */ /* 0x040fec0000001830 */
[----:B------:R4:W-:Y:S02]  /*92b0*/  MUFU.EX2 R108, R88 ;  /* 0x00000058006c7308 */ /* 0x0009e40000000800 */
[C---:B------:R-:W-:Y:S08]  /*92c0*/  HMMA.16816.F32 R52, R68.reuse, R92, R52 ;  /* 0x0000005c4434723c */ /* 0x040ff00000001834 */
[C---:B------:R-:W-:Y:S01]  /*92d0*/  HMMA.16816.F32 R56, R68.reuse, R94, R56 ;  /* 0x0000005e4438723c */ /* 0x040fe20000001838 */
[----:B------:R-:W-:Y:S01]  /*92e0*/  LDSM.16.MT88.4 R92, [R233+0x6100] ;  /* 0x00610000e95c783b */ /* 0x000fe20000004200 */
[----:B------:R-:W-:Y:S06]  /*92f0*/  MUFU.EX2 R154, R154 ;  /* 0x0000009a009a7308 */ /* 0x000fec0000000800 */
[C---:B------:R-:W-:Y:S04]  /*9300*/  HMMA.16816.F32 R60, R68.reuse, R96, R60 ;  /* 0x00000060443c723c */ /* 0x040fe8000000183c */
[----:B------:R-:W-:Y:S01]  /*9310*/  MUFU.EX2 R134, R134 ;  /* 0x0000008600867308 */ /* 0x000fe20000000800 */
[----:B----4-:R-:W-:Y:S03]  /*9320*/  LDSM.16.MT88.4 R88, [R234+0x6100] ;  /* 0x00610000ea58783b */ /* 0x010fe60000004200 */
[----:B------:R-:W-:Y:S05]  /*9330*/  HMMA.16816.F32 R64, R68, R98, R64 ;  /* 0x000000624440723c */ /* 0x000fea0000001840 */
[----:B------:R-:W-:Y:S02]  /*9340*/  LDSM.16.MT88.4 R96, [R234+0x2900] ;  /* 0x00290000ea60783b */ /* 0x000fe40000004200 */
[C---:B------:R-:W-:Y:S01]  /*9350*/  F2FP.PACK_AB R68, R204.reuse, R200 ;  /* 0x000000c8cc44723e */ /* 0x040fe200000000ff */
[----:B------:R-:W-:Y:S01]  /*9360*/  FADD.FTZ R204, R204, R180 ;  /* 0x000000b4cccc7221 */ /* 0x000fe20000010000 */
[C---:B------:R-:W-:Y:S03]  /*9370*/  F2FP.PACK_AB R69, R205.reuse, R203 ;  /* 0x000000cbcd45723e */ /* 0x040fe600000000ff */
[----:B------:R-:W-:Y:S01]  /*9380*/  F2FP.PACK_AB R70, R208, R206 ;  /* 0x000000ced046723e */ /* 0x000fe200000000ff */
[----:B------:R-:W-:Y:S01]  /*9390*/  FADD.FTZ R205, R205, R183 ;  /* 0x000000b7cdcd7221 */ /* 0x000fe20000010000 */
[----:B------:R-:W-:Y:S01]  /*93a0*/  F2FP.PACK_AB R71, R251, R211 ;  /* 0x000000d3fb47723e */ /* 0x000fe200000000ff */
[----:B------:R-:W-:Y:S02]  /*93b0*/  FADD.FTZ R204, R206, R204 ;  /* 0x000000cccecc7221 */ /* 0x000fe40000010000 */
[----:B------:R-:W-:Y:S02]  /*93c0*/  FADD.FTZ R205, R211, R205 ;  /* 0x000000cdd3cd7221 */ /* 0x000fe40000010000 */
[----:B------:R-:W-:Y:S02]  /*93d0*/  FADD.FTZ R208, R208, R204 ;  /* 0x000000ccd0d07221 */ /* 0x000fe40000010000 */
[C---:B-1----:R-:W-:Y:S03]  /*93e0*/  HMMA.16816.F32 R4, R68.reuse, R72, R4 ;  /* 0x000000484404723c */ /* 0x042fe60000001804 */
[----:B------:R-:W-:Y:S05]  /*93f0*/  FADD.FTZ R251, R251, R205 ;  /* 0x000000cdfbfb7221 */ /* 0x000fea0000010000 */
[C---:B------:R-:W-:Y:S01]  /*9400*/  HMMA.16816.F32 R8, R68.reuse, R74, R8 ;  /* 0x0000004a4408723c */ /* 0x040fe20000001808 */
[----:B------:R-:W1:Y:S07]  /*9410*/  LDSM.16.MT88.4 R72, [R236+0x5900] ;  /* 0x00590000ec48783b */ /* 0x000e6e0000004200 */
[C---:B------:R-:W-:Y:S01]  /*9420*/  HMMA.16816.F32 R12, R68.reuse, R100, R12 ;  /* 0x00000064440c723c */ /* 0x040fe2000000180c */
[----:B------:R4:W-:Y:S07]  /*9430*/  MUFU.EX2 R100, R84 ;  /* 0x0000005400647308 */ /* 0x0009ee0000000800 */
[C---:B------:R-:W-:Y:S08]  /*9440*/  HMMA.16816.F32 R16, R68.reuse, R102, R16 ;  /* 0x000000664410723c */ /* 0x040ff00000001810 */
[C---:B---3--:R-:W-:Y:S07]  /*9450*/  HMMA.16816.F32 R20, R68.reuse, R80, R20 ;  /* 0x000000504414723c */ /* 0x048fee0000001814 */
[--C-:B------:R-:W-:Y:S01]  /*9460*/  FFMA.FTZ R80, R122, c[0x0][0x2d0], -R153.reuse ;  /* 0x0000b4007a507a23 */ /* 0x100fe20000010899 */
[C---:B------:R-:W-:Y:S01]  /*9470*/  HMMA.16816.F32 R24, R68.reuse, R82, R24 ;  /* 0x000000524418723c */ /* 0x040fe20000001818 */
[----:B----4-:R-:W3:Y:S02]  /*9480*/  LDSM.16.MT88.4 R84, [R234+0x5900] ;  /* 0x00590000ea54783b */ /* 0x010ee40000004200 */
[----:B------:R4:W5:Y:S05]  /*9490*/  MUFU.EX2 R102, R80 ;  /* 0x0000005000667308 */ /* 0x00096a0000000800 */
[C---:B--2---:R-:W-:Y:S07]  /*94a0*/  HMMA.16816.F32 R28, R68.reuse, R76, R28 ;  /* 0x0000004c441c723c */ /* 0x044fee000000181c */
[--C-:B------:R-:W-:Y:S01]  /*94b0*/  FFMA.FTZ R76, R120, c[0x0][0x2d0], -R152.reuse ;  /* 0x0000b400784c7a23 */ /* 0x100fe20000010898 */
[C---:B------:R-:W-:Y:S03]  /*94c0*/  HMMA.16816.F32 R32, R68.reuse, R78, R32 ;  /* 0x0000004e4420723c */ /* 0x040fe60000001820 */
[----:B------:R2:W-:Y:S05]  /*94d0*/  MUFU.EX2 R103, R76 ;  /* 0x0000004c00677308 */ /* 0x0005ea0000000800 */
[C---:B-1----:R-:W-:Y:S04]  /*94e0*/  HMMA.16816.F32 R36, R68.reuse, R72, R36 ;  /* 0x000000484424723c */ /* 0x042fe80000001824 */
[--C-:B----4-:R-:W-:Y:S03]  /*94f0*/  FFMA.FTZ R80, R121, c[0x0][0x2d0], -R152.reuse ;  /* 0x0000b40079507a23 */ /* 0x110fe60000010898 */
[--C-:B------:R-:W-:Y:S01]  /*9500*/  FFMA.FTZ R72, R126, c[0x0][0x2d0], -R153.reuse ;  /* 0x0000b4007e487a23 */ /* 0x100fe20000010899 */
[C---:B------:R-:W-:Y:S01]  /*9510*/  HMMA.16816.F32 R40, R68.reuse, R74, R40 ;  /* 0x0000004a4428723c */ /* 0x040fe20000001828 */
[----:B------:R1:W-:Y:S03]  /*9520*/  MUFU.EX2 R101, R80 ;  /* 0x0000005000657308 */ /* 0x0003e60000000800 */
[----:B------:R-:W-:Y:S04]  /*9530*/  FFMA.FTZ R153, R151, c[0x0][0x2d0], -R153 ;  /* 0x0000b40097997a23 */ /* 0x000fe80000010899 */
[C---:B---3--:R-:W-:Y:S03]  /*9540*/  HMMA.16816.F32 R44, R68.reuse, R84, R44 ;  /* 0x00000054442c723c */ /* 0x048fe6000000182c */
[----:B------:R3:W-:Y:S01]  /*9550*/  MUFU.EX2 R110, R72 ;  /* 0x00000048006e7308 */ /* 0x0007e20000000800 */
[----:B--2---:R-:W-:Y:S03]  /*9560*/  LDSM.16.MT88.4 R76, [R232+0x5900] ;  /* 0x00590000e84c783b */ /* 0x004fe60000004200 */
[--C-:B------:R-:W-:Y:S01]  /*9570*/  FFMA.FTZ R84, R124, c[0x0][0x2d0], -R152.reuse ;  /* 0x0000b4007c547a23 */ /* 0x100fe20000010898 */
[C---:B------:R-:W-:Y:S05]  /*9580*/  HMMA.16816.F32 R48, R68.reuse, R86, R48 ;  /* 0x000000564430723c */ /* 0x040fea0000001830 */
[----:B------:R2:W4:Y:S01]  /*9590*/  MUFU.EX2 R111, R84 ;  /* 0x00000054006f7308 */ /* 0x0005220000000800 */
[----:B-1----:R-:W1:Y:S09]  /*95a0*/  LDSM.16.MT88.4 R80, [R233+0x5900] ;  /* 0x00590000e950783b */ /* 0x002e720000004200 */
[----:B------:R-:W-:Y:S01]  /*95b0*/  MUFU.EX2 R153, R153 ;  /* 0x0000009900997308 */ /* 0x000fe20000000800 */
[--C-:B---3--:R-:W-:Y:S02]  /*95c0*/  FFMA.FTZ R72, R125, c[0x0][0x2d0], -R152.reuse ;  /* 0x0000b4007d487a23 */ /* 0x108fe40000010898 */
[----:B------:R-:W-:Y:S01]  /*95d0*/  LDSM.16.MT88.4 R124, [R236+0x3900] ;  /* 0x00390000ec7c783b */ /* 0x000fe20000004200 */
[----:B------:R-:W-:Y:S01]  /*95e0*/  FFMA.FTZ R152, R133, c[0x0][0x2d0], -R152 ;  /* 0x0000b40085987a23 */ /* 0x000fe20000010898 */
[----:B-----5:R-:W-:Y:S05]  /*95f0*/  MOV R133, R102 ;  /* 0x0000006600857202 */ /* 0x020fea0000000f00 */
[----:B------:R3:W5:Y:S01]  /*9600*/  MUFU.EX2 R109, R72 ;  /* 0x00000048006d7308 */ /* 0x0007620000000800 */
[----:B--2---:R-:W-:Y:S01]  /*9610*/  LDSM.16.MT88.4 R84, [R234+0x2100] ;  /* 0x00210000ea54783b */ /* 0x004fe20000004200 */
[----:B----4-:R-:W-:Y:S08]  /*9620*/  MOV R151, R111 ;  /* 0x0000006f00977202 */ /* 0x010ff00000000f00 */
[----:B------:R-:W2:Y:S01]  /*9630*/  MUFU.EX2 R152, R152 ;  /* 0x0000009800987308 */ /* 0x000ea20000000800 */
[C---:B-1----:R-:W-:Y:S01]  /*9640*/  HMMA.16816.F32 R52, R68.reuse, R80, R52 ;  /* 0x000000504434723c */ /* 0x042fe20000001834 */
[----:B---3--:R-:W1:Y:S07]  /*9650*/  LDSM.16.MT88.4 R72, [R236+0x2100] ;  /* 0x00210000ec48783b */ /* 0x008e6e0000004200 */
[C---:B------:R-:W-:Y:S01]  /*9660*/  HMMA.16816.F32 R56, R68.reuse, R82, R56 ;  /* 0x000000524438723c */ /* 0x040fe20000001838 */
[----:B------:R-:W3:Y:S07]  /*9670*/  LDSM.16.MT88.4 R80, [R233+0x2100] ;  /* 0x00210000e950783b */ /* 0x000eee0000004200 */
[C---:B------:R-:W-:Y:S08]  /*9680*/  HMMA.16816.F32 R60, R68.reuse, R76, R60 ;  /* 0x0000004c443c723c */ /* 0x040ff0000000183c */
[----:B------:R-:W-:Y:S01]  /*9690*/  HMMA.16816.F32 R64, R68, R78, R64 ;  /* 0x0000004e4440723c */ /* 0x000fe20000001840 */
[----:B------:R-:W4:Y:S06]  /*96a0*/  LDSM.16.MT88.4 R76, [R232+0x2100] ;  /* 0x00210000e84c783b */ /* 0x000f2c0000004200 */
[----:B------:R-:W-:Y:S02]  /*96b0*/  F2FP.PACK_AB R68, R102, R100 ;  /* 0x000000646644723e */ /* 0x000fe400000000ff */
[----:B------:R-:W-:Y:S03]  /*96c0*/  F2FP.PACK_AB R69, R103, R101 ;  /* 0x000000656745723e */ /* 0x000fe600000000ff */
[----:B------:R-:W-:Y:S02]  /*96d0*/  F2FP.PACK_AB R70, R110, R108 ;  /* 0x0000006c6e46723e */ /* 0x000fe400000000ff */
[----:B-----5:R-:W-:Y:S07]  /*96e0*/  F2FP.PACK_AB R71, R111, R109 ;  /* 0x0000006d6f47723e */ /* 0x020fee00000000ff */
[C---:B-1----:R-:W-:Y:S08]  /*96f0*/  HMMA.16816.F32 R4, R68.reuse, R72, R4 ;  /* 0x000000484404723c */ /* 0x042ff00000001804 */
[C---:B------:R-:W-:Y:S01]  /*9700*/  HMMA.16816.F32 R8, R68.reuse, R74, R8 ;  /* 0x0000004a4408723c */ /* 0x040fe20000001808 */
[----:B------:R-:W1:Y:S07]  /*9710*/  LDSM.16.MT88.4 R72, [R236+0x6100] ;  /* 0x00610000ec48783b */ /* 0x000e6e0000004200 */
[C---:B------:R-:W-:Y:S08]  /*9720*/  HMMA.16816.F32 R12, R68.reuse, R84, R12 ;  /* 0x00000054440c723c */ /* 0x040ff0000000180c */
[C---:B------:R-:W-:Y:S01]  /*9730*/  HMMA.16816.F32 R16, R68.reuse, R86, R16 ;  /* 0x000000564410723c */ /* 0x040fe20000001810 */
[----:B------:R-:W5:Y:S07]  /*9740*/  LDSM.16.MT88.4 R84, [R232+0x6100] ;  /* 0x00610000e854783b */ /* 0x000f6e0000004200 */
[C---:B---3--:R-:W-:Y:S08]  /*9750*/  HMMA.16816.F32 R20, R68.reuse, R80, R20 ;  /* 0x000000504414723c */ /* 0x048ff00000001814 */
[C---:B------:R-:W-:Y:S01]  /*9760*/  HMMA.16816.F32 R24, R68.reuse, R82, R24 ;  /* 0x000000524418723c */ /* 0x040fe20000001818 */
[----:B------:R-:W3:Y:S07]  /*9770*/  LDSM.16.MT88.4 R80, [R236+0x2900] ;  /* 0x00290000ec50783b */ /* 0x000eee0000004200 */
[C---:B----4-:R-:W-:Y:S08]  /*9780*/  HMMA.16816.F32 R28, R68.reuse, R76, R28 ;  /* 0x0000004c441c723c */ /* 0x050ff0000000181c */
[C---:B------:R-:W-:Y:S01]  /*9790*/  HMMA.16816.F32 R32, R68.reuse, R78, R32 ;  /* 0x0000004e4420723c */ /* 0x040fe20000001820 */
[----:B------:R-:W4:Y:S07]  /*97a0*/  LDSM.16.MT88.4 R76, [R233+0x2900] ;  /* 0x00290000e94c783b */ /* 0x000f2e0000004200 */
[C---:B-1----:R-:W-:Y:S08]  /*97b0*/  HMMA.16816.F32 R36, R68.reuse, R72, R36 ;  /* 0x000000484424723c */ /* 0x042ff00000001824 */
[C---:B------:R-:W-:Y:S01]  /*97c0*/  HMMA.16816.F32 R40, R68.reuse, R74, R40 ;  /* 0x0000004a4428723c */ /* 0x040fe20000001828 */
[----:B------:R-:W1:Y:S07]  /*97d0*/  LDSM.16.MT88.4 R72, [R232+0x2900] ;  /* 0x00290000e848783b */ /* 0x000e6e0000004200 */
[C---:B------:R-:W-:Y:S08]  /*97e0*/  HMMA.16816.F32 R44, R68.reuse, R88, R44 ;  /* 0x00000058442c723c */ /* 0x040ff0000000182c */
[C---:B------:R-:W-:Y:S01]  /*97f0*/  HMMA.16816.F32 R48, R68.reuse, R90, R48 ;  /* 0x0000005a4430723c */ /* 0x040fe20000001830 */
[----:B------:R-:W-:Y:S07]  /*9800*/  LDSM.16.MT88.4 R88, [R234+0x7100] ;  /* 0x00710000ea58783b */ /* 0x000fee0000004200 */
[C---:B------:R-:W-:Y:S08]  /*9810*/  HMMA.16816.F32 R52, R68.reuse, R92, R52 ;  /* 0x0000005c4434723c */ /* 0x040ff00000001834 */
[C---:B------:R-:W-:Y:S01]  /*9820*/  HMMA.16816.F32 R56, R68.reuse, R94, R56 ;  /* 0x0000005e4438723c */ /* 0x040fe20000001838 */
[----:B------:R-:W-:Y:S07]  /*9830*/  LDSM.16.MT88.4 R92, [R233+0x7100] ;  /* 0x00710000e95c783b */ /* 0x000fee0000004200 */
[C---:B-----5:R-:W-:Y:S08]  /*9840*/  HMMA.16816.F32 R60, R68.reuse, R84, R60 ;  /* 0x00000054443c723c */ /* 0x060ff0000000183c */
[----:B------:R-:W-:Y:S01]  /*9850*/  HMMA.16816.F32 R64, R68, R86, R64 ;  /* 0x000000564440723c */ /* 0x000fe20000001840 */
[----:B------:R-:W-:Y:S06]  /*9860*/  LDSM.16.MT88.4 R84, [R234+0x6900] ;  /* 0x00690000ea54783b */ /* 0x000fec0000004200 */
[----:B------:R-:W-:Y:S02]  /*9870*/  F2FP.PACK_AB R68, R250, R252 ;  /* 0x000000fcfa44723e */ /* 0x000fe400000000ff */
[----:B------:R-:W-:Y:S03]  /*9880*/  F2FP.PACK_AB R69, R209, R210 ;  /* 0x000000d2d145723e */ /* 0x000fe600000000ff */
[----:B------:R-:W-:Y:S02]  /*9890*/  F2FP.PACK_AB R70, R202, R207 ;  /* 0x000000cfca46723e */ /* 0x000fe400000000ff */
[----:B------:R-:W-:Y:S07]  /*98a0*/  F2FP.PACK_AB R71, R182, R201 ;  /* 0x000000c9b647723e */ /* 0x000fee00000000ff */
[C---:B---3--:R-:W-:Y:S08]  /*98b0*/  HMMA.16816.F32 R4, R68.reuse, R80, R4 ;  /* 0x000000504404723c */ /* 0x048ff00000001804 */
[C---:B------:R-:W-:Y:S01]  /*98c0*/  HMMA.16816.F32 R8, R68.reuse, R82, R8 ;  /* 0x000000524408723c */ /* 0x040fe20000001808 */
[----:B------:R-:W3:Y:S07]  /*98d0*/  LDSM.16.MT88.4 R80, [R236+0x6900] ;  /* 0x00690000ec50783b */ /* 0x000eee0000004200 */
[C---:B------:R-:W-:Y:S08]  /*98e0*/  HMMA.16816.F32 R12, R68.reuse, R96, R12 ;  /* 0x00000060440c723c */ /* 0x040ff0000000180c */
[C---:B------:R-:W-:Y:S01]  /*98f0*/  HMMA.16816.F32 R16, R68.reuse, R98, R16 ;  /* 0x000000624410723c */ /* 0x040fe20000001810 */
[----:B------:R-:W-:Y:S07]  /*9900*/  LDSM.16.MT88.4 R96, [R232+0x7100] ;  /* 0x00710000e860783b */ /* 0x000fee0000004200 */
[C---:B----4-:R-:W-:Y:S08]  /*9910*/  HMMA.16816.F32 R20, R68.reuse, R76, R20 ;  /* 0x0000004c4414723c */ /* 0x050ff00000001814 */
[C---:B------:R-:W-:Y:S01]  /*9920*/  HMMA.16816.F32 R24, R68.reuse, R78, R24 ;  /* 0x0000004e4418723c */ /* 0x040fe20000001818 */
[----:B------:R-:W4:Y:S07]  /*9930*/  LDSM.16.MT88.4 R76, [R233+0x6900] ;  /* 0x00690000e94c783b */ /* 0x000f2e0000004200 */
        /* <DEDUP_REMOVED lines=13> */
[----:B------:R-:W-:Y:S01]  /*9a10*/  HMMA.16816.F32 R64, R68, R74, R64 ;  /* 0x0000004a4440723c */ /* 0x000fe20000001840 */
[----:B------:R-:W1:Y:S06]  /*9a20*/  LDSM.16.MT88.4 R72, [R233+0x3100] ;  /* 0x00310000e948783b */ /* 0x000e6c0000004200 */
[----:B------:R-:W-:Y:S02]  /*9a30*/  F2FP.PACK_AB R68, R169, R170 ;  /* 0x000000aaa944723e */ /* 0x000fe400000000ff */
[----:B------:R-:W-:Y:S03]  /*9a40*/  F2FP.PACK_AB R69, R167, R168 ;  /* 0x000000a8a745723e */ /* 0x000fe600000000ff */
[----:B------:R-:W-:Y:S02]  /*9a50*/  F2FP.PACK_AB R70, R164, R166 ;  /* 0x000000a6a446723e */ /* 0x000fe400000000ff */
[----:B------:R-:W-:Y:S07]  /*9a60*/  F2FP.PACK_AB R71, R161, R163 ;  /* 0x000000a3a147723e */ /* 0x000fee00000000ff */
[C---:B---3--:R-:W-:Y:S08]  /*9a70*/  HMMA.16816.F32 R4, R68.reuse, R80, R4 ;  /* 0x000000504404723c */ /* 0x048ff00000001804 */
[C---:B------:R-:W-:Y:S01]  /*9a80*/  HMMA.16816.F32 R8, R68.reuse, R82, R8 ;  /* 0x000000524408723c */ /* 0x040fe20000001808 */
[----:B------:R-:W3:Y:S07]  /*9a90*/  LDSM.16.MT88.4 R80, [R236+0x7100] ;  /* 0x00710000ec50783b */ /* 0x000eee0000004200 */
[C---:B----4-:R-:W-:Y:S08]  /*9aa0*/  HMMA.16816.F32 R12, R68.reuse, R76, R12 ;  /* 0x0000004c440c723c */ /* 0x050ff0000000180c */
[C---:B------:R-:W-:Y:S01]  /*9ab0*/  HMMA.16816.F32 R16, R68.reuse, R78, R16 ;  /* 0x0000004e4410723c */ /* 0x040fe20000001810 */
[----:B------:R-:W-:Y:S07]  /*9ac0*/  LDSM.16.MT88.4 R76, [R233+0x7900] ;  /* 0x00790000e94c783b */ /* 0x000fee0000004200 */
[C---:B-1----:R-:W-:Y:S07]  /*9ad0*/  HMMA.16816.F32 R20, R68.reuse, R72, R20 ;  /* 0x000000484414723c */ /* 0x042fee0000001814 */
[----:B------:R-:W-:Y:S01]  /*9ae0*/  MOV R73, R110 ;  /* 0x0000006e00497202 */ /* 0x000fe20000000f00 */
[C---:B------:R-:W-:Y:S04]  /*9af0*/  HMMA.16816.F32 R24, R68.reuse, R74, R24 ;  /* 0x0000004a4418723c */ /* 0x040fe80000001818 */
[----:B------:R-:W-:Y:S03]  /*9b00*/  MOV R72, R109 ;  /* 0x0000006d00487202 */ /* 0x000fe60000000f00 */
[----:B------:R-:W-:Y:S01]  /*9b10*/  MOV R75, R108 ;  /* 0x0000006c004b7202 */ /* 0x000fe20000000f00 */
[C---:B------:R-:W-:Y:S01]  /*9b20*/  HMMA.16816.F32 R28, R68.reuse, R84, R28 ;  /* 0x00000054441c723c */ /* 0x040fe2000000181c */
[----:B------:R-:W1:Y:S03]  /*9b30*/  LDSM.16.MT88.4 R108, [R233+0x3900] ;  /* 0x00390000e96c783b */ /* 0x000e660000004200 */
[----:B------:R-:W-:Y:S04]  /*9b40*/  MOV R74, R103 ;  /* 0x00000067004a7202 */ /* 0x000fe80000000f00 */
[C---:B------:R-:W-:Y:S01]  /*9b50*/  HMMA.16816.F32 R32, R68.reuse, R86, R32 ;  /* 0x000000564420723c */ /* 0x040fe20000001820 */
[----:B------:R-:W-:Y:S07]  /*9b60*/  LDSM.16.MT88.4 R84, [R234+0x7900] ;  /* 0x00790000ea54783b */ /* 0x000fee0000004200 */
[C---:B---3--:R-:W-:Y:S07]  /*9b70*/  HMMA.16816.F32 R36, R68.reuse, R80, R36 ;  /* 0x000000504424723c */ /* 0x048fee0000001824 */
[----:B------:R-:W-:Y:S01]  /*9b80*/  MOV R81, R101 ;  /* 0x0000006500517202 */ /* 0x000fe20000000f00 */
[C---:B------:R-:W-:Y:S04]  /*9b90*/  HMMA.16816.F32 R40, R68.reuse, R82, R40 ;  /* 0x000000524428723c */ /* 0x040fe80000001828 */
[----:B------:R-:W-:Y:S01]  /*9ba0*/  MOV R80, R100 ;  /* 0x0000006400507202 */ /* 0x000fe20000000f00 */
[----:B------:R-:W-:Y:S01]  /*9bb0*/  FADD.FTZ R2, R81, R251 ;  /* 0x000000fb51027221 */ /* 0x000fe20000010000 */
[----:B------:R-:W3:Y:S02]  /*9bc0*/  LDSM.16.MT88.4 R100, [R232+0x3900] ;  /* 0x00390000e864783b */ /* 0x000ee40000004200 */
        /* <DEDUP_REMOVED lines=9> */
[C---:B------:R-:W-:Y:S01]  /*9c60*/  HMMA.16816.F32 R56, R68.reuse, R94, R56 ;  /* 0x0000005e4438723c */ /* 0x040fe20000001838 */
[----:B------:R-:W4:Y:S03]  /*9c70*/  LDSM.16.MT88.4 R92, [R236+0x7900] ;  /* 0x00790000ec5c783b */ /* 0x000f260000004200 */
[----:B------:R-:W-:Y:S02]  /*9c80*/  FADD.FTZ R0, R73, R0 ;  /* 0x0000000049007221 */ /* 0x000fe40000010000 */
[----:B------:R-:W-:Y:S02]  /*9c90*/  FADD.FTZ R2, R210, R2 ;  /* 0x00000002d2027221 */ /* 0x000fe40000010000 */
[C---:B------:R-:W-:Y:S04]  /*9ca0*/  HMMA.16816.F32 R60, R68.reuse, R96, R60 ;  /* 0x00000060443c723c */ /* 0x040fe8000000183c */
[----:B------:R-:W-:Y:S02]  /*9cb0*/  FADD.FTZ R0, R252, R0 ;  /* 0x00000000fc007221 */ /* 0x000fe40000010000 */
[----:B------:R-:W-:Y:S01]  /*9cc0*/  FADD.FTZ R209, R209, R2 ;  /* 0x00000002d1d17221 */ /* 0x000fe20000010000 */
[----:B------:R-:W-:Y:S01]  /*9cd0*/  MOV R2, R132 ;  /* 0x0000008400027202 */ /* 0x000fe20000000f00 */
[----:B------:R-:W-:Y:S04]  /*9ce0*/  HMMA.16816.F32 R64, R68, R98, R64 ;  /* 0x000000624440723c */ /* 0x000fe80000001840 */
[----:B------:R-:W-:Y:S01]  /*9cf0*/  FADD.FTZ R250, R250, R0 ;  /* 0x00000000fafa7221 */ /* 0x000fe20000010000 */
[----:B------:R-:W-:Y:S01]  /*9d00*/  MOV R0, R3 ;  /* 0x0000000300007202 */ /* 0x000fe20000000f00 */
[----:B------:R-:W-:Y:S01]  /*9d10*/  FADD.FTZ R209, R201, R209 ;  /* 0x000000d1c9d17221 */ /* 0x000fe20000010000 */
[----:B------:R-:W-:Y:S01]  /*9d20*/  F2FP.PACK_AB R68, R160, R158 ;  /* 0x0000009ea044723e */ /* 0x000fe200000000ff */
[----:B------:R-:W-:Y:S01]  /*9d30*/  FADD.FTZ R250, R207, R250 ;  /* 0x000000facffa7221 */ /* 0x000fe20000010000 */
[----:B------:R-:W-:Y:S03]  /*9d40*/  F2FP.PACK_AB R69, R155, R156 ;  /* 0x0000009c9b45723e */ /* 0x000fe600000000ff */
[----:B------:R-:W-:Y:S01]  /*9d50*/  F2FP.PACK_AB R70, R153, R154 ;  /* 0x0000009a9946723e */ /* 0x000fe200000000ff */
[----:B------:R-:W-:Y:S01]  /*9d60*/  FADD.FTZ R202, R202, R250 ;  /* 0x000000facaca7221 */ /* 0x000fe20000010000 */
[----:B--2---:R-:W-:Y:S01]  /*9d70*/  F2FP.PACK_AB R71, R152, R134 ;  /* 0x000000869847723e */ /* 0x004fe200000000ff */
[----:B------:R-:W-:Y:S02]  /*9d80*/  FADD.FTZ R182, R182, R209 ;  /* 0x000000d1b6b67221 */ /* 0x000fe40000010000 */
[----:B------:R-:W-:Y:S02]  /*9d90*/  FADD.FTZ R202, R170, R202 ;  /* 0x000000caaaca7221 */ /* 0x000fe40000010000 */
[----:B------:R-:W-:Y:S02]  /*9da0*/  FADD.FTZ R182, R168, R182 ;  /* 0x000000b6a8b67221 */ /* 0x000fe40000010000 */
[C---:B------:R-:W-:Y:S01]  /*9db0*/  HMMA.16816.F32 R128, R68.reuse, R124, R4 ;  /* 0x0000007c4480723c */ /* 0x040fe20000001804 */
[----:B------:R-:W2:Y:S02]  /*9dc0*/  LDSM.16.MT88.4 R4, [R232+0x7900] ;  /* 0x00790000e804783b */ /* 0x000ea40000004200 */
[----:B------:R-:W-:Y:S02]  /*9dd0*/  FADD.FTZ R169, R169, R202 ;  /* 0x000000caa9a97221 */ /* 0x000fe40000010000 */
[----:B------:R-:W-:Y:S02]  /*9de0*/  FADD.FTZ R167, R167, R182 ;  /* 0x000000b6a7a77221 */ /* 0x000fe40000010000 */
[----:B------:R-:W-:Y:S01]  /*9df0*/  FADD.FTZ R169, R166, R169 ;  /* 0x000000a9a6a97221 */ /* 0x000fe20000010000 */
        /* <DEDUP_REMOVED lines=15> */
[C---:B---3--:R-:W-:Y:S04]  /*9ef0*/  HMMA.16816.F32 R104, R68.reuse, R100, R28 ;  /* 0x000000644468723c */ /* 0x048fe8000000181c */
[----:B------:R-:W-:Y:S04]  /*9f00*/  FADD.FTZ R248, R152, R161 ;  /* 0x000000a198f87221 */ /* 0x000fe80000010000 */
[C---:B------:R-:W-:Y:S08]  /*9f10*/  HMMA.16816.F32 R100, R68.reuse, R102, R32 ;  /* 0x000000664464723c */ /* 0x040ff00000001820 */
[C---:B----4-:R-:W-:Y:S08]  /*9f20*/  HMMA.16816.F32 R96, R68.reuse, R92, R36 ;  /* 0x0000005c4460723c */ /* 0x050ff00000001824 */
[C---:B------:R-:W-:Y:S08]  /*9f30*/  HMMA.16816.F32 R92, R68.reuse, R94, R40 ;  /* 0x0000005e445c723c */ /* 0x040ff00000001828 */
[C---:B------:R-:W-:Y:S08]  /*9f40*/  HMMA.16816.F32 R88, R68.reuse, R84, R44 ;  /* 0x000000544458723c */ /* 0x040ff0000000182c */
[C---:B------:R-:W-:Y:S08]  /*9f50*/  HMMA.16816.F32 R84, R68.reuse, R86, R48 ;  /* 0x000000564454723c */ /* 0x040ff00000001830 */
[C---:B------:R-:W-:Y:S08]  /*9f60*/  HMMA.16816.F32 R80, R68.reuse, R76, R52 ;  /* 0x0000004c4450723c */ /* 0x040ff00000001834 */
[C---:B------:R-:W-:Y:S08]  /*9f70*/  HMMA.16816.F32 R76, R68.reuse, R78, R56 ;  /* 0x0000004e444c723c */ /* 0x040ff00000001838 */
[C---:B--2---:R-:W-:Y:S08]  /*9f80*/  HMMA.16816.F32 R72, R68.reuse, R4, R60 ;  /* 0x000000044448723c */ /* 0x044ff0000000183c */
[----:B------:R-:W-:Y:S01]  /*9f90*/  HMMA.16816.F32 R68, R68, R6, R64 ;  /* 0x000000064444723c */ /* 0x000fe20000001840 */
[----:B------:R-:W-:-:S07]  /*9fa0*/  @P1 BRA `(.L_x_27) ;  /* 0xffffc2e000001947 */ /* 0x000fce000383ffff */
.L_x_26:
[----:B------:R-:W1:Y:S01]  /*9fb0*/  SHFL.BFLY PT, R5, R249, 0x2, 0x1f ;  /* 0x0c401f00f9057f89 */ /* 0x000e6200000e0000 */
[----:B------:R-:W-:-:S02]  /*9fc0*/  MOV R4, RZ ;  /* 0x000000ff00047202 */ /* 0x000fc40000000f00 */
[----:B------:R-:W-:Y:S01]  /*9fd0*/  MOV R6, 0xff800000 ;  /* 0xff80000000067802 */ /* 0x000fe20000000f00 */
[----:B------:R-:W2:Y:S01]  /*9fe0*/  SHFL.BFLY PT, R0, R248, 0x2, 0x1f ;  /* 0x0c401f00f8007f89 */ /* 0x000ea200000e0000 */
[----:B------:R-:W-:Y:S02]  /*9ff0*/  MOV R7, 0xff800000 ;  /* 0xff80000000077802 */ /* 0x000fe40000000f00 */
[----:B------:R-:W-:Y:S01]  /*a000*/  PLOP3.LUT P2, PT, PT, PT, PT, 0x8, 0x0 ;  /* 0x000000000000781c */ /* 0x000fe20003f4e170 */
[----:B-1----:R-:W-:Y:S02]  /*a010*/  FADD.FTZ R5, R5, R249 ;  /* 0x000000f905057221 */ /* 0x002fe40000010000 */
[----:B--2---:R-:W-:-:S03]  /*a020*/  FADD.FTZ R248, R0, R248 ;  /* 0x000000f800f87221 */ /* 0x004fc60000010000 */
[----:B------:R-:W1:Y:S04]  /*a030*/  SHFL.BFLY PT, R2, R5, 0x1, 0x1f ;  /* 0x0c201f0005027f89 */ /* 0x000e6800000e0000 */
[----:B------:R-:W2:Y:S01]  /*a040*/  SHFL.BFLY PT, R0, R248, 0x1, 0x1f ;  /* 0x0c201f00f8007f89 */ /* 0x000ea200000e0000 */
[----:B-1----:R-:W-:Y:S01]  /*a050*/  FADD.FTZ R5, R5, R2 ;  /* 0x0000000205057221 */ /* 0x002fe20000010000 */
[----:B------:R-:W-:Y:S01]  /*a060*/  MOV R2, RZ ;  /* 0x000000ff00027202 */ /* 0x000fe20000000f00 */
[----:B--2---:R-:W-:-:S03]  /*a070*/  FADD.FTZ R0, R0, R248 ;  /* 0x000000f800007221 */ /* 0x004fc60000010000 */
[----:B------:R-:W-:Y:S02]  /*a080*/  FSETP.NE.FTZ.AND P1, PT, R5, RZ, PT ;  /* 0x000000ff0500720b */ /* 0x000fe40003f35000 */
[----:B------:R-:W-:-:S11]  /*a090*/  FSETP.NE.FTZ.AND P0, PT, R0, RZ, PT ;  /* 0x000000ff0000720b */ /* 0x000fd60003f15000 */
[----:B------:R-:W1:Y:S01]  /*a0a0*/  @P1 MUFU.RCP R4, R5 ;  /* 0x0000000500041308 */ /* 0x000e620000001000 */
[----:B------:R-:W-:Y:S02]  /*a0b0*/  @P1 MOV R9, 0x3f317218 ;  /* 0x3f31721800091802 */ /* 0x000fe40000000f00 */
[----:B------:R-:W-:-:S03]  /*a0c0*/  @P0 MOV R8, 0x3f317218 ;  /* 0x3f31721800080802 */ /* 0x000fc60000000f00 */
[----:B------:R-:W-:Y:S02]  /*a0d0*/  @P1 FMUL.FTZ R9, R9, c[0x0][0x2d0] ;  /* 0x0000b40009091a20 */ /* 0x000fe40000410000 */
[----:B------:R-:W-:Y:S01]  /*a0e0*/  @P0 MUFU.RCP R2, R0 ;  /* 0x0000000000020308 */ /* 0x000fe20000001000 */
[----:B------:R-:W-:-:S07]  /*a0f0*/  @P0 FMUL.FTZ R8, R8, c[0x0][0x2d0] ;  /* 0x0000b40008080a20 */ /* 0x000fce0000410000 */
[----:B------:R-:W2:Y:S01]  /*a100*/  @P1 MUFU.LG2 R5, R5 ;  /* 0x0000000500051308 */ /* 0x000ea20000000c00 */
[C---:B-1----:R-:W-:Y:S02]  /*a110*/  FMUL.FTZ R128, R4.reuse, R128 ;  /* 0x0000008004807220 */ /* 0x042fe40000410000 */
[C---:B------:R-:W-:Y:S02]  /*a120*/  FMUL.FTZ R129, R4.reuse, R129 ;  /* 0x0000008104817220 */ /* 0x040fe40000410000 */
[C---:B------:R-:W-:Y:S02]  /*a130*/  FMUL.FTZ R124, R4.reuse, R124 ;  /* 0x0000007c047c7220 */ /* 0x040fe40000410000 */
[C---:B------:R-:W-:Y:S01]  /*a140*/  FMUL.FTZ R125, R4.reuse, R125 ;  /* 0x0000007d047d7220 */ /* 0x040fe20000410000 */
[----:B------:R-:W1:Y:S01]  /*a150*/  @P0 MUFU.LG2 R0, R0 ;  /* 0x0000000000000308 */ /* 0x000e620000000c00 */
[C---:B------:R-:W-:Y:S02]  /*a160*/  FMUL.FTZ R120, R4.reuse, R120 ;  /* 0x0000007804787220 */ /* 0x040fe40000410000 */
[----:B------:R-:W-:-:S02]  /*a170*/  FMUL.FTZ R121, R4, R121 ;  /* 0x0000007904797220 */ /* 0x000fc40000410000 */
[C---:B------:R-:W-:Y:S02]  /*a180*/  FMUL.FTZ R116, R4.reuse, R116 ;  /* 0x0000007404747220 */ /* 0x040fe40000410000 */
[C---:B------:R-:W-:Y:S02]  /*a190*/  FMUL.FTZ R117, R4.reuse, R117 ;  /* 0x0000007504757220 */ /* 0x040fe40000410000 */
[----:B--2---:R-:W-:Y:S02]  /*a1a0*/  @P1 FMUL.FTZ R5, R5, 0.69314718246459960938 ;  /* 0x3f31721805051820 */ /* 0x004fe40000410000 */
[C---:B------:R-:W-:Y:S02]  /*a1b0*/  FMUL.FTZ R112, R4.reuse, R112 ;  /* 0x0000007004707220 */ /* 0x040fe40000410000 */
[C---:B------:R-:W-:Y:S02]  /*a1c0*/  FMUL.FTZ R113, R4.reuse, R113 ;  /* 0x0000007104717220 */ /* 0x040fe40000410000 */
[----:B------:R-:W-:-:S02]  /*a1d0*/  FMUL.FTZ R108, R4, R108 ;  /* 0x0000006c046c7220 */ /* 0x000fc40000410000 */
[----:B-1----:R-:W-:Y:S02]  /*a1e0*/  @P0 FMUL.FTZ R0, R0, 0.69314718246459960938 ;  /* 0x3f31721800000820 */ /* 0x002fe40000410000 */
        /* <DEDUP_REMOVED lines=19> */
[----:B------:R-:W-:Y:S02]  /*a320*/  FMUL.FTZ R68, R4, R68 ;  /* 0x0000004404447220 */ /* 0x000fe40000410000 */
        /* <DEDUP_REMOVED lines=30> */
[----:B------:R-:W-:Y:S02]  /*a510*/  FMUL.FTZ R70, R2, R70 ;  /* 0x0000004602467220 */ /* 0x000fe40000410000 */
[----:B------:R-:W-:Y:S02]  /*a520*/  FMUL.FTZ R4, R4, R69 ;  /* 0x0000004504047220 */ /* 0x000fe40000410000 */
[----:B------:R-:W-:-:S02]  /*a530*/  FMUL.FTZ R2, R2, R71 ;  /* 0x0000004702027220 */ /* 0x000fc40000410000 */
[----:B------:R-:W-:Y:S02]  /*a540*/  @P1 FFMA.FTZ R6, R9, R132, R5 ;  /* 0x0000008409061223 */ /* 0x000fe40000010005 */
[----:B------:R-:W-:Y:S02]  /*a550*/  @P0 FFMA.FTZ R7, R8, R3, R0 ;  /* 0x0000000308070223 */ /* 0x000fe40000010000 */
.L_x_24:
[----:B------:R-:W-:Y:S01]  /*a560*/  USHF.R.S32.HI UR8, URZ, 0x1f, UR9 ;  /* 0x0000001f3f087899 */ /* 0x000fe20008011409 */
[----:B------:R-:W-:Y:S05]  /*a570*/  @P2 BRA `(.L_x_30) ;  /* 0x000013e000002947 */ /* 0x000fea0003800000 */
[----:B-----5:R-:W1:Y:S01]  /*a580*/  S2R R0, SR_TID.X ;  /* 0x0000000000007919 */ /* 0x020e620000002100 */
[----:B------:R-:W-:Y:S01]  /*a590*/  F2FP.PACK_AB R68, R4, R68 ;  /* 0x000000440444723e */ /* 0x000fe200000000ff */
[----:B------:R-:W-:Y:S01]  /*a5a0*/  ULDC.64 UR4, c[0x0][0x500] ;  /* 0x0001400000047ab9 */ /* 0x000fe20000000a00 */
[----:B------:R-:W-:Y:S01]  /*a5b0*/  F2FP.PACK_AB R128, R129, R128 ;  /* 0x000000808180723e */ /* 0x000fe200000000ff */
[----:B------:R-:W-:Y:S01]  /*a5c0*/  UISETP.NE.U32.AND UP1, UPT, URZ, UR4, UPT ;  /* 0x000000043f00728c */ /* 0x000fe2000bf25070 */
[----:B------:R-:W-:Y:S01]  /*a5d0*/  F2FP.PACK_AB R130, R131, R130 ;  /* 0x000000828382723e */ /* 0x000fe200000000ff */
[----:B------:R-:W-:Y:S01]  /*a5e0*/  UMOV UR6, 0x4 ;  /* 0x0000000400067882 */ /* 0x000fe20000000000 */
[----:B------:R-:W-:Y:S01]  /*a5f0*/  F2FP.PACK_AB R124, R125, R124 ;  /* 0x0000007c7d7c723e */ /* 0x000fe200000000ff */
[----:B------:R-:W-:Y:S01]  /*a600*/  UISETP.NE.AND.EX UP1, UPT, URZ, UR5, UPT, UP1 ;  /* 0x000000053f00728c */ /* 0x000fe2000bf25310 */
[----:B------:R-:W-:-:S02]  /*a610*/  F2FP.PACK_AB R126, R127, R126 ;  /* 0x0000007e7f7e723e */ /* 0x000fc400000000ff */
[----:B------:R-:W-:Y:S01]  /*a620*/  F2FP.PACK_AB R120, R121, R120 ;  /* 0x000000787978723e */ /* 0x000fe200000000ff */
[----:B------:R-:W-:Y:S01]  /*a630*/  ULDC.64 UR4, c[0x0][0x500] ;  /* 0x0001400000047ab9 */ /* 0x000fe20000000a00 */
[----:B------:R-:W-:Y:S01]  /*a640*/  F2FP.PACK_AB R122, R123, R122 ;  /* 0x0000007a7b7a723e */ /* 0x000fe200000000ff */
[----:B------:R-:W-:Y:S01]  /*a650*/  UIMAD.WIDE UR4, UR11, UR6, UR4 ;  /* 0x000000060b0472a5 */ /* 0x000fe2000f8e0204 */
[----:B------:R-:W-:Y:S02]  /*a660*/  F2FP.PACK_AB R116, R117, R116 ;  /* 0x000000747574723e */ /* 0x000fe400000000ff */
[----:B------:R-:W-:Y:S02]  /*a670*/  F2FP.PACK_AB R118, R119, R118 ;  /* 0x000000767776723e */ /* 0x000fe400000000ff */
[----:B------:R-:W-:Y:S02]  /*a680*/  F2FP.PACK_AB R112, R113, R112 ;  /* 0x000000707170723e */ /* 0x000fe400000000ff */
[----:B------:R-:W-:-:S02]  /*a690*/  F2FP.PACK_AB R114, R115, R114 ;  /* 0x000000727372723e */ /* 0x000fc400000000ff */
[----:B------:R-:W-:Y:S02]  /*a6a0*/  F2FP.PACK_AB R108, R109, R108 ;  /* 0x0000006c6d6c723e */ /* 0x000fe400000000ff */
[----:B-1----:R-:W-:Y:S02]  /*a6b0*/  SHF.R.S32.HI R3, RZ, 0x1f, R0 ;  /* 0x0000001fff037819 */ /* 0x002fe40000011400 */
[----:B------:R-:W-:Y:S02]  /*a6c0*/  F2FP.PACK_AB R110, R111, R110 ;  /* 0x0000006e6f6e723e */ /* 0x000fe400000000ff */
[----:B------:R-:W-:Y:S02]  /*a6d0*/  LEA.HI R5, R3, R0, RZ, 0x2 ;  /* 0x0000000003057211 */ /* 0x000fe400078f10ff */
[----:B------:R-:W-:Y:S02]  /*a6e0*/  F2FP.PACK_AB R104, R105, R104 ;  /* 0x000000686968723e */ /* 0x000fe400000000ff */
[----:B------:R-:W-:-:S02]  /*a6f0*/  SHF.R.S32.HI R9, RZ, 0x2, R5 ;  /* 0x00000002ff097819 */ /* 0x000fc40000011405 */
[----:B------:R-:W-:Y:S02]  /*a700*/  SHF.R.S32.HI R8, RZ, 0x1f, R5 ;  /* 0x0000001fff087819 */ /* 0x000fe40000011405 */
[----:B------:R-:W-:Y:S02]  /*a710*/  LOP3.LUT R5, R5, 0xfffffffc, RZ, 0xc0, !PT ;  /* 0xfffffffc05057812 */ /* 0x000fe400078ec0ff */
[----:B------:R-:W-:Y:S02]  /*a720*/  LEA.HI R8, R8, R9, RZ, 0x3 ;  /* 0x0000000908087211 */ /* 0x000fe400078f18ff */
[----:B------:R-:W-:Y:S01]  /*a730*/  F2FP.PACK_AB R106, R107, R106 ;  /* 0x0000006a6b6a723e */ /* 0x000fe200000000ff */
[----:B------:R-:W-:Y:S01]  /*a740*/  IMAD.IADD R5, R0, 0x1, -R5 ;  /* 0x0000000100057824 */ /* 0x000fe200078e0a05 */
[----:B------:R-:W-:Y:S02]  /*a750*/  LOP3.LUT R8, R8, 0xfffffff8, RZ, 0xc0, !PT ;  /* 0xfffffff808087812 */ /* 0x000fe400078ec0ff */
[----:B------:R-:W-:-:S02]  /*a760*/  F2FP.PACK_AB R100, R101, R100 ;  /* 0x000000646564723e */ /* 0x000fc400000000ff */
[----:B------:R-:W-:Y:S01]  /*a770*/  F2FP.PACK_AB R102, R103, R102 ;  /* 0x000000666766723e */ /* 0x000fe200000000ff */
[----:B------:R-:W-:Y:S01]  /*a780*/  IMAD.IADD R9, R9, 0x1, -R8 ;  /* 0x0000000109097824 */ /* 0x000fe200078e0a08 */
[----:B------:R-:W-:Y:S02]  /*a790*/  LEA.HI R8, R3, R0, RZ, 0x5 ;  /* 0x0000000003087211 */ /* 0x000fe400078f28ff */
[----:B------:R-:W-:Y:S01]  /*a7a0*/  F2FP.PACK_AB R96, R97, R96 ;  /* 0x000000606160723e */ /* 0x000fe200000000ff */
[C---:B------:R-:W-:Y:S01]  /*a7b0*/  IMAD.SHL.U32 R11, R9.reuse, 0x40, RZ ;  /* 0x00000040090b7824 */ /* 0x040fe200078e00ff */
[----:B------:R-:W-:Y:S02]  /*a7c0*/  SHF.R.S32.HI R10, RZ, 0x5, R8 ;  /* 0x00000005ff0a7819 */ /* 0x000fe40000011408 */
[----:B------:R-:W-:Y:S02]  /*a7d0*/  LOP3.LUT R13, R9, 0x1, RZ, 0xc0, !PT ;  /* 0x00000001090d7812 */ /* 0x000fe400078ec0ff */
[----:B------:R-:W-:Y:S01]  /*a7e0*/  LOP3.LUT R11, R11, 0x1c0, RZ, 0xc0, !PT ;  /* 0x000001c00b0b7812 */ /* 0x000fe200078ec0ff */
[----:B------:R-:W-:Y:S01]  /*a7f0*/  IMAD R12, R10, 0x200, R5 ;  /* 0x000002000a0c7824 */ /* 0x000fe200078e0205 */
[----:B------:R-:W-:-:S02]  /*a800*/  ISETP.NE.U32.AND P0, PT, R13, 0x1, PT ;  /* 0x000000010d00780c */ /* 0x000fc40003f05070 */
[----:B------:R-:W-:Y:S02]  /*a810*/  LEA.HI R11, R11, R11, RZ, 0x1d ;  /* 0x0000000b0b0b7211 */ /* 0x000fe400078fe8ff */
[----:B------:R-:W-:Y:S01]  /*a820*/  R2P PR, R9, 0x6 ;  /* 0x0000000609007804 */ /* 0x000fe20000000000 */
[----:B------:R-:W-:Y:S01]  /*a830*/  IMAD.MOV.U32 R9, RZ, RZ, 0x20 ;  /* 0x00000020ff097424 */ /* 0x000fe200078e00ff */
[----:B------:R-:W-:Y:S01]  /*a840*/  F2FP.PACK_AB R98, R99, R98 ;  /* 0x000000626362723e */ /* 0x000fe200000000ff */
[----:B------:R-:W-:Y:S01]  /*a850*/  IMAD.U32 R11, R12, 0x2, R11 ;  /* 0x000000020c0b7824 */ /* 0x000fe200078e000b */
[----:B------:R-:W-:Y:S02]  /*a860*/  F2FP.PACK_AB R92, R93, R92 ;  /* 0x0000005c5d5c723e */ /* 0x000fe400000000ff */
[----:B------:R-:W-:Y:S01]  /*a870*/  SEL R9, R9, 0xffffffe0, !P1 ;  /* 0xffffffe009097807 */ /* 0x000fe20004800000 */
[----:B------:R-:W-:Y:S01]  /*a880*/  IMAD.SHL.U32 R11, R11, 0x2, RZ ;  /* 0x000000020b0b7824 */ /* 0x000fe200078e00ff */
[----:B------:R-:W-:Y:S01]  /*a890*/  BAR.SYNC.DEFER_BLOCKING 0x1, 0x100 ;  /* 0x0044000000007b1d */ /* 0x000fe20000010000 */
[----:B------:R-:W-:-:S02]  /*a8a0*/  F2FP.PACK_AB R94, R95, R94 ;  /* 0x0000005e5f5e723e */ /* 0x000fc400000000ff */
[C---:B------:R-:W-:Y:S01]  /*a8b0*/  IMAD.IADD R13, R11.reuse, 0x1, R9 ;  /* 0x000000010b0d7824 */ /* 0x040fe200078e0209 */
[C---:B------:R-:W-:Y:S02]  /*a8c0*/  IADD3 R12, R11.reuse, 0x80, RZ ;  /* 0x000000800b0c7810 */ /* 0x040fe40007ffe0ff */
[----:B------:R-:W-:Y:S02]  /*a8d0*/  IADD3 R4, R11, 0x70, RZ ;  /* 0x000000700b047810 */ /* 0x000fe40007ffe0ff */
[----:B------:R-:W-:Y:S01]  /*a8e0*/  @P0 IADD3 R4, R12, 0x10, RZ ;  /* 0x000000100c040810 */ /* 0x000fe20007ffe0ff */
[----:B------:R-:W-:Y:S01]  /*a8f0*/  IMAD.MOV.U32 R12, RZ, RZ, 0x40 ;  /* 0x00000040ff0c7424 */ /* 0x000fe200078e00ff */
[----:B------:R-:W-:Y:S02]  /*a900*/  F2FP.PACK_AB R88, R89, R88 ;  /* 0x000000585958723e */ /* 0x000fe400000000ff */
[----:B------:R-:W-:Y:S01]  /*a910*/  F2FP.PACK_AB R90, R91, R90 ;  /* 0x0000005a5b5a723e */ /* 0x000fe200000000ff */
[----:B------:R-:W-:Y:S01]  /*a920*/  IMAD.IADD R9, R9, 0x1, R4 ;  /* 0x0000000109097824 */ /* 0x000fe200078e0204 */
[----:B------:R-:W-:-:S02]  /*a930*/  SEL R12, R12, 0xffffffc0, !P2 ;  /* 0xffffffc00c0c7807 */ /* 0x000fc40005000000 */
[----:B------:R-:W-:Y:S02]  /*a940*/  F2FP.PACK_AB R84, R85, R84 ;  /* 0x000000545554723e */ /* 0x000fe400000000ff */
[----:B------:R-:W-:Y:S01]  /*a950*/  F2FP.PACK_AB R86, R87, R86 ;  /* 0x000000565756723e */ /* 0x000fe200000000ff */
[----:B------:R-:W-:Y:S01]  /*a960*/  IMAD.IADD R14, R11, 0x1, R12 ;  /* 0x000000010b0e7824 */ /* 0x000fe200078e020c */
[----:B------:R-:W-:Y:S01]  /*a970*/  F2FP.PACK_AB R80, R81, R80 ;  /* 0x000000505150723e */ /* 0x000fe200000000ff */
[C---:B------:R-:W-:Y:S01]  /*a980*/  IMAD.IADD R15, R12.reuse, 0x1, R4 ;  /* 0x000000010c0f7824 */ /* 0x040fe200078e0204 */
[----:B------:R-:W-:Y:S01]  /*a990*/  F2FP.PACK_AB R82, R83, R82 ;  /* 0x000000525352723e */ /* 0x000fe200000000ff */
[----:B------:R-:W-:Y:S01]  /*a9a0*/  IMAD.IADD R16, R12, 0x1, R13 ;  /* 0x000000010c107824 */ /* 0x000fe200078e020d */
[----:B------:R-:W-:Y:S01]  /*a9b0*/  STS [R11+0x80], R128 ;  /* 0x000080800b007388 */ /* 0x000fe20000000800 */
[----:B------:R-:W-:Y:S01]  /*a9c0*/  IMAD.IADD R12, R9, 0x1, R12 ;  /* 0x00000001090c7824 */ /* 0x000fe200078e020c */
[----:B------:R-:W-:-:S02]  /*a9d0*/  F2FP.PACK_AB R76, R77, R76 ;  /* 0x0000004c4d4c723e */ /* 0x000fc400000000ff */
[----:B------:R-:W-:Y:S01]  /*a9e0*/  STS [R11+0x480], R130 ;  /* 0x000480820b007388 */ /* 0x000fe20000000800 */
[----:B------:R-:W-:Y:S02]  /*a9f0*/  F2FP.PACK_AB R78, R79, R78 ;  /* 0x0000004e4f4e723e */ /* 0x000fe400000000ff */
[----:B------:R-:W-:Y:S01]  /*aa00*/  F2FP.PACK_AB R72, R73, R72 ;  /* 0x000000484948723e */ /* 0x000fe200000000ff */
[----:B------:R-:W-:Y:S01]  /*aa10*/  STS [R4], R124 ;  /* 0x0000007c04007388 */ /* 0x000fe20000000800 */
[----:B------:R-:W-:Y:S02]  /*aa20*/  F2FP.PACK_AB R74, R75, R74 ;  /* 0x0000004a4b4a723e */ /* 0x000fe400000000ff */
[----:B------:R-:W-:Y:S01]  /*aa30*/  F2FP.PACK_AB R2, R2, R70 ;  /* 0x000000460202723e */ /* 0x000fe200000000ff */
[----:B------:R-:W-:Y:S01]  /*aa40*/  STS [R4+0x400], R126 ;  /* 0x0004007e04007388 */ /* 0x000fe20000000800 */
[----:B------:R-:W-:-:S03]  /*aa50*/  PLOP3.LUT P1, PT, PT, PT, UP1, 0x80, 0x0 ;  /* 0x000000000000781c */ /* 0x000fc60003f2f018 */
[----:B------:R-:W-:Y:S04]  /*aa60*/  STS [R13+0x80], R120 ;  /* 0x000080780d007388 */ /* 0x000fe80000000800 */
[----:B------:R-:W-:Y:S04]  /*aa70*/  STS [R13+0x480], R122 ;  /* 0x0004807a0d007388 */ /* 0x000fe80000000800 */
[----:B------:R-:W-:Y:S04]  /*aa80*/  STS [R9], R116 ;  /* 0x0000007409007388 */ /* 0x000fe80000000800 */
[----:B------:R-:W-:Y:S04]  /*aa90*/  STS [R9+0x400], R118 ;  /* 0x0004007609007388 */ /* 0x000fe80000000800 */
        /* <DEDUP_REMOVED lines=19> */
[----:B------:R2:W-:Y:S04]  /*abd0*/  STS [R15+0x4400], R78 ;  /* 0x0044004e0f007388 */ /* 0x0005e80000000800 */
[----:B------:R-:W-:Y:S04]  /*abe0*/  STS [R16+0x4080], R72 ;  /* 0x0040804810007388 */ /* 0x000fe80000000800 */
[----:B------:R-:W-:Y:S04]  /*abf0*/  STS [R16+0x4480], R74 ;  /* 0x0044804a10007388 */ /* 0x000fe80000000800 */
[----:B------:R-:W-:Y:S04]  /*ac00*/  STS [R12+0x4000], R68 ;  /* 0x004000440c007388 */ /* 0x000fe80000000800 */
[----:B------:R3:W-:Y:S01]  /*ac10*/  STS [R12+0x4400], R2 ;  /* 0x004400020c007388 */ /* 0x0007e20000000800 */
[----:B-1----:R-:W-:-:S02]  /*ac20*/  IMAD.U32 R14, RZ, RZ, UR4 ;  /* 0x00000004ff0e7e24 */ /* 0x002fc4000f8e00ff */
[----:B--2---:R-:W-:Y:S01]  /*ac30*/  IMAD.U32 R15, RZ, RZ, UR5 ;  /* 0x00000005ff0f7e24 */ /* 0x004fe2000f8e00ff */
[----:B------:R-:W-:Y:S06]  /*ac40*/  BAR.SYNC.DEFER_BLOCKING 0x1, 0x100 ;  /* 0x0044000000007b1d */ /* 0x000fec0000010000 */
[----:B------:R-:W-:Y:S02]  /*ac50*/  ULDC.64 UR4, c[0x0][0x508] ;  /* 0x0001420000047ab9 */ /* 0x000fe40000000a00 */
[----:B------:R-:W-:Y:S01]  /*ac60*/  UISETP.NE.U32.AND UP0, UPT, URZ, UR4, UPT ;  /* 0x000000043f00728c */ /* 0x000fe2000bf05070 */
[----:B------:R-:W2:Y:S03]  /*ac70*/  @P1 LDG.E R4, [R14.64] ;  /* 0x0000000c0e041981 */ /* 0x000ea6000c1e1900 */
[----:B------:R-:W-:Y:S01]  /*ac80*/  UISETP.NE.AND.EX UP0, UPT, URZ, UR5, UPT, UP0 ;  /* 0x000000053f00728c */ /* 0x000fe2000bf05300 */
[----:B---3--:R-:W-:-:S02]  /*ac90*/  IMAD.MOV.U32 R2, RZ, RZ, c[0x0][0x388] ;  /* 0x0000e200ff027624 */ /* 0x008fc400078e00ff */
[----:B------:R-:W-:-:S03]  /*aca0*/  ULDC.64 UR4, c[0x0][0x508] ;  /* 0x0001420000047ab9 */ /* 0x000fc60000000a00 */
[----:B------:R-:W-:-:S05]  /*acb0*/  PLOP3.LUT P0, PT, PT, PT, UP0, 0x80, 0x0 ;  /* 0x000000000000781c */ /* 0x000fca0003f0f008 */
[----:B------:R-:W-:-:S06]  /*acc0*/  @UP0 UIMAD.WIDE UR4, UR11, UR6, UR4 ;  /* 0x000000060b0402a5 */ /* 0x000fcc000f8e0204 */
[----:B------:R-:W-:Y:S02]  /*acd0*/  IMAD.U32 R12, RZ, RZ, UR4 ;  /* 0x00000004ff0c7e24 */ /* 0x000fe4000f8e00ff */
[----:B------:R-:W-:-:S05]  /*ace0*/  IMAD.U32 R13, RZ, RZ, UR5 ;  /* 0x00000005ff0d7e24 */ /* 0x000fca000f8e00ff */
[----:B------:R1:W5:Y:S01]  /*acf0*/  @P0 LDG.E R2, [R12.64] ;  /* 0x0000000c0c020981 */ /* 0x000362000c1e1900 */
[----:B------:R-:W-:Y:S02]  /*ad00*/  UMOV UR16, URZ ;  /* 0x0000003f00107c82 */ /* 0x000fe40008000000 */
[----:B------:R-:W-:Y:S01]  /*ad10*/  UMOV UR17, URZ ;  /* 0x0000003f00117c82 */ /* 0x000fe20008000000 */
[----:B--2---:R-:W2:Y:S02]  /*ad20*/  @P1 R2UR UR5, R4 ;  /* 0x00000000040513c2 */ /* 0x004ea400000e0000 */
[----:B--2---:R-:W-:Y:S02]  /*ad30*/  @UP1 USHF.R.S32.HI UR4, URZ, 0x1f, UR5 ;  /* 0x0000001f3f041899 */ /* 0x004fe40008011405 */
[----:B------:R-:W-:-:S05]  /*ad40*/  @UP1 UMOV UR16, UR5 ;  /* 0x0000000500101c82 */ /* 0x000fca0008000000 */
[----:B------:R-:W-:Y:S01]  /*ad50*/  @UP1 UMOV UR17, UR4 ;  /* 0x0000000400111c82 */ /* 0x000fe20008000000 */
[----:B------:R-:W-:Y:S05]  /*ad60*/  @P0 BRA `(.L_x_31) ;  /* 0x0000004000000947 */ /* 0x000fea0003800000 */
[----:B-1----:R-:W-:Y:S05]  /*ad70*/  @!P1 BRA `(.L_x_31) ;  /* 0x0000003000009947 */ /* 0x002fea0003800000 */
[----:B-----5:R1:W2:Y:S04]  /*ad80*/  LDG.E R2, [R14.64] ;  /* 0x0000000c0e027981 */ /* 0x0202a8000c1e1900 */
[----:B-1----:R-:W2:Y:S02]  /*ad90*/  LDG.E R14, [R14.64+0x4] ;  /* 0x0000040c0e0e7981 */ /* 0x002ea4000c1e1900 */
[----:B--2---:R-:W-:Y:S02]  /*ada0*/  IADD3 R2, -R2, R14, RZ ;  /* 0x0000000e02027210 */ /* 0x004fe40007ffe1ff */
.L_x_31:
[----:B-1----:R-:W-:Y:S01]  /*adb0*/  LOP3.LUT R4, R8, 0xffffffe0, RZ, 0xc0, !PT ;  /* 0xffffffe008047812 */ /* 0x002fe200078ec0ff */
[----:B------:R-:W1:Y:S01]  /*adc0*/  S2R R36, SR_CTAID.X ;  /* 0x0000000000247919 */ /* 0x000e620000002500 */
[----:B------:R-:W-:Y:S01]  /*add0*/  SHF.R.S32.HI R11, RZ, 0x1f, R10 ;  /* 0x0000001fff0b7819 */ /* 0x000fe2000001140a */
[----:B------:R-:W-:Y:S01]  /*ade0*/  ULDC.64 UR4, c[0x0][0x490] ;  /* 0x0001240000047ab9 */ /* 0x000fe20000000a00 */
[----:B------:R-:W-:Y:S01]  /*adf0*/  LEA.HI R9, R5, R5, RZ, 0x1 ;  /* 0x0000000505097211 */ /* 0x000fe200078f08ff */
[----:B------:R-:W-:Y:S01]  /*ae00*/  IMAD.IADD R4, R0, 0x1, -R4 ;  /* 0x0000000100047824 */ /* 0x000fe200078e0a04 */
[----:B------:R-:W-:Y:S01]  /*ae10*/  LEA.HI R11, R11, R10, RZ, 0x3 ;  /* 0x0000000a0b0b7211 */ /* 0x000fe200078f18ff */
[----:B------:R-:W-:Y:S01]  /*ae20*/  UIMAD UR14, UR8, UR4, URZ ;  /* 0x00000004080e72a4 */ /* 0x000fe2000f8e023f */
[----:B------:R-:W-:Y:S01]  /*ae30*/  LOP3.LUT R9, R9, 0x1ffffffe, RZ, 0xc0, !PT ;  /* 0x1ffffffe09097812 */ /* 0x000fe200078ec0ff */
[----:B------:R-:W-:Y:S01]  /*ae40*/  USHF.R.S32.HI UR10, URZ, 0x1f, UR11 ;  /* 0x0000001f3f0a7899 */ /* 0x000fe2000801140b */
[----:B------:R-:W-:Y:S01]  /*ae50*/  SHF.R.S32.HI R8, RZ, 0x1f, R4 ;  /* 0x0000001fff087819 */ /* 0x000fe20000011404 */
[----:B------:R-:W-:Y:S01]  /*ae60*/  UMOV UR20, UR16 ;  /* 0x0000001000147c82 */ /* 0x000fe20008000000 */
[----:B------:R-:W-:Y:S01]  /*ae70*/  LOP3.LUT R11, R11, 0xffffff8, RZ, 0xc0, !PT ;  /* 0x0ffffff80b0b7812 */ /* 0x000fe200078ec0ff */
[----:B------:R-:W-:Y:S01]  /*ae80*/  IMAD.IADD R5, R5, 0x1, -R9 ;  /* 0x0000000105057824 */ /* 0x000fe200078e0a09 */
[----:B------:R-:W-:Y:S01]  /*ae90*/  LEA.HI R8, R8, R4, RZ, 0x2 ;  /* 0x0000000408087211 */ /* 0x000fe200078f10ff */
[----:B------:R-:W-:Y:S01]  /*aea0*/  UMOV UR21, UR17 ;  /* 0x0000001100157c82 */ /* 0x000fe20008000000 */
[----:B------:R-:W-:Y:S01]  /*aeb0*/  LOP3.LUT P2, RZ, R4, 0x3, RZ, 0xc0, !PT ;  /* 0x0000000304ff7812 */ /* 0x000fe2000784c0ff */
[----:B------:R-:W-:Y:S01]  /*aec0*/  IMAD.IADD R11, R10, 0x1, -R11 ;  /* 0x000000010a0b7824 */ /* 0x000fe200078e0a0b */
[----:B------:R-:W-:Y:S01]  /*aed0*/  SHF.R.S32.HI R8, RZ, 0x2, R8 ;  /* 0x00000002ff087819 */ /* 0x000fe20000011408 */
[----:B------:R-:W-:Y:S01]  /*aee0*/  IMAD.MOV.U32 R10, RZ, RZ, c[0x0][0x4e8] ;  /* 0x00013a00ff0a7624 */ /* 0x000fe200078e00ff */
[----:B------:R-:W-:Y:S01]  /*aef0*/  UIMAD.WIDE.U32 UR20, UR9, UR4, UR20 ;  /* 0x00000004091472a5 */ /* 0x000fe2000f8e0014 */
[----:B-----5:R-:W-:Y:S01]  /*af00*/  IMAD R2, R2, c[0x0][0x4e8], RZ ;  /* 0x00013a0002027a24 */ /* 0x020fe200078e02ff */
[----:B------:R-:W-:Y:S01]  /*af10*/  UIMAD UR14, UR9, UR5, UR14 ;  /* 0x00000005090e72a4 */ /* 0x000fe2000f8e020e */
[----:B------:R-:W-:Y:S01]  /*af20*/  IMAD R9, R11, 0x10, R8 ;  /* 0x000000100b097824 */ /* 0x000fe200078e0208 */
[----:B------:R-:W-:Y:S01]  /*af30*/  ISETP.NE.AND P1, PT, R10, 0x1, PT ;  /* 0x000000010a00780c */ /* 0x000fe20003f25270 */
[----:B------:R-:W-:Y:S01]  /*af40*/  USEL UR10, UR10, URZ, !UP1 ;  /* 0x0000003f0a0a7287 */ /* 0x000fe2000c800000 */
[----:B------:R-:W-:Y:S01]  /*af50*/  LEA.HI R10, R3, R0, RZ, 0x3 ;  /* 0x00000000030a7211 */ /* 0x000fe200078f18ff */
[--C-:B------:R-:W-:Y:S01]  /*af60*/  IMAD R5, R5, 0x8, R9.reuse ;  /* 0x0000000805057824 */ /* 0x100fe200078e0209 */
[----:B------:R-:W-:Y:S01]  /*af70*/  ULDC.64 UR6, c[0x0][0x498] ;  /* 0x0001260000067ab9 */ /* 0x000fe20000000a00 */
[C---:B-1----:R-:W-:Y:S01]  /*af80*/  IMAD R9, R36.reuse, 0x80, R9 ;  /* 0x0000008024097824 */ /* 0x042fe200078e0209 */
[----:B------:R-:W-:Y:S01]  /*af90*/  UIADD3 UR15, UR21, UR14, URZ ;  /* 0x0000000e150f7290 */ /* 0x000fe2000fffe03f */
[----:B------:R-:W-:Y:S01]  /*afa0*/  IMAD R8, R36, 0x80, R5 ;  /* 0x0000008024087824 */ /* 0x000fe200078e0205 */
[----:B------:R-:W-:Y:S01]  /*afb0*/  UIMAD UR14, UR10, UR6, URZ ;  /* 0x000000060a0e72a4 */ /* 0x000fe2000f8e023f */
[----:B------:R-:W-:Y:S01]  /*afc0*/  LOP3.LUT R11, R10, 0xfffffff8, RZ, 0xc0, !PT ;  /* 0xfffffff80a0b7812 */ /* 0x000fe200078ec0ff */
[----:B------:R-:W-:Y:S01]  /*afd0*/  USEL UR11, UR11, URZ, !UP1 ;  /* 0x0000003f0b0b7287 */ /* 0x000fe2000c800000 */
[----:B------:R-:W-:Y:S01]  /*afe0*/  IMAD.MOV.U32 R16, RZ, RZ, R8 ;  /* 0x000000ffff107224 */ /* 0x000fe200078e0008 */
[----:B------:R-:W-:Y:S01]  /*aff0*/  ULDC.64 UR4, c[0x0][0x3a0] ;  /* 0x0000e80000047ab9 */ /* 0x000fe20000000a00 */
[----:B------:R-:W-:Y:S01]  /*b000*/  @P1 IMAD.HI.U32 R5, R8, c[0x0][0x4ec], RZ ;  /* 0x00013b0008051a27 */ /* 0x000fe200078e00ff */
[----:B------:R-:W-:Y:S01]  /*b010*/  UIMAD UR7, UR11, UR7, UR14 ;  /* 0x000000070b0772a4 */ /* 0x000fe2000f8e020e */
[----:B------:R-:W-:Y:S01]  /*b020*/  BSSY B0, `(.L_x_32) ;  /* 0x0000063000007945 */ /* 0x000fe20003800000 */
[----:B------:R-:W-:-:S02]  /*b030*/  UIMAD.WIDE.U32 UR18, UR16, UR4, URZ ;  /* 0x00000004101272a5 */ /* 0x000fc4000f8e003f */
[----:B------:R-:W-:Y:S01]  /*b040*/  @P1 SHF.R.U32.HI R16, RZ, c[0x0][0x4f0], R5 ;  /* 0x00013c00ff101a19 */ /* 0x000fe20000011605 */
[----:B------:R-:W-:Y:S02]  /*b050*/  UMOV UR14, UR20 ;  /* 0x00000014000e7c82 */ /* 0x000fe40008000000 */
[----:B------:R-:W-:Y:S01]  /*b060*/  UIMAD.WIDE.U32 UR14, UR11, UR6, UR14 ;  /* 0x000000060b0e72a5 */ /* 0x000fe2000f8e000e */
[--C-:B------:R-:W-:Y:S01]  /*b070*/  SHF.R.S32.HI R4, RZ, 0x1f, R16.reuse ;  /* 0x0000001fff047819 */ /* 0x100fe20000011410 */
[----:B------:R-:W-:Y:S01]  /*b080*/  IMAD.MOV R5, RZ, RZ, -R16 ;  /* 0x000000ffff057224 */ /* 0x000fe200078e0a10 */
[----:B------:R-:W-:-:S03]  /*b090*/  UIMAD UR4, UR17, UR4, URZ ;  /* 0x00000004110472a4 */ /* 0x000fc6000f8e023f */
[----:B------:R-:W-:Y:S01]  /*b0a0*/  IMAD R5, R5, c[0x0][0x4e8], R8 ;  /* 0x00013a0005057a24 */ /* 0x000fe200078e0208 */
[----:B------:R-:W-:Y:S01]  /*b0b0*/  LEA.HI R8, R3, R0, RZ, 0x6 ;  /* 0x0000000003087211 */ /* 0x000fe200078f30ff */
[----:B------:R-:W-:Y:S01]  /*b0c0*/  IMAD.IADD R0, R0, 0x1, -R11 ;  /* 0x0000000100007824 */ /* 0x000fe200078e0a0b */
[----:B------:R-:W-:Y:S01]  /*b0d0*/  MOV R3, UR7 ;  /* 0x0000000700037c02 */ /* 0x000fe20008000f00 */
[----:B------:R-:W-:Y:S01]  /*b0e0*/  UIMAD UR16, UR16, UR5, UR4 ;  /* 0x00000005101072a4 */ /* 0x000fe2000f8e0204 */
[----:B------:R-:W-:Y:S02]  /*b0f0*/  IADD3 R16, P0, R16, UR14, RZ ;  /* 0x0000000e10107c10 */ /* 0x000fe4000ff1e0ff */
[----:B------:R-:W-:Y:S01]  /*b100*/  SHF.R.S32.HI R11, RZ, 0x1f, R5 ;  /* 0x0000001fff0b7819 */ /* 0x000fe20000011405 */
[----:B------:R-:W-:Y:S01]  /*b110*/  ULDC.64 UR4, c[0x0][0x3e8] ;  /* 0x0000fa0000047ab9 */ /* 0x000fe20000000a00 */
[----:B------:R-:W-:Y:S01]  /*b120*/  IADD3.X R17, R4, UR15, R3, P0, !PT ;  /* 0x0000000f04117c10 */ /* 0x000fe200087fe403 */
[----:B------:R-:W-:Y:S01]  /*b130*/  UIADD3 UR17, UR19, UR16, URZ ;  /* 0x0000001013117290 */ /* 0x000fe2000fffe03f */
[----:B------:R-:W-:Y:S01]  /*b140*/  SHF.R.S32.HI R3, RZ, 0x3, R10 ;  /* 0x00000003ff037819 */ /* 0x000fe2000001140a */
[----:B------:R-:W-:Y:S01]  /*b150*/  IMAD R4, R11, c[0x0][0x488], RZ ;  /* 0x000122000b047a24 */ /* 0x000fe200078e02ff */
[----:B------:R-:W-:Y:S01]  /*b160*/  UIMAD UR8, UR8, UR4, URZ ;  /* 0x00000004080872a4 */ /* 0x000fe2000f8e023f */
[----:B------:R-:W-:Y:S01]  /*b170*/  IMAD.WIDE.U32 R16, R5, c[0x0][0x488], R16 ;  /* 0x0001220005107a25 */ /* 0x000fe200078e0010 */
[----:B------:R-:W-:Y:S01]  /*b180*/  UMOV UR16, UR18 ;  /* 0x0000001200107c82 */ /* 0x000fe20008000000 */
[----:B------:R-:W-:Y:S01]  /*b190*/  SHF.L.U32 R8, R8, 0x3, RZ ;  /* 0x0000000308087819 */ /* 0x000fe200000006ff */
[----:B------:R-:W-:Y:S01]  /*b1a0*/  UIMAD UR8, UR9, UR5, UR8 ;  /* 0x00000005090872a4 */ /* 0x000fe2000f8e0208 */
[----:B------:R-:W-:Y:S01]  /*b1b0*/  IMAD.SHL.U32 R12, R3, 0x40, RZ ;  /* 0x00000040030c7824 */ /* 0x000fe200078e00ff */
[----:B------:R-:W-:Y:S01]  /*b1c0*/  UIMAD.WIDE.U32 UR16, UR9, UR4, UR16 ;  /* 0x00000004091072a5 */ /* 0x000fe2000f8e0010 */
[----:B------:R-:W-:-:S02]  /*b1d0*/  IMAD R14, R0, 0x20, R3 ;  /* 0x00000020000e7824 */ /* 0x000fc400078e0203 */
[----:B------:R-:W-:Y:S01]  /*b1e0*/  IMAD R5, R5, c[0x0][0x48c], R4 ;  /* 0x0001230005057a24 */ /* 0x000fe200078e0204 */
[----:B------:R-:W-:Y:S01]  /*b1f0*/  LOP3.LUT R12, R12, 0x1c0, RZ, 0xc0, !PT ;  /* 0x000001c00c0c7812 */ /* 0x000fe200078ec0ff */
[----:B------:R-:W-:Y:S01]  /*b200*/  IMAD.SHL.U32 R0, R0, 0x8, RZ ;  /* 0x0000000800007824 */ /* 0x000fe200078e00ff */
[----:B------:R-:W-:Y:S01]  /*b210*/  LEA R4, P0, R16, c[0x0][0x450], 0x2 ;  /* 0x0001140010047a11 */ /* 0x000fe200078010ff */
[----:B------:R-:W-:Y:S01]  /*b220*/  IMAD R14, R36, 0x80, R14 ;  /* 0x00000080240e7824 */ /* 0x000fe200078e020e */
[----:B------:R-:W-:Y:S01]  /*b230*/  IADD3 R5, R17, R5, RZ ;  /* 0x0000000511057210 */ /* 0x000fe20007ffe0ff */
[----:B------:R-:W-:Y:S01]  /*b240*/  ULDC.64 UR4, c[0x0][0x3f0] ;  /* 0x0000fc0000047ab9 */ /* 0x000fe20000000a00 */
[----:B------:R-:W-:Y:S01]  /*b250*/  LOP3.LUT R10, R12, 0x38, R0, 0xf8, !PT ;  /* 0x000000380c0a7812 */ /* 0x000fe200078ef800 */
[----:B------:R-:W-:Y:S01]  /*b260*/  @P1 IMAD.HI.U32 R11, R14, c[0x0][0x4ec], RZ ;  /* 0x00013b000e0b1a27 */ /* 0x000fe200078e00ff */
[----:B------:R-:W-:Y:S01]  /*b270*/  SHF.R.U32.HI R12, RZ, 0x3, R12 ;  /* 0x00000003ff0c7819 */ /* 0x000fe2000001160c */
[----:B------:R-:W-:Y:S01]  /*b280*/  UIADD3 UR9, UR17, UR8, URZ ;  /* 0x0000000811097290 */ /* 0x000fe2000fffe03f */
[----:B------:R-:W-:Y:S01]  /*b290*/  LEA.HI.X R5, R16, c[0x0][0x454], R5, 0x2, P0 ;  /* 0x0001150010057a11 */ /* 0x000fe200000f1405 */
[--C-:B------:R-:W-:Y:S01]  /*b2a0*/  IMAD.MOV.U32 R13, RZ, RZ, R14.reuse ;  /* 0x000000ffff0d7224 */ /* 0x100fe200078e000e */
[----:B------:R-:W-:Y:S01]  /*b2b0*/  UIMAD UR10, UR10, UR4, URZ ;  /* 0x000000040a0a72a4 */ /* 0x000fe2000f8e023f */
[----:B------:R-:W-:Y:S01]  /*b2c0*/  @P1 SHF.R.U32.HI R13, RZ, c[0x0][0x4f0], R11 ;  /* 0x00013c00ff0d1a19 */ /* 0x000fe2000001160b */
[----:B------:R-:W-:Y:S01]  /*b2d0*/  UMOV UR8, UR16 ;  /* 0x0000001000087c82 */ /* 0x000fe20008000000 */
[----:B------:R-:W-:Y:S01]  /*b2e0*/  LOP3.LUT R12, R10, R12, RZ, 0x3c, !PT ;  /* 0x0000000c0a0c7212 */ /* 0x000fe200078e3cff */
[----:B------:R-:W-:Y:S01]  /*b2f0*/  SHFL.IDX PT, R11, R5, RZ, 0x1c1f ;  /* 0x001c1fff050b7589 */ /* 0x000fe200000e0000 */
[----:B------:R-:W-:Y:S01]  /*b300*/  UIMAD UR5, UR11, UR5, UR10 ;  /* 0x000000050b0572a4 */ /* 0x000fe2000f8e020a */
[--C-:B------:R-:W-:Y:S01]  /*b310*/  IMAD.MOV R15, RZ, RZ, -R13.reuse ;  /* 0x000000ffff0f7224 */ /* 0x100fe200078e0a0d */
[----:B------:R-:W-:Y:S01]  /*b320*/  UIMAD.WIDE.U32 UR8, UR11, UR4, UR8 ;  /* 0x000000040b0872a5 */ /* 0x000fe2000f8e0008 */
[----:B------:R-:W1:Y:S01]  /*b330*/  SHFL.IDX PT, R10, R4, RZ, 0x1c1f ;  /* 0x001c1fff040a7589 */ /* 0x000e6200000e0000 */
[----:B------:R-:W-:Y:S01]  /*b340*/  SHF.R.S32.HI R16, RZ, 0x1f, R13 ;  /* 0x0000001fff107819 */ /* 0x000fe2000001140d */
[----:B------:R-:W-:Y:S01]  /*b350*/  IMAD R15, R15, c[0x0][0x4e8], R14 ;  /* 0x00013a000f0f7a24 */ /* 0x000fe200078e020e */
[----:B------:R-:W-:Y:S01]  /*b360*/  UIADD3 UR5, UR9, UR5, URZ ;  /* 0x0000000509057290 */ /* 0x000fe2000fffe03f */
[----:B------:R-:W-:Y:S01]  /*b370*/  SHFL.IDX PT, R4, R4, 0x1, 0x1c1f ;  /* 0x003c1f0004047f89 */ /* 0x000fe200000e0000 */
[C---:B------:R-:W-:Y:S01]  /*b380*/  IADD3 R14, R9.reuse, 0x8, RZ ;  /* 0x00000008090e7810 */ /* 0x040fe20007ffe0ff */
[----:B------:R-:W-:Y:S01]  /*b390*/  IMAD.U32 R19, RZ, RZ, UR9 ;  /* 0x00000009ff137e24 */ /* 0x000fe2000f8e00ff */
[-C--:B------:R-:W-:Y:S01]  /*b3a0*/  ISETP.GE.OR P0, PT, R9, R2.reuse, P2 ;  /* 0x000000020900720c */ /* 0x080fe20001706670 */
[----:B------:R-:W2:Y:S01]  /*b3b0*/  SHFL.IDX PT, R5, R5, 0x1, 0x1c1f ;  /* 0x003c1f0005057f89 */ /* 0x000ea200000e0000 */
[----:B------:R-:W-:Y:S01]  /*b3c0*/  IMAD.U32 R18, RZ, RZ, UR8 ;  /* 0x00000008ff127e24 */ /* 0x000fe2000f8e00ff */
[----:B------:R-:W-:Y:S01]  /*b3d0*/  ISETP.GE.OR P2, PT, R14, R2, P2 ;  /* 0x000000020e00720c */ /* 0x000fe20001746670 */
[----:B------:R-:W-:Y:S01]  /*b3e0*/  IMAD.U32 R19, RZ, RZ, UR5 ;  /* 0x00000005ff137e24 */ /* 0x000fe2000f8e00ff */
[----:B------:R-:W-:Y:S01]  /*b3f0*/  SHF.R.S32.HI R9, RZ, 0x1f, R15 ;  /* 0x0000001fff097819 */ /* 0x000fe2000001140f */
[----:B------:R-:W-:Y:S01]  /*b400*/  IMAD R16, R16, c[0x0][0x3e0], RZ ;  /* 0x0000f80010107a24 */ /* 0x000fe200078e02ff */
[----:B------:R-:W-:Y:S01]  /*b410*/  LOP3.LUT R8, R12, 0x7ffffe00, R8, 0xf8, !PT ;  /* 0x7ffffe000c087812 */ /* 0x000fe200078ef808 */
[----:B------:R-:W-:Y:S01]  /*b420*/  IMAD.WIDE.U32 R18, R13, c[0x0][0x3e0], R18 ;  /* 0x0000f8000d127a25 */ /* 0x000fe200078e0012 */
[----:B------:R-:W-:-:S03]  /*b430*/  IADD3 R37, R0, 0x40, RZ ;  /* 0x0000004000257810 */ /* 0x000fc60007ffe0ff */
[----:B------:R-:W-:Y:S02]  /*b440*/  IMAD R16, R13, c[0x0][0x3e4], R16 ;  /* 0x0000f9000d107a24 */ /* 0x000fe400078e0210 */
[----:B------:R-:W-:Y:S02]  /*b450*/  IMAD R9, R9, c[0x0][0x3d8], RZ ;  /* 0x0000f60009097a24 */ /* 0x000fe400078e02ff */
[----:B------:R-:W-:Y:S01]  /*b460*/  IMAD.IADD R19, R19, 0x1, R16 ;  /* 0x0000000113137824 */ /* 0x000fe200078e0210 */
[----:B-1----:R1:W-:Y:S01]  /*b470*/  @!P0 ST.E [R10.64], R6 ;  /* 0x000000060a008985 */ /* 0x0023e2000c10190c */
[----:B------:R-:W-:Y:S02]  /*b480*/  IMAD.SHL.U32 R16, R8, 0x2, RZ ;  /* 0x0000000208107824 */ /* 0x000fe400078e00ff */
[C---:B------:R-:W-:Y:S02]  /*b490*/  IMAD R17, R15.reuse, c[0x0][0x3dc], R9 ;  /* 0x0000f7000f117a24 */ /* 0x040fe400078e0209 */
[----:B------:R-:W-:Y:S01]  /*b4a0*/  IMAD.WIDE.U32 R38, R15, c[0x0][0x3d8], R18 ;  /* 0x0000f6000f267a25 */ /* 0x000fe200078e0012 */
[----:B--2---:R1:W-:Y:S03]  /*b4b0*/  @!P2 ST.E [R4.64], R7 ;  /* 0x000000070400a985 */ /* 0x0043e6000c10190c */
[----:B------:R-:W-:Y:S01]  /*b4c0*/  IMAD.IADD R17, R39, 0x1, R17 ;  /* 0x0000000127117824 */ /* 0x000fe200078e0211 */
[----:B------:R-:W-:Y:S01]  /*b4d0*/  LEA R39, P0, R38, c[0x0][0x380], 0x1 ;  /* 0x0000e00026277a11 */ /* 0x000fe200078008ff */
[----:B------:R-:W-:Y:S01]  /*b4e0*/  IMAD R36, R36, 0x80, R3 ;  /* 0x0000008024247824 */ /* 0x000fe200078e0203 */
[----:B------:R1:W2:Y:S02]  /*b4f0*/  LDS.128 R28, [R16+0x1080] ;  /* 0x00108000101c7984 */ /* 0x0002a40000000c00 */
[----:B------:R-:W-:-:S02]  /*b500*/  LEA.HI.X R38, R38, c[0x0][0x384], R17, 0x1, P0 ;  /* 0x0000e10026267a11 */ /* 0x000fc400000f0c11 */
[----:B------:R1:W3:Y:S01]  /*b510*/  LDS.128 R24, [R16+0x2080] ;  /* 0x0020800010187984 */ /* 0x0002e20000000c00 */
[----:B------:R-:W-:-:S03]  /*b520*/  ISETP.GE.AND P0, PT, R36, R2, PT ;  /* 0x000000022400720c */ /* 0x000fc60003f06270 */
[----:B------:R1:W4:Y:S04]  /*b530*/  LDS.128 R20, [R16+0x3080] ;  /* 0x0030800010147984 */ /* 0x0003280000000c00 */
[----:B------:R1:W1:Y:S04]  /*b540*/  LDS.128 R12, [R16+0x5080] ;  /* 0x00508000100c7984 */ /* 0x0002680000000c00 */
[----:B------:R1:W1:Y:S04]  /*b550*/  LDS.128 R8, [R16+0x6080] ;  /* 0x0060800010087984 */ /* 0x0002680000000c00 */
[----:B------:R1:W1:Y:S04]  /*b560*/  LDS.128 R4, [R16+0x7080] ;  /* 0x0070800010047984 */ /* 0x0002680000000c00 */
[----:B------:R1:W1:Y:S04]  /*b570*/  SHFL.IDX PT, R40, R39, RZ, 0x181f ;  /* 0x00181fff27287589 */ /* 0x00026800000e0000 */
[----:B------:R1:W1:Y:S01]  /*b580*/  SHFL.IDX PT, R41, R38, RZ, 0x181f ;  /* 0x00181fff26297589 */ /* 0x00026200000e0000 */
[----:B------:R-:W-:Y:S05]  /*b590*/  @P0 BRA `(.L_x_33) ;  /* 0x000000b000000947 */ /* 0x000fea0003800000 */
[----:B------:R-:W5:Y:S01]  /*b5a0*/  LDS.128 R32, [R16+0x80] ;  /* 0x0000800010207984 */ /* 0x000f620000000c00 */
[----:B------:R-:W-:-:S02]  /*b5b0*/  ISETP.GE.AND P0, PT, R37, c[0x0][0x3c8], PT ;  /* 0x0000f20025007a0c */ /* 0x000fc40003f06270 */
[----:B------:R-:W-:Y:S01]  /*b5c0*/  ISETP.GE.AND P1, PT, R0, c[0x0][0x3c8], PT ;  /* 0x0000f20000007a0c */ /* 0x000fe20003f26270 */
[----:B-1----:R-:W1:Y:S10]  /*b5d0*/  LDS.128 R16, [R16+0x4080] ;  /* 0x0040800010107984 */ /* 0x002e740000000c00 */
[----:B------:R-:W-:-:S02]  /*b5e0*/  @!P0 SHF.R.S32.HI R3, RZ, 0x1f, R37 ;  /* 0x0000001fff038819 */ /* 0x000fc40000011425 */
[----:B------:R-:W-:Y:S02]  /*b5f0*/  @!P1 IMAD.WIDE R42, R0, 0x2, R40 ;  /* 0x00000002002a9825 */ /* 0x000fe400078e0228 */
[----:B------:R-:W-:-:S04]  /*b600*/  @!P0 LEA.HI R3, R3, R37, RZ, 0x3 ;  /* 0x0000002503038211 */ /* 0x000fc800078f18ff */
[----:B------:R-:W-:-:S05]  /*b610*/  @!P0 LOP3.LUT R3, R3, 0xfffffff8, RZ, 0xc0, !PT ;  /* 0xfffffff803038812 */ /* 0x000fca00078ec0ff */
[----:B------:R-:W-:Y:S01]  /*b620*/  @!P0 IMAD.WIDE R40, R3, 0x2, R40 ;  /* 0x0000000203288825 */ /* 0x000fe200078e0228 */
[----:B-----5:R4:W-:Y:S04]  /*b630*/  @!P1 ST.E.128 [R42.64], R32 ;  /* 0x000000202a009985 */ /* 0x0209e8000c101d0c */
[----:B-1----:R4:W-:Y:S02]  /*b640*/  @!P0 ST.E.128 [R40.64], R16 ;  /* 0x0000001028008985 */ /* 0x0029e4000c101d0c */
.L_x_33:
[----:B------:R-:W-:Y:S05]  /*b650*/  BSYNC B0 ;  /* 0x0000000000007941 */ /* 0x000fea0003800000 */
.L_x_32:
[----:B------:R-:W-:Y:S01]  /*b660*/  IADD3 R3, R36, 0x20, RZ ;  /* 0x0000002024037810 */ /* 0x000fe20007ffe0ff */
[----:B----4-:R4:W3:Y:S01]  /*b670*/  SHFL.IDX PT, R17, R38, 0x1, 0x181f ;  /* 0x00381f0026117f89 */ /* 0x0108e200000e0000 */
[----:B------:R-:W-:Y:S02]  /*b680*/  BSSY B0, `(.L_x_34) ;  /* 0x000000d000007945 */ /* 0x000fe40003800000 */
[----:B------:R-:W-:Y:S01]  /*b690*/  ISETP.GE.AND P0, PT, R3, R2, PT ;  /* 0x000000020300720c */ /* 0x000fe20003f06270 */
[----:B-1----:R4:W1:-:S12]  /*b6a0*/  SHFL.IDX PT, R16, R39, 0x1, 0x181f ;  /* 0x00381f0027107f89 */ /* 0x00285800000e0000 */
[----:B------:R-:W-:Y:S05]  /*b6b0*/  @P0 BRA `(.L_x_35) ;  /* 0x0000009000000947 */ /* 0x000fea0003800000 */
[----:B------:R-:W-:Y:S02]  /*b6c0*/  ISETP.GE.AND P0, PT, R37, c[0x0][0x3c8], PT ;  /* 0x0000f20025007a0c */ /* 0x000fe40003f06270 */
[----:B------:R-:W-:-:S11]  /*b6d0*/  ISETP.GE.AND P1, PT, R0, c[0x0][0x3c8], PT ;  /* 0x0000f20000007a0c */ /* 0x000fd60003f26270 */
[----:B------:R-:W-:Y:S02]  /*b6e0*/  @!P0 SHF.R.S32.HI R3, RZ, 0x1f, R37 ;  /* 0x0000001fff038819 */ /* 0x000fe40000011425 */
[----:B-1-3--:R-:W-:Y:S02]  /*b6f0*/  @!P1 IMAD.WIDE R18, R0, 0x2, R16 ;  /* 0x0000000200129825 */ /* 0x00afe400078e0210 */
[----:B------:R-:W-:-:S03]  /*b700*/  @!P0 LEA.HI R3, R3, R37, RZ, 0x3 ;  /* 0x0000002503038211 */ /* 0x000fc600078f18ff */
[----:B--2---:R1:W-:Y:S01]  /*b710*/  @!P1 ST.E.128 [R18.64], R28 ;  /* 0x0000001c12009985 */ /* 0x0043e2000c101d0c */
[----:B------:R-:W-:-:S05]  /*b720*/  @!P0 LOP3.LUT R3, R3, 0xfffffff8, RZ, 0xc0, !PT ;  /* 0xfffffff803038812 */ /* 0x000fca00078ec0ff */
[----:B------:R-:W-:-:S05]  /*b730*/  @!P0 IMAD.WIDE R16, R3, 0x2, R16 ;  /* 0x0000000203108825 */ /* 0x000fca00078e0210 */
[----:B------:R1:W-:Y:S02]  /*b740*/  @!P0 ST.E.128 [R16.64], R12 ;  /* 0x0000000c10008985 */ /* 0x0003e4000c101d0c */
.L_x_35:
[----:B------:R-:W-:Y:S05]  /*b750*/  BSYNC B0 ;  /* 0x0000000000007941 */ /* 0x000fea0003800000 */
.L_x_34:
[----:B------:R-:W-:Y:S01]  /*b760*/  IADD3 R3, R36, 0x40, RZ ;  /* 0x0000004024037810 */ /* 0x000fe20007ffe0ff */
[----:B-1----:R1:W4:Y:S01]  /*b770*/  SHFL.IDX PT, R13, R38, 0x2, 0x181f ;  /* 0x00581f00260d7f89 */ /* 0x00232200000e0000 */
[----:B------:R-:W-:Y:S02]  /*b780*/  BSSY B0, `(.L_x_36) ;  /* 0x000000d000007945 */ /* 0x000fe40003800000 */
[----:B------:R-:W-:Y:S01]  /*b790*/  ISETP.GE.AND P0, PT, R3, R2, PT ;  /* 0x000000020300720c */ /* 0x000fe20003f06270 */
[----:B------:R1:W3:-:S12]  /*b7a0*/  SHFL.IDX PT, R12, R39, 0x2, 0x181f ;  /* 0x00581f00270c7f89 */ /* 0x0002d800000e0000 */
[----:B------:R-:W-:Y:S05]  /*b7b0*/  @P0 BRA `(.L_x_37) ;  /* 0x0000009000000947 */ /* 0x000fea0003800000 */
[----:B------:R-:W-:Y:S02]  /*b7c0*/  ISETP.GE.AND P0, PT, R37, c[0x0][0x3c8], PT ;  /* 0x0000f20025007a0c */ /* 0x000fe40003f06270 */
[----:B------:R-:W-:-:S11]  /*b7d0*/  ISETP.GE.AND P1, PT, R0, c[0x0][0x3c8], PT ;  /* 0x0000f20000007a0c */ /* 0x000fd60003f26270 */
[----:B------:R-:W-:Y:S02]  /*b7e0*/  @!P0 SHF.R.S32.HI R3, RZ, 0x1f, R37 ;  /* 0x0000001fff038819 */ /* 0x000fe40000011425 */
[----:B---34-:R-:W-:Y:S02]  /*b7f0*/  @!P1 IMAD.WIDE R14, R0, 0x2, R12 ;  /* 0x00000002000e9825 */ /* 0x018fe400078e020c */
[----:B------:R-:W-:-:S03]  /*b800*/  @!P0 LEA.HI R3, R3, R37, RZ, 0x3 ;  /* 0x0000002503038211 */ /* 0x000fc600078f18ff */
[----:B------:R3:W-:Y:S01]  /*b810*/  @!P1 ST.E.128 [R14.64], R24 ;  /* 0x000000180e009985 */ /* 0x0007e2000c101d0c */
[----:B------:R-:W-:-:S05]  /*b820*/  @!P0 LOP3.LUT R3, R3, 0xfffffff8, RZ, 0xc0, !PT ;  /* 0xfffffff803038812 */ /* 0x000fca00078ec0ff */
[----:B------:R-:W-:-:S05]  /*b830*/  @!P0 IMAD.WIDE R12, R3, 0x2, R12 ;  /* 0x00000002030c8825 */ /* 0x000fca00078e020c */
[----:B------:R3:W-:Y:S02]  /*b840*/  @!P0 ST.E.128 [R12.64], R8 ;  /* 0x000000080c008985 */ /* 0x0007e4000c101d0c */
.L_x_37:
[----:B------:R-:W-:Y:S05]  /*b850*/  BSYNC B0 ;  /* 0x0000000000007941 */ /* 0x000fea0003800000 */
.L_x_36:
[----:B------:R-:W-:Y:S01]  /*b860*/  IADD3 R36, R36, 0x60, RZ ;  /* 0x0000006024247810 */ /* 0x000fe20007ffe0ff */
[----:B---3--:R3:W1:Y:S03]  /*b870*/  SHFL.IDX PT, R9, R38, 0x3, 0x181f ;  /* 0x00781f0026097f89 */ /* 0x00866600000e0000 */
[----:B------:R-:W-:Y:S01]  /*b880*/  ISETP.GE.AND P0, PT, R36, R2, PT ;  /* 0x000000022400720c */ /* 0x000fe20003f06270 */
[----:B------:R3:W4:-:S12]  /*b890*/  SHFL.IDX PT, R8, R39, 0x3, 0x181f ;  /* 0x00781f0027087f89 */ /* 0x00071800000e0000 */
[----:B------:R-:W-:Y:S05]  /*b8a0*/  @P0 EXIT ;  /* 0x000000000000094d */ /* 0x000fea0003800000 */
[----:B------:R-:W-:-:S13]  /*b8b0*/  ISETP.GE.AND P0, PT, R0, c[0x0][0x3c8], PT ;  /* 0x0000f20000007a0c */ /* 0x000fda0003f06270 */
[----:B-1--4-:R-:W-:-:S05]  /*b8c0*/  @!P0 IMAD.WIDE R2, R0, 0x2, R8 ;  /* 0x0000000200028825 */ /* 0x012fca00078e0208 */
[----:B------:R1:W-:Y:S01]  /*b8d0*/  @!P0 ST.E.128 [R2.64], R20 ;  /* 0x0000001402008985 */ /* 0x0003e2000c101d0c */
[----:B------:R-:W-:-:S13]  /*b8e0*/  ISETP.GE.AND P0, PT, R37, c[0x0][0x3c8], PT ;  /* 0x0000f20025007a0c */ /* 0x000fda0003f06270 */
[----:B------:R-:W-:Y:S05]  /*b8f0*/  @P0 EXIT ;  /* 0x000000000000094d */ /* 0x000fea0003800000 */
[----:B------:R-:W-:-:S04]  /*b900*/  SHF.R.S32.HI R0, RZ, 0x1f, R37 ;  /* 0x0000001fff007819 */ /* 0x000fc80000011425 */
[----:B------:R-:W-:-:S04]  /*b910*/  LEA.HI R0, R0, R37, RZ, 0x3 ;  /* 0x0000002500007211 */ /* 0x000fc800078f18ff */
[----:B------:R-:W-:-:S05]  /*b920*/  LOP3.LUT R0, R0, 0xfffffff8, RZ, 0xc0, !PT ;  /* 0xfffffff800007812 */ /* 0x000fca00078ec0ff */
[----:B------:R-:W-:-:S05]  /*b930*/  IMAD.WIDE R8, R0, 0x2, R8 ;  /* 0x0000000200087825 */ /* 0x000fca00078e0208 */
[----:B------:R-:W-:Y:S01]  /*b940*/  ST.E.128 [R8.64], R4 ;  /* 0x0000000408007985 */ /* 0x000fe2000c101d0c */
[----:B------:R-:W-:Y:S05]  /*b950*/  EXIT ;  /* 0x000000000000794d */ /* 0x000fea0003800000 */
.L_x_30:
[----:B------:R-:W-:Y:S02]  /*b960*/  ULDC.64 UR4, c[0x0][0x500] ;  /* 0x0001400000047ab9 */ /* 0x000fe40000000a00 */
[----:B------:R-:W-:Y:S02]  /*b970*/  UISETP.NE.U32.AND UP1, UPT, URZ, UR4, UPT ;  /* 0x000000043f00728c */ /* 0x000fe4000bf25070 */
[----:B------:R-:W-:Y:S02]  /*b980*/  UMOV UR6, 0x4 ;  /* 0x0000000400067882 */ /* 0x000fe40000000000 */
[----:B------:R-:W-:-:S03]  /*b990*/  UISETP.NE.AND.EX UP1, UPT, URZ, UR5, UPT, UP1 ;  /* 0x000000053f00728c */ /* 0x000fc6000bf25310 */
[----:B------:R-:W-:Y:S02]  /*b9a0*/  ULDC.64 UR4, c[0x0][0x500] ;  /* 0x0001400000047ab9 */ /* 0x000fe40000000a00 */
[----:B------:R-:W-:Y:S01]  /*b9b0*/  UIMAD.WIDE UR4, UR11, UR6, UR4 ;  /* 0x000000060b0472a5 */ /* 0x000fe2000f8e0204 */
[----:B------:R-:W-:-:S05]  /*b9c0*/  PLOP3.LUT P1, PT, PT, PT, UP1, 0x80, 0x0 ;  /* 0x000000000000781c */ /* 0x000fca0003f2f018 */
[----:B------:R-:W-:Y:S01]  /*b9d0*/  IMAD.U32 R4, RZ, RZ, UR4 ;  /* 0x00000004ff047e24 */ /* 0x000fe2000f8e00ff */
[----:B------:R-:W-:Y:S01]  /*b9e0*/  MOV R5, UR5 ;  /* 0x0000000500057c02 */ /* 0x000fe20008000f00 */
[----:B------:R-:W-:-:S06]  /*b9f0*/  ULDC.64 UR4, c[0x0][0x508] ;  /* 0x0001420000047ab9 */ /* 0x000fcc0000000a00 */
[----:B-----5:R-:W2:Y:S01]  /*ba00*/  @P1 LDG.E R0, [R4.64] ;  /* 0x0000000c04001981 */ /* 0x020ea2000c1e1900 */
[----:B------:R-:W-:Y:S01]  /*ba10*/  UISETP.NE.U32.AND UP0, UPT, URZ, UR4, UPT ;  /* 0x000000043f00728c */ /* 0x000fe2000bf05070 */
[----:B------:R-:W-:-:S03]  /*ba20*/  IMAD.MOV.U32 R8, RZ, RZ, c[0x0][0x388] ;  /* 0x0000e200ff087624 */ /* 0x000fc600078e00ff */
[----:B------:R-:W-:-:S03]  /*ba30*/  UISETP.NE.AND.EX UP0, UPT, URZ, UR5, UPT, UP0 ;  /* 0x000000053f00728c */ /* 0x000fc6000bf05300 */
[----:B------:R-:W-:-:S03]  /*ba40*/  ULDC.64 UR4, c[0x0][0x508] ;  /* 0x0001420000047ab9 */ /* 0x000fc60000000a00 */
[----:B------:R-:W-:-:S05]  /*ba50*/  PLOP3.LUT P0, PT, PT, PT, UP0, 0x80, 0x0 ;  /* 0x000000000000781c */ /* 0x000fca0003f0f008 */
[----:B------:R-:W-:-:S06]  /*ba60*/  @UP0 UIMAD.WIDE UR4, UR11, UR6, UR4 ;  /* 0x000000060b0402a5 */ /* 0x000fcc000f8e0204 */
[----:B------:R-:W-:Y:S01]  /*ba70*/  MOV R2, UR4 ;  /* 0x0000000400027c02 */ /* 0x000fe20008000f00 */
        /* <DEDUP_REMOVED lines=13> */
.L_x_38:
[----:B-1----:R-:W1:Y:S01]  /*bb50*/  S2R R0, SR_TID.X ;  /* 0x0000000000007919 */ /* 0x002e620000002100 */
[----:B------:R-:W-:Y:S01]  /*bb60*/  USHF.R.S32.HI UR6, URZ, 0x1f, UR11 ;  /* 0x0000001f3f067899 */ /* 0x000fe2000801140b */
[----:B------:R-:W-:Y:S01]  /*bb70*/  BSSY B0, `(.L_x_39) ;  /* 0x0000029000007945 */ /* 0x000fe20003800000 */
[----:B------:R-:W-:-:S02]  /*bb80*/  USEL UR11, UR11, URZ, !UP1 ;  /* 0x0000003f0b0b7287 */ /* 0x000fc4000c800000 */
[----:B------:R-:W-:Y:S01]  /*bb90*/  USEL UR6, UR6, URZ, !UP1 ;  /* 0x0000003f06067287 */ /* 0x000fe2000c800000 */
[----:B-1----:R-:W-:-:S13]  /*bba0*/  ISETP.GE.AND P0, PT, R0, 0x80, PT ;  /* 0x000000800000780c */ /* 0x002fda0003f06270 */
[----:B------:R-:W-:Y:S05]  /*bbb0*/  @P0 BRA `(.L_x_40) ;  /* 0x0000024000000947 */ /* 0x000fea0003800000 */
[----:B------:R-:W1:Y:S01]  /*bbc0*/  S2R R2, SR_CTAID.X ;  /* 0x0000000000027919 */ /* 0x000e620000002500 */
[----:B-----5:R-:W-:Y:S01]  /*bbd0*/  IMAD R3, R8, c[0x0][0x4e8], RZ ;  /* 0x00013a0008037a24 */ /* 0x020fe200078e02ff */
[----:B-1----:R-:W-:-:S04]  /*bbe0*/  LEA R2, R2, R0, 0x7 ;  /* 0x0000000002027211 */ /* 0x002fc800078e38ff */
[----:B------:R-:W-:-:S13]  /*bbf0*/  ISETP.GE.AND P0, PT, R2, R3, PT ;  /* 0x000000030200720c */ /* 0x000fda0003f06270 */
[----:B------:R-:W-:Y:S05]  /*bc00*/  @P0 BRA `(.L_x_40) ;  /* 0x000001f000000947 */ /* 0x000fea0003800000 */
[----:B------:R-:W-:Y:S01]  /*bc10*/  IMAD.MOV.U32 R3, RZ, RZ, c[0x0][0x4e8] ;  /* 0x00013a00ff037624 */ /* 0x000fe200078e00ff */
[----:B------:R-:W-:Y:S01]  /*bc20*/  ULDC.64 UR4, c[0x0][0x490] ;  /* 0x0001240000047ab9 */ /* 0x000fe20000000a00 */
[----:B------:R-:W-:Y:S01]  /*bc30*/  IMAD.MOV.U32 R6, RZ, RZ, R2 ;  /* 0x000000ffff067224 */ /* 0x000fe200078e0002 */
[----:B------:R-:W-:Y:S02]  /*bc40*/  UIMAD UR7, UR8, UR4, URZ ;  /* 0x00000004080772a4 */ /* 0x000fe4000f8e023f */
[----:B------:R-:W-:Y:S01]  /*bc50*/  ISETP.NE.AND P0, PT, R3, 0x1, PT ;  /* 0x000000010300780c */ /* 0x000fe20003f05270 */
[----:B------:R-:W-:Y:S02]  /*bc60*/  UMOV UR16, UR14 ;  /* 0x0000000e00107c82 */ /* 0x000fe40008000000 */
[----:B------:R-:W-:Y:S02]  /*bc70*/  UMOV UR17, UR15 ;  /* 0x0000000f00117c82 */ /* 0x000fe40008000000 */
[----:B------:R-:W-:-:S02]  /*bc80*/  UIMAD.WIDE.U32 UR16, UR9, UR4, UR16 ;  /* 0x00000004091072a5 */ /* 0x000fc4000f8e0010 */
[----:B------:R-:W-:-:S03]  /*bc90*/  UIMAD UR7, UR9, UR5, UR7 ;  /* 0x00000005090772a4 */ /* 0x000fc6000f8e0207 */
[----:B------:R-:W-:Y:S02]  /*bca0*/  ULDC.64 UR4, c[0x0][0x498] ;  /* 0x0001260000047ab9 */ /* 0x000fe40000000a00 */
[----:B------:R-:W-:Y:S01]  /*bcb0*/  UIADD3 UR17, UR7, UR17, URZ ;  /* 0x0000001107117290 */ /* 0x000fe2000fffe03f */
[----:B------:R-:W-:Y:S01]  /*bcc0*/  @P0 IMAD.HI.U32 R3, R2, c[0x0][0x4ec], RZ ;  /* 0x00013b0002030a27 */ /* 0x000fe200078e00ff */
[----:B------:R-:W-:Y:S02]  /*bcd0*/  UIMAD UR7, UR6, UR4, URZ ;  /* 0x00000004060772a4 */ /* 0x000fe4000f8e023f */
[----:B------:R-:W-:Y:S02]  /*bce0*/  UIMAD.WIDE.U32 UR16, UR11, UR4, UR16 ;  /* 0x000000040b1072a5 */ /* 0x000fe4000f8e0010 */
[----:B------:R-:W-:Y:S01]  /*bcf0*/  @P0 SHF.R.U32.HI R6, RZ, c[0x0][0x4f0], R3 ;  /* 0x00013c00ff060a19 */ /* 0x000fe20000011603 */
[----:B------:R-:W-:-:S03]  /*bd00*/  UIMAD UR5, UR11, UR5, UR7 ;  /* 0x000000050b0572a4 */ /* 0x000fc6000f8e0207 */
[C---:B------:R-:W-:Y:S02]  /*bd10*/  IADD3 R5, -R6.reuse, RZ, RZ ;  /* 0x000000ff06057210 */ /* 0x040fe40007ffe1ff */
[----:B------:R-:W-:Y:S02]  /*bd20*/  SHF.R.S32.HI R3, RZ, 0x1f, R6 ;  /* 0x0000001fff037819 */ /* 0x000fe40000011406 */
[----:B------:R-:W-:Y:S01]  /*bd30*/  IADD3 R6, P0, R6, UR16, RZ ;  /* 0x0000001006067c10 */ /* 0x000fe2000ff1e0ff */
[----:B------:R-:W-:Y:S02]  /*bd40*/  IMAD R5, R5, c[0x0][0x4e8], R2 ;  /* 0x00013a0005057a24 */ /* 0x000fe400078e0202 */
[----:B------:R-:W-:-:S03]  /*bd50*/  IMAD.U32 R2, RZ, RZ, UR5 ;  /* 0x00000005ff027e24 */ /* 0x000fc6000f8e00ff */
[----:B------:R-:W-:Y:S02]  /*bd60*/  SHF.R.S32.HI R4, RZ, 0x1f, R5 ;  /* 0x0000001fff047819 */ /* 0x000fe40000011405 */
[----:B------:R-:W-:-:S03]  /*bd70*/  IADD3.X R7, R3, UR17, R2, P0, !PT ;  /* 0x0000001103077c10 */ /* 0x000fc600087fe402 */
[----:B------:R-:W-:Y:S02]  /*bd80*/  IMAD R2, R4, c[0x0][0x488], RZ ;  /* 0x0001220004027a24 */ /* 0x000fe400078e02ff */
[----:B------:R-:W-:-:S04]  /*bd90*/  IMAD.WIDE.U32 R6, R5, c[0x0][0x488], R6 ;  /* 0x0001220005067a25 */ /* 0x000fc800078e0006 */
[----:B------:R-:W-:Y:S01]  /*bda0*/  IMAD R2, R5, c[0x0][0x48c], R2 ;  /* 0x0001230005027a24 */ /* 0x000fe200078e0202 */
[----:B------:R-:W-:-:S04]  /*bdb0*/  LEA R4, P0, R6, c[0x0][0x450], 0x2 ;  /* 0x0001140006047a11 */ /* 0x000fc800078010ff */
[----:B------:R-:W-:-:S04]  /*bdc0*/  IADD3 R2, R7, R2, RZ ;  /* 0x0000000207027210 */ /* 0x000fc80007ffe0ff */
[----:B------:R-:W-:Y:S01]  /*bdd0*/  LEA.HI.X R5, R6, c[0x0][0x454], R2, 0x2, P0 ;  /* 0x0001150006057a11 */ /* 0x000fe200000f1402 */
[----:B------:R-:W-:-:S05]  /*bde0*/  IMAD.MOV.U32 R2, RZ, RZ, -0x800000 ;  /* 0xff800000ff027424 */ /* 0x000fca00078e00ff */
[----:B------:R1:W-:Y:S02]  /*bdf0*/  STG.E [R4.64], R2 ;  /* 0x0000000204007986 */ /* 0x0003e4000c10190c */
.L_x_40:
[----:B------:R-:W-:Y:S05]  /*be00*/  BSYNC B0 ;  /* 0x0000000000007941 */ /* 0x000fea0003800000 */
.L_x_39:
[----:B------:R-:W2:Y:S01]  /*be10*/  S2R R3, SR_CTAID.X ;  /* 0x0000000000037919 */ /* 0x000ea20000002500 */
[----:B-1----:R-:W-:Y:S01]  /*be20*/  SHF.R.S32.HI R2, RZ, 0x1f, R0 ;  /* 0x0000001fff027819 */ /* 0x002fe20000011400 */
[----:B------:R-:W-:Y:S01]  /*be30*/  IMAD.MOV.U32 R4, RZ, RZ, c[0x0][0x4e8] ;  /* 0x00013a00ff047624 */ /* 0x000fe200078e00ff */
[----:B------:R-:W-:Y:S01]  /*be40*/  ULDC.64 UR4, c[0x0][0x3a0] ;  /* 0x0000e80000047ab9 */ /* 0x000fe20000000a00 */
[----:B-----5:R-:W-:Y:S01]  /*be50*/  IMAD R8, R8, c[0x0][0x4e8], RZ ;  /* 0x00013a0008087a24 */ /* 0x020fe200078e02ff */
[----:B------:R-:W-:Y:S01]  /*be60*/  LEA.HI R2, R2, R0, RZ, 0x3 ;  /* 0x0000000002027211 */ /* 0x000fe200078f18ff */
[----:B------:R-:W-:Y:S01]  /*be70*/  UIMAD UR7, UR15, UR4, URZ ;  /* 0x000000040f0772a4 */ /* 0x000fe2000f8e023f */
[----:B------:R-:W-:Y:S01]  /*be80*/  ISETP.NE.AND P0, PT, R4, 0x1, PT ;  /* 0x000000010400780c */ /* 0x000fe20003f05270 */
[----:B------:R-:W-:Y:S01]  /*be90*/  UIMAD.WIDE.U32 UR16, UR14, UR4, URZ ;  /* 0x000000040e1072a5 */ /* 0x000fe2000f8e003f */
[----:B------:R-:W-:Y:S01]  /*bea0*/  LOP3.LUT R5, R2, 0xfffffff8, RZ, 0xc0, !PT ;  /* 0xfffffff802057812 */ /* 0x000fe200078ec0ff */
[----:B------:R-:W-:Y:S01]  /*beb0*/  UIMAD UR7, UR14, UR5, UR7 ;  /* 0x000000050e0772a4 */ /* 0x000fe2000f8e0207 */
[----:B------:R-:W-:Y:S01]  /*bec0*/  SHF.R.S32.HI R2, RZ, 0x3, R2 ;  /* 0x00000003ff027819 */ /* 0x000fe20000011402 */
[----:B------:R-:W-:Y:S01]  /*bed0*/  BSSY B0, `(.L_x_41) ;  /* 0x0000033000007945 */ /* 0x000fe20003800000 */
[----:B------:R-:W-:Y:S01]  /*bee0*/  ULDC.64 UR4, c[0x0][0x3e8] ;  /* 0x0000fa0000047ab9 */ /* 0x000fe20000000a00 */
[----:B------:R-:W-:Y:S01]  /*bef0*/  IMAD.IADD R0, R0, 0x1, -R5 ;  /* 0x0000000100007824 */ /* 0x000fe200078e0a05 */
[----:B------:R-:W-:-:S02]  /*bf00*/  UIADD3 UR17, UR17, UR7, URZ ;  /* 0x0000000711117290 */ /* 0x000fc4000fffe03f */
[----:B------:R-:W-:Y:S02]  /*bf10*/  UIMAD UR7, UR8, UR4, URZ ;  /* 0x00000004080772a4 */ /* 0x000fe4000f8e023f */
[C---:B------:R-:W-:Y:S01]  /*bf20*/  LEA R5, R0.reuse, R2, 0x5 ;  /* 0x0000000200057211 */ /* 0x040fe200078e28ff */
[----:B------:R-:W-:Y:S02]  /*bf30*/  UIMAD.WIDE.U32 UR16, UR9, UR4, UR16 ;  /* 0x00000004091072a5 */ /* 0x000fe4000f8e0010 */
[----:B------:R-:W-:Y:S02]  /*bf40*/  UIMAD UR7, UR9, UR5, UR7 ;  /* 0x00000005090772a4 */ /* 0x000fe4000f8e0207 */
[C---:B--2---:R-:W-:Y:S01]  /*bf50*/  IMAD R5, R3.reuse, 0x80, R5 ;  /* 0x0000008003057824 */ /* 0x044fe200078e0205 */
[----:B------:R-:W-:Y:S01]  /*bf60*/  ULDC.64 UR4, c[0x0][0x3f0] ;  /* 0x0000fc0000047ab9 */ /* 0x000fe20000000a00 */
[----:B------:R-:W-:Y:S01]  /*bf70*/  IMAD R2, R3, 0x80, R2 ;  /* 0x0000008003027824 */ /* 0x000fe200078e0202 */
[----:B------:R-:W-:Y:S01]  /*bf80*/  UIMAD UR6, UR6, UR4, URZ ;  /* 0x00000004060672a4 */ /* 0x000fe2000f8e023f */
[----:B------:R-:W-:Y:S01]  /*bf90*/  @P0 IMAD.HI.U32 R4, R5, c[0x0][0x4ec], RZ ;  /* 0x00013b0005040a27 */ /* 0x000fe200078e00ff */
[----:B------:R-:W-:Y:S01]  /*bfa0*/  UIADD3 UR17, UR7, UR17, URZ ;  /* 0x0000001107117290 */ /* 0x000fe2000fffe03f */
[----:B------:R-:W-:Y:S01]  /*bfb0*/  MOV R7, R5 ;  /* 0x0000000500077202 */ /* 0x000fe20000000f00 */
[----:B------:R-:W-:Y:S01]  /*bfc0*/  UIMAD UR5, UR11, UR5, UR6 ;  /* 0x000000050b0572a4 */ /* 0x000fe2000f8e0206 */
[----:B------:R-:W-:Y:S01]  /*bfd0*/  SHF.L.U32 R3, R0, 0x3, RZ ;  /* 0x0000000300037819 */ /* 0x000fe200000006ff */
[----:B------:R-:W-:Y:S01]  /*bfe0*/  UIMAD.WIDE.U32 UR16, UR11, UR4, UR16 ;  /* 0x000000040b1072a5 */ /* 0x000fe2000f8e0010 */
[----:B------:R-:W-:-:S02]  /*bff0*/  @P0 SHF.R.U32.HI R7, RZ, c[0x0][0x4f0], R4 ;  /* 0x00013c00ff070a19 */ /* 0x000fc40000011604 */
[----:B------:R-:W-:Y:S01]  /*c000*/  IADD3 R0, R3, 0x40, RZ ;  /* 0x0000004003007810 */ /* 0x000fe20007ffe0ff */
[----:B------:R-:W-:Y:S01]  /*c010*/  UIADD3 UR5, UR17, UR5, URZ ;  /* 0x0000000511057290 */ /* 0x000fe2000fffe03f */
[--C-:B------:R-:W-:Y:S01]  /*c020*/  SHF.R.S32.HI R4, RZ, 0x1f, R7.reuse ;  /* 0x0000001fff047819 */ /* 0x100fe20000011407 */
[----:B------:R-:W-:Y:S01]  /*c030*/  IMAD.MOV R6, RZ, RZ, -R7 ;  /* 0x000000ffff067224 */ /* 0x000fe200078e0a07 */
[----:B------:R-:W-:Y:S01]  /*c040*/  MOV R10, UR16 ;  /* 0x00000010000a7c02 */ /* 0x000fe20008000f00 */
[----:B------:R-:W-:Y:S02]  /*c050*/  IMAD.U32 R11, RZ, RZ, UR17 ;  /* 0x00000011ff0b7e24 */ /* 0x000fe4000f8e00ff */
[----:B------:R-:W-:Y:S01]  /*c060*/  IMAD R6, R6, c[0x0][0x4e8], R5 ;  /* 0x00013a0006067a24 */ /* 0x000fe200078e0205 */
[----:B------:R-:W-:Y:S01]  /*c070*/  MOV R11, UR5 ;  /* 0x00000005000b7c02 */ /* 0x000fe20008000f00 */
[----:B------:R-:W-:-:S03]  /*c080*/  IMAD R4, R4, c[0x0][0x3e0], RZ ;  /* 0x0000f80004047a24 */ /* 0x000fc600078e02ff */
[----:B------:R-:W-:Y:S01]  /*c090*/  SHF.R.S32.HI R5, RZ, 0x1f, R6 ;  /* 0x0000001fff057819 */ /* 0x000fe20000011406 */
[C---:B------:R-:W-:Y:S02]  /*c0a0*/  IMAD R4, R7.reuse, c[0x0][0x3e4], R4 ;  /* 0x0000f90007047a24 */ /* 0x040fe400078e0204 */
[----:B------:R-:W-:-:S04]  /*c0b0*/  IMAD.WIDE.U32 R10, R7, c[0x0][0x3e0], R10 ;  /* 0x0000f800070a7a25 */ /* 0x000fc800078e000a */
[----:B------:R-:W-:Y:S02]  /*c0c0*/  IMAD R5, R5, c[0x0][0x3d8], RZ ;  /* 0x0000f60005057a24 */ /* 0x000fe400078e02ff */
[----:B------:R-:W-:Y:S02]  /*c0d0*/  IMAD.IADD R11, R11, 0x1, R4 ;  /* 0x000000010b0b7824 */ /* 0x000fe400078e0204 */
[C---:B------:R-:W-:Y:S02]  /*c0e0*/  IMAD R5, R6.reuse, c[0x0][0x3dc], R5 ;  /* 0x0000f70006057a24 */ /* 0x040fe400078e0205 */
[----:B------:R-:W-:-:S05]  /*c0f0*/  IMAD.WIDE.U32 R6, R6, c[0x0][0x3d8], R10 ;  /* 0x0000f60006067a25 */ /* 0x000fca00078e000a */
[----:B------:R-:W-:Y:S02]  /*c100*/  IADD3 R4, R7, R5, RZ ;  /* 0x0000000507047210 */ /* 0x000fe40007ffe0ff */
[----:B------:R-:W-:-:S04]  /*c110*/  LEA R5, P0, R6, c[0x0][0x380], 0x1 ;  /* 0x0000e00006057a11 */ /* 0x000fc800078008ff */
[----:B------:R-:W-:Y:S02]  /*c120*/  LEA.HI.X R4, R6, c[0x0][0x384], R4, 0x1, P0 ;  /* 0x0000e10006047a11 */ /* 0x000fe400000f0c04 */
[----:B------:R-:W-:Y:S01]  /*c130*/  ISETP.GE.AND P0, PT, R2, R8, PT ;  /* 0x000000080200720c */ /* 0x000fe20003f06270 */
[----:B------:R1:W2:Y:S04]  /*c140*/  SHFL.IDX PT, R6, R5, RZ, 0x181f ;  /* 0x00181fff05067589 */ /* 0x0002a800000e0000 */
[----:B------:R1:W3:Y:S08]  /*c150*/  SHFL.IDX PT, R7, R4, RZ, 0x181f ;  /* 0x00181fff04077589 */ /* 0x0002f000000e0000 */
[----:B------:R-:W-:Y:S05]  /*c160*/  @P0 BRA `(.L_x_42) ;  /* 0x0000009000000947 */ /* 0x000fea0003800000 */
[----:B------:R-:W-:Y:S02]  /*c170*/  ISETP.GE.AND P0, PT, R0, c[0x0][0x3c8], PT ;  /* 0x0000f20000007a0c */ /* 0x000fe40003f06270 */
[----:B------:R-:W-:-:S11]  /*c180*/  ISETP.GE.AND P1, PT, R3, c[0x0][0x3c8], PT ;  /* 0x0000f20003007a0c */ /* 0x000fd60003f26270 */
[----:B------:R-:W-:Y:S02]  /*c190*/  @!P0 SHF.R.S32.HI R9, RZ, 0x1f, R0 ;  /* 0x0000001fff098819 */ /* 0x000fe40000011400 */
[----:B--23--:R-:W-:Y:S02]  /*c1a0*/  @!P1 IMAD.WIDE R10, R3, 0x2, R6 ;  /* 0x00000002030a9825 */ /* 0x00cfe400078e0206 */
[----:B------:R-:W-:-:S03]  /*c1b0*/  @!P0 LEA.HI R9, R9, R0, RZ, 0x3 ;  /* 0x0000000009098211 */ /* 0x000fc600078f18ff */
[----:B------:R2:W-:Y:S01]  /*c1c0*/  @!P1 ST.E.128 [R10.64], RZ ;  /* 0x000000ff0a009985 */ /* 0x0005e2000c101d0c */
[----:B------:R-:W-:-:S05]  /*c1d0*/  @!P0 LOP3.LUT R9, R9, 0xfffffff8, RZ, 0xc0, !PT ;  /* 0xfffffff809098812 */ /* 0x000fca00078ec0ff */
[----:B------:R-:W-:-:S05]  /*c1e0*/  @!P0 IMAD.WIDE R6, R9, 0x2, R6 ;  /* 0x0000000209068825 */ /* 0x000fca00078e0206 */
[----:B------:R2:W-:Y:S02]  /*c1f0*/  @!P0 ST.E.128 [R6.64], RZ ;  /* 0x000000ff06008985 */ /* 0x0005e4000c101d0c */
.L_x_42:
[----:B------:R-:W-:Y:S05]  /*c200*/  BSYNC B0 ;  /* 0x0000000000007941 */ /* 0x000fea0003800000 */
.L_x_41:
[----:B--2---:R-:W-:Y:S01]  /*c210*/  IADD3 R6, R2, 0x20, RZ ;  /* 0x0000002002067810 */ /* 0x004fe20007ffe0ff */
[----:B------:R2:W4:Y:S01]  /*c220*/  SHFL.IDX PT, R11, R4, 0x1, 0x181f ;  /* 0x00381f00040b7f89 */ /* 0x00052200000e0000 */
[----:B------:R-:W-:Y:S02]  /*c230*/  BSSY B0, `(.L_x_43) ;  /* 0x000000d000007945 */ /* 0x000fe40003800000 */
[----:B------:R-:W-:Y:S01]  /*c240*/  ISETP.GE.AND P0, PT, R6, R8, PT ;  /* 0x000000080600720c */ /* 0x000fe20003f06270 */
[----:B------:R2:W1:-:S12]  /*c250*/  SHFL.IDX PT, R10, R5, 0x1, 0x181f ;  /* 0x00381f00050a7f89 */ /* 0x00045800000e0000 */
[----:B------:R-:W-:Y:S05]  /*c260*/  @P0 BRA `(.L_x_44) ;  /* 0x0000009000000947 */ /* 0x000fea0003800000 */
[----:B------:R-:W-:Y:S02]  /*c270*/  ISETP.GE.AND P0, PT, R0, c[0x0][0x3c8], PT ;  /* 0x0000f20000007a0c */ /* 0x000fe40003f06270 */
[----:B------:R-:W-:-:S11]  /*c280*/  ISETP.GE.AND P1, PT, R3, c[0x0][0x3c8], PT ;  /* 0x0000f20003007a0c */ /* 0x000fd60003f26270 */
[----:B------:R-:W-:Y:S02]  /*c290*/  @!P0 SHF.R.S32.HI R6, RZ, 0x1f, R0 ;  /* 0x0000001fff068819 */ /* 0x000fe40000011400 */
[----:B-1--4-:R-:W-:Y:S02]  /*c2a0*/  @!P1 IMAD.WIDE R12, R3, 0x2, R10 ;  /* 0x00000002030c9825 */ /* 0x012fe400078e020a */
[----:B------:R-:W-:-:S03]  /*c2b0*/  @!P0 LEA.HI R6, R6, R0, RZ, 0x3 ;  /* 0x0000000006068211 */ /* 0x000fc600078f18ff */
[----:B------:R1:W-:Y:S01]  /*c2c0*/  @!P1 ST.E.128 [R12.64], RZ ;  /* 0x000000ff0c009985 */ /* 0x0003e2000c101d0c */
[----:B------:R-:W-:-:S05]  /*c2d0*/  @!P0 LOP3.LUT R6, R6, 0xfffffff8, RZ, 0xc0, !PT ;  /* 0xfffffff806068812 */ /* 0x000fca00078ec0ff */
[----:B---3--:R-:W-:-:S05]  /*c2e0*/  @!P0 IMAD.WIDE R6, R6, 0x2, R10 ;  /* 0x0000000206068825 */ /* 0x008fca00078e020a */
[----:B------:R1:W-:Y:S02]  /*c2f0*/  @!P0 ST.E.128 [R6.64], RZ ;  /* 0x000000ff06008985 */ /* 0x0003e4000c101d0c */
.L_x_44:
[----:B------:R-:W-:Y:S05]  /*c300*/  BSYNC B0 ;  /* 0x0000000000007941 */ /* 0x000fea0003800000 */
.L_x_43:
[----:B-1----:R-:W-:Y:S01]  /*c310*/  IADD3 R6, R2, 0x40, RZ ;  /* 0x0000004002067810 */ /* 0x002fe20007ffe0ff */
[----:B----4-:R1:W4:Y:S01]  /*c320*/  SHFL.IDX PT, R11, R4, 0x2, 0x181f ;  /* 0x00581f00040b7f89 */ /* 0x01032200000e0000 */
[----:B------:R-:W-:Y:S02]  /*c330*/  BSSY B0, `(.L_x_45) ;  /* 0x000000d000007945 */ /* 0x000fe40003800000 */
[----:B------:R-:W-:Y:S01]  /*c340*/  ISETP.GE.AND P0, PT, R6, R8, PT ;  /* 0x000000080600720c */ /* 0x000fe20003f06270 */
[----:B------:R1:W2:-:S12]  /*c350*/  SHFL.IDX PT, R10, R5, 0x2, 0x181f ;  /* 0x00581f00050a7f89 */ /* 0x00029800000e0000 */
[----:B------:R-:W-:Y:S05]  /*c360*/  @P0 BRA `(.L_x_46) ;  /* 0x0000009000000947 */ /* 0x000fea0003800000 */
[----:B------:R-:W-:Y:S02]  /*c370*/  ISETP.GE.AND P0, PT, R0, c[0x0][0x3c8], PT ;  /* 0x0000f20000007a0c */ /* 0x000fe40003f06270 */
[----:B------:R-:W-:-:S11]  /*c380*/  ISETP.GE.AND P1, PT, R3, c[0x0][0x3c8], PT ;  /* 0x0000f20003007a0c */ /* 0x000fd60003f26270 */
[----:B------:R-:W-:Y:S02]  /*c390*/  @!P0 SHF.R.S32.HI R6, RZ, 0x1f, R0 ;  /* 0x0000001fff068819 */ /* 0x000fe40000011400 */
[----:B--2-4-:R-:W-:Y:S02]  /*c3a0*/  @!P1 IMAD.WIDE R12, R3, 0x2, R10 ;  /* 0x00000002030c9825 */ /* 0x014fe400078e020a */
[----:B------:R-:W-:-:S03]  /*c3b0*/  @!P0 LEA.HI R6, R6, R0, RZ, 0x3 ;  /* 0x0000000006068211 */ /* 0x000fc600078f18ff */
[----:B------:R2:W-:Y:S01]  /*c3c0*/  @!P1 ST.E.128 [R12.64], RZ ;  /* 0x000000ff0c009985 */ /* 0x0005e2000c101d0c */
[----:B------:R-:W-:-:S05]  /*c3d0*/  @!P0 LOP3.LUT R6, R6, 0xfffffff8, RZ, 0xc0, !PT ;  /* 0xfffffff806068812 */ /* 0x000fca00078ec0ff */
[----:B---3--:R-:W-:-:S05]  /*c3e0*/  @!P0 IMAD.WIDE R6, R6, 0x2, R10 ;  /* 0x0000000206068825 */ /* 0x008fca00078e020a */
[----:B------:R2:W-:Y:S02]  /*c3f0*/  @!P0 ST.E.128 [R6.64], RZ ;  /* 0x000000ff06008985 */ /* 0x0005e4000c101d0c */
.L_x_46:
[----:B------:R-:W-:Y:S05]  /*c400*/  BSYNC B0 ;  /* 0x0000000000007941 */ /* 0x000fea0003800000 */
.L_x_45:
[----:B------:R-:W-:Y:S01]  /*c410*/  IADD3 R2, R2, 0x60, RZ ;  /* 0x0000006002027810 */ /* 0x000fe20007ffe0ff */
[----:B--23--:R2:W3:Y:S03]  /*c420*/  SHFL.IDX PT, R7, R4, 0x3, 0x181f ;  /* 0x00781f0004077f89 */ /* 0x00c4e600000e0000 */
[----:B------:R-:W-:Y:S01]  /*c430*/  ISETP.GE.AND P0, PT, R2, R8, PT ;  /* 0x000000080200720c */ /* 0x000fe20003f06270 */
[----:B------:R2:W1:-:S12]  /*c440*/  SHFL.IDX PT, R6, R5, 0x3, 0x181f ;  /* 0x00781f0005067f89 */ /* 0x00045800000e0000 */
[----:B------:R-:W-:Y:S05]  /*c450*/  @P0 EXIT ;  /* 0x000000000000094d */ /* 0x000fea0003800000 */
[----:B------:R-:W-:-:S13]  /*c460*/  ISETP.GE.AND P0, PT, R3, c[0x0][0x3c8], PT ;  /* 0x0000f20003007a0c */ /* 0x000fda0003f06270 */
[----:B-1-3--:R-:W-:-:S05]  /*c470*/  @!P0 IMAD.WIDE R2, R3, 0x2, R6 ;  /* 0x0000000203028825 */ /* 0x00afca00078e0206 */
[----:B------:R1:W-:Y:S01]  /*c480*/  @!P0 ST.E.128 [R2.64], RZ ;  /* 0x000000ff02008985 */ /* 0x0003e2000c101d0c */
[----:B------:R-:W-:-:S13]  /*c490*/  ISETP.GE.AND P0, PT, R0, c[0x0][0x3c8], PT ;  /* 0x0000f20000007a0c */ /* 0x000fda0003f06270 */
[----:B------:R-:W-:Y:S05]  /*c4a0*/  @P0 EXIT ;  /* 0x000000000000094d */ /* 0x000fea0003800000 */
[----:B-1----:R-:W-:-:S04]  /*c4b0*/  SHF.R.S32.HI R2, RZ, 0x1f, R0 ;  /* 0x0000001fff027819 */ /* 0x002fc80000011400 */
[----:B------:R-:W-:-:S04]  /*c4c0*/  LEA.HI R0, R2, R0, RZ, 0x3 ;  /* 0x0000000002007211 */ /* 0x000fc800078f18ff */
[----:B------:R-:W-:-:S05]  /*c4d0*/  LOP3.LUT R0, R0, 0xfffffff8, RZ, 0xc0, !PT ;  /* 0xfffffff800007812 */ /* 0x000fca00078ec0ff */
[----:B------:R-:W-:-:S05]  /*c4e0*/  IMAD.WIDE R6, R0, 0x2, R6 ;  /* 0x0000000200067825 */ /* 0x000fca00078e0206 */
[----:B------:R-:W-:Y:S01]  /*c4f0*/  ST.E.128 [R6.64], RZ ;  /* 0x000000ff06007985 */ /* 0x000fe2000c101d0c */
[----:B------:R-:W-:Y:S05]  /*c500*/  EXIT ;  /* 0x000000000000794d */ /* 0x000fea0003800000 */
.L_x_47:
        /* <DEDUP_REMOVED lines=15> */
.L_x_2166:


//--------------------- .text._ZN7cutlass13device_kernelIN5flash19enable_sm80_to_sm89INS1_16FlashAttnFwdSm80INS1_25CollectiveMainloopFwdSm80ILi8ELi1ELb1EN4cute5tupleIJNS5_1CILi128EEES8_S8_EEELi128ENS_6half_tEfNS_4arch4Sm80ELb0ELb0ELb1ELb1ELb1ELb1ELb1ELb0EEENS1_21CollectiveEpilogueFwdIS9_NS6_IJNS7_ILi1EEESF_SF_EEESA_SC_Li256ELb1ELb1ELb0ELb0EEENS1_19SingleTileSchedulerILb1ELb0ELb1ELi128EEEEEEEEEvNT_6ParamsE --------------------------
	.section	.text._ZN7cutlass13device_kernelIN5flash19enable_sm80_to_sm89INS1_16FlashAttnFwdSm80INS1_25CollectiveMainloopFwdSm80ILi8ELi1ELb1EN4cute5tupleIJNS5_1CILi128EEES8_S8_EEELi128ENS_6half_tEfNS_4arch4Sm80ELb0ELb0ELb1ELb1ELb1ELb1ELb1ELb0EEENS1_21CollectiveEpilogueFwdIS9_NS6_IJNS7_ILi1EEESF_SF_EEESA_SC_Li256ELb1ELb1ELb0ELb0EEENS1_19SingleTileSchedulerILb1ELb0ELb1ELi128EEEEEEEEEvNT_6ParamsE,"ax",@progbits
	.sectioninfo	@"SHI_REGISTERS=255"
	.align	128
.text._ZN7cutlass13device_kernelIN5flash19enable_sm80_to_sm89INS1_16FlashAttnFwdSm80INS1_25CollectiveMainloopFwdSm80ILi8ELi1ELb1EN4cute5tupleIJNS5_1CILi128EEES8_S8_EEELi128ENS_6half_tEfNS_4arch4Sm80ELb0ELb0ELb1ELb1ELb1ELb1ELb1ELb0EEENS1_21CollectiveEpilogueFwdIS9_NS6_IJNS7_ILi1EEESF_SF_EEESA_SC_Li256ELb1ELb1ELb0ELb0EEENS1_19SingleTileSchedulerILb1ELb0ELb1ELi128EEEEEEEEEvNT_6ParamsE:
        .type           _ZN7cutlass13device_kernelIN5flash19enable_sm80_to_sm89INS1_16FlashAttnFwdSm80INS1_25CollectiveMainloopFwdSm80ILi8ELi1ELb1EN4cute5tupleIJNS5_1CILi128EEES8_S8_EEELi128ENS_6half_tEfNS_4arch4Sm80ELb0ELb0ELb1ELb1ELb1ELb1ELb1ELb0EEENS1_21CollectiveEpilogueFwdIS9_NS6_IJNS7_ILi1EEESF_SF_EEESA_SC_Li256ELb1ELb1ELb0ELb0EEENS1_19SingleTileSchedulerILb1ELb0ELb1ELi128EEEEEEEEEvNT_6ParamsE,@function
        .size           _ZN7cutlass13device_kernelIN5flash19enable_sm80_to_sm89INS1_16FlashAttnFwdSm80INS1_25CollectiveMainloopFwdSm80ILi8ELi1ELb1EN4cute5tupleIJNS5_1CILi128EEES8_S8_EEELi128ENS_6half_tEfNS_4arch4Sm80ELb0ELb0ELb1ELb1ELb1ELb1ELb1ELb0EEENS1_21CollectiveEpilogueFwdIS9_NS6_IJNS7_ILi1EEESF_SF_EEESA_SC_Li256ELb1ELb1ELb0ELb0EEENS1_19SingleTileSchedulerILb1ELb0ELb1ELi128EEEEEEEEEvNT_6ParamsE,(.L_x_2167 - _ZN7cutlass13device_kernelIN5flash19enable_sm80_to_sm89INS1_16FlashAttnFwdSm80INS1_25CollectiveMainloopFwdSm80ILi8ELi1ELb1EN4cute5tupleIJNS5_1CILi128EEES8_S8_EEELi128ENS_6half_tEfNS_4arch4Sm80ELb0ELb0ELb1ELb1ELb1ELb1ELb1ELb0EEENS1_21CollectiveEpilogueFwdIS9_NS6_IJNS7_ILi1EEESF_SF_EEESA_SC_Li256ELb1ELb1ELb0ELb0EEENS1_19SingleTileSchedulerILb1ELb0ELb1ELi128EEEEEEEEEvNT_6ParamsE)
        .other          _ZN7cutlass13device_kernelIN5flash19enable_sm80_to_sm89INS1_16FlashAttnFwdSm80INS1_25CollectiveMainloopFwdSm80ILi8ELi1ELb1EN4cute5tupleIJNS5_1CILi128EEES8_S8_EEELi128ENS_6half_tEfNS_4arch4Sm80ELb0ELb0ELb1ELb1ELb1ELb1ELb1ELb0EEENS1_21CollectiveEpilogueFwdIS9_NS6_IJNS7_ILi1EEESF_SF_EEESA_SC_Li256ELb1ELb1ELb0ELb0EEENS1_19SingleTileSchedulerILb1ELb0ELb1ELi128EEEEEEEEEvNT_6ParamsE,@"STO_CUDA_ENTRY STV_DEFAULT"
_ZN7cutlass13device_kernelIN5flash19enable_sm80_to_sm89INS1_16FlashAttnFwdSm80INS1_25CollectiveMainloopFwdSm80ILi8ELi1ELb1EN4cute5tupleIJNS5_1CILi128EEES8_S8_EEELi128ENS_6half_tEfNS_4arch4Sm80ELb0ELb0ELb1ELb1ELb1ELb1ELb1ELb0EEENS1_21CollectiveEpilogueFwdIS9_NS6_IJNS7_ILi1EEESF_SF_EEESA_SC_Li256ELb1ELb1ELb0ELb0EEENS1_19SingleTileSchedulerILb1ELb0ELb1ELi128EEEEEEEEEvNT_6ParamsE:
        /* <DEDUP_REMOVED lines=12> */
[----:B------:R-:W-:Y:S05]  /*00c0*/  @!P0 BRA `(.L_x_48) ;  /* 0x000001c000008947 */ /* 0x000fea0003800000 */
[----:B---3--:R-:W-:-:S04]  /*00d0*/  ISETP.NE.U32.AND P0, PT, RZ, c[0x0][0x568], PT ;  /* 0x00015a00ff007a0c */ /* 0x008fc80003f05070 */
[----:B------:R-:W-:-:S13]  /*00e0*/  ISETP.NE.AND.EX P0, PT, RZ, c[0x0][0x56c], PT, P0 ;  /* 0x00015b00ff007a0c */ /* 0x000fda0003f05300 */
[----:B------:R-:W-:Y:S05]  /*00f0*/  @!P0 BRA `(.L_x_49) ;  /* 0x0000005000008947 */ /* 0x000fea0003800000 */
[----:B------:R-:W-:Y:S02]  /*0100*/  MOV R2, UR4 ;  /* 0x0000000400027c02 */ /* 0x000fe40008000f00 */
[----:B------:R-:W-:-:S05]  /*0110*/  MOV R3, UR5 ;  /* 0x0000000500037c02 */ /* 0x000fca0008000f00 */
[----:B------:R-:W2:Y:S02]  /*0120*/  LDG.E R2, [R2.64] ;  /* 0x0000001402027981 */ /* 0x000ea4000c1e1900 */
[----:B--2---:R1:W2:Y:S02]  /*0130*/  R2UR UR6, R2 ;  /* 0x00000000020673c2 */ /* 0x0042a400000e0000 */
[----:B-12---:R-:W-:Y:S05]  /*0140*/  BRA `(.L_x_50) ;  /* 0x000000e000007947 */ /* 0x006fea0003800000 */
.L_x_49:
        /* <DEDUP_REMOVED lines=13> */
.L_x_51:
[----:B------:R-:W-:Y:S02]  /*0220*/  ULDC UR6, c[0x0][0x54c] ;  /* 0x0001530000067ab9 */ /* 0x000fe40000000800 */
.L_x_50:
[----:B------:R-:W-:Y:S02]  /*0230*/  ULDC UR4, c[0x0][0x548] ;  /* 0x0001520000047ab9 */ /* 0x000fe40000000800 */
[----:B------:R-:W-:-:S02]  /*0240*/  USHF.L.U32 UR5, UR12, 0x7, URZ ;  /* 0x000000070c057899 */ /* 0x000fc4000800063f */
[----:B------:R-:W-:-:S04]  /*0250*/  UIMAD UR4, UR6, UR4, URZ ;  /* 0x00000004060472a4 */ /* 0x000fc8000f8e023f */
[----:B------:R-:W-:-:S04]  /*0260*/  UISETP.GE.AND UP0, UPT, UR5, UR4, UPT ;  /* 0x000000040500728c */ /* 0x000fc8000bf06270 */
[----:B------:R-:W-:Y:S01]  /*0270*/  USEL UR19, UR19, 0xffffffff, !UP0 ;  /* 0xffffffff13137887 */ /* 0x000fe2000c000000 */
[----:B------:R-:W-:Y:S05]  /*0280*/  BRA `(.L_x_52) ;  /* 0x000001b000007947 */ /* 0x000fea0003800000 */
.L_x_48:
        /* <DEDUP_REMOVED lines=8> */
.L_x_53:
        /* <DEDUP_REMOVED lines=13> */
.L_x_55:
[----:B------:R-:W-:Y:S02]  /*03e0*/  ULDC UR6, c[0x0][0x54c] ;  /* 0x0001530000067ab9 */ /* 0x000fe40000000800 */
.L_x_54:
[----:B------:R-:W-:Y:S02]  /*03f0*/  ULDC UR4, c[0x0][0x548] ;  /* 0x0001520000047ab9 */ /* 0x000fe40000000800 */
[----:B------:R-:W-:-:S02]  /*0400*/  USHF.L.U32 UR5, UR12, 0x7, URZ ;  /* 0x000000070c057899 */ /* 0x000fc4000800063f */
[----:B------:R-:W-:-:S04]  /*0410*/  UIMAD UR4, UR6, UR4, URZ ;  /* 0x00000004060472a4 */ /* 0x000fc8000f8e023f */
[----:B------:R-:W-:-:S04]  /*0420*/  UISETP.GE.AND UP0, UPT, UR5, UR4, UPT ;  /* 0x000000040500728c */ /* 0x000fc8000bf06270 */
[----:B------:R-:W-:-:S06]  /*0430*/  USEL UR19, UR19, 0xffffffff, !UP0 ;  /* 0xffffffff13137887 */ /* 0x000fcc000c000000 */
.L_x_52:
[----:B------:R-:W-:-:S13]  /*0440*/  ISETP.LE.AND P0, PT, RZ, UR19, PT ;  /* 0x00000013ff007c0c */ /* 0x000fda000bf03270 */
[----:B------:R-:W-:Y:S05]  /*0450*/  @!P0 EXIT ;  /* 0x000000000000894d */ /* 0x000fea0003800000 */
[----:B------:R-:W-:Y:S01]  /*0460*/  ULDC.64 UR4, c[0x0][0x360] ;  /* 0x0000d80000047ab9 */ /* 0x000fe20000000a00 */
[----:B------:R-:W-:Y:S01]  /*0470*/  ISETP.NE.U32.AND P3, PT, RZ, c[0x0][0x348], PT ;  /* 0x0000d200ff007a0c */ /* 0x000fe20003f65070 */
[----:B------:R-:W-:Y:S02]  /*0480*/  UISETP.NE.U32.AND UP0, UPT, URZ, UR4, UPT ;  /* 0x000000043f00728c */ /* 0x000fe4000bf05070 */
[----:B------:R-:W-:Y:S01]  /*0490*/  ULDC.64 UR6, c[0x0][0x370] ;  /* 0x0000dc0000067ab9 */ /* 0x000fe20000000a00 */
[----:B------:R-:W-:Y:S01]  /*04a0*/  ISETP.NE.AND.EX P3, PT, RZ, c[0x0][0x34c], PT, P3 ;  /* 0x0000d300ff007a0c */ /* 0x000fe20003f65330 */
[----:B------:R-:W-:Y:S02]  /*04b0*/  UISETP.NE.AND.EX UP0, UPT, URZ, UR5, UPT, UP0 ;  /* 0x000000053f00728c */ /* 0x000fe4000bf05300 */
[----:B------:R-:W-:Y:S02]  /*04c0*/  UISETP.NE.U32.AND UP1, UPT, URZ, UR6, UPT ;  /* 0x000000063f00728c */ /* 0x000fe4000bf25070 */
[----:B------:R-:W-:-:S02]  /*04d0*/  ULDC.64 UR4, c[0x0][0x360] ;  /* 0x0000d80000047ab9 */ /* 0x000fc40000000a00 */
[----:B------:R-:W-:Y:S01]  /*04e0*/  UISETP.NE.AND.EX UP1, UPT, URZ, UR7, UPT, UP1 ;  /* 0x000000073f00728c */ /* 0x000fe2000bf25310 */
[----:B------:R-:W-:Y:S01]  /*04f0*/  PLOP3.LUT P0, PT, PT, PT, UP0, 0x80, 0x0 ;  /* 0x000000000000781c */ /* 0x000fe20003f0f008 */
[----:B------:R-:W-:Y:S02]  /*0500*/  ULDC.64 UR8, c[0x0][0x370] ;  /* 0x0000dc0000087ab9 */ /* 0x000fe40000000a00 */
[----:B------:R-:W-:Y:S02]  /*0510*/  ULDC.64 UR6, c[0x0][0x348] ;  /* 0x0000d20000067ab9 */ /* 0x000fe40000000a00 */
[----:B------:R-:W-:Y:S01]  /*0520*/  @UP0 UIMAD.WIDE UR4, UR19, UR22, UR4 ;  /* 0x00000016130402a5 */ /* 0x000fe2000f8e0204 */
[----:B------:R-:W-:Y:S01]  /*0530*/  PLOP3.LUT P2, PT, PT, PT, UP1, 0x80, 0x0 ;  /* 0x000000000000781c */ /* 0x000fe20003f4f018 */
[----:B------:R-:W-:Y:S01]  /*0540*/  UIMAD.WIDE UR6, UR19, UR22, UR6 ;  /* 0x00000016130672a5 */ /* 0x000fe2000f8e0206 */
[----:B------:R-:W-:Y:S02]  /*0550*/  ISETP.NE.U32.AND P4, PT, RZ, c[0x0][0x350], PT ;  /* 0x0000d400ff007a0c */ /* 0x000fe40003f85070 */
[----:B------:R-:W-:Y:S01]  /*0560*/  @UP1 UIMAD.WIDE UR8, UR19, UR22, UR8 ;  /* 0x00000016130812a5 */ /* 0x000fe2000f8e0208 */
[----:B------:R-:W-:Y:S01]  /*0570*/  IMAD.U32 R2, RZ, RZ, UR4 ;  /* 0x00000004ff027e24 */ /* 0x000fe2000f8e00ff */
[----:B------:R-:W-:Y:S01]  /*0580*/  MOV R3, UR5 ;  /* 0x0000000500037c02 */ /* 0x000fe20008000f00 */
[----:B------:R-:W-:Y:S01]  /*0590*/  ULDC.64 UR4, c[0x0][0x358] ;  /* 0x0000d60000047ab9 */ /* 0x000fe20000000a00 */
[----:B------:R-:W-:Y:S01]  /*05a0*/  IMAD.U32 R10, RZ, RZ, UR6 ;  /* 0x00000006ff0a7e24 */ /* 0x000fe2000f8e00ff */
[----:B------:R-:W-:Y:S01]  /*05b0*/  UISETP.NE.U32.AND UP2, UPT, URZ, UR4, UPT ;  /* 0x000000043f00728c */ /* 0x000fe2000bf45070 */
[----:B------:R-:W-:Y:S01]  /*05c0*/  IMAD.U32 R11, RZ, RZ, UR7 ;  /* 0x00000007ff0b7e24 */ /* 0x000fe2000f8e00ff */
[----:B------:R-:W-:Y:S01]  /*05d0*/  ISETP.NE.AND.EX P4, PT, RZ, c[0x0][0x354], PT, P4 ;  /* 0x0000d500ff007a0c */ /* 0x000fe20003f85340 */
[----:B------:R-:W-:Y:S01]  /*05e0*/  IMAD.U32 R4, RZ, RZ, UR8 ;  /* 0x00000008ff047e24 */ /* 0x000fe2000f8e00ff */
[----:B------:R-:W-:Y:S01]  /*05f0*/  UISETP.NE.AND.EX UP2, UPT, URZ, UR5, UPT, UP2 ;  /* 0x000000053f00728c */ /* 0x000fe2000bf45320 */
[----:B------:R-:W-:Y:S01]  /*0600*/  IMAD.U32 R5, RZ, RZ, UR9 ;  /* 0x00000009ff057e24 */ /* 0x000fe2000f8e00ff */
[----:B------:R-:W-:Y:S01]  /*0610*/  ULDC.64 UR6, c[0x0][0x350] ;  /* 0x0000d40000067ab9 */ /* 0x000fe20000000a00 */
[----:B------:R1:W2:Y:S01]  /*0620*/  @P0 LDG.E R0, [R2.64] ;  /* 0x0000001402000981 */ /* 0x0002a2000c1e1900 */
[----:B------:R-:W-:-:S02]  /*0630*/  ULDC.64 UR4, c[0x0][0x358] ;  /* 0x0000d60000047ab9 */ /* 0x000fc40000000a00 */
[----:B------:R-:W-:Y:S01]  /*0640*/  PLOP3.LUT P1, PT, PT, PT, UP2, 0x80, 0x0 ;  /* 0x000000000000781c */ /* 0x000fe20003f2f028 */
[----:B------:R-:W-:Y:S01]  /*0650*/  UIMAD.WIDE UR6, UR19, UR22, UR6 ;  /* 0x00000016130672a5 */ /* 0x000fe2000f8e0206 */
[----:B------:R-:W3:Y:S01]  /*0660*/  @P2 LDG.E R4, [R4.64] ;  /* 0x0000001404042981 */ /* 0x000ee2000c1e1900 */
[----:B------:R-:W-:Y:S01]  /*0670*/  UIMAD.WIDE UR4, UR19, UR22, UR4 ;  /* 0x00000016130472a5 */ /* 0x000fe2000f8e0204 */
[----:B------:R-:W-:-:S03]  /*0680*/  MOV R86, RZ ;  /* 0x000000ff00567202 */ /* 0x000fc60000000f00 */
[----:B------:R-:W-:Y:S01]  /*0690*/  IMAD.U32 R8, RZ, RZ, UR6 ;  /* 0x00000006ff087e24 */ /* 0x000fe2000f8e00ff */
[----:B------:R-:W-:Y:S01]  /*06a0*/  MOV R9, UR7 ;  /* 0x0000000700097c02 */ /* 0x000fe20008000f00 */
[----:B------:R-:W-:Y:S01]  /*06b0*/  IMAD.U32 R6, RZ, RZ, UR4 ;  /* 0x00000004ff067e24 */ /* 0x000fe2000f8e00ff */
[----:B------:R-:W-:-:S03]  /*06c0*/  MOV R7, UR5 ;  /* 0x0000000500077c02 */ /* 0x000fc60008000f00 */
[----:B------:R4:W5:Y:S04]  /*06d0*/  @P4 LDG.E R86, [R8.64] ;  /* 0x0000001408564981 */ /* 0x000968000c1e1900 */
[----:B-1----:R-:W4:Y:S01]  /*06e0*/  @P3 LDG.E R3, [R10.64] ;  /* 0x000000140a033981 */ /* 0x002f22000c1e1900 */
[----:B------:R-:W-:-:S06]  /*06f0*/  IMAD.MOV.U32 R2, RZ, RZ, RZ ;  /* 0x000000ffff027224 */ /* 0x000fcc00078e00ff */
[----:B------:R1:W5:Y:S01]  /*0700*/  @P1 LDG.E R2, [R6.64] ;  /* 0x0000001406021981 */ /* 0x000362000c1e1900 */
[----:B------:R-:W1:Y:S01]  /*0710*/  S2UR UR11, SR_CTAID.Y ;  /* 0x00000000000b79c3 */ /* 0x000e620000002600 */
[----:B------:R-:W-:Y:S02]  /*0720*/  UMOV UR14, URZ ;  /* 0x0000003f000e7c82 */ /* 0x000fe40008000000 */
[----:B------:R-:W-:Y:S02]  /*0730*/  ULDC UR18, c[0x0][0x168] ;  /* 0x00005a0000127ab9 */ /* 0x000fe40000000800 */
[----:B------:R-:W-:Y:S02]  /*0740*/  UMOV UR15, URZ ;  /* 0x0000003f000f7c82 */ /* 0x000fe40008000000 */
[----:B------:R-:W-:Y:S02]  /*0750*/  ULDC UR4, c[0x0][0x2ac] ;  /* 0x0000ab0000047ab9 */ /* 0x000fe40000000800 */
[----:B------:R-:W-:-:S02]  /*0760*/  ULDC UR17, c[0x0][0x1d0] ;  /* 0x0000740000117ab9 */ /* 0x000fc40000000800 */
[----:B------:R-:W-:Y:S02]  /*0770*/  UIMAD UR17, UR4, UR17, URZ ;  /* 0x00000011041172a4 */ /* 0x000fe4000f8e023f */
[----:B------:R-:W-:Y:S02]  /*0780*/  ULDC UR16, c[0x0][0x228] ;  /* 0x00008a0000107ab9 */ /* 0x000fe40000000800 */
[----:B-1----:R-:W-:Y:S01]  /*0790*/  USHF.R.S32.HI UR10, URZ, 0x1f, UR11 ;  /* 0x0000001f3f0a7899 */ /* 0x002fe2000801140b */
[----:B--2---:R1:W2:Y:S08]  /*07a0*/  @P0 R2UR UR18, R0 ;  /* 0x00000000001203c2 */ /* 0x0042b000000e0000 */
[----:B---3--:R1:W3:Y:S08]  /*07b0*/  @P2 R2UR UR14, R4 ;  /* 0x00000000040e23c2 */ /* 0x0082f000000e0000 */
[----:B----4-:R1:W4:Y:S01]  /*07c0*/  @P3 R2UR UR15, R3 ;  /* 0x00000000030f33c2 */ /* 0x01032200000e0000 */
[----:B------:R-:W-:Y:S05]  /*07d0*/  @P0 BRA `(.L_x_56) ;  /* 0x0000006000000947 */ /* 0x000fea0003800000 */
[----:B--2---:R-:W-:Y:S05]  /*07e0*/  @!P3 BRA `(.L_x_56) ;  /* 0x000000500000b947 */ /* 0x004fea0003800000 */
[----:B-1----:R1:W2:Y:S04]  /*07f0*/  LDG.E R0, [R10.64] ;  /* 0x000000140a007981 */ /* 0x0022a8000c1e1900 */
[----:B-1--4-:R-:W4:Y:S01]  /*0800*/  LDG.E R10, [R10.64+0x4] ;  /* 0x000004140a0a7981 */ /* 0x012f22000c1e1900 */
[----:B--2---:R-:W1:Y:S08]  /*0810*/  R2UR UR18, R0 ;  /* 0x00000000001273c2 */ /* 0x004e7000000e0000 */
[----:B----4-:R-:W1:Y:S02]  /*0820*/  R2UR UR4, R10 ;  /* 0x000000000a0473c2 */ /* 0x010e6400000e0000 */
[----:B-1----:R-:W-:-:S06]  /*0830*/  UIADD3 UR18, -UR18, UR4, URZ ;  /* 0x0000000412127290 */ /* 0x002fcc000fffe13f */
.L_x_56:
[----:B--2---:R-:W-:-:S04]  /*0840*/  ISETP.NE.U32.AND P0, PT, RZ, c[0x0][0x368], PT ;  /* 0x0000da00ff007a0c */ /* 0x004fc80003f05070 */
[----:B------:R-:W-:-:S13]  /*0850*/  ISETP.NE.AND.EX P0, PT, RZ, c[0x0][0x36c], PT, P0 ;  /* 0x0000db00ff007a0c */ /* 0x000fda0003f05300 */
[----:B------:R-:W-:Y:S05]  /*0860*/  @!P0 BRA `(.L_x_57) ;  /* 0x0000007000008947 */ /* 0x000fea0003800000 */
[----:B------:R-:W-:Y:S02]  /*0870*/  ULDC.64 UR4, c[0x0][0x368] ;  /* 0x0000da0000047ab9 */ /* 0x000fe40000000a00 */
[----:B------:R-:W-:-:S06]  /*0880*/  UIMAD.WIDE UR4, UR19, UR22, UR4 ;  /* 0x00000016130472a5 */ /* 0x000fcc000f8e0204 */
[----:B-1----:R-:W-:Y:S02]  /*0890*/  MOV R4, UR4 ;  /* 0x0000000400047c02 */ /* 0x002fe40008000f00 */
[----:B------:R-:W-:-:S05]  /*08a0*/  MOV R5, UR5 ;  /* 0x0000000500057c02 */ /* 0x000fca0008000f00 */
[----:B------:R-:W2:Y:S02]  /*08b0*/  LDG.E R0, [R4.64] ;  /* 0x0000001404007981 */ /* 0x000ea4000c1e1900 */
[----:B--2---:R1:W2:Y:S02]  /*08c0*/  R2UR UR17, R0 ;  /* 0x00000000001173c2 */ /* 0x0042a400000e0000 */
[----:B-12---:R-:W-:Y:S05]  /*08d0*/  BRA `(.L_x_58) ;  /* 0x0000006000007947 */ /* 0x006fea0003800000 */
.L_x_57:
[----:B------:R-:W-:Y:S05]  /*08e0*/  @!P4 BRA `(.L_x_58) ;  /* 0x000000500000c947 */ /* 0x000fea0003800000 */
[----:B-1----:R1:W2:Y:S04]  /*08f0*/  LDG.E R0, [R8.64] ;  /* 0x0000001408007981 */ /* 0x0022a8000c1e1900 */
[----:B-1--4-:R-:W4:Y:S01]  /*0900*/  LDG.E R8, [R8.64+0x4] ;  /* 0x0000041408087981 */ /* 0x012f22000c1e1900 */
[----:B--2---:R-:W1:Y:S08]  /*0910*/  R2UR UR17, R0 ;  /* 0x00000000001173c2 */ /* 0x004e7000000e0000 */
[----:B----4-:R-:W1:Y:S02]  /*0920*/  R2UR UR4, R8 ;  /* 0x00000000080473c2 */ /* 0x010e6400000e0000 */
[----:B-1----:R-:W-:-:S06]  /*0930*/  UIADD3 UR17, -UR17, UR4, URZ ;  /* 0x0000000411117290 */ /* 0x002fcc000fffe13f */
.L_x_58:
[----:B-1----:R1:W2:Y:S01]  /*0940*/  @P1 LDG.E R0, [R6.64] ;  /* 0x0000001406001981 */ /* 0x0022a2000c1e1900 */
[----:B------:R-:W-:-:S03]  /*0950*/  ULDC.64 UR4, c[0x0][0x378] ;  /* 0x0000de0000047ab9 */ /* 0x000fc60000000a00 */
[----:B-1--4-:R-:W4:Y:S01]  /*0960*/  @P1 LDG.E R6, [R6.64+0x4] ;  /* 0x0000041406061981 */ /* 0x012f22000c1e1900 */
[----:B------:R-:W-:-:S04]  /*0970*/  UISETP.NE.U32.AND UP0, UPT, URZ, UR4, UPT ;  /* 0x000000043f00728c */ /* 0x000fc8000bf05070 */
[----:B------:R-:W-:-:S03]  /*0980*/  UISETP.NE.AND.EX UP0, UPT, URZ, UR5, UPT, UP0 ;  /* 0x000000053f00728c */ /* 0x000fc6000bf05300 */
[----:B------:R-:W-:-:S03]  /*0990*/  ULDC.64 UR4, c[0x0][0x378] ;  /* 0x0000de0000047ab9 */ /* 0x000fc60000000a00 */
[----:B------:R-:W-:-:S05]  /*09a0*/  PLOP3.LUT P0, PT, PT, PT, UP0, 0x80, 0x0 ;  /* 0x000000000000781c */ /* 0x000fca0003f0f008 */
[----:B------:R-:W-:-:S06]  /*09b0*/  @UP0 UIMAD.WIDE UR4, UR19, UR22, UR4 ;  /* 0x00000016130402a5 */ /* 0x000fcc000f8e0204 */
[----:B------:R-:W-:Y:S02]  /*09c0*/  IMAD.U32 R4, RZ, RZ, UR4 ;  /* 0x00000004ff047e24 */ /* 0x000fe4000f8e00ff */
[----:B------:R-:W-:-:S05]  /*09d0*/  IMAD.U32 R5, RZ, RZ, UR5 ;  /* 0x00000005ff057e24 */ /* 0x000fca000f8e00ff */
[----:B---3--:R-:W3:Y:S01]  /*09e0*/  @P0 LDG.E R4, [R4.64] ;  /* 0x0000001404040981 */ /* 0x008ee2000c1e1900 */
[----:B------:R-:W-:Y:S02]  /*09f0*/  UIADD3 UR5, -UR14, UR17, URZ ;  /* 0x000000110e057290 */ /* 0x000fe4000fffe13f */
[----:B------:R-:W-:Y:S01]  /*0a00*/  UMOV UR13, UR17 ;  /* 0x00000011000d7c82 */ /* 0x000fe20008000000 */
[----:B--2---:R-:W1:Y:S08]  /*0a10*/  @P1 R2UR UR4, R0 ;  /* 0x00000000000413c2 */ /* 0x004e7000000e0000 */
[----:B----4-:R-:W1:Y:S02]  /*0a20*/  @P1 R2UR UR6, R6 ;  /* 0x00000000060613c2 */ /* 0x010e6400000e0000 */
[----:B-1----:R-:W-:-:S02]  /*0a30*/  @UP2 UIADD3 UR16, -UR4, UR6, URZ ;  /* 0x0000000604102290 */ /* 0x002fc4000fffe13f */
[----:B------:R-:W-:Y:S02]  /*0a40*/  UIADD3 UR6, -UR5, URZ, URZ ;  /* 0x0000003f05067290 */ /* 0x000fe4000fffe13f */
[----:B------:R-:W-:Y:S02]  /*0a50*/  UIADD3 UR9, UR5, UR16, URZ ;  /* 0x0000001005097290 */ /* 0x000fe4000fffe03f */
[----:B---3--:R1:W2:Y:S01]  /*0a60*/  @P0 R2UR UR13, R4 ;  /* 0x00000000040d03c2 */ /* 0x0082a200000e0000 */
[----:B------:R-:W-:Y:S02]  /*0a70*/  UISETP.LT.AND UP1, UPT, URZ, UR6, UPT ;  /* 0x000000063f00728c */ /* 0x000fe4000bf21270 */
[----:B------:R-:W-:Y:S02]  /*0a80*/  UIADD3 UR4, UR9, 0x7f, URZ ;  /* 0x0000007f09047890 */ /* 0x000fe4000fffe03f */
[----:B------:R-:W-:Y:S02]  /*0a90*/  USEL UR6, URZ, UR6, !UP1 ;  /* 0x000000063f067287 */ /* 0x000fe4000c800000 */
[----:B------:R-:W-:-:S04]  /*0aa0*/  USHF.R.S32.HI UR8, URZ, 0x1f, UR4 ;  /* 0x0000001f3f087899 */ /* 0x000fc80008011404 */
[----:B------:R-:W-:-:S04]  /*0ab0*/  ULEA.HI UR8, UR8, UR4, URZ, 0x7 ;  /* 0x0000000408087291 */ /* 0x000fc8000f8f383f */
[----:B------:R-:W-:-:S04]  /*0ac0*/  ULOP3.LUT UR7, UR8, 0xffffff80, URZ, 0xc0, !UPT ;  /* 0xffffff8008077892 */ /* 0x000fc8000f8ec03f */
[----:B------:R-:W-:-:S04]  /*0ad0*/  UIADD3 UR5, -UR5, UR7, URZ ;  /* 0x0000000705057290 */ /* 0x000fc8000fffe13f */
[----:B------:R-:W-:-:S04]  /*0ae0*/  UISETP.LT.AND UP0, UPT, UR5, UR16, UPT ;  /* 0x000000100500728c */ /* 0x000fc8000bf01270 */
[----:B------:R-:W-:-:S04]  /*0af0*/  USEL UR5, UR5, UR16, UP0 ;  /* 0x0000001005057287 */ /* 0x000fc80008000000 */
[----:B------:R-:W-:Y:S02]  /*0b00*/  UISETP.GT.AND UP0, UPT, UR5, UR6, UPT ;  /* 0x000000060500728c */ /* 0x000fe4000bf04270 */
[----:B------:R-:W-:-:S07]  /*0b10*/  USHF.R.U32.HI UR6, URZ, 0x7, UR6 ;  /* 0x000000073f067899 */ /* 0x000fce0008011606 */
[----:B------:R-:W-:Y:S02]  /*0b20*/  UMOV UR23, UR6 ;  /* 0x0000000600177c82 */ /* 0x000fe40008000000 */
[----:B------:R-:W-:-:S04]  /*0b30*/  @UP0 UIADD3 UR5, UR5, 0x7f, URZ ;  /* 0x0000007f05050890 */ /* 0x000fc8000fffe03f */
[----:B------:R-:W-:-:S04]  /*0b40*/  @UP0 USHF.R.S32.HI UR4, URZ, 0x1f, UR5 ;  /* 0x0000001f3f040899 */ /* 0x000fc80008011405 */
[----:B------:R-:W-:-:S04]  /*0b50*/  @UP0 ULEA.HI UR4, UR4, UR5, URZ, 0x7 ;  /* 0x0000000504040291 */ /* 0x000fc8000f8f383f */
[----:B------:R-:W-:-:S04]  /*0b60*/  @UP0 USHF.R.S32.HI UR23, URZ, 0x7, UR4 ;  /* 0x000000073f170899 */ /* 0x000fc80008011404 */
[----:B------:R-:W-:-:S06]  /*0b70*/  UISETP.GT.AND UP0, UPT, UR23, UR6, UPT ;  /* 0x000000061700728c */ /* 0x000fcc000bf04270 */
[----:B------:R-:W-:-:S13]  /*0b80*/  PLOP3.LUT P0, PT, PT, PT, UP0, 0x80, 0x0 ;  /* 0x000000000000781c */ /* 0x000fda0003f0f008 */
[----:B------:R-:W-:Y:S05]  /*0b90*/  @!P0 BRA `(.L_x_59) ;  /* 0x000070c000008947 */ /* 0x000fea0003800000 */
[----:B-12---:R-:W-:Y:S02]  /*0ba0*/  ULDC.64 UR4, c[0x0][0x340] ;  /* 0x0000d00000047ab9 */ /* 0x006fe40000000a00 */
        /* <DEDUP_REMOVED lines=8> */
[----:B------:R-:W-:Y:S02]  /*0c30*/  UIADD3 UR22, UR23, -0x1, URZ ;  /* 0xffffffff17167890 */ /* 0x000fe4000fffe03f */
[----:B------:R-:W-:Y:S01]  /*0c40*/  ULDC.64 UR4, c[0x0][0x260] ;  /* 0x0000980000047ab9 */ /* 0x000fe20000000a00 */
[-C--:B------:R-:W-:Y:S01]  /*0c50*/  LEA.HI R130, R134, R73.reuse, RZ, 0x3 ;  /* 0x0000004986827211 */ /* 0x080fe200078f18ff */
[----:B------:R1:W2:Y:S01]  /*0c60*/  @P4 LDG.E R0, [R4.64] ;  /* 0x0000001404004981 */ /* 0x0002a2000c1e1900 */
[----:B------:R-:W-:Y:S01]  /*0c70*/  UIMAD UR4, UR10, UR4, URZ ;  /* 0x000000040a0472a4 */ /* 0x000fe2000f8e023f */
[----:B------:R-:W-:Y:S01]  /*0c80*/  IMAD.U32 R3, RZ, RZ, UR22 ;  /* 0x00000016ff037e24 */ /* 0x000fe2000f8e00ff */
[----:B------:R-:W-:Y:S01]  /*0c90*/  SHF.R.S32.HI R137, RZ, 0x3, R130 ;  /* 0x00000003ff897819 */ /* 0x000fe20000011482 */
[----:B------:R-:W-:Y:S01]  /*0ca0*/  IMAD.U32 R20, RZ, RZ, UR11 ;  /* 0x0000000bff147e24 */ /* 0x000fe2000f8e00ff */
[----:B------:R-:W-:Y:S01]  /*0cb0*/  LOP3.LUT R130, R130, 0xfffffff8, RZ, 0xc0, !PT ;  /* 0xfffffff882827812 */ /* 0x000fe200078ec0ff */
[----:B------:R-:W-:Y:S01]  /*0cc0*/  UIMAD UR23, UR11, UR5, UR4 ;  /* 0x000000050b1772a4 */ /* 0x000fe2000f8e0204 */
[----:B------:R-:W-:Y:S01]  /*0cd0*/  SHF.R.S32.HI R8, RZ, 0x1f, R137 ;  /* 0x0000001fff087819 */ /* 0x000fe20000011489 */
[----:B------:R-:W-:Y:S01]  /*0ce0*/  USHF.R.S32.HI UR28, URZ, 0x1f, UR13 ;  /* 0x0000001f3f1c7899 */ /* 0x000fe2000801140d */
[----:B-----5:R-:W-:Y:S01]  /*0cf0*/  IADD3 R154, P5, R137, R2, RZ ;  /* 0x00000002899a7210 */ /* 0x020fe20007fbe0ff */
[----:B------:R-:W-:Y:S01]  /*0d00*/  IMAD.IADD R130, R73, 0x1, -R130 ;  /* 0x0000000149827824 */ /* 0x000fe200078e0a82 */
[----:B------:R-:W-:Y:S01]  /*0d10*/  IADD3 R83, -R137, UR16, RZ ;  /* 0x0000001089537c10 */ /* 0x000fe2000fffe1ff */
[----:B------:R-:W-:Y:S01]  /*0d20*/  ULDC.64 UR4, c[0x0][0x240] ;  /* 0x0000900000047ab9 */ /* 0x000fe20000000a00 */
[----:B------:R-:W-:Y:S01]  /*0d30*/  LEA.HI.X.SX32 R155, R2, R8, 0x1, P5 ;  /* 0x00000008029b7211 */ /* 0x000fe200028f0eff */
[C---:B------:R-:W-:Y:S01]  /*0d40*/  IMAD.SHL.U32 R10, R130.reuse, 0x8, RZ ;  /* 0x00000008820a7824 */ /* 0x040fe200078e00ff */
[----:B------:R-:W-:Y:S01]  /*0d50*/  UIMAD UR4, UR10, UR4, URZ ;  /* 0x000000040a0472a4 */ /* 0x000fe2000f8e023f */
[----:B------:R-:W-:Y:S01]  /*0d60*/  IMAD R3, R3, -0x80, R83 ;  /* 0xffffff8003037824 */ /* 0x000fe200078e0253 */
[----:B------:R-:W-:Y:S01]  /*0d70*/  USHF.R.S32.HI UR24, URZ, 0x1f, UR19 ;  /* 0x0000001f3f187899 */ /* 0x000fe20008011413 */
[----:B------:R-:W-:Y:S01]  /*0d80*/  IMAD.SHL.U32 R12, R130, 0x4, RZ ;  /* 0x00000004820c7824 */ /* 0x000fe200078e00ff */
[--C-:B------:R-:W-:Y:S01]  /*0d90*/  SHF.R.S32.HI R11, RZ, 0x1f, R10.reuse ;  /* 0x0000001fff0b7819 */ /* 0x100fe2000001140a */
[----:B------:R-:W-:Y:S01]  /*0da0*/  UIMAD UR25, UR11, UR5, UR4 ;  /* 0x000000050b1972a4 */ /* 0x000fe2000f8e0204 */
[C---:B------:R-:W-:Y:S01]  /*0db0*/  ISETP.GE.AND P3, PT, R3.reuse, 0x1, PT ;  /* 0x000000010300780c */ /* 0x040fe20003f66270 */
[----:B------:R-:W-:Y:S01]  /*0dc0*/  USEL UR27, UR19, URZ, !UP2 ;  /* 0x0000003f131b7287 */ /* 0x000fe2000d000000 */
[----:B------:R-:W-:Y:S01]  /*0dd0*/  ISETP.GE.AND P2, PT, R3, 0x21, PT ;  /* 0x000000210300780c */ /* 0x000fe20003f46270 */
[----:B------:R-:W-:Y:S01]  /*0de0*/  ULDC.64 UR4, c[0x0][0x280] ;  /* 0x0000a00000047ab9 */ /* 0x000fe20000000a00 */
[----:B-1----:R-:W-:Y:S01]  /*0df0*/  IMAD R4, R155, c[0x0][0x238], RZ ;  /* 0x00008e009b047a24 */ /* 0x002fe200078e02ff */
[C---:B------:R-:W-:Y:S01]  /*0e00*/  ISETP.GE.AND P1, PT, R3.reuse, 0x41, PT ;  /* 0x000000410300780c */ /* 0x040fe20003f26270 */
[----:B------:R-:W-:Y:S01]  /*0e10*/  IMAD.WIDE.U32 R20, R20, c[0x0][0x260], R10 ;  /* 0x0000980014147a25 */ /* 0x000fe200078e000a */
[----:B------:R-:W-:Y:S01]  /*0e20*/  ISETP.GT.AND P0, PT, R3, 0x60, PT ;  /* 0x000000600300780c */ /* 0x000fe20003f04270 */
[----:B------:R-:W-:Y:S01]  /*0e30*/  UIMAD UR4, UR28, UR4, URZ ;  /* 0x000000041c0472a4 */ /* 0x000fe2000f8e023f */
[----:B------:R-:W-:Y:S01]  /*0e40*/  SHF.R.S32.HI R13, RZ, 0x1f, R12 ;  /* 0x0000001fff0d7819 */ /* 0x000fe2000001140c */
[C---:B------:R-:W-:Y:S01]  /*0e50*/  IMAD R4, R154.reuse, c[0x0][0x23c], R4 ;  /* 0x00008f009a047a24 */ /* 0x040fe200078e0204 */
[----:B------:R-:W-:Y:S01]  /*0e60*/  IADD3 R21, R21, UR23, RZ ;  /* 0x0000001715157c10 */ /* 0x000fe2000fffe0ff */
[----:B------:R-:W-:Y:S01]  /*0e70*/  IMAD.WIDE.U32 R2, R154, c[0x0][0x238], R10 ;  /* 0x00008e009a027a25 */ /* 0x000fe200078e000a */
[----:B------:R-:W-:Y:S01]  /*0e80*/  UIMAD UR23, UR13, UR5, UR4 ;  /* 0x000000050d1772a4 */ /* 0x000fe2000f8e0204 */
[----:B------:R-:W-:Y:S01]  /*0e90*/  LEA.HI R134, R134, R73, RZ, 0x6 ;  /* 0x0000004986867211 */ /* 0x000fe200078f30ff */
[----:B------:R-:W-:Y:S01]  /*0ea0*/  USHF.R.S32.HI UR29, URZ, 0x1f, UR22 ;  /* 0x0000001f3f1d7899 */ /* 0x000fe20008011416 */
[----:B------:R-:W-:Y:S01]  /*0eb0*/  IMAD.IADD R5, R3, 0x1, R4 ;  /* 0x0000000103057824 */ /* 0x000fe200078e0204 */
[----:B------:R-:W-:Y:S01]  /*0ec0*/  ULDC.64 UR4, c[0x0][0x248] ;  /* 0x0000920000047ab9 */ /* 0x000fe20000000a00 */
[----:B------:R-:W-:Y:S01]  /*0ed0*/  IMAD.MOV.U32 R4, RZ, RZ, R2 ;  /* 0x000000ffff047224 */ /* 0x000fe200078e0002 */
[C---:B------:R-:W-:Y:S01]  /*0ee0*/  ISETP.GE.AND P6, PT, R10.reuse, c[0x0][0x27c], PT ;  /* 0x00009f000a007a0c */ /* 0x040fe20003fc6270 */
[----:B------:R-:W-:Y:S01]  /*0ef0*/  IMAD.U32 R2, RZ, RZ, UR11 ;  /* 0x0000000bff027e24 */ /* 0x000fe2000f8e00ff */
[----:B------:R-:W-:Y:S01]  /*0f00*/  IADD3 R136, R10, 0x40, RZ ;  /* 0x000000400a887810 */ /* 0x000fe20007ffe0ff */
[----:B------:R-:W-:Y:S01]  /*0f10*/  IMAD.MOV.U32 R96, RZ, RZ, c[0x0][0x238] ;  /* 0x00008e00ff607624 */ /* 0x000fe200078e00ff */
[----:B------:R-:W-:Y:S01]  /*0f20*/  P2R R138, PR, RZ, 0x40 ;  /* 0x00000040ff8a7803 */ /* 0x000fe20000000000 */
[----:B------:R-:W-:Y:S01]  /*0f30*/  IMAD.WIDE.U32 R4, R2, c[0x0][0x240], R4 ;  /* 0x0000900002047a25 */ /* 0x000fe200078e0004 */
[----:B------:R-:W-:-:S02]  /*0f40*/  SEL R3, RZ, c[0x0][0x27c], !P6 ;  /* 0x00009f00ff037a07 */ /* 0x000fc40007000000 */
[----:B------:R-:W-:Y:S01]  /*0f50*/  ISETP.GE.AND P6, PT, R10, c[0x0][0x1d4], PT ;  /* 0x000075000a007a0c */ /* 0x000fe20003fc6270 */
[----:B------:R-:W-:Y:S01]  /*0f60*/  IMAD.MOV.U32 R148, RZ, RZ, R4 ;  /* 0x000000ffff947224 */ /* 0x000fe200078e0004 */
[----:B------:R-:W-:Y:S01]  /*0f70*/  IADD3 R149, R5, UR25, RZ ;  /* 0x0000001905957c10 */ /* 0x000fe2000fffe0ff */
[----:B------:R-:W-:Y:S01]  /*0f80*/  USEL UR25, UR24, URZ, !UP2 ;  /* 0x0000003f18197287 */ /* 0x000fe2000d000000 */
[----:B------:R-:W-:Y:S01]  /*0f90*/  IMAD.MOV.U32 R102, RZ, RZ, 0x7 ;  /* 0x00000007ff667424 */ /* 0x000fe200078e00ff */
[----:B------:R-:W-:Y:S01]  /*0fa0*/  ISETP.GE.AND P5, PT, R136, c[0x0][0x1d4], PT ;  /* 0x0000750088007a0c */ /* 0x000fe20003fa6270 */
[----:B------:R-:W-:Y:S01]  /*0fb0*/  IMAD.U32 R146, RZ, RZ, UR27 ;  /* 0x0000001bff927e24 */ /* 0x000fe2000f8e00ff */
[----:B------:R-:W-:Y:S01]  /*0fc0*/  UIMAD UR4, UR25, UR4, URZ ;  /* 0x00000004190472a4 */ /* 0x000fe2000f8e023f */
[----:B------:R-:W-:Y:S01]  /*0fd0*/  IMAD R14, R8, c[0x0][0x280], RZ ;  /* 0x0000a000080e7a24 */ /* 0x000fe200078e02ff */
[----:B------:R-:W-:Y:S01]  /*0fe0*/  SHF.L.U64.HI R88, R96, R102, c[0x0][0x23c] ;  /* 0x00008f0060587619 */ /* 0x000fe20000010266 */
[----:B------:R-:W-:Y:S01]  /*0ff0*/  IMAD R8, R8, c[0x0][0x290], RZ ;  /* 0x0000a40008087a24 */ /* 0x000fe200078e02ff */
[----:B------:R-:W-:Y:S01]  /*1000*/  UIMAD UR5, UR27, UR5, UR4 ;  /* 0x000000051b0572a4 */ /* 0x000fe2000f8e0204 */
[----:B------:R-:W-:Y:S01]  /*1010*/  IMAD.WIDE.U32 R148, R146, c[0x0][0x248], R148 ;  /* 0x0000920092947a25 */ /* 0x000fe200078e0094 */
[----:B------:R-:W-:-:S02]  /*1020*/  IADD3 R126, R137, 0x20, RZ ;  /* 0x00000020897e7810 */ /* 0x000fc40007ffe0ff */
[C---:B------:R-:W-:Y:S01]  /*1030*/  IADD3 R122, R137.reuse, 0x40, RZ ;  /* 0x00000040897a7810 */ /* 0x040fe20007ffe0ff */
[----:B------:R-:W-:Y:S01]  /*1040*/  IMAD.SHL.U32 R135, R137, 0x40, RZ ;  /* 0x0000004089877824 */ /* 0x000fe200078e00ff */
[----:B------:R-:W-:Y:S01]  /*1050*/  IADD3 R161, R149, UR5, RZ ;  /* 0x0000000595a17c10 */ /* 0x000fe2000fffe0ff */
[C---:B------:R-:W-:Y:S01]  /*1060*/  IMAD R8, R137.reuse, c[0x0][0x294], R8 ;  /* 0x0000a50089087a24 */ /* 0x040fe200078e0208 */
[----:B------:R-:W-:Y:S01]  /*1070*/  ULDC.64 UR4, c[0x0][0x290] ;  /* 0x0000a40000047ab9 */ /* 0x000fe20000000a00 */
[----:B------:R-:W-:Y:S01]  /*1080*/  IMAD.WIDE.U32 R16, R137, c[0x0][0x290], R12 ;  /* 0x0000a40089107a25 */ /* 0x000fe200078e000c */
[----:B------:R-:W-:Y:S01]  /*1090*/  LOP3.LUT R135, R135, 0x1c0, RZ, 0xc0, !PT ;  /* 0x000001c087877812 */ /* 0x000fe200078ec0ff */
[----:B------:R-:W-:Y:S01]  /*10a0*/  UIMAD UR28, UR28, UR4, URZ ;  /* 0x000000041c1c72a4 */ /* 0x000fe2000f8e023f */
[C---:B------:R-:W-:Y:S01]  /*10b0*/  IADD3 R118, R137.reuse, 0x60, RZ ;  /* 0x0000006089767810 */ /* 0x040fe20007ffe0ff */
[----:B------:R-:W-:Y:S01]  /*10c0*/  IMAD.WIDE.U32 R6, R137, c[0x0][0x290], R10 ;  /* 0x0000a40089067a25 */ /* 0x000fe200078e000a */
[----:B------:R-:W-:Y:S01]  /*10d0*/  LOP3.LUT R132, R135, 0x38, R10, 0xf8, !PT ;  /* 0x0000003887847812 */ /* 0x000fe200078ef80a */
[----:B------:R-:W-:Y:S01]  /*10e0*/  UIMAD UR28, UR13, UR5, UR28 ;  /* 0x000000050d1c72a4 */ /* 0x000fe2000f8e021c */
[----:B------:R-:W-:Y:S01]  /*10f0*/  SHF.R.U32.HI R133, RZ, 0x3, R135 ;  /* 0x00000003ff857819 */ /* 0x000fe20000011687 */
[----:B------:R-:W-:Y:S01]  /*1100*/  IMAD.SHL.U32 R134, R134, 0x8, RZ ;  /* 0x0000000886867824 */ /* 0x000fe200078e00ff */
[----:B------:R-:W-:Y:S01]  /*1110*/  ULDC.64 UR4, c[0x0][0x1e8] ;  /* 0x00007a0000047ab9 */ /* 0x000fe20000000a00 */
[----:B------:R-:W-:Y:S01]  /*1120*/  IMAD.SHL.U32 R89, R96, 0x80, RZ ;  /* 0x0000008060597824 */ /* 0x000fe200078e00ff */
[----:B------:R-:W-:Y:S01]  /*1130*/  UIMAD.WIDE.U32 UR30, UR11, UR4, URZ ;  /* 0x000000040b1e72a5 */ /* 0x000fe2000f8e003f */
[----:B------:R-:W-:Y:S01]  /*1140*/  IMAD.MOV.U32 R160, RZ, RZ, R148 ;  /* 0x000000ffffa07224 */ /* 0x000fe200078e0094 */
[----:B------:R-:W-:Y:S01]  /*1150*/  LOP3.LUT R134, R134, 0xfffffe00, RZ, 0xc0, !PT ;  /* 0xfffffe0086867812 */ /* 0x000fe200078ec0ff */
[----:B------:R-:W-:Y:S01]  /*1160*/  IMAD.IADD R17, R17, 0x1, R8 ;  /* 0x0000000111117824 */ /* 0x000fe200078e0208 */
[----:B------:R-:W-:Y:S01]  /*1170*/  SHF.R.S32.HI R124, RZ, 0x1f, R126 ;  /* 0x0000001fff7c7819 */ /* 0x000fe2000001147e */
[----:B------:R-:W-:Y:S01]  /*1180*/  IMAD.IADD R9, R8, 0x1, R7 ;  /* 0x0000000108097824 */ /* 0x000fe200078e0207 */
[----:B------:R-:W-:Y:S01]  /*1190*/  LOP3.LUT R132, R134, R132, R133, 0xf6, !PT ;  /* 0x0000008486847212 */ /* 0x000fe200078ef685 */
[----:B------:R-:W-:Y:S01]  /*11a0*/  IMAD.MOV.U32 R8, RZ, RZ, R6 ;  /* 0x000000ffff087224 */ /* 0x000fe200078e0006 */
[----:B------:R-:W-:Y:S01]  /*11b0*/  SHF.R.S32.HI R120, RZ, 0x1f, R122 ;  /* 0x0000001fff787819 */ /* 0x000fe2000001147a */
[----:B------:R-:W-:Y:S01]  /*11c0*/  IMAD.WIDE.U32 R6, R89, UR22, R160 ;  /* 0x0000001659067c25 */ /* 0x000fe2000f8e00a0 */
[----:B------:R-:W-:-:S02]  /*11d0*/  SHF.R.S32.HI R116, RZ, 0x1f, R118 ;  /* 0x0000001fff747819 */ /* 0x000fc40000011476 */
[----:B------:R-:W-:Y:S01]  /*11e0*/  LEA.HI R124, R124, R126, RZ, 0x3 ;  /* 0x0000007e7c7c7211 */ /* 0x000fe200078f18ff */
[----:B------:R-:W-:Y:S01]  /*11f0*/  IMAD.IADD R3, R10, 0x1, R3 ;  /* 0x000000010a037824 */ /* 0x000fe200078e0203 */
[----:B------:R-:W-:Y:S01]  /*1200*/  LEA.HI R120, R120, R122, RZ, 0x3 ;  /* 0x0000007a78787211 */ /* 0x000fe200078f18ff */
[----:B------:R-:W-:Y:S01]  /*1210*/  IMAD.SHL.U32 R132, R132, 0x2, RZ ;  /* 0x0000000284847824 */ /* 0x000fe200078e00ff */
[----:B------:R-:W-:Y:S01]  /*1220*/  LEA.HI R116, R116, R118, RZ, 0x3 ;  /* 0x0000007674747211 */ /* 0x000fe200078f18ff */
[----:B------:R-:W-:Y:S01]  /*1230*/  IMAD.U32 R150, RZ, RZ, UR13 ;  /* 0x0000000dff967e24 */ /* 0x000fe2000f8e00ff */
[----:B------:R-:W-:Y:S01]  /*1240*/  SHF.R.S32.HI R2, RZ, 0x1f, R3 ;  /* 0x0000001fff027819 */ /* 0x000fe20000011403 */
[----:B------:R-:W-:Y:S01]  /*1250*/  IMAD.U32 R142, RZ, RZ, UR13 ;  /* 0x0000000dff8e7e24 */ /* 0x000fe2000f8e00ff */
[----:B------:R-:W-:Y:S01]  /*1260*/  SHF.R.S32.HI R129, RZ, 0x1f, R136 ;  /* 0x0000001fff817819 */ /* 0x000fe20000011488 */
[----:B------:R-:W-:Y:S01]  /*1270*/  IMAD.WIDE.U32 R150, R150, c[0x0][0x290], R16 ;  /* 0x0000a40096967a25 */ /* 0x000fe200078e0010 */
[----:B------:R-:W-:-:S02]  /*1280*/  LEA.HI R127, R2, R3, RZ, 0x3 ;  /* 0x00000003027f7211 */ /* 0x000fc400078f18ff */
[----:B------:R-:W-:Y:S01]  /*1290*/  LEA.HI R2, R2, R3, RZ, 0x6 ;  /* 0x0000000302027211 */ /* 0x000fe200078f30ff */
[----:B------:R-:W-:Y:S01]  /*12a0*/  IMAD.WIDE.U32 R142, R142, c[0x0][0x290], R8 ;  /* 0x0000a4008e8e7a25 */ /* 0x000fe200078e0008 */
[--C-:B------:R-:W-:Y:S02]  /*12b0*/  LOP3.LUT R113, R135, 0x38, R127.reuse, 0xf8, !PT ;  /* 0x0000003887717812 */ /* 0x100fe400078ef87f */
[----:B------:R-:W-:Y:S01]  /*12c0*/  LEA.HI R129, R129, R136, RZ, 0x3 ;  /* 0x0000008881817211 */ /* 0x000fe200078f18ff */
[----:B------:R-:W-:Y:S01]  /*12d0*/  IMAD.SHL.U32 R125, R126, 0x40, RZ ;  /* 0x000000407e7d7824 */ /* 0x000fe200078e00ff */
[----:B------:R-:W-:Y:S01]  /*12e0*/  LOP3.LUT R113, R113, R133, RZ, 0x3c, !PT ;  /* 0x0000008571717212 */ /* 0x000fe200078e3cff */
[----:B------:R-:W-:Y:S01]  /*12f0*/  IMAD.SHL.U32 R121, R122, 0x40, RZ ;  /* 0x000000407a797824 */ /* 0x000fe200078e00ff */
[----:B------:R-:W-:Y:S01]  /*1300*/  SHF.R.S32.HI R128, RZ, 0x3, R127 ;  /* 0x00000003ff807819 */ /* 0x000fe2000001147f */
[----:B------:R-:W-:Y:S01]  /*1310*/  IMAD.SHL.U32 R117, R118, 0x40, RZ ;  /* 0x0000004076757824 */ /* 0x000fe200078e00ff */
[----:B------:R-:W-:Y:S01]  /*1320*/  LOP3.LUT R125, R125, 0x1c0, RZ, 0xc0, !PT ;  /* 0x000001c07d7d7812 */ /* 0x000fe200078ec0ff */
[----:B------:R-:W-:Y:S01]  /*1330*/  IMAD R14, R137, c[0x0][0x284], R14 ;  /* 0x0000a100890e7a24 */ /* 0x000fe200078e020e */
[----:B------:R-:W-:Y:S01]  /*1340*/  LOP3.LUT R121, R121, 0x1c0, RZ, 0xc0, !PT ;  /* 0x000001c079797812 */ /* 0x000fe200078ec0ff */
[----:B------:R-:W-:Y:S01]  /*1350*/  IMAD.WIDE.U32 R18, R137, c[0x0][0x280], R12 ;  /* 0x0000a00089127a25 */ /* 0x000fe200078e000c */
[----:B------:R-:W-:-:S02]  /*1360*/  LOP3.LUT R117, R117, 0x1c0, RZ, 0xc0, !PT ;  /* 0x000001c075757812 */ /* 0x000fc400078ec0ff */
[----:B------:R-:W-:Y:S01]  /*1370*/  SHF.R.U32.HI R123, RZ, 0x3, R125 ;  /* 0x00000003ff7b7819 */ /* 0x000fe2000001167d */
[----:B------:R-:W-:Y:S01]  /*1380*/  IMAD.WIDE.U32 R22, R137, c[0x0][0x280], R10 ;  /* 0x0000a00089167a25 */ /* 0x000fe200078e000a */
[----:B------:R-:W-:Y:S02]  /*1390*/  SHF.R.U32.HI R119, RZ, 0x3, R121 ;  /* 0x00000003ff777819 */ /* 0x000fe40000011679 */
[----:B------:R-:W-:Y:S01]  /*13a0*/  SHF.R.U32.HI R115, RZ, 0x3, R117 ;  /* 0x00000003ff737819 */ /* 0x000fe20000011675 */
[----:B------:R-:W-:Y:S01]  /*13b0*/  IMAD.SHL.U32 R124, R124, 0x40, RZ ;  /* 0x000000407c7c7824 */ /* 0x000fe200078e00ff */
[--C-:B------:R-:W-:Y:S01]  /*13c0*/  LOP3.LUT R112, R125, 0x38, R127.reuse, 0xf8, !PT ;  /* 0x000000387d707812 */ /* 0x100fe200078ef87f */
[----:B------:R-:W-:Y:S01]  /*13d0*/  IMAD.SHL.U32 R120, R120, 0x40, RZ ;  /* 0x0000004078787824 */ /* 0x000fe200078e00ff */
[--C-:B------:R-:W-:Y:S01]  /*13e0*/  LOP3.LUT R111, R121, 0x38, R127.reuse, 0xf8, !PT ;  /* 0x00000038796f7812 */ /* 0x100fe200078ef87f */
[----:B------:R-:W-:Y:S01]  /*13f0*/  IMAD.SHL.U32 R116, R116, 0x40, RZ ;  /* 0x0000004074747824 */ /* 0x000fe200078e00ff */
[----:B------:R-:W-:Y:S01]  /*1400*/  LOP3.LUT R110, R117, 0x38, R127, 0xf8, !PT ;  /* 0x00000038756e7812 */ /* 0x000fe200078ef87f */
[----:B------:R-:W-:Y:S01]  /*1410*/  IMAD.SHL.U32 R2, R2, 0x80, RZ ;  /* 0x0000008002027824 */ /* 0x000fe200078e00ff */
[----:B------:R-:W-:Y:S01]  /*1420*/  LOP3.LUT R124, R124, 0xfffffe00, RZ, 0xc0, !PT ;  /* 0xfffffe007c7c7812 */ /* 0x000fe200078ec0ff */
[----:B------:R-:W-:Y:S01]  /*1430*/  IMAD.MOV.U32 R92, RZ, RZ, 0x6 ;  /* 0x00000006ff5c7424 */ /* 0x000fe200078e00ff */
[----:B------:R-:W-:Y:S01]  /*1440*/  LOP3.LUT R120, R120, 0xfffffe00, RZ, 0xc0, !PT ;  /* 0xfffffe0078787812 */ /* 0x000fe200078ec0ff */
[----:B------:R-:W-:Y:S01]  /*1450*/  IMAD.MOV.U32 R158, RZ, RZ, c[0x0][0x280] ;  /* 0x0000a000ff9e7624 */ /* 0x000fe200078e00ff */
[----:B------:R-:W-:Y:S01]  /*1460*/  LOP3.LUT R116, R116, 0xfffffe00, RZ, 0xc0, !PT ;  /* 0xfffffe0074747812 */ /* 0x000fe200078ec0ff */
[----:B------:R-:W-:Y:S01]  /*1470*/  IMAD.MOV.U32 R106, RZ, RZ, 0x5 ;  /* 0x00000005ff6a7424 */ /* 0x000fe200078e00ff */
[----:B------:R-:W-:Y:S01]  /*1480*/  LOP3.LUT R2, R2, 0xffffe000, RZ, 0xc0, !PT ;  /* 0xffffe00002027812 */ /* 0x000fe200078ec0ff */
[----:B------:R-:W-:Y:S01]  /*1490*/  IMAD.IADD R19, R19, 0x1, R14 ;  /* 0x0000000113137824 */ /* 0x000fe200078e020e */
[----:B------:R-:W-:Y:S01]  /*14a0*/  LOP3.LUT R112, R112, R123, RZ, 0x3c, !PT ;  /* 0x0000007b70707212 */ /* 0x000fe200078e3cff */
[----:B------:R-:W-:Y:S01]  /*14b0*/  IMAD.IADD R15, R14, 0x1, R23 ;  /* 0x000000010e0f7824 */ /* 0x000fe200078e0217 */
[----:B------:R-:W-:Y:S01]  /*14c0*/  LOP3.LUT R111, R111, R119, RZ, 0x3c, !PT ;  /* 0x000000776f6f7212 */ /* 0x000fe200078e3cff */
[----:B------:R-:W-:Y:S01]  /*14d0*/  IMAD.MOV.U32 R14, RZ, RZ, R22 ;  /* 0x000000ffff0e7224 */ /* 0x000fe200078e0016 */
[----:B------:R-:W-:Y:S01]  /*14e0*/  LOP3.LUT R110, R110, R115, RZ, 0x3c, !PT ;  /* 0x000000736e6e7212 */ /* 0x000fe200078e3cff */
[----:B------:R-:W-:Y:S01]  /*14f0*/  IMAD.U32 R152, RZ, RZ, UR13 ;  /* 0x0000000dff987e24 */ /* 0x000fe2000f8e00ff */
[C---:B------:R-:W-:Y:S01]  /*1500*/  SHF.L.U64.HI R90, R158.reuse, R92, c[0x0][0x284] ;  /* 0x0000a1009e5a7619 */ /* 0x040fe2000001025c */
[----:B------:R-:W-:Y:S01]  /*1510*/  IMAD.U32 R144, RZ, RZ, UR13 ;  /* 0x0000000dff907e24 */ /* 0x000fe2000f8e00ff */
[C---:B------:R-:W-:Y:S01]  /*1520*/  SHF.L.U64.HI R100, R158.reuse, R102, c[0x0][0x284] ;  /* 0x0000a1009e647619 */ /* 0x040fe20000010266 */
[----:B------:R-:W-:Y:S01]  /*1530*/  IMAD.MOV.U32 R156, RZ, RZ, c[0x0][0x290] ;  /* 0x0000a400ff9c7624 */ /* 0x000fe200078e00ff */
[----:B------:R-:W-:Y:S01]  /*1540*/  SHF.L.U64.HI R104, R158, R106, c[0x0][0x284] ;  /* 0x0000a1009e687619 */ /* 0x000fe2000001026a */
[----:B------:R-:W-:Y:S01]  /*1550*/  IMAD.SHL.U32 R97, R96, 0x40, RZ ;  /* 0x0000004060617824 */ /* 0x000fe200078e00ff */
[-C--:B------:R-:W-:Y:S01]  /*1560*/  IADD3 R113, R113, R2.reuse, R134 ;  /* 0x0000000271717210 */ /* 0x080fe20007ffe086 */
[----:B------:R-:W-:Y:S01]  /*1570*/  IMAD.SHL.U32 R91, R158, 0x40, RZ ;  /* 0x000000409e5b7824 */ /* 0x000fe200078e00ff */
[-C--:B------:R-:W-:Y:S01]  /*1580*/  IADD3 R112, R112, R2.reuse, R124 ;  /* 0x0000000270707210 */ /* 0x080fe20007ffe07c */
[C---:B------:R-:W-:Y:S01]  /*1590*/  IMAD.SHL.U32 R101, R158.reuse, 0x80, RZ ;  /* 0x000000809e657824 */ /* 0x040fe200078e00ff */
[-C--:B------:R-:W-:Y:S01]  /*15a0*/  IADD3 R111, R111, R2.reuse, R120 ;  /* 0x000000026f6f7210 */ /* 0x080fe20007ffe078 */
[----:B------:R-:W-:Y:S01]  /*15b0*/  IMAD.SHL.U32 R105, R158, 0x20, RZ ;  /* 0x000000209e697824 */ /* 0x000fe200078e00ff */
[----:B------:R-:W-:Y:S01]  /*15c0*/  IADD3 R110, R110, R2, R116 ;  /* 0x000000026e6e7210 */ /* 0x000fe20007ffe074 */
[----:B------:R-:W-:Y:S01]  /*15d0*/  IMAD.WIDE.U32 R146, R146, c[0x0][0x268], R20 ;  /* 0x00009a0092927a25 */ /* 0x000fe200078e0014 */
[----:B------:R-:W-:-:S02]  /*15e0*/  SHF.L.U64.HI R102, R156, R102, c[0x0][0x294] ;  /* 0x0000a5009c667619 */ /* 0x000fc40000010266 */
[----:B------:R-:W-:Y:S01]  /*15f0*/  SHF.L.U64.HI R106, R156, R106, c[0x0][0x294] ;  /* 0x0000a5009c6a7619 */ /* 0x000fe2000001026a */
[----:B------:R-:W-:Y:S01]  /*1600*/  IMAD.WIDE.U32 R152, R152, c[0x0][0x280], R18 ;  /* 0x0000a00098987a25 */ /* 0x000fe200078e0012 */
[----:B------:R-:W-:Y:S02]  /*1610*/  LOP3.LUT R129, R129, 0xfffffff8, RZ, 0xc0, !PT ;  /* 0xfffffff881817812 */ /* 0x000fe400078ec0ff */
[----:B------:R-:W-:Y:S01]  /*1620*/  LOP3.LUT R127, R127, 0xfffffff8, RZ, 0xc0, !PT ;  /* 0xfffffff87f7f7812 */ /* 0x000fe200078ec0ff */
[----:B------:R-:W-:Y:S01]  /*1630*/  IMAD.WIDE.U32 R144, R144, c[0x0][0x280], R14 ;  /* 0x0000a00090907a25 */ /* 0x000fe200078e000e */
[----:B------:R-:W-:Y:S02]  /*1640*/  P2R R139, PR, RZ, 0x20 ;  /* 0x00000020ff8b7803 */ /* 0x000fe40000000000 */
[----:B------:R-:W-:Y:S01]  /*1650*/  P2R R140, PR, RZ, 0x40 ;  /* 0x00000040ff8c7803 */ /* 0x000fe20000000000 */
[----:B------:R-:W-:Y:S01]  /*1660*/  IMAD.WIDE.U32 R158, R158, 0x60, RZ ;  /* 0x000000609e9e7825 */ /* 0x000fe200078e00ff */
[----:B------:R-:W-:Y:S01]  /*1670*/  IADD3 R86, R86, UR17, RZ ;  /* 0x0000001156567c10 */ /* 0x000fe2000fffe0ff */
[----:B------:R-:W-:Y:S01]  /*1680*/  ULDC UR17, c[0x0][0x1d4] ;  /* 0x0000750000117ab9 */ /* 0x000fe20000000800 */
[----:B------:R-:W-:Y:S01]  /*1690*/  SHF.R.S32.HI R109, RZ, 0x1f, R129 ;  /* 0x0000001fff6d7819 */ /* 0x000fe20000011481 */
[----:B------:R-:W-:Y:S01]  /*16a0*/  IMAD.MOV.U32 R87, RZ, RZ, c[0x0][0x2b8] ;  /* 0x0000ae00ff577624 */ /* 0x000fe200078e00ff */
[----:B------:R-:W-:Y:S01]  /*16b0*/  IADD3 R85, R153, UR23, RZ ;  /* 0x0000001799557c10 */ /* 0x000fe2000fffe0ff */
[----:B------:R-:W-:Y:S01]  /*16c0*/  IMAD.MOV.U32 R74, RZ, RZ, c[0x0][0x27c] ;  /* 0x00009f00ff4a7624 */ /* 0x000fe200078e00ff */
[----:B------:R-:W-:Y:S01]  /*16d0*/  IADD3 R81, R145, UR23, RZ ;  /* 0x0000001791517c10 */ /* 0x000fe2000fffe0ff */
[C---:B------:R-:W-:Y:S01]  /*16e0*/  IMAD.SHL.U32 R93, R156.reuse, 0x40, RZ ;  /* 0x000000409c5d7824 */ /* 0x040fe200078e00ff */
[----:B------:R-:W-:Y:S01]  /*16f0*/  IADD3 R84, R151, UR28, RZ ;  /* 0x0000001c97547c10 */ /* 0x000fe2000fffe0ff */
[C---:B------:R-:W-:Y:S01]  /*1700*/  IMAD.SHL.U32 R103, R156.reuse, 0x80, RZ ;  /* 0x000000809c677824 */ /* 0x040fe200078e00ff */
[----:B------:R-:W-:Y:S01]  /*1710*/  IADD3 R80, R143, UR28, RZ ;  /* 0x0000001c8f507c10 */ /* 0x000fe2000fffe0ff */
[----:B------:R-:W-:Y:S01]  /*1720*/  IMAD.SHL.U32 R107, R156, 0x20, RZ ;  /* 0x000000209c6b7824 */ /* 0x000fe200078e00ff */
[----:B------:R-:W-:Y:S01]  /*1730*/  SHF.R.S32.HI R108, RZ, 0x1f, R127 ;  /* 0x0000001fff6c7819 */ /* 0x000fe2000001147f */
[----:B------:R-:W-:-:S02]  /*1740*/  IMAD.U32 R131, RZ, RZ, UR22 ;  /* 0x00000016ff837e24 */ /* 0x000fc4000f8e00ff */
[----:B------:R-:W-:Y:S02]  /*1750*/  IMAD R130, R130, 0x20, R137 ;  /* 0x0000002082827824 */ /* 0x000fe400078e0289 */
[----:B------:R-:W-:Y:S02]  /*1760*/  IMAD.SHL.U32 R113, R113, 0x2, RZ ;  /* 0x0000000271717824 */ /* 0x000fe400078e00ff */
[----:B------:R-:W-:Y:S02]  /*1770*/  IMAD.SHL.U32 R112, R112, 0x2, RZ ;  /* 0x0000000270707824 */ /* 0x000fe400078e00ff */
[----:B------:R-:W-:Y:S02]  /*1780*/  IMAD.SHL.U32 R111, R111, 0x2, RZ ;  /* 0x000000026f6f7824 */ /* 0x000fe400078e00ff */
[----:B------:R-:W-:Y:S01]  /*1790*/  IMAD.SHL.U32 R110, R110, 0x2, RZ ;  /* 0x000000026e6e7824 */ /* 0x000fe200078e00ff */
[----:B--2---:R1:W2:Y:S01]  /*17a0*/  @P4 R2UR UR26, R0 ;  /* 0x00000000001a43c2 */ /* 0x0042a200000e0000 */
[----:B------:R-:W-:Y:S01]  /*17b0*/  @P3 LEA R4, P4, R6, c[0x0][0x220], 0x1 ;  /* 0x0000880006043a11 */ /* 0x000fe200078808ff */
[----:B-1----:R-:W-:Y:S01]  /*17c0*/  IMAD R0, R88, UR22, RZ ;  /* 0x0000001658007c24 */ /* 0x002fe2000f8e02ff */
[----:B--2---:R-:W-:-:S02]  /*17d0*/  @UP0 USHF.R.S32.HI UR39, URZ, 0x1f, UR26 ;  /* 0x0000001f3f270899 */ /* 0x004fc4000801141a */
[----:B------:R-:W-:Y:S01]  /*17e0*/  @UP0 UMOV UR38, UR26 ;  /* 0x0000001a00260c82 */ /* 0x000fe20008000000 */
[----:B------:R-:W-:Y:S01]  /*17f0*/  IMAD R0, R89, UR29, R0 ;  /* 0x0000001d59007c24 */ /* 0x000fe2000f8e0200 */
[----:B------:R-:W-:Y:S02]  /*1800*/  UIMAD UR29, UR10, UR4, URZ ;  /* 0x000000040a1d72a4 */ /* 0x000fe4000f8e023f */
[----:B------:R-:W-:Y:S01]  /*1810*/  @!UP0 UMOV UR38, UR19 ;  /* 0x0000001300268c82 */ /* 0x000fe20008000000 */
[----:B------:R-:W-:Y:S01]  /*1820*/  IMAD.IADD R7, R7, 0x1, R0 ;  /* 0x0000000107077824 */ /* 0x000fe200078e0200 */
[----:B------:R-:W-:Y:S01]  /*1830*/  UIMAD UR29, UR11, UR5, UR29 ;  /* 0x000000050b1d72a4 */ /* 0x000fe2000f8e021d */
[----:B------:R-:W-:Y:S01]  /*1840*/  IMAD.MOV.U32 R0, RZ, RZ, c[0x0][0x23c] ;  /* 0x00008f00ff007624 */ /* 0x000fe200078e00ff */
[----:B------:R-:W-:Y:S02]  /*1850*/  @!UP0 UMOV UR39, UR24 ;  /* 0x0000001800278c82 */ /* 0x000fe40008000000 */
[----:B------:R-:W-:Y:S01]  /*1860*/  @P3 LEA.HI.X R5, R6, c[0x0][0x224], R7, 0x1, P4 ;  /* 0x0000890006053a11 */ /* 0x000fe200020f0c07 */
[----:B------:R-:W-:Y:S01]  /*1870*/  IMAD.SHL.U32 R98, R0, 0x40, RZ ;  /* 0x0000004000627824 */ /* 0x000fe200078e00ff */
[----:B------:R-:W-:-:S02]  /*1880*/  ULDC.64 UR4, c[0x0][0x210] ;  /* 0x0000840000047ab9 */ /* 0x000fc40000000a00 */
[----:B------:R-:W-:Y:S01]  /*1890*/  UIMAD UR32, UR10, UR4, URZ ;  /* 0x000000040a2072a4 */ /* 0x000fe2000f8e023f */
[----:B------:R-:W-:Y:S01]  /*18a0*/  @!PT LDS RZ, [RZ] ;  /* 0x00000000fffff984 */ /* 0x000fe20000000800 */
[----:B------:R-:W-:Y:S01]  /*18b0*/  @!PT LDS RZ, [RZ] ;  /* 0x00000000fffff984 */ /* 0x000fe20000000800 */
[----:B------:R-:W-:Y:S01]  /*18c0*/  @!PT LDS RZ, [RZ] ;  /* 0x00000000fffff984 */ /* 0x000fe20000000800 */
[----:B------:R1:W-:Y:S01]  /*18d0*/  @P3 LDGSTS.E.BYPASS.LTC128B.128 [R132+0x8100], [R4.64], !P6 ;  /* 0x0810000004843fae */ /* 0x0003e2000f101d54 */
[----:B------:R-:W-:Y:S02]  /*18e0*/  UIMAD.WIDE.U32 UR34, UR11, UR4, URZ ;  /* 0x000000040b2272a5 */ /* 0x000fe4000f8e003f */
[----:B------:R-:W-:Y:S01]  /*18f0*/  UIMAD UR32, UR11, UR5, UR32 ;  /* 0x000000050b2072a4 */ /* 0x000fe2000f8e0220 */
[----:B------:R1:W-:Y:S01]  /*1900*/  @P3 LDGSTS.E.BYPASS.LTC128B.128 [R132+0xc100], [R4.64+0x80], !P5 ;  /* 0x0c10008004843fae */ /* 0x0003e2000e901d54 */
[----:B------:R-:W-:Y:S02]  /*1910*/  ULDC UR24, c[0x0][0x27c] ;  /* 0x00009f0000187ab9 */ /* 0x000fe40000000800 */
[----:B------:R-:W-:Y:S02]  /*1920*/  ULDC.64 UR4, c[0x0][0x268] ;  /* 0x00009a0000047ab9 */ /* 0x000fe40000000a00 */
[----:B------:R-:W-:-:S02]  /*1930*/  UIMAD UR4, UR25, UR4, URZ ;  /* 0x00000004190472a4 */ /* 0x000fc4000f8e023f */
[----:B------:R-:W-:Y:S02]  /*1940*/  USHF.L.U32 UR24, UR24, 0x1, URZ ;  /* 0x0000000118187899 */ /* 0x000fe4000800063f */
[----:B------:R-:W-:Y:S02]  /*1950*/  UIMAD UR27, UR27, UR5, UR4 ;  /* 0x000000051b1b72a4 */ /* 0x000fe4000f8e0204 */
[----:B------:R-:W-:Y:S02]  /*1960*/  UMOV UR25, 0x60 ;  /* 0x0000006000197882 */ /* 0x000fe40000000000 */
[----:B------:R-:W-:Y:S02]  /*1970*/  ULDC.64 UR4, c[0x0][0x2b0] ;  /* 0x0000ac0000047ab9 */ /* 0x000fe40000000a00 */
[----:B------:R-:W-:Y:S01]  /*1980*/  UIMAD UR26, UR39, UR4, URZ ;  /* 0x00000004271a72a4 */ /* 0x000fe2000f8e023f */
[----:B------:R-:W-:Y:S01]  /*1990*/  IADD3 R82, R147, UR27, RZ ;  /* 0x0000001b93527c10 */ /* 0x000fe2000fffe0ff */
[----:B------:R-:W-:-:S02]  /*19a0*/  UIMAD.WIDE.U32 UR36, UR38, UR4, URZ ;  /* 0x00000004262472a5 */ /* 0x000fc4000f8e003f */
[----:B------:R-:W-:Y:S02]  /*19b0*/  UIMAD UR26, UR38, UR5, UR26 ;  /* 0x00000005261a72a4 */ /* 0x000fe4000f8e021a */
[----:B------:R-:W-:Y:S02]  /*19c0*/  ULDC UR4, c[0x0][0x294] ;  /* 0x0000a50000047ab9 */ /* 0x000fe40000000800 */
[----:B------:R-:W-:Y:S02]  /*19d0*/  ULDC UR5, c[0x0][0x284] ;  /* 0x0000a10000057ab9 */ /* 0x000fe40000000800 */
[----:B------:R-:W-:Y:S01]  /*19e0*/  UIMAD UR5, UR25, UR5, URZ ;  /* 0x00000005190572a4 */ /* 0x000fe2000f8e023f */
[C---:B-1----:R-:W-:Y:S01]  /*19f0*/  @P2 LEA R4, P3, R96.reuse, R6, 0x5 ;  /* 0x0000000660042211 */ /* 0x042fe200078628ff */
[----:B------:R-:W-:Y:S02]  /*1a00*/  UIMAD UR4, UR25, UR4, URZ ;  /* 0x00000004190472a4 */ /* 0x000fe4000f8e023f */
[----:B------:R-:W-:Y:S01]  /*1a10*/  UIADD3 UR17, -UR24, UR17, URZ ;  /* 0x0000001118117290 */ /* 0x000fe2000fffe13f */
[----:B------:R-:W-:Y:S01]  /*1a20*/  @P2 LEA.HI.X R3, R96, R7, R0, 0x5, P3 ;  /* 0x0000000760032211 */ /* 0x000fe200018f2c00 */
[----:B------:R-:W-:Y:S01]  /*1a30*/  @P0 IMAD R0, R0, 0x60, RZ ;  /* 0x0000006000000824 */ /* 0x000fe200078e02ff */
[C---:B------:R-:W-:Y:S01]  /*1a40*/  @P2 LEA R16, P3, R4.reuse, c[0x0][0x220], 0x1 ;  /* 0x0000880004102a11 */ /* 0x040fe200078608ff */
[----:B------:R-:W-:Y:S01]  /*1a50*/  UIADD3 UR29, UR31, UR29, URZ ;  /* 0x0000001d1f1d7290 */ /* 0x000fe2000fffe03f */
[----:B------:R-:W-:Y:S01]  /*1a60*/  IADD3 R94, R159, UR5, RZ ;  /* 0x000000059f5e7c10 */ /* 0x000fe2000fffe0ff */
[----:B------:R-:W-:Y:S01]  /*1a70*/  UIADD3 UR32, UR35, UR32, URZ ;  /* 0x0000002023207290 */ /* 0x000fe2000fffe03f */
[----:B------:R-:W-:Y:S01]  /*1a80*/  @P2 LEA.HI.X R17, R4, c[0x0][0x224], R3, 0x1, P3 ;  /* 0x0000890004112a11 */ /* 0x000fe200018f0c03 */
[----:B------:R-:W-:Y:S01]  /*1a90*/  IMAD.WIDE.U32 R4, R96, 0x40, RZ ;  /* 0x0000004060047825 */ /* 0x000fe200078e00ff */
[----:B------:R-:W-:-:S03]  /*1aa0*/  UIADD3 UR26, UR37, UR26, URZ ;  /* 0x0000001a251a7290 */ /* 0x000fc6000fffe03f */
[----:B------:R1:W-:Y:S01]  /*1ab0*/  @P2 LDGSTS.E.BYPASS.LTC128B.128 [R132+0x9100], [R16.64], !P6 ;  /* 0x0910000010842fae */ /* 0x0003e2000f101d54 */
[----:B------:R-:W-:Y:S01]  /*1ac0*/  IMAD.IADD R98, R5, 0x1, R98 ;  /* 0x0000000105627824 */ /* 0x000fe200078e0262 */
[----:B------:R-:W-:Y:S02]  /*1ad0*/  IADD3 R99, P3, R4, 0x80, RZ ;  /* 0x0000008004637810 */ /* 0x000fe40007f7e0ff */
[----:B------:R1:W-:Y:S01]  /*1ae0*/  @P2 LDGSTS.E.BYPASS.LTC128B.128 [R132+0xd100], [R16.64+0x80], !P5 ;  /* 0x0d10008010842fae */ /* 0x0003e2000e901d54 */
[----:B------:R-:W-:-:S05]  /*1af0*/  @P1 IADD3 R5, P2, R6, R4, RZ ;  /* 0x0000000406051210 */ /* 0x000fca0007f5e0ff */
[--C-:B------:R-:W-:Y:S01]  /*1b00*/  @P1 IMAD.X R3, R98, 0x1, R7.reuse, P2 ;  /* 0x0000000162031824 */ /* 0x100fe200010e0607 */
[C---:B------:R-:W-:Y:S01]  /*1b10*/  @P1 LEA R4, P2, R5.reuse, c[0x0][0x220], 0x1 ;  /* 0x0000880005041a11 */ /* 0x040fe200078408ff */
[C---:B------:R-:W-:Y:S01]  /*1b20*/  @P0 IMAD.WIDE.U32 R6, R96.reuse, 0x60, R6 ;  /* 0x0000006060060825 */ /* 0x040fe200078e0006 */
[-C--:B------:R-:W-:Y:S02]  /*1b30*/  SHF.L.U64.HI R96, R96, R92.reuse, c[0x0][0x23c] ;  /* 0x00008f0060607619 */ /* 0x080fe4000001025c */
[----:B------:R-:W-:Y:S01]  /*1b40*/  @P1 LEA.HI.X R5, R5, c[0x0][0x224], R3, 0x1, P2 ;  /* 0x0000890005051a11 */ /* 0x000fe200010f0c03 */
[----:B------:R-:W-:Y:S01]  /*1b50*/  @P0 IMAD.IADD R0, R7, 0x1, R0 ;  /* 0x0000000107000824 */ /* 0x000fe200078e0200 */
[----:B------:R-:W-:Y:S01]  /*1b60*/  @P0 LEA R8, P2, R6, c[0x0][0x220], 0x1 ;  /* 0x0000880006080a11 */ /* 0x000fe200078408ff */
[----:B------:R-:W-:Y:S01]  /*1b70*/  IMAD.X R98, RZ, RZ, R98, P3 ;  /* 0x000000ffff627224 */ /* 0x000fe200018e0662 */
[----:B------:R-:W-:Y:S01]  /*1b80*/  SHF.L.U64.HI R92, R156, R92, c[0x0][0x294] ;  /* 0x0000a5009c5c7619 */ /* 0x000fe2000001025c */
[----:B------:R1:W-:Y:S01]  /*1b90*/  @P1 LDGSTS.E.BYPASS.LTC128B.128 [R132+0xa100], [R4.64], !P6 ;  /* 0x0a10000004841fae */ /* 0x0003e2000f101d54 */
[----:B------:R-:W-:Y:S01]  /*1ba0*/  @P0 LEA.HI.X R9, R6, c[0x0][0x224], R0, 0x1, P2 ;  /* 0x0000890006090a11 */ /* 0x000fe200010f0c00 */
[----:B------:R-:W-:-:S02]  /*1bb0*/  IMAD.WIDE.U32 R156, R156, 0x60, RZ ;  /* 0x000000609c9c7825 */ /* 0x000fc400078e00ff */
[----:B------:R1:W-:Y:S01]  /*1bc0*/  @P1 LDGSTS.E.BYPASS.LTC128B.128 [R132+0xe100], [R4.64+0x80], !P5 ;  /* 0x0e10008004841fae */ /* 0x0003e2000e901d54 */
[----:B------:R-:W-:Y:S02]  /*1bd0*/  ISETP.NE.AND P1, PT, R87, 0x1, PT ;  /* 0x000000015700780c */ /* 0x000fe40003f25270 */
[----:B------:R-:W-:Y:S01]  /*1be0*/  IADD3 R95, R157, UR4, RZ ;  /* 0x000000049d5f7c10 */ /* 0x000fe2000fffe0ff */
[----:B------:R2:W-:Y:S01]  /*1bf0*/  @P0 LDGSTS.E.BYPASS.LTC128B.128 [R132+0xb100], [R8.64], !P6 ;  /* 0x0b10000008840fae */ /* 0x0005e2000f101d54 */
[----:B------:R-:W-:-:S03]  /*1c00*/  ULDC.U8 UR4, c[0x0][0x298] ;  /* 0x0000a60000047ab9 */ /* 0x000fc60000000000 */
[----:B------:R2:W-:Y:S01]  /*1c10*/  @P0 LDGSTS.E.BYPASS.LTC128B.128 [R132+0xf100], [R8.64+0x80], !P5 ;  /* 0x0f10008008840fae */ /* 0x0005e2000e901d54 */
[----:B------:R-:W-:Y:S02]  /*1c20*/  ISETP.GE.AND P5, PT, R10, c[0x0][0x1d4], PT ;  /* 0x000075000a007a0c */ /* 0x000fe40003fa6270 */
[----:B------:R-:W-:Y:S01]  /*1c30*/  ISETP.GE.AND P0, PT, R74, 0x1, PT ;  /* 0x000000014a00780c */ /* 0x000fe20003f06270 */
[----:B------:R-:W0:Y:S01]  /*1c40*/  LDGDEPBAR ;  /* 0x00000000000079af */ /* 0x000e220000000000 */
[----:B--2---:R-:W-:-:S03]  /*1c50*/  IADD3 R9, R12, 0x20, RZ ;  /* 0x000000200c097810 */ /* 0x004fc60007ffe0ff */
[----:B-1----:R-:W-:Y:S06]  /*1c60*/  BAR.SYNC.DEFER_BLOCKING 0x0 ;  /* 0x0000000000007b1d */ /* 0x002fec0000010000 */
.L_x_106:
[----:B------:R-:W-:Y:S01]  /*1c70*/  IMAD.SHL.U32 R79, R131, 0x80, RZ ;  /* 0x00000080834f7824 */ /* 0x000fe200078e00ff */
[----:B------:R-:W-:Y:S04]  /*1c80*/  DEPBAR.LE SB0, 0x0 ;  /* 0x000080000000791a */ /* 0x000fe80000000000 */
[----:B------:R-:W-:Y:S01]  /*1c90*/  IMAD.IADD R78, R130, 0x1, R79 ;  /* 0x00000001824e7824 */ /* 0x000fe200078e024f */
[----:B------:R-:W-:Y:S01]  /*1ca0*/  ISETP.NE.AND P1, PT, R87, 0x1, PT ;  /* 0x000000015700780c */ /* 0x000fe20003f25270 */
[----:B------:R-:W-:Y:S01]  /*1cb0*/  IMAD.MOV.U32 R114, RZ, RZ, RZ ;  /* 0x000000ffff727224 */ /* 0x000fe200078e00ff */
[----:B------:R-:W-:Y:S01]  /*1cc0*/  ISETP.GE.AND P2, PT, R74, 0x1, PT ;  /* 0x000000014a00780c */ /* 0x000fe20003f46270 */
[----:B------:R-:W-:Y:S01]  /*1cd0*/  BSSY B2, `(.L_x_60) ;  /* 0x0000549000027945 */ /* 0x000fe20003800000 */
[----:B------:R-:W-:Y:S01]  /*1ce0*/  ISETP.GE.AND P0, PT, R78, UR16, PT ;  /* 0x000000104e007c0c */ /* 0x000fe2000bf06270 */
[----:B------:R-:W-:Y:S03]  /*1cf0*/  IMAD.IADD R78, R86, 0x1, R78 ;  /* 0x00000001564e7824 */ /* 0x000fe600078e024e */
[----:B------:R-:W-:Y:S01]  /*1d00*/  ISETP.GT.OR P0, PT, R130, 0x7f, P0 ;  /* 0x0000007f8200780c */ /* 0x000fe20000704670 */
[----:B------:R-:W-:Y:S04]  /*1d10*/  IMAD.MOV.U32 R0, RZ, RZ, R78 ;  /* 0x000000ffff007224 */ /* 0x000fe800078e004e */
[----:B-1----:R-:W-:Y:S05]  /*1d20*/  @P1 IMAD.HI.U32 R2, R78, c[0x0][0x2bc], RZ ;  /* 0x0000af004e021a27 */ /* 0x002fea00078e00ff */
        /* <DEDUP_REMOVED lines=10> */
[----:B------:R-:W-:Y:S01]  /*1dd0*/  IMAD R0, R77, c[0x0][0x1e0], RZ ;  /* 0x000078004d007a24 */ /* 0x000fe200078e02ff */
[----:B------:R-:W-:Y:S03]  /*1de0*/  BAR.SYNC.DEFER_BLOCKING 0x0 ;  /* 0x0000000000007b1d */ /* 0x000fe60000010000 */
        /* <DEDUP_REMOVED lines=10> */
[----:B------:R-:W-:-:S05]  /*1e90*/  @!P2 BRA `(.L_x_61) ;  /* 0x00004ea00000a947 */ /* 0x000fca0003800000 */
[-C--:B------:R-:W-:Y:S01]  /*1ea0*/  IMAD R39, R100, R131.reuse, RZ ;  /* 0x0000008364277224 */ /* 0x080fe200078e02ff */
[----:B------:R-:W-:Y:S01]  /*1eb0*/  ISETP.NE.AND P0, PT, RZ, UR4, PT ;  /* 0x00000004ff007c0c */ /* 0x000fe2000bf05270 */
[-C--:B------:R-:W-:Y:S01]  /*1ec0*/  IMAD R29, R102, R131.reuse, RZ ;  /* 0x00000083661d7224 */ /* 0x080fe200078e02ff */
[----:B------:R-:W-:Y:S01]  /*1ed0*/  SHF.R.S32.HI R0, RZ, 0x1f, R131 ;  /* 0x0000001fff007819 */ /* 0x000fe20000011483 */
[----:B------:R-:W-:Y:S01]  /*1ee0*/  IMAD.WIDE.U32 R68, R101, R131, RZ ;  /* 0x0000008365447225 */ /* 0x000fe200078e00ff */
[----:B------:R-:W-:Y:S03]  /*1ef0*/  IADD3 R75, -R79, UR16, RZ ;  /* 0x000000104f4b7c10 */ /* 0x000fe6000fffe1ff */
[C---:B------:R-:W-:Y:S01]  /*1f00*/  IMAD R39, R0.reuse, R101, R39 ;  /* 0x0000006500277224 */ /* 0x040fe200078e0227 */
[----:B------:R-:W-:Y:S01]  /*1f10*/  IMNMX R75, R75, 0x80, PT ;  /* 0x000000804b4b7817 */ /* 0x000fe20003800200 */
[----:B------:R-:W-:Y:S02]  /*1f20*/  IMAD R29, R0, R103, R29 ;  /* 0x00000067001d7224 */ /* 0x000fe400078e021d */
[----:B------:R-:W-:Y:S01]  /*1f30*/  IMAD.WIDE.U32 R42, R103, R131, RZ ;  /* 0x00000083672a7225 */ /* 0x000fe200078e00ff */
[----:B------:R-:W-:Y:S04]  /*1f40*/  IADD3 R39, R69, R39, RZ ;  /* 0x0000002745277210 */ /* 0x000fe80007ffe0ff */
[----:B------:R-:W-:Y:S01]  /*1f50*/  IADD3 R29, R43, R29, RZ ;  /* 0x0000001d2b1d7210 */ /* 0x000fe20007ffe0ff */
[----:B------:R-:W-:-:S05]  /*1f60*/  @!P0 BRA `(.L_x_62) ;  /* 0x000027c000008947 */ /* 0x000fca0003800000 */
[----:B------:R-:W-:Y:S01]  /*1f70*/  ISETP.GE.AND P3, PT, R137, R75, PT ;  /* 0x0000004b8900720c */ /* 0x000fe20003f66270 */
[----:B------:R-:W-:Y:S01]  /*1f80*/  BSSY B0, `(.L_x_63) ;  /* 0x000001b000007945 */ /* 0x000fe20003800000 */
[----:B------:R-:W-:Y:S01]  /*1f90*/  CS2R R56, SRZ ;  /* 0x0000000000387805 */ /* 0x000fe2000001ff00 */
[----:B------:R-:W-:Y:S01]  /*1fa0*/  CS2R R62, SRZ ;  /* 0x00000000003e7805 */ /* 0x000fe2000001ff00 */
[----:B------:R-:W-:Y:S01]  /*1fb0*/  CS2R R64, SRZ ;  /* 0x0000000000407805 */ /* 0x000fe2000001ff00 */
[----:B------:R-:W-:Y:S01]  /*1fc0*/  CS2R R36, SRZ ;  /* 0x0000000000247805 */ /* 0x000fe2000001ff00 */
[----:B------:R-:W-:Y:S07]  /*1fd0*/  CS2R R32, SRZ ;  /* 0x0000000000207805 */ /* 0x000fee000001ff00 */
[----:B------:R-:W-:-:S05]  /*1fe0*/  @P3 BRA `(.L_x_64) ;  /* 0x0000014000003947 */ /* 0x000fca0003800000 */
[----:B------:R-:W-:Y:S01]  /*1ff0*/  IADD3 R2, P0, R152, R68, RZ ;  /* 0x0000004498027210 */ /* 0x000fe20007f1e0ff */
[----:B------:R-:W-:Y:S01]  /*2000*/  CS2R R64, SRZ ;  /* 0x0000000000407805 */ /* 0x000fe2000001ff00 */
[----:B------:R-:W-:Y:S01]  /*2010*/  CS2R R32, SRZ ;  /* 0x0000000000207805 */ /* 0x000fe2000001ff00 */
[----:B------:R-:W-:Y:S01]  /*2020*/  CS2R R62, SRZ ;  /* 0x00000000003e7805 */ /* 0x000fe2000001ff00 */
[----:B------:R-:W-:Y:S01]  /*2030*/  CS2R R36, SRZ ;  /* 0x0000000000247805 */ /* 0x000fe2000001ff00 */
[----:B------:R-:W-:Y:S01]  /*2040*/  IMAD.X R0, R39, 0x1, R85, P0 ;  /* 0x0000000127007824 */ /* 0x000fe200000e0655 */
[----:B------:R-:W-:Y:S05]  /*2050*/  IADD3 R4, P0, R150, R42, RZ ;  /* 0x0000002a96047210 */ /* 0x000fea0007f1e0ff */
[----:B------:R-:W-:Y:S01]  /*2060*/  IMAD.X R3, R29, 0x1, R84, P0 ;  /* 0x000000011d037824 */ /* 0x000fe200000e0654 */
[C---:B------:R-:W-:Y:S04]  /*2070*/  LEA R6, P0, R2.reuse, c[0x0][0x270], 0x1 ;  /* 0x00009c0002067a11 */ /* 0x040fe800078008ff */
[----:B------:R-:W-:Y:S02]  /*2080*/  LEA.HI.X R7, R2, c[0x0][0x274], R0, 0x1, P0 ;  /* 0x00009d0002077a11 */ /* 0x000fe400000f0c00 */
[C---:B------:R-:W-:Y:S04]  /*2090*/  LEA R2, P0, R4.reuse, c[0x0][0x288], 0x1 ;  /* 0x0000a20004027a11 */ /* 0x040fe800078008ff */
[----:B------:R-:W-:Y:S02]  /*20a0*/  LEA.HI.X R3, R4, c[0x0][0x28c], R3, 0x1, P0 ;  /* 0x0000a30004037a11 */ /* 0x000fe400000f0c03 */
[----:B------:R-:W-:Y:S11]  /*20b0*/  ISETP.GE.AND P0, PT, R12, c[0x0][0x27c], PT ;  /* 0x00009f000c007a0c */ /* 0x000ff60003f06270 */
[----:B------:R-:W-:Y:S02]  /*20c0*/  @!UPT UIADD3 URZ, URZ, URZ, URZ ;  /* 0x0000003f3f3ff290 */ /* 0x000fe4000fffe03f */
[----:B------:R1:W5:Y:S04]  /*20d0*/  @!P0 LDG.E.64 R64, [R6.64] ;  /* 0x0000001406408981 */ /* 0x000368000c1e1b00 */
[----:B------:R1:W5:Y:S01]  /*20e0*/  @!P0 LDG.E.64 R32, [R2.64] ;  /* 0x0000001402208981 */ /* 0x000362000c1e1b00 */
[----:B------:R-:W-:Y:S11]  /*20f0*/  ISETP.GE.AND P0, PT, R9, c[0x0][0x27c], PT ;  /* 0x00009f0009007a0c */ /* 0x000ff60003f06270 */
[----:B------:R-:W-:Y:S02]  /*2100*/  @!UPT UIADD3 URZ, URZ, URZ, URZ ;  /* 0x0000003f3f3ff290 */ /* 0x000fe4000fffe03f */
[----:B------:R1:W5:Y:S04]  /*2110*/  @!P0 LDG.E.64 R62, [R6.64+0x40] ;  /* 0x00004014063e8981 */ /* 0x000368000c1e1b00 */
[----:B------:R1:W5:Y:S02]  /*2120*/  @!P0 LDG.E.64 R36, [R2.64+0x40] ;  /* 0x0000401402248981 */ /* 0x000364000c1e1b00 */
.L_x_64:
[----:B------:R-:W-:Y:S05]  /*2130*/  BSYNC B0 ;  /* 0x0000000000007941 */ /* 0x000fea0003800000 */
.L_x_63:
[----:B------:R-:W-:Y:S01]  /*2140*/  ISETP.GE.AND P6, PT, R126, R75, PT ;  /* 0x0000004b7e00720c */ /* 0x000fe20003fc6270 */
[----:B-----5:R-:W-:Y:S01]  /*2150*/  IMAD.MOV.U32 R4, RZ, RZ, R62 ;  /* 0x000000ffff047224 */ /* 0x020fe200078e003e */
[----:B------:R-:W-:Y:S01]  /*2160*/  BSSY B0, `(.L_x_65) ;  /* 0x0000025000007945 */ /* 0x000fe20003800000 */
[----:B-1----:R-:W-:Y:S01]  /*2170*/  IMAD.MOV.U32 R3, RZ, RZ, R63 ;  /* 0x000000ffff037224 */ /* 0x002fe200078e003f */
[----:B------:R-:W-:Y:S01]  /*2180*/  CS2R R60, SRZ ;  /* 0x00000000003c7805 */ /* 0x000fe2000001ff00 */
[----:B------:R-:W-:Y:S01]  /*2190*/  IMAD.MOV.U32 R2, RZ, RZ, R64 ;  /* 0x000000ffff027224 */ /* 0x000fe200078e0040 */
[----:B------:R-:W-:Y:S01]  /*21a0*/  CS2R R30, SRZ ;  /* 0x00000000001e7805 */ /* 0x000fe2000001ff00 */
[----:B------:R-:W-:Y:S01]  /*21b0*/  IMAD.MOV.U32 R0, RZ, RZ, R65 ;  /* 0x000000ffff007224 */ /* 0x000fe200078e0041 */
[----:B------:R-:W-:Y:S01]  /*21c0*/  PRMT R59, R3, 0x5410, R4 ;  /* 0x00005410033b7816 */ /* 0x000fe20000000004 */
[----:B------:R-:W-:Y:S01]  /*21d0*/  IMAD.MOV.U32 R3, RZ, RZ, R37 ;  /* 0x000000ffff037224 */ /* 0x000fe200078e0025 */
[----:B------:R-:W-:Y:S01]  /*21e0*/  PRMT R38, R2, 0x7610, R38 ;  /* 0x0000761002267816 */ /* 0x000fe20000000026 */
[----:B------:R-:W-:Y:S01]  /*21f0*/  CS2R R34, SRZ ;  /* 0x0000000000227805 */ /* 0x000fe2000001ff00 */
[----:B------:R-:W-:Y:S02]  /*2200*/  MOV R4, R36 ;  /* 0x0000002400047202 */ /* 0x000fe40000000f00 */
[----:B------:R-:W-:Y:S02]  /*2210*/  MOV R2, R33 ;  /* 0x0000002100027202 */ /* 0x000fe40000000f00 */
[----:B------:R-:W-:Y:S01]  /*2220*/  PRMT R41, R0, 0x7610, R41 ;  /* 0x0000761000297816 */ /* 0x000fe20000000029 */
[----:B------:R-:W-:Y:S01]  /*2230*/  IMAD.MOV.U32 R0, RZ, RZ, R32 ;  /* 0x000000ffff007224 */ /* 0x000fe200078e0020 */
[----:B------:R-:W-:Y:S02]  /*2240*/  PRMT R28, R3, 0x5410, R4 ;  /* 0x00005410031c7816 */ /* 0x000fe40000000004 */
[----:B------:R-:W-:Y:S01]  /*2250*/  PRMT R3, R2, 0x7610, R3 ;  /* 0x0000761002037816 */ /* 0x000fe20000000003 */
[----:B------:R-:W-:-:S05]  /*2260*/  @P6 BRA `(.L_x_66) ;  /* 0x0000014000006947 */ /* 0x000fca0003800000 */
[----:B------:R-:W-:Y:S01]  /*2270*/  IADD3 R4, P1, P0, R152, R68, R105 ;  /* 0x0000004498047210 */ /* 0x000fe2000783e069 */
[----:B------:R-:W-:Y:S01]  /*2280*/  CS2R R60, SRZ ;  /* 0x00000000003c7805 */ /* 0x000fe2000001ff00 */
[----:B------:R-:W-:Y:S01]  /*2290*/  CS2R R34, SRZ ;  /* 0x0000000000227805 */ /* 0x000fe2000001ff00 */
[----:B------:R-:W-:Y:S01]  /*22a0*/  CS2R R56, SRZ ;  /* 0x0000000000387805 */ /* 0x000fe2000001ff00 */
[----:B------:R-:W-:Y:S01]  /*22b0*/  IADD3.X R2, R85, R39, R104, P1, P0 ;  /* 0x0000002755027210 */ /* 0x000fe20000fe0468 */
[----:B------:R-:W-:Y:S01]  /*22c0*/  CS2R R30, SRZ ;  /* 0x00000000001e7805 */ /* 0x000fe2000001ff00 */
[----:B------:R-:W-:Y:S04]  /*22d0*/  IADD3 R6, P1, P0, R150, R42, R107 ;  /* 0x0000002a96067210 */ /* 0x000fe8000783e06b */
[----:B------:R-:W-:Y:S02]  /*22e0*/  IADD3.X R5, R84, R29, R106, P1, P0 ;  /* 0x0000001d54057210 */ /* 0x000fe40000fe046a */
        /* <DEDUP_REMOVED lines=12> */
.L_x_66:
[----:B------:R-:W-:Y:S05]  /*23b0*/  BSYNC B0 ;  /* 0x0000000000007941 */ /* 0x000fea0003800000 */
.L_x_65:
[----:B------:R-:W-:Y:S01]  /*23c0*/  ISETP.GE.AND P4, PT, R122, R75, PT ;  /* 0x0000004b7a00720c */ /* 0x000fe20003f86270 */
[----:B-----5:R-:W-:Y:S01]  /*23d0*/  IMAD.MOV.U32 R6, RZ, RZ, R56 ;  /* 0x000000ffff067224 */ /* 0x020fe200078e0038 */
[----:B-1----:R-:W-:Y:S01]  /*23e0*/  MOV R4, R60 ;  /* 0x0000003c00047202 */ /* 0x002fe20000000f00 */
[----:B------:R-:W-:Y:S01]  /*23f0*/  IMAD.MOV.U32 R5, RZ, RZ, R57 ;  /* 0x000000ffff057224 */ /* 0x000fe200078e0039 */
[----:B------:R-:W-:Y:S01]  /*2400*/  BSSY B0, `(.L_x_67) ;  /* 0x0000024000007945 */ /* 0x000fe20003800000 */
[----:B------:R-:W-:Y:S01]  /*2410*/  IMAD.MOV.U32 R2, RZ, RZ, R61 ;  /* 0x000000ffff027224 */ /* 0x000fe200078e003d */
[----:B------:R-:W-:Y:S01]  /*2420*/  CS2R R46, SRZ ;  /* 0x00000000002e7805 */ /* 0x000fe2000001ff00 */
[----:B------:R-:W-:Y:S01]  /*2430*/  CS2R R52, SRZ ;  /* 0x0000000000347805 */ /* 0x000fe2000001ff00 */
[----:B------:R-:W-:Y:S01]  /*2440*/  PRMT R51, R5, 0x5410, R6 ;  /* 0x0000541005337816 */ /* 0x000fe20000000006 */
[----:B------:R-:W-:Y:S01]  /*2450*/  IMAD.MOV.U32 R6, RZ, RZ, R30 ;  /* 0x000000ffff067224 */ /* 0x000fe200078e001e */
[----:B------:R-:W-:Y:S01]  /*2460*/  PRMT R58, R2, 0x5410, R4 ;  /* 0x00005410023a7816 */ /* 0x000fe20000000004 */
[----:B------:R-:W-:Y:S01]  /*2470*/  IMAD.MOV.U32 R4, RZ, RZ, R34 ;  /* 0x000000ffff047224 */ /* 0x000fe200078e0022 */
[----:B------:R-:W-:Y:S01]  /*2480*/  MOV R5, R31 ;  /* 0x0000001f00057202 */ /* 0x000fe20000000f00 */
[----:B------:R-:W-:Y:S01]  /*2490*/  CS2R R54, SRZ ;  /* 0x0000000000367805 */ /* 0x000fe2000001ff00 */
[----:B------:R-:W-:Y:S01]  /*24a0*/  MOV R2, R35 ;  /* 0x0000002300027202 */ /* 0x000fe20000000f00 */
[----:B------:R-:W-:Y:S01]  /*24b0*/  CS2R R24, SRZ ;  /* 0x0000000000187805 */ /* 0x000fe2000001ff00 */
[----:B------:R-:W-:Y:S01]  /*24c0*/  PRMT R18, R5, 0x5410, R6 ;  /* 0x0000541005127816 */ /* 0x000fe20000000006 */
[----:B------:R-:W-:Y:S01]  /*24d0*/  CS2R R26, SRZ ;  /* 0x00000000001a7805 */ /* 0x000fe2000001ff00 */
        /* <DEDUP_REMOVED lines=22> */
.L_x_68:
[----:B------:R-:W-:Y:S05]  /*2640*/  BSYNC B0 ;  /* 0x0000000000007941 */ /* 0x000fea0003800000 */
.L_x_67:
        /* <DEDUP_REMOVED lines=14> */
[----:B------:R-:W-:Y:S02]  /*2730*/  MOV R2, R27 ;  /* 0x0000001b00027202 */ /* 0x000fe40000000f00 */
        /* <DEDUP_REMOVED lines=23> */
.L_x_70:
[----:B------:R-:W-:Y:S05]  /*28b0*/  BSYNC B0 ;  /* 0x0000000000007941 */ /* 0x000fea0003800000 */
.L_x_69:
[----:B-1---5:R-:W-:Y:S01]  /*28c0*/  MOV R4, R48 ;  /* 0x0000003000047202 */ /* 0x022fe20000000f00 */
[----:B------:R1:W2:Y:S01]  /*28d0*/  SHFL.IDX PT, R67, R141, RZ, 0x181f ;  /* 0x00181fff8d437589 */ /* 0x0002a200000e0000 */
[----:B------:R-:W-:Y:S01]  /*28e0*/  IMAD.MOV.U32 R6, RZ, RZ, R46 ;  /* 0x000000ffff067224 */ /* 0x000fe200078e002e */
[----:B------:R-:W-:Y:S01]  /*28f0*/  BSSY B1, `(.L_x_71) ;  /* 0x000007f000017945 */ /* 0x000fe20003800000 */
[----:B------:R-:W-:Y:S02]  /*2900*/  IMAD.MOV.U32 R5, RZ, RZ, R47 ;  /* 0x000000ffff057224 */ /* 0x000fe400078e002f */
[----:B------:R-:W-:Y:S01]  /*2910*/  IMAD.MOV.U32 R2, RZ, RZ, R49 ;  /* 0x000000ffff027224 */ /* 0x000fe200078e0031 */
[----:B------:R1:W3:Y:S02]  /*2920*/  SHFL.IDX PT, R66, R162, RZ, 0x181f ;  /* 0x00181fffa2427589 */ /* 0x0002e400000e0000 */
[----:B------:R-:W-:Y:S01]  /*2930*/  PRMT R43, R5, 0x5410, R6 ;  /* 0x00005410052b7816 */ /* 0x000fe20000000006 */
[----:B------:R-:W-:Y:S01]  /*2940*/  IMAD.MOV.U32 R6, RZ, RZ, R14 ;  /* 0x000000ffff067224 */ /* 0x000fe200078e000e */
[----:B------:R-:W-:Y:S01]  /*2950*/  PRMT R44, R2, 0x5410, R4 ;  /* 0x00005410022c7816 */ /* 0x000fe20000000004 */
[----:B------:R-:W-:Y:S01]  /*2960*/  IMAD.MOV.U32 R4, RZ, RZ, R16 ;  /* 0x000000ffff047224 */ /* 0x000fe200078e0010 */
[----:B------:R-:W-:Y:S02]  /*2970*/  MOV R5, R15 ;  /* 0x0000000f00057202 */ /* 0x000fe40000000f00 */
[----:B------:R-:W-:Y:S02]  /*2980*/  MOV R2, R17 ;  /* 0x0000001100027202 */ /* 0x000fe40000000f00 */
[----:B------:R-:W-:Y:S02]  /*2990*/  PRMT R5, R5, 0x5410, R6 ;  /* 0x0000541005057816 */ /* 0x000fe40000000006 */
[----:B------:R-:W-:Y:S01]  /*29a0*/  PRMT R6, R2, 0x5410, R4 ;  /* 0x0000541002067816 */ /* 0x000fe20000000004 */
[----:B------:R-:W-:-:S05]  /*29b0*/  @P3 BRA `(.L_x_72) ;  /* 0x0000072000003947 */ /* 0x000fca0003800000 */
[----:B------:R-:W-:Y:S01]  /*29c0*/  BSSY B0, `(.L_x_73) ;  /* 0x0000038000007945 */ /* 0x000fe20003800000 */
[----:B------:R-:W-:-:S05]  /*29d0*/  @P5 BRA `(.L_x_74) ;  /* 0x0000036000005947 */ /* 0x000fca0003800000 */
[C---:B---3--:R-:W-:Y:S01]  /*29e0*/  LEA R70, P0, R10.reuse, R66, 0x1 ;  /* 0x000000420a467211 */ /* 0x048fe200078008ff */
[----:B------:R-:W3:Y:S03]  /*29f0*/  LDS.128 R20, [R132+0x8100] ;  /* 0x0081000084147984 */ /* 0x000ee60000000c00 */
[----:B--2---:R-:W-:Y:S02]  /*2a00*/  LEA.HI.X R71, R10, R67, R11, 0x1, P0 ;  /* 0x000000430a477211 */ /* 0x004fe400000f0c0b */
[----:B------:R-:W-:Y:S11]  /*2a10*/  ISETP.GE.AND P0, PT, R12, c[0x0][0x27c], PT ;  /* 0x00009f000c007a0c */ /* 0x000ff60003f06270 */
[----:B------:R-:W-:Y:S02]  /*2a20*/  @!UPT UIADD3 URZ, URZ, URZ, URZ ;  /* 0x0000003f3f3ff290 */ /* 0x000fe4000fffe03f */
[----:B------:R-:W-:Y:S01]  /*2a30*/  @!P0 HADD2.F32 R0, -RZ, R0.H0_H0 ;  /* 0x20000000ff008230 */ /* 0x000fe20000004100 */
[--C-:B------:R-:W-:Y:S01]  /*2a40*/  @!P0 SHF.R.U64 R2, R32, 0x10, R33.reuse ;  /* 0x0000001020028819 */ /* 0x100fe20000001221 */
[----:B------:R-:W-:Y:S01]  /*2a50*/  @!P0 HADD2.F32 R38, -RZ, R38.H0_H0 ;  /* 0x20000026ff268230 */ /* 0x000fe20000004100 */
[----:B------:R-:W-:Y:S01]  /*2a60*/  @!P0 SHF.R.U32.HI R4, RZ, 0x10, R33 ;  /* 0x00000010ff048819 */ /* 0x000fe20000011621 */
[----:B------:R-:W-:Y:S01]  /*2a70*/  @!P0 HADD2.F32 R3, -RZ, R3.H0_H0 ;  /* 0x20000003ff038230 */ /* 0x000fe20000004100 */
[--C-:B------:R-:W-:Y:S01]  /*2a80*/  @!P0 SHF.R.U64 R40, R64, 0x10, R65.reuse ;  /* 0x0000001040288819 */ /* 0x100fe20000001241 */
[----:B------:R-:W-:Y:S01]  /*2a90*/  @!P0 HADD2.F32 R2, -RZ, R2.H0_H0 ;  /* 0x20000002ff028230 */ /* 0x000fe20000004100 */
[----:B------:R-:W-:Y:S01]  /*2aa0*/  @!P0 SHF.R.U32.HI R42, RZ, 0x10, R65 ;  /* 0x00000010ff2a8819 */ /* 0x000fe20000011641 */
[----:B------:R-:W-:Y:S02]  /*2ab0*/  @!P0 HADD2.F32 R4, -RZ, R4.H0_H0 ;  /* 0x20000004ff048230 */ /* 0x000fe40000004100 */
[----:B------:R-:W-:Y:S02]  /*2ac0*/  @!P0 HADD2.F32 R40, -RZ, R40.H0_H0 ;  /* 0x20000028ff288230 */ /* 0x000fe40000004100 */
[----:B------:R-:W-:Y:S01]  /*2ad0*/  @!P0 HADD2.F32 R42, -RZ, R42.H0_H0 ;  /* 0x2000002aff2a8230 */ /* 0x000fe20000004100 */
[----:B---3--:R-:W-:Y:S02]  /*2ae0*/  @!P0 MOV R29, R20 ;  /* 0x00000014001d8202 */ /* 0x008fe40000000f00 */
[----:B------:R-:W-:Y:S03]  /*2af0*/  @!P0 MOV R32, R21 ;  /* 0x0000001500208202 */ /* 0x000fe60000000f00 */
[--C-:B------:R-:W-:Y:S02]  /*2b00*/  @!P0 HADD2.F32 R33, -RZ, R29.reuse.H1_H1 ;  /* 0x3000001dff218230 */ /* 0x100fe40000004100 */
[----:B------:R-:W-:Y:S02]  /*2b10*/  @!P0 HADD2.F32 R29, -RZ, R29.H0_H0 ;  /* 0x2000001dff1d8230 */ /* 0x000fe40000004100 */
[--C-:B------:R-:W-:Y:S01]  /*2b20*/  @!P0 HADD2.F32 R39, -RZ, R32.reuse.H1_H1 ;  /* 0x30000020ff278230 */ /* 0x100fe20000004100 */
[-C--:B------:R-:W-:Y:S02]  /*2b30*/  @!P0 FMUL.FTZ R64, R33, R0.reuse ;  /* 0x0000000021408220 */ /* 0x080fe40000410000 */
[C---:B------:R-:W-:Y:S02]  /*2b40*/  @!P0 FMUL.FTZ R0, R29.reuse, R0 ;  /* 0x000000001d008220 */ /* 0x040fe40000410000 */
[----:B------:R-:W-:Y:S01]  /*2b50*/  @!P0 FFMA.FTZ R64, R29, R38, -R64 ;  /* 0x000000261d408223 */ /* 0x000fe20000010840 */
[----:B------:R-:W-:Y:S01]  /*2b60*/  @!P0 HADD2.F32 R29, -RZ, R32.H0_H0 ;  /* 0x20000020ff1d8230 */ /* 0x000fe20000004100 */
[----:B------:R-:W-:Y:S01]  /*2b70*/  @!P0 FMUL.FTZ R65, R39, R2 ;  /* 0x0000000227418220 */ /* 0x000fe20000410000 */
[----:B------:R-:W-:Y:S01]  /*2b80*/  @!P0 MOV R32, R22 ;  /* 0x0000001600208202 */ /* 0x000fe20000000f00 */
[----:B------:R-:W-:Y:S01]  /*2b90*/  @!P0 FFMA.FTZ R0, R33, R38, R0 ;  /* 0x0000002621008223 */ /* 0x000fe20000010000 */
[----:B------:R-:W-:Y:S01]  /*2ba0*/  @!P0 HADD2.F32 R38, -RZ, R41.H0_H0 ;  /* 0x20000029ff268230 */ /* 0x000fe20000004100 */
[C---:B------:R-:W-:Y:S02]  /*2bb0*/  @!P0 FMUL.FTZ R2, R29.reuse, R2 ;  /* 0x000000021d028220 */ /* 0x040fe40000410000 */
[-C--:B------:R-:W-:Y:S01]  /*2bc0*/  @!P0 FFMA.FTZ R65, R29, R40.reuse, -R65 ;  /* 0x000000281d418223 */ /* 0x080fe20000010841 */
[----:B------:R-:W-:Y:S01]  /*2bd0*/  @!P0 MOV R29, R23 ;  /* 0x00000017001d8202 */ /* 0x000fe20000000f00 */
[----:B------:R-:W-:Y:S01]  /*2be0*/  @!P0 FFMA.FTZ R2, R39, R40, R2 ;  /* 0x0000002827028223 */ /* 0x000fe20000010002 */
[----:B------:R-:W-:Y:S01]  /*2bf0*/  @!P0 F2FP.PACK_AB R0, R0, R64 ;  /* 0x000000400000823e */ /* 0x000fe200000000ff */
[--C-:B------:R-:W-:Y:S02]  /*2c00*/  @!P0 HADD2.F32 R33, -RZ, R32.reuse.H1_H1 ;  /* 0x30000020ff218230 */ /* 0x100fe40000004100 */
[----:B------:R-:W-:Y:S01]  /*2c10*/  @!P0 HADD2.F32 R32, -RZ, R32.H0_H0 ;  /* 0x20000020ff208230 */ /* 0x000fe20000004100 */
[----:B------:R-:W-:Y:S01]  /*2c20*/  @!P0 MOV R20, R0 ;  /* 0x0000000000148202 */ /* 0x000fe20000000f00 */
[--C-:B------:R-:W-:Y:S01]  /*2c30*/  @!P0 HADD2.F32 R41, -RZ, R29.reuse.H1_H1 ;  /* 0x3000001dff298230 */ /* 0x100fe20000004100 */
[-C--:B------:R-:W-:Y:S01]  /*2c40*/  @!P0 FMUL.FTZ R69, R33, R3.reuse ;  /* 0x0000000321458220 */ /* 0x080fe20000410000 */
[----:B------:R-:W-:Y:S01]  /*2c50*/  @!P0 HADD2.F32 R29, -RZ, R29.H0_H0 ;  /* 0x2000001dff1d8230 */ /* 0x000fe20000004100 */
[----:B------:R-:W-:Y:S01]  /*2c60*/  @!P0 FMUL.FTZ R3, R32, R3 ;  /* 0x0000000320038220 */ /* 0x000fe20000410000 */
[----:B------:R-:W-:Y:S01]  /*2c70*/  @!P0 F2FP.PACK_AB R2, R2, R65 ;  /* 0x000000410202823e */ /* 0x000fe200000000ff */
[-C--:B------:R-:W-:Y:S02]  /*2c80*/  @!P0 FMUL.FTZ R68, R41, R4.reuse ;  /* 0x0000000429448220 */ /* 0x080fe40000410000 */
[----:B------:R-:W-:Y:S01]  /*2c90*/  @!P0 FMUL.FTZ R4, R29, R4 ;  /* 0x000000041d048220 */ /* 0x000fe20000410000 */
[----:B------:R-:W-:Y:S01]  /*2ca0*/  @!P0 MOV R21, R2 ;  /* 0x0000000200158202 */ /* 0x000fe20000000f00 */
[-C--:B------:R-:W-:Y:S02]  /*2cb0*/  @!P0 FFMA.FTZ R3, R33, R38.reuse, R3 ;  /* 0x0000002621038223 */ /* 0x080fe40000010003 */
[----:B------:R-:W-:Y:S02]  /*2cc0*/  @!P0 FFMA.FTZ R32, R32, R38, -R69 ;  /* 0x0000002620208223 */ /* 0x000fe40000010845 */
[-C--:B------:R-:W-:Y:S02]  /*2cd0*/  @!P0 FFMA.FTZ R68, R29, R42.reuse, -R68 ;  /* 0x0000002a1d448223 */ /* 0x080fe40000010844 */
[----:B------:R-:W-:Y:S01]  /*2ce0*/  @!P0 FFMA.FTZ R4, R41, R42, R4 ;  /* 0x0000002a29048223 */ /* 0x000fe20000010004 */
[----:B------:R-:W-:Y:S04]  /*2cf0*/  @!P0 F2FP.PACK_AB R3, R3, R32 ;  /* 0x000000200303823e */ /* 0x000fe800000000ff */
[----:B------:R-:W-:Y:S02]  /*2d00*/  @!P0 F2FP.PACK_AB R4, R4, R68 ;  /* 0x000000440404823e */ /* 0x000fe400000000ff */
[----:B------:R-:W-:Y:S02]  /*2d10*/  @!P0 MOV R22, R3 ;  /* 0x0000000300168202 */ /* 0x000fe40000000f00 */
[----:B------:R-:W-:Y:S05]  /*2d20*/  @!P0 MOV R23, R4 ;  /* 0x0000000400178202 */ /* 0x000fea0000000f00 */
[----:B------:R2:W-:Y:S02]  /*2d30*/  ST.E.128 [R70.64], R20 ;  /* 0x0000001446007985 */ /* 0x0005e4000c101d14 */
.L_x_74:
[----:B------:R-:W-:Y:S05]  /*2d40*/  BSYNC B0 ;  /* 0x0000000000007941 */ /* 0x000fea0003800000 */
.L_x_73:
[----:B------:R-:W-:Y:S11]  /*2d50*/  ISETP.GE.AND P0, PT, R136, c[0x0][0x1d4], PT ;  /* 0x0000750088007a0c */ /* 0x000ff60003f06270 */
[----:B------:R-:W-:Y:S02]  /*2d60*/  @!UPT UIADD3 URZ, URZ, URZ, URZ ;  /* 0x0000003f3f3ff290 */ /* 0x000fe4000fffe03f */
[----:B------:R-:W-:-:S05]  /*2d70*/  @P0 BRA `(.L_x_72) ;  /* 0x0000036000000947 */ /* 0x000fca0003800000 */
[C---:B---3--:R-:W-:Y:S01]  /*2d80*/  LEA R66, P0, R129.reuse, R66, 0x1 ;  /* 0x0000004281427211 */ /* 0x048fe200078008ff */
[----:B--2---:R-:W2:Y:S03]  /*2d90*/  LDS.128 R20, [R132+0xc100] ;  /* 0x00c1000084147984 */ /* 0x004ea60000000c00 */
[----:B------:R-:W-:Y:S02]  /*2da0*/  LEA.HI.X R67, R129, R67, R109, 0x1, P0 ;  /* 0x0000004381437211 */ /* 0x000fe400000f0c6d */
[----:B------:R-:W-:Y:S11]  /*2db0*/  ISETP.GE.AND P0, PT, R9, c[0x0][0x27c], PT ;  /* 0x00009f0009007a0c */ /* 0x000ff60003f06270 */
[----:B------:R-:W-:Y:S02]  /*2dc0*/  @!UPT UIADD3 URZ, URZ, URZ, URZ ;  /* 0x0000003f3f3ff290 */ /* 0x000fe4000fffe03f */
[--C-:B------:R-:W-:Y:S01]  /*2dd0*/  @!P0 HADD2.F32 R4, -RZ, R28.reuse.H1_H1 ;  /* 0x3000001cff048230 */ /* 0x100fe20000004100 */
[----:B------:R-:W-:Y:S01]  /*2de0*/  @!P0 SHF.R.U64 R0, R36, 0x10, R37 ;  /* 0x0000001024008819 */ /* 0x000fe20000001225 */
[--C-:B------:R-:W-:Y:S01]  /*2df0*/  @!P0 HADD2.F32 R33, -RZ, R59.reuse.H1_H1 ;  /* 0x3000003bff218230 */ /* 0x100fe20000004100 */
[----:B------:R-:W-:Y:S01]  /*2e00*/  @!P0 SHF.R.U64 R38, R62, 0x10, R63 ;  /* 0x000000103e268819 */ /* 0x000fe2000000123f */
[----:B------:R-:W-:Y:S01]  /*2e10*/  @!P0 HADD2.F32 R28, -RZ, R28.H0_H0 ;  /* 0x2000001cff1c8230 */ /* 0x000fe20000004100 */
[----:B------:R-:W-:Y:S01]  /*2e20*/  @!P0 SHF.R.U32.HI R36, RZ, 0x10, R37 ;  /* 0x00000010ff248819 */ /* 0x000fe20000011625 */
[----:B------:R-:W-:Y:S01]  /*2e30*/  @!P0 HADD2.F32 R29, -RZ, R0.H0_H0 ;  /* 0x20000000ff1d8230 */ /* 0x000fe20000004100 */
[----:B------:R-:W-:Y:S01]  /*2e40*/  @!P0 SHF.R.U32.HI R41, RZ, 0x10, R63 ;  /* 0x00000010ff298819 */ /* 0x000fe2000001163f */
[----:B------:R-:W-:Y:S02]  /*2e50*/  @!P0 HADD2.F32 R38, -RZ, R38.H0_H0 ;  /* 0x20000026ff268230 */ /* 0x000fe40000004100 */
[----:B------:R-:W-:Y:S02]  /*2e60*/  @!P0 HADD2.F32 R39, -RZ, R59.H0_H0 ;  /* 0x2000003bff278230 */ /* 0x000fe40000004100 */
[----:B------:R-:W-:Y:S02]  /*2e70*/  @!P0 HADD2.F32 R36, -RZ, R36.H0_H0 ;  /* 0x20000024ff248230 */ /* 0x000fe40000004100 */
[----:B------:R-:W-:Y:S01]  /*2e80*/  @!P0 HADD2.F32 R41, -RZ, R41.H0_H0 ;  /* 0x20000029ff298230 */ /* 0x000fe20000004100 */
[----:B--2---:R-:W-:Y:S02]  /*2e90*/  @!P0 MOV R2, R20 ;  /* 0x0000001400028202 */ /* 0x004fe40000000f00 */
[----:B------:R-:W-:Y:S03]  /*2ea0*/  @!P0 MOV R3, R21 ;  /* 0x0000001500038202 */ /* 0x000fe60000000f00 */
[--C-:B------:R-:W-:Y:S02]  /*2eb0*/  @!P0 HADD2.F32 R32, -RZ, R2.reuse.H1_H1 ;  /* 0x30000002ff208230 */ /* 0x100fe40000004100 */
[----:B------:R-:W-:Y:S02]  /*2ec0*/  @!P0 HADD2.F32 R2, -RZ, R2.H0_H0 ;  /* 0x20000002ff028230 */ /* 0x000fe40000004100 */
[--C-:B------:R-:W-:Y:S01]  /*2ed0*/  @!P0 HADD2.F32 R37, -RZ, R3.reuse.H1_H1 ;  /* 0x30000003ff258230 */ /* 0x100fe20000004100 */
[-C--:B------:R-:W-:Y:S02]  /*2ee0*/  @!P0 FMUL.FTZ R42, R32, R4.reuse ;  /* 0x00000004202a8220 */ /* 0x080fe40000410000 */
[C---:B------:R-:W-:Y:S01]  /*2ef0*/  @!P0 FMUL.FTZ R0, R2.reuse, R4 ;  /* 0x0000000402008220 */ /* 0x040fe20000410000 */
[----:B------:R-:W-:Y:S01]  /*2f00*/  @!P0 HADD2.F32 R4, -RZ, R3.H0_H0 ;  /* 0x20000003ff048230 */ /* 0x000fe20000004100 */
[C---:B------:R-:W-:Y:S01]  /*2f10*/  @!P0 FMUL.FTZ R62, R37.reuse, R29 ;  /* 0x0000001d253e8220 */ /* 0x040fe20000410000 */
[----:B------:R-:W-:Y:S01]  /*2f20*/  @!P0 MOV R3, R22 ;  /* 0x0000001600038202 */ /* 0x000fe20000000f00 */
[----:B------:R-:W-:Y:S02]  /*2f30*/  @!P0 FFMA.FTZ R42, R2, R33, -R42 ;  /* 0x00000021022a8223 */ /* 0x000fe4000001082a */
[C---:B------:R-:W-:Y:S02]  /*2f40*/  @!P0 FMUL.FTZ R2, R4.reuse, R29 ;  /* 0x0000001d04028220 */ /* 0x040fe40000410000 */
[-C--:B------:R-:W-:Y:S01]  /*2f50*/  @!P0 FFMA.FTZ R62, R4, R38.reuse, -R62 ;  /* 0x00000026043e8223 */ /* 0x080fe2000001083e */
[----:B------:R-:W-:Y:S01]  /*2f60*/  @!P0 MOV R4, R23 ;  /* 0x0000001700048202 */ /* 0x000fe20000000f00 */
[----:B------:R-:W-:Y:S01]  /*2f70*/  @!P0 FFMA.FTZ R0, R32, R33, R0 ;  /* 0x0000002120008223 */ /* 0x000fe20000010000 */
[--C-:B------:R-:W-:Y:S01]  /*2f80*/  @!P0 HADD2.F32 R33, -RZ, R3.reuse.H1_H1 ;  /* 0x30000003ff218230 */ /* 0x100fe20000004100 */
[----:B------:R-:W-:Y:S01]  /*2f90*/  @!P0 FFMA.FTZ R2, R37, R38, R2 ;  /* 0x0000002625028223 */ /* 0x000fe20000010002 */
[----:B------:R-:W-:Y:S02]  /*2fa0*/  @!P0 HADD2.F32 R32, -RZ, R3.H0_H0 ;  /* 0x20000003ff208230 */ /* 0x000fe40000004100 */
[----:B------:R-:W-:Y:S01]  /*2fb0*/  @!P0 F2FP.PACK_AB R0, R0, R42 ;  /* 0x0000002a0000823e */ /* 0x000fe200000000ff */
[--C-:B------:R-:W-:Y:S01]  /*2fc0*/  @!P0 HADD2.F32 R40, -RZ, R4.reuse.H1_H1 ;  /* 0x30000004ff288230 */ /* 0x100fe20000004100 */
[----:B------:R-:W-:Y:S01]  /*2fd0*/  @!P0 F2FP.PACK_AB R2, R2, R62 ;  /* 0x0000003e0202823e */ /* 0x000fe200000000ff */
[-C--:B------:R-:W-:Y:S01]  /*2fe0*/  @!P0 FMUL.FTZ R3, R32, R28.reuse ;  /* 0x0000001c20038220 */ /* 0x080fe20000410000 */
[----:B------:R-:W-:Y:S01]  /*2ff0*/  @!P0 HADD2.F32 R29, -RZ, R4.H0_H0 ;  /* 0x20000004ff1d8230 */ /* 0x000fe20000004100 */
[----:B------:R-:W-:Y:S01]  /*3000*/  @!P0 FMUL.FTZ R4, R33, R28 ;  /* 0x0000001c21048220 */ /* 0x000fe20000410000 */
[----:B------:R-:W-:Y:S01]  /*3010*/  @!P0 MOV R20, R0 ;  /* 0x0000000000148202 */ /* 0x000fe20000000f00 */
[----:B------:R-:W-:Y:S01]  /*3020*/  @!P0 FMUL.FTZ R59, R40, R36 ;  /* 0x00000024283b8220 */ /* 0x000fe20000410000 */
[----:B------:R-:W-:Y:S01]  /*3030*/  @!P0 MOV R21, R2 ;  /* 0x0000000200158202 */ /* 0x000fe20000000f00 */
[-C--:B------:R-:W-:Y:S02]  /*3040*/  @!P0 FFMA.FTZ R32, R32, R39.reuse, -R4 ;  /* 0x0000002720208223 */ /* 0x080fe40000010804 */
[----:B------:R-:W-:Y:S02]  /*3050*/  @!P0 FMUL.FTZ R4, R29, R36 ;  /* 0x000000241d048220 */ /* 0x000fe40000410000 */
[----:B------:R-:W-:Y:S02]  /*3060*/  @!P0 FFMA.FTZ R3, R33, R39, R3 ;  /* 0x0000002721038223 */ /* 0x000fe40000010003 */
[-C--:B------:R-:W-:Y:S02]  /*3070*/  @!P0 FFMA.FTZ R59, R29, R41.reuse, -R59 ;  /* 0x000000291d3b8223 */ /* 0x080fe4000001083b */
[----:B------:R-:W-:Y:S01]  /*3080*/  @!P0 FFMA.FTZ R4, R40, R41, R4 ;  /* 0x0000002928048223 */ /* 0x000fe20000010004 */
[----:B------:R-:W-:Y:S04]  /*3090*/  @!P0 F2FP.PACK_AB R3, R3, R32 ;  /* 0x000000200303823e */ /* 0x000fe800000000ff */
[----:B------:R-:W-:Y:S02]  /*30a0*/  @!P0 F2FP.PACK_AB R4, R4, R59 ;  /* 0x0000003b0404823e */ /* 0x000fe400000000ff */
[----:B------:R-:W-:Y:S02]  /*30b0*/  @!P0 MOV R22, R3 ;  /* 0x0000000300168202 */ /* 0x000fe40000000f00 */
[----:B------:R-:W-:Y:S05]  /*30c0*/  @!P0 MOV R23, R4 ;  /* 0x0000000400178202 */ /* 0x000fea0000000f00 */
[----:B------:R2:W-:Y:S02]  /*30d0*/  ST.E.128 [R66.64], R20 ;  /* 0x0000001442007985 */ /* 0x0005e4000c101d14 */
.L_x_72:
[----:B------:R-:W-:Y:S05]  /*30e0*/  BSYNC B1 ;  /* 0x0000000000017941 */ /* 0x000fea0003800000 */
.L_x_71:
[----:B------:R4:W1:Y:S01]  /*30f0*/  SHFL.IDX PT, R40, R141, 0x1, 0x181f ;  /* 0x00381f008d287f89 */ /* 0x00086200000e0000 */
[----:B------:R-:W-:Y:S03]  /*3100*/  BSSY B1, `(.L_x_75) ;  /* 0x0000075000017945 */ /* 0x000fe60003800000 */
[----:B------:R4:W3:Y:S01]  /*3110*/  SHFL.IDX PT, R39, R162, 0x1, 0x181f ;  /* 0x00381f00a2277f89 */ /* 0x0008e200000e0000 */
[----:B------:R-:W-:-:S05]  /*3120*/  @P6 BRA `(.L_x_76) ;  /* 0x0000072000006947 */ /* 0x000fca0003800000 */
[----:B------:R-:W-:Y:S01]  /*3130*/  BSSY B0, `(.L_x_77) ;  /* 0x0000038000007945 */ /* 0x000fe20003800000 */
[----:B------:R-:W-:-:S05]  /*3140*/  @P5 BRA `(.L_x_78) ;  /* 0x0000036000005947 */ /* 0x000fca0003800000 */
[C---:B---3--:R-:W-:Y:S01]  /*3150*/  LEA R62, P0, R10.reuse, R39, 0x1 ;  /* 0x000000270a3e7211 */ /* 0x048fe200078008ff */
[----:B--2---:R-:W2:Y:S03]  /*3160*/  LDS.128 R20, [R132+0x9100] ;  /* 0x0091000084147984 */ /* 0x004ea60000000c00 */
[----:B-1----:R-:W-:Y:S02]  /*3170*/  LEA.HI.X R63, R10, R40, R11, 0x1, P0 ;  /* 0x000000280a3f7211 */ /* 0x002fe400000f0c0b */
[----:B------:R-:W-:Y:S11]  /*3180*/  ISETP.GE.AND P0, PT, R12, c[0x0][0x27c], PT ;  /* 0x00009f000c007a0c */ /* 0x000ff60003f06270 */
[----:B------:R-:W-:Y:S02]  /*3190*/  @!UPT UIADD3 URZ, URZ, URZ, URZ ;  /* 0x0000003f3f3ff290 */ /* 0x000fe4000fffe03f */
[--C-:B------:R-:W-:Y:S01]  /*31a0*/  @!P0 HADD2.F32 R4, -RZ, R19.reuse.H1_H1 ;  /* 0x30000013ff048230 */ /* 0x100fe20000004100 */
[--C-:B------:R-:W-:Y:S01]  /*31b0*/  @!P0 SHF.R.U64 R0, R34, 0x10, R35.reuse ;  /* 0x0000001022008819 */ /* 0x100fe20000001223 */
[----:B------:R-:W-:Y:S01]  /*31c0*/  @!P0 HADD2.F32 R32, -RZ, R58.H1_H1 ;  /* 0x3000003aff208230 */ /* 0x000fe20000004100 */
[----:B------:R-:W-:Y:S01]  /*31d0*/  @!P0 SHF.R.U32.HI R34, RZ, 0x10, R35 ;  /* 0x00000010ff228819 */ /* 0x000fe20000011623 */
[----:B------:R-:W-:Y:S01]  /*31e0*/  @!P0 HADD2.F32 R19, -RZ, R19.H0_H0 ;  /* 0x20000013ff138230 */ /* 0x000fe20000004100 */
[--C-:B------:R-:W-:Y:S01]  /*31f0*/  @!P0 SHF.R.U64 R35, R60, 0x10, R61.reuse ;  /* 0x000000103c238819 */ /* 0x100fe2000000123d */
        /* <DEDUP_REMOVED lines=14> */
[----:B------:R-:W-:Y:S01]  /*32e0*/  @!P0 FMUL.FTZ R42, R33, R28 ;  /* 0x0000001c212a8220 */ /* 0x000fe20000410000 */
[----:B------:R-:W-:Y:S01]  /*32f0*/  @!P0 MOV R3, R22 ;  /* 0x0000001600038202 */ /* 0x000fe20000000f00 */
[----:B------:R-:W-:Y:S02]  /*3300*/  @!P0 FFMA.FTZ R41, R2, R32, -R41 ;  /* 0x0000002002298223 */ /* 0x000fe40000010829 */
[C---:B------:R-:W-:Y:S02]  /*3310*/  @!P0 FMUL.FTZ R2, R4.reuse, R28 ;  /* 0x0000001c04028220 */ /* 0x040fe40000410000 */
[----:B------:R-:W-:Y:S01]  /*3320*/  @!P0 FFMA.FTZ R42, R4, R35, -R42 ;  /* 0x00000023042a8223 */ /* 0x000fe2000001082a */
        /* <DEDUP_REMOVED lines=14> */
[----:B------:R-:W-:Y:S02]  /*3410*/  @!P0 FFMA.FTZ R29, R29, R36, -R4 ;  /* 0x000000241d1d8223 */ /* 0x000fe40000010804 */
        /* <DEDUP_REMOVED lines=9> */
.L_x_78:
[----:B------:R-:W-:Y:S05]  /*34b0*/  BSYNC B0 ;  /* 0x0000000000007941 */ /* 0x000fea0003800000 */
.L_x_77:
[----:B------:R-:W-:Y:S11]  /*34c0*/  ISETP.GE.AND P0, PT, R136, c[0x0][0x1d4], PT ;  /* 0x0000750088007a0c */ /* 0x000ff60003f06270 */
[----:B------:R-:W-:Y:S02]  /*34d0*/  @!UPT UIADD3 URZ, URZ, URZ, URZ ;  /* 0x0000003f3f3ff290 */ /* 0x000fe4000fffe03f */
[----:B------:R-:W-:-:S05]  /*34e0*/  @P0 BRA `(.L_x_76) ;  /* 0x0000036000000947 */ /* 0x000fca0003800000 */
[C---:B---3--:R-:W-:Y:S01]  /*34f0*/  LEA R38, P0, R129.reuse, R39, 0x1 ;  /* 0x0000002781267211 */ /* 0x048fe200078008ff */
[----:B-12---:R-:W1:Y:S03]  /*3500*/  LDS.128 R20, [R132+0xd100] ;  /* 0x00d1000084147984 */ /* 0x006e660000000c00 */
        /* <DEDUP_REMOVED lines=15> */
[----:B-1----:R-:W-:Y:S02]  /*3600*/  @!P0 MOV R2, R20 ;  /* 0x0000001400028202 */ /* 0x002fe40000000f00 */
        /* <DEDUP_REMOVED lines=36> */
.L_x_76:
[----:B------:R-:W-:Y:S05]  /*3850*/  BSYNC B1 ;  /* 0x0000000000017941 */ /* 0x000fea0003800000 */
.L_x_75:
[----:B------:R4:W3:Y:S01]  /*3860*/  SHFL.IDX PT, R34, R141, 0x2, 0x181f ;  /* 0x00581f008d227f89 */ /* 0x0008e200000e0000 */
[----:B------:R-:W-:Y:S03]  /*3870*/  BSSY B1, `(.L_x_79) ;  /* 0x0000075000017945 */ /* 0x000fe60003800000 */
[----:B------:R4:W2:Y:S01]  /*3880*/  SHFL.IDX PT, R33, R162, 0x2, 0x181f ;  /* 0x00581f00a2217f89 */ /* 0x0008a200000e0000 */
[----:B------:R-:W-:-:S05]  /*3890*/  @P4 BRA `(.L_x_80) ;  /* 0x0000072000004947 */ /* 0x000fca0003800000 */
[----:B------:R-:W-:Y:S01]  /*38a0*/  BSSY B0, `(.L_x_81) ;  /* 0x0000038000007945 */ /* 0x000fe20003800000 */
[----:B------:R-:W-:-:S05]  /*38b0*/  @P5 BRA `(.L_x_82) ;  /* 0x0000036000005947 */ /* 0x000fca0003800000 */
[C---:B-12---:R-:W-:Y:S01]  /*38c0*/  LEA R38, P0, R10.reuse, R33, 0x1 ;  /* 0x000000210a267211 */ /* 0x046fe200078008ff */
[----:B------:R-:W1:Y:S03]  /*38d0*/  LDS.128 R20, [R132+0xa100] ;  /* 0x00a1000084147984 */ /* 0x000e660000000c00 */
[----:B---3--:R-:W-:Y:S02]  /*38e0*/  LEA.HI.X R39, R10, R34, R11, 0x1, P0 ;  /* 0x000000220a277211 */ /* 0x008fe400000f0c0b */
[----:B------:R-:W-:Y:S11]  /*38f0*/  ISETP.GE.AND P0, PT, R12, c[0x0][0x27c], PT ;  /* 0x00009f000c007a0c */ /* 0x000ff60003f06270 */
[----:B------:R-:W-:Y:S02]  /*3900*/  @!UPT UIADD3 URZ, URZ, URZ, URZ ;  /* 0x0000003f3f3ff290 */ /* 0x000fe4000fffe03f */
[--C-:B------:R-:W-:Y:S01]  /*3910*/  @!P0 HADD2.F32 R4, -RZ, R8.reuse.H1_H1 ;  /* 0x30000008ff048230 */ /* 0x100fe20000004100 */
[----:B------:R-:W-:Y:S01]  /*3920*/  @!P0 SHF.R.U64 R0, R26, 0x10, R27 ;  /* 0x000000101a008819 */ /* 0x000fe2000000121b */
[----:B------:R-:W-:Y:S01]  /*3930*/  @!P0 HADD2.F32 R8, -RZ, R8.H0_H0 ;  /* 0x20000008ff088230 */ /* 0x000fe20000004100 */
[----:B------:R-:W-:Y:S01]  /*3940*/  @!P0 SHF.R.U64 R29, R54, 0x10, R55 ;  /* 0x00000010361d8819 */ /* 0x000fe20000001237 */
[----:B------:R-:W-:Y:S01]  /*3950*/  @!P0 HADD2.F32 R30, -RZ, R50.H0_H0 ;  /* 0x20000032ff1e8230 */ /* 0x000fe20000004100 */
[----:B------:R-:W-:Y:S01]  /*3960*/  @!P0 SHF.R.U32.HI R26, RZ, 0x10, R27 ;  /* 0x00000010ff1a8819 */ /* 0x000fe2000001161b */
[----:B------:R-:W-:Y:S01]  /*3970*/  @!P0 HADD2.F32 R18, -RZ, R0.H0_H0 ;  /* 0x20000000ff128230 */ /* 0x000fe20000004100 */
[----:B------:R-:W-:Y:S01]  /*3980*/  @!P0 SHF.R.U32.HI R32, RZ, 0x10, R55 ;  /* 0x00000010ff208819 */ /* 0x000fe20000011637 */
[----:B------:R-:W-:Y:S02]  /*3990*/  @!P0 HADD2.F32 R27, -RZ, R50.H1_H1 ;  /* 0x30000032ff1b8230 */ /* 0x000fe40000004100 */
        /* <DEDUP_REMOVED lines=8> */
[CC--:B------:R-:W-:Y:S02]  /*3a20*/  @!P0 FMUL.FTZ R35, R19.reuse, R4.reuse ;  /* 0x0000000413238220 */ /* 0x0c0fe40000410000 */
[----:B------:R-:W-:Y:S01]  /*3a30*/  @!P0 FMUL.FTZ R0, R2, R4 ;  /* 0x0000000402008220 */ /* 0x000fe20000410000 */
        /* <DEDUP_REMOVED lines=21> */
[C---:B------:R-:W-:Y:S02]  /*3b90*/  @!P0 FMUL.FTZ R4, R18.reuse, R26 ;  /* 0x0000001a12048220 */ /* 0x040fe40000410000 */
        /* <DEDUP_REMOVED lines=8> */
.L_x_82:
[----:B------:R-:W-:Y:S05]  /*3c20*/  BSYNC B0 ;  /* 0x0000000000007941 */ /* 0x000fea0003800000 */
.L_x_81:
[----:B------:R-:W-:Y:S11]  /*3c30*/  ISETP.GE.AND P0, PT, R136, c[0x0][0x1d4], PT ;  /* 0x0000750088007a0c */ /* 0x000ff60003f06270 */
[----:B------:R-:W-:Y:S02]  /*3c40*/  @!UPT UIADD3 URZ, URZ, URZ, URZ ;  /* 0x0000003f3f3ff290 */ /* 0x000fe4000fffe03f */
[----:B------:R-:W-:-:S05]  /*3c50*/  @P0 BRA `(.L_x_80) ;  /* 0x0000036000000947 */ /* 0x000fca0003800000 */
[C---:B--2---:R-:W-:Y:S01]  /*3c60*/  LEA R32, P0, R129.reuse, R33, 0x1 ;  /* 0x0000002181207211 */ /* 0x044fe200078008ff */
[----:B-1----:R-:W1:Y:S03]  /*3c70*/  LDS.128 R20, [R132+0xe100] ;  /* 0x00e1000084147984 */ /* 0x002e660000000c00 */
[----:B---3--:R-:W-:Y:S02]  /*3c80*/  LEA.HI.X R33, R129, R34, R109, 0x1, P0 ;  /* 0x0000002281217211 */ /* 0x008fe400000f0c6d */
[----:B------:R-:W-:Y:S11]  /*3c90*/  ISETP.GE.AND P0, PT, R9, c[0x0][0x27c], PT ;  /* 0x00009f0009007a0c */ /* 0x000ff60003f06270 */
[----:B------:R-:W-:Y:S02]  /*3ca0*/  @!UPT UIADD3 URZ, URZ, URZ, URZ ;  /* 0x0000003f3f3ff290 */ /* 0x000fe4000fffe03f */
[----:B------:R-:W-:Y:S01]  /*3cb0*/  @!P0 HADD2.F32 R4, -RZ, R7.H1_H1 ;  /* 0x30000007ff048230 */ /* 0x000fe20000004100 */
[----:B------:R-:W-:Y:S01]  /*3cc0*/  @!P0 SHF.R.U64 R0, R24, 0x10, R25 ;  /* 0x0000001018008819 */ /* 0x000fe20000001219 */
[----:B------:R-:W-:Y:S01]  /*3cd0*/  @!P0 HADD2.F32 R19, -RZ, R45.H1_H1 ;  /* 0x3000002dff138230 */ /* 0x000fe20000004100 */
        /* <DEDUP_REMOVED lines=32> */
[C---:B------:R-:W-:Y:S01]  /*3ee0*/  @!P0 FMUL.FTZ R4, R19.reuse, R7 ;  /* 0x0000000713048220 */ /* 0x040fe20000410000 */
[----:B------:R-:W-:Y:S01]  /*3ef0*/  @!P0 MOV R20, R0 ;  /* 0x0000000000148202 */ /* 0x000fe20000000f00 */
[----:B------:R-:W-:Y:S01]  /*3f00*/  @!P0 FMUL.FTZ R34, R28, R24 ;  /* 0x000000181c228220 */ /* 0x000fe20000410000 */
[----:B------:R-:W-:Y:S01]  /*3f10*/  @!P0 MOV R21, R2 ;  /* 0x0000000200158202 */ /* 0x000fe20000000f00 */
[-C--:B------:R-:W-:Y:S02]  /*3f20*/  @!P0 FFMA.FTZ R18, R18, R27.reuse, -R4 ;  /* 0x0000001b12128223 */ /* 0x080fe40000010804 */
        /* <DEDUP_REMOVED lines=9> */
.L_x_80:
[----:B------:R-:W-:Y:S05]  /*3fc0*/  BSYNC B1 ;  /* 0x0000000000017941 */ /* 0x000fea0003800000 */
.L_x_79:
[----:B-1--4-:R-:W1:Y:S04]  /*3fd0*/  SHFL.IDX PT, R141, R141, 0x3, 0x181f ;  /* 0x00781f008d8d7f89 */ /* 0x012e6800000e0000 */
[----:B------:R-:W4:Y:S01]  /*3fe0*/  SHFL.IDX PT, R162, R162, 0x3, 0x181f ;  /* 0x00781f00a2a27f89 */ /* 0x000f2200000e0000 */
[----:B------:R-:W-:-:S05]  /*3ff0*/  @P2 BRA `(.L_x_83) ;  /* 0x0000316000002947 */ /* 0x000fca0003800000 */
[----:B------:R-:W-:Y:S01]  /*4000*/  BSSY B0, `(.L_x_84) ;  /* 0x0000038000007945 */ /* 0x000fe20003800000 */
[----:B------:R-:W-:-:S05]  /*4010*/  @P5 BRA `(.L_x_85) ;  /* 0x0000036000005947 */ /* 0x000fca0003800000 */
[C---:B----4-:R-:W-:Y:S01]  /*4020*/  LEA R30, P0, R10.reuse, R162, 0x1 ;  /* 0x000000a20a1e7211 */ /* 0x050fe200078008ff */
[----:B--2---:R-:W2:Y:S03]  /*4030*/  LDS.128 R20, [R132+0xb100] ;  /* 0x00b1000084147984 */ /* 0x004ea60000000c00 */
[----:B-1----:R-:W-:Y:S02]  /*4040*/  LEA.HI.X R31, R10, R141, R11, 0x1, P0 ;  /* 0x0000008d0a1f7211 */ /* 0x002fe400000f0c0b */
        /* <DEDUP_REMOVED lines=35> */
[CC--:B------:R-:W-:Y:S01]  /*4280*/  @!P0 FMUL.FTZ R3, R8.reuse, R6.reuse ;  /* 0x0000000608038220 */ /* 0x0c0fe20000410000 */
        /* <DEDUP_REMOVED lines=15> */
.L_x_85:
[----:B------:R-:W-:Y:S05]  /*4380*/  BSYNC B0 ;  /* 0x0000000000007941 */ /* 0x000fea0003800000 */
.L_x_84:
[----:B------:R-:W-:Y:S11]  /*4390*/  ISETP.GE.AND P0, PT, R136, c[0x0][0x1d4], PT ;  /* 0x0000750088007a0c */ /* 0x000ff60003f06270 */
[----:B------:R-:W-:Y:S02]  /*43a0*/  @!UPT UIADD3 URZ, URZ, URZ, URZ ;  /* 0x0000003f3f3ff290 */ /* 0x000fe4000fffe03f */
[----:B------:R-:W-:-:S05]  /*43b0*/  @P0 BRA `(.L_x_83) ;  /* 0x00002da000000947 */ /* 0x000fca0003800000 */
[C---:B----4-:R-:W-:Y:S01]  /*43c0*/  LEA R162, P0, R129.reuse, R162, 0x1 ;  /* 0x000000a281a27211 */ /* 0x050fe200078008ff */
[----:B------:R-:W4:Y:S03]  /*43d0*/  LDS.128 R16, [R132+0xf100] ;  /* 0x00f1000084107984 */ /* 0x000f260000000c00 */
[----:B-1----:R-:W-:Y:S02]  /*43e0*/  LEA.HI.X R163, R129, R141, R109, 0x1, P0 ;  /* 0x0000008d81a37211 */ /* 0x002fe400000f0c6d */
[----:B------:R-:W-:Y:S11]  /*43f0*/  ISETP.GE.AND P0, PT, R9, c[0x0][0x27c], PT ;  /* 0x00009f0009007a0c */ /* 0x000ff60003f06270 */
[----:B------:R-:W-:Y:S02]  /*4400*/  @!UPT UIADD3 URZ, URZ, URZ, URZ ;  /* 0x0000003f3f3ff290 */ /* 0x000fe4000fffe03f */
[----:B------:R-:W-:Y:S01]  /*4410*/  @!P0 HADD2.F32 R4, -RZ, R5.H1_H1 ;  /* 0x30000005ff048230 */ /* 0x000fe20000004100 */
[----:B------:R-:W-:Y:S01]  /*4420*/  @!P0 SHF.R.U64 R0, R14, 0x10, R15 ;  /* 0x000000100e008819 */ /* 0x000fe2000000120f */
[----:B------:R-:W-:Y:S01]  /*4430*/  @!P0 HADD2.F32 R8, -RZ, R43.H1_H1 ;  /* 0x3000002bff088230 */ /* 0x000fe20000004100 */
[----:B--2---:R-:W-:Y:S01]  /*4440*/  @!P0 SHF.R.U64 R20, R46, 0x10, R47 ;  /* 0x000000102e148819 */ /* 0x004fe2000000122f */
        /* <DEDUP_REMOVED lines=8> */
[----:B----4-:R-:W-:Y:S02]  /*44d0*/  @!P0 MOV R2, R16 ;  /* 0x0000001000028202 */ /* 0x010fe40000000f00 */
        /* <DEDUP_REMOVED lines=35> */
[----:B------:R1:W-:Y:S01]  /*4710*/  ST.E.128 [R162.64], R16 ;  /* 0x00000010a2007985 */ /* 0x0003e2000c101d14 */
[----:B------:R-:W-:-:S05]  /*4720*/  BRA `(.L_x_83) ;  /* 0x00002a3000007947 */ /* 0x000fca0003800000 */
.L_x_62:
[----:B------:R-:W-:Y:S01]  /*4730*/  ISETP.GE.AND P0, PT, R126, R75, PT ;  /* 0x0000004b7e00720c */ /* 0x000fe20003f06270 */
[----:B------:R-:W-:Y:S01]  /*4740*/  CS2R R66, SRZ ;  /* 0x0000000000427805 */ /* 0x000fe2000001ff00 */
[----:B------:R-:W-:Y:S01]  /*4750*/  ISETP.NE.AND P6, PT, R138, RZ, PT ;  /* 0x000000ff8a00720c */ /* 0x000fe20003fc5270 */
[----:B------:R-:W-:Y:S01]  /*4760*/  CS2R R64, SRZ ;  /* 0x0000000000407805 */ /* 0x000fe2000001ff00 */
[----:B------:R-:W-:Y:S01]  /*4770*/  ISETP.GE.OR P4, PT, R10, c[0x0][0x27c], P0 ;  /* 0x00009f000a007a0c */ /* 0x000fe20000786670 */
        /* <DEDUP_REMOVED lines=8> */
[----:B------:R1:W2:Y:S01]  /*4800*/  SHFL.IDX PT, R169, R141, RZ, 0x181f ;  /* 0x00181fff8da97589 */ /* 0x0002a200000e0000 */
[----:B------:R-:W-:Y:S03]  /*4810*/  BSSY B0, `(.L_x_86) ;  /* 0x00000dd000007945 */ /* 0x000fe60003800000 */
[----:B------:R-:W-:Y:S04]  /*4820*/  @!P4 IADD3 R2, P1, P0, R144, R68, R105 ;  /* 0x000000449002c210 */ /* 0x000fe8000783e069 */
[C---:B------:R-:W-:Y:S01]  /*4830*/  @!P4 IADD3.X R0, R81.reuse, R39, R104, P1, P0 ;  /* 0x000000275100c210 */ /* 0x040fe20000fe0468 */
[----:B------:R1:W3:Y:S01]  /*4840*/  SHFL.IDX PT, R168, R162, RZ, 0x181f ;  /* 0x00181fffa2a87589 */ /* 0x0002e200000e0000 */
[----:B------:R-:W-:Y:S04]  /*4850*/  @!P4 IADD3 R4, P1, P0, R142, R42, R107 ;  /* 0x0000002a8e04c210 */ /* 0x000fe8000783e06b */
[----:B------:R-:W-:Y:S02]  /*4860*/  @!P4 IADD3.X R3, R80, R29, R106, P1, P0 ;  /* 0x0000001d5003c210 */ /* 0x000fe40000fe046a */
[----:B------:R-:W-:Y:S04]  /*4870*/  ISETP.GE.AND P0, PT, R122, R75, PT ;  /* 0x0000004b7a00720c */ /* 0x000fe80003f06270 */
[----:B------:R-:W-:Y:S11]  /*4880*/  ISETP.GE.OR P2, PT, R10, c[0x0][0x27c], P0 ;  /* 0x00009f000a007a0c */ /* 0x000ff60000746670 */
[----:B------:R-:W-:Y:S02]  /*4890*/  @!UPT UIADD3 URZ, URZ, URZ, URZ ;  /* 0x0000003f3f3ff290 */ /* 0x000fe4000fffe03f */
[----:B------:R-:W-:Y:S04]  /*48a0*/  @!P2 IADD3 R6, P1, P0, R144, R91, R68 ;  /* 0x0000005b9006a210 */ /* 0x000fe8000783e044 */
[C---:B------:R-:W-:Y:S02]  /*48b0*/  @!P2 IADD3.X R5, R81.reuse, R90, R39, P1, P0 ;  /* 0x0000005a5105a210 */ /* 0x040fe40000fe0427 */
[----:B------:R-:W-:Y:S04]  /*48c0*/  @!P2 IADD3 R8, P1, P0, R142, R93, R42 ;  /* 0x0000005d8e08a210 */ /* 0x000fe8000783e02a */
[----:B------:R-:W-:Y:S02]  /*48d0*/  @!P2 IADD3.X R7, R80, R92, R29, P1, P0 ;  /* 0x0000005c5007a210 */ /* 0x000fe40000fe041d */
[----:B------:R-:W-:Y:S04]  /*48e0*/  ISETP.GE.AND P0, PT, R118, R75, PT ;  /* 0x0000004b7600720c */ /* 0x000fe80003f06270 */
[----:B------:R-:W-:Y:S11]  /*48f0*/  ISETP.GE.OR P1, PT, R10, c[0x0][0x27c], P0 ;  /* 0x00009f000a007a0c */ /* 0x000ff60000726670 */
[----:B------:R-:W-:Y:S02]  /*4900*/  @!UPT UIADD3 URZ, URZ, URZ, URZ ;  /* 0x0000003f3f3ff290 */ /* 0x000fe4000fffe03f */
[----:B------:R-:W-:Y:S04]  /*4910*/  @!P1 IADD3 R15, P3, P0, R144, R158, R68 ;  /* 0x0000009e900f9210 */ /* 0x000fe8000787e044 */
[----:B------:R-:W-:Y:S02]  /*4920*/  @!P1 IADD3.X R14, R81, R94, R39, P3, P0 ;  /* 0x0000005e510e9210 */ /* 0x000fe40001fe0427 */
[----:B------:R-:W-:Y:S04]  /*4930*/  @!P1 IADD3 R17, P3, P0, R142, R156, R42 ;  /* 0x0000009c8e119210 */ /* 0x000fe8000787e02a */
[----:B------:R-:W-:Y:S02]  /*4940*/  @!P1 IADD3.X R16, R80, R95, R29, P3, P0 ;  /* 0x0000005f50109210 */ /* 0x000fe40001fe041d */
[C---:B------:R-:W-:Y:S04]  /*4950*/  @!P4 LEA R18, P0, R2.reuse, c[0x0][0x270], 0x1 ;  /* 0x00009c000212ca11 */ /* 0x040fe800078008ff */
[----:B------:R-:W-:Y:S02]  /*4960*/  @!P4 LEA.HI.X R19, R2, c[0x0][0x274], R0, 0x1, P0 ;  /* 0x00009d000213ca11 */ /* 0x000fe400000f0c00 */
[C---:B------:R-:W-:Y:S03]  /*4970*/  @!P4 LEA R20, P0, R4.reuse, c[0x0][0x288], 0x1 ;  /* 0x0000a2000414ca11 */ /* 0x040fe600078008ff */
[----:B------:R4:W2:Y:S01]  /*4980*/  @!P4 LDG.E.128 R64, [R18.64] ;  /* 0x000000141240c981 */ /* 0x0008a2000c1e1d00 */
[----:B------:R-:W-:Y:S02]  /*4990*/  @!P4 LEA.HI.X R21, R4, c[0x0][0x28c], R3, 0x1, P0 ;  /* 0x0000a3000415ca11 */ /* 0x000fe400000f0c03 */
[C---:B------:R-:W-:Y:S04]  /*49a0*/  @!P2 LEA R4, P0, R6.reuse, c[0x0][0x270], 0x1 ;  /* 0x00009c000604aa11 */ /* 0x040fe800078008ff */
[----:B------:R-:W-:Y:S01]  /*49b0*/  @!P2 LEA.HI.X R5, R6, c[0x0][0x274], R5, 0x1, P0 ;  /* 0x00009d000605aa11 */ /* 0x000fe200000f0c05 */
[----:B------:R1:W3:Y:S01]  /*49c0*/  @!P4 LDG.E.128 R32, [R20.64] ;  /* 0x000000141420c981 */ /* 0x0002e2000c1e1d00 */
[C---:B------:R-:W-:Y:S04]  /*49d0*/  @!P2 LEA R24, P0, R8.reuse, c[0x0][0x288], 0x1 ;  /* 0x0000a2000818aa11 */ /* 0x040fe800078008ff */
[----:B------:R-:W-:Y:S02]  /*49e0*/  @!P2 LEA.HI.X R25, R8, c[0x0][0x28c], R7, 0x1, P0 ;  /* 0x0000a3000819aa11 */ /* 0x000fe400000f0c07 */
[C---:B------:R-:W-:Y:S01]  /*49f0*/  @!P1 LEA R2, P0, R15.reuse, c[0x0][0x270], 0x1 ;  /* 0x00009c000f029a11 */ /* 0x040fe200078008ff */
[----:B------:R1:W3:Y:S03]  /*4a00*/  @!P2 LDG.E.128 R56, [R4.64] ;  /* 0x000000140438a981 */ /* 0x0002e6000c1e1d00 */
[----:B------:R-:W-:Y:S02]  /*4a10*/  @!P1 LEA.HI.X R3, R15, c[0x0][0x274], R14, 0x1, P0 ;  /* 0x00009d000f039a11 */ /* 0x000fe400000f0c0e */
[C---:B------:R-:W-:Y:S03]  /*4a20*/  @!P1 LEA R6, P0, R17.reuse, c[0x0][0x288], 0x1 ;  /* 0x0000a20011069a11 */ /* 0x040fe600078008ff */
[----:B------:R1:W3:Y:S01]  /*4a30*/  @!P1 LDG.E.128 R52, [R2.64] ;  /* 0x0000001402349981 */ /* 0x0002e2000c1e1d00 */
[----:B------:R-:W-:Y:S01]  /*4a40*/  @!P1 LEA.HI.X R7, R17, c[0x0][0x28c], R16, 0x1, P0 ;  /* 0x0000a30011079a11 */ /* 0x000fe200000f0c10 */
[----:B----4-:R-:W-:Y:S01]  /*4a50*/  CS2R R18, SRZ ;  /* 0x0000000000127805 */ /* 0x010fe2000001ff00 */
[-C--:B------:R-:W-:Y:S01]  /*4a60*/  ISETP.GE.AND P0, PT, R137, R75.reuse, PT ;  /* 0x0000004b8900720c */ /* 0x080fe20003f06270 */
[----:B------:R-:W-:Y:S03]  /*4a70*/  CS2R R16, SRZ ;  /* 0x0000000000107805 */ /* 0x000fe6000001ff00 */
[----:B------:R-:W-:Y:S01]  /*4a80*/  ISETP.GE.OR P0, PT, R10, c[0x0][0x27c], P0 ;  /* 0x00009f000a007a0c */ /* 0x000fe20000706670 */
[----:B-1----:R-:W-:Y:S02]  /*4a90*/  CS2R R20, SRZ ;  /* 0x0000000000147805 */ /* 0x002fe4000001ff00 */
[----:B------:R1:W4:Y:S01]  /*4aa0*/  @!P1 LDG.E.128 R16, [R6.64] ;  /* 0x0000001406109981 */ /* 0x000322000c1e1d00 */
[----:B------:R-:W-:Y:S07]  /*4ab0*/  CS2R R4, SRZ ;  /* 0x0000000000047805 */ /* 0x000fee000001ff00 */
[----:B------:R-:W4:Y:S02]  /*4ac0*/  @!P2 LDG.E.128 R20, [R24.64] ;  /* 0x000000141814a981 */ /* 0x000f24000c1e1d00 */
[----:B------:R-:W-:Y:S05]  /*4ad0*/  @!P0 IADD3 R68, P1, R144, R68, RZ ;  /* 0x0000004490448210 */ /* 0x000fea0007f3e0ff */
[----:B------:R-:W-:Y:S01]  /*4ae0*/  @!P0 IMAD.X R39, R81, 0x1, R39, P1 ;  /* 0x0000000151278824 */ /* 0x000fe200008e0627 */
[C---:B------:R-:W-:Y:S04]  /*4af0*/  @!P0 LEA R2, P1, R68.reuse, c[0x0][0x270], 0x1 ;  /* 0x00009c0044028a11 */ /* 0x040fe800078208ff */
[----:B------:R-:W-:Y:S02]  /*4b00*/  @!P0 LEA.HI.X R3, R68, c[0x0][0x274], R39, 0x1, P1 ;  /* 0x00009d0044038a11 */ /* 0x000fe400008f0c27 */
[----:B------:R-:W-:Y:S01]  /*4b10*/  @!P0 IADD3 R42, P1, R142, R42, RZ ;  /* 0x0000002a8e2a8210 */ /* 0x000fe20007f3e0ff */
[----:B------:R-:W-:Y:S01]  /*4b20*/  CS2R R38, SRZ ;  /* 0x0000000000267805 */ /* 0x000fe2000001ff00 */
[----:B-1----:R-:W-:Y:S03]  /*4b30*/  CS2R R6, SRZ ;  /* 0x0000000000067805 */ /* 0x002fe6000001ff00 */
[----:B------:R-:W-:Y:S01]  /*4b40*/  @!P0 IMAD.X R29, R80, 0x1, R29, P1 ;  /* 0x00000001501d8824 */ /* 0x000fe200008e061d */
[C---:B------:R-:W-:Y:S01]  /*4b50*/  @!P0 LEA R14, P1, R42.reuse, c[0x0][0x288], 0x1 ;  /* 0x0000a2002a0e8a11 */ /* 0x040fe200078208ff */
[----:B------:R2:W5:Y:S03]  /*4b60*/  @!P0 LDG.E.128 R36, [R2.64] ;  /* 0x0000001402248981 */ /* 0x000566000c1e1d00 */
[----:B------:R-:W-:Y:S02]  /*4b70*/  @!P0 LEA.HI.X R15, R42, c[0x0][0x28c], R29, 0x1, P1 ;  /* 0x0000a3002a0f8a11 */ /* 0x000fe400008f0c1d */
[----:B------:R-:W-:Y:S03]  /*4b80*/  ISETP.GE.AND P1, PT, R10, c[0x0][0x27c], PT ;  /* 0x00009f000a007a0c */ /* 0x000fe60003f26270 */
[----:B------:R1:W5:Y:S01]  /*4b90*/  @!P0 LDG.E.128 R4, [R14.64] ;  /* 0x000000140e048981 */ /* 0x000362000c1e1d00 */
[----:B------:R-:W-:Y:S01]  /*4ba0*/  ISETP.GE.OR P0, PT, R137, R75, P5 ;  /* 0x0000004b8900720c */ /* 0x000fe20002f06670 */
[----:B--2---:R-:W-:Y:S02]  /*4bb0*/  IMAD.MOV.U32 R3, RZ, RZ, R66 ;  /* 0x000000ffff037224 */ /* 0x004fe400078e0042 */
[----:B------:R-:W-:Y:S02]  /*4bc0*/  IMAD.MOV.U32 R2, RZ, RZ, R67 ;  /* 0x000000ffff027224 */ /* 0x000fe400078e0043 */
[----:B------:R-:W-:Y:S03]  /*4bd0*/  IMAD.MOV.U32 R0, RZ, RZ, R64 ;  /* 0x000000ffff007224 */ /* 0x000fe600078e0040 */
[----:B------:R-:W-:Y:S01]  /*4be0*/  PRMT R63, R3, 0x5410, R2 ;  /* 0x00005410033f7816 */ /* 0x000fe20000000002 */
[----:B------:R-:W-:Y:S02]  /*4bf0*/  IMAD.MOV.U32 R2, RZ, RZ, R65 ;  /* 0x000000ffff027224 */ /* 0x000fe400078e0041 */
[----:B---3--:R-:W-:Y:S03]  /*4c00*/  IMAD.MOV.U32 R3, RZ, RZ, R34 ;  /* 0x000000ffff037224 */ /* 0x008fe600078e0022 */
[----:B------:R-:W-:Y:S01]  /*4c10*/  PRMT R72, R2, 0x5410, R0 ;  /* 0x0000541002487816 */ /* 0x000fe20000000000 */
[----:B------:R-:W-:Y:S02]  /*4c20*/  IMAD.MOV.U32 R0, RZ, RZ, R35 ;  /* 0x000000ffff007224 */ /* 0x000fe400078e0023 */
[----:B------:R-:W-:Y:S03]  /*4c30*/  IMAD.MOV.U32 R2, RZ, RZ, R32 ;  /* 0x000000ffff027224 */ /* 0x000fe600078e0020 */
[----:B------:R-:W-:Y:S01]  /*4c40*/  PRMT R26, R3, 0x5410, R0 ;  /* 0x00005410031a7816 */ /* 0x000fe20000000000 */
[----:B------:R-:W-:Y:S02]  /*4c50*/  IMAD.MOV.U32 R0, RZ, RZ, R33 ;  /* 0x000000ffff007224 */ /* 0x000fe400078e0021 */
[----:B------:R-:W-:Y:S02]  /*4c60*/  IMAD.MOV.U32 R3, RZ, RZ, R58 ;  /* 0x000000ffff037224 */ /* 0x000fe400078e003a */
[----:B------:R-:W-:Y:S01]  /*4c70*/  IMAD.MOV.U32 R8, RZ, RZ, R54 ;  /* 0x000000ffff087224 */ /* 0x000fe200078e0036 */
[----:B------:R-:W-:Y:S01]  /*4c80*/  PRMT R27, R0, 0x5410, R2 ;  /* 0x00005410001b7816 */ /* 0x000fe20000000002 */
[----:B------:R-:W-:Y:S02]  /*4c90*/  IMAD.MOV.U32 R2, RZ, RZ, R59 ;  /* 0x000000ffff027224 */ /* 0x000fe400078e003b */
[----:B------:R-:W-:Y:S03]  /*4ca0*/  IMAD.MOV.U32 R0, RZ, RZ, R56 ;  /* 0x000000ffff007224 */ /* 0x000fe600078e0038 */
[----:B------:R-:W-:Y:S01]  /*4cb0*/  PRMT R61, R3, 0x5410, R2 ;  /* 0x00005410033d7816 */ /* 0x000fe20000000002 */
[----:B------:R-:W-:Y:S05]  /*4cc0*/  IMAD.MOV.U32 R2, RZ, RZ, R57 ;  /* 0x000000ffff027224 */ /* 0x000fea00078e0039 */
[----:B------:R-:W-:Y:S01]  /*4cd0*/  PRMT R62, R2, 0x5410, R0 ;  /* 0x00005410023e7816 */ /* 0x000fe20000000000 */
[----:B----4-:R-:W-:Y:S02]  /*4ce0*/  IMAD.MOV.U32 R3, RZ, RZ, R22 ;  /* 0x000000ffff037224 */ /* 0x010fe400078e0016 */
[----:B------:R-:W-:Y:S02]  /*4cf0*/  IMAD.MOV.U32 R0, RZ, RZ, R23 ;  /* 0x000000ffff007224 */ /* 0x000fe400078e0017 */
[----:B------:R-:W-:Y:S03]  /*4d00*/  IMAD.MOV.U32 R2, RZ, RZ, R20 ;  /* 0x000000ffff027224 */ /* 0x000fe600078e0014 */
[----:B------:R-:W-:Y:S01]  /*4d10*/  PRMT R24, R3, 0x5410, R0 ;  /* 0x0000541003187816 */ /* 0x000fe20000000000 */
[----:B------:R-:W-:Y:S02]  /*4d20*/  IMAD.MOV.U32 R0, RZ, RZ, R21 ;  /* 0x000000ffff007224 */ /* 0x000fe400078e0015 */
[----:B------:R-:W-:Y:S03]  /*4d30*/  IMAD.MOV.U32 R3, RZ, RZ, R55 ;  /* 0x000000ffff037224 */ /* 0x000fe600078e0037 */
[----:B------:R-:W-:Y:S01]  /*4d40*/  PRMT R25, R0, 0x5410, R2 ;  /* 0x0000541000197816 */ /* 0x000fe20000000002 */
[----:B------:R-:W-:Y:S01]  /*4d50*/  IMAD.MOV.U32 R2, RZ, RZ, R52 ;  /* 0x000000ffff027224 */ /* 0x000fe200078e0034 */
[----:B------:R-:W-:Y:S01]  /*4d60*/  PRMT R51, R8, 0x5410, R3 ;  /* 0x0000541008337816 */ /* 0x000fe20000000003 */
[----:B------:R-:W-:Y:S02]  /*4d70*/  IMAD.MOV.U32 R0, RZ, RZ, R53 ;  /* 0x000000ffff007224 */ /* 0x000fe400078e0035 */
[----:B------:R-:W-:Y:S02]  /*4d80*/  IMAD.MOV.U32 R8, RZ, RZ, R18 ;  /* 0x000000ffff087224 */ /* 0x000fe400078e0012 */
[----:B------:R-:W-:Y:S01]  /*4d90*/  IMAD.MOV.U32 R3, RZ, RZ, R19 ;  /* 0x000000ffff037224 */ /* 0x000fe200078e0013 */
[----:B------:R-:W-:Y:S01]  /*4da0*/  PRMT R60, R2, 0x5410, R0 ;  /* 0x00005410023c7816 */ /* 0x000fe20000000000 */
[----:B------:R-:W-:Y:S02]  /*4db0*/  IMAD.MOV.U32 R2, RZ, RZ, R16 ;  /* 0x000000ffff027224 */ /* 0x000fe400078e0010 */
[----:B------:R-:W-:Y:S01]  /*4dc0*/  IMAD.MOV.U32 R0, RZ, RZ, R17 ;  /* 0x000000ffff007224 */ /* 0x000fe200078e0011 */
[----:B-1----:R-:W-:Y:S04]  /*4dd0*/  PRMT R14, R8, 0x5410, R3 ;  /* 0x00005410080e7816 */ /* 0x002fe80000000003 */
[----:B------:R-:W-:Y:S01]  /*4de0*/  PRMT R15, R2, 0x5410, R0 ;  /* 0x00005410020f7816 */ /* 0x000fe20000000000 */
[----:B------:R-:W-:-:S05]  /*4df0*/  @P0 BRA `(.L_x_87) ;  /* 0x000007e000000947 */ /* 0x000fca0003800000 */
[----:B-----5:R-:W-:Y:S01]  /*4e00*/  IMAD.MOV.U32 R45, RZ, RZ, R37 ;  /* 0x000000ffff2d7224 */ /* 0x020fe200078e0025 */
[----:B------:R-:W-:Y:S01]  /*4e10*/  MOV R2, UR24 ;  /* 0x0000001800027c02 */ /* 0x000fe20008000f00 */
[----:B------:R-:W-:Y:S01]  /*4e20*/  IMAD.MOV.U32 R48, RZ, RZ, R39 ;  /* 0x000000ffff307224 */ /* 0x000fe200078e0027 */
[C---:B------:R-:W-:Y:S01]  /*4e30*/  LEA R166, P0, R127.reuse, R168, 0x1 ;  /* 0x000000a87fa67211 */ /* 0x040fe200078008ff */
[----:B------:R-:W-:Y:S01]  /*4e40*/  IMAD.MOV.U32 R3, RZ, RZ, R5 ;  /* 0x000000ffff037224 */ /* 0x000fe200078e0005 */
[----:B------:R-:W-:Y:S01]  /*4e50*/  SEL R2, R2, UR17, !P6 ;  /* 0x0000001102027c07 */ /* 0x000fe2000f000000 */
[----:B------:R-:W-:Y:S01]  /*4e60*/  IMAD.MOV.U32 R8, RZ, RZ, R7 ;  /* 0x000000ffff087224 */ /* 0x000fe200078e0007 */
[----:B------:R-:W-:Y:S01]  /*4e70*/  LEA.HI.X R167, R127, R169, R108, 0x1, P0 ;  /* 0x000000a97fa77211 */ /* 0x000fe200000f0c6c */
[----:B------:R-:W-:Y:S01]  /*4e80*/  LDS.128 R28, [R113+0x8100] ;  /* 0x00810000711c7984 */ /* 0x000fe20000000c00 */
[----:B------:R-:W-:Y:S01]  /*4e90*/  SHF.R.S32.HI R0, RZ, 0x1f, R2 ;  /* 0x0000001fff007819 */ /* 0x000fe20000011402 */
[----:B------:R-:W-:Y:S01]  /*4ea0*/  @!P1 HADD2.F32 R48, -RZ, R48.H0_H0 ;  /* 0x20000030ff309230 */ /* 0x000fe20000004100 */
[--C-:B------:R-:W-:Y:S01]  /*4eb0*/  @!P1 SHF.R.U64 R42, R36, 0x10, R37.reuse ;  /* 0x00000010242a9819 */ /* 0x100fe20000001225 */
[----:B------:R-:W-:Y:S01]  /*4ec0*/  @!P1 HADD2.F32 R3, -RZ, R3.H0_H0 ;  /* 0x20000003ff039230 */ /* 0x000fe20000004100 */
[----:B------:R-:W-:Y:S02]  /*4ed0*/  LEA.HI R0, R0, R2, RZ, 0x4 ;  /* 0x0000000200007211 */ /* 0x000fe400078f20ff */
[----:B------:R-:W-:Y:S01]  /*4ee0*/  @!P1 SHF.R.U32.HI R43, RZ, 0x10, R37 ;  /* 0x00000010ff2b9819 */ /* 0x000fe20000011625 */
[----:B------:R-:W-:Y:S01]  /*4ef0*/  @!P1 HADD2.F32 R42, -RZ, R42.H0_H0 ;  /* 0x2000002aff2a9230 */ /* 0x000fe20000004100 */
[----:B------:R-:W-:Y:S02]  /*4f00*/  LEA.HI.SX32 R0, R0, R128, 0x1c ;  /* 0x0000008000007211 */ /* 0x000fe400078fe2ff */
[----:B------:R-:W-:Y:S02]  /*4f10*/  MOV R40, R36 ;  /* 0x0000002400287202 */ /* 0x000fe40000000f00 */
[----:B------:R-:W-:Y:S01]  /*4f20*/  SHF.R.S32.HI R2, RZ, 0x1f, R0 ;  /* 0x0000001fff027819 */ /* 0x000fe20000011400 */
[----:B------:R-:W-:Y:S01]  /*4f30*/  IMAD.SHL.U32 R41, R0, 0x8, RZ ;  /* 0x0000000800297824 */ /* 0x000fe200078e00ff */
[----:B------:R-:W-:Y:S01]  /*4f40*/  @!P1 SHF.R.U64 R46, R38, 0x10, R39 ;  /* 0x00000010262e9819 */ /* 0x000fe20000001227 */
[----:B------:R-:W-:Y:S01]  /*4f50*/  @!P1 HADD2.F32 R40, -RZ, R40.H0_H0 ;  /* 0x20000028ff289230 */ /* 0x000fe20000004100 */
[----:B------:R-:W-:Y:S02]  /*4f60*/  LEA.HI R2, R2, R0, RZ, 0x3 ;  /* 0x0000000002027211 */ /* 0x000fe400078f18ff */
[----:B------:R-:W-:Y:S01]  /*4f70*/  LOP3.LUT R0, R135, 0x38, R41, 0xf8, !PT ;  /* 0x0000003887007812 */ /* 0x000fe200078ef829 */
[----:B------:R-:W-:Y:S01]  /*4f80*/  @!P1 HADD2.F32 R46, -RZ, R46.H0_H0 ;  /* 0x2000002eff2e9230 */ /* 0x000fe20000004100 */
[----:B------:R-:W-:Y:S02]  /*4f90*/  SHF.L.U32 R2, R2, 0xa, RZ ;  /* 0x0000000a02027819 */ /* 0x000fe400000006ff */
[----:B------:R-:W-:Y:S02]  /*4fa0*/  LOP3.LUT R0, R0, R133, RZ, 0x3c, !PT ;  /* 0x0000008500007212 */ /* 0x000fe400078e3cff */
[----:B------:R-:W-:Y:S02]  /*4fb0*/  LOP3.LUT R2, R2, 0x7fffe000, RZ, 0xc0, !PT ;  /* 0x7fffe00002027812 */ /* 0x000fe400078ec0ff */
[C---:B------:R-:W-:Y:S02]  /*4fc0*/  ISETP.GE.AND P0, PT, R41.reuse, c[0x0][0x1d4], PT ;  /* 0x0000750029007a0c */ /* 0x040fe40003f06270 */
[----:B------:R-:W-:Y:S02]  /*4fd0*/  IADD3 R0, R0, R2, R134 ;  /* 0x0000000200007210 */ /* 0x000fe40007ffe086 */
[----:B------:R-:W-:Y:S02]  /*4fe0*/  MOV R44, R38 ;  /* 0x00000026002c7202 */ /* 0x000fe40000000f00 */
[----:B------:R-:W-:Y:S01]  /*4ff0*/  @!P1 SHF.R.U32.HI R50, RZ, 0x10, R39 ;  /* 0x00000010ff329819 */ /* 0x000fe20000011627 */
[----:B------:R-:W-:Y:S01]  /*5000*/  IMAD.SHL.U32 R68, R0, 0x2, RZ ;  /* 0x0000000200447824 */ /* 0x000fe200078e00ff */
[----:B------:R-:W-:Y:S01]  /*5010*/  MOV R0, R4 ;  /* 0x0000000400007202 */ /* 0x000fe20000000f00 */
[----:B------:R-:W-:Y:S01]  /*5020*/  @!P1 HADD2.F32 R44, -RZ, R44.H0_H0 ;  /* 0x2000002cff2c9230 */ /* 0x000fe20000004100 */
[--C-:B------:R-:W-:Y:S01]  /*5030*/  @!P1 SHF.R.U64 R2, R4, 0x10, R5.reuse ;  /* 0x0000001004029819 */ /* 0x100fe20000001205 */
[----:B------:R-:W-:Y:S01]  /*5040*/  @!P1 HADD2.F32 R50, -RZ, R50.H0_H0 ;  /* 0x20000032ff329230 */ /* 0x000fe20000004100 */
[----:B------:R-:W-:Y:S01]  /*5050*/  @!P1 SHF.R.U32.HI R4, RZ, 0x10, R5 ;  /* 0x00000010ff049819 */ /* 0x000fe20000011605 */
[----:B------:R-:W-:Y:S01]  /*5060*/  @!P0 IMAD.WIDE R168, R41, 0x2, R168 ;  /* 0x0000000229a88825 */ /* 0x000fe200078e02a8 */
[----:B------:R-:W1:Y:S01]  /*5070*/  LDS.128 R68, [R68+0x8100] ;  /* 0x0081000044447984 */ /* 0x000e620000000c00 */
[----:B------:R-:W-:Y:S01]  /*5080*/  @!P1 HADD2.F32 R36, -RZ, R0.H0_H0 ;  /* 0x20000000ff249230 */ /* 0x000fe20000004100 */
[----:B------:R-:W-:Y:S01]  /*5090*/  MOV R5, R6 ;  /* 0x0000000600057202 */ /* 0x000fe20000000f00 */
[----:B------:R-:W-:Y:S01]  /*50a0*/  @!P1 HADD2.F32 R4, -RZ, R4.H0_H0 ;  /* 0x20000004ff049230 */ /* 0x000fe20000004100 */
[--C-:B------:R-:W-:Y:S01]  /*50b0*/  @!P1 SHF.R.U64 R6, R6, 0x10, R7.reuse ;  /* 0x0000001006069819 */ /* 0x100fe20000001207 */
[----:B------:R-:W-:Y:S01]  /*50c0*/  @!P1 HADD2.F32 R2, -RZ, R2.H0_H0 ;  /* 0x20000002ff029230 */ /* 0x000fe20000004100 */
[----:B------:R-:W-:Y:S01]  /*50d0*/  @!P1 SHF.R.U32.HI R7, RZ, 0x10, R7 ;  /* 0x00000010ff079819 */ /* 0x000fe20000011607 */
[----:B------:R-:W-:Y:S02]  /*50e0*/  @!P1 HADD2.F32 R5, -RZ, R5.H0_H0 ;  /* 0x20000005ff059230 */ /* 0x000fe40000004100 */
[----:B------:R-:W-:Y:S01]  /*50f0*/  @!P1 HADD2.F32 R6, -RZ, R6.H0_H0 ;  /* 0x20000006ff069230 */ /* 0x000fe20000004100 */
[----:B-1----:R-:W-:Y:S01]  /*5100*/  @!P1 IMAD.MOV.U32 R41, RZ, RZ, R68 ;  /* 0x000000ffff299224 */ /* 0x002fe200078e0044 */
[----:B------:R-:W-:Y:S04]  /*5110*/  @!P1 MOV R37, R28 ;  /* 0x0000001c00259202 */ /* 0x000fe80000000f00 */
[----:B------:R-:W-:Y:S02]  /*5120*/  @!P1 HADD2.F32 R39, -RZ, R41.H0_H0 ;  /* 0x20000029ff279230 */ /* 0x000fe40000004100 */
[----:B------:R-:W-:Y:S02]  /*5130*/  @!P1 HADD2.F32 R38, -RZ, R37.H0_H0 ;  /* 0x20000025ff269230 */ /* 0x000fe40000004100 */
[----:B------:R-:W-:Y:S01]  /*5140*/  @!P1 HADD2.F32 R41, -RZ, R41.H1_H1 ;  /* 0x30000029ff299230 */ /* 0x000fe20000004100 */
[-C--:B------:R-:W-:Y:S01]  /*5150*/  @!P1 FMUL.FTZ R163, R39, R36.reuse ;  /* 0x0000002427a39220 */ /* 0x080fe20000410000 */
[----:B------:R-:W-:Y:S01]  /*5160*/  @!P1 HADD2.F32 R37, -RZ, R37.H1_H1 ;  /* 0x30000025ff259230 */ /* 0x000fe20000004100 */
[C---:B------:R-:W-:Y:S02]  /*5170*/  @!P1 FMUL.FTZ R0, R38.reuse, R36 ;  /* 0x0000002426009220 */ /* 0x040fe40000410000 */
[----:B------:R-:W-:Y:S01]  /*5180*/  @!P1 FFMA.FTZ R163, R38, R40, -R163 ;  /* 0x0000002826a39223 */ /* 0x000fe200000108a3 */
[----:B------:R-:W-:Y:S01]  /*5190*/  @!P1 MOV R38, R69 ;  /* 0x0000004500269202 */ /* 0x000fe20000000f00 */
[-C--:B------:R-:W-:Y:S02]  /*51a0*/  @!P1 FMUL.FTZ R164, R41, R2.reuse ;  /* 0x0000000229a49220 */ /* 0x080fe40000410000 */
[----:B------:R-:W-:Y:S02]  /*51b0*/  @!P1 FMUL.FTZ R2, R37, R2 ;  /* 0x0000000225029220 */ /* 0x000fe40000410000 */
[----:B------:R-:W-:Y:S01]  /*51c0*/  @!P1 FFMA.FTZ R0, R39, R40, R0 ;  /* 0x0000002827009223 */ /* 0x000fe20000010000 */
[--C-:B------:R-:W-:Y:S01]  /*51d0*/  @!P1 HADD2.F32 R39, -RZ, R38.reuse.H0_H0 ;  /* 0x20000026ff279230 */ /* 0x100fe20000004100 */
[----:B------:R-:W-:Y:S01]  /*51e0*/  @!P1 IMAD.MOV.U32 R36, RZ, RZ, R29 ;  /* 0x000000ffff249224 */ /* 0x000fe200078e001d */
[----:B------:R-:W-:Y:S01]  /*51f0*/  @!P1 HADD2.F32 R40, -RZ, R45.H0_H0 ;  /* 0x2000002dff289230 */ /* 0x000fe20000004100 */
[-C--:B------:R-:W-:Y:S01]  /*5200*/  @!P1 FFMA.FTZ R2, R41, R42.reuse, R2 ;  /* 0x0000002a29029223 */ /* 0x080fe20000010002 */
[----:B------:R-:W-:Y:S01]  /*5210*/  @!P1 HADD2.F32 R41, -RZ, R38.H1_H1 ;  /* 0x30000026ff299230 */ /* 0x000fe20000004100 */
[----:B------:R-:W-:Y:S01]  /*5220*/  @!P1 FFMA.FTZ R164, R37, R42, -R164 ;  /* 0x0000002a25a49223 */ /* 0x000fe200000108a4 */
[--C-:B------:R-:W-:Y:S01]  /*5230*/  @!P1 HADD2.F32 R37, -RZ, R36.reuse.H0_H0 ;  /* 0x20000024ff259230 */ /* 0x100fe20000004100 */
[-C--:B------:R-:W-:Y:S01]  /*5240*/  @!P1 FMUL.FTZ R165, R39, R3.reuse ;  /* 0x0000000327a59220 */ /* 0x080fe20000410000 */
[----:B------:R-:W-:Y:S01]  /*5250*/  @!P1 HADD2.F32 R36, -RZ, R36.H1_H1 ;  /* 0x30000024ff249230 */ /* 0x000fe20000004100 */
[----:B------:R-:W-:Y:S01]  /*5260*/  @!P1 FMUL.FTZ R170, R41, R4 ;  /* 0x0000000429aa9220 */ /* 0x000fe20000410000 */
[----:B------:R-:W-:Y:S01]  /*5270*/  @!P1 HADD2.F32 R42, -RZ, R43.H0_H0 ;  /* 0x2000002bff2a9230 */ /* 0x000fe20000004100 */
[C---:B------:R-:W-:Y:S01]  /*5280*/  @!P1 FMUL.FTZ R3, R37.reuse, R3 ;  /* 0x0000000325039220 */ /* 0x040fe20000410000 */
[----:B------:R-:W-:Y:S01]  /*5290*/  @!P1 MOV R38, R70 ;  /* 0x0000004600269202 */ /* 0x000fe20000000f00 */
[----:B------:R-:W-:Y:S01]  /*52a0*/  @!P1 FMUL.FTZ R4, R36, R4 ;  /* 0x0000000424049220 */ /* 0x000fe20000410000 */
[----:B------:R-:W-:Y:S01]  /*52b0*/  @!P1 F2FP.PACK_AB R163, R164, R163 ;  /* 0x000000a3a4a3923e */ /* 0x000fe200000000ff */
[----:B------:R-:W-:Y:S01]  /*52c0*/  @!P1 FFMA.FTZ R170, R36, R42, -R170 ;  /* 0x0000002a24aa9223 */ /* 0x000fe200000108aa */
[----:B------:R-:W-:Y:S01]  /*52d0*/  @!P1 F2FP.PACK_AB R0, R2, R0 ;  /* 0x000000000200923e */ /* 0x000fe200000000ff */
[----:B------:R-:W-:Y:S01]  /*52e0*/  @!P1 IMAD.MOV.U32 R36, RZ, RZ, R30 ;  /* 0x000000ffff249224 */ /* 0x000fe200078e001e */
[--C-:B------:R-:W-:Y:S01]  /*52f0*/  @!P1 HADD2.F32 R45, -RZ, R38.reuse.H1_H1 ;  /* 0x30000026ff2d9230 */ /* 0x100fe20000004100 */
[-C--:B------:R-:W-:Y:S01]  /*5300*/  @!P1 FFMA.FTZ R165, R37, R40.reuse, -R165 ;  /* 0x0000002825a59223 */ /* 0x080fe200000108a5 */
[----:B------:R-:W-:Y:S01]  /*5310*/  @!P1 HADD2.F32 R43, -RZ, R38.H0_H0 ;  /* 0x20000026ff2b9230 */ /* 0x000fe20000004100 */
[----:B------:R-:W-:Y:S01]  /*5320*/  @!P1 FFMA.FTZ R3, R39, R40, R3 ;  /* 0x0000002827039223 */ /* 0x000fe20000010003 */
[--C-:B------:R-:W-:Y:S01]  /*5330*/  @!P1 HADD2.F32 R37, -RZ, R36.reuse.H0_H0 ;  /* 0x20000024ff259230 */ /* 0x100fe20000004100 */
[-C--:B------:R-:W-:Y:S01]  /*5340*/  @!P1 FMUL.FTZ R172, R45, R6.reuse ;  /* 0x000000062dac9220 */ /* 0x080fe20000410000 */
[----:B------:R-:W-:Y:S01]  /*5350*/  @!P1 HADD2.F32 R36, -RZ, R36.H1_H1 ;  /* 0x30000024ff249230 */ /* 0x000fe20000004100 */
[----:B------:R-:W-:Y:S01]  /*5360*/  @!P1 FMUL.FTZ R171, R43, R5 ;  /* 0x000000052bab9220 */ /* 0x000fe20000410000 */
[----:B------:R-:W-:Y:S01]  /*5370*/  @!P1 MOV R38, R71 ;  /* 0x0000004700269202 */ /* 0x000fe20000000f00 */
[C---:B------:R-:W-:Y:S01]  /*5380*/  @!P1 FMUL.FTZ R5, R37.reuse, R5 ;  /* 0x0000000525059220 */ /* 0x040fe20000410000 */
[----:B------:R-:W-:Y:S01]  /*5390*/  @!P1 MOV R28, R163 ;  /* 0x000000a3001c9202 */ /* 0x000fe20000000f00 */
[C---:B------:R-:W-:Y:S01]  /*53a0*/  @!P1 FMUL.FTZ R6, R36.reuse, R6 ;  /* 0x0000000624069220 */ /* 0x040fe20000410000 */
[----:B------:R-:W-:Y:S01]  /*53b0*/  @!P1 MOV R68, R0 ;  /* 0x0000000000449202 */ /* 0x000fe20000000f00 */
[----:B------:R-:W-:Y:S01]  /*53c0*/  @!P1 FFMA.FTZ R172, R36, R46, -R172 ;  /* 0x0000002e24ac9223 */ /* 0x000fe200000108ac */
[----:B------:R-:W-:Y:S01]  /*53d0*/  @!P1 F2FP.PACK_AB R165, R170, R165 ;  /* 0x000000a5aaa5923e */ /* 0x000fe200000000ff */
[----:B------:R-:W-:Y:S01]  /*53e0*/  @!P1 IMAD.MOV.U32 R36, RZ, RZ, R31 ;  /* 0x000000ffff249224 */ /* 0x000fe200078e001f */
[--C-:B------:R-:W-:Y:S01]  /*53f0*/  @!P1 HADD2.F32 R47, -RZ, R38.reuse.H0_H0 ;  /* 0x20000026ff2f9230 */ /* 0x100fe20000004100 */
[----:B------:R-:W-:Y:S01]  /*5400*/  @!P1 FFMA.FTZ R171, R37, R44, -R171 ;  /* 0x0000002c25ab9223 */ /* 0x000fe200000108ab */
[----:B------:R-:W-:Y:S01]  /*5410*/  @!P1 HADD2.F32 R49, -RZ, R38.H1_H1 ;  /* 0x30000026ff319230 */ /* 0x000fe20000004100 */
[----:B------:R-:W-:Y:S01]  /*5420*/  @!P1 FFMA.FTZ R4, R41, R42, R4 ;  /* 0x0000002a29049223 */ /* 0x000fe20000010004 */
[----:B------:R-:W-:Y:S01]  /*5430*/  @!P1 HADD2.F32 R37, -RZ, R8.H0_H0 ;  /* 0x20000008ff259230 */ /* 0x000fe20000004100 */
[----:B------:R-:W-:Y:S01]  /*5440*/  @!P1 FFMA.FTZ R5, R43, R44, R5 ;  /* 0x0000002c2b059223 */ /* 0x000fe20000010005 */
[----:B------:R-:W-:Y:S01]  /*5450*/  @!P1 HADD2.F32 R8, -RZ, R7.H0_H0 ;  /* 0x20000007ff089230 */ /* 0x000fe20000004100 */
[----:B------:R-:W-:Y:S01]  /*5460*/  @!P1 FFMA.FTZ R6, R45, R46, R6 ;  /* 0x0000002e2d069223 */ /* 0x000fe20000010006 */
[--C-:B------:R-:W-:Y:S01]  /*5470*/  @!P1 HADD2.F32 R38, -RZ, R36.reuse.H0_H0 ;  /* 0x20000024ff269230 */ /* 0x100fe20000004100 */
[----:B------:R-:W-:Y:S01]  /*5480*/  @!P1 FMUL.FTZ R174, R47, R37 ;  /* 0x000000252fae9220 */ /* 0x000fe20000410000 */
[----:B------:R-:W-:Y:S01]  /*5490*/  @!P1 F2FP.PACK_AB R171, R172, R171 ;  /* 0x000000abacab923e */ /* 0x000fe200000000ff */
[----:B------:R-:W-:Y:S01]  /*54a0*/  @!P1 FMUL.FTZ R173, R49, R8 ;  /* 0x0000000831ad9220 */ /* 0x000fe20000410000 */
[----:B------:R-:W-:Y:S01]  /*54b0*/  @!P1 HADD2.F32 R36, -RZ, R36.H1_H1 ;  /* 0x30000024ff249230 */ /* 0x000fe20000004100 */
[C---:B------:R-:W-:Y:S01]  /*54c0*/  @!P1 FFMA.FTZ R174, R38.reuse, R48, -R174 ;  /* 0x0000003026ae9223 */ /* 0x040fe200000108ae */
[----:B------:R-:W-:Y:S01]  /*54d0*/  @!P1 MOV R29, R165 ;  /* 0x000000a5001d9202 */ /* 0x000fe20000000f00 */
[----:B------:R-:W-:Y:S01]  /*54e0*/  @!P1 FMUL.FTZ R7, R38, R37 ;  /* 0x0000002526079220 */ /* 0x000fe20000410000 */
[----:B------:R-:W-:Y:S01]  /*54f0*/  @!P1 F2FP.PACK_AB R3, R4, R3 ;  /* 0x000000030403923e */ /* 0x000fe200000000ff */
[----:B------:R-:W-:Y:S01]  /*5500*/  @!P1 FFMA.FTZ R173, R36, R50, -R173 ;  /* 0x0000003224ad9223 */ /* 0x000fe200000108ad */
[----:B------:R-:W-:Y:S01]  /*5510*/  @!P1 F2FP.PACK_AB R5, R6, R5 ;  /* 0x000000050605923e */ /* 0x000fe200000000ff */
[----:B------:R-:W-:Y:S02]  /*5520*/  @!P1 FMUL.FTZ R8, R36, R8 ;  /* 0x0000000824089220 */ /* 0x000fe40000410000 */
[----:B------:R-:W-:Y:S01]  /*5530*/  @!P1 FFMA.FTZ R7, R47, R48, R7 ;  /* 0x000000302f079223 */ /* 0x000fe20000010007 */
[----:B------:R-:W-:Y:S01]  /*5540*/  @!P1 F2FP.PACK_AB R173, R173, R174 ;  /* 0x000000aeadad923e */ /* 0x000fe200000000ff */
[----:B------:R-:W-:Y:S01]  /*5550*/  @!P1 FFMA.FTZ R8, R49, R50, R8 ;  /* 0x0000003231089223 */ /* 0x000fe20000010008 */
[----:B------:R-:W-:Y:S01]  /*5560*/  @!P1 MOV R70, R5 ;  /* 0x0000000500469202 */ /* 0x000fe20000000f00 */
[----:B------:R-:W-:Y:S01]  /*5570*/  @!P1 IMAD.MOV.U32 R30, RZ, RZ, R171 ;  /* 0x000000ffff1e9224 */ /* 0x000fe200078e00ab */
[----:B------:R-:W-:Y:S01]  /*5580*/  @!P1 MOV R31, R173 ;  /* 0x000000ad001f9202 */ /* 0x000fe20000000f00 */
[----:B------:R-:W-:Y:S01]  /*5590*/  @!P1 IMAD.MOV.U32 R69, RZ, RZ, R3 ;  /* 0x000000ffff459224 */ /* 0x000fe200078e0003 */
[----:B------:R-:W-:Y:S03]  /*55a0*/  @!P1 F2FP.PACK_AB R7, R8, R7 ;  /* 0x000000070807923e */ /* 0x000fe600000000ff */
[----:B------:R1:W-:Y:S01]  /*55b0*/  ST.E.128 [R166.64], R28 ;  /* 0x0000001ca6007985 */ /* 0x0003e2000c101d14 */
[----:B------:R-:W-:Y:S07]  /*55c0*/  @!P1 MOV R71, R7 ;  /* 0x0000000700479202 */ /* 0x000fee0000000f00 */
[----:B------:R1:W-:Y:S02]  /*55d0*/  @!P0 ST.E.128 [R168.64], R68 ;  /* 0x00000044a8008985 */ /* 0x0003e4000c101d14 */
.L_x_87:
[----:B------:R-:W-:Y:S05]  /*55e0*/  BSYNC B0 ;  /* 0x0000000000007941 */ /* 0x000fea0003800000 */
.L_x_86:
[----:B-----5:R2:W3:Y:S01]  /*55f0*/  SHFL.IDX PT, R39, R141, 0x1, 0x181f ;  /* 0x00381f008d277f89 */ /* 0x0204e200000e0000 */
[----:B------:R-:W-:Y:S01]  /*5600*/  ISETP.GE.OR P0, PT, R126, R75, P5 ;  /* 0x0000004b7e00720c */ /* 0x000fe20002f06670 */
[----:B------:R-:W-:Y:S02]  /*5610*/  BSSY B0, `(.L_x_88) ;  /* 0x0000079000007945 */ /* 0x000fe40003800000 */
[----:B------:R2:W4:Y:S10]  /*5620*/  SHFL.IDX PT, R38, R162, 0x1, 0x181f ;  /* 0x00381f00a2267f89 */ /* 0x00053400000e0000 */
[----:B------:R-:W-:-:S05]  /*5630*/  @P0 BRA `(.L_x_89) ;  /* 0x0000076000000947 */ /* 0x000fca0003800000 */
[----:B------:R-:W-:Y:S01]  /*5640*/  MOV R2, UR24 ;  /* 0x0000001800027c02 */ /* 0x000fe20008000f00 */
[----:B-1----:R-:W1:Y:S01]  /*5650*/  LDS.128 R28, [R112+0x8100] ;  /* 0x00810000701c7984 */ /* 0x002e620000000c00 */
[C---:B----4-:R-:W-:Y:S01]  /*5660*/  LEA R48, P0, R127.reuse, R38, 0x1 ;  /* 0x000000267f307211 */ /* 0x050fe200078008ff */
[----:B------:R-:W-:Y:S01]  /*5670*/  @!P1 HADD2.F32 R42, -RZ, R63.H1_H1 ;  /* 0x3000003fff2a9230 */ /* 0x000fe20000004100 */
[----:B------:R-:W-:Y:S02]  /*5680*/  SEL R2, R2, UR17, !P6 ;  /* 0x0000001102027c07 */ /* 0x000fe4000f000000 */
[----:B---3--:R-:W-:Y:S02]  /*5690*/  LEA.HI.X R49, R127, R39, R108, 0x1, P0 ;  /* 0x000000277f317211 */ /* 0x008fe400000f0c6c */
[----:B------:R-:W-:Y:S02]  /*56a0*/  SHF.R.S32.HI R0, RZ, 0x1f, R2 ;  /* 0x0000001fff007819 */ /* 0x000fe40000011402 */
[----:B------:R-:W-:Y:S02]  /*56b0*/  @!P1 SHF.R.U64 R5, R34, 0x10, R35 ;  /* 0x0000001022059819 */ /* 0x000fe40000001223 */
[----:B------:R-:W-:Y:S02]  /*56c0*/  LEA.HI R0, R0, R2, RZ, 0x4 ;  /* 0x0000000200007211 */ /* 0x000fe400078f20ff */
[--C-:B------:R-:W-:Y:S02]  /*56d0*/  @!P1 SHF.R.U64 R37, R64, 0x10, R65.reuse ;  /* 0x0000001040259819 */ /* 0x100fe40000001241 */
[----:B------:R-:W-:Y:S02]  /*56e0*/  LEA.HI.SX32 R3, R0, R128, 0x1c ;  /* 0x0000008000037211 */ /* 0x000fe400078fe2ff */
[----:B------:R-:W-:Y:S02]  /*56f0*/  @!P1 SHF.R.U32.HI R36, RZ, 0x10, R65 ;  /* 0x00000010ff249819 */ /* 0x000fe40000011641 */
[----:B------:R-:W-:Y:S01]  /*5700*/  SHF.R.S32.HI R0, RZ, 0x1f, R3 ;  /* 0x0000001fff007819 */ /* 0x000fe20000011403 */
[----:B------:R-:W-:Y:S01]  /*5710*/  IMAD.SHL.U32 R2, R3, 0x8, RZ ;  /* 0x0000000803027824 */ /* 0x000fe200078e00ff */
[----:B------:R-:W-:Y:S01]  /*5720*/  @!P1 SHF.R.U32.HI R6, RZ, 0x10, R35 ;  /* 0x00000010ff069819 */ /* 0x000fe20000011623 */
[----:B------:R-:W-:Y:S01]  /*5730*/  @!P1 HADD2.F32 R35, -RZ, R37.H0_H0 ;  /* 0x20000025ff239230 */ /* 0x000fe20000004100 */
[----:B------:R-:W-:Y:S01]  /*5740*/  LEA.HI R0, R0, R3, RZ, 0x3 ;  /* 0x0000000300007211 */ /* 0x000fe200078f18ff */
[----:B------:R-:W-:Y:S01]  /*5750*/  @!P1 HADD2.F32 R36, -RZ, R36.H0_H0 ;  /* 0x20000024ff249230 */ /* 0x000fe20000004100 */
[----:B------:R-:W-:Y:S02]  /*5760*/  LOP3.LUT R3, R125, 0x38, R2, 0xf8, !PT ;  /* 0x000000387d037812 */ /* 0x000fe400078ef802 */
[----:B------:R-:W-:Y:S02]  /*5770*/  SHF.L.U32 R0, R0, 0xa, RZ ;  /* 0x0000000a00007819 */ /* 0x000fe400000006ff */
[----:B------:R-:W-:Y:S02]  /*5780*/  LOP3.LUT R3, R3, R123, RZ, 0x3c, !PT ;  /* 0x0000007b03037212 */ /* 0x000fe400078e3cff */
[----:B------:R-:W-:Y:S02]  /*5790*/  LOP3.LUT R0, R0, 0x7fffe000, RZ, 0xc0, !PT ;  /* 0x7fffe00000007812 */ /* 0x000fe400078ec0ff */
[----:B------:R-:W-:Y:S02]  /*57a0*/  ISETP.GE.AND P0, PT, R2, c[0x0][0x1d4], PT ;  /* 0x0000750002007a0c */ /* 0x000fe40003f06270 */
[----:B------:R-:W-:Y:S02]  /*57b0*/  IADD3 R0, R3, R0, R124 ;  /* 0x0000000003007210 */ /* 0x000fe40007ffe07c */
[----:B------:R-:W-:Y:S02]  /*57c0*/  @!P1 SHF.R.U32.HI R3, RZ, 0x10, R33 ;  /* 0x00000010ff039819 */ /* 0x000fe40000011621 */
[----:B------:R-:W-:Y:S01]  /*57d0*/  @!P1 SHF.R.U32.HI R44, RZ, 0x10, R67 ;  /* 0x00000010ff2c9819 */ /* 0x000fe20000011643 */
[----:B------:R-:W-:Y:S01]  /*57e0*/  IMAD.SHL.U32 R68, R0, 0x2, RZ ;  /* 0x0000000200447824 */ /* 0x000fe200078e00ff */
[----:B-1----:R-:W-:Y:S02]  /*57f0*/  @!P1 MOV R7, R28 ;  /* 0x0000001c00079202 */ /* 0x002fe40000000f00 */
[----:B------:R-:W-:Y:S01]  /*5800*/  @!P1 SHF.R.U64 R0, R32, 0x10, R33 ;  /* 0x0000001020009819 */ /* 0x000fe20000001221 */
[----:B------:R-:W-:Y:S01]  /*5810*/  @!P1 HADD2.F32 R33, -RZ, R72.H1_H1 ;  /* 0x30000048ff219230 */ /* 0x000fe20000004100 */
[----:B------:R-:W-:Y:S01]  /*5820*/  @!P1 SHF.R.U64 R40, R66, 0x10, R67 ;  /* 0x0000001042289819 */ /* 0x000fe20000001243 */
[----:B------:R-:W-:Y:S01]  /*5830*/  @!P0 IMAD.WIDE R64, R2, 0x2, R38 ;  /* 0x0000000202408825 */ /* 0x000fe200078e0226 */
[----:B------:R-:W1:Y:S01]  /*5840*/  LDS.128 R68, [R68+0x8100] ;  /* 0x0081000044447984 */ /* 0x000e620000000c00 */
[----:B------:R-:W-:Y:S02]  /*5850*/  @!P1 HADD2.F32 R2, -RZ, R27.H1_H1 ;  /* 0x3000001bff029230 */ /* 0x000fe40000004100 */
[--C-:B------:R-:W-:Y:S02]  /*5860*/  @!P1 HADD2.F32 R4, -RZ, R7.reuse.H0_H0 ;  /* 0x20000007ff049230 */ /* 0x100fe40000004100 */
[----:B------:R-:W-:Y:S02]  /*5870*/  @!P1 HADD2.F32 R7, -RZ, R7.H1_H1 ;  /* 0x30000007ff079230 */ /* 0x000fe40000004100 */
[----:B------:R-:W-:Y:S01]  /*5880*/  @!P1 HADD2.F32 R8, -RZ, R0.H0_H0 ;  /* 0x20000000ff089230 */ /* 0x000fe20000004100 */
[-C--:B------:R-:W-:Y:S01]  /*5890*/  @!P1 FMUL.FTZ R0, R4, R2.reuse ;  /* 0x0000000204009220 */ /* 0x080fe20000410000 */
[----:B------:R-:W-:Y:S02]  /*58a0*/  @!P1 HADD2.F32 R44, -RZ, R44.H0_H0 ;  /* 0x2000002cff2c9230 */ /* 0x000fe40000004100 */
[----:B------:R-:W-:Y:S02]  /*58b0*/  @!P1 HADD2.F32 R38, -RZ, R63.H0_H0 ;  /* 0x2000003fff269230 */ /* 0x000fe40000004100 */
[----:B------:R-:W-:Y:S01]  /*58c0*/  @!P1 HADD2.F32 R40, -RZ, R40.H0_H0 ;  /* 0x20000028ff289230 */ /* 0x000fe20000004100 */
[----:B-1----:R-:W-:Y:S01]  /*58d0*/  @!P1 IMAD.MOV.U32 R34, RZ, RZ, R68 ;  /* 0x000000ffff229224 */ /* 0x002fe200078e0044 */
[----:B------:R-:W-:Y:S04]  /*58e0*/  @!P1 MOV R37, R71 ;  /* 0x0000004700259202 */ /* 0x000fe80000000f00 */
[--C-:B------:R-:W-:Y:S02]  /*58f0*/  @!P1 HADD2.F32 R32, -RZ, R34.reuse.H0_H0 ;  /* 0x20000022ff209230 */ /* 0x100fe40000004100 */
[----:B------:R-:W-:Y:S02]  /*5900*/  @!P1 HADD2.F32 R34, -RZ, R34.H1_H1 ;  /* 0x30000022ff229230 */ /* 0x000fe40000004100 */
[--C-:B------:R-:W-:Y:S01]  /*5910*/  @!P1 HADD2.F32 R41, -RZ, R37.reuse.H0_H0 ;  /* 0x20000025ff299230 */ /* 0x100fe20000004100 */
[----:B------:R-:W-:Y:S01]  /*5920*/  @!P1 FMUL.FTZ R45, R32, R2 ;  /* 0x00000002202d9220 */ /* 0x000fe20000410000 */
[----:B------:R-:W-:Y:S01]  /*5930*/  @!P1 HADD2.F32 R43, -RZ, R37.H1_H1 ;  /* 0x30000025ff2b9230 */ /* 0x000fe20000004100 */
[-C--:B------:R-:W-:Y:S02]  /*5940*/  @!P1 FMUL.FTZ R46, R34, R8.reuse ;  /* 0x00000008222e9220 */ /* 0x080fe40000410000 */
[----:B------:R-:W-:Y:S01]  /*5950*/  @!P1 FFMA.FTZ R0, R32, R33, R0 ;  /* 0x0000002120009223 */ /* 0x000fe20000010000 */
[----:B------:R-:W-:Y:S01]  /*5960*/  @!P1 MOV R32, R69 ;  /* 0x0000004500209202 */ /* 0x000fe20000000f00 */
[C---:B------:R-:W-:Y:S01]  /*5970*/  @!P1 FMUL.FTZ R2, R7.reuse, R8 ;  /* 0x0000000807029220 */ /* 0x040fe20000410000 */
[----:B------:R-:W-:Y:S01]  /*5980*/  @!P1 HADD2.F32 R8, -RZ, R27.H0_H0 ;  /* 0x2000001bff089230 */ /* 0x000fe20000004100 */
[----:B------:R-:W-:Y:S02]  /*5990*/  @!P1 FFMA.FTZ R46, R7, R35, -R46 ;  /* 0x00000023072e9223 */ /* 0x000fe4000001082e */
[----:B------:R-:W-:Y:S02]  /*59a0*/  @!P1 IMAD.MOV.U32 R7, RZ, RZ, R29 ;  /* 0x000000ffff079224 */ /* 0x000fe400078e001d */
[----:B------:R-:W-:Y:S01]  /*59b0*/  @!P1 FFMA.FTZ R45, R4, R33, -R45 ;  /* 0x00000021042d9223 */ /* 0x000fe2000001082d */
[--C-:B------:R-:W-:Y:S01]  /*59c0*/  @!P1 HADD2.F32 R33, -RZ, R32.reuse.H0_H0 ;  /* 0x20000020ff219230 */ /* 0x100fe20000004100 */
[----:B------:R-:W-:Y:S01]  /*59d0*/  @!P1 FFMA.FTZ R2, R34, R35, R2 ;  /* 0x0000002322029223 */ /* 0x000fe20000010002 */
[----:B------:R-:W-:Y:S01]  /*59e0*/  @!P1 HADD2.F32 R35, -RZ, R32.H1_H1 ;  /* 0x30000020ff239230 */ /* 0x000fe20000004100 */
[----:B------:R-:W-:Y:S01]  /*59f0*/  @!P1 IMAD.MOV.U32 R32, RZ, RZ, R31 ;  /* 0x000000ffff209224 */ /* 0x000fe200078e001f */
[----:B------:R-:W-:Y:S01]  /*5a00*/  @!P1 HADD2.F32 R4, -RZ, R3.H0_H0 ;  /* 0x20000003ff049230 */ /* 0x000fe20000004100 */
[----:B------:R-:W-:Y:S01]  /*5a10*/  @!P1 FMUL.FTZ R47, R33, R8 ;  /* 0x00000008212f9220 */ /* 0x000fe20000410000 */
[--C-:B------:R-:W-:Y:S01]  /*5a20*/  @!P1 HADD2.F32 R27, -RZ, R7.reuse.H0_H0 ;  /* 0x20000007ff1b9230 */ /* 0x100fe20000004100 */
[----:B------:R-:W-:Y:S01]  /*5a30*/  @!P1 F2FP.PACK_AB R45, R46, R45 ;  /* 0x0000002d2e2d923e */ /* 0x000fe200000000ff */
[----:B------:R-:W-:Y:S01]  /*5a40*/  @!P1 HADD2.F32 R7, -RZ, R7.H1_H1 ;  /* 0x30000007ff079230 */ /* 0x000fe20000004100 */
[----:B------:R-:W-:Y:S01]  /*5a50*/  @!P1 FMUL.FTZ R50, R35, R4 ;  /* 0x0000000423329220 */ /* 0x000fe20000410000 */
[----:B------:R-:W-:Y:S01]  /*5a60*/  @!P1 HADD2.F32 R34, -RZ, R72.H0_H0 ;  /* 0x20000048ff229230 */ /* 0x000fe20000004100 */
[----:B------:R-:W-:Y:S01]  /*5a70*/  @!P1 FMUL.FTZ R3, R27, R8 ;  /* 0x000000081b039220 */ /* 0x000fe20000410000 */
[----:B------:R-:W-:Y:S01]  /*5a80*/  @!P1 MOV R28, R45 ;  /* 0x0000002d001c9202 */ /* 0x000fe20000000f00 */
[C---:B------:R-:W-:Y:S01]  /*5a90*/  @!P1 FMUL.FTZ R4, R7.reuse, R4 ;  /* 0x0000000407049220 */ /* 0x040fe20000410000 */
[----:B------:R-:W-:Y:S01]  /*5aa0*/  @!P1 F2FP.PACK_AB R0, R2, R0 ;  /* 0x000000000200923e */ /* 0x000fe200000000ff */
[----:B------:R-:W-:Y:S01]  /*5ab0*/  @!P1 FFMA.FTZ R50, R7, R36, -R50 ;  /* 0x0000002407329223 */ /* 0x000fe20000010832 */
[----:B------:R-:W-:Y:S01]  /*5ac0*/  @!P1 HADD2.F32 R7, -RZ, R26.H1_H1 ;  /* 0x3000001aff079230 */ /* 0x000fe20000004100 */
        /* <DEDUP_REMOVED lines=10> */
[----:B------:R-:W-:Y:S01]  /*5b70*/  @!P1 FFMA.FTZ R66, R27, R42, -R66 ;  /* 0x0000002a1b429223 */ /* 0x000fe20000010842 */
[----:B------:R-:W-:Y:S01]  /*5b80*/  @!P1 HADD2.F32 R27, -RZ, R26.H0_H0 ;  /* 0x2000001aff1b9230 */ /* 0x000fe20000004100 */
[----:B------:R-:W-:Y:S01]  /*5b90*/  @!P1 IMAD.MOV.U32 R26, RZ, RZ, R30 ;  /* 0x000000ffff1a9224 */ /* 0x000fe200078e001e */
[----:B------:R-:W-:Y:S01]  /*5ba0*/  @!P1 F2FP.PACK_AB R47, R50, R47 ;  /* 0x0000002f322f923e */ /* 0x000fe200000000ff */
[C---:B------:R-:W-:Y:S01]  /*5bb0*/  @!P1 FMUL.FTZ R8, R6.reuse, R8 ;  /* 0x0000000806089220 */ /* 0x040fe20000410000 */
[--C-:B------:R-:W-:Y:S01]  /*5bc0*/  @!P1 HADD2.F32 R37, -RZ, R32.reuse.H0_H0 ;  /* 0x20000020ff259230 */ /* 0x100fe20000004100 */
[----:B------:R-:W-:Y:S01]  /*5bd0*/  @!P1 FFMA.FTZ R67, R6, R44, -R67 ;  /* 0x0000002c06439223 */ /* 0x000fe20000010843 */
[----:B------:R-:W-:Y:S01]  /*5be0*/  @!P1 HADD2.F32 R39, -RZ, R32.H1_H1 ;  /* 0x30000020ff279230 */ /* 0x000fe20000004100 */
[----:B------:R-:W-:Y:S01]  /*5bf0*/  @!P1 FFMA.FTZ R4, R35, R36, R4 ;  /* 0x0000002423049223 */ /* 0x000fe20000010004 */
[----:B------:R-:W-:Y:S01]  /*5c00*/  @!P1 HADD2.F32 R6, -RZ, R5.H0_H0 ;  /* 0x20000005ff069230 */ /* 0x000fe20000004100 */
[----:B------:R-:W-:Y:S01]  /*5c10*/  @!P1 FMUL.FTZ R72, R37, R27 ;  /* 0x0000001b25489220 */ /* 0x000fe20000410000 */
[--C-:B------:R-:W-:Y:S01]  /*5c20*/  @!P1 HADD2.F32 R32, -RZ, R26.reuse.H0_H0 ;  /* 0x2000001aff209230 */ /* 0x100fe20000004100 */
[----:B------:R-:W-:Y:S01]  /*5c30*/  @!P1 MOV R29, R47 ;  /* 0x0000002f001d9202 */ /* 0x000fe20000000f00 */
[----:B------:R-:W-:Y:S01]  /*5c40*/  @!P1 HADD2.F32 R26, -RZ, R26.H1_H1 ;  /* 0x3000001aff1a9230 */ /* 0x000fe20000004100 */
[----:B------:R-:W-:Y:S01]  /*5c50*/  @!P1 FMUL.FTZ R63, R39, R6 ;  /* 0x00000006273f9220 */ /* 0x000fe20000410000 */
[----:B------:R-:W-:Y:S01]  /*5c60*/  @!P1 F2FP.PACK_AB R66, R67, R66 ;  /* 0x000000424342923e */ /* 0x000fe200000000ff */
[----:B------:R-:W-:Y:S01]  /*5c70*/  @!P1 FMUL.FTZ R5, R32, R27 ;  /* 0x0000001b20059220 */ /* 0x000fe20000410000 */
[----:B------:R-:W-:Y:S01]  /*5c80*/  @!P1 F2FP.PACK_AB R3, R4, R3 ;  /* 0x000000030403923e */ /* 0x000fe200000000ff */
[----:B------:R-:W-:Y:S01]  /*5c90*/  @!P1 FFMA.FTZ R72, R32, R38, -R72 ;  /* 0x0000002620489223 */ /* 0x000fe20000010848 */
[----:B------:R-:W-:Y:S01]  /*5ca0*/  @!P1 MOV R31, R66 ;  /* 0x00000042001f9202 */ /* 0x000fe20000000f00 */
[C---:B------:R-:W-:Y:S02]  /*5cb0*/  @!P1 FFMA.FTZ R63, R26.reuse, R40, -R63 ;  /* 0x000000281a3f9223 */ /* 0x040fe4000001083f */
[----:B------:R-:W-:Y:S02]  /*5cc0*/  @!P1 FMUL.FTZ R6, R26, R6 ;  /* 0x000000061a069220 */ /* 0x000fe40000410000 */
[----:B------:R-:W-:Y:S01]  /*5cd0*/  @!P1 FFMA.FTZ R5, R37, R38, R5 ;  /* 0x0000002625059223 */ /* 0x000fe20000010005 */
[----:B------:R-:W-:Y:S01]  /*5ce0*/  @!P1 F2FP.PACK_AB R63, R63, R72 ;  /* 0x000000483f3f923e */ /* 0x000fe200000000ff */
[----:B------:R-:W-:Y:S02]  /*5cf0*/  @!P1 FFMA.FTZ R6, R39, R40, R6 ;  /* 0x0000002827069223 */ /* 0x000fe40000010006 */
[----:B------:R-:W-:Y:S02]  /*5d00*/  @!P1 FFMA.FTZ R7, R41, R42, R7 ;  /* 0x0000002a29079223 */ /* 0x000fe40000010007 */
[----:B------:R-:W-:Y:S01]  /*5d10*/  @!P1 FFMA.FTZ R8, R43, R44, R8 ;  /* 0x0000002c2b089223 */ /* 0x000fe20000010008 */
[----:B------:R-:W-:Y:S01]  /*5d20*/  @!P1 F2FP.PACK_AB R5, R6, R5 ;  /* 0x000000050605923e */ /* 0x000fe200000000ff */
[----:B------:R-:W-:Y:S02]  /*5d30*/  @!P1 IMAD.MOV.U32 R30, RZ, RZ, R63 ;  /* 0x000000ffff1e9224 */ /* 0x000fe400078e003f */
[----:B------:R-:W-:Y:S01]  /*5d40*/  @!P1 IMAD.MOV.U32 R69, RZ, RZ, R3 ;  /* 0x000000ffff459224 */ /* 0x000fe200078e0003 */
[----:B------:R-:W-:Y:S02]  /*5d50*/  @!P1 F2FP.PACK_AB R7, R8, R7 ;  /* 0x000000070807923e */ /* 0x000fe400000000ff */
[----:B------:R1:W-:Y:S01]  /*5d60*/  ST.E.128 [R48.64], R28 ;  /* 0x0000001c30007985 */ /* 0x0003e2000c101d14 */
[----:B------:R-:W-:Y:S02]  /*5d70*/  @!P1 MOV R70, R5 ;  /* 0x0000000500469202 */ /* 0x000fe40000000f00 */
[----:B------:R-:W-:Y:S05]  /*5d80*/  @!P1 MOV R71, R7 ;  /* 0x0000000700479202 */ /* 0x000fea0000000f00 */
[----:B------:R1:W-:Y:S02]  /*5d90*/  @!P0 ST.E.128 [R64.64], R68 ;  /* 0x0000004440008985 */ /* 0x0003e4000c101d14 */
.L_x_89:
[----:B------:R-:W-:Y:S05]  /*5da0*/  BSYNC B0 ;  /* 0x0000000000007941 */ /* 0x000fea0003800000 */
.L_x_88:
[----:B-1----:R1:W2:Y:S01]  /*5db0*/  SHFL.IDX PT, R49, R141, 0x2, 0x181f ;  /* 0x00581f008d317f89 */ /* 0x0022a200000e0000 */
[----:B------:R-:W-:Y:S01]  /*5dc0*/  ISETP.GE.OR P0, PT, R122, R75, P5 ;  /* 0x0000004b7a00720c */ /* 0x000fe20002f06670 */
[----:B------:R-:W-:Y:S02]  /*5dd0*/  BSSY B0, `(.L_x_90) ;  /* 0x0000079000007945 */ /* 0x000fe40003800000 */
[----:B------:R1:W4:Y:S10]  /*5de0*/  SHFL.IDX PT, R48, R162, 0x2, 0x181f ;  /* 0x00581f00a2307f89 */ /* 0x00033400000e0000 */
[----:B------:R-:W-:-:S05]  /*5df0*/  @P0 BRA `(.L_x_91) ;  /* 0x0000076000000947 */ /* 0x000fca0003800000 */
[----:B------:R-:W-:Y:S01]  /*5e00*/  MOV R2, UR24 ;  /* 0x0000001800027c02 */ /* 0x000fe20008000f00 */
[----:B------:R-:W5:Y:S01]  /*5e10*/  LDS.128 R28, [R111+0x8100] ;  /* 0x008100006f1c7984 */ /* 0x000f620000000c00 */
[C---:B----4-:R-:W-:Y:S01]  /*5e20*/  LEA R44, P0, R127.reuse, R48, 0x1 ;  /* 0x000000307f2c7211 */ /* 0x050fe200078008ff */
[--C-:B------:R-:W-:Y:S01]  /*5e30*/  @!P1 HADD2.F32 R36, -RZ, R61.reuse.H1_H1 ;  /* 0x3000003dff249230 */ /* 0x100fe20000004100 */
[----:B------:R-:W-:Y:S01]  /*5e40*/  SEL R2, R2, UR17, !P6 ;  /* 0x0000001102027c07 */ /* 0x000fe2000f000000 */
[----:B------:R-:W-:Y:S01]  /*5e50*/  @!P1 HADD2.F32 R32, -RZ, R61.H0_H0 ;  /* 0x2000003dff209230 */ /* 0x000fe20000004100 */
[----:B--2---:R-:W-:Y:S02]  /*5e60*/  LEA.HI.X R45, R127, R49, R108, 0x1, P0 ;  /* 0x000000317f2d7211 */ /* 0x004fe400000f0c6c */
[----:B------:R-:W-:Y:S02]  /*5e70*/  SHF.R.S32.HI R0, RZ, 0x1f, R2 ;  /* 0x0000001fff007819 */ /* 0x000fe40000011402 */
[----:B------:R-:W-:Y:S02]  /*5e80*/  @!P1 SHF.R.U64 R5, R22, 0x10, R23 ;  /* 0x0000001016059819 */ /* 0x000fe40000001217 */
[----:B------:R-:W-:Y:S02]  /*5e90*/  LEA.HI R0, R0, R2, RZ, 0x4 ;  /* 0x0000000200007211 */ /* 0x000fe400078f20ff */
[----:B------:R-:W-:Y:S02]  /*5ea0*/  @!P1 SHF.R.U64 R26, R56, 0x10, R57 ;  /* 0x00000010381a9819 */ /* 0x000fe40000001239 */
[----:B------:R-:W-:Y:S02]  /*5eb0*/  LEA.HI.SX32 R3, R0, R128, 0x1c ;  /* 0x0000008000037211 */ /* 0x000fe400078fe2ff */
[----:B------:R-:W-:Y:S01]  /*5ec0*/  @!P1 SHF.R.U32.HI R6, RZ, 0x10, R23 ;  /* 0x00000010ff069819 */ /* 0x000fe20000011617 */
[----:B------:R-:W-:Y:S01]  /*5ed0*/  @!P1 HADD2.F32 R23, -RZ, R26.H0_H0 ;  /* 0x2000001aff179230 */ /* 0x000fe20000004100 */
[----:B------:R-:W-:Y:S01]  /*5ee0*/  SHF.R.S32.HI R0, RZ, 0x1f, R3 ;  /* 0x0000001fff007819 */ /* 0x000fe20000011403 */
[----:B------:R-:W-:Y:S01]  /*5ef0*/  IMAD.SHL.U32 R2, R3, 0x8, RZ ;  /* 0x0000000803027824 */ /* 0x000fe200078e00ff */
[----:B------:R-:W-:Y:S02]  /*5f00*/  @!P1 SHF.R.U32.HI R27, RZ, 0x10, R57 ;  /* 0x00000010ff1b9819 */ /* 0x000fe40000011639 */
[----:B------:R-:W-:Y:S02]  /*5f10*/  LEA.HI R0, R0, R3, RZ, 0x3 ;  /* 0x0000000300007211 */ /* 0x000fe400078f18ff */
[----:B------:R-:W-:Y:S01]  /*5f20*/  LOP3.LUT R3, R121, 0x38, R2, 0xf8, !PT ;  /* 0x0000003879037812 */ /* 0x000fe200078ef802 */
[----:B------:R-:W-:Y:S01]  /*5f30*/  @!P1 HADD2.F32 R27, -RZ, R27.H0_H0 ;  /* 0x2000001bff1b9230 */ /* 0x000fe20000004100 */
        /* <DEDUP_REMOVED lines=8> */
[----:B-----5:R-:W-:Y:S02]  /*5fc0*/  @!P1 MOV R7, R28 ;  /* 0x0000001c00079202 */ /* 0x020fe40000000f00 */
[----:B------:R-:W-:Y:S01]  /*5fd0*/  @!P1 SHF.R.U64 R0, R20, 0x10, R21 ;  /* 0x0000001014009819 */ /* 0x000fe20000001215 */
[----:B------:R-:W-:Y:S01]  /*5fe0*/  @!P1 HADD2.F32 R21, -RZ, R62.H1_H1 ;  /* 0x3000003eff159230 */ /* 0x000fe20000004100 */
[----:B------:R-:W-:Y:S01]  /*5ff0*/  @!P1 SHF.R.U64 R34, R58, 0x10, R59 ;  /* 0x000000103a229819 */ /* 0x000fe2000000123b */
[----:B------:R-:W-:Y:S01]  /*6000*/  @!P0 IMAD.WIDE R48, R2, 0x2, R48 ;  /* 0x0000000202308825 */ /* 0x000fe200078e0230 */
[----:B------:R-:W2:Y:S01]  /*6010*/  LDS.128 R40, [R40+0x8100] ;  /* 0x0081000028287984 */ /* 0x000ea20000000c00 */
[----:B------:R-:W-:Y:S02]  /*6020*/  @!P1 HADD2.F32 R2, -RZ, R25.H1_H1 ;  /* 0x30000019ff029230 */ /* 0x000fe40000004100 */
[--C-:B------:R-:W-:Y:S02]  /*6030*/  @!P1 HADD2.F32 R4, -RZ, R7.reuse.H0_H0 ;  /* 0x20000007ff049230 */ /* 0x100fe40000004100 */
[----:B------:R-:W-:Y:S02]  /*6040*/  @!P1 HADD2.F32 R7, -RZ, R7.H1_H1 ;  /* 0x30000007ff079230 */ /* 0x000fe40000004100 */
[----:B------:R-:W-:Y:S01]  /*6050*/  @!P1 HADD2.F32 R8, -RZ, R0.H0_H0 ;  /* 0x20000000ff089230 */ /* 0x000fe20000004100 */
[-C--:B------:R-:W-:Y:S01]  /*6060*/  @!P1 FMUL.FTZ R0, R4, R2.reuse ;  /* 0x0000000204009220 */ /* 0x080fe20000410000 */
[----:B------:R-:W-:Y:S02]  /*6070*/  @!P1 HADD2.F32 R38, -RZ, R38.H0_H0 ;  /* 0x20000026ff269230 */ /* 0x000fe40000004100 */
[----:B------:R-:W-:Y:S01]  /*6080*/  @!P1 HADD2.F32 R34, -RZ, R34.H0_H0 ;  /* 0x20000022ff229230 */ /* 0x000fe20000004100 */
[----:B--2---:R-:W-:Y:S05]  /*6090*/  @!P1 IMAD.MOV.U32 R22, RZ, RZ, R40 ;  /* 0x000000ffff169224 */ /* 0x004fea00078e0028 */
[--C-:B------:R-:W-:Y:S02]  /*60a0*/  @!P1 HADD2.F32 R20, -RZ, R22.reuse.H0_H0 ;  /* 0x20000016ff149230 */ /* 0x100fe40000004100 */
[----:B------:R-:W-:Y:S03]  /*60b0*/  @!P1 HADD2.F32 R22, -RZ, R22.H1_H1 ;  /* 0x30000016ff169230 */ /* 0x000fe60000004100 */
[----:B---3--:R-:W-:Y:S02]  /*60c0*/  @!P1 FMUL.FTZ R39, R20, R2 ;  /* 0x0000000214279220 */ /* 0x008fe40000410000 */
[-C--:B------:R-:W-:Y:S02]  /*60d0*/  @!P1 FMUL.FTZ R46, R22, R8.reuse ;  /* 0x00000008162e9220 */ /* 0x080fe40000410000 */
[-C--:B------:R-:W-:Y:S02]  /*60e0*/  @!P1 FFMA.FTZ R0, R20, R21.reuse, R0 ;  /* 0x0000001514009223 */ /* 0x080fe40000010000 */
[----:B------:R-:W-:Y:S01]  /*60f0*/  @!P1 FFMA.FTZ R39, R4, R21, -R39 ;  /* 0x0000001504279223 */ /* 0x000fe20000010827 */
[----:B------:R-:W-:Y:S01]  /*6100*/  @!P1 MOV R21, R41 ;  /* 0x0000002900159202 */ /* 0x000fe20000000f00 */
[C---:B------:R-:W-:Y:S01]  /*6110*/  @!P1 FMUL.FTZ R2, R7.reuse, R8 ;  /* 0x0000000807029220 */ /* 0x040fe20000410000 */
[----:B------:R-:W-:Y:S01]  /*6120*/  @!P1 HADD2.F32 R4, -RZ, R3.H0_H0 ;  /* 0x20000003ff049230 */ /* 0x000fe20000004100 */
[-C--:B------:R-:W-:Y:S01]  /*6130*/  @!P1 FFMA.FTZ R46, R7, R23.reuse, -R46 ;  /* 0x00000017072e9223 */ /* 0x080fe2000001082e */
[----:B------:R-:W-:Y:S01]  /*6140*/  @!P1 HADD2.F32 R8, -RZ, R25.H0_H0 ;  /* 0x20000019ff089230 */ /* 0x000fe20000004100 */
[----:B------:R-:W-:Y:S01]  /*6150*/  @!P1 IMAD.MOV.U32 R7, RZ, RZ, R29 ;  /* 0x000000ffff079224 */ /* 0x000fe200078e001d */
[--C-:B------:R-:W-:Y:S01]  /*6160*/  @!P1 HADD2.F32 R26, -RZ, R21.reuse.H1_H1 ;  /* 0x30000015ff1a9230 */ /* 0x100fe20000004100 */
[----:B------:R-:W-:Y:S01]  /*6170*/  @!P1 FFMA.FTZ R2, R22, R23, R2 ;  /* 0x0000001716029223 */ /* 0x000fe20000010002 */
[----:B------:R-:W-:Y:S01]  /*6180*/  @!P1 MOV R22, R43 ;  /* 0x0000002b00169202 */ /* 0x000fe20000000f00 */
[----:B------:R-:W-:Y:S01]  /*6190*/  @!P1 HADD2.F32 R23, -RZ, R21.H0_H0 ;  /* 0x20000015ff179230 */ /* 0x000fe20000004100 */
[----:B------:R-:W-:Y:S01]  /*61a0*/  @!P1 IMAD.MOV.U32 R21, RZ, RZ, R31 ;  /* 0x000000ffff159224 */ /* 0x000fe200078e001f */
[--C-:B------:R-:W-:Y:S01]  /*61b0*/  @!P1 HADD2.F32 R20, -RZ, R7.reuse.H0_H0 ;  /* 0x20000007ff149230 */ /* 0x100fe20000004100 */
[----:B------:R-:W-:Y:S01]  /*61c0*/  @!P1 FMUL.FTZ R50, R26, R4 ;  /* 0x000000041a329220 */ /* 0x000fe20000410000 */
[----:B------:R-:W-:Y:S01]  /*61d0*/  @!P1 HADD2.F32 R7, -RZ, R7.H1_H1 ;  /* 0x30000007ff079230 */ /* 0x000fe20000004100 */
[-C--:B------:R-:W-:Y:S01]  /*61e0*/  @!P1 FMUL.FTZ R47, R23, R8.reuse ;  /* 0x00000008172f9220 */ /* 0x080fe20000410000 */
[----:B------:R-:W-:Y:S01]  /*61f0*/  @!P1 HADD2.F32 R25, -RZ, R62.H0_H0 ;  /* 0x2000003eff199230 */ /* 0x000fe20000004100 */
[----:B------:R-:W-:Y:S01]  /*6200*/  @!P1 FMUL.FTZ R3, R20, R8 ;  /* 0x0000000814039220 */ /* 0x000fe20000410000 */
[----:B------:R-:W-:Y:S01]  /*6210*/  @!P1 F2FP.PACK_AB R39, R46, R39 ;  /* 0x000000272e27923e */ /* 0x000fe200000000ff */
[C---:B------:R-:W-:Y:S01]  /*6220*/  @!P1 FMUL.FTZ R4, R7.reuse, R4 ;  /* 0x0000000407049220 */ /* 0x040fe20000410000 */
[----:B------:R-:W-:Y:S01]  /*6230*/  @!P1 F2FP.PACK_AB R0, R2, R0 ;  /* 0x000000000200923e */ /* 0x000fe200000000ff */
[----:B------:R-:W-:Y:S01]  /*6240*/  @!P1 FFMA.FTZ R50, R7, R27, -R50 ;  /* 0x0000001b07329223 */ /* 0x000fe20000010832 */
[----:B------:R-:W-:Y:S01]  /*6250*/  @!P1 HADD2.F32 R35, -RZ, R22.H0_H0 ;  /* 0x20000016ff239230 */ /* 0x000fe20000004100 */
[-C--:B------:R-:W-:Y:S01]  /*6260*/  @!P1 FFMA.FTZ R47, R20, R25.reuse, -R47 ;  /* 0x00000019142f9223 */ /* 0x080fe2000001082f */
[----:B------:R-:W-:Y:S01]  /*6270*/  @!P1 HADD2.F32 R7, -RZ, R24.H1_H1 ;  /* 0x30000018ff079230 */ /* 0x000fe20000004100 */
[----:B------:R-:W-:Y:S01]  /*6280*/  @!P1 FFMA.FTZ R3, R23, R25, R3 ;  /* 0x0000001917039223 */ /* 0x000fe20000010003 */
        /* <DEDUP_REMOVED lines=8> */
[----:B------:R-:W-:Y:S01]  /*6310*/  @!P1 MOV R28, R39 ;  /* 0x00000027001c9202 */ /* 0x000fe20000000f00 */
[C---:B------:R-:W-:Y:S01]  /*6320*/  @!P1 FMUL.FTZ R7, R20.reuse, R7 ;  /* 0x0000000714079220 */ /* 0x040fe20000410000 */
[----:B------:R-:W-:Y:S01]  /*6330*/  @!P1 MOV R40, R0 ;  /* 0x0000000000289202 */ /* 0x000fe20000000f00 */
[----:B------:R-:W-:Y:S01]  /*6340*/  @!P1 FFMA.FTZ R56, R20, R36, -R56 ;  /* 0x0000002414389223 */ /* 0x000fe20000010838 */
[----:B------:R-:W-:Y:S01]  /*6350*/  @!P1 F2FP.PACK_AB R47, R50, R47 ;  /* 0x0000002f322f923e */ /* 0x000fe200000000ff */
[----:B------:R-:W-:Y:S01]  /*6360*/  @!P1 IMAD.MOV.U32 R20, RZ, RZ, R30 ;  /* 0x000000ffff149224 */ /* 0x000fe200078e001e */
[----:B------:R-:W-:Y:S01]  /*6370*/  @!P1 F2FP.PACK_AB R3, R4, R3 ;  /* 0x000000030403923e */ /* 0x000fe200000000ff */
[C---:B------:R-:W-:Y:S01]  /*6380*/  @!P1 FMUL.FTZ R8, R6.reuse, R8 ;  /* 0x0000000806089220 */ /* 0x040fe20000410000 */
[----:B------:R-:W-:Y:S01]  /*6390*/  @!P1 MOV R29, R47 ;  /* 0x0000002f001d9202 */ /* 0x000fe20000000f00 */
[----:B------:R-:W-:Y:S01]  /*63a0*/  @!P1 FFMA.FTZ R57, R6, R38, -R57 ;  /* 0x0000002606399223 */ /* 0x000fe20000010839 */
[----:B------:R-:W-:Y:S01]  /*63b0*/  @!P1 HADD2.F32 R33, -RZ, R22.H1_H1 ;  /* 0x30000016ff219230 */ /* 0x000fe20000004100 */
[----:B------:R-:W-:Y:S01]  /*63c0*/  @!P1 IMAD.MOV.U32 R41, RZ, RZ, R3 ;  /* 0x000000ffff299224 */ /* 0x000fe200078e0003 */
[----:B------:R-:W-:Y:S02]  /*63d0*/  @!P1 HADD2.F32 R21, -RZ, R24.H0_H0 ;  /* 0x20000018ff159230 */ /* 0x000fe40000004100 */
[----:B------:R-:W-:Y:S01]  /*63e0*/  @!P1 HADD2.F32 R24, -RZ, R22.H0_H0 ;  /* 0x20000016ff189230 */ /* 0x000fe20000004100 */
[----:B------:R-:W-:Y:S01]  /*63f0*/  @!P1 F2FP.PACK_AB R56, R57, R56 ;  /* 0x000000383938923e */ /* 0x000fe200000000ff */
[----:B------:R-:W-:Y:S02]  /*6400*/  @!P1 HADD2.F32 R6, -RZ, R5.H0_H0 ;  /* 0x20000005ff069230 */ /* 0x000fe40000004100 */
[--C-:B------:R-:W-:Y:S01]  /*6410*/  @!P1 HADD2.F32 R22, -RZ, R20.reuse.H0_H0 ;  /* 0x20000014ff169230 */ /* 0x100fe20000004100 */
[-C--:B------:R-:W-:Y:S01]  /*6420*/  @!P1 FMUL.FTZ R59, R24, R21.reuse ;  /* 0x00000015183b9220 */ /* 0x080fe20000410000 */
[----:B------:R-:W-:Y:S01]  /*6430*/  @!P1 HADD2.F32 R20, -RZ, R20.H1_H1 ;  /* 0x30000014ff149230 */ /* 0x000fe20000004100 */
[C---:B------:R-:W-:Y:S01]  /*6440*/  @!P1 FMUL.FTZ R58, R33.reuse, R6 ;  /* 0x00000006213a9220 */ /* 0x040fe20000410000 */
[----:B------:R-:W-:Y:S01]  /*6450*/  @!P1 MOV R31, R56 ;  /* 0x00000038001f9202 */ /* 0x000fe20000000f00 */
[C---:B------:R-:W-:Y:S02]  /*6460*/  @!P1 FMUL.FTZ R5, R22.reuse, R21 ;  /* 0x0000001516059220 */ /* 0x040fe40000410000 */
[----:B------:R-:W-:Y:S02]  /*6470*/  @!P1 FFMA.FTZ R59, R22, R32, -R59 ;  /* 0x00000020163b9223 */ /* 0x000fe4000001083b */
        /* <DEDUP_REMOVED lines=8> */
[----:B------:R-:W-:Y:S03]  /*6500*/  @!P1 IMAD.MOV.U32 R30, RZ, RZ, R58 ;  /* 0x000000ffff1e9224 */ /* 0x000fe600078e003a */
[----:B------:R-:W-:Y:S02]  /*6510*/  @!P1 F2FP.PACK_AB R7, R8, R7 ;  /* 0x000000070807923e */ /* 0x000fe400000000ff */
[----:B------:R2:W-:Y:S01]  /*6520*/  ST.E.128 [R44.64], R28 ;  /* 0x0000001c2c007985 */ /* 0x0005e2000c101d14 */
[----:B------:R-:W-:Y:S02]  /*6530*/  @!P1 MOV R42, R5 ;  /* 0x00000005002a9202 */ /* 0x000fe40000000f00 */
[----:B------:R-:W-:Y:S05]  /*6540*/  @!P1 MOV R43, R7 ;  /* 0x00000007002b9202 */ /* 0x000fea0000000f00 */
[----:B------:R2:W-:Y:S02]  /*6550*/  @!P0 ST.E.128 [R48.64], R40 ;  /* 0x0000002830008985 */ /* 0x0005e4000c101d14 */
.L_x_91:
[----:B------:R-:W-:Y:S05]  /*6560*/  BSYNC B0 ;  /* 0x0000000000007941 */ /* 0x000fea0003800000 */
.L_x_90:
[----:B--2---:R2:W1:Y:S01]  /*6570*/  SHFL.IDX PT, R45, R141, 0x3, 0x181f ;  /* 0x00781f008d2d7f89 */ /* 0x00446200000e0000 */
[----:B------:R-:W-:Y:S03]  /*6580*/  ISETP.GE.OR P0, PT, R118, R75, P5 ;  /* 0x0000004b7600720c */ /* 0x000fe60002f06670 */
[----:B------:R2:W4:Y:S10]  /*6590*/  SHFL.IDX PT, R44, R162, 0x3, 0x181f ;  /* 0x00781f00a22c7f89 */ /* 0x00053400000e0000 */
[----:B------:R-:W-:-:S05]  /*65a0*/  @P0 BRA `(.L_x_83) ;  /* 0x00000bb000000947 */ /* 0x000fca0003800000 */
[----:B------:R-:W-:Y:S01]  /*65b0*/  MOV R2, UR24 ;  /* 0x0000001800027c02 */ /* 0x000fe20008000f00 */
[----:B------:R-:W5:Y:S01]  /*65c0*/  LDS.128 R20, [R110+0x8100] ;  /* 0x008100006e147984 */ /* 0x000f620000000c00 */
[--C-:B------:R-:W-:Y:S01]  /*65d0*/  @!P1 SHF.R.U64 R6, R18, 0x10, R19.reuse ;  /* 0x0000001012069819 */ /* 0x100fe20000001213 */
[--C-:B------:R-:W-:Y:S01]  /*65e0*/  @!P1 HADD2.F32 R3, -RZ, R15.reuse.H1_H1 ;  /* 0x3000000fff039230 */ /* 0x100fe20000004100 */
[----:B------:R-:W-:Y:S01]  /*65f0*/  SEL R2, R2, UR17, !P6 ;  /* 0x0000001102027c07 */ /* 0x000fe2000f000000 */
[----:B------:R-:W-:Y:S01]  /*6600*/  @!P1 HADD2.F32 R27, -RZ, R60.H1_H1 ;  /* 0x3000003cff1b9230 */ /* 0x000fe20000004100 */
[C---:B----4-:R-:W-:Y:S01]  /*6610*/  LEA R48, P0, R127.reuse, R44, 0x1 ;  /* 0x0000002c7f307211 */ /* 0x050fe200078008ff */
[----:B------:R-:W-:Y:S01]  /*6620*/  @!P1 HADD2.F32 R8, -RZ, R15.H0_H0 ;  /* 0x2000000fff089230 */ /* 0x000fe20000004100 */
[----:B------:R-:W-:Y:S01]  /*6630*/  SHF.R.S32.HI R0, RZ, 0x1f, R2 ;  /* 0x0000001fff007819 */ /* 0x000fe20000011402 */
[--C-:B------:R-:W-:Y:S01]  /*6640*/  @!P1 HADD2.F32 R35, -RZ, R51.reuse.H1_H1 ;  /* 0x30000033ff239230 */ /* 0x100fe20000004100 */
[----:B-1----:R-:W-:Y:S01]  /*6650*/  LEA.HI.X R49, R127, R45, R108, 0x1, P0 ;  /* 0x0000002d7f317211 */ /* 0x002fe200000f0c6c */
[----:B------:R-:W-:Y:S01]  /*6660*/  @!P1 HADD2.F32 R31, -RZ, R51.H0_H0 ;  /* 0x20000033ff1f9230 */ /* 0x000fe20000004100 */
[----:B------:R-:W-:Y:S01]  /*6670*/  LEA.HI R2, R0, R2, RZ, 0x4 ;  /* 0x0000000200027211 */ /* 0x000fe200078f20ff */
[----:B------:R-:W-:Y:S01]  /*6680*/  @!P1 HADD2.F32 R6, -RZ, R6.H0_H0 ;  /* 0x20000006ff069230 */ /* 0x000fe20000004100 */
[----:B------:R-:W-:Y:S01]  /*6690*/  @!P1 SHF.R.U32.HI R5, RZ, 0x10, R19 ;  /* 0x00000010ff059819 */ /* 0x000fe20000011613 */
[----:B------:R-:W-:Y:S01]  /*66a0*/  @!P1 HADD2.F32 R19, -RZ, R60.H0_H0 ;  /* 0x2000003cff139230 */ /* 0x000fe20000004100 */
[----:B------:R-:W-:Y:S02]  /*66b0*/  LEA.HI.SX32 R2, R2, R128, 0x1c ;  /* 0x0000008002027211 */ /* 0x000fe400078fe2ff */
[--C-:B------:R-:W-:Y:S02]  /*66c0*/  @!P1 SHF.R.U32.HI R29, RZ, 0x10, R53.reuse ;  /* 0x00000010ff1d9819 */ /* 0x100fe40000011635 */
[----:B------:R-:W-:Y:S01]  /*66d0*/  SHF.R.S32.HI R0, RZ, 0x1f, R2 ;  /* 0x0000001fff007819 */ /* 0x000fe20000011402 */
[----:B---3--:R-:W-:Y:S01]  /*66e0*/  IMAD.SHL.U32 R39, R2, 0x8, RZ ;  /* 0x0000000802277824 */ /* 0x008fe200078e00ff */
        /* <DEDUP_REMOVED lines=8> */
[--C-:B------:R-:W-:Y:S02]  /*6770*/  @!P1 SHF.R.U64 R33, R54, 0x10, R55.reuse ;  /* 0x0000001036219819 */ /* 0x100fe40000001237 */
[----:B------:R-:W-:Y:S02]  /*6780*/  IADD3 R0, R2, R0, R116 ;  /* 0x0000000002007210 */ /* 0x000fe40007ffe074 */
[----:B------:R-:W-:Y:S01]  /*6790*/  @!P1 SHF.R.U32.HI R37, RZ, 0x10, R55 ;  /* 0x00000010ff259819 */ /* 0x000fe20000011637 */
[----:B------:R-:W-:Y:S01]  /*67a0*/  @!P1 HADD2.F32 R33, -RZ, R33.H0_H0 ;  /* 0x20000021ff219230 */ /* 0x000fe20000004100 */
[--C-:B------:R-:W-:Y:S01]  /*67b0*/  @!P1 SHF.R.U64 R2, R16, 0x10, R17.reuse ;  /* 0x0000001010029819 */ /* 0x100fe20000001211 */
[----:B------:R-:W-:Y:S01]  /*67c0*/  IMAD.SHL.U32 R40, R0, 0x2, RZ ;  /* 0x0000000200287824 */ /* 0x000fe200078e00ff */
[----:B------:R-:W-:Y:S01]  /*67d0*/  @!P1 SHF.R.U32.HI R0, RZ, 0x10, R17 ;  /* 0x00000010ff009819 */ /* 0x000fe20000011611 */
[----:B-----5:R-:W-:Y:S01]  /*67e0*/  @!P1 IMAD.MOV.U32 R4, RZ, RZ, R21 ;  /* 0x000000ffff049224 */ /* 0x020fe200078e0015 */
[----:B------:R-:W-:Y:S01]  /*67f0*/  @!P1 HADD2.F32 R37, -RZ, R37.H0_H0 ;  /* 0x20000025ff259230 */ /* 0x000fe20000004100 */
[----:B------:R-:W-:Y:S01]  /*6800*/  ISETP.GE.AND P0, PT, R39, c[0x0][0x1d4], PT ;  /* 0x0000750027007a0c */ /* 0x000fe20003f06270 */
[----:B------:R-:W-:Y:S01]  /*6810*/  @!P1 HADD2.F32 R2, -RZ, R2.H0_H0 ;  /* 0x20000002ff029230 */ /* 0x000fe20000004100 */
[----:B------:R-:W1:Y:S01]  /*6820*/  LDS.128 R40, [R40+0x8100] ;  /* 0x0081000028287984 */ /* 0x000e620000000c00 */
[----:B------:R-:W-:Y:S02]  /*6830*/  @!P1 HADD2.F32 R7, -RZ, R4.H0_H0 ;  /* 0x20000004ff079230 */ /* 0x000fe40000004100 */
[----:B------:R-:W-:Y:S01]  /*6840*/  @!P1 HADD2.F32 R0, -RZ, R0.H0_H0 ;  /* 0x20000000ff009230 */ /* 0x000fe20000004100 */
[----:B-1----:R-:W-:Y:S01]  /*6850*/  @!P1 IMAD.MOV.U32 R38, RZ, RZ, R42 ;  /* 0x000000ffff269224 */ /* 0x002fe200078e002a */
[----:B------:R-:W-:Y:S02]  /*6860*/  @!P1 MOV R16, R41 ;  /* 0x0000002900109202 */ /* 0x000fe40000000f00 */
[----:B------:R-:W-:Y:S02]  /*6870*/  @!P1 MOV R17, R40 ;  /* 0x0000002800119202 */ /* 0x000fe40000000f00 */
[----:B------:R-:W-:Y:S01]  /*6880*/  @!P1 HADD2.F32 R30, -RZ, R38.H0_H0 ;  /* 0x20000026ff1e9230 */ /* 0x000fe20000004100 */
[----:B------:R-:W-:Y:S01]  /*6890*/  @!P1 MOV R32, R43 ;  /* 0x0000002b00209202 */ /* 0x000fe20000000f00 */
[--C-:B------:R-:W-:Y:S02]  /*68a0*/  @!P1 HADD2.F32 R26, -RZ, R16.reuse.H0_H0 ;  /* 0x20000010ff1a9230 */ /* 0x100fe40000004100 */
[--C-:B------:R-:W-:Y:S02]  /*68b0*/  @!P1 HADD2.F32 R18, -RZ, R17.reuse.H0_H0 ;  /* 0x20000011ff129230 */ /* 0x100fe40000004100 */
[----:B------:R-:W-:Y:S01]  /*68c0*/  @!P1 HADD2.F32 R28, -RZ, R16.H1_H1 ;  /* 0x30000010ff1c9230 */ /* 0x000fe20000004100 */
[-C--:B------:R-:W-:Y:S01]  /*68d0*/  @!P1 FMUL.FTZ R46, R26, R3.reuse ;  /* 0x000000031a2e9220 */ /* 0x080fe20000410000 */
[----:B------:R-:W-:Y:S01]  /*68e0*/  @!P1 HADD2.F32 R16, -RZ, R4.H1_H1 ;  /* 0x30000004ff109230 */ /* 0x000fe20000004100 */
[C---:B------:R-:W-:Y:S01]  /*68f0*/  @!P1 FMUL.FTZ R3, R7.reuse, R3 ;  /* 0x0000000307039220 */ /* 0x040fe20000410000 */
[----:B------:R-:W-:Y:S01]  /*6900*/  @!P1 HADD2.F32 R24, -RZ, R17.H1_H1 ;  /* 0x30000011ff189230 */ /* 0x000fe20000004100 */
[----:B------:R-:W-:Y:S01]  /*6910*/  @!P1 FFMA.FTZ R46, R7, R27, -R46 ;  /* 0x0000001b072e9223 */ /* 0x000fe2000001082e */
[--C-:B------:R-:W-:Y:S01]  /*6920*/  @!P1 HADD2.F32 R34, -RZ, R32.reuse.H0_H0 ;  /* 0x20000020ff229230 */ /* 0x100fe20000004100 */
[----:B------:R-:W-:Y:S01]  /*6930*/  @!P1 IMAD.MOV.U32 R7, RZ, RZ, R20 ;  /* 0x000000ffff079224 */ /* 0x000fe200078e0014 */
[----:B------:R-:W-:Y:S01]  /*6940*/  @!P1 HADD2.F32 R36, -RZ, R32.H1_H1 ;  /* 0x30000020ff249230 */ /* 0x000fe20000004100 */
[----:B------:R-:W-:Y:S01]  /*6950*/  @!P1 FMUL.FTZ R50, R18, R8 ;  /* 0x0000000812329220 */ /* 0x000fe20000410000 */
[----:B------:R-:W-:Y:S01]  /*6960*/  @!P1 HADD2.F32 R32, -RZ, R38.H1_H1 ;  /* 0x30000026ff209230 */ /* 0x000fe20000004100 */
[-C--:B------:R-:W-:Y:S01]  /*6970*/  @!P1 FMUL.FTZ R47, R28, R0.reuse ;  /* 0x000000001c2f9220 */ /* 0x080fe20000410000 */
[--C-:B------:R-:W-:Y:S01]  /*6980*/  @!P1 HADD2.F32 R15, -RZ, R7.reuse.H0_H0 ;  /* 0x20000007ff0f9230 */ /* 0x100fe20000004100 */
[C---:B------:R-:W-:Y:S01]  /*6990*/  @!P1 FMUL.FTZ R4, R16.reuse, R0 ;  /* 0x0000000010049220 */ /* 0x040fe20000410000 */
[----:B------:R-:W-:Y:S01]  /*69a0*/  @!P1 HADD2.F32 R7, -RZ, R7.H1_H1 ;  /* 0x30000007ff079230 */ /* 0x000fe20000004100 */
[----:B------:R-:W-:Y:S02]  /*69b0*/  @!P1 FFMA.FTZ R47, R16, R29, -R47 ;  /* 0x0000001d102f9223 */ /* 0x000fe4000001082f */
[C---:B------:R-:W-:Y:S01]  /*69c0*/  @!P1 FMUL.FTZ R0, R15.reuse, R8 ;  /* 0x000000080f009220 */ /* 0x040fe20000410000 */
[--C-:B------:R-:W-:Y:S01]  /*69d0*/  @!P1 HADD2.F32 R8, -RZ, R14.reuse.H1_H1 ;  /* 0x3000000eff089230 */ /* 0x100fe20000004100 */
[----:B------:R-:W-:Y:S01]  /*69e0*/  @!P1 FFMA.FTZ R50, R15, R19, -R50 ;  /* 0x000000130f329223 */ /* 0x000fe20000010832 */
[----:B------:R-:W-:Y:S01]  /*69f0*/  @!P1 F2FP.PACK_AB R46, R47, R46 ;  /* 0x0000002e2f2e923e */ /* 0x000fe200000000ff */
[----:B------:R-:W-:Y:S01]  /*6a00*/  @!P1 IMAD.MOV.U32 R15, RZ, RZ, R23 ;  /* 0x000000ffff0f9224 */ /* 0x000fe200078e0017 */
[----:B------:R-:W-:Y:S01]  /*6a10*/  @!P1 HADD2.F32 R14, -RZ, R14.H0_H0 ;  /* 0x2000000eff0e9230 */ /* 0x000fe20000004100 */
[----:B------:R-:W-:Y:S01]  /*6a20*/  @!P1 FMUL.FTZ R52, R24, R2 ;  /* 0x0000000218349220 */ /* 0x000fe20000410000 */
[----:B------:R-:W-:Y:S01]  /*6a30*/  @!P1 MOV R21, R46 ;  /* 0x0000002e00159202 */ /* 0x000fe20000000f00 */
[----:B------:R-:W-:Y:S01]  /*6a40*/  @!P1 FMUL.FTZ R53, R34, R8 ;  /* 0x0000000822359220 */ /* 0x000fe20000410000 */
[--C-:B------:R-:W-:Y:S01]  /*6a50*/  @!P1 HADD2.F32 R16, -RZ, R15.reuse.H0_H0 ;  /* 0x2000000fff109230 */ /* 0x100fe20000004100 */
[C---:B------:R-:W-:Y:S01]  /*6a60*/  @!P1 FMUL.FTZ R2, R7.reuse, R2 ;  /* 0x0000000207029220 */ /* 0x040fe20000410000 */
[----:B------:R-:W-:Y:S01]  /*6a70*/  @!P1 HADD2.F32 R15, -RZ, R15.H1_H1 ;  /* 0x3000000fff0f9230 */ /* 0x000fe20000004100 */
[----:B------:R-:W-:Y:S02]  /*6a80*/  @!P1 FFMA.FTZ R52, R7, R25, -R52 ;  /* 0x0000001907349223 */ /* 0x000fe40000010834 */
[C---:B------:R-:W-:Y:S01]  /*6a90*/  @!P1 FMUL.FTZ R7, R16.reuse, R8 ;  /* 0x0000000810079220 */ /* 0x040fe20000410000 */
[----:B------:R-:W-:Y:S01]  /*6aa0*/  @!P1 HADD2.F32 R8, -RZ, R5.H0_H0 ;  /* 0x20000005ff089230 */ /* 0x000fe20000004100 */
[----:B------:R-:W-:Y:S01]  /*6ab0*/  @!P1 FFMA.FTZ R53, R16, R35, -R53 ;  /* 0x0000002310359223 */ /* 0x000fe20000010835 */
[----:B------:R-:W-:Y:S01]  /*6ac0*/  @!P1 MOV R5, R22 ;  /* 0x0000001600059202 */ /* 0x000fe20000000f00 */
[----:B------:R-:W-:Y:S01]  /*6ad0*/  @!P1 FMUL.FTZ R51, R30, R14 ;  /* 0x0000000e1e339220 */ /* 0x000fe20000410000 */
[----:B------:R-:W-:Y:S01]  /*6ae0*/  @!P1 F2FP.PACK_AB R50, R52, R50 ;  /* 0x000000323432923e */ /* 0x000fe200000000ff */
[----:B------:R-:W-:Y:S02]  /*6af0*/  @!P1 FMUL.FTZ R38, R32, R6 ;  /* 0x0000000620269220 */ /* 0x000fe40000410000 */
[----:B------:R-:W-:Y:S01]  /*6b00*/  @!P1 FFMA.FTZ R0, R18, R19, R0 ;  /* 0x0000001312009223 */ /* 0x000fe20000010000 */
[--C-:B------:R-:W-:Y:S01]  /*6b10*/  @!P1 HADD2.F32 R17, -RZ, R5.reuse.H0_H0 ;  /* 0x20000005ff119230 */ /* 0x100fe20000004100 */
[----:B------:R-:W-:Y:S01]  /*6b20*/  @!P1 FFMA.FTZ R2, R24, R25, R2 ;  /* 0x0000001918029223 */ /* 0x000fe20000010002 */
[----:B------:R-:W-:Y:S01]  /*6b30*/  @!P1 HADD2.F32 R16, -RZ, R5.H1_H1 ;  /* 0x30000005ff109230 */ /* 0x000fe20000004100 */
[----:B------:R-:W-:Y:S01]  /*6b40*/  @!P1 FFMA.FTZ R3, R26, R27, R3 ;  /* 0x0000001b1a039223 */ /* 0x000fe20000010003 */
[----:B------:R-:W-:Y:S01]  /*6b50*/  @!P1 MOV R20, R50 ;  /* 0x0000003200149202 */ /* 0x000fe20000000f00 */
[C---:B------:R-:W-:Y:S01]  /*6b60*/  @!P1 FMUL.FTZ R5, R17.reuse, R14 ;  /* 0x0000000e11059220 */ /* 0x040fe20000410000 */
[----:B------:R-:W-:Y:S01]  /*6b70*/  @!P1 F2FP.PACK_AB R0, R2, R0 ;  /* 0x000000000200923e */ /* 0x000fe200000000ff */
[----:B------:R-:W-:Y:S02]  /*6b80*/  @!P1 FMUL.FTZ R14, R36, R8 ;  /* 0x00000008240e9220 */ /* 0x000fe40000410000 */
[----:B------:R-:W-:Y:S01]  /*6b90*/  @!P1 FFMA.FTZ R17, R17, R31, -R51 ;  /* 0x0000001f11119223 */ /* 0x000fe20000010833 */
[----:B------:R-:W-:Y:S01]  /*6ba0*/  @!P1 MOV R40, R0 ;  /* 0x0000000000289202 */ /* 0x000fe20000000f00 */
[C---:B------:R-:W-:Y:S02]  /*6bb0*/  @!P1 FFMA.FTZ R38, R16.reuse, R33, -R38 ;  /* 0x0000002110269223 */ /* 0x040fe40000010826 */
[C---:B------:R-:W-:Y:S02]  /*6bc0*/  @!P1 FFMA.FTZ R14, R15.reuse, R37, -R14 ;  /* 0x000000250f0e9223 */ /* 0x040fe4000001080e */
[----:B------:R-:W-:Y:S01]  /*6bd0*/  @!P1 FMUL.FTZ R6, R16, R6 ;  /* 0x0000000610069220 */ /* 0x000fe20000410000 */
[----:B------:R-:W-:Y:S01]  /*6be0*/  @!P1 F2FP.PACK_AB R17, R38, R17 ;  /* 0x000000112611923e */ /* 0x000fe200000000ff */
[----:B------:R-:W-:Y:S01]  /*6bf0*/  @!P1 FFMA.FTZ R4, R28, R29, R4 ;  /* 0x0000001d1c049223 */ /* 0x000fe20000010004 */
[----:B------:R-:W-:Y:S01]  /*6c00*/  @!P1 F2FP.PACK_AB R14, R14, R53 ;  /* 0x000000350e0e923e */ /* 0x000fe200000000ff */
[----:B------:R-:W-:Y:S02]  /*6c10*/  @!P1 FFMA.FTZ R5, R30, R31, R5 ;  /* 0x0000001f1e059223 */ /* 0x000fe40000010005 */
[----:B------:R-:W-:Y:S01]  /*6c20*/  @!P1 IMAD.MOV.U32 R22, RZ, RZ, R17 ;  /* 0x000000ffff169224 */ /* 0x000fe200078e0011 */
[----:B------:R-:W-:Y:S01]  /*6c30*/  @!P1 MOV R23, R14 ;  /* 0x0000000e00179202 */ /* 0x000fe20000000f00 */
[----:B------:R-:W-:Y:S01]  /*6c40*/  @!P1 FMUL.FTZ R8, R15, R8 ;  /* 0x000000080f089220 */ /* 0x000fe20000410000 */
[----:B------:R-:W-:Y:S01]  /*6c50*/  @!P1 F2FP.PACK_AB R3, R4, R3 ;  /* 0x000000030403923e */ /* 0x000fe200000000ff */
[----:B------:R-:W-:Y:S02]  /*6c60*/  @!P1 FFMA.FTZ R6, R32, R33, R6 ;  /* 0x0000002120069223 */ /* 0x000fe40000010006 */
[----:B------:R1:W-:Y:S01]  /*6c70*/  ST.E.128 [R48.64], R20 ;  /* 0x0000001430007985 */ /* 0x0003e2000c101d14 */
[----:B------:R-:W-:Y:S02]  /*6c80*/  @!P1 FFMA.FTZ R7, R34, R35, R7 ;  /* 0x0000002322079223 */ /* 0x000fe40000010007 */
[----:B------:R-:W-:Y:S01]  /*6c90*/  @!P1 F2FP.PACK_AB R5, R6, R5 ;  /* 0x000000050605923e */ /* 0x000fe200000000ff */
[----:B------:R-:W-:Y:S02]  /*6ca0*/  @!P1 FFMA.FTZ R8, R36, R37, R8 ;  /* 0x0000002524089223 */ /* 0x000fe40000010008 */
[----:B------:R-:W-:Y:S01]  /*6cb0*/  @!P1 IMAD.MOV.U32 R41, RZ, RZ, R3 ;  /* 0x000000ffff299224 */ /* 0x000fe200078e0003 */
[----:B------:R-:W-:Y:S02]  /*6cc0*/  @!P1 MOV R42, R5 ;  /* 0x00000005002a9202 */ /* 0x000fe40000000f00 */
[----:B------:R-:W-:Y:S04]  /*6cd0*/  @!P1 F2FP.PACK_AB R7, R8, R7 ;  /* 0x000000070807923e */ /* 0x000fe800000000ff */
[----:B------:R-:W-:Y:S01]  /*6ce0*/  @!P1 MOV R43, R7 ;  /* 0x00000007002b9202 */ /* 0x000fe20000000f00 */
[----:B------:R-:W-:-:S05]  /*6cf0*/  @P0 BRA `(.L_x_83) ;  /* 0x0000046000000947 */ /* 0x000fca0003800000 */
[C---:B------:R-:W-:Y:S04]  /*6d00*/  LEA R2, P0, R39.reuse, R44, 0x1 ;  /* 0x0000002c27027211 */ /* 0x040fe800078008ff */
[----:B------:R-:W-:Y:S05]  /*6d10*/  LEA.HI.X.SX32 R3, R39, R45, 0x1, P0 ;  /* 0x0000002d27037211 */ /* 0x000fea00000f0eff */
[----:B------:R3:W-:Y:S01]  /*6d20*/  ST.E.128 [R2.64], R40 ;  /* 0x0000002802007985 */ /* 0x0007e2000c101d14 */
[----:B------:R-:W-:-:S05]  /*6d30*/  BRA `(.L_x_83) ;  /* 0x0000042000007947 */ /* 0x000fca0003800000 */
.L_x_61:
[----:B------:R1:W2:Y:S01]  /*6d40*/  SHFL.IDX PT, R3, R141, RZ, 0x181f ;  /* 0x00181fff8d037589 */ /* 0x0002a200000e0000 */
[----:B------:R-:W-:Y:S01]  /*6d50*/  IADD3 R75, -R79, UR16, RZ ;  /* 0x000000104f4b7c10 */ /* 0x000fe2000fffe1ff */
[----:B------:R-:W-:Y:S02]  /*6d60*/  BSSY B0, `(.L_x_92) ;  /* 0x0000011000007945 */ /* 0x000fe40003800000 */
[----:B------:R1:W3:Y:S01]  /*6d70*/  SHFL.IDX PT, R2, R162, RZ, 0x181f ;  /* 0x00181fffa2027589 */ /* 0x0002e200000e0000 */
[----:B------:R-:W-:Y:S05]  /*6d80*/  IMNMX R75, R75, 0x80, PT ;  /* 0x000000804b4b7817 */ /* 0x000fea0003800200 */
[----:B------:R-:W-:Y:S05]  /*6d90*/  IMAD.IADD R0, R75, 0x1, -R137 ;  /* 0x000000014b007824 */ /* 0x000fea00078e0a89 */
[----:B------:R-:W-:Y:S11]  /*6da0*/  ISETP.GE.AND P0, PT, R0, 0x1, PT ;  /* 0x000000010000780c */ /* 0x000ff60003f06270 */
[----:B------:R-:W-:Y:S02]  /*6db0*/  @!UPT UIADD3 URZ, URZ, URZ, URZ ;  /* 0x0000003f3f3ff290 */ /* 0x000fe4000fffe03f */
[----:B------:R-:W-:-:S05]  /*6dc0*/  @!P0 BRA `(.L_x_93) ;  /* 0x000000a000008947 */ /* 0x000fca0003800000 */
[----:B-123--:R-:W1:Y:S01]  /*6dd0*/  @!P5 LDS.128 R4, [R132+0x8100] ;  /* 0x008100008404d984 */ /* 0x00ee620000000c00 */
[CC--:B------:R-:W-:Y:S04]  /*6de0*/  @!P5 LEA R14, P0, R10.reuse, R2.reuse, 0x1 ;  /* 0x000000020a0ed211 */ /* 0x0c0fe800078008ff */
[-C--:B------:R-:W-:Y:S02]  /*6df0*/  @!P5 LEA.HI.X R15, R10, R3.reuse, R11, 0x1, P0 ;  /* 0x000000030a0fd211 */ /* 0x080fe400000f0c0b */
[----:B------:R-:W-:Y:S11]  /*6e00*/  ISETP.GE.AND P0, PT, R136, c[0x0][0x1d4], PT ;  /* 0x0000750088007a0c */ /* 0x000ff60003f06270 */
[----:B------:R-:W-:Y:S02]  /*6e10*/  @!UPT UIADD3 URZ, URZ, URZ, URZ ;  /* 0x0000003f3f3ff290 */ /* 0x000fe4000fffe03f */
[C---:B------:R-:W-:Y:S04]  /*6e20*/  @!P0 LEA R2, P1, R129.reuse, R2, 0x1 ;  /* 0x0000000281028211 */ /* 0x040fe800078208ff */
[----:B------:R-:W-:Y:S01]  /*6e30*/  @!P0 LEA.HI.X R3, R129, R3, R109, 0x1, P1 ;  /* 0x0000000381038211 */ /* 0x000fe200008f0c6d */
[----:B-1----:R-:W-:Y:S04]  /*6e40*/  @!P5 ST.E.128 [R14.64], R4 ;  /* 0x000000040e00d985 */ /* 0x002fe8000c101d14 */
[----:B------:R-:W1:Y:S04]  /*6e50*/  @!P0 LDS.128 R4, [R132+0xc100] ;  /* 0x00c1000084048984 */ /* 0x000e680000000c00 */
[----:B-1----:R1:W-:Y:S02]  /*6e60*/  @!P0 ST.E.128 [R2.64], R4 ;  /* 0x0000000402008985 */ /* 0x0023e4000c101d14 */
.L_x_93:
[----:B-123--:R-:W-:Y:S05]  /*6e70*/  BSYNC B0 ;  /* 0x0000000000007941 */ /* 0x00efea0003800000 */
.L_x_92:
[----:B------:R1:W2:Y:S01]  /*6e80*/  SHFL.IDX PT, R3, R141, 0x1, 0x181f ;  /* 0x00381f008d037f89 */ /* 0x0002a200000e0000 */
[----:B------:R-:W-:Y:S01]  /*6e90*/  ISETP.GE.AND P0, PT, R0, 0x21, PT ;  /* 0x000000210000780c */ /* 0x000fe20003f06270 */
[----:B------:R-:W-:Y:S02]  /*6ea0*/  BSSY B0, `(.L_x_94) ;  /* 0x000000d000007945 */ /* 0x000fe40003800000 */
[----:B------:R1:W3:Y:S10]  /*6eb0*/  SHFL.IDX PT, R2, R162, 0x1, 0x181f ;  /* 0x00381f00a2027f89 */ /* 0x0002f400000e0000 */
[----:B------:R-:W-:-:S05]  /*6ec0*/  @!P0 BRA `(.L_x_95) ;  /* 0x000000a000008947 */ /* 0x000fca0003800000 */
[----:B------:R-:W4:Y:S01]  /*6ed0*/  @!P5 LDS.128 R4, [R132+0x9100] ;  /* 0x009100008404d984 */ /* 0x000f220000000c00 */
[CC--:B---3--:R-:W-:Y:S04]  /*6ee0*/  @!P5 LEA R14, P0, R10.reuse, R2.reuse, 0x1 ;  /* 0x000000020a0ed211 */ /* 0x0c8fe800078008ff */
[-C--:B--2---:R-:W-:Y:S02]  /*6ef0*/  @!P5 LEA.HI.X R15, R10, R3.reuse, R11, 0x1, P0 ;  /* 0x000000030a0fd211 */ /* 0x084fe400000f0c0b */
[----:B------:R-:W-:Y:S11]  /*6f00*/  ISETP.GE.AND P0, PT, R136, c[0x0][0x1d4], PT ;  /* 0x0000750088007a0c */ /* 0x000ff60003f06270 */
[----:B------:R-:W-:Y:S02]  /*6f10*/  @!UPT UIADD3 URZ, URZ, URZ, URZ ;  /* 0x0000003f3f3ff290 */ /* 0x000fe4000fffe03f */
[C---:B------:R-:W-:Y:S04]  /*6f20*/  @!P0 LEA R2, P1, R129.reuse, R2, 0x1 ;  /* 0x0000000281028211 */ /* 0x040fe800078208ff */
[----:B------:R-:W-:Y:S01]  /*6f30*/  @!P0 LEA.HI.X R3, R129, R3, R109, 0x1, P1 ;  /* 0x0000000381038211 */ /* 0x000fe200008f0c6d */
[----:B----4-:R-:W-:Y:S04]  /*6f40*/  @!P5 ST.E.128 [R14.64], R4 ;  /* 0x000000040e00d985 */ /* 0x010fe8000c101d14 */
[----:B------:R-:W2:Y:S04]  /*6f50*/  @!P0 LDS.128 R4, [R132+0xd100] ;  /* 0x00d1000084048984 */ /* 0x000ea80000000c00 */
[----:B--2---:R2:W-:Y:S02]  /*6f60*/  @!P0 ST.E.128 [R2.64], R4 ;  /* 0x0000000402008985 */ /* 0x0045e4000c101d14 */
.L_x_95:
[----:B------:R-:W-:Y:S05]  /*6f70*/  BSYNC B0 ;  /* 0x0000000000007941 */ /* 0x000fea0003800000 */
.L_x_94:
[----:B--2---:R2:W4:Y:S01]  /*6f80*/  SHFL.IDX PT, R3, R141, 0x2, 0x181f ;  /* 0x00581f008d037f89 */ /* 0x00452200000e0000 */
[----:B------:R-:W-:Y:S01]  /*6f90*/  ISETP.GE.AND P0, PT, R0, 0x41, PT ;  /* 0x000000410000780c */ /* 0x000fe20003f06270 */
[----:B------:R-:W-:Y:S02]  /*6fa0*/  BSSY B0, `(.L_x_96) ;  /* 0x000000d000007945 */ /* 0x000fe40003800000 */
[----:B---3--:R2:W3:Y:S10]  /*6fb0*/  SHFL.IDX PT, R2, R162, 0x2, 0x181f ;  /* 0x00581f00a2027f89 */ /* 0x0084f400000e0000 */
[----:B------:R-:W-:-:S05]  /*6fc0*/  @!P0 BRA `(.L_x_97) ;  /* 0x000000a000008947 */ /* 0x000fca0003800000 */
[----:B------:R-:W5:Y:S01]  /*6fd0*/  @!P5 LDS.128 R4, [R132+0xa100] ;  /* 0x00a100008404d984 */ /* 0x000f620000000c00 */
[CC--:B---3--:R-:W-:Y:S04]  /*6fe0*/  @!P5 LEA R14, P0, R10.reuse, R2.reuse, 0x1 ;  /* 0x000000020a0ed211 */ /* 0x0c8fe800078008ff */
[-C--:B----4-:R-:W-:Y:S02]  /*6ff0*/  @!P5 LEA.HI.X R15, R10, R3.reuse, R11, 0x1, P0 ;  /* 0x000000030a0fd211 */ /* 0x090fe400000f0c0b */
[----:B------:R-:W-:Y:S11]  /*7000*/  ISETP.GE.AND P0, PT, R136, c[0x0][0x1d4], PT ;  /* 0x0000750088007a0c */ /* 0x000ff60003f06270 */
[----:B------:R-:W-:Y:S02]  /*7010*/  @!UPT UIADD3 URZ, URZ, URZ, URZ ;  /* 0x0000003f3f3ff290 */ /* 0x000fe4000fffe03f */
[C---:B------:R-:W-:Y:S04]  /*7020*/  @!P0 LEA R2, P1, R129.reuse, R2, 0x1 ;  /* 0x0000000281028211 */ /* 0x040fe800078208ff */
[----:B------:R-:W-:Y:S01]  /*7030*/  @!P0 LEA.HI.X R3, R129, R3, R109, 0x1, P1 ;  /* 0x0000000381038211 */ /* 0x000fe200008f0c6d */
[----:B-----5:R-:W-:Y:S04]  /*7040*/  @!P5 ST.E.128 [R14.64], R4 ;  /* 0x000000040e00d985 */ /* 0x020fe8000c101d14 */
[----:B------:R-:W3:Y:S04]  /*7050*/  @!P0 LDS.128 R4, [R132+0xe100] ;  /* 0x00e1000084048984 */ /* 0x000ee80000000c00 */
[----:B---3--:R3:W-:Y:S02]  /*7060*/  @!P0 ST.E.128 [R2.64], R4 ;  /* 0x0000000402008985 */ /* 0x0087e4000c101d14 */
.L_x_97:
[----:B------:R-:W-:Y:S05]  /*7070*/  BSYNC B0 ;  /* 0x0000000000007941 */ /* 0x000fea0003800000 */
.L_x_96:
[----:B-12---:R-:W1:Y:S01]  /*7080*/  SHFL.IDX PT, R141, R141, 0x3, 0x181f ;  /* 0x00781f008d8d7f89 */ /* 0x006e6200000e0000 */
[----:B------:R-:W-:Y:S03]  /*7090*/  ISETP.GE.AND P0, PT, R0, 0x61, PT ;  /* 0x000000610000780c */ /* 0x000fe60003f06270 */
[----:B------:R-:W2:Y:S10]  /*70a0*/  SHFL.IDX PT, R162, R162, 0x3, 0x181f ;  /* 0x00781f00a2a27f89 */ /* 0x000eb400000e0000 */
[----:B------:R-:W-:-:S05]  /*70b0*/  @!P0 BRA `(.L_x_83) ;  /* 0x000000a000008947 */ /* 0x000fca0003800000 */
[----:B---3--:R-:W3:Y:S01]  /*70c0*/  @!P5 LDS.128 R4, [R132+0xb100] ;  /* 0x00b100008404d984 */ /* 0x008ee20000000c00 */
[CC--:B--2---:R-:W-:Y:S04]  /*70d0*/  @!P5 LEA R2, P0, R10.reuse, R162.reuse, 0x1 ;  /* 0x000000a20a02d211 */ /* 0x0c4fe800078008ff */
[-C--:B-1--4-:R-:W-:Y:S02]  /*70e0*/  @!P5 LEA.HI.X R3, R10, R141.reuse, R11, 0x1, P0 ;  /* 0x0000008d0a03d211 */ /* 0x092fe400000f0c0b */
[----:B------:R-:W-:Y:S11]  /*70f0*/  ISETP.GE.AND P0, PT, R136, c[0x0][0x1d4], PT ;  /* 0x0000750088007a0c */ /* 0x000ff60003f06270 */
[----:B------:R-:W-:Y:S02]  /*7100*/  @!UPT UIADD3 URZ, URZ, URZ, URZ ;  /* 0x0000003f3f3ff290 */ /* 0x000fe4000fffe03f */
[C---:B------:R-:W-:Y:S04]  /*7110*/  @!P0 LEA R162, P1, R129.reuse, R162, 0x1 ;  /* 0x000000a281a28211 */ /* 0x040fe800078208ff */
[----:B------:R-:W-:Y:S01]  /*7120*/  @!P0 LEA.HI.X R163, R129, R141, R109, 0x1, P1 ;  /* 0x0000008d81a38211 */ /* 0x000fe200008f0c6d */
[----:B---3--:R-:W-:Y:S04]  /*7130*/  @!P5 ST.E.128 [R2.64], R4 ;  /* 0x000000040200d985 */ /* 0x008fe8000c101d14 */
[----:B------:R-:W1:Y:S04]  /*7140*/  @!P0 LDS.128 R4, [R132+0xf100] ;  /* 0x00f1000084048984 */ /* 0x000e680000000c00 */
[----:B-1----:R1:W-:Y:S02]  /*7150*/  @!P0 ST.E.128 [R162.64], R4 ;  /* 0x00000004a2008985 */ /* 0x0023e4000c101d14 */
.L_x_83:
[----:B------:R-:W-:Y:S05]  /*7160*/  BSYNC B2 ;  /* 0x0000000000027941 */ /* 0x000fea0003800000 */
.L_x_60:
[----:B------:R-:W-:Y:S01]  /*7170*/  IMAD.IADD R79, R83, 0x1, -R79 ;  /* 0x00000001534f7824 */ /* 0x000fe200078e0a4f */
[----:B------:R-:W-:Y:S01]  /*7180*/  LEA R14, P0, R131, R154, 0x7 ;  /* 0x0000009a830e7211 */ /* 0x000fe200078038ff */
[----:B------:R-:W-:Y:S01]  /*7190*/  BSSY B0, `(.L_x_98) ;  /* 0x0000057000007945 */ /* 0x000fe20003800000 */
[----:B------:R-:W-:Y:S02]  /*71a0*/  ISETP.NE.AND P6, PT, R139, RZ, PT ;  /* 0x000000ff8b00720c */ /* 0x000fe40003fc5270 */
[C---:B------:R-:W-:Y:S02]  /*71b0*/  ISETP.GE.AND P2, PT, R79.reuse, 0x21, PT ;  /* 0x000000214f00780c */ /* 0x040fe40003f46270 */
[----:B------:R-:W-:Y:S02]  /*71c0*/  ISETP.GE.AND P1, PT, R79, 0x41, PT ;  /* 0x000000414f00780c */ /* 0x000fe40003f26270 */
[----:B------:R-:W-:Y:S02]  /*71d0*/  LEA.HI.X.SX32 R15, R131, R155, 0x7, P0 ;  /* 0x0000009b830f7211 */ /* 0x000fe400000f3eff */
[----:B------:R-:W-:Y:S07]  /*71e0*/  IADD3 R75, -R137, R75, RZ ;  /* 0x0000004b894b7210 */ /* 0x000fee0007ffe1ff */
[----:B-1----:R-:W-:Y:S01]  /*71f0*/  @P2 IMAD.MOV.U32 R18, RZ, RZ, R146 ;  /* 0x000000ffff122224 */ /* 0x002fe200078e0092 */
[C---:B---3--:R-:W-:Y:S02]  /*7200*/  @P2 IADD3 R2, P0, R14.reuse, 0x20, RZ ;  /* 0x000000200e022810 */ /* 0x048fe40007f1e0ff */
[-C--:B------:R-:W-:Y:S03]  /*7210*/  @P2 MOV R19, R82.reuse ;  /* 0x0000005200132202 */ /* 0x080fe60000000f00 */
[----:B------:R-:W-:Y:S01]  /*7220*/  @P2 IMAD.X R0, RZ, RZ, R15, P0 ;  /* 0x000000ffff002224 */ /* 0x000fe200000e060f */
[----:B------:R-:W-:Y:S01]  /*7230*/  @P1 IADD3 R4, P0, R14, 0x40, RZ ;  /* 0x000000400e041810 */ /* 0x000fe20007f1e0ff */
[----:B------:R-:W-:Y:S03]  /*7240*/  @P2 IMAD.WIDE.U32 R18, R2, c[0x0][0x258], R18 ;  /* 0x0000960002122a25 */ /* 0x000fe600078e0012 */
[----:B----4-:R-:W-:Y:S01]  /*7250*/  @P1 IADD3.X R3, RZ, R15, RZ, P0, !PT ;  /* 0x0000000fff031210 */ /* 0x010fe200007fe4ff */
[----:B------:R-:W-:Y:S01]  /*7260*/  @P2 IMAD R0, R0, c[0x0][0x258], RZ ;  /* 0x0000960000002a24 */ /* 0x000fe200078e02ff */
[----:B------:R-:W-:Y:S03]  /*7270*/  ISETP.GE.AND P0, PT, R79, 0x61, PT ;  /* 0x000000614f00780c */ /* 0x000fe60003f06270 */
[----:B------:R-:W-:Y:S02]  /*7280*/  @P2 IMAD R0, R2, c[0x0][0x25c], R0 ;  /* 0x0000970002002a24 */ /* 0x000fe400078e0200 */
[----:B------:R-:W-:Y:S02]  /*7290*/  @P1 IMAD R3, R3, c[0x0][0x258], RZ ;  /* 0x0000960003031a24 */ /* 0x000fe400078e02ff */
[----:B------:R-:W-:Y:S01]  /*72a0*/  @P2 IMAD.IADD R0, R19, 0x1, R0 ;  /* 0x0000000113002824 */ /* 0x000fe200078e0200 */
[-C--:B------:R-:W-:Y:S01]  /*72b0*/  @P1 MOV R19, R82.reuse ;  /* 0x0000005200131202 */ /* 0x080fe20000000f00 */
[----:B------:R-:W-:Y:S04]  /*72c0*/  @P1 IMAD R3, R4, c[0x0][0x25c], R3 ;  /* 0x0000970004031a24 */ /* 0x000fe800078e0203 */
[----:B------:R-:W-:Y:S05]  /*72d0*/  @P0 IADD3 R6, P3, R14, 0x60, RZ ;  /* 0x000000600e060810 */ /* 0x000fea0007f7e0ff */
[----:B------:R-:W-:Y:S01]  /*72e0*/  @P0 IMAD.X R5, RZ, RZ, R15, P3 ;  /* 0x000000ffff050224 */ /* 0x000fe200018e060f */
[----:B------:R-:W-:Y:S03]  /*72f0*/  ISETP.GE.AND P3, PT, R79, 0x1, PT ;  /* 0x000000014f00780c */ /* 0x000fe60003f66270 */
[----:B------:R-:W-:Y:S04]  /*7300*/  @P0 IMAD R5, R5, c[0x0][0x258], RZ ;  /* 0x0000960005050a24 */ /* 0x000fe800078e02ff */
[----:B------:R-:W-:Y:S06]  /*7310*/  @P0 IMAD R5, R6, c[0x0][0x25c], R5 ;  /* 0x0000970006050a24 */ /* 0x000fec00078e0205 */
[----:B------:R-:W-:Y:S01]  /*7320*/  @P3 MOV R17, R82 ;  /* 0x0000005200113202 */ /* 0x000fe20000000f00 */
[----:B------:R-:W-:Y:S02]  /*7330*/  @P3 IMAD R7, R15, c[0x0][0x258], RZ ;  /* 0x000096000f073a24 */ /* 0x000fe400078e02ff */
[----:B------:R-:W-:Y:S02]  /*7340*/  @P3 IMAD.MOV.U32 R16, RZ, RZ, R146 ;  /* 0x000000ffff103224 */ /* 0x000fe400078e0092 */
[C---:B------:R-:W-:Y:S02]  /*7350*/  @P3 IMAD R7, R14.reuse, c[0x0][0x25c], R7 ;  /* 0x000097000e073a24 */ /* 0x040fe400078e0207 */
[----:B------:R-:W-:Y:S04]  /*7360*/  @P3 IMAD.WIDE.U32 R16, R14, c[0x0][0x258], R16 ;  /* 0x000096000e103a25 */ /* 0x000fe800078e0010 */
[----:B------:R-:W-:Y:S01]  /*7370*/  @P3 IMAD.IADD R7, R17, 0x1, R7 ;  /* 0x0000000111073824 */ /* 0x000fe200078e0207 */
[C---:B------:R-:W-:Y:S04]  /*7380*/  @P3 LEA R14, P4, R16.reuse, c[0x0][0x250], 0x1 ;  /* 0x00009400100e3a11 */ /* 0x040fe800078808ff */
[----:B------:R-:W-:Y:S02]  /*7390*/  @P3 LEA.HI.X R15, R16, c[0x0][0x254], R7, 0x1, P4 ;  /* 0x00009500100f3a11 */ /* 0x000fe400020f0c07 */
[C---:B------:R-:W-:Y:S04]  /*73a0*/  @P2 LEA R16, P4, R18.reuse, c[0x0][0x250], 0x1 ;  /* 0x0000940012102a11 */ /* 0x040fe800078808ff */
[----:B------:R-:W-:Y:S01]  /*73b0*/  @P2 LEA.HI.X R17, R18, c[0x0][0x254], R0, 0x1, P4 ;  /* 0x0000950012112a11 */ /* 0x000fe200020f0c00 */
[----:B------:R-:W-:Y:S02]  /*73c0*/  @P1 IMAD.MOV.U32 R18, RZ, RZ, R146 ;  /* 0x000000ffff121224 */ /* 0x000fe400078e0092 */
[----:B------:R-:W-:Y:S02]  /*73d0*/  IMAD R0, R77, c[0x0][0x208], RZ ;  /* 0x000082004d007a24 */ /* 0x000fe400078e02ff */
[----:B------:R-:W-:Y:S04]  /*73e0*/  @P1 IMAD.WIDE.U32 R18, R4, c[0x0][0x258], R18 ;  /* 0x0000960004121a25 */ /* 0x000fe800078e0012 */
[----:B------:R-:W-:Y:S01]  /*73f0*/  @P1 IMAD.IADD R3, R19, 0x1, R3 ;  /* 0x0000000113031824 */ /* 0x000fe200078e0203 */
[----:B------:R-:W-:Y:S01]  /*7400*/  @P1 LEA R2, P4, R18, c[0x0][0x250], 0x1 ;  /* 0x0000940012021a11 */ /* 0x000fe200078808ff */
[----:B------:R-:W-:Y:S02]  /*7410*/  @P0 IMAD.MOV.U32 R19, RZ, RZ, R82 ;  /* 0x000000ffff130224 */ /* 0x000fe400078e0052 */
[----:B------:R-:W-:Y:S01]  /*7420*/  IMAD R0, R78, c[0x0][0x20c], R0 ;  /* 0x000083004e007a24 */ /* 0x000fe200078e0200 */
[----:B------:R-:W-:Y:S02]  /*7430*/  @P1 LEA.HI.X R3, R18, c[0x0][0x254], R3, 0x1, P4 ;  /* 0x0000950012031a11 */ /* 0x000fe400020f0c03 */
[----:B------:R-:W-:Y:S05]  /*7440*/  @P0 MOV R18, R146 ;  /* 0x0000009200120202 */ /* 0x000fea0000000f00 */
[----:B------:R-:W-:Y:S05]  /*7450*/  @P0 IMAD.WIDE.U32 R18, R6, c[0x0][0x258], R18 ;  /* 0x0000960006120a25 */ /* 0x000fea00078e0012 */
[C---:B------:R-:W-:Y:S02]  /*7460*/  @P0 LEA R4, P4, R18.reuse, c[0x0][0x250], 0x1 ;  /* 0x0000940012040a11 */ /* 0x040fe400078808ff */
[----:B------:R-:W-:Y:S04]  /*7470*/  @P0 IADD3 R5, R19, R5, RZ ;  /* 0x0000000513050210 */ /* 0x000fe80007ffe0ff */
[----:B------:R-:W-:Y:S02]  /*7480*/  @P0 LEA.HI.X R5, R18, c[0x0][0x254], R5, 0x1, P4 ;  /* 0x0000950012050a11 */ /* 0x000fe400020f0c05 */
[----:B------:R-:W-:Y:S11]  /*7490*/  ISETP.NE.AND P4, PT, R140, RZ, PT ;  /* 0x000000ff8c00720c */ /* 0x000ff60003f85270 */
[----:B------:R-:W-:Y:S02]  /*74a0*/  @!UPT UIADD3 URZ, URZ, URZ, URZ ;  /* 0x0000003f3f3ff290 */ /* 0x000fe4000fffe03f */
[----:B------:R-:W-:Y:S01]  /*74b0*/  @!PT LDS RZ, [RZ] ;  /* 0x00000000fffff984 */ /* 0x000fe20000000800 */
[----:B------:R-:W-:Y:S01]  /*74c0*/  @!PT LDS RZ, [RZ] ;  /* 0x00000000fffff984 */ /* 0x000fe20000000800 */
[----:B------:R-:W-:Y:S01]  /*74d0*/  @!PT LDS RZ, [RZ] ;  /* 0x00000000fffff984 */ /* 0x000fe20000000800 */
[----:B------:R1:W-:Y:S04]  /*74e0*/  @P3 LDGSTS.E.BYPASS.LTC128B.128 [R132+0x100], [R14.64], !P4 ;  /* 0x001000000e843fae */ /* 0x0003e8000e101d54 */
[----:B------:R1:W-:Y:S04]  /*74f0*/  @P3 LDGSTS.E.BYPASS.LTC128B.128 [R132+0x4100], [R14.64+0x80], !P6 ;  /* 0x041000800e843fae */ /* 0x0003e8000f101d54 */
[----:B------:R1:W-:Y:S04]  /*7500*/  @P2 LDGSTS.E.BYPASS.LTC128B.128 [R132+0x1100], [R16.64], !P4 ;  /* 0x0110000010842fae */ /* 0x0003e8000e101d54 */
[----:B------:R1:W-:Y:S04]  /*7510*/  @P2 LDGSTS.E.BYPASS.LTC128B.128 [R132+0x5100], [R16.64+0x80], !P6 ;  /* 0x0510008010842fae */ /* 0x0003e8000f101d54 */
[----:B------:R3:W-:Y:S04]  /*7520*/  @P1 LDGSTS.E.BYPASS.LTC128B.128 [R132+0x2100], [R2.64], !P4 ;  /* 0x0210000002841fae */ /* 0x0007e8000e101d54 */
[----:B------:R3:W-:Y:S04]  /*7530*/  @P1 LDGSTS.E.BYPASS.LTC128B.128 [R132+0x6100], [R2.64+0x80], !P6 ;  /* 0x0610008002841fae */ /* 0x0007e8000f101d54 */
[----:B------:R4:W-:Y:S04]  /*7540*/  @P0 LDGSTS.E.BYPASS.LTC128B.128 [R132+0x3100], [R4.64], !P4 ;  /* 0x0310000004840fae */ /* 0x0009e8000e101d54 */
[----:B------:R4:W-:Y:S04]  /*7550*/  @P0 LDGSTS.E.BYPASS.LTC128B.128 [R132+0x7100], [R4.64+0x80], !P6 ;  /* 0x0710008004840fae */ /* 0x0009e8000f101d54 */
[----:B------:R-:W0:Y:S01]  /*7560*/  LDGDEPBAR ;  /* 0x00000000000079af */ /* 0x000e220000000000 */
[----:B---3--:R-:W-:Y:S04]  /*7570*/  IMAD.WIDE.U32 R2, R78, c[0x0][0x208], RZ ;  /* 0x000082004e027a25 */ /* 0x008fe800078e00ff */
[----:B------:R-:W-:Y:S02]  /*7580*/  IMAD.IADD R3, R3, 0x1, R0 ;  /* 0x0000000103037824 */ /* 0x000fe400078e0200 */
[----:B------:R-:W-:Y:S02]  /*7590*/  IMAD R0, R76, c[0x0][0x218], RZ ;  /* 0x000086004c007a24 */ /* 0x000fe400078e02ff */
[----:B----4-:R-:W-:Y:S01]  /*75a0*/  IMAD.WIDE.U32 R4, R114, c[0x0][0x218], R2 ;  /* 0x0000860072047a25 */ /* 0x010fe200078e0002 */
[----:B------:R-:W-:Y:S04]  /*75b0*/  DEPBAR.LE SB0, 0x0 ;  /* 0x000080000000791a */ /* 0x000fe80000000000 */
[----:B------:R-:W-:Y:S01]  /*75c0*/  BAR.SYNC.DEFER_BLOCKING 0x0 ;  /* 0x0000000000007b1d */ /* 0x000fe20000010000 */
[----:B------:R-:W-:Y:S01]  /*75d0*/  IADD3 R3, P0, R4, UR34, RZ ;  /* 0x0000002204037c10 */ /* 0x000fe2000ff1e0ff */
[----:B------:R-:W-:Y:S05]  /*75e0*/  IMAD R0, R114, c[0x0][0x21c], R0 ;  /* 0x0000870072007a24 */ /* 0x000fea00078e0200 */
[----:B------:R-:W-:Y:S02]  /*75f0*/  IADD3.X R0, R5, UR32, R0, P0, !PT ;  /* 0x0000002005007c10 */ /* 0x000fe400087fe400 */
[C---:B------:R-:W-:Y:S04]  /*7600*/  LEA R2, P0, R3.reuse, c[0x0][0x1f8], 0x1 ;  /* 0x00007e0003027a11 */ /* 0x040fe800078008ff */
[----:B------:R-:W-:Y:S02]  /*7610*/  LEA.HI.X R0, R3, c[0x0][0x1fc], R0, 0x1, P0 ;  /* 0x00007f0003007a11 */ /* 0x000fe400000f0c00 */
[----:B------:R1:W3:Y:S01]  /*7620*/  SHFL.IDX PT, R3, R2, RZ, 0x181f ;  /* 0x00181fff02037589 */ /* 0x0002e200000e0000 */
[----:B------:R-:W-:Y:S03]  /*7630*/  ISETP.GE.AND P0, PT, R75, 0x1, PT ;  /* 0x000000014b00780c */ /* 0x000fe60003f06270 */
[----:B------:R1:W4:Y:S10]  /*7640*/  SHFL.IDX PT, R4, R0, RZ, 0x181f ;  /* 0x00181fff00047589 */ /* 0x00033400000e0000 */
[----:B------:R-:W-:-:S05]  /*7650*/  @!P0 BRA `(.L_x_99) ;  /* 0x000000a000008947 */ /* 0x000fca0003800000 */
[CC--:B-1-3--:R-:W-:Y:S04]  /*7660*/  @!P5 LEA R16, P0, R10.reuse, R3.reuse, 0x1 ;  /* 0x000000030a10d211 */ /* 0x0cafe800078008ff */
[-C--:B----4-:R-:W-:Y:S02]  /*7670*/  @!P5 LEA.HI.X R17, R10, R4.reuse, R11, 0x1, P0 ;  /* 0x000000040a11d211 */ /* 0x090fe400000f0c0b */
[----:B------:R-:W-:Y:S11]  /*7680*/  ISETP.GE.AND P0, PT, R136, c[0x0][0x1d4], PT ;  /* 0x0000750088007a0c */ /* 0x000ff60003f06270 */
[----:B------:R-:W-:Y:S02]  /*7690*/  @!UPT UIADD3 URZ, URZ, URZ, URZ ;  /* 0x0000003f3f3ff290 */ /* 0x000fe4000fffe03f */
[C---:B------:R-:W-:Y:S04]  /*76a0*/  @!P0 LEA R14, P1, R129.reuse, R3, 0x1 ;  /* 0x00000003810e8211 */ /* 0x040fe800078208ff */
[----:B------:R-:W-:Y:S02]  /*76b0*/  @!P0 LEA.HI.X R15, R129, R4, R109, 0x1, P1 ;  /* 0x00000004810f8211 */ /* 0x000fe400008f0c6d */
[----:B------:R-:W1:Y:S04]  /*76c0*/  @!P5 LDS.128 R4, [R132+0x100] ;  /* 0x000100008404d984 */ /* 0x000e680000000c00 */
[----:B-1----:R-:W-:Y:S04]  /*76d0*/  @!P5 ST.E.128 [R16.64], R4 ;  /* 0x000000041000d985 */ /* 0x002fe8000c101d14 */
[----:B------:R-:W1:Y:S04]  /*76e0*/  @!P0 LDS.128 R4, [R132+0x4100] ;  /* 0x0041000084048984 */ /* 0x000e680000000c00 */
[----:B-1----:R1:W-:Y:S02]  /*76f0*/  @!P0 ST.E.128 [R14.64], R4 ;  /* 0x000000040e008985 */ /* 0x0023e4000c101d14 */
.L_x_99:
[----:B------:R-:W-:Y:S05]  /*7700*/  BSYNC B0 ;  /* 0x0000000000007941 */ /* 0x000fea0003800000 */
.L_x_98:
[----:B-1--4-:R1:W4:Y:S01]  /*7710*/  SHFL.IDX PT, R4, R0, 0x1, 0x181f ;  /* 0x00381f0000047f89 */ /* 0x01232200000e0000 */
[----:B------:R-:W-:Y:S01]  /*7720*/  ISETP.GE.AND P0, PT, R75, 0x21, PT ;  /* 0x000000214b00780c */ /* 0x000fe20003f06270 */
[----:B------:R-:W-:Y:S02]  /*7730*/  BSSY B0, `(.L_x_100) ;  /* 0x000000d000007945 */ /* 0x000fe40003800000 */
[----:B---3--:R1:W3:Y:S10]  /*7740*/  SHFL.IDX PT, R3, R2, 0x1, 0x181f ;  /* 0x00381f0002037f89 */ /* 0x0082f400000e0000 */
[----:B------:R-:W-:-:S05]  /*7750*/  @!P0 BRA `(.L_x_101) ;  /* 0x000000a000008947 */ /* 0x000fca0003800000 */
[CC--:B---3--:R-:W-:Y:S04]  /*7760*/  @!P5 LEA R16, P0, R10.reuse, R3.reuse, 0x1 ;  /* 0x000000030a10d211 */ /* 0x0c8fe800078008ff */
[-C--:B----4-:R-:W-:Y:S02]  /*7770*/  @!P5 LEA.HI.X R17, R10, R4.reuse, R11, 0x1, P0 ;  /* 0x000000040a11d211 */ /* 0x090fe400000f0c0b */
[----:B------:R-:W-:Y:S11]  /*7780*/  ISETP.GE.AND P0, PT, R136, c[0x0][0x1d4], PT ;  /* 0x0000750088007a0c */ /* 0x000ff60003f06270 */
[----:B------:R-:W-:Y:S02]  /*7790*/  @!UPT UIADD3 URZ, URZ, URZ, URZ ;  /* 0x0000003f3f3ff290 */ /* 0x000fe4000fffe03f */
[C---:B------:R-:W-:Y:S04]  /*77a0*/  @!P0 LEA R14, P1, R129.reuse, R3, 0x1 ;  /* 0x00000003810e8211 */ /* 0x040fe800078208ff */
[----:B------:R-:W-:Y:S02]  /*77b0*/  @!P0 LEA.HI.X R15, R129, R4, R109, 0x1, P1 ;  /* 0x00000004810f8211 */ /* 0x000fe400008f0c6d */
[----:B------:R-:W3:Y:S04]  /*77c0*/  @!P5 LDS.128 R4, [R132+0x1100] ;  /* 0x001100008404d984 */ /* 0x000ee80000000c00 */
[----:B---3--:R-:W-:Y:S04]  /*77d0*/  @!P5 ST.E.128 [R16.64], R4 ;  /* 0x000000041000d985 */ /* 0x008fe8000c101d14 */
[----:B------:R-:W3:Y:S04]  /*77e0*/  @!P0 LDS.128 R4, [R132+0x5100] ;  /* 0x0051000084048984 */ /* 0x000ee80000000c00 */
[----:B---3--:R3:W-:Y:S02]  /*77f0*/  @!P0 ST.E.128 [R14.64], R4 ;  /* 0x000000040e008985 */ /* 0x0087e4000c101d14 */
.L_x_101:
[----:B------:R-:W-:Y:S05]  /*7800*/  BSYNC B0 ;  /* 0x0000000000007941 */ /* 0x000fea0003800000 */
.L_x_100:
[----:B---34-:R3:W4:Y:S01]  /*7810*/  SHFL.IDX PT, R4, R0, 0x2, 0x181f ;  /* 0x00581f0000047f89 */ /* 0x01872200000e0000 */
[----:B------:R-:W-:Y:S01]  /*7820*/  ISETP.GE.AND P0, PT, R75, 0x41, PT ;  /* 0x000000414b00780c */ /* 0x000fe20003f06270 */
[----:B------:R-:W-:Y:S02]  /*7830*/  BSSY B0, `(.L_x_102) ;  /* 0x000000d000007945 */ /* 0x000fe40003800000 */
[----:B------:R3:W1:Y:S10]  /*7840*/  SHFL.IDX PT, R3, R2, 0x2, 0x181f ;  /* 0x00581f0002037f89 */ /* 0x00067400000e0000 */
[----:B------:R-:W-:-:S05]  /*7850*/  @!P0 BRA `(.L_x_103) ;  /* 0x000000a000008947 */ /* 0x000fca0003800000 */
[CC--:B-1----:R-:W-:Y:S04]  /*7860*/  @!P5 LEA R16, P0, R10.reuse, R3.reuse, 0x1 ;  /* 0x000000030a10d211 */ /* 0x0c2fe800078008ff */
        /* <DEDUP_REMOVED lines=9> */
.L_x_103:
[----:B------:R-:W-:Y:S05]  /*7900*/  BSYNC B0 ;  /* 0x0000000000007941 */ /* 0x000fea0003800000 */
.L_x_102:
[----:B-1-3--:R-:W1:Y:S01]  /*7910*/  SHFL.IDX PT, R0, R0, 0x3, 0x181f ;  /* 0x00781f0000007f89 */ /* 0x00ae6200000e0000 */
[----:B------:R-:W-:Y:S01]  /*7920*/  ISETP.GE.AND P0, PT, R75, 0x61, PT ;  /* 0x000000614b00780c */ /* 0x000fe20003f06270 */
[----:B------:R-:W-:Y:S02]  /*7930*/  BSSY B0, `(.L_x_104) ;  /* 0x000000d000007945 */ /* 0x000fe40003800000 */
[----:B------:R-:W3:Y:S10]  /*7940*/  SHFL.IDX PT, R2, R2, 0x3, 0x181f ;  /* 0x00781f0002027f89 */ /* 0x000ef400000e0000 */
[----:B------:R-:W-:-:S05]  /*7950*/  @!P0 BRA `(.L_x_105) ;  /* 0x000000a000008947 */ /* 0x000fca0003800000 */
[----:B----4-:R-:W4:Y:S01]  /*7960*/  @!P5 LDS.128 R4, [R132+0x3100] ;  /* 0x003100008404d984 */ /* 0x010f220000000c00 */
[C---:B---3--:R-:W-:Y:S04]  /*7970*/  @!P5 LEA R14, P0, R10.reuse, R2, 0x1 ;  /* 0x000000020a0ed211 */ /* 0x048fe800078008ff */
[----:B-1----:R-:W-:Y:S02]  /*7980*/  @!P5 LEA.HI.X R15, R10, R0, R11, 0x1, P0 ;  /* 0x000000000a0fd211 */ /* 0x002fe400000f0c0b */
[----:B------:R-:W-:Y:S11]  /*7990*/  ISETP.GE.AND P0, PT, R136, c[0x0][0x1d4], PT ;  /* 0x0000750088007a0c */ /* 0x000ff60003f06270 */
[----:B------:R-:W-:Y:S02]  /*79a0*/  @!UPT UIADD3 URZ, URZ, URZ, URZ ;  /* 0x0000003f3f3ff290 */ /* 0x000fe4000fffe03f */
[C---:B------:R-:W-:Y:S04]  /*79b0*/  @!P0 LEA R2, P1, R129.reuse, R2, 0x1 ;  /* 0x0000000281028211 */ /* 0x040fe800078208ff */
[----:B------:R-:W-:Y:S01]  /*79c0*/  @!P0 LEA.HI.X R3, R129, R0, R109, 0x1, P1 ;  /* 0x0000000081038211 */ /* 0x000fe200008f0c6d */
[----:B----4-:R-:W-:Y:S04]  /*79d0*/  @!P5 ST.E.128 [R14.64], R4 ;  /* 0x000000040e00d985 */ /* 0x010fe8000c101d14 */
[----:B------:R-:W1:Y:S04]  /*79e0*/  @!P0 LDS.128 R4, [R132+0x7100] ;  /* 0x0071000084048984 */ /* 0x000e680000000c00 */
[----:B-1----:R1:W-:Y:S02]  /*79f0*/  @!P0 ST.E.128 [R2.64], R4 ;  /* 0x0000000402008985 */ /* 0x0023e4000c101d14 */
.L_x_105:
[----:B------:R-:W-:Y:S05]  /*7a00*/  BSYNC B0 ;  /* 0x0000000000007941 */ /* 0x000fea0003800000 */
.L_x_104:
[C---:B------:R-:W-:Y:S02]  /*7a10*/  ISETP.GT.AND P0, PT, R131.reuse, UR6, PT ;  /* 0x0000000683007c0c */ /* 0x040fe4000bf04270 */
[----:B------:R-:W-:Y:S11]  /*7a20*/  IADD3 R131, R131, -0x1, RZ ;  /* 0xffffffff83837810 */ /* 0x000ff60007ffe0ff */
[----:B-1-3--:R-:W-:Y:S01]  /*7a30*/  @P0 SHF.R.S32.HI R2, RZ, 0x1f, R131 ;  /* 0x0000001fff020819 */ /* 0x00afe20000011483 */
[----:B------:R-:W-:Y:S02]  /*7a40*/  @P0 IMAD R0, R88, R131, RZ ;  /* 0x0000008358000224 */ /* 0x000fe400078e02ff */
[----:B----4-:R-:W-:Y:S02]  /*7a50*/  @P0 IMAD.MOV.U32 R4, RZ, RZ, R148 ;  /* 0x000000ffff040224 */ /* 0x010fe400078e0094 */
[----:B------:R-:W-:Y:S02]  /*7a60*/  @P0 IMAD.MOV.U32 R5, RZ, RZ, R161 ;  /* 0x000000ffff050224 */ /* 0x000fe400078e00a1 */
[-C--:B------:R-:W-:Y:S02]  /*7a70*/  @P0 IMAD R0, R2, R89.reuse, R0 ;  /* 0x0000005902000224 */ /* 0x080fe400078e0200 */
[----:B------:R-:W-:Y:S04]  /*7a80*/  @P0 IMAD.WIDE.U32 R4, R131, R89, R4 ;  /* 0x0000005983040225 */ /* 0x000fe800078e0004 */
[----:B------:R-:W-:Y:S01]  /*7a90*/  @P0 IMAD.IADD R0, R5, 0x1, R0 ;  /* 0x0000000105000824 */ /* 0x000fe200078e0200 */
[C---:B------:R-:W-:Y:S04]  /*7aa0*/  @P0 LEA R2, P1, R4.reuse, c[0x0][0x220], 0x1 ;  /* 0x0000880004020a11 */ /* 0x040fe800078208ff */
[----:B------:R-:W-:Y:S02]  /*7ab0*/  @P0 LEA.HI.X R3, R4, c[0x0][0x224], R0, 0x1, P1 ;  /* 0x0000890004030a11 */ /* 0x000fe400008f0c00 */
[----:B------:R-:W-:Y:S03]  /*7ac0*/  @P0 IADD3 R18, P2, P1, R97, 0x80, R2 ;  /* 0x0000008061120810 */ /* 0x000fe6000795e002 */
[----:B------:R-:W-:Y:S01]  /*7ad0*/  @!PT LDS RZ, [RZ] ;  /* 0x00000000fffff984 */ /* 0x000fe20000000800 */
[----:B------:R-:W-:Y:S01]  /*7ae0*/  @!PT LDS RZ, [RZ] ;  /* 0x00000000fffff984 */ /* 0x000fe20000000800 */
[----:B------:R-:W-:Y:S01]  /*7af0*/  @!PT LDS RZ, [RZ] ;  /* 0x00000000fffff984 */ /* 0x000fe20000000800 */
[----:B------:R1:W-:Y:S01]  /*7b00*/  @P0 LDGSTS.E.BYPASS.LTC128B.128 [R132+0x8100], [R2.64], !P4 ;  /* 0x0810000002840fae */ /* 0x0003e2000e101d54 */
[----:B------:R-:W-:Y:S02]  /*7b10*/  @P0 IADD3.X R19, R96, RZ, R3, P2, P1 ;  /* 0x000000ff60130210 */ /* 0x000fe400017e2403 */
[-C--:B--2---:R-:W-:Y:S01]  /*7b20*/  @P0 IADD3 R20, P1, R2, R97.reuse, RZ ;  /* 0x0000006102140210 */ /* 0x084fe20007f3e0ff */
[----:B------:R1:W-:Y:S04]  /*7b30*/  @P0 LDGSTS.E.BYPASS.LTC128B.128 [R132+0xc100], [R2.64+0x80], !P6 ;  /* 0x0c10008002840fae */ /* 0x0003e8000f101d54 */
[--C-:B------:R-:W-:Y:S01]  /*7b40*/  @P0 IMAD.X R21, R3, 0x1, R96.reuse, P1 ;  /* 0x0000000103150824 */ /* 0x100fe200008e0660 */
[C---:B------:R-:W-:Y:S04]  /*7b50*/  @P0 IADD3 R16, P1, R20.reuse, R97, RZ ;  /* 0x0000006114100210 */ /* 0x040fe80007f3e0ff */
[----:B------:R1:W-:Y:S01]  /*7b60*/  @P0 LDGSTS.E.BYPASS.LTC128B.128 [R132+0x9100], [R20.64], !P4 ;  /* 0x0910000014840fae */ /* 0x0003e2000e101d54 */
[C---:B------:R-:W-:Y:S01]  /*7b70*/  @P0 IMAD.X R17, R21.reuse, 0x1, R96, P1 ;  /* 0x0000000115110824 */ /* 0x040fe200008e0660 */
[----:B------:R-:W-:Y:S02]  /*7b80*/  @P0 IADD3 R14, P1, R20, R99, RZ ;  /* 0x00000063140e0210 */ /* 0x000fe40007f3e0ff */
[----:B------:R1:W-:Y:S03]  /*7b90*/  @P0 LDGSTS.E.BYPASS.LTC128B.128 [R132+0xd100], [R18.64], !P6 ;  /* 0x0d10000012840fae */ /* 0x0003e6000f101d54 */
[----:B------:R-:W-:Y:S01]  /*7ba0*/  @P0 IMAD.X R15, R21, 0x1, R98, P1 ;  /* 0x00000001150f0824 */ /* 0x000fe200008e0662 */
[----:B------:R1:W-:Y:S01]  /*7bb0*/  @P0 LDGSTS.E.BYPASS.LTC128B.128 [R132+0xa100], [R16.64], !P4 ;  /* 0x0a10000010840fae */ /* 0x0003e2000e101d54 */
[C---:B------:R-:W-:Y:S03]  /*7bc0*/  @P0 IADD3 R6, P1, R16.reuse, R97, RZ ;  /* 0x0000006110060210 */ /* 0x040fe60007f3e0ff */
[----:B------:R1:W-:Y:S02]  /*7bd0*/  @P0 LDGSTS.E.BYPASS.LTC128B.128 [R132+0xe100], [R14.64], !P6 ;  /* 0x0e1000000e840fae */ /* 0x0003e4000f101d54 */
[C---:B------:R-:W-:Y:S01]  /*7be0*/  @P0 IMAD.X R7, R17.reuse, 0x1, R96, P1 ;  /* 0x0000000111070824 */ /* 0x040fe200008e0660 */
[----:B------:R-:W-:Y:S04]  /*7bf0*/  @P0 IADD3 R4, P1, R16, R99, RZ ;  /* 0x0000006310040210 */ /* 0x000fe80007f3e0ff */
[----:B------:R1:W-:Y:S01]  /*7c00*/  @P0 LDGSTS.E.BYPASS.LTC128B.128 [R132+0xb100], [R6.64], !P4 ;  /* 0x0b10000006840fae */ /* 0x0003e2000e101d54 */
[----:B------:R-:W-:Y:S05]  /*7c10*/  @P0 IMAD.X R5, R17, 0x1, R98, P1 ;  /* 0x0000000111050824 */ /* 0x000fea00008e0662 */
[----:B------:R1:W-:Y:S04]  /*7c20*/  @P0 LDGSTS.E.BYPASS.LTC128B.128 [R132+0xf100], [R4.64], !P6 ;  /* 0x0f10000004840fae */ /* 0x0003e8000f101d54 */
[----:B------:R-:W0:Y:S01]  /*7c30*/  LDGDEPBAR ;  /* 0x00000000000079af */ /* 0x000e220000000000 */
[----:B------:R-:W-:-:S05]  /*7c40*/  @P0 BRA `(.L_x_106) ;  /* 0xffffa02000000947 */ /* 0x000fca000383ffff */
[----:B------:R-:W-:Y:S06]  /*7c50*/  BAR.SYNC.DEFER_BLOCKING 0x0 ;  /* 0x0000000000007b1d */ /* 0x000fec0000010000 */
.L_x_59:
[----:B-12---:R-:W-:Y:S01]  /*7c60*/  UISETP.GE.AND UP0, UPT, UR9, 0x1, UPT ;  /* 0x000000010900788c */ /* 0x006fe2000bf06270 */
[----:B------:R-:W-:Y:S01]  /*7c70*/  PLOP3.LUT P2, PT, PT, PT, PT, 0x80, 0x0 ;  /* 0x000000000000781c */ /* 0x000fe20003f4f070 */
[----:B-----5:R-:W-:Y:S01]  /*7c80*/  IMAD.MOV.U32 R2, RZ, RZ, RZ ;  /* 0x000000ffff027224 */ /* 0x020fe200078e00ff */
[----:B------:R-:W-:Y:S01]  /*7c90*/  MOV R4, RZ ;  /* 0x000000ff00047202 */ /* 0x000fe20000000f00 */
[----:B------:R-:W-:Y:S01]  /*7ca0*/  IMAD.MOV.U32 R70, RZ, RZ, RZ ;  /* 0x000000ffff467224 */ /* 0x000fe200078e00ff */
[----:B------:R-:W-:Y:S01]  /*7cb0*/  CS2R R74, SRZ ;  /* 0x00000000004a7805 */ /* 0x000fe2000001ff00 */
[----:B------:R-:W-:Y:S01]  /*7cc0*/  PLOP3.LUT P0, PT, PT, PT, UP0, 0x80, 0x0 ;  /* 0x000000000000781c */ /* 0x000fe20003f0f008 */
[----:B------:R-:W-:Y:S01]  /*7cd0*/  IMAD.MOV.U32 R68, RZ, RZ, RZ ;  /* 0x000000ffff447224 */ /* 0x000fe200078e00ff */
[----:B------:R-:W-:Y:S01]  /*7ce0*/  CS2R R6, SRZ ;  /* 0x0000000000067805 */ /* 0x000fe2000001ff00 */
[----:B------:R-:W-:Y:S01]  /*7cf0*/  MOV R72, RZ ;  /* 0x000000ff00487202 */ /* 0x000fe20000000f00 */
        /* <DEDUP_REMOVED lines=28> */
[----:B------:R-:W-:Y:S01]  /*7ec0*/  IMAD.MOV.U32 R8, RZ, RZ, RZ ;  /* 0x000000ffff087224 */ /* 0x000fe200078e00ff */
[----:B------:R-:W-:Y:S05]  /*7ed0*/  @!P0 BRA `(.L_x_107) ;  /* 0x0000d45000008947 */ /* 0x000fea0003800000 */
[----:B------:R-:W-:Y:S02]  /*7ee0*/  ULDC.64 UR4, c[0x0][0x340] ;  /* 0x0000d00000047ab9 */ /* 0x000fe40000000a00 */
[----:B------:R-:W-:-:S02]  /*7ef0*/  UISETP.NE.U32.AND UP0, UPT, URZ, UR4, UPT ;  /* 0x000000043f00728c */ /* 0x000fc4000bf05070 */
[----:B------:R-:W-:Y:S02]  /*7f00*/  ULDC.64 UR16, c[0x0][0x340] ;  /* 0x0000d00000107ab9 */ /* 0x000fe40000000a00 */
[----:B------:R-:W-:-:S06]  /*7f10*/  UISETP.NE.AND.EX UP0, UPT, URZ, UR5, UPT, UP0 ;  /* 0x000000053f00728c */ /* 0x000fcc000bf05300 */
[----:B------:R-:W-:-:S05]  /*7f20*/  PLOP3.LUT P0, PT, PT, PT, UP0, 0x80, 0x0 ;  /* 0x000000000000781c */ /* 0x000fca0003f0f008 */
[----:B------:R-:W-:Y:S02]  /*7f30*/  @UP0 UMOV UR4, 0x4 ;  /* 0x0000000400040882 */ /* 0x000fe40000000000 */
[----:B------:R-:W-:-:S06]  /*7f40*/  @UP0 UIMAD.WIDE UR4, UR19, UR4, UR16 ;  /* 0x00000004130402a5 */ /* 0x000fcc000f8e0210 */
[----:B------:R-:W-:Y:S02]  /*7f50*/  IMAD.U32 R2, RZ, RZ, UR4 ;  /* 0x00000004ff027e24 */ /* 0x000fe4000f8e00ff */
[----:B------:R-:W-:Y:S01]  /*7f60*/  IMAD.U32 R3, RZ, RZ, UR5 ;  /* 0x00000005ff037e24 */ /* 0x000fe2000f8e00ff */
[----:B------:R-:W-:Y:S01]  /*7f70*/  SHF.R.S32.HI R5, RZ, 0x1f, R73 ;  /* 0x0000001fff057819 */ /* 0x000fe20000011449 */
[----:B------:R-:W-:Y:S01]  /*7f80*/  UIADD3 UR24, UR7, -0x80, URZ ;  /* 0xffffff8007187890 */ /* 0x000fe2000fffe03f */
[----:B------:R-:W-:Y:S01]  /*7f90*/  IMAD.MOV.U32 R239, RZ, RZ, c[0x0][0x2b8] ;  /* 0x0000ae00ffef7624 */ /* 0x000fe200078e00ff */
[----:B------:R-:W-:Y:S01]  /*7fa0*/  ULDC.64 UR4, c[0x0][0x2b0] ;  /* 0x0000ac0000047ab9 */ /* 0x000fe20000000a00 */
[----:B------:R-:W-:Y:S01]  /*7fb0*/  LEA.HI R10, R5, R73, RZ, 0x3 ;  /* 0x00000049050a7211 */ /* 0x000fe200078f18ff */
[----:B------:R1:W2:Y:S01]  /*7fc0*/  @P0 LDG.E R2, [R2.64] ;  /* 0x0000001402020981 */ /* 0x0002a2000c1e1900 */
[----:B------:R-:W-:-:S03]  /*7fd0*/  IMAD.MOV.U32 R241, RZ, RZ, RZ ;  /* 0x000000fffff17224 */ /* 0x000fc600078e00ff */
[----:B------:R-:W-:Y:S01]  /*7fe0*/  BAR.SYNC.DEFER_BLOCKING 0x0 ;  /* 0x0000000000007b1d */ /* 0x000fe20000010000 */
[----:B------:R-:W-:Y:S02]  /*7ff0*/  ISETP.NE.AND P1, PT, R239, 0x1, PT ;  /* 0x00000001ef00780c */ /* 0x000fe40003f25270 */
[----:B-1----:R-:W-:Y:S02]  /*8000*/  LOP3.LUT R3, R10, 0xfffffff8, RZ, 0xc0, !PT ;  /* 0xfffffff80a037812 */ /* 0x002fe400078ec0ff */
[----:B------:R-:W-:-:S03]  /*8010*/  SHF.R.S32.HI R10, RZ, 0x3, R10 ;  /* 0x00000003ff0a7819 */ /* 0x000fc6000001140a */
[----:B------:R-:W-:-:S04]  /*8020*/  IMAD.IADD R3, R73, 0x1, -R3 ;  /* 0x0000000149037824 */ /* 0x000fc800078e0a03 */
[----:B------:R-:W-:-:S05]  /*8030*/  IMAD R240, R3, 0x20, R10 ;  /* 0x0000002003f07824 */ /* 0x000fca00078e020a */
[----:B------:R-:W-:Y:S01]  /*8040*/  IADD3 R242, R240, UR24, RZ ;  /* 0x00000018f0f27c10 */ /* 0x000fe2000fffe0ff */
[----:B------:R-:W-:Y:S01]  /*8050*/  USHF.R.S32.HI UR25, URZ, 0x1f, UR15 ;  /* 0x0000001f3f197899 */ /* 0x000fe2000801140f */
[----:B------:R-:W-:-:S04]  /*8060*/  IMAD.U32 R8, RZ, RZ, UR12 ;  /* 0x0000000cff087e24 */ /* 0x000fc8000f8e00ff */
[----:B------:R-:W-:Y:S01]  /*8070*/  IMAD R8, R8, 0x80, R240 ;  /* 0x0000008008087824 */ /* 0x000fe200078e02f0 */
[----:B--2---:R1:W2:Y:S01]  /*8080*/  @P0 R2UR UR16, R2 ;  /* 0x00000000021003c2 */ /* 0x0042a200000e0000 */
[C---:B------:R-:W-:Y:S01]  /*8090*/  ISETP.GE.AND P0, PT, R242.reuse, UR9, PT ;  /* 0x00000009f2007c0c */ /* 0x040fe2000bf06270 */
[----:B--2---:R-:W-:Y:S01]  /*80a0*/  @!UP0 UMOV UR16, UR19 ;  /* 0x0000001300108c82 */ /* 0x004fe20008000000 */
[----:B------:R-:W-:Y:S01]  /*80b0*/  IADD3 R242, R242, UR14, RZ ;  /* 0x0000000ef2f27c10 */ /* 0x000fe2000fffe0ff */
[----:B------:R-:W-:Y:S01]  /*80c0*/  USHF.R.S32.HI UR6, URZ, 0x1f, UR16 ;  /* 0x0000001f3f067899 */ /* 0x000fe20008011410 */
[----:B------:R-:W-:Y:S01]  /*80d0*/  ISETP.GT.OR P0, PT, R240, 0x7f, P0 ;  /* 0x0000007ff000780c */ /* 0x000fe20000704670 */
[----:B------:R-:W-:Y:S02]  /*80e0*/  UIMAD.WIDE.U32 UR22, UR16, UR4, URZ ;  /* 0x00000004101672a5 */ /* 0x000fe4000f8e003f */
[----:B------:R-:W-:Y:S01]  /*80f0*/  UIMAD UR6, UR6, UR4, URZ ;  /* 0x00000004060672a4 */ /* 0x000fe2000f8e023f */
[----:B------:R-:W-:-:S03]  /*8100*/  @P1 IMAD.HI.U32 R0, R242, c[0x0][0x2bc], RZ ;  /* 0x0000af00f2001a27 */ /* 0x000fc600078e00ff */
[----:B------:R-:W-:-:S03]  /*8110*/  UIMAD UR6, UR16, UR5, UR6 ;  /* 0x00000005100672a4 */ /* 0x000fc6000f8e0206 */
[----:B------:R-:W-:Y:S02]  /*8120*/  ULDC.64 UR4, c[0x0][0x178] ;  /* 0x00005e0000047ab9 */ /* 0x000fe40000000a00 */
[----:B------:R-:W-:Y:S01]  /*8130*/  UIADD3 UR6, UR23, UR6, URZ ;  /* 0x0000000617067290 */ /* 0x000fe2000fffe03f */
[----:B-1----:R-:W-:Y:S01]  /*8140*/  IMAD.MOV.U32 R2, RZ, RZ, R242 ;  /* 0x000000ffff027224 */ /* 0x002fe200078e00f2 */
[----:B------:R-:W-:Y:S01]  /*8150*/  @P1 SHF.R.U32.HI R2, RZ, c[0x0][0x2c0], R0 ;  /* 0x0000b000ff021a19 */ /* 0x000fe20000011600 */
[----:B------:R-:W-:-:S03]  /*8160*/  ULDC.64 UR16, c[0x0][0x348] ;  /* 0x0000d20000107ab9 */ /* 0x000fc60000000a00 */
[----:B------:R-:W-:-:S04]  /*8170*/  @!P0 IADD3 R4, P2, R2, UR22, RZ ;  /* 0x0000001602048c10 */ /* 0x000fc8000ff5e0ff */
[----:B------:R-:W-:Y:S02]  /*8180*/  @!P0 LEA R6, P1, R4, c[0x0][0x2a0], 0x2 ;  /* 0x0000a80004068a11 */ /* 0x000fe400078210ff */
[----:B------:R-:W-:-:S04]  /*8190*/  @!P0 LEA.HI.X.SX32 R0, R2, UR6, 0x1, P2 ;  /* 0x0000000602008c11 */ /* 0x000fc800090f0eff */
[----:B------:R-:W-:-:S05]  /*81a0*/  @!P0 LEA.HI.X R7, R4, c[0x0][0x2a4], R0, 0x2, P1 ;  /* 0x0000a90004078a11 */ /* 0x000fca00008f1400 */
[----:B------:R1:W2:Y:S01]  /*81b0*/  @!P0 LDG.E R241, [R6.64] ;  /* 0x0000001406f18981 */ /* 0x0002a2000c1e1900 */
[----:B------:R-:W-:Y:S01]  /*81c0*/  IMAD.MOV.U32 R0, RZ, RZ, c[0x0][0x2c4] ;  /* 0x0000b100ff007624 */ /* 0x000fe200078e00ff */
[----:B------:R-:W-:Y:S01]  /*81d0*/  UIMAD UR25, UR25, UR4, URZ ;  /* 0x00000004191972a4 */ /* 0x000fe2000f8e023f */
[----:B------:R-:W-:Y:S01]  /*81e0*/  IMAD.MOV.U32 R4, RZ, RZ, R8 ;  /* 0x000000ffff047224 */ /* 0x000fe200078e0008 */
[----:B------:R-:W-:Y:S01]  /*81f0*/  UISETP.NE.U32.AND UP0, UPT, URZ, UR16, UPT ;  /* 0x000000103f00728c */ /* 0x000fe2000bf05070 */
[----:B------:R-:W-:Y:S01]  /*8200*/  IMAD.MOV R2, RZ, RZ, -R2 ;  /* 0x000000ffff027224 */ /* 0x000fe200078e0a02 */
[----:B------:R-:W-:Y:S01]  /*8210*/  ISETP.NE.AND P0, PT, R0, 0x1, PT ;  /* 0x000000010000780c */ /* 0x000fe20003f05270 */
[----:B------:R-:W-:Y:S01]  /*8220*/  UIMAD.WIDE.U32 UR26, UR15, UR4, URZ ;  /* 0x000000040f1a72a5 */ /* 0x000fe2000f8e003f */
[----:B------:R-:W-:Y:S01]  /*8230*/  IMAD.SHL.U32 R34, R10, 0x40, RZ ;  /* 0x000000400a227824 */ /* 0x000fe200078e00ff */
[----:B------:R-:W-:Y:S01]  /*8240*/  UIMAD UR25, UR15, UR5, UR25 ;  /* 0x000000050f1972a4 */ /* 0x000fe2000f8e0219 */
[----:B------:R-:W-:Y:S01]  /*8250*/  IMAD R242, R2, c[0x0][0x2b8], R242 ;  /* 0x0000ae0002f27a24 */ /* 0x000fe200078e02f2 */
[----:B------:R-:W-:Y:S01]  /*8260*/  UISETP.NE.AND.EX UP0, UPT, URZ, UR17, UPT, UP0 ;  /* 0x000000113f00728c */ /* 0x000fe2000bf05300 */
[----:B------:R-:W-:Y:S01]  /*8270*/  IMAD.U32 R2, RZ, RZ, UR12 ;  /* 0x0000000cff027e24 */ /* 0x000fe2000f8e00ff */
[----:B------:R-:W-:Y:S01]  /*8280*/  ULDC.64 UR4, c[0x0][0x1b8] ;  /* 0x00006e0000047ab9 */ /* 0x000fe20000000a00 */
[----:B------:R-:W-:Y:S01]  /*8290*/  IMAD.SHL.U32 R32, R3, 0x8, RZ ;  /* 0x0000000803207824 */ /* 0x000fe200078e00ff */
[----:B------:R-:W-:Y:S01]  /*82a0*/  UIADD3 UR27, UR27, UR25, URZ ;  /* 0x000000191b1b7290 */ /* 0x000fe2000fffe03f */
[----:B------:R-:W-:Y:S01]  /*82b0*/  IMAD R2, R2, 0x80, R10 ;  /* 0x0000008002027824 */ /* 0x000fe200078e020a */
[----:B------:R-:W-:Y:S01]  /*82c0*/  UIMAD UR15, UR10, UR4, URZ ;  /* 0x000000040a0f72a4 */ /* 0x000fe2000f8e023f */
[----:B------:R-:W-:Y:S01]  /*82d0*/  SHF.R.S32.HI R21, RZ, 0x1f, R242 ;  /* 0x0000001fff157819 */ /* 0x000fe200000114f2 */
[----:B------:R-:W-:Y:S01]  /*82e0*/  USHF.R.S32.HI UR16, URZ, 0x1f, UR19 ;  /* 0x0000001f3f107899 */ /* 0x000fe20008011413 */
[----:B------:R-:W-:Y:S01]  /*82f0*/  @P0 IMAD.HI.U32 R0, R8, c[0x0][0x2c8], RZ ;  /* 0x0000b20008000a27 */ /* 0x000fe200078e00ff */
[----:B------:R-:W-:Y:S01]  /*8300*/  UIMAD UR15, UR11, UR5, UR15 ;  /* 0x000000050b0f72a4 */ /* 0x000fe2000f8e020f */
[----:B------:R-:W-:Y:S01]  /*8310*/  LEA.HI R31, R5, R73, RZ, 0x6 ;  /* 0x00000049051f7211 */ /* 0x000fe200078f30ff */
[----:B------:R-:W-:Y:S01]  /*8320*/  UIMAD.WIDE.U32 UR26, UR11, UR4, UR26 ;  /* 0x000000040b1a72a5 */ /* 0x000fe2000f8e001a */
[----:B------:R-:W-:Y:S01]  /*8330*/  LOP3.LUT R34, R34, 0x1c0, RZ, 0xc0, !PT ;  /* 0x000001c022227812 */ /* 0x000fe200078ec0ff */
[----:B------:R-:W-:Y:S01]  /*8340*/  USEL UR16, UR16, URZ, !UP0 ;  /* 0x0000003f10107287 */ /* 0x000fe2000c000000 */
[----:B------:R-:W-:Y:S01]  /*8350*/  @P0 SHF.R.U32.HI R4, RZ, c[0x0][0x2cc], R0 ;  /* 0x0000b300ff040a19 */ /* 0x000fe20000011600 */
[----:B------:R-:W-:Y:S01]  /*8360*/  ULDC.64 UR4, c[0x0][0x1c0] ;  /* 0x0000700000047ab9 */ /* 0x000fe20000000a00 */
[----:B------:R-:W-:Y:S01]  /*8370*/  IMAD.SHL.U32 R31, R31, 0x8, RZ ;  /* 0x000000081f1f7824 */ /* 0x000fe200078e00ff */
[----:B------:R-:W-:Y:S01]  /*8380*/  USEL UR17, UR19, URZ, !UP0 ;  /* 0x0000003f13117287 */ /* 0x000fe2000c000000 */
[--C-:B------:R-:W-:Y:S01]  /*8390*/  SHF.R.S32.HI R0, RZ, 0x1f, R4.reuse ;  /* 0x0000001fff007819 */ /* 0x100fe20000011404 */
[----:B------:R-:W-:Y:S01]  /*83a0*/  UIMAD UR16, UR16, UR4, URZ ;  /* 0x00000004101072a4 */ /* 0x000fe2000f8e023f */
[----:B------:R-:W-:Y:S01]  /*83b0*/  IMAD.MOV R14, RZ, RZ, -R4 ;  /* 0x000000ffff0e7224 */ /* 0x000fe200078e0a04 */
[----:B------:R-:W-:Y:S01]  /*83c0*/  UIADD3 UR27, UR27, UR15, URZ ;  /* 0x0000000f1b1b7290 */ /* 0x000fe2000fffe03f */
[----:B------:R-:W-:Y:S01]  /*83d0*/  SHF.R.U32.HI R33, RZ, 0x3, R34 ;  /* 0x00000003ff217819 */ /* 0x000fe20000011622 */
[----:B------:R-:W-:Y:S01]  /*83e0*/  UIMAD UR5, UR17, UR5, UR16 ;  /* 0x00000005110572a4 */ /* 0x000fe2000f8e0210 */
[----:B------:R-:W-:Y:S01]  /*83f0*/  IMAD R0, R0, c[0x0][0x1b0], RZ ;  /* 0x00006c0000007a24 */ /* 0x000fe200078e02ff */
[----:B------:R-:W-:Y:S01]  /*8400*/  UIMAD.WIDE.U32 UR26, UR17, UR4, UR26 ;  /* 0x00000004111a72a5 */ /* 0x000fe2000f8e001a */
[----:B------:R-:W-:Y:S01]  /*8410*/  IMAD R14, R14, c[0x0][0x2c4], R8 ;  /* 0x0000b1000e0e7a24 */ /* 0x000fe200078e0208 */
[----:B------:R-:W-:Y:S01]  /*8420*/  LOP3.LUT R31, R31, 0xfffffe00, RZ, 0xc0, !PT ;  /* 0xfffffe001f1f7812 */ /* 0x000fe200078ec0ff */
[----:B------:R-:W-:Y:S01]  /*8430*/  IMAD R0, R4, c[0x0][0x1b4], R0 ;  /* 0x00006d0004007a24 */ /* 0x000fe200078e0200 */
[----:B------:R-:W-:Y:S01]  /*8440*/  UIADD3 UR5, UR27, UR5, URZ ;  /* 0x000000051b057290 */ /* 0x000fe2000fffe03f */
[----:B------:R-:W-:Y:S01]  /*8450*/  IMAD.WIDE.U32 R8, R242, c[0x0][0x1e0], RZ ;  /* 0x00007800f2087a25 */ /* 0x000fe200078e00ff */
[----:B------:R-:W-:Y:S01]  /*8460*/  ULDC UR4, c[0x0][0x2c4] ;  /* 0x0000b10000047ab9 */ /* 0x000fe20000000800 */
[----:B------:R-:W-:Y:S01]  /*8470*/  ISETP.GE.AND P3, PT, R32, c[0x0][0x198], PT ;  /* 0x0000660020007a0c */ /* 0x000fe20003f66270 */
[----:B------:R-:W-:Y:S01]  /*8480*/  UIMAD UR18, UR18, UR4, URZ ;  /* 0x00000004121272a4 */ /* 0x000fe2000f8e023f */
[----:B-1----:R-:W-:Y:S01]  /*8490*/  IMAD.U32 R7, RZ, RZ, UR27 ;  /* 0x0000001bff077e24 */ /* 0x002fe2000f8e00ff */
[----:B------:R-:W-:Y:S01]  /*84a0*/  UIADD3 UR24, UR9, -UR24, URZ ;  /* 0x8000001809187290 */ /* 0x000fe2000fffe03f */
[----:B------:R-:W-:-:S02]  /*84b0*/  IMAD.U32 R6, RZ, RZ, UR26 ;  /* 0x0000001aff067e24 */ /* 0x000fc4000f8e00ff */
[----:B------:R-:W-:Y:S01]  /*84c0*/  IMAD.U32 R7, RZ, RZ, UR5 ;  /* 0x00000005ff077e24 */ /* 0x000fe2000f8e00ff */
[----:B------:R-:W-:Y:S01]  /*84d0*/  ISETP.GE.AND P5, PT, R2, UR18, PT ;  /* 0x0000001202007c0c */ /* 0x000fe2000bfa6270 */
[----:B------:R-:W-:Y:S02]  /*84e0*/  ULDC.64 UR4, c[0x0][0x1e8] ;  /* 0x00007a0000047ab9 */ /* 0x000fe40000000a00 */
[----:B------:R-:W-:Y:S01]  /*84f0*/  IMAD.WIDE.U32 R6, R4, c[0x0][0x1b0], R6 ;  /* 0x00006c0004067a25 */ /* 0x000fe200078e0006 */
[----:B------:R-:W-:Y:S01]  /*8500*/  SHF.R.S32.HI R4, RZ, 0x1f, R14 ;  /* 0x0000001fff047819 */ /* 0x000fe2000001140e */
[----:B------:R-:W-:Y:S01]  /*8510*/  UIMAD UR15, UR10, UR4, URZ ;  /* 0x000000040a0f72a4 */ /* 0x000fe2000f8e023f */
[----:B------:R-:W-:Y:S01]  /*8520*/  P2R R12, PR, RZ, 0x20 ;  /* 0x00000020ff0c7803 */ /* 0x000fe20000000000 */
[----:B------:R-:W-:Y:S01]  /*8530*/  IMAD.IADD R7, R7, 0x1, R0 ;  /* 0x0000000107077824 */ /* 0x000fe200078e0200 */
[----:B------:R-:W-:Y:S01]  /*8540*/  UIMAD.WIDE.U32 UR26, UR11, UR4, URZ ;  /* 0x000000040b1a72a5 */ /* 0x000fe2000f8e003f */
[----:B------:R-:W-:Y:S01]  /*8550*/  IMAD R0, R4, c[0x0][0x1a8], RZ ;  /* 0x00006a0004007a24 */ /* 0x000fe200078e02ff */
[----:B------:R-:W-:Y:S01]  /*8560*/  IADD3 R4, R2, 0x40, RZ ;  /* 0x0000004002047810 */ /* 0x000fe20007ffe0ff */
[----:B------:R-:W-:-:S02]  /*8570*/  UIMAD UR15, UR11, UR5, UR15 ;  /* 0x000000050b0f72a4 */ /* 0x000fc4000f8e020f */
[----:B------:R-:W-:Y:S01]  /*8580*/  IMAD R0, R14, c[0x0][0x1ac], R0 ;  /* 0x00006b000e007a24 */ /* 0x000fe200078e0200 */
[----:B------:R-:W-:Y:S01]  /*8590*/  ISETP.GE.AND P0, PT, R4, UR18, PT ;  /* 0x0000001204007c0c */ /* 0x000fe2000bf06270 */
[----:B------:R-:W-:Y:S01]  /*85a0*/  IMAD.WIDE.U32 R14, R14, c[0x0][0x1a8], R6 ;  /* 0x00006a000e0e7a25 */ /* 0x000fe200078e0006 */
[C---:B------:R-:W-:Y:S01]  /*85b0*/  IADD3 R6, R2.reuse, 0x20, RZ ;  /* 0x0000002002067810 */ /* 0x040fe20007ffe0ff */
[----:B------:R-:W-:Y:S01]  /*85c0*/  UIADD3 UR15, UR27, UR15, URZ ;  /* 0x0000000f1b0f7290 */ /* 0x000fe2000fffe03f */
[----:B------:R-:W-:Y:S01]  /*85d0*/  IADD3 R2, R2, 0x60, RZ ;  /* 0x0000006002027810 */ /* 0x000fe20007ffe0ff */
[----:B------:R-:W-:Y:S01]  /*85e0*/  IMAD.IADD R0, R15, 0x1, R0 ;  /* 0x000000010f007824 */ /* 0x000fe200078e0200 */
[----:B------:R-:W-:Y:S01]  /*85f0*/  LEA R26, P2, R14, c[0x0][0x160], 0x1 ;  /* 0x000058000e1a7a11 */ /* 0x000fe200078408ff */
[----:B------:R-:W-:Y:S01]  /*8600*/  IMAD R7, R21, c[0x0][0x1e0], RZ ;  /* 0x0000780015077a24 */ /* 0x000fe200078e02ff */
[----:B------:R-:W-:Y:S01]  /*8610*/  ISETP.GE.AND P1, PT, R6, UR18, PT ;  /* 0x0000001206007c0c */ /* 0x000fe2000bf26270 */
[----:B------:R-:W-:Y:S01]  /*8620*/  IMAD.MOV.U32 R6, RZ, RZ, R8 ;  /* 0x000000ffff067224 */ /* 0x000fe200078e0008 */
[----:B------:R-:W-:Y:S01]  /*8630*/  LEA.HI.X R0, R14, c[0x0][0x164], R0, 0x1, P2 ;  /* 0x000059000e007a11 */ /* 0x000fe200010f0c00 */
[----:B------:R-:W-:Y:S01]  /*8640*/  SHFL.IDX PT, R16, R26, RZ, 0x181f ;  /* 0x00181fff1a107589 */ /* 0x000fe200000e0000 */
[----:B------:R-:W-:Y:S01]  /*8650*/  IMAD R7, R242, c[0x0][0x1e4], R7 ;  /* 0x00007900f2077a24 */ /* 0x000fe200078e0207 */
[----:B------:R-:W-:Y:S01]  /*8660*/  IADD3 R8, R32, 0x40, RZ ;  /* 0x0000004020087810 */ /* 0x000fe20007ffe0ff */
[----:B------:R-:W-:Y:S01]  /*8670*/  ULDC.64 UR4, c[0x0][0x210] ;  /* 0x0000840000047ab9 */ /* 0x000fe20000000a00 */
[----:B------:R-:W1:Y:S01]  /*8680*/  SHFL.IDX PT, R17, R0, RZ, 0x181f ;  /* 0x00181fff00117589 */ /* 0x000e6200000e0000 */
[----:B------:R-:W-:Y:S01]  /*8690*/  IMAD.IADD R7, R9, 0x1, R7 ;  /* 0x0000000109077824 */ /* 0x000fe200078e0207 */
[----:B------:R-:W-:Y:S01]  /*86a0*/  LOP3.LUT R9, R34, 0x38, R32, 0xf8, !PT ;  /* 0x0000003822097812 */ /* 0x000fe200078ef820 */
[----:B------:R-:W-:Y:S01]  /*86b0*/  UIMAD UR10, UR10, UR4, URZ ;  /* 0x000000040a0a72a4 */ /* 0x000fe2000f8e023f */
[----:B------:R-:W-:Y:S01]  /*86c0*/  SHFL.IDX PT, R14, R26, 0x1, 0x181f ;  /* 0x00381f001a0e7f89 */ /* 0x000fe200000e0000 */
[--C-:B------:R-:W-:Y:S01]  /*86d0*/  @!P5 SHF.R.S32.HI R4, RZ, 0x1f, R8.reuse ;  /* 0x0000001fff04d819 */ /* 0x100fe20000011408 */
[----:B------:R-:W-:Y:S01]  /*86e0*/  UIMAD.WIDE.U32 UR28, UR11, UR4, URZ ;  /* 0x000000040b1c72a5 */ /* 0x000fe2000f8e003f */
[----:B------:R-:W-:Y:S01]  /*86f0*/  LOP3.LUT R9, R9, R33, RZ, 0x3c, !PT ;  /* 0x0000002109097212 */ /* 0x000fe200078e3cff */
[----:B------:R-:W3:Y:S01]  /*8700*/  SHFL.IDX PT, R15, R0, 0x1, 0x181f ;  /* 0x00381f00000f7f89 */ /* 0x000ee200000e0000 */
[-C--:B------:R-:W-:Y:S01]  /*8710*/  @!P5 LEA.HI R4, R4, R8.reuse, RZ, 0x3 ;  /* 0x000000080404d211 */ /* 0x080fe200078f18ff */
[----:B------:R-:W-:Y:S01]  /*8720*/  UIMAD UR10, UR11, UR5, UR10 ;  /* 0x000000050b0a72a4 */ /* 0x000fe2000f8e020a */
[----:B------:R-:W-:Y:S01]  /*8730*/  ISETP.GE.AND P4, PT, R8, c[0x0][0x198], PT ;  /* 0x0000660008007a0c */ /* 0x000fe20003f86270 */
[----:B------:R-:W-:Y:S01]  /*8740*/  IMAD.IADD R9, R31, 0x1, R9 ;  /* 0x000000011f097824 */ /* 0x000fe200078e0209 */
[----:B------:R-:W-:Y:S01]  /*8750*/  ISETP.GE.AND P2, PT, R2, UR18, PT ;  /* 0x0000001202007c0c */ /* 0x000fe2000bf46270 */
[----:B------:R-:W-:Y:S01]  /*8760*/  SHFL.IDX PT, R24, R26, 0x2, 0x181f ;  /* 0x00581f001a187f89 */ /* 0x000fe200000e0000 */
[----:B------:R-:W-:Y:S01]  /*8770*/  @!P1 SHF.R.S32.HI R2, RZ, 0x1f, R8 ;  /* 0x0000001fff029819 */ /* 0x000fe20000011408 */
[----:B------:R-:W-:Y:S01]  /*8780*/  @!P5 IMAD.SHL.U32 R11, R9, 0x2, RZ ;  /* 0x00000002090bd824 */ /* 0x000fe200078e00ff */
[----:B------:R-:W-:Y:S01]  /*8790*/  @!P5 LOP3.LUT R4, R4, 0xfffffff8, RZ, 0xc0, !PT ;  /* 0xfffffff80404d812 */ /* 0x000fe200078ec0ff */
[----:B------:R-:W-:Y:S01]  /*87a0*/  SHFL.IDX PT, R25, R0, 0x2, 0x181f ;  /* 0x00581f0000197f89 */ /* 0x000fe200000e0000 */
[----:B------:R-:W-:Y:S01]  /*87b0*/  @!P1 LEA.HI R2, R2, R8, RZ, 0x3 ;  /* 0x0000000802029211 */ /* 0x000fe200078f18ff */
[----:B------:R-:W-:-:S02]  /*87c0*/  UIADD3 UR10, UR29, UR10, URZ ;  /* 0x0000000a1d0a7290 */ /* 0x000fc4000fffe03f */
[----:B------:R-:W-:Y:S01]  /*87d0*/  SHFL.IDX PT, R26, R26, 0x3, 0x181f ;  /* 0x00781f001a1a7f89 */ /* 0x000fe200000e0000 */
[----:B------:R-:W-:Y:S01]  /*87e0*/  @!P1 LOP3.LUT R2, R2, 0xfffffff8, RZ, 0xc0, !PT ;  /* 0xfffffff802029812 */ /* 0x000fe200078ec0ff */
[--C-:B-1----:R-:W-:Y:S02]  /*87f0*/  @!P5 IMAD.WIDE R22, R32, 0x2, R16.reuse ;  /* 0x000000022016d825 */ /* 0x102fe400078e0210 */
[----:B------:R1:W4:Y:S02]  /*8800*/  SHFL.IDX PT, R27, R0, 0x3, 0x181f ;  /* 0x00781f00001b7f89 */ /* 0x00032400000e0000 */
[----:B------:R-:W-:Y:S02]  /*8810*/  @!P5 IMAD.WIDE R18, R4, 0x2, R16 ;  /* 0x000000020412d825 */ /* 0x000fe400078e0210 */
[----:B------:R5:W-:Y:S02]  /*8820*/  @!P5 LDGSTS.E.BYPASS.LTC128B.128 [R11+0x100], [R22.64], !P3 ;  /* 0x00100000160bdfae */ /* 0x000be4000d901d54 */
[----:B---3--:R-:W-:-:S02]  /*8830*/  @!P1 IMAD.WIDE R16, R2, 0x2, R14 ;  /* 0x0000000202109825 */ /* 0x008fc400078e020e */
[----:B------:R4:W-:Y:S01]  /*8840*/  @!P5 LDGSTS.E.BYPASS.LTC128B.128 [R11+0x4100], [R18.64], !P4 ;  /* 0x04100000120bdfae */ /* 0x0009e2000e101d54 */
[C---:B------:R-:W-:Y:S01]  /*8850*/  ISETP.GE.AND P5, PT, R32.reuse, c[0x0][0x1d4], PT ;  /* 0x0000750020007a0c */ /* 0x040fe20003fa6270 */
[----:B------:R-:W-:Y:S02]  /*8860*/  @!P1 IMAD.SHL.U32 R4, R9, 0x2, RZ ;  /* 0x0000000209049824 */ /* 0x000fe400078e00ff */
[----:B------:R-:W-:-:S05]  /*8870*/  @!P1 IMAD.WIDE R14, R32, 0x2, R14 ;  /* 0x00000002200e9825 */ /* 0x000fca00078e020e */
[----:B------:R3:W-:Y:S04]  /*8880*/  @!P1 LDGSTS.E.BYPASS.LTC128B.128 [R4+0x1100], [R14.64], !P3 ;  /* 0x011000000e049fae */ /* 0x0007e8000d901d54 */
[----:B------:R3:W-:Y:S01]  /*8890*/  @!P1 LDGSTS.E.BYPASS.LTC128B.128 [R4+0x5100], [R16.64], !P4 ;  /* 0x0510000010049fae */ /* 0x0007e2000e101d54 */
[----:B------:R-:W-:Y:S02]  /*88a0*/  ISETP.GE.AND P4, PT, R8, c[0x0][0x1d4], PT ;  /* 0x0000750008007a0c */ /* 0x000fe40003f86270 */
[----:B-1----:R-:W-:-:S04]  /*88b0*/  @!P2 SHF.R.S32.HI R0, RZ, 0x1f, R8 ;  /* 0x0000001fff00a819 */ /* 0x002fc80000011408 */
[-C--:B------:R-:W-:Y:S02]  /*88c0*/  @!P2 LEA.HI R0, R0, R8.reuse, RZ, 0x3 ;  /* 0x000000080000a211 */ /* 0x080fe400078f18ff */
[----:B-----5:R-:W-:Y:S02]  /*88d0*/  @!P0 SHF.R.S32.HI R22, RZ, 0x1f, R8 ;  /* 0x0000001fff168819 */ /* 0x020fe40000011408 */
[----:B------:R-:W-:Y:S02]  /*88e0*/  @!P2 LOP3.LUT R0, R0, 0xfffffff8, RZ, 0xc0, !PT ;  /* 0xfffffff80000a812 */ /* 0x000fe400078ec0ff */
[----:B------:R-:W-:Y:S01]  /*88f0*/  @!P0 LEA.HI R22, R22, R8, RZ, 0x3 ;  /* 0x0000000816168211 */ /* 0x000fe200078f18ff */
[----:B----4-:R-:W-:-:S03]  /*8900*/  @!P2 IMAD.WIDE R18, R32, 0x2, R26 ;  /* 0x000000022012a825 */ /* 0x010fc600078e021a */
[----:B------:R-:W-:Y:S01]  /*8910*/  @!P0 LOP3.LUT R22, R22, 0xfffffff8, RZ, 0xc0, !PT ;  /* 0xfffffff816168812 */ /* 0x000fe200078ec0ff */
[----:B------:R-:W-:-:S04]  /*8920*/  @!P2 IMAD.WIDE R26, R0, 0x2, R26 ;  /* 0x00000002001aa825 */ /* 0x000fc800078e021a */
[----:B------:R-:W-:-:S04]  /*8930*/  @!P0 IMAD.WIDE R22, R22, 0x2, R24 ;  /* 0x0000000216168825 */ /* 0x000fc800078e0218 */
[----:B------:R-:W-:Y:S01]  /*8940*/  @!P0 IMAD.WIDE R24, R32, 0x2, R24 ;  /* 0x0000000220188825 */ /* 0x000fe200078e0218 */
[----:B--2---:R-:W-:-:S03]  /*8950*/  SHF.R.S32.HI R11, RZ, 0x1f, R241 ;  /* 0x0000001fff0b7819 */ /* 0x004fc600000114f1 */
[----:B------:R-:W-:-:S04]  /*8960*/  IMAD.WIDE.U32 R6, R241, c[0x0][0x1f0], R6 ;  /* 0x00007c00f1067a25 */ /* 0x000fc800078e0006 */
[----:B------:R-:W-:Y:S01]  /*8970*/  IMAD R2, R11, c[0x0][0x1f0], RZ ;  /* 0x00007c000b027a24 */ /* 0x000fe200078e02ff */
[----:B---3--:R-:W-:Y:S01]  /*8980*/  IADD3 R4, P1, R6, UR26, RZ ;  /* 0x0000001a06047c10 */ /* 0x008fe2000ff3e0ff */
[----:B------:R-:W-:Y:S02]  /*8990*/  @!P0 IMAD.SHL.U32 R6, R9, 0x2, RZ ;  /* 0x0000000209068824 */ /* 0x000fe400078e00ff */
[----:B------:R-:W-:-:S03]  /*89a0*/  IMAD R2, R241, c[0x0][0x1f4], R2 ;  /* 0x00007d00f1027a24 */ /* 0x000fc600078e0202 */
[----:B------:R1:W-:Y:S02]  /*89b0*/  @!P0 LDGSTS.E.BYPASS.LTC128B.128 [R6+0x2100], [R24.64], !P3 ;  /* 0x0210000018068fae */ /* 0x0003e4000d901d54 */
[----:B------:R-:W-:Y:S02]  /*89c0*/  IADD3.X R2, R7, UR15, R2, P1, !PT ;  /* 0x0000000f07027c10 */ /* 0x000fe40008ffe402 */
[----:B------:R-:W-:Y:S02]  /*89d0*/  LEA R16, P1, R4, c[0x0][0x1c8], 0x1 ;  /* 0x0000720004107a11 */ /* 0x000fe400078208ff */
[----:B------:R-:W-:Y:S02]  /*89e0*/  IADD3 R7, -R10, UR24, RZ ;  /* 0x000000180a077c10 */ /* 0x000fe4000fffe1ff */
[----:B------:R-:W-:Y:S01]  /*89f0*/  LEA.HI.X R2, R4, c[0x0][0x1cc], R2, 0x1, P1 ;  /* 0x0000730004027a11 */ /* 0x000fe200008f0c02 */
[----:B------:R-:W-:Y:S01]  /*8a00*/  SHFL.IDX PT, R14, R16, RZ, 0x181f ;  /* 0x00181fff100e7589 */ /* 0x000fe200000e0000 */
[----:B------:R-:W-:Y:S01]  /*8a10*/  ISETP.GE.AND P6, PT, R7, 0x1, PT ;  /* 0x000000010700780c */ /* 0x000fe20003fc6270 */
[C---:B------:R-:W-:Y:S01]  /*8a20*/  @!P2 IMAD.SHL.U32 R4, R9.reuse, 0x2, RZ ;  /* 0x000000020904a824 */ /* 0x040fe200078e00ff */
[----:B------:R-:W-:Y:S01]  /*8a30*/  ISETP.GE.AND P1, PT, R8, c[0x0][0x198], PT ;  /* 0x0000660008007a0c */ /* 0x000fe20003f26270 */
[----:B------:R-:W2:Y:S04]  /*8a40*/  SHFL.IDX PT, R15, R2, RZ, 0x181f ;  /* 0x00181fff020f7589 */ /* 0x000ea800000e0000 */
[----:B------:R-:W-:Y:S06]  /*8a50*/  SHFL.IDX PT, R17, R2, 0x3, 0x181f ;  /* 0x00781f0002117f89 */ /* 0x000fec00000e0000 */
[----:B------:R-:W-:Y:S01]  /*8a60*/  @P6 SHF.R.S32.HI R0, RZ, 0x1f, R8 ;  /* 0x0000001fff006819 */ /* 0x000fe20000011408 */
[----:B------:R-:W-:Y:S01]  /*8a70*/  @P6 IMAD.SHL.U32 R13, R9, 0x2, RZ ;  /* 0x00000002090d6824 */ /* 0x000fe200078e00ff */
[----:B------:R3:W-:Y:S01]  /*8a80*/  @!P0 LDGSTS.E.BYPASS.LTC128B.128 [R6+0x6100], [R22.64], !P1 ;  /* 0x0610000016068fae */ /* 0x0007e2000c901d54 */
[----:B------:R-:W-:-:S03]  /*8a90*/  ISETP.GE.AND P0, PT, R7, 0x41, PT ;  /* 0x000000410700780c */ /* 0x000fc60003f06270 */
[----:B------:R4:W-:Y:S01]  /*8aa0*/  @!P2 LDGSTS.E.BYPASS.LTC128B.128 [R4+0x3100], [R18.64], !P3 ;  /* 0x031000001204afae */ /* 0x0009e2000d901d54 */
[----:B------:R-:W-:-:S03]  /*8ab0*/  ISETP.GE.AND P3, PT, R7, 0x61, PT ;  /* 0x000000610700780c */ /* 0x000fc60003f66270 */
[----:B------:R4:W-:Y:S01]  /*8ac0*/  @!P2 LDGSTS.E.BYPASS.LTC128B.128 [R4+0x7100], [R26.64], !P1 ;  /* 0x071000001a04afae */ /* 0x0009e2000c901d54 */
[----:B------:R-:W-:-:S03]  /*8ad0*/  ISETP.GE.AND P1, PT, R7, 0x21, PT ;  /* 0x000000210700780c */ /* 0x000fc60003f26270 */
[----:B-1----:R-:W-:Y:S04]  /*8ae0*/  SHFL.IDX PT, R24, R16, 0x1, 0x181f ;  /* 0x00381f0010187f89 */ /* 0x002fe800000e0000 */
[----:B------:R-:W1:Y:S04]  /*8af0*/  SHFL.IDX PT, R25, R2, 0x1, 0x181f ;  /* 0x00381f0002197f89 */ /* 0x000e6800000e0000 */
[----:B------:R-:W0:Y:S01]  /*8b00*/  LDGDEPBAR ;  /* 0x00000000000079af */ /* 0x000e220000000000 */
[----:B---3--:R-:W-:Y:S02]  /*8b10*/  @P6 LEA.HI R6, R0, R8, RZ, 0x3 ;  /* 0x0000000800066211 */ /* 0x008fe400078f18ff */
[----:B------:R-:W-:-:S02]  /*8b20*/  LEA.HI R0, R5, R73, RZ, 0x4 ;  /* 0x0000004905007211 */ /* 0x000fc400078f20ff */
[----:B------:R-:W-:Y:S02]  /*8b30*/  @P6 LOP3.LUT R6, R6, 0xfffffff8, RZ, 0xc0, !PT ;  /* 0xfffffff806066812 */ /* 0x000fe400078ec0ff */
[----:B----4-:R-:W-:-:S03]  /*8b40*/  SHF.R.S32.HI R4, RZ, 0x4, R0 ;  /* 0x00000004ff047819 */ /* 0x010fc60000011400 */
[----:B--2---:R-:W-:Y:S01]  /*8b50*/  @P6 IMAD.WIDE R18, R6, 0x2, R14 ;  /* 0x0000000206126825 */ /* 0x004fe200078e020e */
[----:B------:R-:W-:Y:S02]  /*8b60*/  @P1 SHF.R.S32.HI R6, RZ, 0x1f, R8 ;  /* 0x0000001fff061819 */ /* 0x000fe40000011408 */
[----:B------:R-:W-:Y:S01]  /*8b70*/  LEA.HI R20, R0, R4, RZ, 0x1 ;  /* 0x0000000400147211 */ /* 0x000fe200078f08ff */
[----:B------:R-:W-:Y:S01]  /*8b80*/  @P6 IMAD.WIDE R14, R32, 0x2, R14 ;  /* 0x00000002200e6825 */ /* 0x000fe200078e020e */
[----:B------:R-:W-:Y:S02]  /*8b90*/  @P1 LEA.HI R6, R6, R8, RZ, 0x3 ;  /* 0x0000000806061211 */ /* 0x000fe400078f18ff */
[----:B------:R-:W-:Y:S01]  /*8ba0*/  LOP3.LUT R20, R20, 0xfffffffe, RZ, 0xc0, !PT ;  /* 0xfffffffe14147812 */ /* 0x000fe200078ec0ff */
[----:B-1----:R-:W-:Y:S01]  /*8bb0*/  @P1 IMAD.WIDE R22, R32, 0x2, R24 ;  /* 0x0000000220161825 */ /* 0x002fe200078e0218 */
[----:B------:R1:W-:Y:S01]  /*8bc0*/  @P6 LDGSTS.E.BYPASS.LTC128B.128 [R13+0x8100], [R14.64], !P5 ;  /* 0x081000000e0d6fae */ /* 0x0003e2000e901d54 */
[----:B------:R-:W-:-:S02]  /*8bd0*/  @P1 LOP3.LUT R6, R6, 0xfffffff8, RZ, 0xc0, !PT ;  /* 0xfffffff806061812 */ /* 0x000fc400078ec0ff */
[----:B------:R-:W-:Y:S01]  /*8be0*/  IMAD.IADD R20, R4, 0x1, -R20 ;  /* 0x0000000104147824 */ /* 0x000fe200078e0a14 */
[----:B------:R2:W-:Y:S01]  /*8bf0*/  @P6 LDGSTS.E.BYPASS.LTC128B.128 [R13+0xc100], [R18.64], !P4 ;  /* 0x0c100000120d6fae */ /* 0x0005e2000e101d54 */
[----:B------:R-:W-:Y:S01]  /*8c00*/  @P0 SHF.R.S32.HI R4, RZ, 0x1f, R8 ;  /* 0x0000001fff040819 */ /* 0x000fe20000011408 */
[----:B------:R-:W-:-:S03]  /*8c10*/  @P1 IMAD.WIDE R24, R6, 0x2, R24 ;  /* 0x0000000206181825 */ /* 0x000fc600078e0218 */
[----:B------:R-:W-:Y:S01]  /*8c20*/  @P0 LEA.HI R4, R4, R8, RZ, 0x3 ;  /* 0x0000000804040211 */ /* 0x000fe200078f18ff */
[----:B------:R-:W-:-:S03]  /*8c30*/  @P0 IMAD.SHL.U32 R6, R9, 0x2, RZ ;  /* 0x0000000209060824 */ /* 0x000fc600078e00ff */
[----:B------:R-:W-:Y:S02]  /*8c40*/  @P0 LOP3.LUT R4, R4, 0xfffffff8, RZ, 0xc0, !PT ;  /* 0xfffffff804040812 */ /* 0x000fe400078ec0ff */
[----:B-1----:R-:W-:Y:S01]  /*8c50*/  LOP3.LUT R15, R0, 0xfffffff0, RZ, 0xc0, !PT ;  /* 0xfffffff0000f7812 */ /* 0x002fe200078ec0ff */
[----:B--2---:R-:W-:Y:S04]  /*8c60*/  SHFL.IDX PT, R18, R16, 0x2, 0x181f ;  /* 0x00581f0010127f89 */ /* 0x004fe800000e0000 */
[----:B------:R-:W-:Y:S02]  /*8c70*/  IMAD.IADD R15, R73, 0x1, -R15 ;  /* 0x00000001490f7824 */ /* 0x000fe400078e0a0f */
[----:B------:R-:W-:Y:S01]  /*8c80*/  @P1 IMAD.SHL.U32 R13, R9, 0x2, RZ ;  /* 0x00000002090d1824 */ /* 0x000fe200078e00ff */
[----:B------:R1:W2:Y:S02]  /*8c90*/  SHFL.IDX PT, R19, R2, 0x2, 0x181f ;  /* 0x00581f0002137f89 */ /* 0x0002a400000e0000 */
[----:B------:R-:W-:-:S02]  /*8ca0*/  SHF.R.S32.HI R0, RZ, 0x1f, R15 ;  /* 0x0000001fff007819 */ /* 0x000fc4000001140f */
[----:B------:R-:W3:Y:S02]  /*8cb0*/  SHFL.IDX PT, R16, R16, 0x3, 0x181f ;  /* 0x00781f0010107f89 */ /* 0x000ee400000e0000 */
[----:B------:R-:W-:Y:S02]  /*8cc0*/  LEA.HI R0, R0, R15, RZ, 0x3 ;  /* 0x0000000f00007211 */ /* 0x000fe400078f18ff */
[----:B------:R2:W-:Y:S02]  /*8cd0*/  @P1 LDGSTS.E.BYPASS.LTC128B.128 [R13+0x9100], [R22.64], !P5 ;  /* 0x09100000160d1fae */ /* 0x0005e4000e901d54 */
[----:B------:R-:W-:Y:S02]  /*8ce0*/  LOP3.LUT R14, R0, 0xfffffff8, RZ, 0xc0, !PT ;  /* 0xfffffff8000e7812 */ /* 0x000fe400078ec0ff */
[----:B------:R3:W-:Y:S03]  /*8cf0*/  @P1 LDGSTS.E.BYPASS.LTC128B.128 [R13+0xd100], [R24.64], !P4 ;  /* 0x0d100000180d1fae */ /* 0x0007e6000e101d54 */
[----:B------:R-:W-:-:S05]  /*8d00*/  IMAD.IADD R14, R15, 0x1, -R14 ;  /* 0x000000010f0e7824 */ /* 0x000fca00078e0a0e */
[----:B------:R-:W-:Y:S02]  /*8d10*/  R2P PR, R14, 0x6 ;  /* 0x000000060e007804 */ /* 0x000fe40000000000 */
[----:B------:R-:W-:Y:S02]  /*8d20*/  ISETP.GT.AND P6, PT, R240, 0x7f, PT ;  /* 0x0000007ff000780c */ /* 0x000fe40003fc4270 */
[----:B-1----:R-:W-:-:S04]  /*8d30*/  @P3 SHF.R.S32.HI R2, RZ, 0x1f, R8 ;  /* 0x0000001fff023819 */ /* 0x002fc80000011408 */
[----:B------:R-:W-:-:S04]  /*8d40*/  @P3 LEA.HI R2, R2, R8, RZ, 0x3 ;  /* 0x0000000802023211 */ /* 0x000fc800078f18ff */
[----:B------:R-:W-:Y:S01]  /*8d50*/  @P3 LOP3.LUT R2, R2, 0xfffffff8, RZ, 0xc0, !PT ;  /* 0xfffffff802023812 */ /* 0x000fe200078ec0ff */
[----:B--2---:R-:W-:-:S04]  /*8d60*/  @P0 IMAD.WIDE R22, R4, 0x2, R18 ;  /* 0x0000000204160825 */ /* 0x004fc800078e0212 */
[----:B------:R-:W-:-:S04]  /*8d70*/  @P0 IMAD.WIDE R18, R32, 0x2, R18 ;  /* 0x0000000220120825 */ /* 0x000fc800078e0212 */
[--C-:B---3--:R-:W-:Y:S01]  /*8d80*/  @P3 IMAD.WIDE R24, R2, 0x2, R16.reuse ;  /* 0x0000000202183825 */ /* 0x108fe200078e0210 */
[----:B------:R1:W-:Y:S03]  /*8d90*/  @P0 LDGSTS.E.BYPASS.LTC128B.128 [R6+0xa100], [R18.64], !P5 ;  /* 0x0a10000012060fae */ /* 0x0003e6000e901d54 */
[----:B------:R-:W-:Y:S01]  /*8da0*/  IMAD.SHL.U32 R2, R14, 0x40, RZ ;  /* 0x000000400e027824 */ /* 0x000fe200078e00ff */
[----:B------:R1:W-:Y:S01]  /*8db0*/  @P0 LDGSTS.E.BYPASS.LTC128B.128 [R6+0xe100], [R22.64], !P4 ;  /* 0x0e10000016060fae */ /* 0x0003e2000e101d54 */
[----:B------:R-:W-:Y:S01]  /*8dc0*/  @P3 IMAD.SHL.U32 R4, R9, 0x2, RZ ;  /* 0x0000000209043824 */ /* 0x000fe200078e00ff */
[----:B------:R-:W-:Y:S01]  /*8dd0*/  ISETP.LT.AND P0, PT, RZ, c[0x0][0x27c], PT ;  /* 0x00009f00ff007a0c */ /* 0x000fe20003f01270 */
[----:B------:R-:W-:Y:S01]  /*8de0*/  @P3 IMAD.WIDE R16, R32, 0x2, R16 ;  /* 0x0000000220103825 */ /* 0x000fe200078e0210 */
[----:B------:R-:W-:-:S04]  /*8df0*/  LOP3.LUT R2, R2, 0x1c0, RZ, 0xc0, !PT ;  /* 0x000001c002027812 */ /* 0x000fc800078ec0ff */
[----:B------:R2:W-:Y:S04]  /*8e00*/  @P3 LDGSTS.E.BYPASS.LTC128B.128 [R4+0xb100], [R16.64], !P5 ;  /* 0x0b10000010043fae */ /* 0x0005e8000e901d54 */
[----:B------:R2:W-:Y:S04]  /*8e10*/  @P3 LDGSTS.E.BYPASS.LTC128B.128 [R4+0xf100], [R24.64], !P4 ;  /* 0x0f10000018043fae */ /* 0x0005e8000e101d54 */
[----:B------:R-:W0:Y:S01]  /*8e20*/  LDGDEPBAR ;  /* 0x00000000000079af */ /* 0x000e220000000000 */
[----:B-1----:R-:W-:-:S05]  /*8e30*/  IMAD.SHL.U32 R6, R20, 0x8, RZ ;  /* 0x0000000814067824 */ /* 0x002fca00078e00ff */
[----:B--2---:R-:W-:Y:S02]  /*8e40*/  LOP3.LUT R4, R2, 0x8, R6, 0xf8, !PT ;  /* 0x0000000802047812 */ /* 0x004fe400078ef806 */
[----:B------:R-:W-:Y:S01]  /*8e50*/  SHF.R.U32.HI R6, RZ, 0x3, R2 ;  /* 0x00000003ff067819 */ /* 0x000fe20000011602 */
[----:B------:R-:W-:-:S03]  /*8e60*/  IMAD.MOV.U32 R2, RZ, RZ, 0x10 ;  /* 0x00000010ff027424 */ /* 0x000fc600078e00ff */
[----:B------:R-:W-:Y:S01]  /*8e70*/  LOP3.LUT R4, R4, R6, RZ, 0x3c, !PT ;  /* 0x0000000604047212 */ /* 0x000fe200078e3cff */
[----:B------:R-:W-:Y:S01]  /*8e80*/  IMAD.SHL.U32 R6, R0, 0x40, RZ ;  /* 0x0000004000067824 */ /* 0x000fe200078e00ff */
[----:B------:R-:W-:Y:S01]  /*8e90*/  SEL R2, R2, 0xfffffff0, !P1 ;  /* 0xfffffff002027807 */ /* 0x000fe20004800000 */
[----:B------:R-:W-:-:S03]  /*8ea0*/  IMAD.MOV.U32 R0, RZ, RZ, 0x20 ;  /* 0x00000020ff007424 */ /* 0x000fc600078e00ff */
[----:B------:R-:W-:Y:S02]  /*8eb0*/  LOP3.LUT R4, R4, 0xfffffe00, R6, 0xf8, !PT ;  /* 0xfffffe0004047812 */ /* 0x000fe400078ef806 */
[----:B------:R-:W-:Y:S02]  /*8ec0*/  SEL R6, RZ, 0x10, P4 ;  /* 0x00000010ff067807 */ /* 0x000fe40002000000 */
[----:B------:R-:W-:Y:S01]  /*8ed0*/  SEL R0, R0, 0xffffffe0, !P2 ;  /* 0xffffffe000007807 */ /* 0x000fe20005000000 */
[----:B------:R-:W-:Y:S05]  /*8ee0*/  @P0 BRA `(.L_x_108) ;  /* 0x0000002000000947 */ /* 0x000fea0003800000 */
[----:B------:R-:W-:-:S04]  /*8ef0*/  DEPBAR.LE SB0, 0x1 ;  /* 0x000080400000791a */ /* 0x000fc80000000000 */
[----:B------:R-:W-:Y:S05]  /*8f00*/  BRA `(.L_x_109) ;  /* 0x000036b000007947 */ /* 0x000fea0003800000 */
.L_x_108:
[----:B------:R-:W-:Y:S01]  /*8f10*/  USHF.R.S32.HI UR30, URZ, 0x1f, UR13 ;  /* 0x0000001f3f1e7899 */ /* 0x000fe2000801140d */
[----:B------:R-:W-:Y:S01]  /*8f20*/  BSSY B2, `(.L_x_109) ;  /* 0x0000369000027945 */ /* 0x000fe20003800000 */
[----:B------:R-:W-:Y:S01]  /*8f30*/  ULDC.64 UR16, c[0x0][0x280] ;  /* 0x0000a00000107ab9 */ /* 0x000fe20000000a00 */
[----:B------:R-:W-:Y:S01]  /*8f40*/  SHF.L.U32 R22, R9, 0x1, RZ ;  /* 0x0000000109167819 */ /* 0x000fe200000006ff */
[----:B------:R-:W-:Y:S02]  /*8f50*/  ULDC.64 UR4, c[0x0][0x290] ;  /* 0x0000a40000047ab9 */ /* 0x000fe40000000a00 */
[----:B------:R-:W-:Y:S02]  /*8f60*/  UIMAD UR25, UR30, UR16, URZ ;  /* 0x000000101e1972a4 */ /* 0x000fe4000f8e023f */
[----:B------:R-:W-:Y:S02]  /*8f70*/  UIMAD UR30, UR30, UR4, URZ ;  /* 0x000000041e1e72a4 */ /* 0x000fe4000f8e023f */
[----:B------:R-:W-:-:S02]  /*8f80*/  UIMAD.WIDE.U32 UR32, UR13, UR16, URZ ;  /* 0x000000100d2072a5 */ /* 0x000fc4000f8e003f */
[----:B------:R-:W-:Y:S02]  /*8f90*/  UIMAD UR25, UR13, UR17, UR25 ;  /* 0x000000110d1972a4 */ /* 0x000fe4000f8e0219 */
[----:B------:R-:W-:Y:S02]  /*8fa0*/  UIMAD.WIDE.U32 UR34, UR13, UR4, URZ ;  /* 0x000000040d2272a5 */ /* 0x000fe4000f8e003f */
[----:B------:R-:W-:Y:S02]  /*8fb0*/  UIMAD UR30, UR13, UR5, UR30 ;  /* 0x000000050d1e72a4 */ /* 0x000fe4000f8e021e */
[----:B------:R-:W-:Y:S02]  /*8fc0*/  ULDC.64 UR16, c[0x0][0x270] ;  /* 0x00009c0000107ab9 */ /* 0x000fe40000000a00 */
[----:B------:R-:W-:Y:S02]  /*8fd0*/  ULDC.U8 UR13, c[0x0][0x298] ;  /* 0x0000a600000d7ab9 */ /* 0x000fe40000000000 */
[----:B------:R-:W-:Y:S01]  /*8fe0*/  ISETP.NE.AND P0, PT, RZ, UR13, PT ;  /* 0x0000000dff007c0c */ /* 0x000fe2000bf05270 */
[----:B------:R-:W-:-:S02]  /*8ff0*/  ULDC.64 UR4, c[0x0][0x288] ;  /* 0x0000a20000047ab9 */ /* 0x000fc40000000a00 */
[----:B------:R-:W-:Y:S02]  /*9000*/  ULEA UR16, UP1, UR32, UR16, 0x1 ;  /* 0x0000001020107291 */ /* 0x000fe4000f82083f */
[----:B------:R-:W-:Y:S02]  /*9010*/  ULEA UR4, UP0, UR34, UR4, 0x1 ;  /* 0x0000000422047291 */ /* 0x000fe4000f80083f */
[----:B------:R-:W-:Y:S02]  /*9020*/  UIADD3 UR25, UR25, UR33, URZ ;  /* 0x0000002119197290 */ /* 0x000fe4000fffe03f */
[----:B------:R-:W-:Y:S02]  /*9030*/  UIADD3 UR30, UR30, UR35, URZ ;  /* 0x000000231e1e7290 */ /* 0x000fe4000fffe03f */
[----:B------:R-:W-:Y:S02]  /*9040*/  ULEA.HI.X UR17, UR32, UR17, UR25, 0x1, UP1 ;  /* 0x0000001120117291 */ /* 0x000fe400088f0c19 */
[----:B------:R-:W-:Y:S01]  /*9050*/  ULEA.HI.X UR5, UR34, UR5, UR30, 0x1, UP0 ;  /* 0x0000000522057291 */ /* 0x000fe200080f0c1e */
[----:B------:R-:W-:Y:S05]  /*9060*/  @!P0 BRA `(.L_x_110) ;  /* 0x0000198000008947 */ /* 0x000fea0003800000 */
[----:B------:R-:W-:Y:S01]  /*9070*/  ISETP.NE.AND P1, PT, R12, RZ, PT ;  /* 0x000000ff0c00720c */ /* 0x000fe20003f25270 */
[----:B------:R-:W-:Y:S01]  /*9080*/  IMAD.U32 R24, RZ, RZ, UR16 ;  /* 0x00000010ff187e24 */ /* 0x000fe2000f8e00ff */
[----:B------:R-:W-:Y:S01]  /*9090*/  MOV R25, UR17 ;  /* 0x0000001100197c02 */ /* 0x000fe20008000f00 */
[----:B------:R-:W-:Y:S01]  /*90a0*/  IMAD.U32 R18, RZ, RZ, UR4 ;  /* 0x00000004ff127e24 */ /* 0x000fe2000f8e00ff */
[----:B------:R-:W-:Y:S01]  /*90b0*/  MOV R19, UR5 ;  /* 0x0000000500137c02 */ /* 0x000fe20008000f00 */
[----:B------:R-:W-:Y:S01]  /*90c0*/  BSSY B0, `(.L_x_111) ;  /* 0x0000017000007945 */ /* 0x000fe20003800000 */
[----:B------:R-:W-:Y:S01]  /*90d0*/  IMAD.SHL.U32 R23, R3, 0x4, RZ ;  /* 0x0000000403177824 */ /* 0x000fe200078e00ff */
[----:B------:R-:W-:Y:S01]  /*90e0*/  CS2R R14, SRZ ;  /* 0x00000000000e7805 */ /* 0x000fe2000001ff00 */
[----:B------:R-:W-:Y:S01]  /*90f0*/  CS2R R16, SRZ ;  /* 0x0000000000107805 */ /* 0x000fe2000001ff00 */
[----:B------:R-:W-:Y:S01]  /*9100*/  CS2R R34, SRZ ;  /* 0x0000000000227805 */ /* 0x000fe2000001ff00 */
[----:B------:R-:W-:-:S03]  /*9110*/  CS2R R12, SRZ ;  /* 0x00000000000c7805 */ /* 0x000fc6000001ff00 */
[----:B------:R-:W-:Y:S05]  /*9120*/  @P1 BRA `(.L_x_112) ;  /* 0x0000010000001947 */ /* 0x000fea0003800000 */
[C---:B------:R-:W-:Y:S01]  /*9130*/  IADD3 R14, R23.reuse, 0x20, RZ ;  /* 0x00000020170e7810 */ /* 0x040fe20007ffe0ff */
[----:B------:R-:W-:Y:S01]  /*9140*/  CS2R R34, SRZ ;  /* 0x0000000000227805 */ /* 0x000fe2000001ff00 */
[----:B------:R-:W-:Y:S02]  /*9150*/  ISETP.GE.AND P1, PT, R23, c[0x0][0x27c], PT ;  /* 0x00009f0017007a0c */ /* 0x000fe40003f26270 */
[----:B------:R-:W-:-:S11]  /*9160*/  ISETP.GE.AND P0, PT, R14, c[0x0][0x27c], PT ;  /* 0x00009f000e007a0c */ /* 0x000fd60003f06270 */
[----:B------:R-:W-:Y:S02]  /*9170*/  @!P1 IMAD.WIDE R26, R23, 0x2, R24 ;  /* 0x00000002171a9825 */ /* 0x000fe400078e0218 */
[----:B------:R-:W-:-:S03]  /*9180*/  @!P0 SHF.R.S32.HI R15, RZ, 0x1f, R14 ;  /* 0x0000001fff0f8819 */ /* 0x000fc6000001140e */
[----:B------:R1:W5:Y:S01]  /*9190*/  @!P1 LD.E.64 R16, [R26.64] ;  /* 0x000000141a109980 */ /* 0x000362000c101b00 */
[----:B------:R-:W-:-:S04]  /*91a0*/  @!P0 LEA.HI R14, R15, R14, RZ, 0x2 ;  /* 0x0000000e0f0e8211 */ /* 0x000fc800078f10ff */
[----:B------:R-:W-:-:S05]  /*91b0*/  @!P0 LOP3.LUT R14, R14, 0xfffffffc, RZ, 0xc0, !PT ;  /* 0xfffffffc0e0e8812 */ /* 0x000fca00078ec0ff */
[----:B------:R-:W-:-:S04]  /*91c0*/  @!P0 IMAD.WIDE R24, R14, 0x2, R24 ;  /* 0x000000020e188825 */ /* 0x000fc800078e0218 */
[--C-:B------:R-:W-:Y:S02]  /*91d0*/  @!P0 IMAD.WIDE R28, R14, 0x2, R18.reuse ;  /* 0x000000020e1c8825 */ /* 0x100fe400078e0212 */
[----:B------:R-:W-:Y:S02]  /*91e0*/  CS2R R14, SRZ ;  /* 0x00000000000e7805 */ /* 0x000fe4000001ff00 */
[----:B------:R-:W-:Y:S01]  /*91f0*/  @!P1 IMAD.WIDE R18, R23, 0x2, R18 ;  /* 0x0000000217129825 */ /* 0x000fe200078e0212 */
[----:B------:R1:W5:Y:S04]  /*9200*/  @!P0 LD.E.64 R34, [R28.64] ;  /* 0x000000141c228980 */ /* 0x000368000c101b00 */
[----:B------:R1:W5:Y:S04]  /*9210*/  @!P1 LD.E.64 R12, [R18.64] ;  /* 0x00000014120c9980 */ /* 0x000368000c101b00 */
[----:B------:R1:W5:Y:S02]  /*9220*/  @!P0 LD.E.64 R14, [R24.64] ;  /* 0x00000014180e8980 */ /* 0x000364000c101b00 */
.L_x_112:
[----:B------:R-:W-:Y:S05]  /*9230*/  BSYNC B0 ;  /* 0x0000000000007941 */ /* 0x000fea0003800000 */
.L_x_111:
[----:B------:R-:W-:Y:S01]  /*9240*/  UIMAD UR4, UR12, -0x80, UR18 ;  /* 0xffffff800c0478a4 */ /* 0x000fe2000f8e0212 */
[--C-:B-1---5:R-:W-:Y:S01]  /*9250*/  IMAD.MOV.U32 R27, RZ, RZ, R17.reuse ;  /* 0x000000ffff1b7224 */ /* 0x122fe200078e0011 */
[--C-:B------:R-:W-:Y:S01]  /*9260*/  SHF.R.U64 R30, R16, 0x10, R17.reuse ;  /* 0x00000010101e7819 */ /* 0x100fe20000001211 */
[----:B------:R-:W-:Y:S01]  /*9270*/  IMAD.MOV.U32 R29, RZ, RZ, R14 ;  /* 0x000000ffff1d7224 */ /* 0x000fe200078e000e */
[----:B------:R-:W-:Y:S01]  /*9280*/  UISETP.LT.AND UP0, UPT, UR4, 0x80, UPT ;  /* 0x000000800400788c */ /* 0x000fe2000bf01270 */
[----:B------:R-:W-:Y:S01]  /*9290*/  SHF.R.U32.HI R25, RZ, 0x10, R17 ;  /* 0x00000010ff197819 */ /* 0x000fe20000011611 */
[--C-:B------:R-:W-:Y:S01]  /*92a0*/  IMAD.MOV.U32 R19, RZ, RZ, R15.reuse ;  /* 0x000000ffff137224 */ /* 0x100fe200078e000f */
[--C-:B------:R-:W-:Y:S01]  /*92b0*/  SHF.R.U64 R28, R14, 0x10, R15.reuse ;  /* 0x000000100e1c7819 */ /* 0x100fe2000000120f */
[----:B------:R-:W-:Y:S01]  /*92c0*/  USEL UR4, UR4, 0x80, UP0 ;  /* 0x0000008004047887 */ /* 0x000fe20008000000 */
[----:B------:R-:W-:Y:S01]  /*92d0*/  SHF.R.U32.HI R17, RZ, 0x10, R15 ;  /* 0x00000010ff117819 */ /* 0x000fe2000001160f */
[--C-:B------:R-:W-:Y:S01]  /*92e0*/  IMAD.MOV.U32 R26, RZ, RZ, R13.reuse ;  /* 0x000000ffff1a7224 */ /* 0x100fe200078e000d */
[--C-:B------:R-:W-:Y:S01]  /*92f0*/  SHF.R.U64 R14, R12, 0x10, R13.reuse ;  /* 0x000000100c0e7819 */ /* 0x100fe2000000120d */
[----:B------:R-:W-:Y:S01]  /*9300*/  IMAD.MOV.U32 R31, RZ, RZ, R16 ;  /* 0x000000ffff1f7224 */ /* 0x000fe200078e0010 */
[----:B------:R-:W-:Y:S01]  /*9310*/  SHF.R.U32.HI R24, RZ, 0x10, R13 ;  /* 0x00000010ff187819 */ /* 0x000fe2000001160d */
[----:B------:R-:W-:Y:S01]  /*9320*/  IMAD.MOV.U32 R15, RZ, RZ, R12 ;  /* 0x000000ffff0f7224 */ /* 0x000fe200078e000c */
[----:B------:R-:W-:Y:S01]  /*9330*/  ISETP.GE.AND P0, PT, R10, UR4, PT ;  /* 0x000000040a007c0c */ /* 0x000fe2000bf06270 */
[----:B------:R-:W-:Y:S01]  /*9340*/  IMAD.MOV.U32 R13, RZ, RZ, R34 ;  /* 0x000000ffff0d7224 */ /* 0x000fe200078e0022 */
[--C-:B------:R-:W-:Y:S01]  /*9350*/  SHF.R.U64 R12, R34, 0x10, R35.reuse ;  /* 0x00000010220c7819 */ /* 0x100fe20000001223 */
[--C-:B------:R-:W-:Y:S01]  /*9360*/  IMAD.MOV.U32 R18, RZ, RZ, R35.reuse ;  /* 0x000000ffff127224 */ /* 0x100fe200078e0023 */
[----:B------:R-:W-:Y:S01]  /*9370*/  SHF.R.U32.HI R16, RZ, 0x10, R35 ;  /* 0x00000010ff107819 */ /* 0x000fe20000011623 */
[----:B------:R-:W-:-:S04]  /*9380*/  DEPBAR.LE SB0, 0x1 ;  /* 0x000080400000791a */ /* 0x000fc80000000000 */
[----:B------:R-:W-:Y:S01]  /*9390*/  BSSY B1, `(.L_x_113) ;  /* 0x000005e000017945 */ /* 0x000fe20003800000 */
[----:B------:R-:W-:Y:S02]  /*93a0*/  PRMT R27, R27, 0x5410, R31 ;  /* 0x000054101b1b7816 */ /* 0x000fe4000000001f */
[----:B------:R-:W-:Y:S02]  /*93b0*/  PRMT R25, R25, 0x5410, R30 ;  /* 0x0000541019197816 */ /* 0x000fe4000000001e */
[----:B------:R-:W-:Y:S02]  /*93c0*/  PRMT R19, R19, 0x5410, R29 ;  /* 0x0000541013137816 */ /* 0x000fe4000000001d */
[----:B------:R-:W-:Y:S02]  /*93d0*/  PRMT R17, R17, 0x5410, R28 ;  /* 0x0000541011117816 */ /* 0x000fe4000000001c */
[----:B------:R-:W-:Y:S02]  /*93e0*/  PRMT R26, R26, 0x5410, R15 ;  /* 0x000054101a1a7816 */ /* 0x000fe4000000000f */
[----:B------:R-:W-:-:S02]  /*93f0*/  PRMT R24, R24, 0x5410, R14 ;  /* 0x0000541018187816 */ /* 0x000fc4000000000e */
[----:B------:R-:W-:Y:S02]  /*9400*/  PRMT R18, R18, 0x5410, R13 ;  /* 0x0000541012127816 */ /* 0x000fe4000000000d */
[----:B------:R-:W-:Y:S01]  /*9410*/  PRMT R16, R16, 0x5410, R12 ;  /* 0x0000541010107816 */ /* 0x000fe2000000000c */
[----:B------:R-:W-:Y:S06]  /*9420*/  BAR.SYNC.DEFER_BLOCKING 0x0 ;  /* 0x0000000000007b1d */ /* 0x000fec0000010000 */
[----:B------:R-:W-:Y:S05]  /*9430*/  @P0 BRA `(.L_x_114) ;  /* 0x0000053000000947 */ /* 0x000fea0003800000 */
[----:B------:R-:W-:Y:S01]  /*9440*/  ISETP.GE.AND P0, PT, R23, c[0x0][0x27c], PT ;  /* 0x00009f0017007a0c */ /* 0x000fe20003f06270 */
[----:B------:R-:W-:-:S12]  /*9450*/  BSSY B0, `(.L_x_115) ;  /* 0x0000028000007945 */ /* 0x000fd80003800000 */
[----:B------:R-:W-:Y:S05]  /*9460*/  @P0 BRA `(.L_x_116) ;  /* 0x0000026000000947 */ /* 0x000fea0003800000 */
[----:B------:R-:W1:Y:S01]  /*9470*/  LDS.128 R12, [R22+0x100] ;  /* 0x00010000160c7984 */ /* 0x000e620000000c00 */
[----:B------:R-:W-:Y:S02]  /*9480*/  HADD2.F32 R28, -RZ, R26.H1_H1 ;  /* 0x3000001aff1c7230 */ /* 0x000fe40000004100 */
[--C-:B------:R-:W-:Y:S02]  /*9490*/  HADD2.F32 R34, -RZ, R24.reuse.H1_H1 ;  /* 0x30000018ff227230 */ /* 0x100fe40000004100 */
[----:B------:R-:W-:Y:S02]  /*94a0*/  HADD2.F32 R35, -RZ, R25.H1_H1 ;  /* 0x30000019ff237230 */ /* 0x000fe40000004100 */
[----:B------:R-:W-:Y:S02]  /*94b0*/  HADD2.F32 R36, -RZ, R27.H1_H1 ;  /* 0x3000001bff247230 */ /* 0x000fe40000004100 */
[----:B------:R-:W-:Y:S02]  /*94c0*/  HADD2.F32 R39, -RZ, R24.H0_H0 ;  /* 0x20000018ff277230 */ /* 0x000fe40000004100 */
[----:B-1----:R-:W-:-:S02]  /*94d0*/  HADD2.F32 R29, -RZ, R12.H0_H0 ;  /* 0x2000000cff1d7230 */ /* 0x002fc40000004100 */
[----:B------:R-:W-:Y:S02]  /*94e0*/  HADD2.F32 R30, -RZ, R12.H1_H1 ;  /* 0x3000000cff1e7230 */ /* 0x000fe40000004100 */
[--C-:B------:R-:W-:Y:S01]  /*94f0*/  HADD2.F32 R31, -RZ, R13.reuse.H1_H1 ;  /* 0x3000000dff1f7230 */ /* 0x100fe20000004100 */
[----:B------:R-:W-:Y:S01]  /*9500*/  FMUL.FTZ R38, R29, R28 ;  /* 0x0000001c1d267220 */ /* 0x000fe20000410000 */
[----:B------:R-:W-:Y:S02]  /*9510*/  HADD2.F32 R12, -RZ, R13.H0_H0 ;  /* 0x2000000dff0c7230 */ /* 0x000fe40000004100 */
[--C-:B------:R-:W-:Y:S01]  /*9520*/  HADD2.F32 R13, -RZ, R14.reuse.H0_H0 ;  /* 0x2000000eff0d7230 */ /* 0x100fe20000004100 */
[----:B------:R-:W-:Y:S01]  /*9530*/  FFMA.FTZ R38, R30, R36, R38 ;  /* 0x000000241e267223 */ /* 0x000fe20000010026 */
[----:B------:R-:W-:Y:S02]  /*9540*/  HADD2.F32 R33, -RZ, R14.H1_H1 ;  /* 0x3000000eff217230 */ /* 0x000fe40000004100 */
[----:B------:R-:W-:-:S02]  /*9550*/  HADD2.F32 R14, -RZ, R15.H0_H0 ;  /* 0x2000000fff0e7230 */ /* 0x000fc40000004100 */
[----:B------:R-:W-:Y:S01]  /*9560*/  HADD2.F32 R37, -RZ, R15.H1_H1 ;  /* 0x3000000fff257230 */ /* 0x000fe20000004100 */
[----:B------:R-:W-:Y:S02]  /*9570*/  FMUL.FTZ R15, R30, R28 ;  /* 0x0000001c1e0f7220 */ /* 0x000fe40000410000 */
[CC--:B------:R-:W-:Y:S02]  /*9580*/  FMUL.FTZ R28, R31.reuse, R34.reuse ;  /* 0x000000221f1c7220 */ /* 0x0c0fe40000410000 */
[C---:B------:R-:W-:Y:S02]  /*9590*/  FMUL.FTZ R34, R12.reuse, R34 ;  /* 0x000000220c227220 */ /* 0x040fe40000410000 */
[-C--:B------:R-:W-:Y:S01]  /*95a0*/  FFMA.FTZ R28, R12, R35.reuse, -R28 ;  /* 0x000000230c1c7223 */ /* 0x080fe2000001081c */
[----:B------:R-:W-:Y:S01]  /*95b0*/  HADD2.F32 R12, -RZ, R26.H0_H0 ;  /* 0x2000001aff0c7230 */ /* 0x000fe20000004100 */
[----:B------:R-:W-:Y:S01]  /*95c0*/  FFMA.FTZ R34, R31, R35, R34 ;  /* 0x000000231f227223 */ /* 0x000fe20000010022 */
[----:B------:R-:W-:Y:S01]  /*95d0*/  HADD2.F32 R35, -RZ, R25.H0_H0 ;  /* 0x20000019ff237230 */ /* 0x000fe20000004100 */
[----:B------:R-:W-:Y:S01]  /*95e0*/  FFMA.FTZ R15, R29, R36, -R15 ;  /* 0x000000241d0f7223 */ /* 0x000fe2000001080f */
[----:B------:R-:W-:Y:S01]  /*95f0*/  HADD2.F32 R36, -RZ, R27.H0_H0 ;  /* 0x2000001bff247230 */ /* 0x000fe20000004100 */
[----:B------:R-:W-:-:S02]  /*9600*/  FMUL.FTZ R29, R33, R12 ;  /* 0x0000000c211d7220 */ /* 0x000fc40000410000 */
[----:B------:R-:W-:Y:S02]  /*9610*/  FMUL.FTZ R31, R13, R12 ;  /* 0x0000000c0d1f7220 */ /* 0x000fe40000410000 */
[-C--:B------:R-:W-:Y:S02]  /*9620*/  FMUL.FTZ R30, R37, R39.reuse ;  /* 0x00000027251e7220 */ /* 0x080fe40000410000 */
[C---:B------:R-:W-:Y:S02]  /*9630*/  FMUL.FTZ R12, R14.reuse, R39 ;  /* 0x000000270e0c7220 */ /* 0x040fe40000410000 */
[----:B------:R-:W-:Y:S02]  /*9640*/  FFMA.FTZ R30, R14, R35, -R30 ;  /* 0x000000230e1e7223 */ /* 0x000fe4000001081e */
[----:B------:R-:W-:Y:S01]  /*9650*/  FFMA.FTZ R29, R13, R36, -R29 ;  /* 0x000000240d1d7223 */ /* 0x000fe2000001081d */
[----:B------:R-:W-:Y:S01]  /*9660*/  F2FP.PACK_AB R13, R34, R28 ;  /* 0x0000001c220d723e */ /* 0x000fe200000000ff */
[----:B------:R-:W-:-:S02]  /*9670*/  FFMA.FTZ R31, R33, R36, R31 ;  /* 0x00000024211f7223 */ /* 0x000fc4000001001f */
[----:B------:R-:W-:Y:S01]  /*9680*/  FFMA.FTZ R35, R37, R35, R12 ;  /* 0x0000002325237223 */ /* 0x000fe2000001000c */
[----:B------:R-:W-:Y:S02]  /*9690*/  F2FP.PACK_AB R12, R38, R15 ;  /* 0x0000000f260c723e */ /* 0x000fe400000000ff */
[----:B------:R-:W-:Y:S02]  /*96a0*/  F2FP.PACK_AB R14, R31, R29 ;  /* 0x0000001d1f0e723e */ /* 0x000fe400000000ff */
[----:B------:R-:W-:-:S05]  /*96b0*/  F2FP.PACK_AB R15, R35, R30 ;  /* 0x0000001e230f723e */ /* 0x000fca00000000ff */
[----:B------:R1:W-:Y:S02]  /*96c0*/  STS.128 [R22+0x100], R12 ;  /* 0x0001000c16007388 */ /* 0x0003e40000000c00 */
.L_x_116:
[----:B------:R-:W-:Y:S05]  /*96d0*/  BSYNC B0 ;  /* 0x0000000000007941 */ /* 0x000fea0003800000 */
.L_x_115:
[----:B-1----:R-:W-:-:S04]  /*96e0*/  IADD3 R12, R23, 0x20, RZ ;  /* 0x00000020170c7810 */ /* 0x002fc80007ffe0ff */
[----:B------:R-:W-:-:S13]  /*96f0*/  ISETP.GE.AND P0, PT, R12, c[0x0][0x27c], PT ;  /* 0x00009f000c007a0c */ /* 0x000fda0003f06270 */
        /* <DEDUP_REMOVED lines=39> */
.L_x_114:
[----:B------:R-:W-:Y:S05]  /*9970*/  BSYNC B1 ;  /* 0x0000000000017941 */ /* 0x000fea0003800000 */
.L_x_113:
[----:B-1----:R-:W-:Y:S01]  /*9980*/  IADD3 R12, R10, 0x20, RZ ;  /* 0x000000200a0c7810 */ /* 0x002fe20007ffe0ff */
[----:B------:R-:W-:Y:S03]  /*9990*/  BSSY B1, `(.L_x_117) ;  /* 0x0000056000017945 */ /* 0x000fe60003800000 */
[----:B------:R-:W-:-:S13]  /*99a0*/  ISETP.GE.AND P0, PT, R12, UR4, PT ;  /* 0x000000040c007c0c */ /* 0x000fda000bf06270 */
[----:B------:R-:W-:Y:S05]  /*99b0*/  @P0 BRA `(.L_x_118) ;  /* 0x0000053000000947 */ /* 0x000fea0003800000 */
[----:B------:R-:W-:Y:S01]  /*99c0*/  ISETP.GE.AND P0, PT, R23, c[0x0][0x27c], PT ;  /* 0x00009f0017007a0c */ /* 0x000fe20003f06270 */
[----:B------:R-:W-:-:S12]  /*99d0*/  BSSY B0, `(.L_x_119) ;  /* 0x0000028000007945 */ /* 0x000fd80003800000 */
[----:B------:R-:W-:Y:S05]  /*99e0*/  @P0 BRA `(.L_x_120) ;  /* 0x0000026000000947 */ /* 0x000fea0003800000 */
[----:B------:R-:W1:Y:S01]  /*99f0*/  LDS.128 R12, [R22+0x1100] ;  /* 0x00110000160c7984 */ /* 0x000e620000000c00 */
[----:B------:R-:W-:Y:S02]  /*9a00*/  HADD2.F32 R31, -RZ, R26.H1_H1 ;  /* 0x3000001aff1f7230 */ /* 0x000fe40000004100 */
[----:B------:R-:W-:Y:S02]  /*9a10*/  HADD2.F32 R34, -RZ, R24.H1_H1 ;  /* 0x30000018ff227230 */ /* 0x000fe40000004100 */
[--C-:B-1----:R-:W-:Y:S02]  /*9a20*/  HADD2.F32 R37, -RZ, R12.reuse.H0_H0 ;  /* 0x2000000cff257230 */ /* 0x102fe40000004100 */
[----:B------:R-:W-:Y:S02]  /*9a30*/  HADD2.F32 R36, -RZ, R12.H1_H1 ;  /* 0x3000000cff247230 */ /* 0x000fe40000004100 */
[--C-:B------:R-:W-:Y:S01]  /*9a40*/  HADD2.F32 R30, -RZ, R13.reuse.H0_H0 ;  /* 0x2000000dff1e7230 */ /* 0x100fe20000004100 */
[C---:B------:R-:W-:Y:S01]  /*9a50*/  FMUL.FTZ R35, R31.reuse, R37 ;  /* 0x000000251f237220 */ /* 0x040fe20000410000 */
[----:B------:R-:W-:Y:S01]  /*9a60*/  HADD2.F32 R13, -RZ, R13.H1_H1 ;  /* 0x3000000dff0d7230 */ /* 0x000fe20000004100 */
[----:B------:R-:W-:Y:S01]  /*9a70*/  FMUL.FTZ R39, R31, R36 ;  /* 0x000000241f277220 */ /* 0x000fe20000410000 */
[--C-:B------:R-:W-:Y:S01]  /*9a80*/  HADD2.F32 R12, -RZ, R15.reuse.H0_H0 ;  /* 0x2000000fff0c7230 */ /* 0x100fe20000004100 */
[C---:B------:R-:W-:Y:S01]  /*9a90*/  FMUL.FTZ R31, R34.reuse, R30 ;  /* 0x0000001e221f7220 */ /* 0x040fe20000410000 */
[----:B------:R-:W-:Y:S01]  /*9aa0*/  HADD2.F32 R38, -RZ, R15.H1_H1 ;  /* 0x3000000fff267230 */ /* 0x000fe20000004100 */
[----:B------:R-:W-:Y:S01]  /*9ab0*/  FMUL.FTZ R33, R34, R13 ;  /* 0x0000000d22217220 */ /* 0x000fe20000410000 */
[----:B------:R-:W-:-:S02]  /*9ac0*/  HADD2.F32 R29, -RZ, R14.H0_H0 ;  /* 0x2000000eff1d7230 */ /* 0x000fc40000004100 */
[----:B------:R-:W-:Y:S02]  /*9ad0*/  HADD2.F32 R28, -RZ, R14.H1_H1 ;  /* 0x3000000eff1c7230 */ /* 0x000fe40000004100 */
[----:B------:R-:W-:Y:S02]  /*9ae0*/  HADD2.F32 R15, -RZ, R27.H1_H1 ;  /* 0x3000001bff0f7230 */ /* 0x000fe40000004100 */
[----:B------:R-:W-:-:S03]  /*9af0*/  HADD2.F32 R14, -RZ, R25.H1_H1 ;  /* 0x30000019ff0e7230 */ /* 0x000fc60000004100 */
[C---:B------:R-:W-:Y:S02]  /*9b00*/  FFMA.FTZ R37, R15.reuse, R37, -R39 ;  /* 0x000000250f257223 */ /* 0x040fe40000010827 */
[----:B------:R-:W-:Y:S01]  /*9b10*/  FFMA.FTZ R36, R15, R36, R35 ;  /* 0x000000240f247223 */ /* 0x000fe20000010023 */
[----:B------:R-:W-:Y:S01]  /*9b20*/  HADD2.F32 R35, -RZ, R26.H0_H0 ;  /* 0x2000001aff237230 */ /* 0x000fe20000004100 */
[C---:B------:R-:W-:Y:S01]  /*9b30*/  FFMA.FTZ R15, R14.reuse, R30, -R33 ;  /* 0x0000001e0e0f7223 */ /* 0x040fe20000010821 */
[----:B------:R-:W-:Y:S01]  /*9b40*/  HADD2.F32 R33, -RZ, R24.H0_H0 ;  /* 0x20000018ff217230 */ /* 0x000fe20000004100 */
[----:B------:R-:W-:Y:S01]  /*9b50*/  FFMA.FTZ R13, R14, R13, R31 ;  /* 0x0000000d0e0d7223 */ /* 0x000fe2000001001f */
[----:B------:R-:W-:Y:S01]  /*9b60*/  HADD2.F32 R31, -RZ, R27.H0_H0 ;  /* 0x2000001bff1f7230 */ /* 0x000fe20000004100 */
[----:B------:R-:W-:Y:S01]  /*9b70*/  FMUL.FTZ R14, R35, R28 ;  /* 0x0000001c230e7220 */ /* 0x000fe20000410000 */
[----:B------:R-:W-:Y:S01]  /*9b80*/  HADD2.F32 R30, -RZ, R25.H0_H0 ;  /* 0x20000019ff1e7230 */ /* 0x000fe20000004100 */
[----:B------:R-:W-:Y:S01]  /*9b90*/  FMUL.FTZ R34, R33, R38 ;  /* 0x0000002621227220 */ /* 0x000fe20000410000 */
[----:B------:R-:W-:Y:S01]  /*9ba0*/  F2FP.PACK_AB R13, R13, R15 ;  /* 0x0000000f0d0d723e */ /* 0x000fe200000000ff */
[----:B------:R-:W-:-:S02]  /*9bb0*/  FMUL.FTZ R35, R35, R29 ;  /* 0x0000001d23237220 */ /* 0x000fc40000410000 */
[----:B------:R-:W-:Y:S02]  /*9bc0*/  FMUL.FTZ R33, R33, R12 ;  /* 0x0000000c21217220 */ /* 0x000fe40000410000 */
[C---:B------:R-:W-:Y:S02]  /*9bd0*/  FFMA.FTZ R14, R31.reuse, R29, -R14 ;  /* 0x0000001d1f0e7223 */ /* 0x040fe4000001080e */
[----:B------:R-:W-:Y:S02]  /*9be0*/  FFMA.FTZ R35, R31, R28, R35 ;  /* 0x0000001c1f237223 */ /* 0x000fe40000010023 */
[----:B------:R-:W-:Y:S01]  /*9bf0*/  FFMA.FTZ R34, R30, R12, -R34 ;  /* 0x0000000c1e227223 */ /* 0x000fe20000010822 */
[----:B------:R-:W-:Y:S01]  /*9c00*/  F2FP.PACK_AB R12, R36, R37 ;  /* 0x00000025240c723e */ /* 0x000fe200000000ff */
[----:B------:R-:W-:Y:S01]  /*9c10*/  FFMA.FTZ R33, R30, R38, R33 ;  /* 0x000000261e217223 */ /* 0x000fe20000010021 */
[----:B------:R-:W-:-:S04]  /*9c20*/  F2FP.PACK_AB R14, R35, R14 ;  /* 0x0000000e230e723e */ /* 0x000fc800000000ff */
[----:B------:R-:W-:-:S05]  /*9c30*/  F2FP.PACK_AB R15, R33, R34 ;  /* 0x00000022210f723e */ /* 0x000fca00000000ff */
[----:B------:R1:W-:Y:S02]  /*9c40*/  STS.128 [R22+0x1100], R12 ;  /* 0x0011000c16007388 */ /* 0x0003e40000000c00 */
.L_x_120:
[----:B------:R-:W-:Y:S05]  /*9c50*/  BSYNC B0 ;  /* 0x0000000000007941 */ /* 0x000fea0003800000 */
.L_x_119:
[----:B-1----:R-:W-:-:S04]  /*9c60*/  IADD3 R12, R23, 0x20, RZ ;  /* 0x00000020170c7810 */ /* 0x002fc80007ffe0ff */
[----:B------:R-:W-:-:S13]  /*9c70*/  ISETP.GE.AND P0, PT, R12, c[0x0][0x27c], PT ;  /* 0x00009f000c007a0c */ /* 0x000fda0003f06270 */
        /* <DEDUP_REMOVED lines=39> */
.L_x_118:
[----:B------:R-:W-:Y:S05]  /*9ef0*/  BSYNC B1 ;  /* 0x0000000000017941 */ /* 0x000fea0003800000 */
.L_x_117:
        /* <DEDUP_REMOVED lines=45> */
.L_x_124:
[----:B------:R-:W-:Y:S05]  /*a1d0*/  BSYNC B0 ;  /* 0x0000000000007941 */ /* 0x000fea0003800000 */
.L_x_123:
        /* <DEDUP_REMOVED lines=41> */
.L_x_122:
[----:B------:R-:W-:Y:S05]  /*a470*/  BSYNC B1 ;  /* 0x0000000000017941 */ /* 0x000fea0003800000 */
.L_x_121:
[----:B-1----:R-:W-:-:S04]  /*a480*/  IADD3 R12, R10, 0x60, RZ ;  /* 0x000000600a0c7810 */ /* 0x002fc80007ffe0ff */
        /* <DEDUP_REMOVED lines=8> */
[----:B------:R-:W-:Y:S02]  /*a510*/  HADD2.F32 R35, -RZ, R27.H1_H1 ;  /* 0x3000001bff237230 */ /* 0x000fe40000004100 */
[----:B------:R-:W-:Y:S02]  /*a520*/  HADD2.F32 R37, -RZ, R25.H1_H1 ;  /* 0x30000019ff257230 */ /* 0x000fe40000004100 */
[----:B------:R-:W-:Y:S02]  /*a530*/  HADD2.F32 R26, -RZ, R26.H0_H0 ;  /* 0x2000001aff1a7230 */ /* 0x000fe40000004100 */
[----:B------:R-:W-:-:S02]  /*a540*/  HADD2.F32 R24, -RZ, R24.H0_H0 ;  /* 0x20000018ff187230 */ /* 0x000fc40000004100 */
[----:B------:R-:W-:Y:S02]  /*a550*/  HADD2.F32 R27, -RZ, R27.H0_H0 ;  /* 0x2000001bff1b7230 */ /* 0x000fe40000004100 */
[----:B------:R-:W-:Y:S02]  /*a560*/  HADD2.F32 R25, -RZ, R25.H0_H0 ;  /* 0x20000019ff197230 */ /* 0x000fe40000004100 */
[--C-:B-1----:R-:W-:Y:S02]  /*a570*/  HADD2.F32 R29, -RZ, R12.reuse.H0_H0 ;  /* 0x2000000cff1d7230 */ /* 0x102fe40000004100 */
[----:B------:R-:W-:Y:S02]  /*a580*/  HADD2.F32 R30, -RZ, R12.H1_H1 ;  /* 0x3000000cff1e7230 */ /* 0x000fe40000004100 */
[--C-:B------:R-:W-:Y:S01]  /*a590*/  HADD2.F32 R31, -RZ, R13.reuse.H1_H1 ;  /* 0x3000000dff1f7230 */ /* 0x100fe20000004100 */
[C---:B------:R-:W-:Y:S01]  /*a5a0*/  FMUL.FTZ R38, R28.reuse, R29 ;  /* 0x0000001d1c267220 */ /* 0x040fe20000410000 */
[----:B------:R-:W-:Y:S01]  /*a5b0*/  HADD2.F32 R12, -RZ, R13.H0_H0 ;  /* 0x2000000dff0c7230 */ /* 0x000fe20000004100 */
[----:B------:R-:W-:Y:S01]  /*a5c0*/  FMUL.FTZ R36, R28, R30 ;  /* 0x0000001e1c247220 */ /* 0x000fe20000410000 */
[--C-:B------:R-:W-:Y:S01]  /*a5d0*/  HADD2.F32 R13, -RZ, R14.reuse.H0_H0 ;  /* 0x2000000eff0d7230 */ /* 0x100fe20000004100 */
[C---:B------:R-:W-:Y:S01]  /*a5e0*/  FMUL.FTZ R28, R34.reuse, R31 ;  /* 0x0000001f221c7220 */ /* 0x040fe20000410000 */
[----:B------:R-:W-:Y:S01]  /*a5f0*/  HADD2.F32 R33, -RZ, R14.H1_H1 ;  /* 0x3000000eff217230 */ /* 0x000fe20000004100 */
[----:B------:R-:W-:Y:S01]  /*a600*/  FFMA.FTZ R36, R35, R29, -R36 ;  /* 0x0000001d23247223 */ /* 0x000fe20000010824 */
[--C-:B------:R-:W-:Y:S01]  /*a610*/  HADD2.F32 R14, -RZ, R15.reuse.H0_H0 ;  /* 0x2000000fff0e7230 */ /* 0x100fe20000004100 */
[-C--:B------:R-:W-:Y:S01]  /*a620*/  FMUL.FTZ R34, R34, R12.reuse ;  /* 0x0000000c22227220 */ /* 0x080fe20000410000 */
[----:B------:R-:W-:Y:S01]  /*a630*/  HADD2.F32 R15, -RZ, R15.H1_H1 ;  /* 0x3000000fff0f7230 */ /* 0x000fe20000004100 */
[----:B------:R-:W-:-:S02]  /*a640*/  FFMA.FTZ R28, R37, R12, -R28 ;  /* 0x0000000c251c7223 */ /* 0x000fc4000001081c */
[C---:B------:R-:W-:Y:S02]  /*a650*/  FMUL.FTZ R12, R26.reuse, R33 ;  /* 0x000000211a0c7220 */ /* 0x040fe40000410000 */
[----:B------:R-:W-:Y:S02]  /*a660*/  FMUL.FTZ R29, R26, R13 ;  /* 0x0000000d1a1d7220 */ /* 0x000fe40000410000 */
[C---:B------:R-:W-:Y:S02]  /*a670*/  FMUL.FTZ R26, R24.reuse, R15 ;  /* 0x0000000f181a7220 */ /* 0x040fe40000410000 */
[----:B------:R-:W-:Y:S02]  /*a680*/  FMUL.FTZ R24, R24, R14 ;  /* 0x0000000e18187220 */ /* 0x000fe40000410000 */
[----:B------:R-:W-:Y:S02]  /*a690*/  FFMA.FTZ R38, R35, R30, R38 ;  /* 0x0000001e23267223 */ /* 0x000fe40000010026 */
[----:B------:R-:W-:-:S02]  /*a6a0*/  FFMA.FTZ R34, R37, R31, R34 ;  /* 0x0000001f25227223 */ /* 0x000fc40000010022 */
[C---:B------:R-:W-:Y:S01]  /*a6b0*/  FFMA.FTZ R30, R27.reuse, R13, -R12 ;  /* 0x0000000d1b1e7223 */ /* 0x040fe2000001080c */
[----:B------:R-:W-:Y:S01]  /*a6c0*/  F2FP.PACK_AB R12, R38, R36 ;  /* 0x00000024260c723e */ /* 0x000fe200000000ff */
[----:B------:R-:W-:Y:S01]  /*a6d0*/  FFMA.FTZ R29, R27, R33, R29 ;  /* 0x000000211b1d7223 */ /* 0x000fe2000001001d */
[----:B------:R-:W-:Y:S01]  /*a6e0*/  F2FP.PACK_AB R13, R34, R28 ;  /* 0x0000001c220d723e */ /* 0x000fe200000000ff */
[C---:B------:R-:W-:Y:S02]  /*a6f0*/  FFMA.FTZ R26, R25.reuse, R14, -R26 ;  /* 0x0000000e191a7223 */ /* 0x040fe4000001081a */
[----:B------:R-:W-:Y:S01]  /*a700*/  FFMA.FTZ R15, R25, R15, R24 ;  /* 0x0000000f190f7223 */ /* 0x000fe20000010018 */
[----:B------:R-:W-:-:S04]  /*a710*/  F2FP.PACK_AB R14, R29, R30 ;  /* 0x0000001e1d0e723e */ /* 0x000fc800000000ff */
[----:B------:R-:W-:-:S05]  /*a720*/  F2FP.PACK_AB R15, R15, R26 ;  /* 0x0000001a0f0f723e */ /* 0x000fca00000000ff */
[----:B------:R1:W-:Y:S02]  /*a730*/  STS.128 [R22+0x3100], R12 ;  /* 0x0031000c16007388 */ /* 0x0003e40000000c00 */
.L_x_127:
[----:B------:R-:W-:Y:S05]  /*a740*/  BSYNC B0 ;  /* 0x0000000000007941 */ /* 0x000fea0003800000 */
.L_x_126:
[----:B------:R-:W-:-:S04]  /*a750*/  IADD3 R23, R23, 0x20, RZ ;  /* 0x0000002017177810 */ /* 0x000fc80007ffe0ff */
[----:B------:R-:W-:-:S13]  /*a760*/  ISETP.GE.AND P0, PT, R23, c[0x0][0x27c], PT ;  /* 0x00009f0017007a0c */ /* 0x000fda0003f06270 */
[----:B------:R-:W-:Y:S05]  /*a770*/  @P0 BRA `(.L_x_125) ;  /* 0x00001e3000000947 */ /* 0x000fea0003800000 */
[----:B-1----:R-:W1:Y:S01]  /*a780*/  LDS.128 R12, [R22+0x7100] ;  /* 0x00710000160c7984 */ /* 0x002e620000000c00 */
        /* <DEDUP_REMOVED lines=28> */
[----:B------:R-:W-:Y:S01]  /*a950*/  FFMA.FTZ R25, R19, R13, -R12 ;  /* 0x0000000d13197223 */ /* 0x000fe2000001080c */
[----:B------:R-:W-:Y:S01]  /*a960*/  F2FP.PACK_AB R12, R33, R30 ;  /* 0x0000001e210c723e */ /* 0x000fe200000000ff */
[----:B------:R-:W-:Y:S01]  /*a970*/  FFMA.FTZ R24, R19, R27, R24 ;  /* 0x0000001b13187223 */ /* 0x000fe20000010018 */
[----:B------:R-:W-:Y:S01]  /*a980*/  F2FP.PACK_AB R13, R28, R23 ;  /* 0x000000171c0d723e */ /* 0x000fe200000000ff */
[C---:B------:R-:W-:Y:S02]  /*a990*/  FFMA.FTZ R18, R17.reuse, R14, -R18 ;  /* 0x0000000e11127223 */ /* 0x040fe40000010812 */
[----:B------:R-:W-:Y:S01]  /*a9a0*/  FFMA.FTZ R15, R17, R15, R16 ;  /* 0x0000000f110f7223 */ /* 0x000fe20000010010 */
[----:B------:R-:W-:-:S04]  /*a9b0*/  F2FP.PACK_AB R14, R24, R25 ;  /* 0x00000019180e723e */ /* 0x000fc800000000ff */
[----:B------:R-:W-:-:S05]  /*a9c0*/  F2FP.PACK_AB R15, R15, R18 ;  /* 0x000000120f0f723e */ /* 0x000fca00000000ff */
[----:B------:R1:W-:Y:S01]  /*a9d0*/  STS.128 [R22+0x7100], R12 ;  /* 0x0071000c16007388 */ /* 0x0003e20000000c00 */
[----:B------:R-:W-:Y:S05]  /*a9e0*/  BRA `(.L_x_125) ;  /* 0x00001bc000007947 */ /* 0x000fea0003800000 */
.L_x_110:
[----:B------:R-:W-:Y:S01]  /*a9f0*/  ISETP.NE.AND P0, PT, R12, RZ, PT ;  /* 0x000000ff0c00720c */ /* 0x000fe20003f05270 */
[----:B------:R-:W-:Y:S01]  /*aa00*/  IMAD.U32 R26, RZ, RZ, UR16 ;  /* 0x00000010ff1a7e24 */ /* 0x000fe2000f8e00ff */
[----:B------:R-:W-:Y:S01]  /*aa10*/  MOV R24, UR4 ;  /* 0x0000000400187c02 */ /* 0x000fe20008000f00 */
[----:B------:R-:W-:Y:S01]  /*aa20*/  IMAD.U32 R27, RZ, RZ, UR17 ;  /* 0x00000011ff1b7e24 */ /* 0x000fe2000f8e00ff */
[----:B------:R-:W-:Y:S01]  /*aa30*/  MOV R25, UR5 ;  /* 0x0000000500197c02 */ /* 0x000fe20008000f00 */
[----:B------:R-:W-:Y:S01]  /*aa40*/  BSSY B0, `(.L_x_128) ;  /* 0x000000d000007945 */ /* 0x000fe20003800000 */
[----:B------:R-:W-:Y:S01]  /*aa50*/  CS2R R18, SRZ ;  /* 0x0000000000127805 */ /* 0x000fe2000001ff00 */
[----:B------:R-:W-:Y:S01]  /*aa60*/  CS2R R16, SRZ ;  /* 0x0000000000107805 */ /* 0x000fe2000001ff00 */
[----:B------:R-:W-:Y:S01]  /*aa70*/  CS2R R14, SRZ ;  /* 0x00000000000e7805 */ /* 0x000fe2000001ff00 */
[----:B------:R-:W-:-:S04]  /*aa80*/  CS2R R12, SRZ ;  /* 0x00000000000c7805 */ /* 0x000fc8000001ff00 */
[----:B------:R-:W-:Y:S05]  /*aa90*/  @P0 BRA `(.L_x_129) ;  /* 0x0000007000000947 */ /* 0x000fea0003800000 */
[----:B------:R-:W-:Y:S01]  /*aaa0*/  ISETP.GE.AND P0, PT, R32, c[0x0][0x27c], PT ;  /* 0x00009f0020007a0c */ /* 0x000fe20003f06270 */
[----:B------:R-:W-:-:S12]  /*aab0*/  CS2R R18, SRZ ;  /* 0x0000000000127805 */ /* 0x000fd8000001ff00 */
[----:B------:R-:W-:Y:S05]  /*aac0*/  @P0 BRA `(.L_x_129) ;  /* 0x0000004000000947 */ /* 0x000fea0003800000 */
[----:B------:R-:W-:-:S04]  /*aad0*/  IMAD.WIDE R26, R32, 0x2, R26 ;  /* 0x00000002201a7825 */ /* 0x000fc800078e021a */
[----:B------:R-:W-:Y:S01]  /*aae0*/  IMAD.WIDE R24, R32, 0x2, R24 ;  /* 0x0000000220187825 */ /* 0x000fe200078e0218 */
[----:B------:R1:W5:Y:S04]  /*aaf0*/  LD.E.128 R12, [R26.64] ;  /* 0x000000141a0c7980 */ /* 0x000368000c101d00 */
[----:B------:R1:W5:Y:S02]  /*ab00*/  LD.E.128 R16, [R24.64] ;  /* 0x0000001418107980 */ /* 0x000364000c101d00 */
.L_x_129:
[----:B------:R-:W-:Y:S05]  /*ab10*/  BSYNC B0 ;  /* 0x0000000000007941 */ /* 0x000fea0003800000 */
.L_x_128:
[----:B------:R-:W-:Y:S01]  /*ab20*/  UIMAD UR4, UR12, -0x80, UR18 ;  /* 0xffffff800c0478a4 */ /* 0x000fe2000f8e0212 */
[----:B------:R-:W-:Y:S01]  /*ab30*/  ISETP.GE.AND P0, PT, R32, c[0x0][0x27c], PT ;  /* 0x00009f0020007a0c */ /* 0x000fe20003f06270 */
[--C-:B-1---5:R-:W-:Y:S01]  /*ab40*/  IMAD.MOV.U32 R27, RZ, RZ, R13.reuse ;  /* 0x000000ffff1b7224 */ /* 0x122fe200078e000d */
[--C-:B------:R-:W-:Y:S01]  /*ab50*/  SHF.R.U64 R26, R12, 0x10, R13.reuse ;  /* 0x000000100c1a7819 */ /* 0x100fe2000000120d */
[----:B------:R-:W-:Y:S01]  /*ab60*/  UISETP.LT.AND UP0, UPT, UR4, 0x80, UPT ;  /* 0x000000800400788c */ /* 0x000fe2000bf01270 */
[----:B------:R-:W-:Y:S01]  /*ab70*/  SHF.R.U32.HI R37, RZ, 0x10, R13 ;  /* 0x00000010ff257819 */ /* 0x000fe2000001160d */
[--C-:B------:R-:W-:Y:S01]  /*ab80*/  IMAD.MOV.U32 R28, RZ, RZ, R15.reuse ;  /* 0x000000ffff1c7224 */ /* 0x100fe200078e000f */
[--C-:B------:R-:W-:Y:S01]  /*ab90*/  SHF.R.U64 R25, R14, 0x10, R15.reuse ;  /* 0x000000100e197819 */ /* 0x100fe2000000120f */
[----:B------:R-:W-:Y:S01]  /*aba0*/  USEL UR4, UR4, 0x80, UP0 ;  /* 0x0000008004047887 */ /* 0x000fe20008000000 */
[----:B------:R-:W-:Y:S01]  /*abb0*/  SHF.R.U32.HI R35, RZ, 0x10, R15 ;  /* 0x00000010ff237819 */ /* 0x000fe2000001160f */
[----:B------:R-:W-:Y:S01]  /*abc0*/  IMAD.MOV.U32 R38, RZ, RZ, R12 ;  /* 0x000000ffff267224 */ /* 0x000fe200078e000c */
[--C-:B------:R-:W-:Y:S01]  /*abd0*/  SHF.R.U64 R24, R16, 0x10, R17.reuse ;  /* 0x0000001010187819 */ /* 0x100fe20000001211 */
[----:B------:R-:W-:Y:S01]  /*abe0*/  IMAD.MOV.U32 R36, RZ, RZ, R14 ;  /* 0x000000ffff247224 */ /* 0x000fe200078e000e */
[--C-:B------:R-:W-:Y:S01]  /*abf0*/  SHF.R.U32.HI R14, RZ, 0x10, R17.reuse ;  /* 0x00000010ff0e7819 */ /* 0x100fe20000011611 */
[----:B------:R-:W-:Y:S01]  /*ac00*/  IMAD.MOV.U32 R15, RZ, RZ, R16 ;  /* 0x000000ffff0f7224 */ /* 0x000fe200078e0010 */
[----:B------:R-:W-:Y:S01]  /*ac10*/  ISETP.GE.OR P1, PT, R10, UR4, P0 ;  /* 0x000000040a007c0c */ /* 0x000fe20008726670 */
[----:B------:R-:W-:Y:S01]  /*ac20*/  IMAD.MOV.U32 R29, RZ, RZ, R17 ;  /* 0x000000ffff1d7224 */ /* 0x000fe200078e0011 */
[--C-:B------:R-:W-:Y:S01]  /*ac30*/  SHF.R.U64 R23, R18, 0x10, R19.reuse ;  /* 0x0000001012177819 */ /* 0x100fe20000001213 */
[----:B------:R-:W-:Y:S01]  /*ac40*/  IMAD.MOV.U32 R13, RZ, RZ, R18 ;  /* 0x000000ffff0d7224 */ /* 0x000fe200078e0012 */
[--C-:B------:R-:W-:Y:S01]  /*ac50*/  SHF.R.U32.HI R12, RZ, 0x10, R19.reuse ;  /* 0x00000010ff0c7819 */ /* 0x100fe20000011613 */
[----:B------:R-:W-:Y:S01]  /*ac60*/  IMAD.MOV.U32 R30, RZ, RZ, R19 ;  /* 0x000000ffff1e7224 */ /* 0x000fe200078e0013 */
        /* <DEDUP_REMOVED lines=12> */
[----:B------:R-:W-:Y:S01]  /*ad30*/  MOV R14, c[0x0][0x27c] ;  /* 0x00009f00000e7a02 */ /* 0x000fe20000000f00 */
[----:B------:R-:W1:Y:S01]  /*ad40*/  LDS.128 R16, [R22+0x100] ;  /* 0x0001000016107984 */ /* 0x000e620000000c00 */
[----:B------:R-:W-:-:S02]  /*ad50*/  HADD2.F32 R48, -RZ, R29.H1_H1 ;  /* 0x3000001dff307230 */ /* 0x000fc40000004100 */
[----:B------:R-:W-:Y:S01]  /*ad60*/  LEA.HI R14, R14, R3, RZ, 0x1d ;  /* 0x000000030e0e7211 */ /* 0x000fe200078fe8ff */
[----:B------:R-:W-:Y:S02]  /*ad70*/  HADD2.F32 R56, -RZ, R27.H1_H1 ;  /* 0x3000001bff387230 */ /* 0x000fe40000004100 */
[----:B------:R-:W-:Y:S01]  /*ad80*/  HADD2.F32 R46, -RZ, R24.H1_H1 ;  /* 0x30000018ff2e7230 */ /* 0x000fe20000004100 */
[----:B------:R-:W-:Y:S01]  /*ad90*/  SHF.R.S32.HI R12, RZ, 0x1f, R14 ;  /* 0x0000001fff0c7819 */ /* 0x000fe2000001140e */
[----:B------:R-:W-:Y:S01]  /*ada0*/  HADD2.F32 R44, -RZ, R29.H0_H0 ;  /* 0x2000001dff2c7230 */ /* 0x000fe20000004100 */
[----:B------:R-:W-:Y:S01]  /*adb0*/  SHF.L.U32 R13, R14, 0x3, RZ ;  /* 0x000000030e0d7819 */ /* 0x000fe200000006ff */
[----:B------:R-:W-:Y:S01]  /*adc0*/  HADD2.F32 R55, -RZ, R26.H1_H1 ;  /* 0x3000001aff377230 */ /* 0x000fe20000004100 */
[----:B------:R-:W-:Y:S01]  /*add0*/  LEA.HI R12, R12, R14, RZ, 0x3 ;  /* 0x0000000e0c0c7211 */ /* 0x000fe200078f18ff */
[----:B------:R-:W-:Y:S01]  /*ade0*/  HADD2.F32 R54, -RZ, R27.H0_H0 ;  /* 0x2000001bff367230 */ /* 0x000fe20000004100 */
[----:B------:R-:W-:Y:S01]  /*adf0*/  LOP3.LUT R13, R34, 0x38, R13, 0xf8, !PT ;  /* 0x00000038220d7812 */ /* 0x000fe200078ef80d */
[----:B------:R-:W-:Y:S01]  /*ae00*/  HADD2.F32 R43, -RZ, R24.H0_H0 ;  /* 0x20000018ff2b7230 */ /* 0x000fe20000004100 */
[----:B------:R-:W-:Y:S01]  /*ae10*/  SHF.L.U32 R12, R12, 0xa, RZ ;  /* 0x0000000a0c0c7819 */ /* 0x000fe200000006ff */
[----:B------:R-:W-:Y:S01]  /*ae20*/  HADD2.F32 R42, -RZ, R30.H1_H1 ;  /* 0x3000001eff2a7230 */ /* 0x000fe20000004100 */
[----:B------:R-:W-:Y:S01]  /*ae30*/  LOP3.LUT R33, R13, R33, RZ, 0x3c, !PT ;  /* 0x000000210d217212 */ /* 0x000fe200078e3cff */
[----:B------:R-:W-:Y:S01]  /*ae40*/  HADD2.F32 R53, -RZ, R26.H0_H0 ;  /* 0x2000001aff357230 */ /* 0x000fe20000004100 */
[----:B------:R-:W-:Y:S01]  /*ae50*/  LOP3.LUT R12, R12, 0x7fffe000, RZ, 0xc0, !PT ;  /* 0x7fffe0000c0c7812 */ /* 0x000fe200078ec0ff */
[----:B------:R-:W-:-:S02]  /*ae60*/  HADD2.F32 R52, -RZ, R28.H1_H1 ;  /* 0x3000001cff347230 */ /* 0x000fc40000004100 */
[----:B------:R-:W-:Y:S01]  /*ae70*/  HADD2.F32 R41, -RZ, R23.H1_H1 ;  /* 0x30000017ff297230 */ /* 0x000fe20000004100 */
[----:B------:R-:W-:Y:S01]  /*ae80*/  IADD3 R31, R33, R12, R31 ;  /* 0x0000000c211f7210 */ /* 0x000fe20007ffe01f */
[--C-:B------:R-:W-:Y:S02]  /*ae90*/  HADD2.F32 R51, -RZ, R25.reuse.H1_H1 ;  /* 0x30000019ff337230 */ /* 0x100fe40000004100 */
[----:B------:R-:W-:Y:S01]  /*aea0*/  HADD2.F32 R40, -RZ, R30.H0_H0 ;  /* 0x2000001eff287230 */ /* 0x000fe20000004100 */
[----:B------:R-:W-:Y:S01]  /*aeb0*/  SHF.L.U32 R31, R31, 0x1, RZ ;  /* 0x000000011f1f7819 */ /* 0x000fe200000006ff */
[----:B------:R-:W-:Y:S02]  /*aec0*/  HADD2.F32 R50, -RZ, R28.H0_H0 ;  /* 0x2000001cff327230 */ /* 0x000fe40000004100 */
[----:B------:R-:W-:Y:S02]  /*aed0*/  HADD2.F32 R49, -RZ, R25.H0_H0 ;  /* 0x20000019ff317230 */ /* 0x000fe40000004100 */
[----:B------:R-:W2:Y:S01]  /*aee0*/  LDS.128 R12, [R31+0x100] ;  /* 0x000100001f0c7984 */ /* 0x000ea20000000c00 */
[----:B-1----:R-:W-:-:S02]  /*aef0*/  HADD2.F32 R33, -RZ, R16.H0_H0 ;  /* 0x20000010ff217230 */ /* 0x002fc40000004100 */
[----:B------:R-:W-:Y:S02]  /*af00*/  HADD2.F32 R35, -RZ, R16.H1_H1 ;  /* 0x30000010ff237230 */ /* 0x000fe40000004100 */
[--C-:B------:R-:W-:Y:S02]  /*af10*/  HADD2.F32 R16, -RZ, R17.reuse.H0_H0 ;  /* 0x20000011ff107230 */ /* 0x100fe40000004100 */
[----:B------:R-:W-:Y:S02]  /*af20*/  HADD2.F32 R36, -RZ, R17.H1_H1 ;  /* 0x30000011ff247230 */ /* 0x000fe40000004100 */
[--C-:B------:R-:W-:Y:S02]  /*af30*/  HADD2.F32 R17, -RZ, R18.reuse.H0_H0 ;  /* 0x20000012ff117230 */ /* 0x100fe40000004100 */
[----:B------:R-:W-:Y:S02]  /*af40*/  HADD2.F32 R37, -RZ, R18.H1_H1 ;  /* 0x30000012ff257230 */ /* 0x000fe40000004100 */
[----:B------:R-:W-:-:S02]  /*af50*/  HADD2.F32 R18, -RZ, R19.H0_H0 ;  /* 0x20000013ff127230 */ /* 0x000fc40000004100 */
[----:B------:R-:W-:-:S03]  /*af60*/  HADD2.F32 R19, -RZ, R19.H1_H1 ;  /* 0x30000013ff137230 */ /* 0x000fc60000004100 */
[----:B------:R-:W-:Y:S01]  /*af70*/  FMUL.FTZ R58, R18, R40 ;  /* 0x00000028123a7220 */ /* 0x000fe20000410000 */
[--C-:B--2---:R-:W-:Y:S02]  /*af80*/  HADD2.F32 R47, -RZ, R12.reuse.H0_H0 ;  /* 0x2000000cff2f7230 */ /* 0x104fe40000004100 */
[----:B------:R-:W-:Y:S01]  /*af90*/  HADD2.F32 R45, -RZ, R12.H1_H1 ;  /* 0x3000000cff2d7230 */ /* 0x000fe20000004100 */
[-C--:B------:R-:W-:Y:S01]  /*afa0*/  FMUL.FTZ R12, R33, R48.reuse ;  /* 0x00000030210c7220 */ /* 0x080fe20000410000 */
[----:B------:R-:W-:Y:S01]  /*afb0*/  HADD2.F32 R39, -RZ, R13.H0_H0 ;  /* 0x2000000dff277230 */ /* 0x000fe20000004100 */
[C---:B------:R-:W-:Y:S01]  /*afc0*/  FMUL.FTZ R48, R47.reuse, R48 ;  /* 0x000000302f307220 */ /* 0x040fe20000410000 */
[--C-:B------:R-:W-:Y:S01]  /*afd0*/  HADD2.F32 R34, -RZ, R15.reuse.H0_H0 ;  /* 0x2000000fff227230 */ /* 0x100fe20000004100 */
[----:B------:R-:W-:Y:S01]  /*afe0*/  FFMA.FTZ R47, R47, R56, R12 ;  /* 0x000000382f2f7223 */ /* 0x000fe2000001000c */
[----:B------:R-:W-:Y:S01]  /*aff0*/  HADD2.F32 R57, -RZ, R15.H1_H1 ;  /* 0x3000000fff397230 */ /* 0x000fe20000004100 */
[----:B------:R-:W-:Y:S01]  /*b000*/  FMUL.FTZ R15, R35, R46 ;  /* 0x0000002e230f7220 */ /* 0x000fe20000410000 */
[----:B------:R-:W-:Y:S01]  /*b010*/  HADD2.F32 R13, -RZ, R13.H1_H1 ;  /* 0x3000000dff0d7230 */ /* 0x000fe20000004100 */
[----:B------:R-:W-:Y:S01]  /*b020*/  FMUL.FTZ R12, R16, R44 ;  /* 0x0000002c100c7220 */ /* 0x000fe20000410000 */
[--C-:B------:R-:W-:Y:S01]  /*b030*/  HADD2.F32 R38, -RZ, R14.reuse.H0_H0 ;  /* 0x2000000eff267230 */ /* 0x100fe20000004100 */
[----:B------:R-:W-:Y:S01]  /*b040*/  FMUL.FTZ R46, R45, R46 ;  /* 0x0000002e2d2e7220 */ /* 0x000fe20000410000 */
[----:B------:R-:W-:Y:S01]  /*b050*/  HADD2.F32 R14, -RZ, R14.H1_H1 ;  /* 0x3000000eff0e7230 */ /* 0x000fe20000004100 */
[----:B------:R-:W-:-:S02]  /*b060*/  FMUL.FTZ R44, R39, R44 ;  /* 0x0000002c272c7220 */ /* 0x000fc40000410000 */
[----:B------:R-:W-:Y:S02]  /*b070*/  FFMA.FTZ R45, R45, R55, R15 ;  /* 0x000000372d2d7223 */ /* 0x000fe4000001000f */
[----:B------:R-:W-:Y:S02]  /*b080*/  FFMA.FTZ R39, R39, R54, R12 ;  /* 0x0000003627277223 */ /* 0x000fe4000001000c */
[-C--:B------:R-:W-:Y:S02]  /*b090*/  FMUL.FTZ R15, R36, R43.reuse ;  /* 0x0000002b240f7220 */ /* 0x080fe40000410000 */
[-C--:B------:R-:W-:Y:S02]  /*b0a0*/  FMUL.FTZ R12, R17, R42.reuse ;  /* 0x0000002a110c7220 */ /* 0x080fe40000410000 */
[----:B------:R-:W-:Y:S02]  /*b0b0*/  FMUL.FTZ R43, R13, R43 ;  /* 0x0000002b0d2b7220 */ /* 0x000fe40000410000 */
[----:B------:R-:W-:-:S02]  /*b0c0*/  FMUL.FTZ R42, R38, R42 ;  /* 0x0000002a262a7220 */ /* 0x000fc40000410000 */
[----:B------:R-:W-:Y:S02]  /*b0d0*/  FFMA.FTZ R13, R13, R53, R15 ;  /* 0x000000350d0d7223 */ /* 0x000fe4000001000f */
[----:B------:R-:W-:Y:S01]  /*b0e0*/  FFMA.FTZ R38, R38, R52, R12 ;  /* 0x0000003426267223 */ /* 0x000fe2000001000c */
[----:B------:R-:W-:Y:S01]  /*b0f0*/  HADD2.F32 R12, -RZ, R23.H0_H0 ;  /* 0x20000017ff0c7230 */ /* 0x000fe20000004100 */
[----:B------:R-:W-:Y:S01]  /*b100*/  FMUL.FTZ R15, R37, R41 ;  /* 0x00000029250f7220 */ /* 0x000fe20000410000 */
[----:B------:R-:W-:Y:S01]  /*b110*/  F2FP.PACK_AB R13, R13, R39 ;  /* 0x000000270d0d723e */ /* 0x000fe200000000ff */
[C---:B------:R-:W-:Y:S02]  /*b120*/  FMUL.FTZ R41, R14.reuse, R41 ;  /* 0x000000290e297220 */ /* 0x040fe40000410000 */
[----:B------:R-:W-:Y:S02]  /*b130*/  FFMA.FTZ R14, R14, R51, R15 ;  /* 0x000000330e0e7223 */ /* 0x000fe4000001000f */
[----:B------:R-:W-:-:S02]  /*b140*/  FMUL.FTZ R15, R19, R12 ;  /* 0x0000000c130f7220 */ /* 0x000fc40000410000 */
[----:B------:R-:W-:Y:S01]  /*b150*/  FMUL.FTZ R40, R34, R40 ;  /* 0x0000002822287220 */ /* 0x000fe20000410000 */
[----:B------:R-:W-:Y:S01]  /*b160*/  F2FP.PACK_AB R14, R14, R38 ;  /* 0x000000260e0e723e */ /* 0x000fe200000000ff */
[----:B------:R-:W-:Y:S02]  /*b170*/  FMUL.FTZ R12, R57, R12 ;  /* 0x0000000c390c7220 */ /* 0x000fe40000410000 */
[----:B------:R-:W-:Y:S02]  /*b180*/  FFMA.FTZ R48, R33, R56, -R48 ;  /* 0x0000003821307223 */ /* 0x000fe40000010830 */
[----:B------:R-:W-:Y:S02]  /*b190*/  FFMA.FTZ R46, R35, R55, -R46 ;  /* 0x00000037232e7223 */ /* 0x000fe4000001082e */
[----:B------:R-:W-:Y:S02]  /*b1a0*/  FFMA.FTZ R44, R16, R54, -R44 ;  /* 0x00000036102c7223 */ /* 0x000fe4000001082c */
[----:B------:R-:W-:Y:S01]  /*b1b0*/  FFMA.FTZ R43, R36, R53, -R43 ;  /* 0x00000035242b7223 */ /* 0x000fe2000001082b */
[----:B------:R-:W-:Y:S01]  /*b1c0*/  F2FP.PACK_AB R16, R46, R48 ;  /* 0x000000302e10723e */ /* 0x000fe200000000ff */
[----:B------:R-:W-:-:S02]  /*b1d0*/  FFMA.FTZ R42, R17, R52, -R42 ;  /* 0x00000034112a7223 */ /* 0x000fc4000001082a */
[----:B------:R-:W-:Y:S01]  /*b1e0*/  FFMA.FTZ R41, R37, R51, -R41 ;  /* 0x0000003325297223 */ /* 0x000fe20000010829 */
[----:B------:R-:W-:Y:S01]  /*b1f0*/  F2FP.PACK_AB R17, R43, R44 ;  /* 0x0000002c2b11723e */ /* 0x000fe200000000ff */
[----:B------:R-:W-:Y:S02]  /*b200*/  FFMA.FTZ R40, R18, R50, -R40 ;  /* 0x0000003212287223 */ /* 0x000fe40000010828 */
[----:B------:R-:W-:Y:S01]  /*b210*/  FFMA.FTZ R19, R19, R49, -R12 ;  /* 0x0000003113137223 */ /* 0x000fe2000001080c */
[----:B------:R-:W-:Y:S01]  /*b220*/  F2FP.PACK_AB R18, R41, R42 ;  /* 0x0000002a2912723e */ /* 0x000fe200000000ff */
[----:B------:R-:W-:Y:S01]  /*b230*/  FFMA.FTZ R34, R34, R50, R58 ;  /* 0x0000003222227223 */ /* 0x000fe2000001003a */
[----:B------:R-:W-:Y:S01]  /*b240*/  F2FP.PACK_AB R12, R45, R47 ;  /* 0x0000002f2d0c723e */ /* 0x000fe200000000ff */
[----:B------:R-:W-:Y:S01]  /*b250*/  FFMA.FTZ R15, R57, R49, R15 ;  /* 0x00000031390f7223 */ /* 0x000fe2000001000f */
[----:B------:R-:W-:-:S04]  /*b260*/  F2FP.PACK_AB R19, R19, R40 ;  /* 0x000000281313723e */ /* 0x000fc800000000ff */
[----:B------:R-:W-:Y:S01]  /*b270*/  F2FP.PACK_AB R15, R15, R34 ;  /* 0x000000220f0f723e */ /* 0x000fe200000000ff */
[----:B------:R1:W-:Y:S04]  /*b280*/  STS.128 [R22+0x100], R16 ;  /* 0x0001001016007388 */ /* 0x0003e80000000c00 */
[----:B------:R1:W-:Y:S02]  /*b290*/  STS.128 [R31+0x100], R12 ;  /* 0x0001000c1f007388 */ /* 0x0003e40000000c00 */
.L_x_131:
[----:B------:R-:W-:Y:S05]  /*b2a0*/  BSYNC B0 ;  /* 0x0000000000007941 */ /* 0x000fea0003800000 */
.L_x_130:
[----:B-1----:R-:W-:Y:S01]  /*b2b0*/  IADD3 R13, R10, 0x20, RZ ;  /* 0x000000200a0d7810 */ /* 0x002fe20007ffe0ff */
[----:B------:R-:W-:Y:S03]  /*b2c0*/  BSSY B0, `(.L_x_132) ;  /* 0x0000064000007945 */ /* 0x000fe60003800000 */
[----:B------:R-:W-:-:S13]  /*b2d0*/  ISETP.GE.OR P1, PT, R13, UR4, P0 ;  /* 0x000000040d007c0c */ /* 0x000fda0008726670 */
[----:B------:R-:W-:Y:S05]  /*b2e0*/  @P1 BRA `(.L_x_133) ;  /* 0x0000061000001947 */ /* 0x000fea0003800000 */
[----:B------:R-:W-:Y:S01]  /*b2f0*/  MOV R15, c[0x0][0x27c] ;  /* 0x00009f00000f7a02 */ /* 0x000fe20000000f00 */
[----:B------:R-:W-:Y:S01]  /*b300*/  HADD2.F32 R55, -RZ, R29.H1_H1 ;  /* 0x3000001dff377230 */ /* 0x000fe20000004100 */
[----:B------:R-:W-:Y:S01]  /*b310*/  SHF.R.S32.HI R12, RZ, 0x1f, R13 ;  /* 0x0000001fff0c7819 */ /* 0x000fe2000001140d */
[----:B------:R-:W-:Y:S01]  /*b320*/  HADD2.F32 R46, -RZ, R27.H1_H1 ;  /* 0x3000001bff2e7230 */ /* 0x000fe20000004100 */
[----:B------:R-:W-:Y:S01]  /*b330*/  LEA.HI R15, R15, R3, RZ, 0x1d ;  /* 0x000000030f0f7211 */ /* 0x000fe200078fe8ff */
[----:B------:R-:W-:Y:S01]  /*b340*/  HADD2.F32 R51, -RZ, R29.H0_H0 ;  /* 0x2000001dff337230 */ /* 0x000fe20000004100 */
[----:B------:R-:W-:Y:S01]  /*b350*/  SHF.L.U32 R17, R13, 0x6, RZ ;  /* 0x000000060d117819 */ /* 0x000fe200000006ff */
[----:B------:R-:W-:Y:S01]  /*b360*/  HADD2.F32 R53, -RZ, R24.H1_H1 ;  /* 0x30000018ff357230 */ /* 0x000fe20000004100 */
[----:B------:R-:W-:Y:S01]  /*b370*/  LEA.HI R12, R12, R13, RZ, 0x3 ;  /* 0x0000000d0c0c7211 */ /* 0x000fe200078f18ff */
[----:B------:R-:W-:Y:S01]  /*b380*/  HADD2.F32 R44, -RZ, R27.H0_H0 ;  /* 0x2000001bff2c7230 */ /* 0x000fe20000004100 */
[----:B------:R-:W-:Y:S01]  /*b390*/  SHF.R.S32.HI R13, RZ, 0x1f, R15 ;  /* 0x0000001fff0d7819 */ /* 0x000fe2000001140f */
[----:B------:R-:W-:Y:S01]  /*b3a0*/  HADD2.F32 R45, -RZ, R26.H1_H1 ;  /* 0x3000001aff2d7230 */ /* 0x000fe20000004100 */
[----:B------:R-:W-:Y:S01]  /*b3b0*/  LOP3.LUT R17, R17, 0x1c0, RZ, 0xc0, !PT ;  /* 0x000001c011117812 */ /* 0x000fe200078ec0ff */
[----:B------:R-:W-:Y:S01]  /*b3c0*/  HADD2.F32 R49, -RZ, R30.H1_H1 ;  /* 0x3000001eff317230 */ /* 0x000fe20000004100 */
[----:B------:R-:W-:Y:S01]  /*b3d0*/  SHF.L.U32 R14, R15, 0x3, RZ ;  /* 0x000000030f0e7819 */ /* 0x000fe200000006ff */
[----:B------:R-:W-:Y:S01]  /*b3e0*/  HADD2.F32 R50, -RZ, R24.H0_H0 ;  /* 0x20000018ff327230 */ /* 0x000fe20000004100 */
[----:B------:R-:W-:Y:S01]  /*b3f0*/  LEA.HI R13, R13, R15, RZ, 0x3 ;  /* 0x0000000f0d0d7211 */ /* 0x000fe200078f18ff */
[----:B------:R-:W-:Y:S01]  /*b400*/  HADD2.F32 R42, -RZ, R28.H1_H1 ;  /* 0x3000001cff2a7230 */ /* 0x000fe20000004100 */
[----:B------:R-:W-:Y:S01]  /*b410*/  SHF.L.U32 R12, R12, 0x6, RZ ;  /* 0x000000060c0c7819 */ /* 0x000fe200000006ff */
[----:B------:R-:W-:Y:S01]  /*b420*/  HADD2.F32 R43, -RZ, R26.H0_H0 ;  /* 0x2000001aff2b7230 */ /* 0x000fe20000004100 */
[----:B------:R-:W-:Y:S01]  /*b430*/  SHF.R.U32.HI R16, RZ, 0x3, R17 ;  /* 0x00000003ff107819 */ /* 0x000fe20000011611 */
[----:B------:R-:W-:Y:S01]  /*b440*/  HADD2.F32 R48, -RZ, R23.H1_H1 ;  /* 0x30000017ff307230 */ /* 0x000fe20000004100 */
[----:B------:R-:W-:Y:S01]  /*b450*/  LOP3.LUT R14, R17, 0x38, R14, 0xf8, !PT ;  /* 0x00000038110e7812 */ /* 0x000fe200078ef80e */
[----:B------:R-:W-:Y:S01]  /*b460*/  HADD2.F32 R47, -RZ, R30.H0_H0 ;  /* 0x2000001eff2f7230 */ /* 0x000fe20000004100 */
[----:B------:R-:W-:Y:S01]  /*b470*/  SHF.L.U32 R13, R13, 0xa, RZ ;  /* 0x0000000a0d0d7819 */ /* 0x000fe200000006ff */
[----:B------:R-:W-:Y:S01]  /*b480*/  HADD2.F32 R41, -RZ, R25.H1_H1 ;  /* 0x30000019ff297230 */ /* 0x000fe20000004100 */
[----:B------:R-:W-:Y:S01]  /*b490*/  LOP3.LUT R18, R17, 0x38, R32, 0xf8, !PT ;  /* 0x0000003811127812 */ /* 0x000fe200078ef820 */
[----:B------:R-:W-:Y:S01]  /*b4a0*/  HADD2.F32 R40, -RZ, R28.H0_H0 ;  /* 0x2000001cff287230 */ /* 0x000fe20000004100 */
[----:B------:R-:W-:-:S02]  /*b4b0*/  LOP3.LUT R12, R12, 0xfffffe00, RZ, 0xc0, !PT ;  /* 0xfffffe000c0c7812 */ /* 0x000fc400078ec0ff */
[----:B------:R-:W-:Y:S02]  /*b4c0*/  LOP3.LUT R14, R14, R16, RZ, 0x3c, !PT ;  /* 0x000000100e0e7212 */ /* 0x000fe400078e3cff */
[----:B------:R-:W-:Y:S02]  /*b4d0*/  LOP3.LUT R13, R13, 0x7fffe000, RZ, 0xc0, !PT ;  /* 0x7fffe0000d0d7812 */ /* 0x000fe400078ec0ff */
[----:B------:R-:W-:Y:S02]  /*b4e0*/  LOP3.LUT R18, R12, R18, R16, 0xf6, !PT ;  /* 0x000000120c127212 */ /* 0x000fe400078ef610 */
[----:B------:R-:W-:Y:S02]  /*b4f0*/  IADD3 R22, R14, R13, R12 ;  /* 0x0000000d0e167210 */ /* 0x000fe40007ffe00c */
[----:B------:R-:W-:Y:S02]  /*b500*/  SHF.L.U32 R31, R18, 0x1, RZ ;  /* 0x00000001121f7819 */ /* 0x000fe400000006ff */
[----:B------:R-:W-:-:S03]  /*b510*/  SHF.L.U32 R22, R22, 0x1, RZ ;  /* 0x0000000116167819 */ /* 0x000fc600000006ff */
[----:B------:R-:W1:Y:S04]  /*b520*/  LDS.128 R16, [R31+0x100] ;  /* 0x000100001f107984 */ /* 0x000e680000000c00 */
[----:B------:R-:W2:Y:S01]  /*b530*/  LDS.128 R12, [R22+0x100] ;  /* 0x00010000160c7984 */ /* 0x000ea20000000c00 */
[--C-:B-1----:R-:W-:Y:S02]  /*b540*/  HADD2.F32 R33, -RZ, R16.reuse.H0_H0 ;  /* 0x20000010ff217230 */ /* 0x102fe40000004100 */
[----:B------:R-:W-:Y:S02]  /*b550*/  HADD2.F32 R35, -RZ, R16.H1_H1 ;  /* 0x30000010ff237230 */ /* 0x000fe40000004100 */
[--C-:B--2---:R-:W-:Y:S02]  /*b560*/  HADD2.F32 R54, -RZ, R12.reuse.H0_H0 ;  /* 0x2000000cff367230 */ /* 0x104fe40000004100 */
[----:B------:R-:W-:Y:S01]  /*b570*/  HADD2.F32 R52, -RZ, R12.H1_H1 ;  /* 0x3000000cff347230 */ /* 0x000fe20000004100 */
[C---:B------:R-:W-:Y:S01]  /*b580*/  FMUL.FTZ R12, R55.reuse, R33 ;  /* 0x00000021370c7220 */ /* 0x040fe20000410000 */
[----:B------:R-:W-:Y:S01]  /*b590*/  HADD2.F32 R16, -RZ, R17.H0_H0 ;  /* 0x20000011ff107230 */ /* 0x000fe20000004100 */
[-C--:B------:R-:W-:Y:S01]  /*b5a0*/  FMUL.FTZ R55, R55, R54.reuse ;  /* 0x0000003637377220 */ /* 0x080fe20000410000 */
[----:B------:R-:W-:Y:S01]  /*b5b0*/  HADD2.F32 R39, -RZ, R13.H0_H0 ;  /* 0x2000000dff277230 */ /* 0x000fe20000004100 */
[----:B------:R-:W-:Y:S01]  /*b5c0*/  FFMA.FTZ R54, R46, R54, R12 ;  /* 0x000000362e367223 */ /* 0x000fe2000001000c */
[----:B------:R-:W-:Y:S01]  /*b5d0*/  HADD2.F32 R36, -RZ, R17.H1_H1 ;  /* 0x30000011ff247230 */ /* 0x000fe20000004100 */
[C---:B------:R-:W-:Y:S01]  /*b5e0*/  FMUL.FTZ R12, R51.reuse, R16 ;  /* 0x00000010330c7220 */ /* 0x040fe20000410000 */
[----:B------:R-:W-:Y:S01]  /*b5f0*/  HADD2.F32 R17, -RZ, R18.H0_H0 ;  /* 0x20000012ff117230 */ /* 0x000fe20000004100 */
[-C--:B------:R-:W-:Y:S01]  /*b600*/  FMUL.FTZ R51, R51, R39.reuse ;  /* 0x0000002733337220 */ /* 0x080fe20000410000 */
[--C-:B------:R-:W-:Y:S01]  /*b610*/  HADD2.F32 R34, -RZ, R15.reuse.H0_H0 ;  /* 0x2000000fff227230 */ /* 0x100fe20000004100 */
[----:B------:R-:W-:Y:S01]  /*b620*/  FFMA.FTZ R39, R44, R39, R12 ;  /* 0x000000272c277223 */ /* 0x000fe2000001000c */
[----:B------:R-:W-:Y:S01]  /*b630*/  HADD2.F32 R57, -RZ, R15.H1_H1 ;  /* 0x3000000fff397230 */ /* 0x000fe20000004100 */
[C---:B------:R-:W-:Y:S01]  /*b640*/  FMUL.FTZ R15, R53.reuse, R35 ;  /* 0x00000023350f7220 */ /* 0x040fe20000410000 */
[----:B------:R-:W-:Y:S01]  /*b650*/  HADD2.F32 R38, -RZ, R14.H0_H0 ;  /* 0x2000000eff267230 */ /* 0x000fe20000004100 */
[-C--:B------:R-:W-:Y:S01]  /*b660*/  FMUL.FTZ R53, R53, R52.reuse ;  /* 0x0000003435357220 */ /* 0x080fe20000410000 */
[----:B------:R-:W-:Y:S01]  /*b670*/  HADD2.F32 R13, -RZ, R13.H1_H1 ;  /* 0x3000000dff0d7230 */ /* 0x000fe20000004100 */
[----:B------:R-:W-:Y:S01]  /*b680*/  FFMA.FTZ R52, R45, R52, R15 ;  /* 0x000000342d347223 */ /* 0x000fe2000001000f */
[----:B------:R-:W-:Y:S01]  /*b690*/  HADD2.F32 R37, -RZ, R18.H1_H1 ;  /* 0x30000012ff257230 */ /* 0x000fe20000004100 */
[C---:B------:R-:W-:Y:S01]  /*b6a0*/  FMUL.FTZ R12, R49.reuse, R17 ;  /* 0x00000011310c7220 */ /* 0x040fe20000410000 */
[--C-:B------:R-:W-:Y:S01]  /*b6b0*/  HADD2.F32 R18, -RZ, R19.reuse.H0_H0 ;  /* 0x20000013ff127230 */ /* 0x100fe20000004100 */
[C---:B------:R-:W-:Y:S01]  /*b6c0*/  FMUL.FTZ R15, R50.reuse, R36 ;  /* 0x00000024320f7220 */ /* 0x040fe20000410000 */
[----:B------:R-:W-:Y:S01]  /*b6d0*/  HADD2.F32 R14, -RZ, R14.H1_H1 ;  /* 0x3000000eff0e7230 */ /* 0x000fe20000004100 */
[----:B------:R-:W-:Y:S01]  /*b6e0*/  FMUL.FTZ R49, R49, R38 ;  /* 0x0000002631317220 */ /* 0x000fe20000410000 */
[----:B------:R-:W-:Y:S01]  /*b6f0*/  HADD2.F32 R19, -RZ, R19.H1_H1 ;  /* 0x30000013ff137230 */ /* 0x000fe20000004100 */
[----:B------:R-:W-:-:S02]  /*b700*/  FMUL.FTZ R50, R50, R13 ;  /* 0x0000000d32327220 */ /* 0x000fc40000410000 */
[----:B------:R-:W-:Y:S02]  /*b710*/  FFMA.FTZ R38, R42, R38, R12 ;  /* 0x000000262a267223 */ /* 0x000fe4000001000c */
[----:B------:R-:W-:Y:S01]  /*b720*/  FFMA.FTZ R13, R43, R13, R15 ;  /* 0x0000000d2b0d7223 */ /* 0x000fe2000001000f */
[----:B------:R-:W-:Y:S01]  /*b730*/  HADD2.F32 R15, -RZ, R23.H0_H0 ;  /* 0x20000017ff0f7230 */ /* 0x000fe20000004100 */
[C---:B------:R-:W-:Y:S02]  /*b740*/  FMUL.FTZ R12, R48.reuse, R37 ;  /* 0x00000025300c7220 */ /* 0x040fe40000410000 */
[----:B------:R-:W-:Y:S01]  /*b750*/  FMUL.FTZ R58, R47, R18 ;  /* 0x000000122f3a7220 */ /* 0x000fe20000410000 */
[----:B------:R-:W-:Y:S01]  /*b760*/  F2FP.PACK_AB R13, R13, R39 ;  /* 0x000000270d0d723e */ /* 0x000fe200000000ff */
[-C--:B------:R-:W-:Y:S02]  /*b770*/  FMUL.FTZ R48, R48, R14.reuse ;  /* 0x0000000e30307220 */ /* 0x080fe40000410000 */
[----:B------:R-:W-:Y:S01]  /*b780*/  FFMA.FTZ R14, R41, R14, R12 ;  /* 0x0000000e290e7223 */ /* 0x000fe2000001000c */
[----:B------:R-:W-:Y:S01]  /*b790*/  HADD2.F32 R12, -RZ, R25.H0_H0 ;  /* 0x20000019ff0c7230 */ /* 0x000fe20000004100 */
[----:B------:R-:W-:-:S02]  /*b7a0*/  FMUL.FTZ R47, R47, R34 ;  /* 0x000000222f2f7220 */ /* 0x000fc40000410000 */
[----:B------:R-:W-:Y:S01]  /*b7b0*/  FFMA.FTZ R34, R40, R34, R58 ;  /* 0x0000002228227223 */ /* 0x000fe2000001003a */
[----:B------:R-:W-:Y:S01]  /*b7c0*/  F2FP.PACK_AB R14, R14, R38 ;  /* 0x000000260e0e723e */ /* 0x000fe200000000ff */
[C---:B------:R-:W-:Y:S02]  /*b7d0*/  FMUL.FTZ R58, R15.reuse, R57 ;  /* 0x000000390f3a7220 */ /* 0x040fe40000410000 */
[----:B------:R-:W-:Y:S02]  /*b7e0*/  FMUL.FTZ R56, R15, R19 ;  /* 0x000000130f387220 */ /* 0x000fe40000410000 */
[----:B------:R-:W-:Y:S02]  /*b7f0*/  FFMA.FTZ R55, R46, R33, -R55 ;  /* 0x000000212e377223 */ /* 0x000fe40000010837 */
[----:B------:R-:W-:Y:S02]  /*b800*/  FFMA.FTZ R53, R45, R35, -R53 ;  /* 0x000000232d357223 */ /* 0x000fe40000010835 */
[----:B------:R-:W-:-:S02]  /*b810*/  FFMA.FTZ R51, R44, R16, -R51 ;  /* 0x000000102c337223 */ /* 0x000fc40000010833 */
[----:B------:R-:W-:Y:S01]  /*b820*/  FFMA.FTZ R50, R43, R36, -R50 ;  /* 0x000000242b327223 */ /* 0x000fe20000010832 */
[----:B------:R-:W-:Y:S01]  /*b830*/  F2FP.PACK_AB R16, R53, R55 ;  /* 0x000000373510723e */ /* 0x000fe200000000ff */
[----:B------:R-:W-:Y:S02]  /*b840*/  FFMA.FTZ R49, R42, R17, -R49 ;  /* 0x000000112a317223 */ /* 0x000fe40000010831 */
[----:B------:R-:W-:Y:S01]  /*b850*/  FFMA.FTZ R48, R41, R37, -R48 ;  /* 0x0000002529307223 */ /* 0x000fe20000010830 */
[----:B------:R-:W-:Y:S01]  /*b860*/  F2FP.PACK_AB R17, R50, R51 ;  /* 0x000000333211723e */ /* 0x000fe200000000ff */
[----:B------:R-:W-:Y:S02]  /*b870*/  FFMA.FTZ R47, R40, R18, -R47 ;  /* 0x00000012282f7223 */ /* 0x000fe4000001082f */
[----:B------:R-:W-:Y:S01]  /*b880*/  FFMA.FTZ R19, R12, R19, -R58 ;  /* 0x000000130c137223 */ /* 0x000fe2000001083a */
[----:B------:R-:W-:Y:S01]  /*b890*/  F2FP.PACK_AB R18, R48, R49 ;  /* 0x000000313012723e */ /* 0x000fe200000000ff */
[----:B------:R-:W-:Y:S01]  /*b8a0*/  FFMA.FTZ R15, R12, R57, R56 ;  /* 0x000000390c0f7223 */ /* 0x000fe20000010038 */
[----:B------:R-:W-:-:S02]  /*b8b0*/  F2FP.PACK_AB R12, R52, R54 ;  /* 0x00000036340c723e */ /* 0x000fc400000000ff */
[----:B------:R-:W-:Y:S02]  /*b8c0*/  F2FP.PACK_AB R19, R19, R47 ;  /* 0x0000002f1313723e */ /* 0x000fe400000000ff */
[----:B------:R-:W-:-:S03]  /*b8d0*/  F2FP.PACK_AB R15, R15, R34 ;  /* 0x000000220f0f723e */ /* 0x000fc600000000ff */
[----:B------:R1:W-:Y:S04]  /*b8e0*/  STS.128 [R31+0x100], R16 ;  /* 0x000100101f007388 */ /* 0x0003e80000000c00 */
[----:B------:R1:W-:Y:S02]  /*b8f0*/  STS.128 [R22+0x100], R12 ;  /* 0x0001000c16007388 */ /* 0x0003e40000000c00 */
.L_x_133:
[----:B------:R-:W-:Y:S05]  /*b900*/  BSYNC B0 ;  /* 0x0000000000007941 */ /* 0x000fea0003800000 */
.L_x_132:
        /* <DEDUP_REMOVED lines=101> */
.L_x_135:
[----:B------:R-:W-:Y:S05]  /*bf60*/  BSYNC B0 ;  /* 0x0000000000007941 */ /* 0x000fea0003800000 */
.L_x_134:
[----:B-1----:R-:W-:-:S04]  /*bf70*/  IADD3 R13, R10, 0x60, RZ ;  /* 0x000000600a0d7810 */ /* 0x002fc80007ffe0ff */
[----:B------:R-:W-:-:S13]  /*bf80*/  ISETP.GE.OR P0, PT, R13, UR4, P0 ;  /* 0x000000040d007c0c */ /* 0x000fda0008706670 */
[----:B------:R-:W-:Y:S05]  /*bf90*/  @P0 BRA `(.L_x_125) ;  /* 0x0000061000000947 */ /* 0x000fea0003800000 */
[----:B------:R-:W-:Y:S01]  /*bfa0*/  MOV R15, c[0x0][0x27c] ;  /* 0x00009f00000f7a02 */ /* 0x000fe20000000f00 */
[--C-:B------:R-:W-:Y:S01]  /*bfb0*/  HADD2.F32 R37, -RZ, R29.reuse.H1_H1 ;  /* 0x3000001dff257230 */ /* 0x100fe20000004100 */
[----:B------:R-:W-:Y:S01]  /*bfc0*/  SHF.R.S32.HI R12, RZ, 0x1f, R13 ;  /* 0x0000001fff0c7819 */ /* 0x000fe2000001140d */
[----:B------:R-:W-:Y:S01]  /*bfd0*/  HADD2.F32 R29, -RZ, R29.H0_H0 ;  /* 0x2000001dff1d7230 */ /* 0x000fe20000004100 */
[----:B------:R-:W-:Y:S01]  /*bfe0*/  LEA.HI R15, R15, R3, RZ, 0x1d ;  /* 0x000000030f0f7211 */ /* 0x000fe200078fe8ff */
[--C-:B------:R-:W-:Y:S01]  /*bff0*/  HADD2.F32 R42, -RZ, R27.reuse.H1_H1 ;  /* 0x3000001bff2a7230 */ /* 0x100fe20000004100 */
[----:B------:R-:W-:Y:S01]  /*c000*/  SHF.L.U32 R17, R13, 0x6, RZ ;  /* 0x000000060d117819 */ /* 0x000fe200000006ff */
[--C-:B------:R-:W-:Y:S01]  /*c010*/  HADD2.F32 R43, -RZ, R24.reuse.H1_H1 ;  /* 0x30000018ff2b7230 */ /* 0x100fe20000004100 */
[----:B------:R-:W-:Y:S01]  /*c020*/  LEA.HI R12, R12, R13, RZ, 0x3 ;  /* 0x0000000d0c0c7211 */ /* 0x000fe200078f18ff */
[----:B------:R-:W-:Y:S01]  /*c030*/  HADD2.F32 R27, -RZ, R27.H0_H0 ;  /* 0x2000001bff1b7230 */ /* 0x000fe20000004100 */
[----:B------:R-:W-:Y:S01]  /*c040*/  SHF.R.S32.HI R13, RZ, 0x1f, R15 ;  /* 0x0000001fff0d7819 */ /* 0x000fe2000001140f */
[----:B------:R-:W-:Y:S01]  /*c050*/  HADD2.F32 R24, -RZ, R24.H0_H0 ;  /* 0x20000018ff187230 */ /* 0x000fe20000004100 */
[----:B------:R-:W-:Y:S01]  /*c060*/  LOP3.LUT R17, R17, 0x1c0, RZ, 0xc0, !PT ;  /* 0x000001c011117812 */ /* 0x000fe200078ec0ff */
[----:B------:R-:W-:Y:S01]  /*c070*/  HADD2.F32 R47, -RZ, R23.H1_H1 ;  /* 0x30000017ff2f7230 */ /* 0x000fe20000004100 */
[----:B------:R-:W-:-:S02]  /*c080*/  SHF.L.U32 R14, R15, 0x3, RZ ;  /* 0x000000030f0e7819 */ /* 0x000fc400000006ff */
[----:B------:R-:W-:Y:S02]  /*c090*/  LEA.HI R13, R13, R15, RZ, 0x3 ;  /* 0x0000000f0d0d7211 */ /* 0x000fe400078f18ff */
[----:B------:R-:W-:Y:S02]  /*c0a0*/  SHF.L.U32 R12, R12, 0x6, RZ ;  /* 0x000000060c0c7819 */ /* 0x000fe400000006ff */
[----:B------:R-:W-:Y:S02]  /*c0b0*/  SHF.R.U32.HI R16, RZ, 0x3, R17 ;  /* 0x00000003ff107819 */ /* 0x000fe40000011611 */
[----:B------:R-:W-:Y:S02]  /*c0c0*/  LOP3.LUT R14, R17, 0x38, R14, 0xf8, !PT ;  /* 0x00000038110e7812 */ /* 0x000fe400078ef80e */
[----:B------:R-:W-:Y:S02]  /*c0d0*/  SHF.L.U32 R13, R13, 0xa, RZ ;  /* 0x0000000a0d0d7819 */ /* 0x000fe400000006ff */
[----:B------:R-:W-:-:S02]  /*c0e0*/  LOP3.LUT R18, R17, 0x38, R32, 0xf8, !PT ;  /* 0x0000003811127812 */ /* 0x000fc400078ef820 */
[----:B------:R-:W-:Y:S02]  /*c0f0*/  LOP3.LUT R12, R12, 0xfffffe00, RZ, 0xc0, !PT ;  /* 0xfffffe000c0c7812 */ /* 0x000fe400078ec0ff */
[----:B------:R-:W-:Y:S02]  /*c100*/  LOP3.LUT R14, R14, R16, RZ, 0x3c, !PT ;  /* 0x000000100e0e7212 */ /* 0x000fe400078e3cff */
[----:B------:R-:W-:Y:S02]  /*c110*/  LOP3.LUT R13, R13, 0x7fffe000, RZ, 0xc0, !PT ;  /* 0x7fffe0000d0d7812 */ /* 0x000fe400078ec0ff */
[----:B------:R-:W-:Y:S02]  /*c120*/  LOP3.LUT R18, R12, R18, R16, 0xf6, !PT ;  /* 0x000000120c127212 */ /* 0x000fe400078ef610 */
[----:B------:R-:W-:Y:S02]  /*c130*/  IADD3 R22, R14, R13, R12 ;  /* 0x0000000d0e167210 */ /* 0x000fe40007ffe00c */
[----:B------:R-:W-:-:S02]  /*c140*/  SHF.L.U32 R31, R18, 0x1, RZ ;  /* 0x00000001121f7819 */ /* 0x000fc400000006ff */
[----:B------:R-:W-:-:S03]  /*c150*/  SHF.L.U32 R22, R22, 0x1, RZ ;  /* 0x0000000116167819 */ /* 0x000fc600000006ff */
[----:B------:R-:W1:Y:S04]  /*c160*/  LDS.128 R16, [R31+0x100] ;  /* 0x000100001f107984 */ /* 0x000e680000000c00 */
[----:B------:R-:W2:Y:S01]  /*c170*/  LDS.128 R12, [R22+0x100] ;  /* 0x00010000160c7984 */ /* 0x000ea20000000c00 */
[--C-:B-1----:R-:W-:Y:S02]  /*c180*/  HADD2.F32 R33, -RZ, R16.reuse.H0_H0 ;  /* 0x20000010ff217230 */ /* 0x102fe40000004100 */
[----:B------:R-:W-:Y:S02]  /*c190*/  HADD2.F32 R34, -RZ, R16.H1_H1 ;  /* 0x30000010ff227230 */ /* 0x000fe40000004100 */
[----:B------:R-:W-:Y:S01]  /*c1a0*/  HADD2.F32 R16, -RZ, R17.H0_H0 ;  /* 0x20000011ff107230 */ /* 0x000fe20000004100 */
[----:B------:R-:W-:Y:S01]  /*c1b0*/  FMUL.FTZ R44, R37, R33 ;  /* 0x00000021252c7220 */ /* 0x000fe20000410000 */
[--C-:B--2---:R-:W-:Y:S01]  /*c1c0*/  HADD2.F32 R38, -RZ, R12.reuse.H0_H0 ;  /* 0x2000000cff267230 */ /* 0x104fe20000004100 */
[----:B------:R-:W-:Y:S01]  /*c1d0*/  FMUL.FTZ R46, R43, R34 ;  /* 0x000000222b2e7220 */ /* 0x000fe20000410000 */
[----:B------:R-:W-:Y:S01]  /*c1e0*/  HADD2.F32 R39, -RZ, R12.H1_H1 ;  /* 0x3000000cff277230 */ /* 0x000fe20000004100 */
[----:B------:R-:W-:Y:S01]  /*c1f0*/  FMUL.FTZ R45, R29, R16 ;  /* 0x000000101d2d7220 */ /* 0x000fe20000410000 */
[----:B------:R-:W-:Y:S01]  /*c200*/  HADD2.F32 R12, -RZ, R13.H0_H0 ;  /* 0x2000000dff0c7230 */ /* 0x000fe20000004100 */
[-C--:B------:R-:W-:Y:S01]  /*c210*/  FMUL.FTZ R37, R37, R38.reuse ;  /* 0x0000002625257220 */ /* 0x080fe20000410000 */
[----:B------:R-:W-:Y:S01]  /*c220*/  HADD2.F32 R35, -RZ, R17.H1_H1 ;  /* 0x30000011ff237230 */ /* 0x000fe20000004100 */
[----:B------:R-:W-:Y:S01]  /*c230*/  FFMA.FTZ R38, R42, R38, R44 ;  /* 0x000000262a267223 */ /* 0x000fe2000001002c */
[----:B------:R-:W-:Y:S01]  /*c240*/  HADD2.F32 R44, -RZ, R26.H1_H1 ;  /* 0x3000001aff2c7230 */ /* 0x000fe20000004100 */
[-C--:B------:R-:W-:Y:S01]  /*c250*/  FMUL.FTZ R29, R29, R12.reuse ;  /* 0x0000000c1d1d7220 */ /* 0x080fe20000410000 */
[----:B------:R-:W-:Y:S01]  /*c260*/  HADD2.F32 R17, -RZ, R18.H0_H0 ;  /* 0x20000012ff117230 */ /* 0x000fe20000004100 */
[----:B------:R-:W-:Y:S01]  /*c270*/  FFMA.FTZ R45, R27, R12, R45 ;  /* 0x0000000c1b2d7223 */ /* 0x000fe2000001002d */
[----:B------:R-:W-:Y:S01]  /*c280*/  HADD2.F32 R12, -RZ, R30.H1_H1 ;  /* 0x3000001eff0c7230 */ /* 0x000fe20000004100 */
[-C--:B------:R-:W-:Y:S01]  /*c290*/  FMUL.FTZ R43, R43, R39.reuse ;  /* 0x000000272b2b7220 */ /* 0x080fe20000410000 */
[----:B------:R-:W-:Y:S01]  /*c2a0*/  HADD2.F32 R40, -RZ, R13.H1_H1 ;  /* 0x3000000dff287230 */ /* 0x000fe20000004100 */
[----:B------:R-:W-:Y:S01]  /*c2b0*/  FFMA.FTZ R39, R44, R39, R46 ;  /* 0x000000272c277223 */ /* 0x000fe2000001002e */
[----:B------:R-:W-:Y:S01]  /*c2c0*/  HADD2.F32 R13, -RZ, R14.H0_H0 ;  /* 0x2000000eff0d7230 */ /* 0x000fe20000004100 */
[----:B------:R-:W-:Y:S01]  /*c2d0*/  FMUL.FTZ R49, R24, R35 ;  /* 0x0000002318317220 */ /* 0x000fe20000410000 */
[----:B------:R-:W-:Y:S01]  /*c2e0*/  HADD2.F32 R26, -RZ, R26.H0_H0 ;  /* 0x2000001aff1a7230 */ /* 0x000fe20000004100 */
[----:B------:R-:W-:Y:S01]  /*c2f0*/  FMUL.FTZ R48, R12, R17 ;  /* 0x000000110c307220 */ /* 0x000fe20000410000 */
[----:B------:R-:W-:Y:S01]  /*c300*/  HADD2.F32 R46, -RZ, R28.H1_H1 ;  /* 0x3000001cff2e7230 */ /* 0x000fe20000004100 */
        /* <DEDUP_REMOVED lines=8> */
[C---:B------:R-:W-:Y:S01]  /*c390*/  FMUL.FTZ R50, R47.reuse, R36 ;  /* 0x000000242f327220 */ /* 0x040fe20000410000 */
[----:B------:R-:W-:Y:S01]  /*c3a0*/  HADD2.F32 R49, -RZ, R30.H0_H0 ;  /* 0x2000001eff317230 */ /* 0x000fe20000004100 */
[-C--:B------:R-:W-:Y:S01]  /*c3b0*/  FMUL.FTZ R47, R47, R41.reuse ;  /* 0x000000292f2f7220 */ /* 0x080fe20000410000 */
[----:B------:R-:W-:Y:S01]  /*c3c0*/  HADD2.F32 R19, -RZ, R19.H1_H1 ;  /* 0x30000013ff137230 */ /* 0x000fe20000004100 */
[----:B------:R-:W-:Y:S01]  /*c3d0*/  FFMA.FTZ R41, R13, R41, R50 ;  /* 0x000000290d297223 */ /* 0x000fe20000010032 */
[----:B------:R-:W-:Y:S01]  /*c3e0*/  HADD2.F32 R14, -RZ, R15.H0_H0 ;  /* 0x2000000fff0e7230 */ /* 0x000fe20000004100 */
[----:B------:R-:W-:Y:S01]  /*c3f0*/  FFMA.FTZ R37, R42, R33, -R37 ;  /* 0x000000212a257223 */ /* 0x000fe20000010825 */
[----:B------:R-:W-:Y:S01]  /*c400*/  HADD2.F32 R30, -RZ, R23.H0_H0 ;  /* 0x20000017ff1e7230 */ /* 0x000fe20000004100 */
[C---:B------:R-:W-:Y:S01]  /*c410*/  FMUL.FTZ R23, R49.reuse, R18 ;  /* 0x0000001231177220 */ /* 0x040fe20000410000 */
[----:B------:R-:W-:Y:S01]  /*c420*/  HADD2.F32 R15, -RZ, R15.H1_H1 ;  /* 0x3000000fff0f7230 */ /* 0x000fe20000004100 */
[----:B------:R-:W-:Y:S01]  /*c430*/  FMUL.FTZ R49, R49, R14 ;  /* 0x0000000e31317220 */ /* 0x000fe20000410000 */
[----:B------:R-:W-:Y:S01]  /*c440*/  HADD2.F32 R28, -RZ, R28.H0_H0 ;  /* 0x2000001cff1c7230 */ /* 0x000fe20000004100 */
[C---:B------:R-:W-:Y:S01]  /*c450*/  FMUL.FTZ R50, R30.reuse, R19 ;  /* 0x000000131e327220 */ /* 0x040fe20000410000 */
[----:B------:R-:W-:Y:S01]  /*c460*/  HADD2.F32 R25, -RZ, R25.H0_H0 ;  /* 0x20000019ff197230 */ /* 0x000fe20000004100 */
[----:B------:R-:W-:-:S02]  /*c470*/  FMUL.FTZ R30, R30, R15 ;  /* 0x0000000f1e1e7220 */ /* 0x000fc40000410000 */
[----:B------:R-:W-:Y:S02]  /*c480*/  FFMA.FTZ R43, R44, R34, -R43 ;  /* 0x000000222c2b7223 */ /* 0x000fe4000001082b */
[----:B------:R-:W-:Y:S02]  /*c490*/  FFMA.FTZ R29, R27, R16, -R29 ;  /* 0x000000101b1d7223 */ /* 0x000fe4000001081d */
[----:B------:R-:W-:Y:S01]  /*c4a0*/  FFMA.FTZ R24, R26, R35, -R24 ;  /* 0x000000231a187223 */ /* 0x000fe20000010818 */
[----:B------:R-:W-:Y:S01]  /*c4b0*/  F2FP.PACK_AB R16, R43, R37 ;  /* 0x000000252b10723e */ /* 0x000fe200000000ff */
        /* <DEDUP_REMOVED lines=15> */
.L_x_125:
[----:B------:R-:W-:Y:S05]  /*c5b0*/  BSYNC B2 ;  /* 0x0000000000027941 */ /* 0x000fea0003800000 */
.L_x_109:
[----:B-1----:R-:W-:Y:S01]  /*c5c0*/  IMAD R14, R21, c[0x0][0x208], RZ ;  /* 0x00008200150e7a24 */ /* 0x002fe200078e02ff */
[----:B------:R-:W-:Y:S01]  /*c5d0*/  LEA.HI R5, R5, R73, RZ, 0x5 ;  /* 0x0000004905057211 */ /* 0x000fe200078f28ff */
[C---:B------:R-:W-:Y:S01]  /*c5e0*/  IMAD.WIDE.U32 R12, R242.reuse, c[0x0][0x208], RZ ;  /* 0x00008200f20c7a25 */ /* 0x040fe200078e00ff */
[----:B------:R-:W-:Y:S01]  /*c5f0*/  BAR.SYNC.DEFER_BLOCKING 0x0 ;  /* 0x0000000000007b1d */ /* 0x000fe20000010000 */
[----:B------:R-:W-:Y:S01]  /*c600*/  SHF.L.U32 R15, R3, 0x6, RZ ;  /* 0x00000006030f7819 */ /* 0x000fe200000006ff */
[----:B------:R-:W-:Y:S01]  /*c610*/  UISETP.GE.AND UP0, UPT, UR9, 0x81, UPT ;  /* 0x000000810900788c */ /* 0x000fe2000bf06270 */
[----:B------:R-:W-:Y:S01]  /*c620*/  IMAD R14, R242, c[0x0][0x20c], R14 ;  /* 0x00008300f20e7a24 */ /* 0x000fe200078e020e */
[----:B------:R-:W-:Y:S01]  /*c630*/  SHF.L.U32 R10, R10, 0x3, RZ ;  /* 0x000000030a0a7819 */ /* 0x000fe200000006ff */
[----:B------:R-:W-:Y:S01]  /*c640*/  IMAD R11, R11, c[0x0][0x218], RZ ;  /* 0x000086000b0b7a24 */ /* 0x000fe200078e02ff */
[----:B------:R-:W-:Y:S01]  /*c650*/  LOP3.LUT R15, R15, 0x1c0, RZ, 0xc0, !PT ;  /* 0x000001c00f0f7812 */ /* 0x000fe200078ec0ff */
[----:B------:R-:W-:Y:S01]  /*c660*/  IMAD.WIDE R18, R32, 0x2, RZ ;  /* 0x0000000220127825 */ /* 0x000fe200078e02ff */
[----:B------:R-:W-:-:S02]  /*c670*/  IADD3 R13, R13, R14, RZ ;  /* 0x0000000e0d0d7210 */ /* 0x000fc40007ffe0ff */
[----:B------:R-:W-:Y:S01]  /*c680*/  SHF.L.U32 R14, R5, 0x5, RZ ;  /* 0x00000005050e7819 */ /* 0x000fe200000006ff */
[----:B------:R-:W-:Y:S01]  /*c690*/  IMAD R11, R241, c[0x0][0x21c], R11 ;  /* 0x00008700f10b7a24 */ /* 0x000fe200078e020b */
[----:B------:R-:W-:Y:S01]  /*c6a0*/  LOP3.LUT R238, R15, 0x8, R10, 0xf8, !PT ;  /* 0x000000080fee7812 */ /* 0x000fe200078ef80a */
[----:B------:R-:W-:Y:S01]  /*c6b0*/  IMAD.WIDE.U32 R12, R241, c[0x0][0x218], R12 ;  /* 0x00008600f10c7a25 */ /* 0x000fe200078e000c */
[----:B------:R-:W-:Y:S02]  /*c6c0*/  LOP3.LUT R14, R14, 0x7ffffc00, RZ, 0xc0, !PT ;  /* 0x7ffffc000e0e7812 */ /* 0x000fe400078ec0ff */
[----:B------:R-:W-:Y:S02]  /*c6d0*/  SHF.R.U32.HI R15, RZ, 0x3, R15 ;  /* 0x00000003ff0f7819 */ /* 0x000fe4000001160f */
[----:B------:R-:W-:Y:S02]  /*c6e0*/  IADD3 R188, R4, R14, RZ ;  /* 0x0000000e04bc7210 */ /* 0x000fe40007ffe0ff */
[----:B------:R-:W-:-:S02]  /*c6f0*/  IADD3 R10, P0, R12, UR28, RZ ;  /* 0x0000001c0c0a7c10 */ /* 0x000fc4000ff1e0ff */
[C---:B------:R-:W-:Y:S01]  /*c700*/  LEA R196, R188.reuse, 0x100, 0x1 ;  /* 0x00000100bcc47811 */ /* 0x040fe200078e08ff */
[----:B------:R-:W-:Y:S01]  /*c710*/  IMAD.SHL.U32 R188, R188, 0x2, RZ ;  /* 0x00000002bcbc7824 */ /* 0x000fe200078e00ff */
[----:B------:R-:W-:Y:S02]  /*c720*/  IADD3.X R11, R13, UR10, R11, P0, !PT ;  /* 0x0000000a0d0b7c10 */ /* 0x000fe400087fe40b */
[-C--:B------:R-:W-:Y:S02]  /*c730*/  LEA R192, R2, R196.reuse, 0x1 ;  /* 0x000000c402c07211 */ /* 0x080fe400078e08ff */
[----:B------:R-:W-:Y:S01]  /*c740*/  LEA R34, P0, R10, c[0x0][0x1f8], 0x1 ;  /* 0x00007e000a227a11 */ /* 0x000fe200078008ff */
[----:B------:R-:W-:Y:S01]  /*c750*/  LDSM.16.M88.4 R136, [R188+0x100] ;  /* 0x00010000bc88783b */ /* 0x000fe20000000200 */
[C---:B------:R-:W-:Y:S02]  /*c760*/  LEA R196, R0.reuse, R196, 0x1 ;  /* 0x000000c400c47211 */ /* 0x040fe400078e08ff */
[----:B------:R-:W-:Y:S01]  /*c770*/  LEA R212, R0, R192, 0x1 ;  /* 0x000000c000d47211 */ /* 0x000fe200078e08ff */
[----:B------:R-:W-:Y:S01]  /*c780*/  LDSM.16.M88.4 R140, [R192] ;  /* 0x00000000c08c783b */ /* 0x000fe20000000200 */
[----:B------:R-:W-:-:S02]  /*c790*/  LEA.HI.X R10, R10, c[0x0][0x1fc], R11, 0x1, P0 ;  /* 0x00007f000a0a7a11 */ /* 0x000fc400000f0c0b */
[----:B------:R-:W-:Y:S01]  /*c7a0*/  SHF.R.S32.HI R14, RZ, 0x1f, R8 ;  /* 0x0000001fff0e7819 */ /* 0x000fe20000011408 */
[----:B------:R-:W-:Y:S01]  /*c7b0*/  LDSM.16.M88.4 R172, [R196] ;  /* 0x00000000c4ac783b */ /* 0x000fe20000000200 */
[----:B------:R-:W-:Y:S02]  /*c7c0*/  LOP3.LUT R238, R238, R15, RZ, 0x3c, !PT ;  /* 0x0000000feeee7212 */ /* 0x000fe400078e3cff */
[----:B------:R-:W-:Y:S01]  /*c7d0*/  LEA.HI R14, R14, R8, RZ, 0x3 ;  /* 0x000000080e0e7211 */ /* 0x000fe200078f18ff */
[----:B------:R-:W1:Y:S01]  /*c7e0*/  SHFL.IDX PT, R96, R34, 0x1, 0x181f ;  /* 0x00381f0022607f89 */ /* 0x000e6200000e0000 */
[----:B------:R-:W-:Y:S02]  /*c7f0*/  LOP3.LUT P3, RZ, R3, 0x2, RZ, 0xc0, !PT ;  /* 0x0000000203ff7812 */ /* 0x000fe4000786c0ff */
[----:B------:R-:W-:Y:S01]  /*c800*/  LOP3.LUT R33, R14, 0xfffffff8, RZ, 0xc0, !PT ;  /* 0xfffffff80e217812 */ /* 0x000fe200078ec0ff */
[----:B------:R-:W-:Y:S01]  /*c810*/  LDSM.16.M88.4 R184, [R212] ;  /* 0x00000000d4b8783b */ /* 0x000fe20000000200 */
[----:B------:R-:W-:-:S02]  /*c820*/  LEA R238, R20, R238, 0x9 ;  /* 0x000000ee14ee7211 */ /* 0x000fc400078e48ff */
[----:B------:R-:W-:Y:S01]  /*c830*/  SHF.L.U32 R243, R9, 0x1, RZ ;  /* 0x0000000109f37819 */ /* 0x000fe200000006ff */
[----:B------:R-:W-:Y:S01]  /*c840*/  LDSM.16.M88.4 R188, [R188+0x4100] ;  /* 0x00410000bcbc783b */ /* 0x000fe20000000200 */
[----:B------:R-:W-:Y:S01]  /*c850*/  IMAD.WIDE R16, R33, 0x2, RZ ;  /* 0x0000000221107825 */ /* 0x000fe200078e02ff */
[----:B------:R-:W-:Y:S02]  /*c860*/  SHF.L.U32 R238, R238, 0x1, RZ ;  /* 0x00000001eeee7819 */ /* 0x000fe400000006ff */
[----:B------:R-:W-:Y:S02]  /*c870*/  LDSM.16.M88.4 R192, [R192+0x4000] ;  /* 0x00400000c0c0783b */ /* 0x000fe40000000200 */
[C---:B------:R-:W-:Y:S02]  /*c880*/  IADD3 R14, R238.reuse, 0x8100, RZ ;  /* 0x00008100ee0e7810 */ /* 0x040fe40007ffe0ff */
[----:B------:R-:W-:Y:S01]  /*c890*/  LDSM.16.M88.4 R196, [R196+0x4000] ;  /* 0x00400000c4c4783b */ /* 0x000fe20000000200 */
[----:B------:R-:W-:-:S02]  /*c8a0*/  IADD3 R237, R238, 0x8120, RZ ;  /* 0x00008120eeed7810 */ /* 0x000fc40007ffe0ff */
[----:B------:R-:W-:Y:S01]  /*c8b0*/  @P3 IADD3 R237, R14, -0x20, RZ ;  /* 0xffffffe00eed3810 */ /* 0x000fe20007ffe0ff */
[----:B------:R-:W-:Y:S03]  /*c8c0*/  LDSM.16.M88.4 R212, [R212+0x4000] ;  /* 0x00400000d4d4783b */ /* 0x000fe60000000200 */
[C---:B------:R-:W-:Y:S01]  /*c8d0*/  IADD3 R231, R237.reuse, 0x800, RZ ;  /* 0x00000800ede77810 */ /* 0x040fe20007ffe0ff */
[----:B------:R-:W-:Y:S01]  /*c8e0*/  BAR.SYNC.DEFER_BLOCKING 0x0 ;  /* 0x0000000000007b1d */ /* 0x000fe20000010000 */
[----:B-1----:R-:W-:Y:S02]  /*c8f0*/  IADD3 R48, P2, R18, R96, RZ ;  /* 0x0000006012307210 */ /* 0x002fe40007f5e0ff */
[C---:B------:R-:W-:Y:S02]  /*c900*/  IADD3 R230, R237.reuse, 0x1000, RZ ;  /* 0x00001000ede67810 */ /* 0x040fe40007ffe0ff */
[C---:B------:R-:W-:Y:S01]  /*c910*/  IADD3 R229, R237.reuse, 0x1800, RZ ;  /* 0x00001800ede57810 */ /* 0x040fe20007ffe0ff */
[----:B------:R-:W1:Y:S01]  /*c920*/  SHFL.IDX PT, R50, R34, RZ, 0x181f ;  /* 0x00181fff22327589 */ /* 0x000e6200000e0000 */
[----:B------:R-:W-:-:S02]  /*c930*/  IADD3 R228, R237, 0x2000, RZ ;  /* 0x00002000ede47810 */ /* 0x000fc40007ffe0ff */
[C---:B------:R-:W-:Y:S01]  /*c940*/  IADD3 R227, R237.reuse, 0x2800, RZ ;  /* 0x00002800ede37810 */ /* 0x040fe20007ffe0ff */
[----:B------:R-:W2:Y:S01]  /*c950*/  SHFL.IDX PT, R12, R10, 0x1, 0x181f ;  /* 0x00381f000a0c7f89 */ /* 0x000ea200000e0000 */
[C---:B------:R-:W-:Y:S02]  /*c960*/  IADD3 R226, R237.reuse, 0x3000, RZ ;  /* 0x00003000ede27810 */ /* 0x040fe40007ffe0ff */
[C---:B------:R-:W-:Y:S01]  /*c970*/  IADD3 R225, R237.reuse, 0x3800, RZ ;  /* 0x00003800ede17810 */ /* 0x040fe20007ffe0ff */
[----:B------:R-:W3:Y:S01]  /*c980*/  SHFL.IDX PT, R88, R34, 0x2, 0x181f ;  /* 0x00581f0022587f89 */ /* 0x000ee200000e0000 */
[C---:B------:R-:W-:Y:S02]  /*c990*/  IADD3 R223, R237.reuse, 0x4000, RZ ;  /* 0x00004000eddf7810 */ /* 0x040fe40007ffe0ff */
[C---:B------:R-:W-:Y:S01]  /*c9a0*/  IADD3 R222, R237.reuse, 0x4800, RZ ;  /* 0x00004800edde7810 */ /* 0x040fe20007ffe0ff */
[----:B------:R-:W4:Y:S01]  /*c9b0*/  SHFL.IDX PT, R13, R10, RZ, 0x181f ;  /* 0x00181fff0a0d7589 */ /* 0x000f2200000e0000 */
[----:B------:R-:W-:-:S02]  /*c9c0*/  IADD3 R221, R237, 0x5000, RZ ;  /* 0x00005000eddd7810 */ /* 0x000fc40007ffe0ff */
[C---:B------:R-:W-:Y:S01]  /*c9d0*/  IADD3 R220, R237.reuse, 0x5800, RZ ;  /* 0x00005800eddc7810 */ /* 0x040fe20007ffe0ff */
[----:B------:R-:W5:Y:S01]  /*c9e0*/  SHFL.IDX PT, R34, R34, 0x3, 0x181f ;  /* 0x00781f0022227f89 */ /* 0x000f6200000e0000 */
[----:B------:R-:W-:Y:S01]  /*c9f0*/  IADD3 R219, R237, 0x6000, RZ ;  /* 0x00006000eddb7810 */ /* 0x000fe20007ffe0ff */
[----:B------:R-:W-:-:S04]  /*ca00*/  DEPBAR.LE SB0, 0x0 ;  /* 0x000080000000791a */ /* 0x000fc80000000000 */
[----:B------:R-:W5:Y:S01]  /*ca10*/  SHFL.IDX PT, R11, R10, 0x2, 0x181f ;  /* 0x00581f000a0b7f89 */ /* 0x000f6200000e0000 */
[----:B------:R-:W-:-:S03]  /*ca20*/  IADD3 R218, R237, 0x6800, RZ ;  /* 0x00006800edda7810 */ /* 0x000fc60007ffe0ff */
[----:B------:R-:W-:Y:S01]  /*ca30*/  BAR.SYNC.DEFER_BLOCKING 0x0 ;  /* 0x0000000000007b1d */ /* 0x000fe20000010000 */
[----:B-1----:R-:W-:Y:S02]  /*ca40*/  IADD3 R56, P0, R50, R18, RZ ;  /* 0x0000001232387210 */ /* 0x002fe40007f1e0ff */
[----:B--2---:R-:W-:Y:S02]  /*ca50*/  IADD3.X R49, R19, R12, RZ, P2, !PT ;  /* 0x0000000c13317210 */ /* 0x004fe400017fe4ff */
[----:B------:R-:W-:Y:S01]  /*ca60*/  IADD3 R96, P2, R16, R96, RZ ;  /* 0x0000006010607210 */ /* 0x000fe20007f5e0ff */
[----:B------:R-:W1:Y:S01]  /*ca70*/  SHFL.IDX PT, R10, R10, 0x3, 0x181f ;  /* 0x00781f000a0a7f89 */ /* 0x000e6200000e0000 */
[----:B---3--:R-:W-:Y:S02]  /*ca80*/  IADD3 R90, P1, R18, R88, RZ ;  /* 0x00000058125a7210 */ /* 0x008fe40007f3e0ff */
[----:B------:R-:W-:Y:S01]  /*ca90*/  IADD3.X R97, R17, R12, RZ, P2, !PT ;  /* 0x0000000c11617210 */ /* 0x000fe200017fe4ff */
[----:B----4-:R-:W-:Y:S01]  /*caa0*/  IMAD.X R57, R13, 0x1, R19, P0 ;  /* 0x000000010d397824 */ /* 0x010fe200000e0613 */
[----:B------:R-:W-:-:S02]  /*cab0*/  IADD3 R217, R237, 0x7000, RZ ;  /* 0x00007000edd97810 */ /* 0x000fc40007ffe0ff */
[----:B------:R-:W-:Y:S02]  /*cac0*/  IADD3 R216, R237, 0x7800, RZ ;  /* 0x00007800edd87810 */ /* 0x000fe40007ffe0ff */
[-C--:B-----5:R-:W-:Y:S02]  /*cad0*/  IADD3 R74, P0, R18, R34.reuse, RZ ;  /* 0x00000022124a7210 */ /* 0x0a0fe40007f1e0ff */
[----:B------:R-:W-:Y:S02]  /*cae0*/  IADD3 R34, P2, R16, R34, RZ ;  /* 0x0000002210227210 */ /* 0x000fe40007f5e0ff */
[C---:B------:R-:W-:Y:S02]  /*caf0*/  IADD3.X R91, R19.reuse, R11, RZ, P1, !PT ;  /* 0x0000000b135b7210 */ /* 0x040fe40000ffe4ff */
[----:B------:R-:W-:Y:S01]  /*cb00*/  ISETP.GE.AND P1, PT, R32, c[0x0][0x1d4], PT ;  /* 0x0000750020007a0c */ /* 0x000fe20003f26270 */
[----:B------:R-:W2:Y:S04]  /*cb10*/  LDSM.16.M88.4 R20, [R238+0x8100] ;  /* 0x00810000ee14783b */ /* 0x000ea80000000200 */
[----:B------:R-:W3:Y:S01]  /*cb20*/  LDSM.16.M88.4 R60, [R238+0x8900] ;  /* 0x00890000ee3c783b */ /* 0x000ee20000000200 */
[----:B-1----:R-:W-:-:S02]  /*cb30*/  IADD3.X R75, R19, R10, RZ, P0, !PT ;  /* 0x0000000a134b7210 */ /* 0x002fc400007fe4ff */
[----:B------:R-:W-:Y:S01]  /*cb40*/  IADD3 R50, P0, R50, R16, RZ ;  /* 0x0000001032327210 */ /* 0x000fe20007f1e0ff */
[----:B------:R-:W1:Y:S01]  /*cb50*/  LDSM.16.M88.4 R40, [R237] ;  /* 0x00000000ed28783b */ /* 0x000e620000000200 */
[----:B------:R-:W-:Y:S02]  /*cb60*/  IADD3.X R35, R17, R10, RZ, P2, !PT ;  /* 0x0000000a11237210 */ /* 0x000fe400017fe4ff */
[----:B------:R-:W-:Y:S01]  /*cb70*/  ISETP.LT.OR P2, PT, R7, 0x1, P1 ;  /* 0x000000010700780c */ /* 0x000fe20000f41670 */
[----:B------:R-:W-:Y:S01]  /*cb80*/  LDSM.16.M88.4 R28, [R237+0x800] ;  /* 0x00080000ed1c783b */ /* 0x000fe20000000200 */
[----:B------:R-:W-:Y:S02]  /*cb90*/  IADD3.X R51, R13, R17, RZ, P0, !PT ;  /* 0x000000110d337210 */ /* 0x000fe400007fe4ff */
[----:B------:R-:W-:Y:S01]  /*cba0*/  IADD3 R88, P0, R16, R88, RZ ;  /* 0x0000005810587210 */ /* 0x000fe20007f1e0ff */
[----:B------:R-:W-:Y:S04]  /*cbb0*/  LDSM.16.M88.4 R52, [R238+0x9100] ;  /* 0x00910000ee34783b */ /* 0x000fe80000000200 */
[----:B------:R-:W-:Y:S01]  /*cbc0*/  IMAD.X R89, R17, 0x1, R11, P0 ;  /* 0x0000000111597824 */ /* 0x000fe200000e060b */
[----:B------:R-:W-:Y:S01]  /*cbd0*/  ISETP.GE.AND P0, PT, R8, c[0x0][0x1d4], PT ;  /* 0x0000750008007a0c */ /* 0x000fe20003f06270 */
[----:B------:R-:W-:Y:S04]  /*cbe0*/  LDSM.16.M88.4 R44, [R238+0x9900] ;  /* 0x00990000ee2c783b */ /* 0x000fe80000000200 */
[----:B------:R-:W4:Y:S04]  /*cbf0*/  LDSM.16.M88.4 R36, [R238+0xa100] ;  /* 0x00a10000ee24783b */ /* 0x000f280000000200 */
[----:B------:R-:W-:Y:S04]  /*cc00*/  LDSM.16.M88.4 R92, [R238+0xa900] ;  /* 0x00a90000ee5c783b */ /* 0x000fe80000000200 */
[----:B------:R-:W-:Y:S04]  /*cc10*/  LDSM.16.M88.4 R84, [R238+0xb100] ;  /* 0x00b10000ee54783b */ /* 0x000fe80000000200 */
[----:B------:R-:W-:Y:S01]  /*cc20*/  LDSM.16.M88.4 R76, [R238+0xb900] ;  /* 0x00b90000ee4c783b */ /* 0x000fe20000000200 */
[C---:B--2---:R-:W-:Y:S03]  /*cc30*/  HMMA.16816.F32 R12, R136.reuse, R20, RZ ;  /* 0x00000014880c723c */ /* 0x044fe600000018ff */
[----:B------:R-:W-:Y:S04]  /*cc40*/  LDSM.16.M88.4 R80, [R237+0x1000] ;  /* 0x00100000ed50783b */ /* 0x000fe80000000200 */
[----:B------:R-:W2:Y:S01]  /*cc50*/  LDSM.16.M88.4 R16, [R237+0x1800] ;  /* 0x00180000ed10783b */ /* 0x000ea20000000200 */
[C---:B------:R-:W-:Y:S03]  /*cc60*/  HMMA.16816.F32 R20, R136.reuse, R22, RZ ;  /* 0x000000168814723c */ /* 0x040fe600000018ff */
[----:B------:R-:W5:Y:S04]  /*cc70*/  LDSM.16.M88.4 R8, [R237+0x2000] ;  /* 0x00200000ed08783b */ /* 0x000f680000000200 */
[----:B------:R-:W-:Y:S01]  /*cc80*/  LDSM.16.M88.4 R68, [R237+0x2800] ;  /* 0x00280000ed44783b */ /* 0x000fe20000000200 */
[C---:B---3--:R-:W-:Y:S03]  /*cc90*/  HMMA.16816.F32 R64, R136.reuse, R60, RZ ;  /* 0x0000003c8840723c */ /* 0x048fe600000018ff */
[----:B------:R-:W3:Y:S04]  /*cca0*/  LDSM.16.M88.4 R24, [R237+0x3000] ;  /* 0x00300000ed18783b */ /* 0x000ee80000000200 */
[----:B------:R-:W-:Y:S01]  /*ccb0*/  LDSM.16.M88.4 R104, [R237+0x3800] ;  /* 0x00380000ed68783b */ /* 0x000fe20000000200 */
[----:B------:R-:W-:Y:S03]  /*ccc0*/  HMMA.16816.F32 R60, R136, R62, RZ ;  /* 0x0000003e883c723c */ /* 0x000fe600000018ff */
[----:B------:R-:W-:Y:S01]  /*ccd0*/  @!PT LDS RZ, [RZ] ;  /* 0x00000000fffff984 */ /* 0x000fe20000000800 */
[----:B------:R-:W-:Y:S01]  /*cce0*/  @!PT LDS RZ, [RZ] ;  /* 0x00000000fffff984 */ /* 0x000fe20000000800 */
[----:B------:R-:W-:Y:S01]  /*ccf0*/  @!PT LDS RZ, [RZ] ;  /* 0x00000000fffff984 */ /* 0x000fe20000000800 */
[----:B------:R2:W-:Y:S01]  /*cd00*/  LDGSTS.E.BYPASS.LTC128B.128 [R243+0x100], [R56.64], !P2 ;  /* 0x0010000038f37fae */ /* 0x0005e2000d101d54 */
[----:B------:R-:W-:-:S04]  /*cd10*/  ISETP.LT.OR P2, PT, R7, 0x1, P0 ;  /* 0x000000010700780c */ /* 0x000fc80000741670 */
[C---:B-1----:R-:W-:Y:S08]  /*cd20*/  HMMA.16816.F32 R12, R140.reuse, R40, R12 ;  /* 0x000000288c0c723c */ /* 0x042ff0000000180c */
[----:B------:R-:W-:Y:S01]  /*cd30*/  HMMA.16816.F32 R20, R140, R42, R20 ;  /* 0x0000002a8c14723c */ /* 0x000fe20000001814 */
[----:B------:R1:W-:Y:S01]  /*cd40*/  LDGSTS.E.BYPASS.LTC128B.128 [R243+0x4100], [R50.64], !P2 ;  /* 0x0410000032f37fae */ /* 0x0003e2000d101d54 */
[----:B------:R-:W-:-:S06]  /*cd50*/  ISETP.LT.OR P2, PT, R7, 0x21, P1 ;  /* 0x000000210700780c */ /* 0x000fcc0000f41670 */
[C---:B----4-:R-:W-:Y:S07]  /*cd60*/  HMMA.16816.F32 R40, R136.reuse, R36, RZ ;  /* 0x000000248828723c */ /* 0x050fee00000018ff */
[----:B------:R1:W-:Y:S01]  /*cd70*/  LDGSTS.E.BYPASS.LTC128B.128 [R243+0x1100], [R48.64], !P2 ;  /* 0x0110000030f37fae */ /* 0x0003e2000d101d54 */
[C---:B------:R-:W-:Y:S01]  /*cd80*/  ISETP.LT.OR P2, PT, R7.reuse, 0x21, P0 ;  /* 0x000000210700780c */ /* 0x040fe20000741670 */
[C---:B------:R-:W-:Y:S08]  /*cd90*/  HMMA.16816.F32 R36, R136.reuse, R38, RZ ;  /* 0x000000268824723c */ /* 0x040ff000000018ff */
[----:B--2---:R-:W-:Y:S04]  /*cda0*/  HMMA.16816.F32 R56, R136, R52, RZ ;  /* 0x000000348838723c */ /* 0x004fe800000018ff */
[----:B------:R2:W-:Y:S01]  /*cdb0*/  LDGSTS.E.BYPASS.LTC128B.128 [R243+0x5100], [R96.64], !P2 ;  /* 0x0510000060f37fae */ /* 0x0005e2000d101d54 */
[----:B------:R-:W-:-:S03]  /*cdc0*/  ISETP.LT.OR P2, PT, R7, 0x41, P1 ;  /* 0x000000410700780c */ /* 0x000fc60000f41670 */
[C---:B------:R-:W-:Y:S08]  /*cdd0*/  HMMA.16816.F32 R64, R140.reuse, R28, R64 ;  /* 0x0000001c8c40723c */ /* 0x040ff00000001840 */
[----:B------:R-:W-:Y:S02]  /*cde0*/  HMMA.16816.F32 R60, R140, R30, R60 ;  /* 0x0000001e8c3c723c */ /* 0x000fe4000000183c */
[----:B------:R4:W-:Y:S01]  /*cdf0*/  LDGSTS.E.BYPASS.LTC128B.128 [R243+0x2100], [R90.64], !P2 ;  /* 0x021000005af37fae */ /* 0x0009e2000d101d54 */
[----:B------:R-:W-:-:S02]  /*ce00*/  ISETP.LT.OR P2, PT, R7, 0x41, P0 ;  /* 0x000000410700780c */ /* 0x000fc40000741670 */
[----:B------:R-:W-:-:S03]  /*ce10*/  ISETP.LT.OR P0, PT, R7, 0x61, P0 ;  /* 0x000000610700780c */ /* 0x000fc60000701670 */
[C---:B-1----:R-:W-:Y:S08]  /*ce20*/  HMMA.16816.F32 R48, R136.reuse, R44, RZ ;  /* 0x0000002c8830723c */ /* 0x042ff000000018ff */
[----:B------:R-:W-:Y:S01]  /*ce30*/  HMMA.16816.F32 R44, R136, R46, RZ ;  /* 0x0000002e882c723c */ /* 0x000fe200000018ff */
[----:B------:R4:W-:Y:S01]  /*ce40*/  LDGSTS.E.BYPASS.LTC128B.128 [R243+0x6100], [R88.64], !P2 ;  /* 0x0610000058f37fae */ /* 0x0009e2000d101d54 */
[----:B------:R-:W-:-:S02]  /*ce50*/  ISETP.LT.OR P2, PT, R7, 0x61, P1 ;  /* 0x000000610700780c */ /* 0x000fc40000f41670 */
[----:B------:R-:W-:Y:S02]  /*ce60*/  LOP3.LUT P1, RZ, R3, 0x4, RZ, 0xc0, !PT ;  /* 0x0000000403ff7812 */ /* 0x000fe4000782c0ff */
[----:B------:R-:W-:Y:S02]  /*ce70*/  MOV R3, 0x40 ;  /* 0x0000004000037802 */ /* 0x000fe40000000f00 */
[----:B------:R-:W-:Y:S02]  /*ce80*/  HMMA.16816.F32 R52, R136, R54, RZ ;  /* 0x000000368834723c */ /* 0x000fe400000018ff */
[----:B------:R-:W-:-:S04]  /*ce90*/  SEL R3, R3, 0xffffffc0, !P1 ;  /* 0xffffffc003037807 */ /* 0x000fc80004800000 */
[----:B------:R-:W-:Y:S01]  /*cea0*/  IADD3 R235, R238, R3, RZ ;  /* 0x00000003eeeb7210 */ /* 0x000fe20007ffe0ff */
[----:B------:R1:W-:Y:S01]  /*ceb0*/  LDGSTS.E.BYPASS.LTC128B.128 [R243+0x3100], [R74.64], !P2 ;  /* 0x031000004af37fae */ /* 0x0003e2000d101d54 */
[----:B------:R-:W-:Y:S01]  /*cec0*/  HMMA.16816.F32 R48, R140, R16, R48 ;  /* 0x000000108c30723c */ /* 0x000fe20000001830 */
[----:B------:R-:W-:Y:S02]  /*ced0*/  IADD3 R224, R3, R237, RZ ;  /* 0x000000ed03e07210 */ /* 0x000fe40007ffe0ff */
[----:B------:R1:W-:Y:S01]  /*cee0*/  LDGSTS.E.BYPASS.LTC128B.128 [R243+0x7100], [R34.64], !P0 ;  /* 0x0710000022f37fae */ /* 0x0003e2000c101d54 */
[----:B------:R-:W-:-:S03]  /*cef0*/  PLOP3.LUT P0, PT, PT, PT, UP0, 0x40, 0x0 ;  /* 0x000000000000781c */ /* 0x000fc60003f0e808 */
[----:B------:R-:W-:Y:S01]  /*cf00*/  LDSM.16.M88.4 R100, [R235+0x8100] ;  /* 0x00810000eb64783b */ /* 0x000fe20000000200 */
[----:B------:R-:W-:Y:S03]  /*cf10*/  HMMA.16816.F32 R44, R140, R18, R44 ;  /* 0x000000128c2c723c */ /* 0x000fe6000000182c */
[----:B------:R-:W3:Y:S04]  /*cf20*/  LDSM.16.M88.4 R16, [R235+0x8900] ;  /* 0x00890000eb10783b */ /* 0x000ee80000000200 */
[----:B--2---:R-:W-:Y:S01]  /*cf30*/  LDSM.16.M88.4 R96, [R235+0x9900] ;  /* 0x00990000eb60783b */ /* 0x004fe20000000200 */
[C---:B----4-:R-:W-:Y:S03]  /*cf40*/  HMMA.16816.F32 R88, R136.reuse, R84, RZ ;  /* 0x000000548858723c */ /* 0x050fe600000018ff */
[----:B------:R-:W-:Y:S04]  /*cf50*/  LDSM.16.M88.4 R108, [R237+0x4000] ;  /* 0x00400000ed6c783b */ /* 0x000fe80000000200 */
[----:B------:R-:W0:Y:S01]  /*cf60*/  LDGDEPBAR ;  /* 0x00000000000079af */ /* 0x000e220000000000 */
[----:B------:R-:W-:Y:S01]  /*cf70*/  HMMA.16816.F32 R84, R136, R86, RZ ;  /* 0x000000568854723c */ /* 0x000fe200000018ff */
[----:B-1----:R-:W-:-:S07]  /*cf80*/  SHF.R.S32.HI R35, RZ, 0x1f, R32 ;  /* 0x0000001fff237819 */ /* 0x002fce0000011420 */
[----:B-----5:R-:W-:Y:S01]  /*cf90*/  HMMA.16816.F32 R40, R140, R8, R40 ;  /* 0x000000088c28723c */ /* 0x020fe20000001828 */
[----:B------:R-:W-:-:S07]  /*cfa0*/  SHF.R.S32.HI R34, RZ, 0x1f, R33 ;  /* 0x0000001fff227819 */ /* 0x000fce0000011421 */
[----:B------:R-:W-:Y:S01]  /*cfb0*/  HMMA.16816.F32 R36, R140, R10, R36 ;  /* 0x0000000a8c24723c */ /* 0x000fe20000001824 */
[----:B------:R-:W1:Y:S07]  /*cfc0*/  LDSM.16.M88.4 R8, [R235+0x9100] ;  /* 0x00910000eb08783b */ /* 0x000e6e0000000200 */
[C---:B------:R-:W-:Y:S08]  /*cfd0*/  HMMA.16816.F32 R28, R136.reuse, R92, RZ ;  /* 0x0000005c881c723c */ /* 0x040ff000000018ff */
[----:B------:R-:W-:Y:S08]  /*cfe0*/  HMMA.16816.F32 R92, R136, R94, RZ ;  /* 0x0000005e885c723c */ /* 0x000ff000000018ff */
[C---:B---3--:R-:W-:Y:S08]  /*cff0*/  HMMA.16816.F32 R88, R140.reuse, R24, R88 ;  /* 0x000000188c58723c */ /* 0x048ff00000001858 */
[C---:B------:R-:W-:Y:S01]  /*d000*/  HMMA.16816.F32 R84, R140.reuse, R26, R84 ;  /* 0x0000001a8c54723c */ /* 0x040fe20000001854 */
[----:B------:R-:W2:Y:S07]  /*d010*/  LDSM.16.M88.4 R24, [R235+0xa900] ;  /* 0x00a90000eb18783b */ /* 0x000eae0000000200 */
[C---:B------:R-:W-:Y:S08]  /*d020*/  HMMA.16816.F32 R56, R140.reuse, R80, R56 ;  /* 0x000000508c38723c */ /* 0x040ff00000001838 */
[----:B------:R-:W-:Y:S08]  /*d030*/  HMMA.16816.F32 R52, R140, R82, R52 ;  /* 0x000000528c34723c */ /* 0x000ff00000001834 */
[C---:B------:R-:W-:Y:S08]  /*d040*/  HMMA.16816.F32 R64, R172.reuse, R16, R64 ;  /* 0x00000010ac40723c */ /* 0x040ff00000001840 */
[----:B------:R-:W-:Y:S01]  /*d050*/  HMMA.16816.F32 R60, R172, R18, R60 ;  /* 0x00000012ac3c723c */ /* 0x000fe2000000183c */
[----:B------:R-:W3:Y:S07]  /*d060*/  LDSM.16.M88.4 R16, [R235+0xb100] ;  /* 0x00b10000eb10783b */ /* 0x000eee0000000200 */
[C---:B------:R-:W-:Y:S08]  /*d070*/  HMMA.16816.F32 R28, R140.reuse, R68, R28 ;  /* 0x000000448c1c723c */ /* 0x040ff0000000181c */
[----:B------:R-:W-:Y:S01]  /*d080*/  HMMA.16816.F32 R92, R140, R70, R92 ;  /* 0x000000468c5c723c */ /* 0x000fe2000000185c */
[----:B------:R-:W-:Y:S07]  /*d090*/  LDSM.16.M88.4 R68, [R235+0xa100] ;  /* 0x00a10000eb44783b */ /* 0x000fee0000000200 */
[C---:B------:R-:W-:Y:S08]  /*d0a0*/  HMMA.16816.F32 R12, R172.reuse, R100, R12 ;  /* 0x00000064ac0c723c */ /* 0x040ff0000000180c */
[----:B------:R-:W-:Y:S01]  /*d0b0*/  HMMA.16816.F32 R20, R172, R102, R20 ;  /* 0x00000066ac14723c */ /* 0x000fe20000001814 */
[----:B------:R-:W4:Y:S07]  /*d0c0*/  LDSM.16.M88.4 R100, [R224] ;  /* 0x00000000e064783b */ /* 0x000f2e0000000200 */
[C---:B------:R-:W-:Y:S08]  /*d0d0*/  HMMA.16816.F32 R80, R136.reuse, R76, RZ ;  /* 0x0000004c8850723c */ /* 0x040ff000000018ff */
[----:B------:R-:W-:Y:S08]  /*d0e0*/  HMMA.16816.F32 R76, R136, R78, RZ ;  /* 0x0000004e884c723c */ /* 0x000ff000000018ff */
[C---:B-1----:R-:W-:Y:S08]  /*d0f0*/  HMMA.16816.F32 R56, R172.reuse, R8, R56 ;  /* 0x00000008ac38723c */ /* 0x042ff00000001838 */
[C---:B------:R-:W-:Y:S01]  /*d100*/  HMMA.16816.F32 R52, R172.reuse, R10, R52 ;  /* 0x0000000aac34723c */ /* 0x040fe20000001834 */
[----:B------:R-:W1:Y:S07]  /*d110*/  LDSM.16.M88.4 R8, [R235+0xb900] ;  /* 0x00b90000eb08783b */ /* 0x000e6e0000000200 */
[C---:B--2---:R-:W-:Y:S08]  /*d120*/  HMMA.16816.F32 R28, R172.reuse, R24, R28 ;  /* 0x00000018ac1c723c */ /* 0x044ff0000000181c */
[----:B------:R-:W-:Y:S01]  /*d130*/  HMMA.16816.F32 R92, R172, R26, R92 ;  /* 0x0000001aac5c723c */ /* 0x000fe2000000185c */
[----:B------:R-:W2:Y:S07]  /*d140*/  LDSM.16.M88.4 R24, [R238+0xc100] ;  /* 0x00c10000ee18783b */ /* 0x000eae0000000200 */
[C---:B------:R-:W-:Y:S08]  /*d150*/  HMMA.16816.F32 R80, R140.reuse, R104, R80 ;  /* 0x000000688c50723c */ /* 0x040ff00000001850 */
[----:B------:R-:W-:Y:S01]  /*d160*/  HMMA.16816.F32 R76, R140, R106, R76 ;  /* 0x0000006a8c4c723c */ /* 0x000fe2000000184c */
[----:B------:R-:W-:Y:S07]  /*d170*/  LDSM.16.M88.4 R104, [R224+0x2800] ;  /* 0x00280000e068783b */ /* 0x000fee0000000200 */
[C---:B---3--:R-:W-:Y:S08]  /*d180*/  HMMA.16816.F32 R88, R172.reuse, R16, R88 ;  /* 0x00000010ac58723c */ /* 0x048ff00000001858 */
[----:B------:R-:W-:Y:S01]  /*d190*/  HMMA.16816.F32 R84, R172, R18, R84 ;  /* 0x00000012ac54723c */ /* 0x000fe20000001854 */
[----:B------:R-:W3:Y:S07]  /*d1a0*/  LDSM.16.M88.4 R16, [R224+0x1800] ;  /* 0x00180000e010783b */ /* 0x000eee0000000200 */
[----:B----4-:R-:W-:Y:S08]  /*d1b0*/  HMMA.16816.F32 R12, R184, R100, R12 ;  /* 0x00000064b80c723c */ /* 0x010ff0000000180c */
[C---:B------:R-:W-:Y:S08]  /*d1c0*/  HMMA.16816.F32 R48, R172.reuse, R96, R48 ;  /* 0x00000060ac30723c */ /* 0x040ff00000001830 */
[C---:B------:R-:W-:Y:S01]  /*d1d0*/  HMMA.16816.F32 R44, R172.reuse, R98, R44 ;  /* 0x00000062ac2c723c */ /* 0x040fe2000000182c */
[----:B------:R-:W-:Y:S07]  /*d1e0*/  LDSM.16.M88.4 R96, [R224+0x800] ;  /* 0x00080000e060783b */ /* 0x000fee0000000200 */
[C---:B-1----:R-:W-:Y:S08]  /*d1f0*/  HMMA.16816.F32 R80, R172.reuse, R8, R80 ;  /* 0x00000008ac50723c */ /* 0x042ff00000001850 */
[----:B------:R-:W-:Y:S01]  /*d200*/  HMMA.16816.F32 R76, R172, R10, R76 ;  /* 0x0000000aac4c723c */ /* 0x000fe2000000184c */
[----:B------:R-:W1:Y:S07]  /*d210*/  LDSM.16.M88.4 R8, [R224+0x2000] ;  /* 0x00200000e008783b */ /* 0x000e6e0000000200 */
[----:B--2---:R-:W-:Y:S08]  /*d220*/  HMMA.16816.F32 R12, R188, R24, R12 ;  /* 0x00000018bc0c723c */ /* 0x004ff0000000180c */
[C---:B------:R-:W-:Y:S08]  /*d230*/  HMMA.16816.F32 R40, R172.reuse, R68, R40 ;  /* 0x00000044ac28723c */ /* 0x040ff00000001828 */
[----:B------:R-:W-:Y:S01]  /*d240*/  HMMA.16816.F32 R36, R172, R70, R36 ;  /* 0x00000046ac24723c */ /* 0x000fe20000001824 */
[----:B------:R-:W-:Y:S07]  /*d250*/  LDSM.16.M88.4 R68, [R224+0x1000] ;  /* 0x00100000e044783b */ /* 0x000fee0000000200 */
[C---:B---3--:R-:W-:Y:S08]  /*d260*/  HMMA.16816.F32 R48, R184.reuse, R16, R48 ;  /* 0x00000010b830723c */ /* 0x048ff00000001830 */
[C---:B------:R-:W-:Y:S01]  /*d270*/  HMMA.16816.F32 R44, R184.reuse, R18, R44 ;  /* 0x00000012b82c723c */ /* 0x040fe2000000182c */
[----:B------:R-:W2:Y:S07]  /*d280*/  LDSM.16.M88.4 R16, [R235+0xc100] ;  /* 0x00c10000eb10783b */ /* 0x000eae0000000200 */
[----:B------:R-:W-:Y:S01]  /*d290*/  HMMA.16816.F32 R20, R184, R102, R20 ;  /* 0x00000066b814723c */ /* 0x000fe20000001814 */
[----:B------:R-:W-:Y:S07]  /*d2a0*/  LDSM.16.M88.4 R100, [R224+0x3000] ;  /* 0x00300000e064783b */ /* 0x000fee0000000200 */
[----:B------:R-:W-:Y:S08]  /*d2b0*/  HMMA.16816.F32 R12, R192, R108, R12 ;  /* 0x0000006cc00c723c */ /* 0x000ff0000000180c */
[C---:B-1----:R-:W-:Y:S08]  /*d2c0*/  HMMA.16816.F32 R40, R184.reuse, R8, R40 ;  /* 0x00000008b828723c */ /* 0x042ff00000001828 */
[C---:B------:R-:W-:Y:S01]  /*d2d0*/  HMMA.16816.F32 R36, R184.reuse, R10, R36 ;  /* 0x0000000ab824723c */ /* 0x040fe20000001824 */
[----:B------:R-:W1:Y:S07]  /*d2e0*/  LDSM.16.M88.4 R8, [R224+0x4000] ;  /* 0x00400000e008783b */ /* 0x000e6e0000000200 */
[C---:B------:R-:W-:Y:S08]  /*d2f0*/  HMMA.16816.F32 R64, R184.reuse, R96, R64 ;  /* 0x00000060b840723c */ /* 0x040ff00000001840 */
[----:B------:R-:W-:Y:S01]  /*d300*/  HMMA.16816.F32 R60, R184, R98, R60 ;  /* 0x00000062b83c723c */ /* 0x000fe2000000183c */
[----:B------:R-:W3:Y:S07]  /*d310*/  LDSM.16.M88.4 R96, [R224+0x3800] ;  /* 0x00380000e060783b */ /* 0x000eee0000000200 */
[----:B------:R-:W-:Y:S01]  /*d320*/  HMMA.16816.F32 R20, R188, R26, R20 ;  /* 0x0000001abc14723c */ /* 0x000fe20000001814 */
[----:B------:R-:W-:Y:S07]  /*d330*/  LDSM.16.M88.4 R24, [R237+0x4800] ;  /* 0x00480000ed18783b */ /* 0x000fee0000000200 */
[----:B--2---:R-:W-:Y:S08]  /*d340*/  HMMA.16816.F32 R12, R196, R16, R12 ;  /* 0x00000010c40c723c */ /* 0x004ff0000000180c */
[C---:B------:R-:W-:Y:S08]  /*d350*/  HMMA.16816.F32 R56, R184.reuse, R68, R56 ;  /* 0x00000044b838723c */ /* 0x040ff00000001838 */
[C---:B------:R-:W-:Y:S01]  /*d360*/  HMMA.16816.F32 R52, R184.reuse, R70, R52 ;  /* 0x00000046b834723c */ /* 0x040fe20000001834 */
[----:B------:R-:W2:Y:S07]  /*d370*/  LDSM.16.M88.4 R68, [R238+0xc900] ;  /* 0x00c90000ee44783b */ /* 0x000eae0000000200 */
[C---:B------:R-:W-:Y:S08]  /*d380*/  HMMA.16816.F32 R28, R184.reuse, R104, R28 ;  /* 0x00000068b81c723c */ /* 0x040ff0000000181c */
[----:B------:R-:W-:Y:S01]  /*d390*/  HMMA.16816.F32 R92, R184, R106, R92 ;  /* 0x0000006ab85c723c */ /* 0x000fe2000000185c */
[----:B------:R-:W4:Y:S07]  /*d3a0*/  LDSM.16.M88.4 R104, [R238+0xd100] ;  /* 0x00d10000ee68783b */ /* 0x000f2e0000000200 */
[----:B------:R-:W-:Y:S08]  /*d3b0*/  HMMA.16816.F32 R20, R192, R110, R20 ;  /* 0x0000006ec014723c */ /* 0x000ff00000001814 */
[----:B-1----:R-:W-:Y:S08]  /*d3c0*/  HMMA.16816.F32 R12, R212, R8, R12 ;  /* 0x00000008d40c723c */ /* 0x002ff0000000180c */
[C---:B---3--:R-:W-:Y:S08]  /*d3d0*/  HMMA.16816.F32 R80, R184.reuse, R96, R80 ;  /* 0x00000060b850723c */ /* 0x048ff00000001850 */
[----:B------:R-:W-:Y:S01]  /*d3e0*/  HMMA.16816.F32 R76, R184, R98, R76 ;  /* 0x00000062b84c723c */ /* 0x000fe2000000184c */
[----:B------:R-:W1:Y:S07]  /*d3f0*/  LDSM.16.M88.4 R96, [R238+0xd900] ;  /* 0x00d90000ee60783b */ /* 0x000e6e0000000200 */
[----:B------:R-:W-:Y:S01]  /*d400*/  HMMA.16816.F32 R20, R196, R18, R20 ;  /* 0x00000012c414723c */ /* 0x000fe20000001814 */
[----:B------:R-:W3:Y:S01]  /*d410*/  LDSM.16.M88.4 R16, [R237+0x5000] ;  /* 0x00500000ed10783b */ /* 0x000ee20000000200 */
[----:B------:R-:W-:-:S02]  /*d420*/  FMUL.FTZ R14, R14, c[0x0][0x320] ;  /* 0x0000c8000e0e7a20 */ /* 0x000fc40000410000 */
[----:B------:R-:W-:Y:S02]  /*d430*/  FMUL.FTZ R3, R12, c[0x0][0x320] ;  /* 0x0000c8000c037a20 */ /* 0x000fe40000410000 */
[----:B------:R-:W-:Y:S01]  /*d440*/  FMUL.FTZ R7, R13, c[0x0][0x320] ;  /* 0x0000c8000d077a20 */ /* 0x000fe20000410000 */
[----:B------:R5:W1:Y:S01]  /*d450*/  MUFU.TANH R72, R14 ;  /* 0x0000000e00487308 */ /* 0x000a620000002400 */
[----:B--2---:R-:W-:Y:S01]  /*d460*/  HMMA.16816.F32 R64, R188, R68, R64 ;  /* 0x00000044bc40723c */ /* 0x004fe20000001840 */
[----:B------:R-:W-:-:S06]  /*d470*/  FMUL.FTZ R74, R15, c[0x0][0x320] ;  /* 0x0000c8000f4a7a20 */ /* 0x000fcc0000410000 */
[----:B------:R-:W2:Y:S01]  /*d480*/  MUFU.TANH R3, R3 ;  /* 0x0000000300037308 */ /* 0x000ea20000002400 */
[C---:B----4-:R-:W-:Y:S01]  /*d490*/  HMMA.16816.F32 R56, R188.reuse, R104, R56 ;  /* 0x00000068bc38723c */ /* 0x050fe20000001838 */
[----:B-----5:R-:W4:Y:S07]  /*d4a0*/  LDSM.16.M88.4 R12, [R237+0x5800] ;  /* 0x00580000ed0c783b */ /* 0x020f2e0000000200 */
[----:B------:R-:W-:Y:S01]  /*d4b0*/  HMMA.16816.F32 R52, R188, R106, R52 ;  /* 0x0000006abc34723c */ /* 0x000fe20000001834 */
[----:B------:R-:W1:Y:S07]  /*d4c0*/  MUFU.TANH R7, R7 ;  /* 0x0000000700077308 */ /* 0x000e6e0000002400 */
[----:B------:R-:W-:Y:S01]  /*d4d0*/  HMMA.16816.F32 R108, R184, R100, R88 ;  /* 0x00000064b86c723c */ /* 0x000fe20000001858 */
[----:B------:R-:W5:Y:S01]  /*d4e0*/  LDSM.16.M88.4 R88, [R235+0xc900] ;  /* 0x00c90000eb58783b */ /* 0x000f620000000200 */
[----:B------:R-:W2:Y:S06]  /*d4f0*/  MUFU.TANH R74, R74 ;  /* 0x0000004a004a7308 */ /* 0x000eac0000002400 */
[----:B------:R-:W-:Y:S01]  /*d500*/  HMMA.16816.F32 R20, R212, R10, R20 ;  /* 0x0000000ad414723c */ /* 0x000fe20000001814 */
[----:B------:R-:W2:Y:S07]  /*d510*/  LDSM.16.M88.4 R8, [R235+0xd100] ;  /* 0x00d10000eb08783b */ /* 0x000eae0000000200 */
[C---:B-1----:R-:W-:Y:S08]  /*d520*/  HMMA.16816.F32 R48, R188.reuse, R96, R48 ;  /* 0x00000060bc30723c */ /* 0x042ff00000001830 */
[----:B------:R-:W-:Y:S08]  /*d530*/  HMMA.16816.F32 R44, R188, R98, R44 ;  /* 0x00000062bc2c723c */ /* 0x000ff0000000182c */
[----:B------:R-:W-:Y:S01]  /*d540*/  HMMA.16816.F32 R64, R192, R24, R64 ;  /* 0x00000018c040723c */ /* 0x000fe20000001840 */
[----:B------:R-:W-:-:S02]  /*d550*/  FMUL.FTZ R20, R20, c[0x0][0x320] ;  /* 0x0000c80014147a20 */ /* 0x000fc40000410000 */
[----:B------:R-:W-:Y:S02]  /*d560*/  FMUL.FTZ R21, R21, c[0x0][0x320] ;  /* 0x0000c80015157a20 */ /* 0x000fe40000410000 */
[----:B------:R-:W-:Y:S02]  /*d570*/  FMUL.FTZ R22, R22, c[0x0][0x320] ;  /* 0x0000c80016167a20 */ /* 0x000fe40000410000 */
[----:B------:R-:W-:Y:S01]  /*d580*/  FMUL.FTZ R23, R23, c[0x0][0x320] ;  /* 0x0000c80017177a20 */ /* 0x000fe20000410000 */
[----:B------:R-:W-:Y:S01]  /*d590*/  HMMA.16816.F32 R60, R188, R70, R60 ;  /* 0x00000046bc3c723c */ /* 0x000fe2000000183c */
[----:B------:R-:W-:Y:S01]  /*d5a0*/  LDSM.16.M88.4 R68, [R224+0x4800] ;  /* 0x00480000e044783b */ /* 0x000fe20000000200 */
[----:B------:R-:W1:Y:S06]  /*d5b0*/  MUFU.TANH R75, R22 ;  /* 0x00000016004b7308 */ /* 0x000e6c0000002400 */
[C---:B---3--:R-:W-:Y:S08]  /*d5c0*/  HMMA.16816.F32 R56, R192.reuse, R16, R56 ;  /* 0x00000010c038723c */ /* 0x048ff00000001838 */
[C---:B------:R-:W-:Y:S01]  /*d5d0*/  HMMA.16816.F32 R52, R192.reuse, R18, R52 ;  /* 0x00000012c034723c */ /* 0x040fe20000001834 */
[----:B------:R-:W3:Y:S07]  /*d5e0*/  LDSM.16.M88.4 R16, [R238+0xe100] ;  /* 0x00e10000ee10783b */ /* 0x000eee0000000200 */
[C---:B----4-:R-:W-:Y:S08]  /*d5f0*/  HMMA.16816.F32 R48, R192.reuse, R12, R48 ;  /* 0x0000000cc030723c */ /* 0x050ff00000001830 */
[----:B------:R-:W-:Y:S01]  /*d600*/  HMMA.16816.F32 R44, R192, R14, R44 ;  /* 0x0000000ec02c723c */ /* 0x000fe2000000182c */
[----:B------:R-:W4:Y:S07]  /*d610*/  LDSM.16.M88.4 R12, [R238+0xe900] ;  /* 0x00e90000ee0c783b */ /* 0x000f2e0000000200 */
[----:B-----5:R-:W-:Y:S01]  /*d620*/  HMMA.16816.F32 R64, R196, R88, R64 ;  /* 0x00000058c440723c */ /* 0x020fe20000001840 */
[----:B------:R-:W1:Y:S07]  /*d630*/  MUFU.TANH R88, R23 ;  /* 0x0000001700587308 */ /* 0x000e6e0000002400 */
[----:B------:R-:W-:Y:S01]  /*d640*/  HMMA.16816.F32 R60, R192, R26, R60 ;  /* 0x0000001ac03c723c */ /* 0x000fe2000000183c */
[----:B------:R-:W5:Y:S07]  /*d650*/  LDSM.16.M88.4 R24, [R224+0x5000] ;  /* 0x00500000e018783b */ /* 0x000f6e0000000200 */
[C---:B--2---:R-:W-:Y:S08]  /*d660*/  HMMA.16816.F32 R56, R196.reuse, R8, R56 ;  /* 0x00000008c438723c */ /* 0x044ff00000001838 */
[----:B------:R-:W-:Y:S01]  /*d670*/  HMMA.16816.F32 R52, R196, R10, R52 ;  /* 0x0000000ac434723c */ /* 0x000fe20000001834 */
[----:B------:R-:W2:Y:S07]  /*d680*/  LDSM.16.M88.4 R8, [R237+0x6000] ;  /* 0x00600000ed08783b */ /* 0x000eae0000000200 */
[C---:B---3--:R-:W-:Y:S08]  /*d690*/  HMMA.16816.F32 R40, R188.reuse, R16, R40 ;  /* 0x00000010bc28723c */ /* 0x048ff00000001828 */
[----:B------:R-:W-:Y:S01]  /*d6a0*/  HMMA.16816.F32 R36, R188, R18, R36 ;  /* 0x00000012bc24723c */ /* 0x000fe20000001824 */
[----:B------:R-:W3:Y:S07]  /*d6b0*/  LDSM.16.M88.4 R16, [R237+0x6800] ;  /* 0x00680000ed10783b */ /* 0x000eee0000000200 */
[----:B------:R-:W-:Y:S01]  /*d6c0*/  HMMA.16816.F32 R64, R212, R68, R64 ;  /* 0x00000044d440723c */ /* 0x000fe20000001840 */
[----:B------:R-:W1:Y:S07]  /*d6d0*/  MUFU.TANH R68, R20 ;  /* 0x0000001400447308 */ /* 0x000e6e0000002400 */
[C---:B----4-:R-:W-:Y:S01]  /*d6e0*/  HMMA.16816.F32 R28, R188.reuse, R12, R28 ;  /* 0x0000000cbc1c723c */ /* 0x050fe2000000181c */
[----:B------:R4:W1:Y:S07]  /*d6f0*/  MUFU.TANH R69, R21 ;  /* 0x0000001500457308 */ /* 0x00086e0000002400 */
[----:B------:R-:W-:Y:S01]  /*d700*/  HMMA.16816.F32 R92, R188, R14, R92 ;  /* 0x0000000ebc5c723c */ /* 0x000fe2000000185c */
[----:B------:R-:W-:Y:S07]  /*d710*/  LDSM.16.M88.4 R12, [R237+0x7000] ;  /* 0x00700000ed0c783b */ /* 0x000fee0000000200 */
[----:B-----5:R-:W-:Y:S01]  /*d720*/  HMMA.16816.F32 R56, R212, R24, R56 ;  /* 0x00000018d438723c */ /* 0x020fe20000001838 */
[----:B----4-:R-:W4:Y:S01]  /*d730*/  LDSM.16.M88.4 R20, [R235+0xd900] ;  /* 0x00d90000eb14783b */ /* 0x010f220000000200 */
[----:B------:R-:W-:-:S02]  /*d740*/  FMUL.FTZ R64, R64, c[0x0][0x320] ;  /* 0x0000c80040407a20 */ /* 0x000fc40000410000 */
[----:B------:R-:W-:Y:S02]  /*d750*/  FMUL.FTZ R65, R65, c[0x0][0x320] ;  /* 0x0000c80041417a20 */ /* 0x000fe40000410000 */
[----:B------:R-:W-:Y:S02]  /*d760*/  FMUL.FTZ R66, R66, c[0x0][0x320] ;  /* 0x0000c80042427a20 */ /* 0x000fe40000410000 */
[----:B------:R-:W-:Y:S01]  /*d770*/  HMMA.16816.F32 R52, R212, R26, R52 ;  /* 0x0000001ad434723c */ /* 0x000fe20000001834 */
[----:B------:R-:W5:Y:S01]  /*d780*/  LDSM.16.M88.4 R24, [R235+0xe100] ;  /* 0x00e10000eb18783b */ /* 0x000f620000000200 */
[----:B------:R-:W-:Y:S01]  /*d790*/  FMUL.FTZ R67, R67, c[0x0][0x320] ;  /* 0x0000c80043437a20 */ /* 0x000fe20000410000 */
[----:B------:R-:W1:Y:S05]  /*d7a0*/  MUFU.TANH R89, R66 ;  /* 0x0000004200597308 */ /* 0x000e6a0000002400 */
[----:B------:R-:W-:Y:S03]  /*d7b0*/  HMMA.16816.F32 R60, R196, R90, R60 ;  /* 0x0000005ac43c723c */ /* 0x000fe6000000183c */
[----:B------:R-:W1:Y:S05]  /*d7c0*/  MUFU.TANH R90, R67 ;  /* 0x00000043005a7308 */ /* 0x000e6a0000002400 */
[----:B--2---:R-:W-:Y:S01]  /*d7d0*/  HMMA.16816.F32 R40, R192, R8, R40 ;  /* 0x00000008c028723c */ /* 0x004fe20000001828 */
[----:B------:R-:W-:-:S02]  /*d7e0*/  FMUL.FTZ R56, R56, c[0x0][0x320] ;  /* 0x0000c80038387a20 */ /* 0x000fc40000410000 */
[----:B------:R-:W-:Y:S02]  /*d7f0*/  FMUL.FTZ R57, R57, c[0x0][0x320] ;  /* 0x0000c80039397a20 */ /* 0x000fe40000410000 */
[----:B------:R-:W-:Y:S02]  /*d800*/  FMUL.FTZ R58, R58, c[0x0][0x320] ;  /* 0x0000c8003a3a7a20 */ /* 0x000fe40000410000 */
[----:B------:R-:W-:Y:S01]  /*d810*/  FMUL.FTZ R59, R59, c[0x0][0x320] ;  /* 0x0000c8003b3b7a20 */ /* 0x000fe20000410000 */
[----:B------:R-:W-:Y:S01]  /*d820*/  HMMA.16816.F32 R36, R192, R10, R36 ;  /* 0x0000000ac024723c */ /* 0x000fe20000001824 */
[----:B------:R-:W2:Y:S01]  /*d830*/  LDSM.16.M88.4 R8, [R238+0xf100] ;  /* 0x00f10000ee08783b */ /* 0x000ea20000000200 */
[----:B------:R-:W-:Y:S01]  /*d840*/  FMUL.FTZ R52, R52, c[0x0][0x320] ;  /* 0x0000c80034347a20 */ /* 0x000fe20000410000 */
[----:B------:R-:W1:Y:S01]  /*d850*/  MUFU.TANH R56, R56 ;  /* 0x0000003800387308 */ /* 0x000e620000002400 */
[----:B------:R-:W-:Y:S02]  /*d860*/  FMUL.FTZ R53, R53, c[0x0][0x320] ;  /* 0x0000c80035357a20 */ /* 0x000fe40000410000 */
[----:B------:R-:W-:-:S02]  /*d870*/  FMUL.FTZ R54, R54, c[0x0][0x320] ;  /* 0x0000c80036367a20 */ /* 0x000fc40000410000 */
[----:B------:R-:W-:Y:S01]  /*d880*/  HMMA.16816.F32 R84, R184, R102, R84 ;  /* 0x00000066b854723c */ /* 0x000fe20000001854 */
[----:B------:R-:W-:Y:S02]  /*d890*/  FMUL.FTZ R55, R55, c[0x0][0x320] ;  /* 0x0000c80037377a20 */ /* 0x000fe40000410000 */
[----:B------:R-:W1:Y:S05]  /*d8a0*/  MUFU.TANH R182, R54 ;  /* 0x0000003600b67308 */ /* 0x000e6a0000002400 */
[C---:B---3--:R-:W-:Y:S03]  /*d8b0*/  HMMA.16816.F32 R28, R192.reuse, R16, R28 ;  /* 0x00000010c01c723c */ /* 0x048fe6000000181c */
[----:B------:R-:W3:Y:S05]  /*d8c0*/  MUFU.TANH R181, R55 ;  /* 0x0000003700b57308 */ /* 0x000eea0000002400 */
[----:B------:R-:W-:Y:S01]  /*d8d0*/  HMMA.16816.F32 R92, R192, R18, R92 ;  /* 0x00000012c05c723c */ /* 0x000fe2000000185c */
[----:B------:R-:W1:Y:S02]  /*d8e0*/  LDSM.16.M88.4 R16, [R238+0xf900] ;  /* 0x00f90000ee10783b */ /* 0x000e640000000200 */
[----:B------:R-:W1:Y:S05]  /*d8f0*/  MUFU.TANH R57, R57 ;  /* 0x0000003900397308 */ /* 0x000e6a0000002400 */
[C---:B----4-:R-:W-:Y:S03]  /*d900*/  HMMA.16816.F32 R48, R196.reuse, R20, R48 ;  /* 0x00000014c430723c */ /* 0x050fe60000001830 */
[----:B------:R-:W4:Y:S05]  /*d910*/  MUFU.TANH R58, R58 ;  /* 0x0000003a003a7308 */ /* 0x000f2a0000002400 */
[----:B------:R-:W-:Y:S01]  /*d920*/  HMMA.16816.F32 R44, R196, R22, R44 ;  /* 0x00000016c42c723c */ /* 0x000fe2000000182c */
[----:B------:R-:W1:Y:S02]  /*d930*/  LDSM.16.M88.4 R20, [R224+0x6000] ;  /* 0x00600000e014783b */ /* 0x000e640000000200 */
[----:B------:R-:W1:Y:S05]  /*d940*/  MUFU.TANH R59, R59 ;  /* 0x0000003b003b7308 */ /* 0x000e6a0000002400 */
[----:B------:R-:W-:Y:S03]  /*d950*/  HMMA.16816.F32 R60, R212, R70, R60 ;  /* 0x00000046d43c723c */ /* 0x000fe6000000183c */
[----:B------:R-:W1:Y:S05]  /*d960*/  MUFU.TANH R70, R64 ;  /* 0x0000004000467308 */ /* 0x000e6a0000002400 */
[----:B-----5:R-:W-:Y:S03]  /*d970*/  HMMA.16816.F32 R40, R196, R24, R40 ;  /* 0x00000018c428723c */ /* 0x020fe60000001828 */
[----:B------:R5:W1:Y:S05]  /*d980*/  MUFU.TANH R71, R65 ;  /* 0x0000004100477308 */ /* 0x000a6a0000002400 */
[C---:B--2---:R-:W-:Y:S08]  /*d990*/  HMMA.16816.F32 R108, R188.reuse, R8, R108 ;  /* 0x00000008bc6c723c */ /* 0x044ff0000000186c */
[----:B------:R-:W-:Y:S01]  /*d9a0*/  HMMA.16816.F32 R84, R188, R10, R84 ;  /* 0x0000000abc54723c */ /* 0x000fe20000001854 */
[----:B------:R-:W-:Y:S01]  /*d9b0*/  LDSM.16.M88.4 R8, [R237+0x7800] ;  /* 0x00780000ed08783b */ /* 0x000fe20000000200 */
[----:B------:R-:W-:-:S02]  /*d9c0*/  FMUL.FTZ R60, R60, c[0x0][0x320] ;  /* 0x0000c8003c3c7a20 */ /* 0x000fc40000410000 */
[----:B------:R-:W-:Y:S01]  /*d9d0*/  FMUL.FTZ R61, R61, c[0x0][0x320] ;  /* 0x0000c8003d3d7a20 */ /* 0x000fe20000410000 */
[----:B-----5:R-:W2:Y:S01]  /*d9e0*/  LDSM.16.M88.4 R64, [R224+0x5800] ;  /* 0x00580000e040783b */ /* 0x020ea20000000200 */
[----:B------:R-:W-:Y:S02]  /*d9f0*/  FMUL.FTZ R62, R62, c[0x0][0x320] ;  /* 0x0000c8003e3e7a20 */ /* 0x000fe40000410000 */
[----:B------:R-:W-:Y:S01]  /*da00*/  HMMA.16816.F32 R36, R196, R26, R36 ;  /* 0x0000001ac424723c */ /* 0x000fe20000001824 */
[----:B------:R-:W-:Y:S01]  /*da10*/  LDSM.16.M88.4 R24, [R224+0x6800] ;  /* 0x00680000e018783b */ /* 0x000fe20000000200 */
[----:B------:R-:W-:Y:S01]  /*da20*/  FMUL.FTZ R63, R63, c[0x0][0x320] ;  /* 0x0000c8003f3f7a20 */ /* 0x000fe20000410000 */
[----:B------:R-:W2:Y:S05]  /*da30*/  MUFU.TANH R60, R60 ;  /* 0x0000003c003c7308 */ /* 0x000eaa0000002400 */
[C---:B-1----:R-:W-:Y:S03]  /*da40*/  HMMA.16816.F32 R80, R188.reuse, R16, R80 ;  /* 0x00000010bc50723c */ /* 0x042fe60000001850 */
[----:B------:R-:W1:Y:S05]  /*da50*/  MUFU.TANH R61, R61 ;  /* 0x0000003d003d7308 */ /* 0x000e6a0000002400 */
[----:B------:R-:W-:Y:S01]  /*da60*/  HMMA.16816.F32 R76, R188, R18, R76 ;  /* 0x00000012bc4c723c */ /* 0x000fe2000000184c */
[----:B------:R-:W-:Y:S02]  /*da70*/  LDSM.16.M88.4 R16, [R224+0x7800] ;  /* 0x00780000e010783b */ /* 0x000fe40000000200 */
[----:B------:R-:W1:Y:S05]  /*da80*/  MUFU.TANH R62, R62 ;  /* 0x0000003e003e7308 */ /* 0x000e6a0000002400 */
[----:B------:R-:W-:Y:S03]  /*da90*/  HMMA.16816.F32 R40, R212, R20, R40 ;  /* 0x00000014d428723c */ /* 0x000fe60000001828 */
[----:B------:R-:W1:Y:S05]  /*daa0*/  MUFU.TANH R63, R63 ;  /* 0x0000003f003f7308 */ /* 0x000e6a0000002400 */
[C---:B------:R-:W-:Y:S08]  /*dab0*/  HMMA.16816.F32 R108, R192.reuse, R12, R108 ;  /* 0x0000000cc06c723c */ /* 0x040ff0000000186c */
[----:B------:R-:W-:Y:S01]  /*dac0*/  HMMA.16816.F32 R84, R192, R14, R84 ;  /* 0x0000000ec054723c */ /* 0x000fe20000001854 */
[----:B------:R-:W5:Y:S07]  /*dad0*/  LDSM.16.M88.4 R12, [R235+0xf900] ;  /* 0x00f90000eb0c783b */ /* 0x000f6e0000000200 */
[----:B--2---:R-:W-:Y:S01]  /*dae0*/  HMMA.16816.F32 R48, R212, R64, R48 ;  /* 0x00000040d430723c */ /* 0x004fe20000001830 */
[----:B------:R-:W2:Y:S01]  /*daf0*/  MUFU.TANH R64, R52 ;  /* 0x0000003400407308 */ /* 0x000ea20000002400 */
[----:B------:R-:W-:-:S02]  /*db00*/  FMUL.FTZ R40, R40, c[0x0][0x320] ;  /* 0x0000c80028287a20 */ /* 0x000fc40000410000 */
[----:B------:R-:W-:Y:S02]  /*db10*/  FMUL.FTZ R41, R41, c[0x0][0x320] ;  /* 0x0000c80029297a20 */ /* 0x000fe40000410000 */
[----:B------:R-:W-:Y:S02]  /*db20*/  FMUL.FTZ R42, R42, c[0x0][0x320] ;  /* 0x0000c8002a2a7a20 */ /* 0x000fe40000410000 */
[----:B------:R-:W-:Y:S01]  /*db30*/  HMMA.16816.F32 R36, R212, R22, R36 ;  /* 0x00000016d424723c */ /* 0x000fe20000001824 */
[----:B------:R1:W1:Y:S01]  /*db40*/  MUFU.TANH R65, R53 ;  /* 0x0000003500417308 */ /* 0x0002620000002400 */
[----:B------:R-:W2:Y:S01]  /*db50*/  LDSM.16.M88.4 R20, [R235+0xf100] ;  /* 0x00f10000eb14783b */ /* 0x000ea20000000200 */
[----:B------:R-:W-:-:S05]  /*db60*/  FMUL.FTZ R43, R43, c[0x0][0x320] ;  /* 0x0000c8002b2b7a20 */ /* 0x000fca0000410000 */
[C---:B------:R-:W-:Y:S01]  /*db70*/  HMMA.16816.F32 R80, R192.reuse, R8, R80 ;  /* 0x00000008c050723c */ /* 0x040fe20000001850 */
[----:B------:R-:W2:Y:S07]  /*db80*/  MUFU.TANH R178, R40 ;  /* 0x0000002800b27308 */ /* 0x000eae0000002400 */
[----:B------:R-:W-:Y:S01]  /*db90*/  HMMA.16816.F32 R76, R192, R10, R76 ;  /* 0x0000000ac04c723c */ /* 0x000fe2000000184c */
[----:B-1----:R-:W1:Y:S01]  /*dba0*/  LDSM.16.M88.4 R52, [R235+0xe900] ;  /* 0x00e90000eb34783b */ /* 0x002e620000000200 */
[----:B------:R-:W1:Y:S01]  /*dbb0*/  MUFU.TANH R177, R41 ;  /* 0x0000002900b17308 */ /* 0x000e620000002400 */
[----:B------:R-:W-:-:S02]  /*dbc0*/  FMUL.FTZ R48, R48, c[0x0][0x320] ;  /* 0x0000c80030307a20 */ /* 0x000fc40000410000 */
[----:B------:R-:W-:Y:S02]  /*dbd0*/  FMUL.FTZ R49, R49, c[0x0][0x320] ;  /* 0x0000c80031317a20 */ /* 0x000fe40000410000 */
[----:B------:R-:W-:Y:S01]  /*dbe0*/  FMUL.FTZ R50, R50, c[0x0][0x320] ;  /* 0x0000c80032327a20 */ /* 0x000fe20000410000 */
[----:B------:R-:W-:Y:S01]  /*dbf0*/  HMMA.16816.F32 R44, R212, R66, R44 ;  /* 0x00000042d42c723c */ /* 0x000fe2000000182c */
[----:B------:R-:W-:Y:S01]  /*dc00*/  FMUL.FTZ R51, R51, c[0x0][0x320] ;  /* 0x0000c80033337a20 */ /* 0x000fe20000410000 */
[----:B------:R-:W1:Y:S01]  /*dc10*/  MUFU.TANH R161, R42 ;  /* 0x0000002a00a17308 */ /* 0x000e620000002400 */
[----:B------:R-:W-:Y:S02]  /*dc20*/  FMUL.FTZ R36, R36, c[0x0][0x320] ;  /* 0x0000c80024247a20 */ /* 0x000fe40000410000 */
[----:B------:R-:W-:Y:S02]  /*dc30*/  FMUL.FTZ R37, R37, c[0x0][0x320] ;  /* 0x0000c80025257a20 */ /* 0x000fe40000410000 */
[----:B------:R-:W-:Y:S01]  /*dc40*/  FMUL.FTZ R38, R38, c[0x0][0x320] ;  /* 0x0000c80026267a20 */ /* 0x000fe20000410000 */
[C---:B-----5:R-:W-:Y:S01]  /*dc50*/  HMMA.16816.F32 R80, R196.reuse, R12, R80 ;  /* 0x0000000cc450723c */ /* 0x060fe20000001850 */
[----:B------:R-:W-:Y:S01]  /*dc60*/  FMUL.FTZ R39, R39, c[0x0][0x320] ;  /* 0x0000c80027277a20 */ /* 0x000fe20000410000 */
[----:B------:R5:W1:Y:S06]  /*dc70*/  MUFU.TANH R162, R43 ;  /* 0x0000002b00a27308 */ /* 0x000a6c0000002400 */
[C---:B------:R-:W-:Y:S02]  /*dc80*/  HMMA.16816.F32 R76, R196.reuse, R14, R76 ;  /* 0x0000000ec44c723c */ /* 0x040fe4000000184c */
[----:B------:R1:W1:Y:S06]  /*dc90*/  MUFU.TANH R145, R48 ;  /* 0x0000003000917308 */ /* 0x00026c0000002400 */
[----:B--2---:R-:W-:Y:S01]  /*dca0*/  HMMA.16816.F32 R108, R196, R20, R108 ;  /* 0x00000014c46c723c */ /* 0x004fe2000000186c */
[----:B------:R-:W-:Y:S01]  /*dcb0*/  FMUL.FTZ R44, R44, c[0x0][0x320] ;  /* 0x0000c8002c2c7a20 */ /* 0x000fe20000410000 */
[----:B-----5:R-:W2:Y:S01]  /*dcc0*/  LDSM.16.M88.4 R40, [R224+0x7000] ;  /* 0x00700000e028783b */ /* 0x020ea20000000200 */
[----:B------:R-:W-:Y:S01]  /*dcd0*/  FMUL.FTZ R45, R45, c[0x0][0x320] ;  /* 0x0000c8002d2d7a20 */ /* 0x000fe20000410000 */
[----:B------:R2:W2:Y:S01]  /*dce0*/  MUFU.TANH R146, R49 ;  /* 0x0000003100927308 */ /* 0x0004a20000002400 */
[----:B------:R-:W-:Y:S01]  /*dcf0*/  FMUL.FTZ R46, R46, c[0x0][0x320] ;  /* 0x0000c8002e2e7a20 */ /* 0x000fe20000410000 */
[----:B------:R-:W-:-:S04]  /*dd00*/  DEPBAR.LE SB0, 0x0 ;  /* 0x000080000000791a */ /* 0x000fc80000000000 */
[C---:B-1----:R-:W-:Y:S01]  /*dd10*/  HMMA.16816.F32 R28, R196.reuse, R52, R28 ;  /* 0x00000034c41c723c */ /* 0x042fe2000000181c */
[----:B------:R-:W-:Y:S01]  /*dd20*/  FMUL.FTZ R47, R47, c[0x0][0x320] ;  /* 0x0000c8002f2f7a20 */ /* 0x000fe20000410000 */
[----:B------:R1:W1:Y:S06]  /*dd30*/  MUFU.TANH R150, R50 ;  /* 0x0000003200967308 */ /* 0x00026c0000002400 */
        /* <DEDUP_REMOVED lines=9> */
[----:B------:R1:W1:Y:S06]  /*ddd0*/  MUFU.TANH R179, R47 ;  /* 0x0000002f00b37308 */ /* 0x00026c0000002400 */
[----:B------:R-:W-:Y:S01]  /*dde0*/  HMMA.16816.F32 R92, R212, R26, R92 ;  /* 0x0000001ad45c723c */ /* 0x000fe2000000185c */
[----:B------:R-:W-:Y:S01]  /*ddf0*/  FMUL.FTZ R66, R82, c[0x0][0x320] ;  /* 0x0000c80052427a20 */ /* 0x000fe20000410000 */
[----:B------:R1:W1:Y:S01]  /*de00*/  MUFU.TANH R160, R36 ;  /* 0x0000002400a07308 */ /* 0x0002620000002400 */
[----:B------:R-:W-:-:S02]  /*de10*/  FMUL.FTZ R11, R83, c[0x0][0x320] ;  /* 0x0000c800530b7a20 */ /* 0x000fc40000410000 */
[----:B------:R-:W-:Y:S02]  /*de20*/  FMUL.FTZ R80, R80, c[0x0][0x320] ;  /* 0x0000c80050507a20 */ /* 0x000fe40000410000 */
[----:B------:R-:W-:Y:S01]  /*de30*/  FMUL.FTZ R81, R81, c[0x0][0x320] ;  /* 0x0000c80051517a20 */ /* 0x000fe20000410000 */
[C---:B--2---:R-:W-:Y:S01]  /*de40*/  HMMA.16816.F32 R108, R212.reuse, R40, R108 ;  /* 0x00000028d46c723c */ /* 0x044fe2000000186c */
        /* <DEDUP_REMOVED lines=50> */
[----:B--234-:R-:W-:Y:S01]  /*e170*/  IMAD.U32 R8, RZ, RZ, UR14 ;  /* 0x0000000eff087e24 */ /* 0x01cfe2000f8e00ff */
[----:B------:R-:W-:Y:S01]  /*e180*/  ISETP.NE.AND P3, PT, R239, 0x1, PT ;  /* 0x00000001ef00780c */ /* 0x000fe20003f65270 */
[----:B------:R-:W-:-:S03]  /*e190*/  IMAD.MOV.U32 R241, RZ, RZ, RZ ;  /* 0x000000fffff17224 */ /* 0x000fc600078e00ff */
[----:B------:R-:W-:-:S04]  /*e1a0*/  IADD3 R8, R240, UR7, R8 ;  /* 0x00000007f0087c10 */ /* 0x000fc8000fffe008 */
[----:B------:R-:W-:-:S05]  /*e1b0*/  IADD3 R242, R8, -0x100, RZ ;  /* 0xffffff0008f27810 */ /* 0x000fca0007ffe0ff */
        /* <DEDUP_REMOVED lines=10> */
[----:B------:R-:W-:Y:S01]  /*e260*/  IADD3 R24, -R6, 0x10, RZ ;  /* 0x0000001006187810 */ /* 0x000fe20007ffe1ff */
[----:B------:R-:W-:Y:S01]  /*e270*/  IMAD R242, R8, c[0x0][0x2b8], R242 ;  /* 0x0000ae0008f27a24 */ /* 0x000fe200078e02f2 */
[----:B------:R-:W-:Y:S02]  /*e280*/  IADD3 R26, -R10, 0x10, RZ ;  /* 0x000000100a1a7810 */ /* 0x000fe40007ffe1ff */
[----:B------:R-:W-:Y:S02]  /*e290*/  LOP3.LUT R24, R24, 0xf, RZ, 0xc0, !PT ;  /* 0x0000000f18187812 */ /* 0x000fe400078ec0ff */
[----:B------:R-:W-:-:S02]  /*e2a0*/  SHF.R.S32.HI R8, RZ, 0x1f, R242 ;  /* 0x0000001fff087819 */ /* 0x000fc400000114f2 */
[----:B------:R-:W-:Y:S02]  /*e2b0*/  LOP3.LUT R26, R26, 0xf, RZ, 0xc0, !PT ;  /* 0x0000000f1a1a7812 */ /* 0x000fe400078ec0ff */
[----:B------:R-:W-:Y:S01]  /*e2c0*/  SHF.L.U64.HI R9, R33, 0x1, R34 ;  /* 0x0000000121097819 */ /* 0x000fe20000010222 */
[----:B------:R-:W-:-:S04]  /*e2d0*/  IMAD R8, R8, c[0x0][0x1e0], RZ ;  /* 0x0000780008087a24 */ /* 0x000fc800078e02ff */
[C---:B------:R-:W-:Y:S02]  /*e2e0*/  IMAD R8, R242.reuse, c[0x0][0x1e4], R8 ;  /* 0x00007900f2087a24 */ /* 0x040fe400078e0208 */
[----:B--2---:R-:W-:-:S04]  /*e2f0*/  IMAD.WIDE.U32 R14, R242, c[0x0][0x1e0], RZ ;  /* 0x00007800f20e7a25 */ /* 0x004fc800078e00ff */
[----:B------:R-:W-:Y:S01]  /*e300*/  IMAD.IADD R15, R15, 0x1, R8 ;  /* 0x000000010f0f7824 */ /* 0x000fe200078e0208 */
[----:B---3--:R-:W-:-:S03]  /*e310*/  SHF.R.S32.HI R8, RZ, 0x1f, R241 ;  /* 0x0000001fff087819 */ /* 0x008fc600000114f1 */
[----:B------:R-:W-:-:S04]  /*e320*/  IMAD.WIDE.U32 R14, R241, c[0x0][0x1f0], R14 ;  /* 0x00007c00f10e7a25 */ /* 0x000fc800078e000e */
[----:B------:R-:W-:Y:S01]  /*e330*/  IMAD R8, R8, c[0x0][0x1f0], RZ ;  /* 0x00007c0008087a24 */ /* 0x000fe200078e02ff */
[----:B------:R-:W-:Y:S01]  /*e340*/  IADD3 R18, P0, R14, UR26, RZ ;  /* 0x0000001a0e127c10 */ /* 0x000fe2000ff1e0ff */
[----:B------:R-:W-:Y:S02]  /*e350*/  IMAD.SHL.U32 R14, R32, 0x2, RZ ;  /* 0x00000002200e7824 */ /* 0x000fe400078e00ff */
[----:B------:R-:W-:-:S05]  /*e360*/  IMAD R8, R241, c[0x0][0x1f4], R8 ;  /* 0x00007d00f1087a24 */ /* 0x000fca00078e0208 */
[----:B------:R-:W-:Y:S02]  /*e370*/  IADD3.X R8, R15, UR15, R8, P0, !PT ;  /* 0x0000000f0f087c10 */ /* 0x000fe400087fe408 */
[----:B------:R-:W-:Y:S02]  /*e380*/  LEA R17, P0, R18, c[0x0][0x1c8], 0x1 ;  /* 0x0000720012117a11 */ /* 0x000fe400078008ff */
[----:B------:R-:W-:Y:S02]  /*e390*/  SHF.L.U64.HI R15, R32, 0x1, R35 ;  /* 0x00000001200f7819 */ /* 0x000fe40000010223 */
        /* <DEDUP_REMOVED lines=11> */
[----:B---3--:R-:W-:Y:S02]  /*e450*/  IADD3.X R27, RZ, R16, R15, P1, P0 ;  /* 0x00000010ff1b7210 */ /* 0x008fe40000fe040f */
[----:B------:R-:W-:Y:S02]  /*e460*/  IADD3 R24, P1, P0, R24, R25, R8 ;  /* 0x0000001918187210 */ /* 0x000fe4000783e008 */
[C---:B----4-:R-:W-:Y:S02]  /*e470*/  IADD3 R28, P2, R21.reuse, R14, RZ ;  /* 0x0000000e151c7210 */ /* 0x050fe40007f5e0ff */
[----:B------:R-:W-:Y:S02]  /*e480*/  IADD3.X R25, RZ, R16, R9, P1, P0 ;  /* 0x00000010ff197210 */ /* 0x000fe40000fe0409 */
[----:B-1----:R-:W-:Y:S02]  /*e490*/  IADD3 R36, P0, R21, R8, RZ ;  /* 0x0000000815247210 */ /* 0x002fe40007f1e0ff */
[C---:B-----5:R-:W-:Y:S01]  /*e4a0*/  IADD3 R30, P1, R19.reuse, R14, RZ ;  /* 0x0000000e131e7210 */ /* 0x060fe20007f3e0ff */
[C---:B------:R-:W-:Y:S01]  /*e4b0*/  IMAD.X R29, R22.reuse, 0x1, R15, P2 ;  /* 0x00000001161d7824 */ /* 0x040fe200010e060f */
[----:B------:R-:W-:Y:S01]  /*e4c0*/  IADD3 R16, P2, R19, R8, RZ ;  /* 0x0000000813107210 */ /* 0x000fe20007f5e0ff */
[----:B------:R-:W-:Y:S01]  /*e4d0*/  IMAD.X R37, R22, 0x1, R9, P0 ;  /* 0x0000000116257824 */ /* 0x000fe200000e0609 */
[----:B------:R-:W-:-:S02]  /*e4e0*/  IADD3 R14, P0, R17, R14, RZ ;  /* 0x0000000e110e7210 */ /* 0x000fc40007f1e0ff */
[----:B------:R1:W-:Y:S01]  /*e4f0*/  LDGSTS.E.BYPASS.LTC128B.128 [R243+0x8100], [R28.64], !P5 ;  /* 0x081000001cf37fae */ /* 0x0003e2000e901d54 */
[C---:B------:R-:W-:Y:S01]  /*e500*/  IMAD.X R31, R20.reuse, 0x1, R15, P1 ;  /* 0x00000001141f7824 */ /* 0x040fe200008e060f */
[----:B------:R-:W-:Y:S01]  /*e510*/  IADD3 R8, P1, R17, R8, RZ ;  /* 0x0000000811087210 */ /* 0x000fe20007f3e0ff */
[----:B------:R-:W-:Y:S01]  /*e520*/  IMAD.X R17, R20, 0x1, R9, P2 ;  /* 0x0000000114117824 */ /* 0x000fe200010e0609 */
[----:B------:R-:W-:Y:S01]  /*e530*/  ISETP.NE.U32.AND P2, PT, R6, RZ, PT ;  /* 0x000000ff0600720c */ /* 0x000fe20003f45070 */
[----:B--2---:R-:W-:Y:S01]  /*e540*/  IMAD.X R15, R18, 0x1, R15, P0 ;  /* 0x00000001120f7824 */ /* 0x004fe200000e060f */
        /* <DEDUP_REMOVED lines=9> */
.L_x_136:
        /* <DEDUP_REMOVED lines=25> */
[----:B------:R-:W-:Y:S01]  /*e770*/  FSEL R14, R7, -INF , P1 ;  /* 0xff800000070e7808 */ /* 0x000fe20000800000 */
[----:B------:R-:W-:Y:S01]  /*e780*/  LDSM.16.MT88.4 R20, [R234+0x900] ;  /* 0x00090000ea14783b */ /* 0x000fe20000004200 */
[----:B------:R-:W-:Y:S02]  /*e790*/  FSEL R72, R72, -INF , P0 ;  /* 0xff80000048487808 */ /* 0x000fe40000000000 */
[----:B------:R-:W-:Y:S01]  /*e7a0*/  ISETP.GT.AND P0, PT, R15, 0x9, PT ;  /* 0x000000090f00780c */ /* 0x000fe20003f04270 */
[----:B------:R-:W-:Y:S01]  /*e7b0*/  LDSM.16.MT88.4 R36, [R234+0x4900] ;  /* 0x00490000ea24783b */ /* 0x000fe20000004200 */
        /* <DEDUP_REMOVED lines=157> */
[----:B-1----:R-:W-:-:S03]  /*f190*/  FMNMX.FTZ R132, R16, R132, !PT ;  /* 0x0000008410847209 */ /* 0x002fc60007810000 */
[----:B------:R-:W-:Y:S01]  /*f1a0*/  LDSM.16.MT88.4 R16, [R233+0x900] ;  /* 0x00090000e910783b */ /* 0x000fe20000004200 */
        /* <DEDUP_REMOVED lines=17> */
[----:B------:R-:W1:Y:S01]  /*f2c0*/  LDSM.16.MT88.4 R4, [R232+0x4100] ;  /* 0x00410000e804783b */ /* 0x000e620000004200 */
[----:B------:R-:W2:Y:S01]  /*f2d0*/  MUFU.EX2 R58, R58 ;  /* 0x0000003a003a7308 */ /* 0x000ea20000000800 */
[--C-:B------:R-:W-:Y:S02]  /*f2e0*/  FFMA.FTZ R61, R72, c[0x0][0x2d0], -R63.reuse ;  /* 0x0000b400483d7a23 */ /* 0x100fe4000001083f */
[--C-:B------:R-:W-:Y:S02]  /*f2f0*/  FFMA.FTZ R60, R74, c[0x0][0x2d0], -R63.reuse ;  /* 0x0000b4004a3c7a23 */ /* 0x100fe4000001083f */
[----:B------:R-:W-:-:S02]  /*f300*/  FFMA.FTZ R55, R75, c[0x0][0x2d0], -R63 ;  /* 0x0000b4004b377a23 */ /* 0x000fc4000001083f */
[----:B------:R-:W-:Y:S01]  /*f310*/  FFMA.FTZ R54, R88, c[0x0][0x2d0], -R63 ;  /* 0x0000b40058367a23 */ /* 0x000fe2000001083f */
[----:B------:R-:W-:Y:S01]  /*f320*/  MUFU.EX2 R57, R57 ;  /* 0x0000003900397308 */ /* 0x000fe20000000800 */
[----:B------:R-:W-:Y:S02]  /*f330*/  FFMA.FTZ R48, R10, c[0x0][0x2d0], -R133 ;  /* 0x0000b4000a307a23 */ /* 0x000fe40000010885 */
[--C-:B------:R-:W-:Y:S02]  /*f340*/  FFMA.FTZ R46, R9, c[0x0][0x2d0], -R63.reuse ;  /* 0x0000b400092e7a23 */ /* 0x100fe4000001083f */
[--C-:B------:R-:W-:Y:S02]  /*f350*/  FFMA.FTZ R45, R8, c[0x0][0x2d0], -R63.reuse ;  /* 0x0000b400082d7a23 */ /* 0x100fe4000001083f */
[----:B------:R-:W3:Y:S01]  /*f360*/  LDSM.16.MT88.4 R8, [R236+0x4900] ;  /* 0x00490000ec08783b */ /* 0x000ee20000004200 */
[----:B------:R-:W4:Y:S01]  /*f370*/  MUFU.EX2 R53, R53 ;  /* 0x0000003500357308 */ /* 0x000f220000000800 */
[----:B--2---:R-:W-:Y:S01]  /*f380*/  F2FP.PACK_AB R68, R58, R59 ;  /* 0x0000003b3a44723e */ /* 0x004fe200000000ff */
[----:B------:R-:W-:-:S02]  /*f390*/  FFMA.FTZ R50, R89, c[0x0][0x2d0], -R63 ;  /* 0x0000b40059327a23 */ /* 0x000fc4000001083f */
[----:B------:R-:W-:Y:S02]  /*f3a0*/  FFMA.FTZ R49, R90, c[0x0][0x2d0], -R63 ;  /* 0x0000b4005a317a23 */ /* 0x000fe4000001083f */
[--C-:B------:R-:W-:Y:S02]  /*f3b0*/  FFMA.FTZ R47, R30, c[0x0][0x2d0], -R133.reuse ;  /* 0x0000b4001e2f7a23 */ /* 0x100fe40000010885 */
[----:B------:R-:W-:Y:S01]  /*f3c0*/  MUFU.EX2 R61, R61 ;  /* 0x0000003d003d7308 */ /* 0x000fe20000000800 */
[--C-:B------:R-:W-:Y:S02]  /*f3d0*/  FFMA.FTZ R44, R28, c[0x0][0x2d0], -R133.reuse ;  /* 0x0000b4001c2c7a23 */ /* 0x100fe40000010885 */
[----:B------:R-:W-:Y:S02]  /*f3e0*/  FFMA.FTZ R43, R29, c[0x0][0x2d0], -R133 ;  /* 0x0000b4001d2b7a23 */ /* 0x000fe40000010885 */
[----:B------:R-:W2:Y:S01]  /*f3f0*/  LDSM.16.MT88.4 R28, [R233+0x4900] ;  /* 0x00490000e91c783b */ /* 0x000ea20000004200 */
[----:B------:R-:W-:-:S02]  /*f400*/  FFMA.FTZ R42, R41, c[0x0][0x2d0], -R63 ;  /* 0x0000b400292a7a23 */ /* 0x000fc4000001083f */
[----:B------:R-:W5:Y:S01]  /*f410*/  MUFU.EX2 R60, R60 ;  /* 0x0000003c003c7308 */ /* 0x000f620000000800 */
[----:B----4-:R-:W-:Y:S01]  /*f420*/  F2FP.PACK_AB R70, R53, R57 ;  /* 0x000000393546723e */ /* 0x010fe200000000ff */
[----:B------:R-:W-:Y:S02]  /*f430*/  FFMA.FTZ R40, R40, c[0x0][0x2d0], -R133 ;  /* 0x0000b40028287a23 */ /* 0x000fe40000010885 */
[--C-:B------:R-:W-:Y:S02]  /*f440*/  FFMA.FTZ R41, R183, c[0x0][0x2d0], -R63.reuse ;  /* 0x0000b400b7297a23 */ /* 0x100fe4000001083f */
[--C-:B------:R-:W-:Y:S02]  /*f450*/  FFMA.FTZ R2, R182, c[0x0][0x2d0], -R63.reuse ;  /* 0x0000b400b6027a23 */ /* 0x100fe4000001083f */
[----:B------:R-:W-:Y:S01]  /*f460*/  MUFU.EX2 R55, R55 ;  /* 0x0000003700377308 */ /* 0x000fe20000000800 */
[----:B------:R-:W-:Y:S02]  /*f470*/  FFMA.FTZ R0, R181, c[0x0][0x2d0], -R63 ;  /* 0x0000b400b5007a23 */ /* 0x000fe4000001083f */
[----:B------:R-:W-:-:S02]  /*f480*/  FFMA.FTZ R145, R145, c[0x0][0x2d0], -R133 ;  /* 0x0000b40091917a23 */ /* 0x000fc40000010885 */
[--C-:B------:R-:W-:Y:S02]  /*f490*/  FFMA.FTZ R146, R146, c[0x0][0x2d0], -R133.reuse ;  /* 0x0000b40092927a23 */ /* 0x100fe40000010885 */
[--C-:B------:R-:W-:Y:S01]  /*f4a0*/  FFMA.FTZ R148, R148, c[0x0][0x2d0], -R133.reuse ;  /* 0x0000b40094947a23 */ /* 0x100fe20000010885 */
[----:B------:R-:W4:Y:S01]  /*f4b0*/  MUFU.EX2 R54, R54 ;  /* 0x0000003600367308 */ /* 0x000f220000000800 */
[----:B-----5:R-:W-:Y:S01]  /*f4c0*/  F2FP.PACK_AB R69, R60, R61 ;  /* 0x0000003d3c45723e */ /* 0x020fe200000000ff */
[----:B------:R-:W-:Y:S02]  /*f4d0*/  FFMA.FTZ R147, R147, c[0x0][0x2d0], -R133 ;  /* 0x0000b40093937a23 */ /* 0x000fe40000010885 */
[--C-:B------:R-:W-:Y:S02]  /*f4e0*/  FFMA.FTZ R150, R150, c[0x0][0x2d0], -R63.reuse ;  /* 0x0000b40096967a23 */ /* 0x100fe4000001083f */
[--C-:B------:R-:W-:Y:S02]  /*f4f0*/  FFMA.FTZ R151, R151, c[0x0][0x2d0], -R63.reuse ;  /* 0x0000b40097977a23 */ /* 0x100fe4000001083f */
[----:B------:R-:W-:Y:S01]  /*f500*/  MUFU.EX2 R56, R56 ;  /* 0x0000003800387308 */ /* 0x000fe20000000800 */
[----:B------:R-:W-:-:S02]  /*f510*/  FFMA.FTZ R180, R180, c[0x0][0x2d0], -R63 ;  /* 0x0000b400b4b47a23 */ /* 0x000fc4000001083f */
[--C-:B------:R-:W-:Y:S02]  /*f520*/  FFMA.FTZ R160, R160, c[0x0][0x2d0], -R133.reuse ;  /* 0x0000b400a0a07a23 */ /* 0x100fe40000010885 */
[----:B------:R-:W-:Y:S02]  /*f530*/  FFMA.FTZ R159, R159, c[0x0][0x2d0], -R133 ;  /* 0x0000b4009f9f7a23 */ /* 0x000fe40000010885 */
[--C-:B------:R-:W-:Y:S01]  /*f540*/  FFMA.FTZ R161, R161, c[0x0][0x2d0], -R63.reuse ;  /* 0x0000b400a1a17a23 */ /* 0x100fe2000001083f */
[----:B----4-:R-:W-:Y:S01]  /*f550*/  F2FP.PACK_AB R71, R54, R55 ;  /* 0x000000373647723e */ /* 0x010fe200000000ff */
        /* <DEDUP_REMOVED lines=23> */
[--C-:B------:R-:W-:Y:S01]  /*f6d0*/  FFMA.FTZ R154, R154, c[0x0][0x2d0], -R63.reuse ;  /* 0x0000b4009a9a7a23 */ /* 0x100fe2000001083f */
[----:B------:R-:W5:Y:S01]  /*f6e0*/  MUFU.EX2 R49, R49 ;  /* 0x0000003100317308 */ /* 0x000f620000000800 */
[--C-:B------:R-:W-:Y:S02]  /*f6f0*/  FFMA.FTZ R153, R153, c[0x0][0x2d0], -R63.reuse ;  /* 0x0000b40099997a23 */ /* 0x100fe4000001083f */
[--C-:B------:R-:W-:Y:S02]  /*f700*/  FFMA.FTZ R152, R152, c[0x0][0x2d0], -R63.reuse ;  /* 0x0000b40098987a23 */ /* 0x100fe4000001083f */
[----:B------:R-:W-:Y:S01]  /*f710*/  FFMA.FTZ R149, R149, c[0x0][0x2d0], -R63 ;  /* 0x0000b40095957a23 */ /* 0x000fe2000001083f */
[----:B------:R-:W-:Y:S01]  /*f720*/  HMMA.16816.F32 R128, R68, R124, RZ ;  /* 0x0000007c4480723c */ /* 0x000fe200000018ff */
[----:B------:R-:W-:Y:S01]  /*f730*/  FADD.FTZ R58, R59, R58 ;  /* 0x0000003a3b3a7221 */ /* 0x000fe20000010000 */
[----:B------:R-:W-:Y:S01]  /*f740*/  MUFU.EX2 R46, R46 ;  /* 0x0000002e002e7308 */ /* 0x000fe20000000800 */
[----:B------:R-:W-:-:S02]  /*f750*/  FADD.FTZ R60, R61, R60 ;  /* 0x0000003c3d3c7221 */ /* 0x000fc40000010000 */
[----:B------:R-:W-:Y:S02]  /*f760*/  FADD.FTZ R57, R57, R58 ;  /* 0x0000003a39397221 */ /* 0x000fe40000010000 */
[----:B------:R-:W-:Y:S01]  /*f770*/  FADD.FTZ R60, R55, R60 ;  /* 0x0000003c373c7221 */ /* 0x000fe20000010000 */
[C---:B------:R-:W-:Y:S01]  /*f780*/  HMMA.16816.F32 R120, R68.reuse, R116, RZ ;  /* 0x000000744478723c */ /* 0x040fe200000018ff */
[----:B------:R-:W-:Y:S01]  /*f790*/  FFMA.FTZ R250, R67, c[0x0][0x2d0], -R133 ;  /* 0x0000b40043fa7a23 */ /* 0x000fe20000010885 */
[----:B------:R-:W1:Y:S01]  /*f7a0*/  MUFU.EX2 R45, R45 ;  /* 0x0000002d002d7308 */ /* 0x000e620000000800 */
[----:B------:R-:W-:Y:S02]  /*f7b0*/  FFMA.FTZ R249, R62, c[0x0][0x2d0], -R63 ;  /* 0x0000b4003ef97a23 */ /* 0x000fe4000001083f */
[----:B------:R-:W-:Y:S02]  /*f7c0*/  FADD.FTZ R57, R53, R57 ;  /* 0x0000003935397221 */ /* 0x000fe40000010000 */
[----:B------:R-:W-:Y:S01]  /*f7d0*/  FADD.FTZ R54, R54, R60 ;  /* 0x0000003c36367221 */ /* 0x000fe20000010000 */
[----:B------:R-:W-:Y:S02]  /*f7e0*/  HMMA.16816.F32 R112, R68, R108, RZ ;  /* 0x0000006c4470723c */ /* 0x000fe400000018ff */
[----:B------:R-:W-:Y:S01]  /*f7f0*/  MUFU.EX2 R47, R47 ;  /* 0x0000002f002f7308 */ /* 0x000fe20000000800 */
[----:B----4-:R-:W-:-:S05]  /*f800*/  FADD.FTZ R54, R50, R54 ;  /* 0x0000003632367221 */ /* 0x010fca0000010000 */
[C---:B------:R-:W-:Y:S02]  /*f810*/  HMMA.16816.F32 R88, R68.reuse, R84, RZ ;  /* 0x000000544458723c */ /* 0x040fe400000018ff */
[----:B------:R-:W-:Y:S06]  /*f820*/  MUFU.EX2 R44, R44 ;  /* 0x0000002c002c7308 */ /* 0x000fec0000000800 */
[C---:B------:R-:W-:Y:S02]  /*f830*/  HMMA.16816.F32 R80, R68.reuse, R76, RZ ;  /* 0x0000004c4450723c */ /* 0x040fe400000018ff */
[----:B------:R-:W-:Y:S06]  /*f840*/  MUFU.EX2 R43, R43 ;  /* 0x0000002b002b7308 */ /* 0x000fec0000000800 */
[C---:B------:R-:W-:Y:S02]  /*f850*/  HMMA.16816.F32 R124, R68.reuse, R126, RZ ;  /* 0x0000007e447c723c */ /* 0x040fe400000018ff */
[----:B------:R-:W-:Y:S06]  /*f860*/  MUFU.EX2 R40, R40 ;  /* 0x0000002800287308 */ /* 0x000fec0000000800 */
[C---:B------:R-:W-:Y:S02]  /*f870*/  HMMA.16816.F32 R116, R68.reuse, R118, RZ ;  /* 0x000000764474723c */ /* 0x040fe400000018ff */
[----:B------:R-:W4:Y:S06]  /*f880*/  MUFU.EX2 R42, R42 ;  /* 0x0000002a002a7308 */ /* 0x000f2c0000000800 */
[C---:B------:R-:W-:Y:S02]  /*f890*/  HMMA.16816.F32 R108, R68.reuse, R110, RZ ;  /* 0x0000006e446c723c */ /* 0x040fe400000018ff */
[----:B------:R-:W1:Y:S06]  /*f8a0*/  MUFU.EX2 R41, R41 ;  /* 0x0000002900297308 */ /* 0x000e6c0000000800 */
[C---:B------:R-:W-:Y:S02]  /*f8b0*/  HMMA.16816.F32 R84, R68.reuse, R86, RZ ;  /* 0x000000564454723c */ /* 0x040fe400000018ff */
[----:B------:R-:W-:Y:S06]  /*f8c0*/  MUFU.EX2 R2, R2 ;  /* 0x0000000200027308 */ /* 0x000fec0000000800 */
[C---:B------:R-:W-:Y:S02]  /*f8d0*/  HMMA.16816.F32 R76, R68.reuse, R78, RZ ;  /* 0x0000004e444c723c */ /* 0x040fe400000018ff */
[----:B------:R-:W2:Y:S06]  /*f8e0*/  MUFU.EX2 R0, R0 ;  /* 0x0000000000007308 */ /* 0x000eac0000000800 */
[C---:B-1----:R-:W-:Y:S02]  /*f8f0*/  HMMA.16816.F32 R72, R68.reuse, R4, RZ ;  /* 0x000000044448723c */ /* 0x042fe400000018ff */
[----:B------:R-:W-:Y:S05]  /*f900*/  MUFU.EX2 R145, R145 ;  /* 0x0000009100917308 */ /* 0x000fea0000000800 */
[----:B------:R-:W-:Y:S01]  /*f910*/  F2FP.PACK_AB R4, R52, R56 ;  /* 0x000000383404723e */ /* 0x000fe200000000ff */
[----:B------:R-:W-:Y:S01]  /*f920*/  HMMA.16816.F32 R68, R68, R6, RZ ;  /* 0x000000064444723c */ /* 0x000fe200000018ff */
[----:B-----5:R-:W-:Y:S01]  /*f930*/  F2FP.PACK_AB R5, R49, R50 ;  /* 0x000000323105723e */ /* 0x020fe200000000ff */
[----:B------:R-:W-:Y:S01]  /*f940*/  MUFU.EX2 R146, R146 ;  /* 0x0000009200927308 */ /* 0x000fe20000000800 */
[----:B------:R-:W-:-:S02]  /*f950*/  FADD.FTZ R56, R56, R57 ;  /* 0x0000003938387221 */ /* 0x000fc40000010000 */
[----:B------:R-:W-:Y:S02]  /*f960*/  FADD.FTZ R49, R49, R54 ;  /* 0x0000003631317221 */ /* 0x000fe40000010000 */
[----:B------:R-:W-:Y:S01]  /*f970*/  F2FP.PACK_AB R6, R48, R51 ;  /* 0x000000333006723e */ /* 0x000fe200000000ff */
[----:B------:R-:W-:Y:S01]  /*f980*/  FADD.FTZ R56, R52, R56 ;  /* 0x0000003834387221 */ /* 0x000fe20000010000 */
[----:B------:R-:W-:Y:S01]  /*f990*/  F2FP.PACK_AB R7, R45, R46 ;  /* 0x0000002e2d07723e */ /* 0x000fe200000000ff */
[----:B------:R-:W-:Y:S01]  /*f9a0*/  MUFU.EX2 R148, R148 ;  /* 0x0000009400947308 */ /* 0x000fe20000000800 */
[----:B------:R-:W-:Y:S02]  /*f9b0*/  FADD.FTZ R49, R46, R49 ;  /* 0x000000312e317221 */ /* 0x000fe40000010000 */
[----:B------:R-:W-:Y:S02]  /*f9c0*/  FADD.FTZ R51, R51, R56 ;  /* 0x0000003833337221 */ /* 0x000fe40000010000 */
[----:B------:R-:W-:Y:S01]  /*f9d0*/  FADD.FTZ R45, R45, R49 ;  /* 0x000000312d2d7221 */ /* 0x000fe20000010000 */
[----:B------:R-:W-:Y:S01]  /*f9e0*/  HMMA.16816.F32 R104, R4, R12, R104 ;  /* 0x0000000c0468723c */ /* 0x000fe20000001868 */
[----:B------:R-:W-:Y:S01]  /*f9f0*/  FADD.FTZ R51, R48, R51 ;  /* 0x0000003330337221 */ /* 0x000fe20000010000 */
[----:B------:R-:W-:Y:S01]  /*fa00*/  MUFU.EX2 R147, R147 ;  /* 0x0000009300937308 */ /* 0x000fe20000000800 */
[----:B----4-:R-:W-:-:S05]  /*fa10*/  FADD.FTZ R45, R42, R45 ;  /* 0x0000002d2a2d7221 */ /* 0x010fca0000010000 */
[C---:B------:R-:W-:Y:S01]  /*fa20*/  HMMA.16816.F32 R100, R4.reuse, R14, R100 ;  /* 0x0000000e0464723c */ /* 0x040fe20000001864 */
[----:B------:R-:W1:Y:S01]  /*fa30*/  LDSM.16.MT88.4 R12, [R232+0x4900] ;  /* 0x00490000e80c783b */ /* 0x000e620000004200 */
[----:B------:R-:W4:Y:S06]  /*fa40*/  MUFU.EX2 R150, R150 ;  /* 0x0000009600967308 */ /* 0x000f2c0000000800 */
[C---:B---3--:R-:W-:Y:S02]  /*fa50*/  HMMA.16816.F32 R96, R4.reuse, R8, R96 ;  /* 0x000000080460723c */ /* 0x048fe40000001860 */
[----:B------:R-:W3:Y:S06]  /*fa60*/  MUFU.EX2 R151, R151 ;  /* 0x0000009700977308 */ /* 0x000eec0000000800 */
[C---:B------:R-:W-:Y:S01]  /*fa70*/  HMMA.16816.F32 R92, R4.reuse, R10, R92 ;  /* 0x0000000a045c723c */ /* 0x040fe2000000185c */
[----:B------:R-:W5:Y:S01]  /*fa80*/  LDSM.16.MT88.4 R8, [R232+0x1100] ;  /* 0x00110000e808783b */ /* 0x000f620000004200 */
        /* <DEDUP_REMOVED lines=14> */
[----:B------:R-:W3:Y:S01]  /*fb70*/  LDSM.16.MT88.4 R16, [R233+0x1100] ;  /* 0x00110000e910783b */ /* 0x000ee20000004200 */
[----:B------:R-:W-:Y:S06]  /*fb80*/  MUFU.EX2 R176, R176 ;  /* 0x000000b000b07308 */ /* 0x000fec0000000800 */
[C---:B------:R-:W-:Y:S02]  /*fb90*/  HMMA.16816.F32 R88, R4.reuse, R36, R88 ;  /* 0x000000240458723c */ /* 0x040fe40000001858 */
[----:B------:R-:W-:Y:S06]  /*fba0*/  MUFU.EX2 R171, R171 ;  /* 0x000000ab00ab7308 */ /* 0x000fec0000000800 */
[C---:B------:R-:W-:Y:S01]  /*fbb0*/  HMMA.16816.F32 R84, R4.reuse, R38, R84 ;  /* 0x000000260454723c */ /* 0x040fe20000001854 */
[----:B------:R-:W-:Y:S01]  /*fbc0*/  LDSM.16.MT88.4 R36, [R234+0x5100] ;  /* 0x00510000ea24783b */ /* 0x000fe20000004200 */
[----:B------:R-:W-:Y:S06]  /*fbd0*/  MUFU.EX2 R170, R170 ;  /* 0x000000aa00aa7308 */ /* 0x000fec0000000800 */
[C---:B--2---:R-:W-:Y:S02]  /*fbe0*/  HMMA.16816.F32 R80, R4.reuse, R28, R80 ;  /* 0x0000001c0450723c */ /* 0x044fe40000001850 */
        /* <DEDUP_REMOVED lines=20> */
[----:B-----5:R-:W-:Y:S01]  /*fd30*/  HMMA.16816.F32 R104, R4, R8, R104 ;  /* 0x000000080468723c */ /* 0x020fe20000001868 */
[----:B------:R-:W-:Y:S02]  /*fd40*/  FADD.FTZ R43, R40, R43 ;  /* 0x0000002b282b7221 */ /* 0x000fe40000010000 */
[----:B------:R-:W-:-:S03]  /*fd50*/  FADD.FTZ R0, R0, R41 ;  /* 0x0000002900007221 */ /* 0x000fc60000010000 */
[----:B------:R-:W-:Y:S01]  /*fd60*/  MUFU.EX2 R157, R157 ;  /* 0x0000009d009d7308 */ /* 0x000fe20000000800 */
[----:B----4-:R-:W-:Y:S01]  /*fd70*/  FADD.FTZ R0, R150, R0 ;  /* 0x0000000096007221 */ /* 0x010fe20000010000 */
[C---:B------:R-:W-:Y:S01]  /*fd80*/  HMMA.16816.F32 R100, R4.reuse, R10, R100 ;  /* 0x0000000a0464723c */ /* 0x040fe20000001864 */
[----:B------:R-:W2:Y:S05]  /*fd90*/  LDSM.16.MT88.4 R8, [R232+0x5100] ;  /* 0x00510000e808783b */ /* 0x000eaa0000004200 */
[----:B------:R-:W-:Y:S02]  /*fda0*/  MUFU.EX2 R156, R156 ;  /* 0x0000009c009c7308 */ /* 0x000fe40000000800 */
[C---:B---3--:R-:W-:Y:S06]  /*fdb0*/  HMMA.16816.F32 R112, R4.reuse, R16, R112 ;  /* 0x000000100470723c */ /* 0x048fec0000001870 */
[----:B------:R-:W-:Y:S02]  /*fdc0*/  MUFU.EX2 R155, R155 ;  /* 0x0000009b009b7308 */ /* 0x000fe40000000800 */
[C---:B------:R-:W-:Y:S01]  /*fdd0*/  HMMA.16816.F32 R108, R4.reuse, R18, R108 ;  /* 0x00000012046c723c */ /* 0x040fe2000000186c */
[----:B------:R-:W3:Y:S05]  /*fde0*/  LDSM.16.MT88.4 R16, [R233+0x1900] ;  /* 0x00190000e910783b */ /* 0x000eea0000004200 */
        /* <DEDUP_REMOVED lines=12> */
[----:B------:R-:W4:Y:S05]  /*feb0*/  LDSM.16.MT88.4 R8, [R236+0x5900] ;  /* 0x00590000ec08783b */ /* 0x000f2a0000004200 */
[----:B------:R-:W-:Y:S02]  /*fec0*/  MUFU.EX2 R149, R149 ;  /* 0x0000009500957308 */ /* 0x000fe40000000800 */
[C---:B------:R-:W-:Y:S06]  /*fed0*/  HMMA.16816.F32 R120, R4.reuse, R20, R120 ;  /* 0x000000140478723c */ /* 0x040fec0000001878 */
[----:B------:R-:W-:Y:S02]  /*fee0*/  MUFU.EX2 R250, R250 ;  /* 0x000000fa00fa7308 */ /* 0x000fe40000000800 */
[C---:B------:R-:W-:Y:S01]  /*fef0*/  HMMA.16816.F32 R116, R4.reuse, R22, R116 ;  /* 0x000000160474723c */ /* 0x040fe20000001874 */
[----:B------:R-:W5:Y:S05]  /*ff00*/  LDSM.16.MT88.4 R20, [R234+0x1900] ;  /* 0x00190000ea14783b */ /* 0x000f6a0000004200 */
        /* <DEDUP_REMOVED lines=15> */
[----:B------:R-:W-:Y:S01]  /*10000*/  F2FP.PACK_AB R5, R151, R150 ;  /* 0x000000969705723e */ /* 0x000fe200000000ff */
[----:B------:R-:W-:Y:S01]  /*10010*/  FADD.FTZ R145, R146, R145 ;  /* 0x0000009192917221 */ /* 0x000fe20000010000 */
[----:B--2---:R-:W-:Y:S01]  /*10020*/  F2FP.PACK_AB R7, R37, R36 ;  /* 0x000000242507723e */ /* 0x004fe200000000ff */
[----:B------:R-:W-:Y:S02]  /*10030*/  FADD.FTZ R151, R151, R0 ;  /* 0x0000000097977221 */ /* 0x000fe40000010000 */
[----:B------:R-:W-:Y:S02]  /*10040*/  FADD.FTZ R148, R148, R145 ;  /* 0x0000009194947221 */ /* 0x000fe40000010000 */
[----:B------:R-:W-:Y:S02]  /*10050*/  FADD.FTZ R151, R36, R151 ;  /* 0x0000009724977221 */ /* 0x000fe40000010000 */
[----:B---3--:R-:W-:Y:S01]  /*10060*/  HMMA.16816.F32 R112, R4, R16, R112 ;  /* 0x000000100470723c */ /* 0x008fe20000001870 */
[----:B------:R-:W-:-:S02]  /*10070*/  FADD.FTZ R148, R147, R148 ;  /* 0x0000009493947221 */ /* 0x000fc40000010000 */
[----:B------:R-:W-:-:S05]  /*10080*/  FADD.FTZ R151, R37, R151 ;  /* 0x0000009725977221 */ /* 0x000fca0000010000 */
[C---:B------:R-:W-:Y:S01]  /*10090*/  HMMA.16816.F32 R108, R4.reuse, R18, R108 ;  /* 0x00000012046c723c */ /* 0x040fe2000000186c */
[----:B------:R-:W2:Y:S07]  /*100a0*/  LDSM.16.MT88.4 R16, [R234+0x5900] ;  /* 0x00590000ea10783b */ /* 0x000eae0000004200 */
[C---:B-1----:R-:W-:Y:S08]  /*100b0*/  HMMA.16816.F32 R104, R4.reuse, R12, R104 ;  /* 0x0000000c0468723c */ /* 0x042ff00000001868 */
[C---:B------:R-:W-:Y:S01]  /*100c0*/  HMMA.16816.F32 R100, R4.reuse, R14, R100 ;  /* 0x0000000e0464723c */ /* 0x040fe20000001864 */
[----:B------:R-:W1:Y:S07]  /*100d0*/  LDSM.16.MT88.4 R12, [R232+0x5900] ;  /* 0x00590000e80c783b */ /* 0x000e6e0000004200 */
[C---:B----4-:R-:W-:Y:S08]  /*100e0*/  HMMA.16816.F32 R96, R4.reuse, R8, R96 ;  /* 0x000000080460723c */ /* 0x050ff00000001860 */
[C---:B------:R-:W-:Y:S01]  /*100f0*/  HMMA.16816.F32 R92, R4.reuse, R10, R92 ;  /* 0x0000000a045c723c */ /* 0x040fe2000000185c */
[----:B------:R-:W3:Y:S07]  /*10100*/  LDSM.16.MT88.4 R8, [R234+0x2100] ;  /* 0x00210000ea08783b */ /* 0x000eee0000004200 */
[C---:B-----5:R-:W-:Y:S08]  /*10110*/  HMMA.16816.F32 R120, R4.reuse, R20, R120 ;  /* 0x000000140478723c */ /* 0x060ff00000001878 */
        /* <DEDUP_REMOVED lines=171> */
[----:B------:R-:W-:Y:S01]  /*10bd0*/  IADD3 R244, R243, 0x100, RZ ;  /* 0x00000100f3f47810 */ /* 0x000fe20007ffe0ff */
[----:B------:R-:W-:-:S02]  /*10be0*/  ULDC UR5, c[0x0][0x210] ;  /* 0x0000840000057ab9 */ /* 0x000fc40000000800 */
[----:B------:R-:W-:Y:S02]  /*10bf0*/  ULDC UR4, c[0x0][0x1e8] ;  /* 0x00007a0000047ab9 */ /* 0x000fe40000000800 */
[----:B------:R-:W-:Y:S02]  /*10c00*/  ULEA.HI.SX32 UR8, UR8, 0xfffffffe, 0x19 ;  /* 0xfffffffe08087891 */ /* 0x000fe4000f8fca3f */
[----:B------:R-:W-:Y:S02]  /*10c10*/  UIMAD UR5, UR11, UR5, URZ ;  /* 0x000000050b0572a4 */ /* 0x000fe4000f8e023f */
[----:B------:R-:W-:Y:S02]  /*10c20*/  UIMAD UR4, UR11, UR4, URZ ;  /* 0x000000040b0472a4 */ /* 0x000fe4000f8e023f */
[----:B------:R-:W-:Y:S02]  /*10c30*/  ULDC.64 UR16, c[0x0][0x118] ;  /* 0x0000460000107ab9 */ /* 0x000fe40000000a00 */
[----:B------:R-:W-:Y:S01]  /*10c40*/  ULDC.64 UR12, c[0x0][0x118] ;  /* 0x00004600000c7ab9 */ /* 0x000fe20000000a00 */
[----:B------:R-:W-:Y:S05]  /*10c50*/  BRA `(.L_x_138) ;  /* 0x000003d000007947 */ /* 0x000fea0003800000 */
.L_x_140:
[----:B------:R-:W-:Y:S01]  /*10c60*/  ULEA UR7, UR8, UR14, 0x7 ;  /* 0x0000000e08077291 */ /* 0x000fe2000f8e383f */
[----:B------:R-:W-:Y:S01]  /*10c70*/  ISETP.NE.AND P3, PT, R239, 0x1, PT ;  /* 0x00000001ef00780c */ /* 0x000fe20003f65270 */
[----:B------:R-:W-:Y:S04]  /*10c80*/  IMAD.MOV.U32 R241, RZ, RZ, RZ ;  /* 0x000000fffff17224 */ /* 0x000fe800078e00ff */
        /* <DEDUP_REMOVED lines=35> */
[C---:B--2---:R-:W-:Y:S01]  /*10ec0*/  IMAD.X R13, R10.reuse, 0x1, R248, P2 ;  /* 0x000000010a0d7824 */ /* 0x044fe200010e06f8 */
[C---:B---3--:R-:W-:Y:S01]  /*10ed0*/  IADD3 R14, P0, R7.reuse, R247, RZ ;  /* 0x000000f7070e7210 */ /* 0x048fe20007f1e0ff */
[----:B------:R-:W-:Y:S03]  /*10ee0*/  IMAD.X R17, R10, 0x1, R246, P1 ;  /* 0x000000010a117824 */ /* 0x000fe600008e06f6 */
[----:B------:R2:W-:Y:S01]  /*10ef0*/  LDGSTS.E.BYPASS.LTC128B.128 [R243+0x8100], [R12.64], !P5 ;  /* 0x081000000cf37fae */ /* 0x0005e2000e901d4c */
[C---:B----4-:R-:W-:Y:S01]  /*10f00*/  IMAD.X R15, R8.reuse, 0x1, R248, P0 ;  /* 0x00000001080f7824 */ /* 0x050fe200000e06f8 */
[----:B------:R-:W-:Y:S02]  /*10f10*/  IADD3 R10, P0, R7, R245, RZ ;  /* 0x000000f5070a7210 */ /* 0x000fe40007f1e0ff */
[----:B------:R3:W-:Y:S04]  /*10f20*/  LDGSTS.E.BYPASS.LTC128B.128 [R243+0xc100], [R16.64], !P4 ;  /* 0x0c10000010f37fae */ /* 0x0007e8000e101d4c */
[----:B------:R4:W-:Y:S01]  /*10f30*/  LDGSTS.E.BYPASS.LTC128B.128 [R243+0x9100], [R14.64], !P5 ;  /* 0x091000000ef37fae */ /* 0x0009e2000e901d4c */
[----:B------:R-:W-:Y:S01]  /*10f40*/  IMAD.X R11, R8, 0x1, R246, P0 ;  /* 0x00000001080b7824 */ /* 0x000fe200000e06f6 */
[C---:B-----5:R-:W-:Y:S04]  /*10f50*/  IADD3 R8, P1, R4.reuse, R247, RZ ;  /* 0x000000f704087210 */ /* 0x060fe80007f3e0ff */
[----:B------:R3:W-:Y:S01]  /*10f60*/  LDGSTS.E.BYPASS.LTC128B.128 [R243+0xd100], [R10.64], !P4 ;  /* 0x0d1000000af37fae */ /* 0x0007e2000e101d4c */
[----:B------:R-:W-:Y:S01]  /*10f70*/  IADD3 R4, P0, R4, R245, RZ ;  /* 0x000000f504047210 */ /* 0x000fe20007f1e0ff */
[--C-:B-1----:R-:W-:Y:S01]  /*10f80*/  IMAD.X R9, R3, 0x1, R248.reuse, P1 ;  /* 0x0000000103097824 */ /* 0x102fe200008e06f8 */
[C---:B--2---:R-:W-:Y:S05]  /*10f90*/  IADD3 R12, P3, R5.reuse, R247, RZ ;  /* 0x000000f7050c7210 */ /* 0x044fea0007f7e0ff */
[C---:B------:R-:W-:Y:S01]  /*10fa0*/  IMAD.X R13, R6.reuse, 0x1, R248, P3 ;  /* 0x00000001060d7824 */ /* 0x040fe200018e06f8 */
[----:B----4-:R-:W-:Y:S01]  /*10fb0*/  IADD3 R14, P2, R5, R245, RZ ;  /* 0x000000f5050e7210 */ /* 0x010fe20007f5e0ff */
[--C-:B------:R-:W-:Y:S03]  /*10fc0*/  IMAD.X R5, R3, 0x1, R246.reuse, P0 ;  /* 0x0000000103057824 */ /* 0x100fe600000e06f6 */
[----:B------:R3:W-:Y:S01]  /*10fd0*/  LDGSTS.E.BYPASS.LTC128B.128 [R243+0xa100], [R12.64], !P5 ;  /* 0x0a1000000cf37fae */ /* 0x0007e2000e901d4c */
[----:B------:R-:W-:Y:S05]  /*10fe0*/  IMAD.X R15, R6, 0x1, R246, P2 ;  /* 0x00000001060f7824 */ /* 0x000fea00010e06f6 */
[----:B------:R3:W-:Y:S04]  /*10ff0*/  LDGSTS.E.BYPASS.LTC128B.128 [R243+0xe100], [R14.64], !P4 ;  /* 0x0e1000000ef37fae */ /* 0x0007e8000e101d4c */
[----:B------:R3:W-:Y:S04]  /*11000*/  LDGSTS.E.BYPASS.LTC128B.128 [R243+0xb100], [R8.64], !P5 ;  /* 0x0b10000008f37fae */ /* 0x0007e8000e901d4c */
[----:B------:R3:W-:Y:S01]  /*11010*/  LDGSTS.E.BYPASS.LTC128B.128 [R243+0xf100], [R4.64], !P4 ;  /* 0x0f10000004f37fae */ /* 0x0007e2000e101d4c */
[----:B------:R-:W-:-:S05]  /*11020*/  BRA `(.L_x_139) ;  /* 0x000017e000007947 */ /* 0x000fca0003800000 */
.L_x_138:
        /* <DEDUP_REMOVED lines=382> */
.L_x_139:
        /* <DEDUP_REMOVED lines=21> */
[----:B------:R-:W-:Y:S02]  /*12960*/  MOV R64, R149 ;  /* 0x0000009500407202 */ /* 0x000fe40000000f00 */
[----:B------:R-:W-:Y:S01]  /*12970*/  ISETP.LT.AND P0, PT, RZ, UR8, PT ;  /* 0x00000008ff007c0c */ /* 0x000fe2000bf01270 */
[----:B------:R-:W-:Y:S01]  /*12980*/  LDSM.16.MT88.4 R20, [R234+0x100] ;  /* 0x00010000ea14783b */ /* 0x000fe20000004200 */
[----:B------:R-:W-:Y:S07]  /*12990*/  UIADD3 UR8, UR8, -0x1, URZ ;  /* 0xffffffff08087890 */ /* 0x000fee000fffe03f */
        /* <DEDUP_REMOVED lines=111> */
[C---:B------:R-:W-:Y:S01]  /*13090*/  FMUL.FTZ R11, R0.reuse, R127 ;  /* 0x0000007f000b7220 */ /* 0x040fe20000410000 */
[----:B------:R-:W-:Y:S01]  /*130a0*/  MOV R126, R59 ;  /* 0x0000003b007e7202 */ /* 0x000fe20000000f00 */
[C---:B------:R-:W-:Y:S01]  /*130b0*/  FMUL.FTZ R18, R0.reuse, R118 ;  /* 0x0000007600127220 */ /* 0x040fe20000410000 */
[----:B---3--:R-:W-:Y:S01]  /*130c0*/  F2FP.PACK_AB R128, R149, R150 ;  /* 0x000000969580723e */ /* 0x008fe200000000ff */
[----:B------:R-:W-:Y:S01]  /*130d0*/  FMUL.FTZ R19, R0, R119 ;  /* 0x0000007700137220 */ /* 0x000fe20000410000 */
[----:B------:R-:W-:Y:S01]  /*130e0*/  MOV R127, R58 ;  /* 0x0000003a007f7202 */ /* 0x000fe20000000f00 */
[C---:B------:R-:W-:Y:S01]  /*130f0*/  FMUL.FTZ R16, R2.reuse, R116 ;  /* 0x0000007402107220 */ /* 0x040fe20000410000 */
[----:B------:R-:W-:Y:S01]  /*13100*/  MOV R116, R48 ;  /* 0x0000003000747202 */ /* 0x000fe20000000f00 */
[C---:B------:R-:W-:Y:S01]  /*13110*/  FMUL.FTZ R24, R2.reuse, R108 ;  /* 0x0000006c02187220 */ /* 0x040fe20000410000 */
[----:B------:R-:W-:Y:S01]  /*13120*/  MUFU.EX2 R146, R146 ;  /* 0x0000009200927308 */ /* 0x000fe20000000800 */
[----:B------:R-:W-:Y:S02]  /*13130*/  FMUL.FTZ R25, R2, R109 ;  /* 0x0000006d02197220 */ /* 0x000fe40000410000 */
        /* <DEDUP_REMOVED lines=14> */
[----:B------:R-:W-:Y:S02]  /*13220*/  FMUL.FTZ R64, R2, R68 ;  /* 0x0000004402407220 */ /* 0x000fe40000410000 */
[C---:B------:R-:W-:Y:S02]  /*13230*/  FMUL.FTZ R66, R0.reuse, R70 ;  /* 0x0000004600427220 */ /* 0x040fe40000410000 */
[----:B------:R-:W-:Y:S01]  /*13240*/  FMUL.FTZ R67, R0, R71 ;  /* 0x0000004700437220 */ /* 0x000fe20000410000 */
[----:B------:R-:W1:Y:S01]  /*13250*/  MUFU.EX2 R135, R135 ;  /* 0x0000008700877308 */ /* 0x000e620000000800 */
[--C-:B------:R-:W-:Y:S02]  /*13260*/  FFMA.FTZ R205, R205, c[0x0][0x2d0], -R152.reuse ;  /* 0x0000b400cdcd7a23 */ /* 0x100fe40000010898 */
        /* <DEDUP_REMOVED lines=24> */
[C---:B------:R-:W-:Y:S01]  /*133f0*/  FMUL.FTZ R13, R2.reuse, R121 ;  /* 0x00000079020d7220 */ /* 0x040fe20000410000 */
[----:B------:R-:W-:Y:S01]  /*13400*/  MOV R120, R57 ;  /* 0x0000003900787202 */ /* 0x000fe20000000f00 */
[----:B------:R-:W-:Y:S01]  /*13410*/  FMUL.FTZ R57, R2, R77 ;  /* 0x0000004d02397220 */ /* 0x000fe20000410000 */
[----:B------:R-:W-:Y:S01]  /*13420*/  MOV R121, R56 ;  /* 0x0000003800797202 */ /* 0x000fe20000000f00 */
[C---:B------:R-:W-:Y:S01]  /*13430*/  FMUL.FTZ R14, R0.reuse, R122 ;  /* 0x0000007a000e7220 */ /* 0x040fe20000410000 */
[----:B------:R-:W-:Y:S02]  /*13440*/  MOV R122, R51 ;  /* 0x00000033007a7202 */ /* 0x000fe40000000f00 */
[----:B------:R-:W-:Y:S01]  /*13450*/  MUFU.EX2 R171, R171 ;  /* 0x000000ab00ab7308 */ /* 0x000fe20000000800 */
[C---:B------:R-:W-:Y:S01]  /*13460*/  FMUL.FTZ R15, R0.reuse, R123 ;  /* 0x0000007b000f7220 */ /* 0x040fe20000410000 */
[----:B------:R-:W-:Y:S01]  /*13470*/  MOV R123, R50 ;  /* 0x00000032007b7202 */ /* 0x000fe20000000f00 */
[C---:B------:R-:W-:Y:S01]  /*13480*/  FMUL.FTZ R50, R0.reuse, R86 ;  /* 0x0000005600327220 */ /* 0x040fe20000410000 */
[----:B--2---:R-:W-:Y:S01]  /*13490*/  F2FP.PACK_AB R70, R159, R157 ;  /* 0x0000009d9f46723e */ /* 0x004fe200000000ff */
[----:B------:R-:W-:Y:S02]  /*134a0*/  FMUL.FTZ R51, R0, R87 ;  /* 0x0000005700337220 */ /* 0x000fe40000410000 */
[----:B------:R-:W2:Y:S01]  /*134b0*/  LDSM.16.MT88.4 R84, [R232+0x4100] ;  /* 0x00410000e854783b */ /* 0x000ea20000004200 */
[C---:B------:R-:W-:Y:S02]  /*134c0*/  HMMA.16816.F32 R12, R128.reuse, R20, R12 ;  /* 0x00000014800c723c */ /* 0x040fe4000000180c */
[----:B------:R-:W-:Y:S01]  /*134d0*/  MUFU.EX2 R176, R176 ;  /* 0x000000b000b07308 */ /* 0x000fe20000000800 */
[C---:B------:R-:W-:Y:S02]  /*134e0*/  FMUL.FTZ R56, R2.reuse, R76 ;  /* 0x0000004c02387220 */ /* 0x040fe40000410000 */
[--C-:B------:R-:W-:Y:S01]  /*134f0*/  FFMA.FTZ R179, R179, c[0x0][0x2d0], -R153.reuse ;  /* 0x0000b400b3b37a23 */ /* 0x100fe20000010899 */
[----:B-1----:R-:W-:Y:S01]  /*13500*/  F2FP.PACK_AB R71, R165, R162 ;  /* 0x000000a2a547723e */ /* 0x002fe200000000ff */
[----:B------:R-:W1:Y:S01]  /*13510*/  LDSM.16.MT88.4 R76, [R236+0x900] ;  /* 0x00090000ec4c783b */ /* 0x000e620000004200 */
[C---:B------:R-:W-:Y:S04]  /*13520*/  HMMA.16816.F32 R16, R128.reuse, R22, R16 ;  /* 0x000000168010723c */ /* 0x040fe80000001810 */
[C---:B------:R-:W-:Y:S01]  /*13530*/  FMUL.FTZ R20, R2.reuse, R112 ;  /* 0x0000007002147220 */ /* 0x040fe20000410000 */
[----:B------:R-:W-:Y:S01]  /*13540*/  MUFU.EX2 R177, R177 ;  /* 0x000000b100b17308 */ /* 0x000fe20000000800 */
[----:B------:R-:W-:Y:S02]  /*13550*/  FMUL.FTZ R21, R2, R113 ;  /* 0x0000007102157220 */ /* 0x000fe40000410000 */
        /* <DEDUP_REMOVED lines=26> */
[----:B------:R-:W3:Y:S01]  /*13700*/  MUFU.EX2 R105, R105 ;  /* 0x0000006900697308 */ /* 0x000ee20000000800 */
[C---:B------:R-:W-:Y:S02]  /*13710*/  FMUL.FTZ R37, R2.reuse, R97 ;  /* 0x0000006102257220 */ /* 0x040fe40000410000 */
[----:B------:R-:W-:Y:S02]  /*13720*/  FMUL.FTZ R40, R2, R92 ;  /* 0x0000005c02287220 */ /* 0x000fe40000410000 */
[C---:B------:R-:W-:Y:S01]  /*13730*/  FMUL.FTZ R38, R0.reuse, R98 ;  /* 0x0000006200267220 */ /* 0x040fe20000410000 */
[----:B------:R-:W-:Y:S03]  /*13740*/  LDSM.16.MT88.4 R92, [R233+0x5100] ;  /* 0x00510000e95c783b */ /* 0x000fe60000004200 */
[----:B------:R-:W-:Y:S01]  /*13750*/  FMUL.FTZ R39, R0, R99 ;  /* 0x0000006300277220 */ /* 0x000fe20000410000 */
[----:B------:R-:W-:Y:S01]  /*13760*/  MUFU.EX2 R106, R106 ;  /* 0x0000006a006a7308 */ /* 0x000fe20000000800 */
[----:B------:R-:W-:Y:S02]  /*13770*/  FFMA.FTZ R107, R65, c[0x0][0x2d0], -R152 ;  /* 0x0000b400416b7a23 */ /* 0x000fe40000010898 */
[----:B------:R-:W-:Y:S01]  /*13780*/  FMUL.FTZ R65, R2, R69 ;  /* 0x0000004502417220 */ /* 0x000fe20000410000 */
[----:B------:R-:W-:Y:S01]  /*13790*/  LDSM.16.MT88.4 R96, [R232+0x5100] ;  /* 0x00510000e860783b */ /* 0x000fe20000004200 */
[--C-:B------:R-:W-:Y:S01]  /*137a0*/  FFMA.FTZ R251, R251, c[0x0][0x2d0], -R153.reuse ;  /* 0x0000b400fbfb7a23 */ /* 0x100fe20000010899 */
[C---:B------:R-:W-:Y:S03]  /*137b0*/  HMMA.16816.F32 R36, R128.reuse, R44, R36 ;  /* 0x0000002c8024723c */ /* 0x040fe60000001824 */
[--C-:B------:R-:W-:Y:S01]  /*137c0*/  FFMA.FTZ R207, R207, c[0x0][0x2d0], -R153.reuse ;  /* 0x0000b400cfcf7a23 */ /* 0x100fe20000010899 */
[----:B------:R-:W4:Y:S01]  /*137d0*/  MUFU.EX2 R107, R107 ;  /* 0x0000006b006b7308 */ /* 0x000f220000000800 */
[--C-:B------:R-:W-:Y:S02]  /*137e0*/  FFMA.FTZ R202, R202, c[0x0][0x2d0], -R153.reuse ;  /* 0x0000b400caca7a23 */ /* 0x100fe40000010899 */
[C---:B------:R-:W-:Y:S01]  /*137f0*/  FMUL.FTZ R44, R2.reuse, R88 ;  /* 0x00000058022c7220 */ /* 0x040fe20000410000 */
[C---:B------:R-:W-:Y:S04]  /*13800*/  HMMA.16816.F32 R40, R128.reuse, R46, R40 ;  /* 0x0000002e8028723c */ /* 0x040fe80000001828 */
[----:B------:R-:W-:Y:S01]  /*13810*/  FMUL.FTZ R45, R2, R89 ;  /* 0x00000059022d7220 */ /* 0x000fe20000410000 */
[----:B---3--:R-:W-:Y:S01]  /*13820*/  F2FP.PACK_AB R68, R105, R104 ;  /* 0x000000686944723e */ /* 0x008fe200000000ff */
[----:B------:R-:W-:Y:S01]  /*13830*/  MUFU.EX2 R181, R181 ;  /* 0x000000b500b57308 */ /* 0x000fe20000000800 */
[C---:B------:R-:W-:Y:S02]  /*13840*/  FMUL.FTZ R46, R0.reuse, R90 ;  /* 0x0000005a002e7220 */ /* 0x040fe40000410000 */
[----:B------:R-:W-:Y:S02]  /*13850*/  FMUL.FTZ R47, R0, R91 ;  /* 0x0000005b002f7220 */ /* 0x000fe40000410000 */
[----:B------:R-:W-:Y:S01]  /*13860*/  LDSM.16.MT88.4 R88, [R232+0x900] ;  /* 0x00090000e858783b */ /* 0x000fe20000004200 */
[--C-:B------:R-:W-:Y:S02]  /*13870*/  FFMA.FTZ R170, R170, c[0x0][0x2d0], -R153.reuse ;  /* 0x0000b400aaaa7a23 */ /* 0x100fe40000010899 */
[--C-:B------:R-:W-:Y:S02]  /*13880*/  FFMA.FTZ R169, R169, c[0x0][0x2d0], -R153.reuse ;  /* 0x0000b400a9a97a23 */ /* 0x100fe40000010899 */
[C---:B------:R-:W-:Y:S01]  /*13890*/  HMMA.16816.F32 R44, R128.reuse, R52, R44 ;  /* 0x00000034802c723c */ /* 0x040fe2000000182c */
[----:B------:R-:W3:Y:S02]  /*138a0*/  MUFU.EX2 R183, R183 ;  /* 0x000000b700b77308 */ /* 0x000ee40000000800 */
[--C-:B------:R-:W-:Y:S01]  /*138b0*/  FFMA.FTZ R166, R166, c[0x0][0x2d0], -R153.reuse ;  /* 0x0000b400a6a67a23 */ /* 0x100fe20000010899 */
[----:B----4-:R-:W-:Y:S01]  /*138c0*/  F2FP.PACK_AB R69, R107, R106 ;  /* 0x0000006a6b45723e */ /* 0x010fe200000000ff */
[--C-:B------:R-:W-:Y:S02]  /*138d0*/  FFMA.FTZ R164, R164, c[0x0][0x2d0], -R153.reuse ;  /* 0x0000b400a4a47a23 */ /* 0x100fe40000010899 */
[C---:B------:R-:W-:Y:S01]  /*138e0*/  FMUL.FTZ R52, R2.reuse, R80 ;  /* 0x0000005002347220 */ /* 0x040fe20000410000 */
[C---:B------:R-:W-:Y:S03]  /*138f0*/  HMMA.16816.F32 R48, R128.reuse, R54, R48 ;  /* 0x000000368030723c */ /* 0x040fe60000001830 */
[----:B------:R-:W4:Y:S01]  /*13900*/  MUFU.EX2 R200, R200 ;  /* 0x000000c800c87308 */ /* 0x000f220000000800 */
[----:B------:R-:W-:Y:S02]  /*13910*/  FMUL.FTZ R53, R2, R81 ;  /* 0x0000005102357220 */ /* 0x000fe40000410000 */
[--C-:B------:R-:W-:Y:S02]  /*13920*/  FFMA.FTZ R158, R158, c[0x0][0x2d0], -R153.reuse ;  /* 0x0000b4009e9e7a23 */ /* 0x100fe40000010899 */
[C---:B------:R-:W-:Y:S04]  /*13930*/  FMUL.FTZ R54, R0.reuse, R82 ;  /* 0x0000005200367220 */ /* 0x040fe80000410000 */
[----:B------:R-:W-:Y:S01]  /*13940*/  FMUL.FTZ R55, R0, R83 ;  /* 0x0000005300377220 */ /* 0x000fe20000410000 */
[----:B------:R-:W-:Y:S01]  /*13950*/  MUFU.EX2 R204, R204 ;  /* 0x000000cc00cc7308 */ /* 0x000fe20000000800 */
[----:B------:R-:W5:Y:S01]  /*13960*/  LDSM.16.MT88.4 R80, [R234+0x900] ;  /* 0x00090000ea50783b */ /* 0x000f620000004200 */
[--C-:B------:R-:W-:Y:S02]  /*13970*/  FFMA.FTZ R160, R160, c[0x0][0x2d0], -R153.reuse ;  /* 0x0000b400a0a07a23 */ /* 0x100fe40000010899 */
[----:B------:R-:W-:Y:S02]  /*13980*/  FFMA.FTZ R154, R154, c[0x0][0x2d0], -R153 ;  /* 0x0000b4009a9a7a23 */ /* 0x000fe40000010899 */
[C---:B------:R-:W-:Y:S03]  /*13990*/  HMMA.16816.F32 R52, R128.reuse, R60, R52 ;  /* 0x0000003c8034723c */ /* 0x040fe60000001834 */
[----:B------:R-:W-:Y:S01]  /*139a0*/  FFMA.FTZ R150, R2, R250, R150 ;  /* 0x000000fa02967223 */ /* 0x000fe20000010096 */
[----:B------:R-:W1:Y:S01]  /*139b0*/  MUFU.EX2 R203, R203 ;  /* 0x000000cb00cb7308 */ /* 0x000e620000000800 */
[----:B------:R-:W-:Y:S02]  /*139c0*/  FFMA.FTZ R146, R0, R249, R146 ;  /* 0x000000f900927223 */ /* 0x000fe40000010092 */
[C---:B------:R-:W-:Y:S01]  /*139d0*/  FMUL.FTZ R60, R2.reuse, R72 ;  /* 0x00000048023c7220 */ /* 0x040fe20000410000 */
[C---:B------:R-:W-:Y:S04]  /*139e0*/  HMMA.16816.F32 R56, R128.reuse, R62, R56 ;  /* 0x0000003e8038723c */ /* 0x040fe80000001838 */
[----:B------:R-:W-:Y:S02]  /*139f0*/  FMUL.FTZ R61, R2, R73 ;  /* 0x00000049023d7220 */ /* 0x000fe40000410000 */
[----:B------:R-:W1:Y:S01]  /*13a00*/  MUFU.EX2 R205, R205 ;  /* 0x000000cd00cd7308 */ /* 0x000e620000000800 */
[C---:B------:R-:W-:Y:S02]  /*13a10*/  FMUL.FTZ R62, R0.reuse, R74 ;  /* 0x0000004a003e7220 */ /* 0x040fe40000410000 */
[----:B------:R-:W-:Y:S02]  /*13a20*/  FMUL.FTZ R63, R0, R75 ;  /* 0x0000004b003f7220 */ /* 0x000fe40000410000 */
[----:B------:R-:W3:Y:S01]  /*13a30*/  LDSM.16.MT88.4 R72, [R233+0x900] ;  /* 0x00090000e948783b */ /* 0x000ee20000004200 */
        /* <DEDUP_REMOVED lines=9> */
[----:B------:R-:W2:Y:S01]  /*13ad0*/  MUFU.EX2 R208, R208 ;  /* 0x000000d000d07308 */ /* 0x000ea20000000800 */
[----:B------:R-:W-:Y:S02]  /*13ae0*/  FADD.FTZ R135, R135, R146 ;  /* 0x0000009287877221 */ /* 0x000fe40000010000 */
[----:B------:R-:W-:Y:S02]  /*13af0*/  FADD.FTZ R147, R104, R147 ;  /* 0x0000009368937221 */ /* 0x000fe40000010000 */
[C---:B-1----:R-:W-:Y:S05]  /*13b00*/  HMMA.16816.F32 R4, R68.reuse, R76, R4 ;  /* 0x0000004c4404723c */ /* 0x042fea0000001804 */
[----:B------:R-:W-:Y:S01]  /*13b10*/  MUFU.EX2 R211, R211 ;  /* 0x000000d300d37308 */ /* 0x000fe20000000800 */
[----:B------:R-:W-:Y:S02]  /*13b20*/  FADD.FTZ R135, R106, R135 ;  /* 0x000000876a877221 */ /* 0x000fe40000010000 */
[C---:B------:R-:W-:Y:S01]  /*13b30*/  HMMA.16816.F32 R8, R68.reuse, R78, R8 ;  /* 0x0000004e4408723c */ /* 0x040fe20000001808 */
[----:B------:R-:W1:Y:S03]  /*13b40*/  LDSM.16.MT88.4 R76, [R234+0x4900] ;  /* 0x00490000ea4c783b */ /* 0x000e660000004200 */
[----:B------:R-:W-:Y:S02]  /*13b50*/  FADD.FTZ R105, R105, R147 ;  /* 0x0000009369697221 */ /* 0x000fe40000010000 */
[----:B------:R-:W-:Y:S01]  /*13b60*/  FADD.FTZ R107, R107, R135 ;  /* 0x000000876b6b7221 */ /* 0x000fe20000010000 */
[----:B------:R-:W1:Y:S01]  /*13b70*/  MUFU.EX2 R252, R252 ;  /* 0x000000fc00fc7308 */ /* 0x000e620000000800 */
[C---:B-----5:R-:W-:Y:S04]  /*13b80*/  HMMA.16816.F32 R12, R68.reuse, R80, R12 ;  /* 0x00000050440c723c */ /* 0x060fe8000000180c */
[----:B------:R-:W-:Y:S02]  /*13b90*/  FADD.FTZ R105, R157, R105 ;  /* 0x000000699d697221 */ /* 0x000fe40000010000 */
[----:B------:R-:W-:Y:S02]  /*13ba0*/  FADD.FTZ R107, R162, R107 ;  /* 0x0000006ba26b7221 */ /* 0x000fe40000010000 */
[C---:B------:R-:W-:Y:S01]  /*13bb0*/  HMMA.16816.F32 R16, R68.reuse, R82, R16 ;  /* 0x000000524410723c */ /* 0x040fe20000001810 */
[----:B------:R-:W-:Y:S01]  /*13bc0*/  LDSM.16.MT88.4 R80, [R232+0x4900] ;  /* 0x00490000e850783b */ /* 0x000fe20000004200 */
[----:B------:R-:W-:Y:S02]  /*13bd0*/  MUFU.EX2 R251, R251 ;  /* 0x000000fb00fb7308 */ /* 0x000fe40000000800 */
[----:B------:R-:W-:Y:S02]  /*13be0*/  FADD.FTZ R159, R159, R105 ;  /* 0x000000699f9f7221 */ /* 0x000fe40000010000 */
[----:B------:R-:W-:Y:S02]  /*13bf0*/  FADD.FTZ R165, R165, R107 ;  /* 0x0000006ba5a57221 */ /* 0x000fe40000010000 */
[C---:B---3--:R-:W-:Y:S04]  /*13c00*/  HMMA.16816.F32 R20, R68.reuse, R72, R20 ;  /* 0x000000484414723c */ /* 0x048fe80000001814 */
[----:B------:R-:W-:Y:S01]  /*13c10*/  MUFU.EX2 R210, R210 ;  /* 0x000000d200d27308 */ /* 0x000fe20000000800 */
[----:B------:R-:W-:Y:S02]  /*13c20*/  FADD.FTZ R159, R171, R159 ;  /* 0x0000009fab9f7221 */ /* 0x000fe40000010000 */
[----:B------:R-:W-:Y:S01]  /*13c30*/  FADD.FTZ R165, R177, R165 ;  /* 0x000000a5b1a57221 */ /* 0x000fe20000010000 */
[C---:B------:R-:W-:Y:S01]  /*13c40*/  HMMA.16816.F32 R24, R68.reuse, R74, R24 ;  /* 0x0000004a4418723c */ /* 0x040fe20000001818 */
[----:B------:R-:W3:Y:S05]  /*13c50*/  LDSM.16.MT88.4 R72, [R233+0x4900] ;  /* 0x00490000e948783b */ /* 0x000eea0000004200 */
        /* <DEDUP_REMOVED lines=10> */
[C---:B-1----:R-:W-:Y:S08]  /*13d00*/  HMMA.16816.F32 R44, R68.reuse, R76, R44 ;  /* 0x0000004c442c723c */ /* 0x042ff0000000182c */
[C---:B------:R-:W-:Y:S01]  /*13d10*/  HMMA.16816.F32 R48, R68.reuse, R78, R48 ;  /* 0x0000004e4430723c */ /* 0x040fe20000001830 */
[----:B------:R-:W1:Y:S01]  /*13d20*/  LDSM.16.MT88.4 R76, [R236+0x1100] ;  /* 0x00110000ec4c783b */ /* 0x000e620000004200 */
[----:B------:R-:W-:Y:S06]  /*13d30*/  MUFU.EX2 R182, R182 ;  /* 0x000000b600b67308 */ /* 0x000fec0000000800 */
[C---:B---3--:R-:W-:Y:S04]  /*13d40*/  HMMA.16816.F32 R52, R68.reuse, R72, R52 ;  /* 0x000000484434723c */ /* 0x048fe80000001834 */
[----:B------:R-:W-:Y:S04]  /*13d50*/  MUFU.EX2 R170, R170 ;  /* 0x000000aa00aa7308 */ /* 0x000fe80000000800 */
[C---:B------:R-:W-:Y:S01]  /*13d60*/  HMMA.16816.F32 R56, R68.reuse, R74, R56 ;  /* 0x0000004a4438723c */ /* 0x040fe20000001838 */
[----:B------:R-:W2:Y:S05]  /*13d70*/  LDSM.16.MT88.4 R72, [R234+0x1100] ;  /* 0x00110000ea48783b */ /* 0x000eaa0000004200 */
[----:B------:R-:W-:Y:S02]  /*13d80*/  MUFU.EX2 R169, R169 ;  /* 0x000000a900a97308 */ /* 0x000fe40000000800 */
[C---:B------:R-:W-:Y:S08]  /*13d90*/  HMMA.16816.F32 R60, R68.reuse, R80, R60 ;  /* 0x00000050443c723c */ /* 0x040ff0000000183c */
[----:B------:R-:W-:Y:S01]  /*13da0*/  HMMA.16816.F32 R64, R68, R82, R64 ;  /* 0x000000524440723c */ /* 0x000fe20000001840 */
[----:B------:R-:W3:Y:S01]  /*13db0*/  LDSM.16.MT88.4 R80, [R233+0x1100] ;  /* 0x00110000e950783b */ /* 0x000ee20000004200 */
        /* <DEDUP_REMOVED lines=10> */
[C---:B-1----:R-:W-:Y:S02]  /*13e60*/  HMMA.16816.F32 R4, R68.reuse, R76, R4 ;  /* 0x0000004c4404723c */ /* 0x042fe40000001804 */
[----:B------:R-:W-:Y:S01]  /*13e70*/  MUFU.EX2 R166, R166 ;  /* 0x000000a600a67308 */ /* 0x000fe20000000800 */
[----:B------:R-:W-:Y:S02]  /*13e80*/  FADD.FTZ R180, R180, R176 ;  /* 0x000000b0b4b47221 */ /* 0x000fe40000010000 */
[----:B------:R-:W-:Y:S02]  /*13e90*/  FADD.FTZ R183, R183, R178 ;  /* 0x000000b2b7b77221 */ /* 0x000fe40000010000 */
[----:B----4-:R-:W-:Y:S01]  /*13ea0*/  FADD.FTZ R180, R200, R180 ;  /* 0x000000b4c8b47221 */ /* 0x010fe20000010000 */
[C---:B------:R-:W-:Y:S01]  /*13eb0*/  HMMA.16816.F32 R8, R68.reuse, R78, R8 ;  /* 0x0000004e4408723c */ /* 0x040fe20000001808 */
[----:B------:R-:W1:Y:S03]  /*13ec0*/  LDSM.16.MT88.4 R76, [R236+0x5100] ;  /* 0x00510000ec4c783b */ /* 0x000e660000004200 */
[----:B------:R-:W-:Y:S01]  /*13ed0*/  MUFU.EX2 R164, R164 ;  /* 0x000000a400a47308 */ /* 0x000fe20000000800 */
[----:B------:R-:W-:Y:S03]  /*13ee0*/  FADD.FTZ R183, R203, R183 ;  /* 0x000000b7cbb77221 */ /* 0x000fe60000010000 */
[C---:B--2---:R-:W-:Y:S06]  /*13ef0*/  HMMA.16816.F32 R12, R68.reuse, R72, R12 ;  /* 0x00000048440c723c */ /* 0x044fec000000180c */
[----:B------:R-:W-:Y:S02]  /*13f00*/  MUFU.EX2 R163, R163 ;  /* 0x000000a300a37308 */ /* 0x000fe40000000800 */
[C---:B------:R-:W-:Y:S01]  /*13f10*/  HMMA.16816.F32 R16, R68.reuse, R74, R16 ;  /* 0x0000004a4410723c */ /* 0x040fe20000001810 */
[----:B------:R-:W2:Y:S07]  /*13f20*/  LDSM.16.MT88.4 R72, [R236+0x1900] ;  /* 0x00190000ec48783b */ /* 0x000eae0000004200 */
[C---:B---3--:R-:W-:Y:S01]  /*13f30*/  HMMA.16816.F32 R20, R68.reuse, R80, R20 ;  /* 0x000000504414723c */ /* 0x048fe20000001814 */
[----:B------:R-:W-:Y:S07]  /*13f40*/  MUFU.EX2 R161, R161 ;  /* 0x000000a100a17308 */ /* 0x000fee0000000800 */
[C---:B------:R-:W-:Y:S01]  /*13f50*/  HMMA.16816.F32 R24, R68.reuse, R82, R24 ;  /* 0x000000524418723c */ /* 0x040fe20000001818 */
[----:B------:R-:W3:Y:S02]  /*13f60*/  LDSM.16.MT88.4 R80, [R233+0x1900] ;  /* 0x00190000e950783b */ /* 0x000ee40000004200 */
[----:B------:R-:W-:Y:S05]  /*13f70*/  MUFU.EX2 R158, R158 ;  /* 0x0000009e009e7308 */ /* 0x000fea0000000800 */
[C---:B------:R-:W-:Y:S05]  /*13f80*/  HMMA.16816.F32 R28, R68.reuse, R84, R28 ;  /* 0x00000054441c723c */ /* 0x040fea000000181c */
[----:B------:R-:W-:Y:S02]  /*13f90*/  MUFU.EX2 R160, R160 ;  /* 0x000000a000a07308 */ /* 0x000fe40000000800 */
[--C-:B------:R-:W-:Y:S01]  /*13fa0*/  FFMA.FTZ R84, R116, c[0x0][0x2d0], -R153.reuse ;  /* 0x0000b40074547a23 */ /* 0x100fe20000010899 */
[C---:B------:R-:W-:Y:S01]  /*13fb0*/  HMMA.16816.F32 R32, R68.reuse, R86, R32 ;  /* 0x000000564420723c */ /* 0x040fe20000001820 */
[----:B------:R-:W-:Y:S06]  /*13fc0*/  LDSM.16.MT88.4 R116, [R234+0x3900] ;  /* 0x00390000ea74783b */ /* 0x000fec0000004200 */
[----:B------:R-:W-:Y:S01]  /*13fd0*/  MUFU.EX2 R156, R156 ;  /* 0x0000009c009c7308 */ /* 0x000fe20000000800 */
[C---:B-1----:R-:W-:Y:S08]  /*13fe0*/  HMMA.16816.F32 R36, R68.reuse, R76, R36 ;  /* 0x0000004c4424723c */ /* 0x042ff00000001824 */
[C---:B------:R-:W-:Y:S01]  /*13ff0*/  HMMA.16816.F32 R40, R68.reuse, R78, R40 ;  /* 0x0000004e4428723c */ /* 0x040fe20000001828 */
[----:B------:R-:W1:Y:S01]  /*14000*/  LDSM.16.MT88.4 R76, [R232+0x1900] ;  /* 0x00190000e84c783b */ /* 0x000e620000004200 */
        /* <DEDUP_REMOVED lines=10> */
[C---:B------:R-:W-:Y:S01]  /*140b0*/  HMMA.16816.F32 R60, R68.reuse, R96, R60 ;  /* 0x00000060443c723c */ /* 0x040fe2000000183c */
[----:B----4-:R-:W-:Y:S07]  /*140c0*/  LDSM.16.MT88.4 R88, [R234+0x6100] ;  /* 0x00610000ea58783b */ /* 0x010fee0000004200 */
[----:B------:R-:W-:Y:S01]  /*140d0*/  HMMA.16816.F32 R64, R68, R98, R64 ;  /* 0x000000624440723c */ /* 0x000fe20000001840 */
[----:B------:R-:W-:Y:S06]  /*140e0*/  LDSM.16.MT88.4 R96, [R234+0x2900] ;  /* 0x00290000ea60783b */ /* 0x000fec0000004200 */
        /* <DEDUP_REMOVED lines=9> */
[C---:B--2---:R-:W-:Y:S03]  /*14180*/  HMMA.16816.F32 R4, R68.reuse, R72, R4 ;  /* 0x000000484404723c */ /* 0x044fe60000001804 */
[----:B------:R-:W-:Y:S05]  /*14190*/  FADD.FTZ R252, R252, R205 ;  /* 0x000000cdfcfc7221 */ /* 0x000fea0000010000 */
[C---:B------:R-:W-:Y:S01]  /*141a0*/  HMMA.16816.F32 R8, R68.reuse, R74, R8 ;  /* 0x0000004a4408723c */ /* 0x040fe20000001808 */
[----:B------:R-:W2:Y:S07]  /*141b0*/  LDSM.16.MT88.4 R72, [R236+0x5900] ;  /* 0x00590000ec48783b */ /* 0x000eae0000004200 */
[C---:B------:R-:W-:Y:S01]  /*141c0*/  HMMA.16816.F32 R12, R68.reuse, R100, R12 ;  /* 0x00000064440c723c */ /* 0x040fe2000000180c */
[----:B------:R4:W-:Y:S07]  /*141d0*/  MUFU.EX2 R100, R84 ;  /* 0x0000005400647308 */ /* 0x0009ee0000000800 */
[C---:B------:R-:W-:Y:S08]  /*141e0*/  HMMA.16816.F32 R16, R68.reuse, R102, R16 ;  /* 0x000000664410723c */ /* 0x040ff00000001810 */
[C---:B---3--:R-:W-:Y:S07]  /*141f0*/  HMMA.16816.F32 R20, R68.reuse, R80, R20 ;  /* 0x000000504414723c */ /* 0x048fee0000001814 */
[--C-:B------:R-:W-:Y:S01]  /*14200*/  FFMA.FTZ R80, R123, c[0x0][0x2d0], -R153.reuse ;  /* 0x0000b4007b507a23 */ /* 0x100fe20000010899 */
[C---:B------:R-:W-:Y:S01]  /*14210*/  HMMA.16816.F32 R24, R68.reuse, R82, R24 ;  /* 0x000000524418723c */ /* 0x040fe20000001818 */
[----:B----4-:R-:W3:Y:S02]  /*14220*/  LDSM.16.MT88.4 R84, [R234+0x5900] ;  /* 0x00590000ea54783b */ /* 0x010ee40000004200 */
[----:B------:R4:W-:Y:S05]  /*14230*/  MUFU.EX2 R102, R80 ;  /* 0x0000005000667308 */ /* 0x0009ea0000000800 */
[C---:B-1----:R-:W-:Y:S07]  /*14240*/  HMMA.16816.F32 R28, R68.reuse, R76, R28 ;  /* 0x0000004c441c723c */ /* 0x042fee000000181c */
[--C-:B------:R-:W-:Y:S01]  /*14250*/  FFMA.FTZ R76, R121, c[0x0][0x2d0], -R152.reuse ;  /* 0x0000b400794c7a23 */ /* 0x100fe20000010898 */
[C---:B------:R-:W-:Y:S03]  /*14260*/  HMMA.16816.F32 R32, R68.reuse, R78, R32 ;  /* 0x0000004e4420723c */ /* 0x040fe60000001820 */
[----:B------:R1:W5:Y:S05]  /*14270*/  MUFU.EX2 R103, R76 ;  /* 0x0000004c00677308 */ /* 0x00036a0000000800 */
[C---:B--2---:R-:W-:Y:S04]  /*14280*/  HMMA.16816.F32 R36, R68.reuse, R72, R36 ;  /* 0x000000484424723c */ /* 0x044fe80000001824 */
[--C-:B----4-:R-:W-:Y:S03]  /*14290*/  FFMA.FTZ R80, R122, c[0x0][0x2d0], -R152.reuse ;  /* 0x0000b4007a507a23 */ /* 0x110fe60000010898 */
[--C-:B------:R-:W-:Y:S01]  /*142a0*/  FFMA.FTZ R72, R127, c[0x0][0x2d0], -R153.reuse ;  /* 0x0000b4007f487a23 */ /* 0x100fe20000010899 */
[C---:B------:R-:W-:Y:S01]  /*142b0*/  HMMA.16816.F32 R40, R68.reuse, R74, R40 ;  /* 0x0000004a4428723c */ /* 0x040fe20000001828 */
[----:B------:R2:W4:Y:S07]  /*142c0*/  MUFU.EX2 R101, R80 ;  /* 0x0000005000657308 */ /* 0x00052e0000000800 */
[C---:B---3--:R-:W-:Y:S03]  /*142d0*/  HMMA.16816.F32 R44, R68.reuse, R84, R44 ;  /* 0x00000054442c723c */ /* 0x048fe6000000182c */
[----:B------:R3:W3:Y:S01]  /*142e0*/  MUFU.EX2 R110, R72 ;  /* 0x00000048006e7308 */ /* 0x0006e20000000800 */
[----:B-1----:R-:W-:Y:S03]  /*142f0*/  LDSM.16.MT88.4 R76, [R232+0x5900] ;  /* 0x00590000e84c783b */ /* 0x002fe60000004200 */
[--C-:B------:R-:W-:Y:S01]  /*14300*/  FFMA.FTZ R84, R125, c[0x0][0x2d0], -R152.reuse ;  /* 0x0000b4007d547a23 */ /* 0x100fe20000010898 */
[C---:B------:R-:W-:Y:S05]  /*14310*/  HMMA.16816.F32 R48, R68.reuse, R86, R48 ;  /* 0x000000564430723c */ /* 0x040fea0000001830 */
[----:B------:R1:W-:Y:S01]  /*14320*/  MUFU.EX2 R111, R84 ;  /* 0x00000054006f7308 */ /* 0x0003e20000000800 */
[----:B--2---:R-:W2:Y:S01]  /*14330*/  LDSM.16.MT88.4 R80, [R233+0x5900] ;  /* 0x00590000e950783b */ /* 0x004ea20000004200 */
[--C-:B---3--:R-:W-:Y:S02]  /*14340*/  FFMA.FTZ R72, R126, c[0x0][0x2d0], -R152.reuse ;  /* 0x0000b4007e487a23 */ /* 0x108fe40000010898 */
[----:B------:R-:W-:Y:S03]  /*14350*/  FFMA.FTZ R152, R133, c[0x0][0x2d0], -R152 ;  /* 0x0000b40085987a23 */ /* 0x000fe60000010898 */
[----:B-----5:R-:W-:Y:S03]  /*14360*/  MOV R133, R103 ;  /* 0x0000006700857202 */ /* 0x020fe60000000f00 */
[----:B------:R3:W5:Y:S01]  /*14370*/  MUFU.EX2 R109, R72 ;  /* 0x00000048006d7308 */ /* 0x0007620000000800 */
[----:B-1----:R-:W-:Y:S09]  /*14380*/  LDSM.16.MT88.4 R84, [R234+0x2100] ;  /* 0x00210000ea54783b */ /* 0x002ff20000004200 */
[----:B------:R-:W-:Y:S01]  /*14390*/  MUFU.EX2 R152, R152 ;  /* 0x0000009800987308 */ /* 0x000fe20000000800 */
[----:B---3--:R-:W1:Y:S01]  /*143a0*/  LDSM.16.MT88.4 R72, [R236+0x2100] ;  /* 0x00210000ec48783b */ /* 0x008e620000004200 */
[C---:B--2---:R-:W-:Y:S08]  /*143b0*/  HMMA.16816.F32 R52, R68.reuse, R80, R52 ;  /* 0x000000504434723c */ /* 0x044ff00000001834 */
[C---:B------:R-:W-:Y:S01]  /*143c0*/  HMMA.16816.F32 R56, R68.reuse, R82, R56 ;  /* 0x000000524438723c */ /* 0x040fe20000001838 */
[----:B------:R-:W2:Y:S07]  /*143d0*/  LDSM.16.MT88.4 R80, [R233+0x2100] ;  /* 0x00210000e950783b */ /* 0x000eae0000004200 */
[C---:B------:R-:W-:Y:S07]  /*143e0*/  HMMA.16816.F32 R60, R68.reuse, R76, R60 ;  /* 0x0000004c443c723c */ /* 0x040fee000000183c */
[--C-:B------:R-:W-:Y:S01]  /*143f0*/  FFMA.FTZ R76, R124, c[0x0][0x2d0], -R153.reuse ;  /* 0x0000b4007c4c7a23 */ /* 0x100fe20000010899 */
[----:B------:R-:W-:Y:S01]  /*14400*/  HMMA.16816.F32 R64, R68, R78, R64 ;  /* 0x0000004e4440723c */ /* 0x000fe20000001840 */
[----:B------:R-:W-:Y:S02]  /*14410*/  LDSM.16.MT88.4 R124, [R236+0x3900] ;  /* 0x00390000ec7c783b */ /* 0x000fe40000004200 */
[----:B------:R3:W2:Y:S01]  /*14420*/  MUFU.EX2 R112, R76 ;  /* 0x0000004c00707308 */ /* 0x0006a20000000800 */
[----:B------:R-:W-:Y:S03]  /*14430*/  FFMA.FTZ R153, R151, c[0x0][0x2d0], -R153 ;  /* 0x0000b40097997a23 */ /* 0x000fe60000010899 */
[----:B------:R-:W-:Y:S02]  /*14440*/  F2FP.PACK_AB R68, R102, R100 ;  /* 0x000000646644723e */ /* 0x000fe400000000ff */
[----:B----4-:R-:W-:Y:S03]  /*14450*/  F2FP.PACK_AB R69, R103, R101 ;  /* 0x000000656745723e */ /* 0x010fe600000000ff */
[----:B------:R-:W-:Y:S01]  /*14460*/  F2FP.PACK_AB R70, R110, R108 ;  /* 0x0000006c6e46723e */ /* 0x000fe200000000ff */
[----:B------:R-:W4:Y:S01]  /*14470*/  MUFU.EX2 R153, R153 ;  /* 0x0000009900997308 */ /* 0x000f220000000800 */
[----:B-----5:R-:W-:Y:S07]  /*14480*/  F2FP.PACK_AB R71, R111, R109 ;  /* 0x0000006d6f47723e */ /* 0x020fee00000000ff */
[C---:B-1----:R-:W-:Y:S01]  /*14490*/  HMMA.16816.F32 R4, R68.reuse, R72, R4 ;  /* 0x000000484404723c */ /* 0x042fe20000001804 */
[----:B---3--:R-:W1:Y:S02]  /*144a0*/  LDSM.16.MT88.4 R76, [R232+0x2100] ;  /* 0x00210000e84c783b */ /* 0x008e640000004200 */
[-C--:B--2---:R-:W-:Y:S05]  /*144b0*/  MOV R151, R112.reuse ;  /* 0x0000007000977202 */ /* 0x084fea0000000f00 */
[C---:B------:R-:W-:Y:S01]  /*144c0*/  HMMA.16816.F32 R8, R68.reuse, R74, R8 ;  /* 0x0000004a4408723c */ /* 0x040fe20000001808 */
[----:B------:R-:W2:Y:S07]  /*144d0*/  LDSM.16.MT88.4 R72, [R236+0x6100] ;  /* 0x00610000ec48783b */ /* 0x000eae0000004200 */
[C---:B------:R-:W-:Y:S08]  /*144e0*/  HMMA.16816.F32 R12, R68.reuse, R84, R12 ;  /* 0x00000054440c723c */ /* 0x040ff0000000180c */
[C---:B------:R-:W-:Y:S01]  /*144f0*/  HMMA.16816.F32 R16, R68.reuse, R86, R16 ;  /* 0x000000564410723c */ /* 0x040fe20000001810 */
[----:B------:R-:W3:Y:S07]  /*14500*/  LDSM.16.MT88.4 R84, [R232+0x6100] ;  /* 0x00610000e854783b */ /* 0x000eee0000004200 */
[C---:B------:R-:W-:Y:S08]  /*14510*/  HMMA.16816.F32 R20, R68.reuse, R80, R20 ;  /* 0x000000504414723c */ /* 0x040ff00000001814 */
[C---:B------:R-:W-:Y:S01]  /*14520*/  HMMA.16816.F32 R24, R68.reuse, R82, R24 ;  /* 0x000000524418723c */ /* 0x040fe20000001818 */
[----:B------:R-:W5:Y:S07]  /*14530*/  LDSM.16.MT88.4 R80, [R236+0x2900] ;  /* 0x00290000ec50783b */ /* 0x000f6e0000004200 */
[C---:B-1----:R-:W-:Y:S08]  /*14540*/  HMMA.16816.F32 R28, R68.reuse, R76, R28 ;  /* 0x0000004c441c723c */ /* 0x042ff0000000181c */
[C---:B------:R-:W-:Y:S01]  /*14550*/  HMMA.16816.F32 R32, R68.reuse, R78, R32 ;  /* 0x0000004e4420723c */ /* 0x040fe20000001820 */
[----:B------:R-:W1:Y:S07]  /*14560*/  LDSM.16.MT88.4 R76, [R233+0x2900] ;  /* 0x00290000e94c783b */ /* 0x000e6e0000004200 */
[C---:B--2---:R-:W-:Y:S08]  /*14570*/  HMMA.16816.F32 R36, R68.reuse, R72, R36 ;  /* 0x000000484424723c */ /* 0x044ff00000001824 */
[C---:B------:R-:W-:Y:S01]  /*14580*/  HMMA.16816.F32 R40, R68.reuse, R74, R40 ;  /* 0x0000004a4428723c */ /* 0x040fe20000001828 */
[----:B------:R-:W2:Y:S07]  /*14590*/  LDSM.16.MT88.4 R72, [R232+0x2900] ;  /* 0x00290000e848783b */ /* 0x000eae0000004200 */
[C---:B------:R-:W-:Y:S08]  /*145a0*/  HMMA.16816.F32 R44, R68.reuse, R88, R44 ;  /* 0x00000058442c723c */ /* 0x040ff0000000182c */
[C---:B------:R-:W-:Y:S01]  /*145b0*/  HMMA.16816.F32 R48, R68.reuse, R90, R48 ;  /* 0x0000005a4430723c */ /* 0x040fe20000001830 */
[----:B------:R-:W-:Y:S07]  /*145c0*/  LDSM.16.MT88.4 R88, [R234+0x7100] ;  /* 0x00710000ea58783b */ /* 0x000fee0000004200 */
[C---:B------:R-:W-:Y:S08]  /*145d0*/  HMMA.16816.F32 R52, R68.reuse, R92, R52 ;  /* 0x0000005c4434723c */ /* 0x040ff00000001834 */
[C---:B------:R-:W-:Y:S01]  /*145e0*/  HMMA.16816.F32 R56, R68.reuse, R94, R56 ;  /* 0x0000005e4438723c */ /* 0x040fe20000001838 */
[----:B------:R-:W-:Y:S07]  /*145f0*/  LDSM.16.MT88.4 R92, [R233+0x7100] ;  /* 0x00710000e95c783b */ /* 0x000fee0000004200 */
[C---:B---3--:R-:W-:Y:S08]  /*14600*/  HMMA.16816.F32 R60, R68.reuse, R84, R60 ;  /* 0x00000054443c723c */ /* 0x048ff0000000183c */
[----:B------:R-:W-:Y:S01]  /*14610*/  HMMA.16816.F32 R64, R68, R86, R64 ;  /* 0x000000564440723c */ /* 0x000fe20000001840 */
[----:B------:R-:W-:Y:S06]  /*14620*/  LDSM.16.MT88.4 R84, [R234+0x6900] ;  /* 0x00690000ea54783b */ /* 0x000fec0000004200 */
[----:B------:R-:W-:Y:S02]  /*14630*/  F2FP.PACK_AB R68, R251, R112 ;  /* 0x00000070fb44723e */ /* 0x000fe400000000ff */
[----:B------:R-:W-:Y:S03]  /*14640*/  F2FP.PACK_AB R69, R209, R210 ;  /* 0x000000d2d145723e */ /* 0x000fe600000000ff */
[----:B------:R-:W-:Y:S02]  /*14650*/  F2FP.PACK_AB R70, R202, R207 ;  /* 0x000000cfca46723e */ /* 0x000fe400000000ff */
[----:B------:R-:W-:Y:S07]  /*14660*/  F2FP.PACK_AB R71, R182, R201 ;  /* 0x000000c9b647723e */ /* 0x000fee00000000ff */
[C---:B-----5:R-:W-:Y:S08]  /*14670*/  HMMA.16816.F32 R4, R68.reuse, R80, R4 ;  /* 0x000000504404723c */ /* 0x060ff00000001804 */
[C---:B------:R-:W-:Y:S01]  /*14680*/  HMMA.16816.F32 R8, R68.reuse, R82, R8 ;  /* 0x000000524408723c */ /* 0x040fe20000001808 */
[----:B------:R-:W3:Y:S07]  /*14690*/  LDSM.16.MT88.4 R80, [R236+0x6900] ;  /* 0x00690000ec50783b */ /* 0x000eee0000004200 */
[C---:B------:R-:W-:Y:S08]  /*146a0*/  HMMA.16816.F32 R12, R68.reuse, R96, R12 ;  /* 0x00000060440c723c */ /* 0x040ff0000000180c */
[C---:B------:R-:W-:Y:S01]  /*146b0*/  HMMA.16816.F32 R16, R68.reuse, R98, R16 ;  /* 0x000000624410723c */ /* 0x040fe20000001810 */
[----:B------:R-:W-:Y:S07]  /*146c0*/  LDSM.16.MT88.4 R96, [R232+0x7100] ;  /* 0x00710000e860783b */ /* 0x000fee0000004200 */
[C---:B-1----:R-:W-:Y:S08]  /*146d0*/  HMMA.16816.F32 R20, R68.reuse, R76, R20 ;  /* 0x0000004c4414723c */ /* 0x042ff00000001814 */
[C---:B------:R-:W-:Y:S01]  /*146e0*/  HMMA.16816.F32 R24, R68.reuse, R78, R24 ;  /* 0x0000004e4418723c */ /* 0x040fe20000001818 */
[----:B------:R-:W1:Y:S07]  /*146f0*/  LDSM.16.MT88.4 R76, [R233+0x6900] ;  /* 0x00690000e94c783b */ /* 0x000e6e0000004200 */
[C---:B--2---:R-:W-:Y:S08]  /*14700*/  HMMA.16816.F32 R28, R68.reuse, R72, R28 ;  /* 0x00000048441c723c */ /* 0x044ff0000000181c */
[C---:B------:R-:W-:Y:S01]  /*14710*/  HMMA.16816.F32 R32, R68.reuse, R74, R32 ;  /* 0x0000004a4420723c */ /* 0x040fe20000001820 */
[----:B------:R-:W2:Y:S07]  /*14720*/  LDSM.16.MT88.4 R72, [R232+0x6900] ;  /* 0x00690000e848783b */ /* 0x000eae0000004200 */
[C---:B---3--:R-:W-:Y:S08]  /*14730*/  HMMA.16816.F32 R36, R68.reuse, R80, R36 ;  /* 0x000000504424723c */ /* 0x048ff00000001824 */
        /* <DEDUP_REMOVED lines=9> */
[----:B------:R-:W-:Y:S01]  /*147d0*/  HMMA.16816.F32 R64, R68, R74, R64 ;  /* 0x0000004a4440723c */ /* 0x000fe20000001840 */
[----:B------:R-:W2:Y:S06]  /*147e0*/  LDSM.16.MT88.4 R72, [R233+0x3100] ;  /* 0x00310000e948783b */ /* 0x000eac0000004200 */
[----:B------:R-:W-:Y:S02]  /*147f0*/  F2FP.PACK_AB R68, R169, R170 ;  /* 0x000000aaa944723e */ /* 0x000fe400000000ff */
[----:B------:R-:W-:Y:S03]  /*14800*/  F2FP.PACK_AB R69, R167, R168 ;  /* 0x000000a8a745723e */ /* 0x000fe600000000ff */
[----:B------:R-:W-:Y:S02]  /*14810*/  F2FP.PACK_AB R70, R164, R166 ;  /* 0x000000a6a446723e */ /* 0x000fe400000000ff */
[----:B------:R-:W-:Y:S07]  /*14820*/  F2FP.PACK_AB R71, R161, R163 ;  /* 0x000000a3a147723e */ /* 0x000fee00000000ff */
[C---:B---3--:R-:W-:Y:S08]  /*14830*/  HMMA.16816.F32 R4, R68.reuse, R80, R4 ;  /* 0x000000504404723c */ /* 0x048ff00000001804 */
[C---:B------:R-:W-:Y:S01]  /*14840*/  HMMA.16816.F32 R8, R68.reuse, R82, R8 ;  /* 0x000000524408723c */ /* 0x040fe20000001808 */
[----:B------:R-:W3:Y:S07]  /*14850*/  LDSM.16.MT88.4 R80, [R236+0x7100] ;  /* 0x00710000ec50783b */ /* 0x000eee0000004200 */
[C---:B-1----:R-:W-:Y:S08]  /*14860*/  HMMA.16816.F32 R12, R68.reuse, R76, R12 ;  /* 0x0000004c440c723c */ /* 0x042ff0000000180c */
[C---:B------:R-:W-:Y:S01]  /*14870*/  HMMA.16816.F32 R16, R68.reuse, R78, R16 ;  /* 0x0000004e4410723c */ /* 0x040fe20000001810 */
[----:B------:R-:W-:Y:S07]  /*14880*/  LDSM.16.MT88.4 R76, [R233+0x7900] ;  /* 0x00790000e94c783b */ /* 0x000fee0000004200 */
[C---:B--2---:R-:W-:Y:S07]  /*14890*/  HMMA.16816.F32 R20, R68.reuse, R72, R20 ;  /* 0x000000484414723c */ /* 0x044fee0000001814 */
[----:B------:R-:W-:Y:S01]  /*148a0*/  MOV R73, R111 ;  /* 0x0000006f00497202 */ /* 0x000fe20000000f00 */
[C---:B------:R-:W-:Y:S04]  /*148b0*/  HMMA.16816.F32 R24, R68.reuse, R74, R24 ;  /* 0x0000004a4418723c */ /* 0x040fe80000001818 */
[----:B------:R-:W-:Y:S03]  /*148c0*/  MOV R72, R110 ;  /* 0x0000006e00487202 */ /* 0x000fe60000000f00 */
[----:B------:R-:W-:Y:S01]  /*148d0*/  MOV R75, R109 ;  /* 0x0000006d004b7202 */ /* 0x000fe20000000f00 */
[C---:B------:R-:W-:Y:S04]  /*148e0*/  HMMA.16816.F32 R28, R68.reuse, R84, R28 ;  /* 0x00000054441c723c */ /* 0x040fe8000000181c */
[----:B------:R-:W-:Y:S02]  /*148f0*/  MOV R74, R108 ;  /* 0x0000006c004a7202 */ /* 0x000fe40000000f00 */
[----:B------:R-:W1:Y:S02]  /*14900*/  LDSM.16.MT88.4 R108, [R233+0x3900] ;  /* 0x00390000e96c783b */ /* 0x000e640000004200 */
[C---:B------:R-:W-:Y:S06]  /*14910*/  HMMA.16816.F32 R32, R68.reuse, R86, R32 ;  /* 0x000000564420723c */ /* 0x040fec0000001820 */
[----:B------:R-:W-:Y:S02]  /*14920*/  LDSM.16.MT88.4 R84, [R234+0x7900] ;  /* 0x00790000ea54783b */ /* 0x000fe40000004200 */
[C---:B---3--:R-:W-:Y:S07]  /*14930*/  HMMA.16816.F32 R36, R68.reuse, R80, R36 ;  /* 0x000000504424723c */ /* 0x048fee0000001824 */
[----:B------:R-:W-:Y:S01]  /*14940*/  MOV R81, R102 ;  /* 0x0000006600517202 */ /* 0x000fe20000000f00 */
[C---:B------:R-:W-:Y:S04]  /*14950*/  HMMA.16816.F32 R40, R68.reuse, R82, R40 ;  /* 0x000000524428723c */ /* 0x040fe80000001828 */
[----:B------:R-:W-:Y:S03]  /*14960*/  MOV R80, R101 ;  /* 0x0000006500507202 */ /* 0x000fe60000000f00 */
[----:B------:R-:W-:Y:S01]  /*14970*/  MOV R83, R100 ;  /* 0x0000006400537202 */ /* 0x000fe20000000f00 */
[C---:B------:R-:W-:Y:S01]  /*14980*/  HMMA.16816.F32 R44, R68.reuse, R88, R44 ;  /* 0x00000058442c723c */ /* 0x040fe2000000182c */
[----:B------:R-:W2:Y:S03]  /*14990*/  LDSM.16.MT88.4 R100, [R232+0x3900] ;  /* 0x00390000e864783b */ /* 0x000ea60000004200 */
        /* <DEDUP_REMOVED lines=9> */
[----:B------:R-:W3:Y:S03]  /*14a30*/  LDSM.16.MT88.4 R92, [R236+0x7900] ;  /* 0x00790000ec5c783b */ /* 0x000ee60000004200 */
[----:B------:R-:W-:Y:S02]  /*14a40*/  FADD.FTZ R0, R72, R0 ;  /* 0x0000000048007221 */ /* 0x000fe40000010000 */
[----:B------:R-:W-:Y:S02]  /*14a50*/  FADD.FTZ R2, R73, R2 ;  /* 0x0000000249027221 */ /* 0x000fe40000010000 */
[C---:B------:R-:W-:Y:S04]  /*14a60*/  HMMA.16816.F32 R60, R68.reuse, R96, R60 ;  /* 0x00000060443c723c */ /* 0x040fe8000000183c */
[----:B------:R-:W-:Y:S02]  /*14a70*/  FADD.FTZ R0, R151, R0 ;  /* 0x0000000097007221 */ /* 0x000fe40000010000 */
[----:B------:R-:W-:Y:S02]  /*14a80*/  FADD.FTZ R2, R210, R2 ;  /* 0x00000002d2027221 */ /* 0x000fe40000010000 */
[----:B------:R-:W-:Y:S04]  /*14a90*/  HMMA.16816.F32 R64, R68, R98, R64 ;  /* 0x000000624440723c */ /* 0x000fe80000001840 */
[----:B------:R-:W-:Y:S01]  /*14aa0*/  FADD.FTZ R251, R251, R0 ;  /* 0x00000000fbfb7221 */ /* 0x000fe20000010000 */
[----:B------:R-:W-:Y:S01]  /*14ab0*/  MOV R0, R3 ;  /* 0x0000000300007202 */ /* 0x000fe20000000f00 */
[----:B------:R-:W-:Y:S01]  /*14ac0*/  FADD.FTZ R209, R209, R2 ;  /* 0x00000002d1d17221 */ /* 0x000fe20000010000 */
[----:B------:R-:W-:Y:S01]  /*14ad0*/  F2FP.PACK_AB R68, R160, R158 ;  /* 0x0000009ea044723e */ /* 0x000fe200000000ff */
[----:B------:R-:W-:Y:S01]  /*14ae0*/  FADD.FTZ R251, R207, R251 ;  /* 0x000000fbcffb7221 */ /* 0x000fe20000010000 */
[----:B------:R-:W-:Y:S03]  /*14af0*/  F2FP.PACK_AB R69, R155, R156 ;  /* 0x0000009c9b45723e */ /* 0x000fe600000000ff */
[----:B----4-:R-:W-:Y:S01]  /*14b00*/  F2FP.PACK_AB R70, R153, R154 ;  /* 0x0000009a9946723e */ /* 0x010fe200000000ff */
[----:B------:R-:W-:Y:S01]  /*14b10*/  FADD.FTZ R209, R201, R209 ;  /* 0x000000d1c9d17221 */ /* 0x000fe20000010000 */
[----:B------:R-:W-:Y:S01]  /*14b20*/  F2FP.PACK_AB R71, R152, R134 ;  /* 0x000000869847723e */ /* 0x000fe200000000ff */
[----:B------:R-:W-:Y:S01]  /*14b30*/  FADD.FTZ R202, R202, R251 ;  /* 0x000000fbcaca7221 */ /* 0x000fe20000010000 */
[----:B------:R-:W-:Y:S01]  /*14b40*/  MOV R2, R132 ;  /* 0x0000008400027202 */ /* 0x000fe20000000f00 */
[----:B------:R-:W-:Y:S02]  /*14b50*/  FADD.FTZ R182, R182, R209 ;  /* 0x000000d1b6b67221 */ /* 0x000fe40000010000 */
[----:B------:R-:W-:Y:S02]  /*14b60*/  FADD.FTZ R202, R170, R202 ;  /* 0x000000caaaca7221 */ /* 0x000fe40000010000 */
[C---:B------:R-:W-:Y:S01]  /*14b70*/  HMMA.16816.F32 R128, R68.reuse, R124, R4 ;  /* 0x0000007c4480723c */ /* 0x040fe20000001804 */
[----:B------:R-:W4:Y:S02]  /*14b80*/  LDSM.16.MT88.4 R4, [R232+0x7900] ;  /* 0x00790000e804783b */ /* 0x000f240000004200 */
        /* <DEDUP_REMOVED lines=18> */
[C---:B--2---:R-:W-:Y:S04]  /*14cb0*/  HMMA.16816.F32 R104, R68.reuse, R100, R28 ;  /* 0x000000644468723c */ /* 0x044fe8000000181c */
[----:B------:R-:W-:Y:S02]  /*14cc0*/  FADD.FTZ R250, R153, R164 ;  /* 0x000000a499fa7221 */ /* 0x000fe40000010000 */
[----:B------:R-:W-:Y:S02]  /*14cd0*/  FADD.FTZ R249, R152, R161 ;  /* 0x000000a198f97221 */ /* 0x000fe40000010000 */
[C---:B------:R-:W-:Y:S08]  /*14ce0*/  HMMA.16816.F32 R100, R68.reuse, R102, R32 ;  /* 0x000000664464723c */ /* 0x040ff00000001820 */
[C---:B---3--:R-:W-:Y:S08]  /*14cf0*/  HMMA.16816.F32 R96, R68.reuse, R92, R36 ;  /* 0x0000005c4460723c */ /* 0x048ff00000001824 */
[C---:B------:R-:W-:Y:S08]  /*14d00*/  HMMA.16816.F32 R92, R68.reuse, R94, R40 ;  /* 0x0000005e445c723c */ /* 0x040ff00000001828 */
[C---:B------:R-:W-:Y:S08]  /*14d10*/  HMMA.16816.F32 R88, R68.reuse, R84, R44 ;  /* 0x000000544458723c */ /* 0x040ff0000000182c */
[C---:B------:R-:W-:Y:S08]  /*14d20*/  HMMA.16816.F32 R84, R68.reuse, R86, R48 ;  /* 0x000000564454723c */ /* 0x040ff00000001830 */
[C---:B------:R-:W-:Y:S08]  /*14d30*/  HMMA.16816.F32 R80, R68.reuse, R76, R52 ;  /* 0x0000004c4450723c */ /* 0x040ff00000001834 */
[C---:B------:R-:W-:Y:S08]  /*14d40*/  HMMA.16816.F32 R76, R68.reuse, R78, R56 ;  /* 0x0000004e444c723c */ /* 0x040ff00000001838 */
[C---:B----4-:R-:W-:Y:S08]  /*14d50*/  HMMA.16816.F32 R72, R68.reuse, R4, R60 ;  /* 0x000000044448723c */ /* 0x050ff0000000183c */
[----:B------:R-:W-:Y:S01]  /*14d60*/  HMMA.16816.F32 R68, R68, R6, R64 ;  /* 0x000000064444723c */ /* 0x000fe20000001840 */
[----:B------:R-:W-:-:S07]  /*14d70*/  @P0 BRA `(.L_x_138) ;  /* 0xffffc2b000000947 */ /* 0x000fce000383ffff */
.L_x_137:
        /* <DEDUP_REMOVED lines=91> */
.L_x_107:
[----:B------:R-:W-:Y:S02]  /*15330*/  USHF.R.S32.HI UR8, URZ, 0x1f, UR11 ;  /* 0x0000001f3f087899 */ /* 0x000fe4000801140b */
[----:B------:R-:W-:Y:S01]  /*15340*/  ULDC.64 UR12, c[0x0][0x118] ;  /* 0x00004600000c7ab9 */ /* 0x000fe20000000a00 */
[----:B------:R-:W-:Y:S05]  /*15350*/  @P2 BRA `(.L_x_141) ;  /* 0x000013c000002947 */ /* 0x000fea0003800000 */
[----:B------:R-:W1:Y:S01]  /*15360*/  S2R R0, SR_TID.X ;  /* 0x0000000000007919 */ /* 0x000e620000002100 */
        /* <DEDUP_REMOVED lines=61> */
[--C-:B------:R-:W-:Y:S01]  /*15740*/  IMAD.IADD R15, R12, 0x1, R13.reuse ;  /* 0x000000010c0f7824 */ /* 0x100fe200078e020d */
[----:B------:R-:W-:Y:S01]  /*15750*/  F2FP.PACK_AB R80, R81, R80 ;  /* 0x000000505150723e */ /* 0x000fe200000000ff */
[----:B------:R-:W-:Y:S01]  /*15760*/  IMAD.IADD R16, R13, 0x1, R4 ;  /* 0x000000010d107824 */ /* 0x000fe200078e0204 */
        /* <DEDUP_REMOVED lines=33> */
[----:B------:R-:W-:Y:S04]  /*15980*/  STS [R15+0x4080], R80 ;  /* 0x004080500f007388 */ /* 0x000fe80000000800 */
[----:B------:R2:W-:Y:S04]  /*15990*/  STS [R15+0x4480], R82 ;  /* 0x004480520f007388 */ /* 0x0005e80000000800 */
[----:B------:R-:W-:Y:S04]  /*159a0*/  STS [R16+0x4000], R76 ;  /* 0x0040004c10007388 */ /* 0x000fe80000000800 */
[----:B------:R-:W-:Y:S01]  /*159b0*/  STS [R16+0x4400], R78 ;  /* 0x0044004e10007388 */ /* 0x000fe20000000800 */
[----:B-1----:R-:W-:-:S03]  /*159c0*/  IMAD.U32 R14, RZ, RZ, UR4 ;  /* 0x00000004ff0e7e24 */ /* 0x002fc6000f8e00ff */
[----:B------:R-:W-:Y:S04]  /*159d0*/  STS [R17+0x4080], R6 ;  /* 0x0040800611007388 */ /* 0x000fe80000000800 */
[----:B------:R-:W-:Y:S04]  /*159e0*/  STS [R17+0x4480], R74 ;  /* 0x0044804a11007388 */ /* 0x000fe80000000800 */
[----:B------:R-:W-:Y:S04]  /*159f0*/  STS [R13+0x4000], R68 ;  /* 0x004000440d007388 */ /* 0x000fe80000000800 */
[----:B------:R1:W-:Y:S01]  /*15a00*/  STS [R13+0x4400], R2 ;  /* 0x004400020d007388 */ /* 0x0003e20000000800 */
[----:B--2---:R-:W-:Y:S01]  /*15a10*/  IMAD.U32 R15, RZ, RZ, UR5 ;  /* 0x00000005ff0f7e24 */ /* 0x004fe2000f8e00ff */
[----:B------:R-:W-:-:S02]  /*15a20*/  ULDC.64 UR4, c[0x0][0x508] ;  /* 0x0001420000047ab9 */ /* 0x000fc40000000a00 */
[----:B------:R-:W-:Y:S01]  /*15a30*/  BAR.SYNC.DEFER_BLOCKING 0x1, 0x100 ;  /* 0x0044000000007b1d */ /* 0x000fe20000010000 */
[----:B------:R-:W-:-:S04]  /*15a40*/  UISETP.NE.U32.AND UP0, UPT, URZ, UR4, UPT ;  /* 0x000000043f00728c */ /* 0x000fc8000bf05070 */
[----:B------:R-:W-:Y:S01]  /*15a50*/  UISETP.NE.AND.EX UP0, UPT, URZ, UR5, UPT, UP0 ;  /* 0x000000053f00728c */ /* 0x000fe2000bf05300 */
[----:B------:R-:W2:Y:S02]  /*15a60*/  @P0 LDG.E R4, [R14.64] ;  /* 0x0000000c0e040981 */ /* 0x000ea4000c1e1900 */
[----:B------:R-:W-:-:S03]  /*15a70*/  ULDC.64 UR4, c[0x0][0x508] ;  /* 0x0001420000047ab9 */ /* 0x000fc60000000a00 */
[----:B------:R-:W-:-:S05]  /*15a80*/  PLOP3.LUT P1, PT, PT, PT, UP0, 0x80, 0x0 ;  /* 0x000000000000781c */ /* 0x000fca0003f2f008 */
[----:B------:R-:W-:Y:S01]  /*15a90*/  @UP0 UIMAD.WIDE UR4, UR19, UR6, UR4 ;  /* 0x00000006130402a5 */ /* 0x000fe2000f8e0204 */
[----:B-1----:R-:W-:-:S05]  /*15aa0*/  IMAD.MOV.U32 R2, RZ, RZ, c[0x0][0x388] ;  /* 0x0000e200ff027624 */ /* 0x002fca00078e00ff */
        /* <DEDUP_REMOVED lines=14> */
.L_x_142:
        /* <DEDUP_REMOVED lines=32> */
[----:B------:R-:W-:Y:S01]  /*15d90*/  USEL UR19, UR19, URZ, !UP1 ;  /* 0x0000003f13137287 */ /* 0x000fe2000c800000 */
[----:B------:R-:W-:Y:S01]  /*15da0*/  LOP3.LUT R11, R10, 0xfffffff8, RZ, 0xc0, !PT ;  /* 0xfffffff80a0b7812 */ /* 0x000fe200078ec0ff */
[----:B------:R-:W-:Y:S01]  /*15db0*/  UIMAD UR10, UR9, UR6, URZ ;  /* 0x00000006090a72a4 */ /* 0x000fe2000f8e023f */
[----:B------:R-:W-:Y:S01]  /*15dc0*/  IMAD.MOV.U32 R16, RZ, RZ, R6 ;  /* 0x000000ffff107224 */ /* 0x000fe200078e0006 */
[----:B------:R-:W-:Y:S01]  /*15dd0*/  UIMAD.WIDE.U32 UR20, UR19, UR6, UR20 ;  /* 0x00000006131472a5 */ /* 0x000fe2000f8e0014 */
[----:B------:R-:W-:Y:S01]  /*15de0*/  @P1 IMAD.HI.U32 R5, R6, c[0x0][0x4ec], RZ ;  /* 0x00013b0006051a27 */ /* 0x000fe200078e00ff */
[----:B------:R-:W-:Y:S01]  /*15df0*/  UIMAD UR7, UR19, UR7, UR10 ;  /* 0x00000007130772a4 */ /* 0x000fe2000f8e020a */
[----:B------:R-:W-:Y:S01]  /*15e00*/  BSSY B0, `(.L_x_143) ;  /* 0x0000061000007945 */ /* 0x000fe20003800000 */
[----:B------:R-:W-:-:S02]  /*15e10*/  ULDC.64 UR4, c[0x0][0x3a0] ;  /* 0x0000e80000047ab9 */ /* 0x000fc40000000a00 */
[----:B------:R-:W-:Y:S01]  /*15e20*/  @P1 SHF.R.U32.HI R16, RZ, c[0x0][0x4f0], R5 ;  /* 0x00013c00ff101a19 */ /* 0x000fe20000011605 */
[----:B------:R-:W-:Y:S02]  /*15e30*/  UIMAD.WIDE.U32 UR16, UR14, UR4, URZ ;  /* 0x000000040e1072a5 */ /* 0x000fe4000f8e003f */
[----:B------:R-:W-:Y:S01]  /*15e40*/  UIMAD UR4, UR15, UR4, URZ ;  /* 0x000000040f0472a4 */ /* 0x000fe2000f8e023f */
[--C-:B------:R-:W-:Y:S01]  /*15e50*/  SHF.R.S32.HI R4, RZ, 0x1f, R16.reuse ;  /* 0x0000001fff047819 */ /* 0x100fe20000011410 */
[----:B------:R-:W-:Y:S01]  /*15e60*/  IMAD.MOV R5, RZ, RZ, -R16 ;  /* 0x000000ffff057224 */ /* 0x000fe200078e0a10 */
[----:B------:R-:W-:Y:S01]  /*15e70*/  IADD3 R16, P0, R16, UR20, RZ ;  /* 0x0000001410107c10 */ /* 0x000fe2000ff1e0ff */
[----:B------:R-:W-:Y:S02]  /*15e80*/  UIMAD UR14, UR14, UR5, UR4 ;  /* 0x000000050e0e72a4 */ /* 0x000fe4000f8e0204 */
[----:B------:R-:W-:Y:S01]  /*15e90*/  IMAD R5, R5, c[0x0][0x4e8], R6 ;  /* 0x00013a0005057a24 */ /* 0x000fe200078e0206 */
[----:B------:R-:W-:Y:S01]  /*15ea0*/  LEA.HI R6, R3, R0, RZ, 0x6 ;  /* 0x0000000003067211 */ /* 0x000fe200078f30ff */
[----:B------:R-:W-:Y:S01]  /*15eb0*/  IMAD.IADD R0, R0, 0x1, -R11 ;  /* 0x0000000100007824 */ /* 0x000fe200078e0a0b */
[----:B------:R-:W-:Y:S01]  /*15ec0*/  MOV R3, UR7 ;  /* 0x0000000700037c02 */ /* 0x000fe20008000f00 */
[----:B------:R-:W-:Y:S01]  /*15ed0*/  ULDC.64 UR4, c[0x0][0x3e8] ;  /* 0x0000fa0000047ab9 */ /* 0x000fe20000000a00 */
[----:B------:R-:W-:Y:S01]  /*15ee0*/  SHF.R.S32.HI R11, RZ, 0x1f, R5 ;  /* 0x0000001fff0b7819 */ /* 0x000fe20000011405 */
[----:B------:R-:W-:Y:S01]  /*15ef0*/  UIADD3 UR15, UR17, UR14, URZ ;  /* 0x0000000e110f7290 */ /* 0x000fe2000fffe03f */
[----:B------:R-:W-:Y:S01]  /*15f00*/  IADD3.X R17, R4, UR21, R3, P0, !PT ;  /* 0x0000001504117c10 */ /* 0x000fe200087fe403 */
[----:B------:R-:W-:Y:S01]  /*15f10*/  UIMAD UR8, UR8, UR4, URZ ;  /* 0x00000004080872a4 */ /* 0x000fe2000f8e023f */
[----:B------:R-:W-:Y:S01]  /*15f20*/  SHF.R.S32.HI R3, RZ, 0x3, R10 ;  /* 0x00000003ff037819 */ /* 0x000fe2000001140a */
[----:B------:R-:W-:Y:S01]  /*15f30*/  IMAD R4, R11, c[0x0][0x488], RZ ;  /* 0x000122000b047a24 */ /* 0x000fe200078e02ff */
[----:B------:R-:W-:Y:S01]  /*15f40*/  UMOV UR14, UR16 ;  /* 0x00000010000e7c82 */ /* 0x000fe20008000000 */
[----:B------:R-:W-:Y:S01]  /*15f50*/  IMAD.WIDE.U32 R16, R5, c[0x0][0x488], R16 ;  /* 0x0001220005107a25 */ /* 0x000fe200078e0010 */
[----:B------:R-:W-:Y:S01]  /*15f60*/  UIMAD UR8, UR11, UR5, UR8 ;  /* 0x000000050b0872a4 */ /* 0x000fe2000f8e0208 */
[----:B------:R-:W-:Y:S01]  /*15f70*/  SHF.L.U32 R6, R6, 0x3, RZ ;  /* 0x0000000306067819 */ /* 0x000fe200000006ff */
[----:B------:R-:W-:Y:S01]  /*15f80*/  UIMAD.WIDE.U32 UR14, UR11, UR4, UR14 ;  /* 0x000000040b0e72a5 */ /* 0x000fe2000f8e000e */
[----:B------:R-:W-:-:S02]  /*15f90*/  IMAD.SHL.U32 R12, R3, 0x40, RZ ;  /* 0x00000040030c7824 */ /* 0x000fc400078e00ff */
[----:B------:R-:W-:Y:S01]  /*15fa0*/  IMAD R14, R0, 0x20, R3 ;  /* 0x00000020000e7824 */ /* 0x000fe200078e0203 */
[----:B------:R-:W-:Y:S01]  /*15fb0*/  ULDC.64 UR4, c[0x0][0x3f0] ;  /* 0x0000fc0000047ab9 */ /* 0x000fe20000000a00 */
[----:B------:R-:W-:Y:S01]  /*15fc0*/  IMAD R5, R5, c[0x0][0x48c], R4 ;  /* 0x0001230005057a24 */ /* 0x000fe200078e0204 */
[----:B------:R-:W-:Y:S01]  /*15fd0*/  LOP3.LUT R12, R12, 0x1c0, RZ, 0xc0, !PT ;  /* 0x000001c00c0c7812 */ /* 0x000fe200078ec0ff */
[----:B------:R-:W-:Y:S01]  /*15fe0*/  IMAD.SHL.U32 R0, R0, 0x8, RZ ;  /* 0x0000000800007824 */ /* 0x000fe200078e00ff */
[----:B------:R-:W-:Y:S01]  /*15ff0*/  LEA R4, P0, R16, c[0x0][0x450], 0x2 ;  /* 0x0001140010047a11 */ /* 0x000fe200078010ff */
[----:B------:R-:W-:Y:S01]  /*16000*/  IMAD R14, R36, 0x80, R14 ;  /* 0x00000080240e7824 */ /* 0x000fe200078e020e */
[----:B------:R-:W-:Y:S01]  /*16010*/  IADD3 R5, R17, R5, RZ ;  /* 0x0000000511057210 */ /* 0x000fe20007ffe0ff */
[----:B------:R-:W-:Y:S01]  /*16020*/  UIADD3 UR15, UR15, UR8, URZ ;  /* 0x000000080f0f7290 */ /* 0x000fe2000fffe03f */
[----:B------:R-:W-:Y:S01]  /*16030*/  LOP3.LUT R10, R12, 0x38, R0, 0xf8, !PT ;  /* 0x000000380c0a7812 */ /* 0x000fe200078ef800 */
[----:B------:R-:W-:Y:S01]  /*16040*/  @P1 IMAD.HI.U32 R11, R14, c[0x0][0x4ec], RZ ;  /* 0x00013b000e0b1a27 */ /* 0x000fe200078e00ff */
[----:B------:R-:W-:Y:S01]  /*16050*/  SHF.R.U32.HI R12, RZ, 0x3, R12 ;  /* 0x00000003ff0c7819 */ /* 0x000fe2000001160c */
[----:B------:R-:W-:Y:S01]  /*16060*/  UIMAD UR9, UR9, UR4, URZ ;  /* 0x00000004090972a4 */ /* 0x000fe2000f8e023f */
[----:B------:R-:W-:Y:S01]  /*16070*/  LEA.HI.X R5, R16, c[0x0][0x454], R5, 0x2, P0 ;  /* 0x0001150010057a11 */ /* 0x000fe200000f1405 */
[--C-:B------:R-:W-:Y:S01]  /*16080*/  IMAD.MOV.U32 R13, RZ, RZ, R14.reuse ;  /* 0x000000ffff0d7224 */ /* 0x100fe200078e000e */
[----:B------:R-:W-:Y:S01]  /*16090*/  @P1 SHF.R.U32.HI R13, RZ, c[0x0][0x4f0], R11 ;  /* 0x00013c00ff0d1a19 */ /* 0x000fe2000001160b */
[----:B------:R-:W-:Y:S01]  /*160a0*/  UIMAD UR5, UR19, UR5, UR9 ;  /* 0x00000005130572a4 */ /* 0x000fe2000f8e0209 */
[----:B------:R-:W-:Y:S01]  /*160b0*/  LOP3.LUT R12, R10, R12, RZ, 0x3c, !PT ;  /* 0x0000000c0a0c7212 */ /* 0x000fe200078e3cff */
[----:B------:R-:W-:Y:S01]  /*160c0*/  SHFL.IDX PT, R11, R5, RZ, 0x1c1f ;  /* 0x001c1fff050b7589 */ /* 0x000fe200000e0000 */
[----:B------:R-:W-:Y:S01]  /*160d0*/  UIMAD.WIDE.U32 UR14, UR19, UR4, UR14 ;  /* 0x00000004130e72a5 */ /* 0x000fe2000f8e000e */
[--C-:B------:R-:W-:Y:S01]  /*160e0*/  IMAD.MOV R15, RZ, RZ, -R13.reuse ;  /* 0x000000ffff0f7224 */ /* 0x100fe200078e0a0d */
[----:B------:R-:W-:Y:S01]  /*160f0*/  SHF.R.S32.HI R16, RZ, 0x1f, R13 ;  /* 0x0000001fff107819 */ /* 0x000fe2000001140d */
[----:B------:R-:W1:Y:S01]  /*16100*/  SHFL.IDX PT, R10, R4, RZ, 0x1c1f ;  /* 0x001c1fff040a7589 */ /* 0x000e6200000e0000 */
[----:B------:R-:W-:Y:S01]  /*16110*/  UIADD3 UR5, UR15, UR5, URZ ;  /* 0x000000050f057290 */ /* 0x000fe2000fffe03f */
[----:B------:R-:W-:Y:S01]  /*16120*/  IMAD R15, R15, c[0x0][0x4e8], R14 ;  /* 0x00013a000f0f7a24 */ /* 0x000fe200078e020e */
[C---:B------:R-:W-:Y:S01]  /*16130*/  IADD3 R14, R9.reuse, 0x8, RZ ;  /* 0x00000008090e7810 */ /* 0x040fe20007ffe0ff */
[----:B------:R-:W-:Y:S01]  /*16140*/  SHFL.IDX PT, R4, R4, 0x1, 0x1c1f ;  /* 0x003c1f0004047f89 */ /* 0x000fe200000e0000 */
[----:B------:R-:W-:Y:S01]  /*16150*/  IMAD.U32 R19, RZ, RZ, UR15 ;  /* 0x0000000fff137e24 */ /* 0x000fe2000f8e00ff */
[-C--:B------:R-:W-:Y:S01]  /*16160*/  ISETP.GE.OR P1, PT, R9, R2.reuse, P2 ;  /* 0x000000020900720c */ /* 0x080fe20001726670 */
[----:B------:R-:W-:Y:S01]  /*16170*/  IMAD.U32 R18, RZ, RZ, UR14 ;  /* 0x0000000eff127e24 */ /* 0x000fe2000f8e00ff */
[----:B------:R-:W2:Y:S01]  /*16180*/  SHFL.IDX PT, R5, R5, 0x1, 0x1c1f ;  /* 0x003c1f0005057f89 */ /* 0x000ea200000e0000 */
[----:B------:R-:W-:Y:S01]  /*16190*/  IMAD.U32 R19, RZ, RZ, UR5 ;  /* 0x00000005ff137e24 */ /* 0x000fe2000f8e00ff */
[----:B------:R-:W-:Y:S01]  /*161a0*/  ISETP.GE.OR P0, PT, R14, R2, P2 ;  /* 0x000000020e00720c */ /* 0x000fe20001706670 */
[----:B------:R-:W-:Y:S01]  /*161b0*/  IMAD R16, R16, c[0x0][0x3e0], RZ ;  /* 0x0000f80010107a24 */ /* 0x000fe200078e02ff */
[----:B------:R-:W-:Y:S01]  /*161c0*/  SHF.R.S32.HI R9, RZ, 0x1f, R15 ;  /* 0x0000001fff097819 */ /* 0x000fe2000001140f */
[----:B------:R-:W-:Y:S01]  /*161d0*/  IMAD.WIDE.U32 R18, R13, c[0x0][0x3e0], R18 ;  /* 0x0000f8000d127a25 */ /* 0x000fe200078e0012 */
[----:B------:R-:W-:-:S02]  /*161e0*/  LOP3.LUT R6, R12, 0x7ffffe00, R6, 0xf8, !PT ;  /* 0x7ffffe000c067812 */ /* 0x000fc400078ef806 */
[----:B------:R-:W-:Y:S01]  /*161f0*/  IADD3 R37, R0, 0x40, RZ ;  /* 0x0000004000257810 */ /* 0x000fe20007ffe0ff */
[----:B------:R-:W-:Y:S02]  /*16200*/  IMAD R16, R13, c[0x0][0x3e4], R16 ;  /* 0x0000f9000d107a24 */ /* 0x000fe400078e0210 */
[----:B------:R-:W-:Y:S02]  /*16210*/  IMAD R9, R9, c[0x0][0x3d8], RZ ;  /* 0x0000f60009097a24 */ /* 0x000fe400078e02ff */
[----:B------:R-:W-:Y:S02]  /*16220*/  IMAD.IADD R19, R19, 0x1, R16 ;  /* 0x0000000113137824 */ /* 0x000fe400078e0210 */
[----:B------:R-:W-:Y:S01]  /*16230*/  IMAD.SHL.U32 R16, R6, 0x2, RZ ;  /* 0x0000000206107824 */ /* 0x000fe200078e00ff */
[----:B-1----:R1:W-:Y:S01]  /*16240*/  @!P1 ST.E [R10.64], R7 ;  /* 0x000000070a009985 */ /* 0x0023e2000c10190c */
[C---:B------:R-:W-:Y:S02]  /*16250*/  IMAD R17, R15.reuse, c[0x0][0x3dc], R9 ;  /* 0x0000f7000f117a24 */ /* 0x040fe400078e0209 */
[----:B------:R-:W-:-:S04]  /*16260*/  IMAD.WIDE.U32 R38, R15, c[0x0][0x3d8], R18 ;  /* 0x0000f6000f267a25 */ /* 0x000fc800078e0012 */
[----:B------:R-:W-:Y:S01]  /*16270*/  IMAD.IADD R17, R39, 0x1, R17 ;  /* 0x0000000127117824 */ /* 0x000fe200078e0211 */
[----:B--2---:R1:W-:Y:S01]  /*16280*/  @!P0 ST.E [R4.64], R8 ;  /* 0x0000000804008985 */ /* 0x0043e2000c10190c */
[----:B------:R-:W-:Y:S01]  /*16290*/  LEA R39, P0, R38, c[0x0][0x380], 0x1 ;  /* 0x0000e00026277a11 */ /* 0x000fe200078008ff */
[----:B------:R-:W-:Y:S02]  /*162a0*/  IMAD R36, R36, 0x80, R3 ;  /* 0x0000008024247824 */ /* 0x000fe400078e0203 */
[----:B------:R1:W2:Y:S01]  /*162b0*/  LDS.128 R28, [R16+0x1080] ;  /* 0x00108000101c7984 */ /* 0x0002a20000000c00 */
[----:B------:R-:W-:Y:S02]  /*162c0*/  LEA.HI.X R38, R38, c[0x0][0x384], R17, 0x1, P0 ;  /* 0x0000e10026267a11 */ /* 0x000fe400000f0c11 */
[----:B------:R-:W-:Y:S01]  /*162d0*/  ISETP.GE.AND P0, PT, R36, R2, PT ;  /* 0x000000022400720c */ /* 0x000fe20003f06270 */
[----:B------:R1:W3:Y:S04]  /*162e0*/  LDS.128 R24, [R16+0x2080] ;  /* 0x0020800010187984 */ /* 0x0002e80000000c00 */
        /* <DEDUP_REMOVED lines=18> */
.L_x_144:
[----:B------:R-:W-:Y:S05]  /*16410*/  BSYNC B0 ;  /* 0x0000000000007941 */ /* 0x000fea0003800000 */
.L_x_143:
        /* <DEDUP_REMOVED lines=15> */
.L_x_146:
[----:B------:R-:W-:Y:S05]  /*16510*/  BSYNC B0 ;  /* 0x0000000000007941 */ /* 0x000fea0003800000 */
.L_x_145:
        /* <DEDUP_REMOVED lines=15> */
.L_x_148:
[----:B------:R-:W-:Y:S05]  /*16610*/  BSYNC B0 ;  /* 0x0000000000007941 */ /* 0x000fea0003800000 */
.L_x_147:
        /* <DEDUP_REMOVED lines=16> */
.L_x_141:
        /* <DEDUP_REMOVED lines=10> */
[----:B------:R-:W2:Y:S01]  /*167c0*/  @P0 LDG.E R0, [R4.64] ;  /* 0x0000000c04000981 */ /* 0x000ea2000c1e1900 */
        /* <DEDUP_REMOVED lines=20> */
.L_x_149:
        /* <DEDUP_REMOVED lines=43> */
.L_x_151:
[----:B------:R-:W-:Y:S05]  /*16bc0*/  BSYNC B0 ;  /* 0x0000000000007941 */ /* 0x000fea0003800000 */
.L_x_150:
        /* <DEDUP_REMOVED lines=63> */
.L_x_153:
[----:B------:R-:W-:Y:S05]  /*16fc0*/  BSYNC B0 ;  /* 0x0000000000007941 */ /* 0x000fea0003800000 */
.L_x_152:
        /* <DEDUP_REMOVED lines=15> */
.L_x_155:
[----:B------:R-:W-:Y:S05]  /*170c0*/  BSYNC B0 ;  /* 0x0000000000007941 */ /* 0x000fea0003800000 */
.L_x_154:
        /* <DEDUP_REMOVED lines=15> */
.L_x_157:
[----:B------:R-:W-:Y:S05]  /*171c0*/  BSYNC B0 ;  /* 0x0000000000007941 */ /* 0x000fea0003800000 */
.L_x_156:
        /* <DEDUP_REMOVED lines=16> */
.L_x_158:
        /* <DEDUP_REMOVED lines=11> */
.L_x_2167:


//--------------------- .text._ZN7cutlass13device_kernelIN5flash19enable_sm80_to_sm89INS1_16FlashAttnFwdSm80INS1_25CollectiveMainloopFwdSm80ILi8ELi1ELb1EN4cute5tupleIJNS5_1CILi128EEENS7_ILi96EEES8_EEELi128ENS_6half_tEfNS_4arch4Sm80ELb0ELb1ELb1ELb0ELb1ELb0ELb1ELb0EEENS1_21CollectiveEpilogueFwdINS6_IJS8_S8_S9_EEENS6_IJNS7_ILi1EEESH_SH_EEESB_SD_Li256ELb0ELb1ELb0ELb0EEENS1_19SingleTileSchedulerILb0ELb0ELb1ELi128EEEEEEEEEvNT_6ParamsE --------------------------
	.section	.text._ZN7cutlass13device_kernelIN5flash19enable_sm80_to_sm89INS1_16FlashAttnFwdSm80INS1_25CollectiveMainloopFwdSm80ILi8ELi1ELb1EN4cute5tupleIJNS5_1CILi128EEENS7_ILi96EEES8_EEELi128ENS_6half_tEfNS_4arch4Sm80ELb0ELb1ELb1ELb0ELb1ELb0ELb1ELb0EEENS1_21CollectiveEpilogueFwdINS6_IJS8_S8_S9_EEENS6_IJNS7_ILi1EEESH_SH_EEESB_SD_Li256ELb0ELb1ELb0ELb0EEENS1_19SingleTileSchedulerILb0ELb0ELb1ELi128EEEEEEEEEvNT_6ParamsE,"ax",@progbits
	.sectioninfo	@"SHI_REGISTERS=255"
	.align	128
.text._ZN7cutlass13device_kernelIN5flash19enable_sm80_to_sm89INS1_16FlashAttnFwdSm80INS1_25CollectiveMainloopFwdSm80ILi8ELi1ELb1EN4cute5tupleIJNS5_1CILi128EEENS7_ILi96EEES8_EEELi128ENS_6half_tEfNS_4arch4Sm80ELb0ELb1ELb1ELb0ELb1ELb0ELb1ELb0EEENS1_21CollectiveEpilogueFwdINS6_IJS8_S8_S9_EEENS6_IJNS7_ILi1EEESH_SH_EEESB_SD_Li256ELb0ELb1ELb0ELb0EEENS1_19SingleTileSchedulerILb0ELb0ELb1ELi128EEEEEEEEEvNT_6ParamsE:
        .type           _ZN7cutlass13device_kernelIN5flash19enable_sm80_to_sm89INS1_16FlashAttnFwdSm80INS1_25CollectiveMainloopFwdSm80ILi8ELi1ELb1EN4cute5tupleIJNS5_1CILi128EEENS7_ILi96EEES8_EEELi128ENS_6half_tEfNS_4arch4Sm80ELb0ELb1ELb1ELb0ELb1ELb0ELb1ELb0EEENS1_21CollectiveEpilogueFwdINS6_IJS8_S8_S9_EEENS6_IJNS7_ILi1EEESH_SH_EEESB_SD_Li256ELb0ELb1ELb0ELb0EEENS1_19SingleTileSchedulerILb0ELb0ELb1ELi128EEEEEEEEEvNT_6ParamsE,@function
        .size           _ZN7cutlass13device_kernelIN5flash19enable_sm80_to_sm89INS1_16FlashAttnFwdSm80INS1_25CollectiveMainloopFwdSm80ILi8ELi1ELb1EN4cute5tupleIJNS5_1CILi128EEENS7_ILi96EEES8_EEELi128ENS_6half_tEfNS_4arch4Sm80ELb0ELb1ELb1ELb0ELb1ELb0ELb1ELb0EEENS1_21CollectiveEpilogueFwdINS6_IJS8_S8_S9_EEENS6_IJNS7_ILi1EEESH_SH_EEESB_SD_Li256ELb0ELb1ELb0ELb0EEENS1_19SingleTileSchedulerILb0ELb0ELb1ELi128EEEEEEEEEvNT_6ParamsE,(.L_x_2168 - _ZN7cutlass13device_kernelIN5flash19enable_sm80_to_sm89INS1_16FlashAttnFwdSm80INS1_25CollectiveMainloopFwdSm80ILi8ELi1ELb1EN4cute5tupleIJNS5_1CILi128EEENS7_ILi96EEES8_EEELi128ENS_6half_tEfNS_4arch4Sm80ELb0ELb1ELb1ELb0ELb1ELb0ELb1ELb0EEENS1_21CollectiveEpilogueFwdINS6_IJS8_S8_S9_EEENS6_IJNS7_ILi1EEESH_SH_EEESB_SD_Li256ELb0ELb1ELb0ELb0EEENS1_19SingleTileSchedulerILb0ELb0ELb1ELi128EEEEEEEEEvNT_6ParamsE)
        .other          _ZN7cutlass13device_kernelIN5flash19enable_sm80_to_sm89INS1_16FlashAttnFwdSm80INS1_25CollectiveMainloopFwdSm80ILi8ELi1ELb1EN4cute5tupleIJNS5_1CILi128EEENS7_ILi96EEES8_EEELi128ENS_6half_tEfNS_4arch4Sm80ELb0ELb1ELb1ELb0ELb1ELb0ELb1ELb0EEENS1_21CollectiveEpilogueFwdINS6_IJS8_S8_S9_EEENS6_IJNS7_ILi1EEESH_SH_EEESB_SD_Li256ELb0ELb1ELb0ELb0EEENS1_19SingleTileSchedulerILb0ELb0ELb1ELi128EEEEEEEEEvNT_6ParamsE,@"STO_CUDA_ENTRY STV_DEFAULT"
_ZN7cutlass13device_kernelIN5flash19enable_sm80_to_sm89INS1_16FlashAttnFwdSm80INS1_25CollectiveMainloopFwdSm80ILi8ELi1ELb1EN4cute5tupleIJNS5_1CILi128EEENS7_ILi96EEES8_EEELi128ENS_6half_tEfNS_4arch4Sm80ELb0ELb1ELb1ELb0ELb1ELb0ELb1ELb0EEENS1_21CollectiveEpilogueFwdINS6_IJS8_S8_S9_EEENS6_IJNS7_ILi1EEESH_SH_EEESB_SD_Li256ELb0ELb1ELb0ELb0EEENS1_19SingleTileSchedulerILb0ELb0ELb1ELi128EEEEEEEEEvNT_6ParamsE:
[----:B------:R-:W-:Y:S02]  /*0000*/  MOV R1, c[0x0][0x28] ;  /* 0x00000a0000017a02 */ /* 0x000fe40000000f00 */
[----:B------:R-:W1:Y:S02]  /*0010*/  S2UR UR19, SR_CTAID.Z ;  /* 0x00000000001379c3 */ /* 0x000e640000002700 */
[----:B-1----:R-:W-:-:S13]  /*0020*/  ISETP.LE.AND P0, PT, RZ, UR19, PT ;  /* 0x00000013ff007c0c */ /* 0x002fda000bf03270 */
[----:B------:R-:W-:Y:S05]  /*0030*/  @!P0 EXIT ;  /* 0x000000000000894d */ /* 0x000fea0003800000 */
[----:B------:R-:W1:Y:S01]  /*0040*/  S2UR UR15, SR_CTAID.X ;  /* 0x00000000000f79c3 */ /* 0x000e620000002500 */
[----:B------:R-:W-:Y:S01]  /*0050*/  ULDC.64 UR4, c[0x0][0x370] ;  /* 0x0000dc0000047ab9 */ /* 0x000fe20000000a00 */
[----:B------:R-:W-:Y:S01]  /*0060*/  IMAD.MOV.U32 R219, RZ, RZ, RZ ;  /* 0x000000ffffdb7224 */ /* 0x000fe200078e00ff */
[----:B------:R-:W-:Y:S02]  /*0070*/  UISETP.NE.U32.AND UP0, UPT, URZ, UR4, UPT ;  /* 0x000000043f00728c */ /* 0x000fe4000bf05070 */
[----:B------:R-:W-:Y:S02]  /*0080*/  ULDC.64 UR6, c[0x0][0x370] ;  /* 0x0000dc0000067ab9 */ /* 0x000fe40000000a00 */
[----:B------:R-:W-:Y:S02]  /*0090*/  UISETP.NE.AND.EX UP0, UPT, URZ, UR5, UPT, UP0 ;  /* 0x000000053f00728c */ /* 0x000fe4000bf05300 */
[----:B------:R-:W-:Y:S02]  /*00a0*/  ULDC UR9, c[0x0][0x2c4] ;  /* 0x0000b10000097ab9 */ /* 0x000fe40000000800 */
[----:B------:R-:W-:-:S02]  /*00b0*/  UISETP.NE.AND UP1, UPT, UR9, 0x1, UPT ;  /* 0x000000010900788c */ /* 0x000fc4000bf25270 */
[----:B------:R-:W-:Y:S01]  /*00c0*/  PLOP3.LUT P0, PT, PT, PT, UP0, 0x80, 0x0 ;  /* 0x000000000000781c */ /* 0x000fe20003f0f008 */
[----:B------:R-:W-:-:S04]  /*00d0*/  ULDC.64 UR42, c[0x0][0x118] ;  /* 0x00004600002a7ab9 */ /* 0x000fc80000000a00 */
[----:B------:R-:W-:Y:S02]  /*00e0*/  @UP0 UMOV UR4, 0x4 ;  /* 0x0000000400040882 */ /* 0x000fe40000000000 */
[----:B------:R-:W-:Y:S02]  /*00f0*/  @UP0 UIMAD.WIDE UR4, UR19, UR4, UR6 ;  /* 0x00000004130402a5 */ /* 0x000fe4000f8e0206 */
[----:B-1----:R-:W-:-:S04]  /*0100*/  USHF.L.U32 UR15, UR15, 0x7, URZ ;  /* 0x000000070f0f7899 */ /* 0x002fc8000800063f */
[----:B------:R-:W-:Y:S01]  /*0110*/  MOV R2, UR4 ;  /* 0x0000000400027c02 */ /* 0x000fe20008000f00 */
[----:B------:R-:W-:Y:S01]  /*0120*/  IMAD.U32 R3, RZ, RZ, UR5 ;  /* 0x00000005ff037e24 */ /* 0x000fe2000f8e00ff */
[----:B------:R-:W-:Y:S02]  /*0130*/  @UP1 UIADD3 UR10, UR15, 0x7f, URZ ;  /* 0x0000007f0f0a1890 */ /* 0x000fe4000fffe03f */
[----:B------:R-:W-:Y:S02]  /*0140*/  ULDC.64 UR4, c[0x0][0x2c8] ;  /* 0x0000b20000047ab9 */ /* 0x000fe40000000a00 */
[----:B------:R-:W-:Y:S01]  /*0150*/  UIMAD.WIDE.U32 UR10, UR10, UR4, URZ ;  /* 0x000000040a0a72a5 */ /* 0x000fe2000f8e003f */
[----:B------:R-:W1:Y:S01]  /*0160*/  S2UR UR12, SR_CTAID.Y ;  /* 0x00000000000c79c3 */ /* 0x000e620000002600 */
[----:B------:R-:W-:Y:S01]  /*0170*/  UIADD3 UR6, UR15, 0x7f, URZ ;  /* 0x0000007f0f067890 */ /* 0x000fe2000fffe03f */
[----:B------:R-:W2:Y:S04]  /*0180*/  S2R R96, SR_TID.X ;  /* 0x0000000000607919 */ /* 0x000ea80000002100 */
[----:B------:R-:W-:Y:S01]  /*0190*/  @UP1 UMOV UR7, UR11 ;  /* 0x0000000b00071c82 */ /* 0x000fe20008000000 */
[----:B------:R3:W5:Y:S01]  /*01a0*/  @P0 LDG.E R219, [R2.64] ;  /* 0x0000002a02db0981 */ /* 0x000762000c1e1900 */
[----:B------:R-:W-:-:S02]  /*01b0*/  @UP1 USHF.R.U32.HI UR6, URZ, UR5, UR7 ;  /* 0x000000053f061299 */ /* 0x000fc40008011607 */
[----:B------:R-:W-:Y:S02]  /*01c0*/  ULDC UR8, c[0x0][0x2ac] ;  /* 0x0000ab0000087ab9 */ /* 0x000fe40000000800 */
[----:B------:R-:W-:Y:S02]  /*01d0*/  UMOV UR7, 0x1 ;  /* 0x0000000100077882 */ /* 0x000fe40000000000 */
[----:B------:R-:W-:Y:S02]  /*01e0*/  ULDC.64 UR4, c[0x0][0x328] ;  /* 0x0000ca0000047ab9 */ /* 0x000fe40000000a00 */
[----:B------:R-:W-:Y:S02]  /*01f0*/  UISETP.LE.AND UP0, UPT, UR7, UR5, UPT ;  /* 0x000000050700728c */ /* 0x000fe4000bf03270 */
[----:B------:R-:W-:Y:S02]  /*0200*/  ULDC UR11, c[0x0][0x1d0] ;  /* 0x00007400000b7ab9 */ /* 0x000fe40000000800 */
[----:B------:R-:W-:-:S02]  /*0210*/  UIMAD UR11, UR8, UR11, URZ ;  /* 0x0000000b080b72a4 */ /* 0x000fc4000f8e023f */
[----:B------:R-:W-:Y:S01]  /*0220*/  PLOP3.LUT P0, PT, PT, PT, UP0, 0x40, 0x0 ;  /* 0x000000000000781c */ /* 0x000fe20003f0e808 */
[----:B------:R-:W-:Y:S02]  /*0230*/  ULDC UR10, c[0x0][0x168] ;  /* 0x00005a00000a7ab9 */ /* 0x000fe40000000800 */
[----:B------:R-:W-:-:S04]  /*0240*/  UIADD3 UR10, UR11, -UR10, UR7 ;  /* 0x8000000a0b0a7290 */ /* 0x000fc8000fffe007 */
[----:B------:R-:W-:Y:S02]  /*0250*/  UIADD3 UR5, UR10, UR6, URZ ;  /* 0x000000060a057290 */ /* 0x000fe4000fffe03f */
[----:B-1----:R-:W-:Y:S02]  /*0260*/  USHF.R.S32.HI UR10, URZ, 0x1f, UR12 ;  /* 0x0000001f3f0a7899 */ /* 0x002fe4000801140c */
[----:B------:R-:W-:Y:S02]  /*0270*/  UIADD3 UR6, UR5, UR4, URZ ;  /* 0x0000000405067290 */ /* 0x000fe4000fffe03f */
[----:B------:R-:W-:Y:S05]  /*0280*/  @P0 BRA `(.L_x_159) ;  /* 0x0000016000000947 */ /* 0x000fea0003800000 */
[----:B--23--:R-:W-:Y:S01]  /*0290*/  ISETP.LT.AND P0, PT, RZ, UR5, PT ;  /* 0x00000005ff007c0c */ /* 0x00cfe2000bf01270 */
[----:B------:R-:W-:-:S12]  /*02a0*/  UIADD3 UR13, UR5, -0x1, URZ ;  /* 0xffffffff050d7890 */ /* 0x000fd8000fffe03f */
[----:B------:R-:W-:Y:S05]  /*02b0*/  @P0 BRA `(.L_x_160) ;  /* 0x0000009000000947 */ /* 0x000fea0003800000 */
[----:B------:R-:W-:Y:S02]  /*02c0*/  ULDC UR4, c[0x0][0x32c] ;  /* 0x0000cb0000047ab9 */ /* 0x000fe40000000800 */
[----:B------:R-:W-:Y:S02]  /*02d0*/  UISETP.NE.AND UP2, UPT, UR7, UR4, UPT ;  /* 0x000000040700728c */ /* 0x000fe4000bf45270 */
[----:B------:R-:W-:-:S03]  /*02e0*/  UIADD3 UR13, -UR5, URZ, URZ ;  /* 0x0000003f050d7290 */ /* 0x000fc6000fffe13f */
[----:B------:R-:W-:Y:S02]  /*02f0*/  ULDC.64 UR4, c[0x0][0x330] ;  /* 0x0000cc0000047ab9 */ /* 0x000fe40000000a00 */
[----:B------:R-:W-:-:S07]  /*0300*/  UIMAD.WIDE.U32 UR16, UR13, UR4, URZ ;  /* 0x000000040d1072a5 */ /* 0x000fce000f8e003f */
[----:B------:R-:W-:Y:S02]  /*0310*/  @UP2 UMOV UR7, UR17 ;  /* 0x0000001100072c82 */ /* 0x000fe40008000000 */
[----:B------:R-:W-:-:S04]  /*0320*/  @UP2 USHF.R.U32.HI UR13, URZ, UR5, UR7 ;  /* 0x000000053f0d2299 */ /* 0x000fc80008011607 */
[----:B------:R-:W-:Y:S01]  /*0330*/  ULOP3.LUT UR13, URZ, UR13, URZ, 0x33, !UPT ;  /* 0x0000000d3f0d7292 */ /* 0x000fe2000f8e333f */
[----:B------:R-:W-:Y:S05]  /*0340*/  BRA `(.L_x_161) ;  /* 0x0000006000007947 */ /* 0x000fea0003800000 */
.L_x_160:
[----:B------:R-:W-:Y:S02]  /*0350*/  ULDC UR4, c[0x0][0x32c] ;  /* 0x0000cb0000047ab9 */ /* 0x000fe40000000800 */
[----:B------:R-:W-:-:S03]  /*0360*/  UISETP.NE.AND UP2, UPT, UR7, UR4, UPT ;  /* 0x000000040700728c */ /* 0x000fc6000bf45270 */
[----:B------:R-:W-:Y:S02]  /*0370*/  ULDC.64 UR4, c[0x0][0x330] ;  /* 0x0000cc0000047ab9 */ /* 0x000fe40000000a00 */
[----:B------:R-:W-:-:S07]  /*0380*/  UIMAD.WIDE.U32 UR16, UR13, UR4, URZ ;  /* 0x000000040d1072a5 */ /* 0x000fce000f8e003f */
[----:B------:R-:W-:Y:S02]  /*0390*/  @UP2 UMOV UR7, UR17 ;  /* 0x0000001100072c82 */ /* 0x000fe40008000000 */
[----:B------:R-:W-:Y:S02]  /*03a0*/  @UP2 USHF.R.U32.HI UR13, URZ, UR5, UR7 ;  /* 0x000000053f0d2299 */ /* 0x000fe40008011607 */
.L_x_161:
[----:B------:R-:W-:Y:S02]  /*03b0*/  ULDC UR4, c[0x0][0x32c] ;  /* 0x0000cb0000047ab9 */ /* 0x000fe40000000800 */
[----:B------:R-:W-:-:S04]  /*03c0*/  UIMAD UR4, UR13, UR4, UR4 ;  /* 0x000000040d0472a4 */ /* 0x000fc8000f8e0204 */
[----:B------:R-:W-:-:S04]  /*03d0*/  UISETP.LT.AND UP2, UPT, UR6, UR4, UPT ;  /* 0x000000040600728c */ /* 0x000fc8000bf41270 */
[----:B------:R-:W-:Y:S02]  /*03e0*/  USEL UR6, UR6, UR4, UP2 ;  /* 0x0000000406067287 */ /* 0x000fe40009000000 */
.L_x_159:
[----:B--23--:R-:W-:Y:S01]  /*03f0*/  UIADD3 UR7, UR11, 0x5f, URZ ;  /* 0x0000005f0b077890 */ /* 0x00cfe2000fffe03f */
[----:B------:R-:W-:Y:S01]  /*0400*/  PLOP3.LUT P0, PT, PT, PT, UP0, 0x40, 0x0 ;  /* 0x000000000000781c */ /* 0x000fe20003f0e808 */
[----:B------:R-:W-:Y:S02]  /*0410*/  ULDC.64 UR4, c[0x0][0x2c8] ;  /* 0x0000b20000047ab9 */ /* 0x000fe40000000a00 */
[----:B------:R-:W-:Y:S02]  /*0420*/  UIMAD.WIDE.U32 UR16, UR15, UR4, URZ ;  /* 0x000000040f1072a5 */ /* 0x000fe4000f8e003f */
[----:B------:R-:W-:Y:S02]  /*0430*/  UIMAD.WIDE UR20, UR7, 0x2aaaaaab, URZ ;  /* 0x2aaaaaab071478a5 */ /* 0x000fe4000f8e023f */
[----:B------:R-:W-:Y:S02]  /*0440*/  UIADD3 UR6, UR6, 0x5f, URZ ;  /* 0x0000005f06067890 */ /* 0x000fe4000fffe03f */
[----:B------:R-:W-:-:S02]  /*0450*/  UMOV UR4, UR15 ;  /* 0x0000000f00047c82 */ /* 0x000fc40008000000 */
[----:B------:R-:W-:Y:S02]  /*0460*/  UIMAD.WIDE UR6, UR6, 0x2aaaaaab, URZ ;  /* 0x2aaaaaab060678a5 */ /* 0x000fe4000f8e023f */
[----:B------:R-:W-:Y:S02]  /*0470*/  @UP1 USHF.R.U32.HI UR4, URZ, UR5, UR17 ;  /* 0x000000053f041299 */ /* 0x000fe40008011611 */
[----:B------:R-:W-:Y:S02]  /*0480*/  USHF.R.U32.HI UR6, URZ, 0x1f, UR7 ;  /* 0x0000001f3f067899 */ /* 0x000fe40008011607 */
[----:B------:R-:W-:Y:S02]  /*0490*/  UMOV UR17, UR21 ;  /* 0x0000001500117c82 */ /* 0x000fe40008000000 */
[----:B------:R-:W-:Y:S02]  /*04a0*/  USHF.R.U32.HI UR13, URZ, 0x1f, UR17 ;  /* 0x0000001f3f0d7899 */ /* 0x000fe40008011611 */
[----:B------:R-:W-:-:S02]  /*04b0*/  ULDC UR14, c[0x0][0x168] ;  /* 0x00005a00000e7ab9 */ /* 0x000fc40000000800 */
[----:B------:R-:W-:Y:S02]  /*04c0*/  UIADD3 UR14, UR11, -UR14, URZ ;  /* 0x8000000e0b0e7290 */ /* 0x000fe4000fffe03f */
[----:B------:R-:W-:Y:S02]  /*04d0*/  ULEA.HI.SX32 UR13, UR17, UR13, 0x1c ;  /* 0x0000000d110d7291 */ /* 0x000fe4000f8fe23f */
[----:B------:R-:W-:Y:S02]  /*04e0*/  ULEA.HI.SX32 UR7, UR7, UR6, 0x1c ;  /* 0x0000000607077291 */ /* 0x000fe4000f8fe23f */
[----:B------:R-:W-:Y:S02]  /*04f0*/  UIADD3 UR4, UR14, UR4, URZ ;  /* 0x000000040e047290 */ /* 0x000fe4000fffe03f */
[----:B------:R-:W-:Y:S02]  /*0500*/  UISETP.LT.AND UP2, UPT, UR13, UR7, UPT ;  /* 0x000000070d00728c */ /* 0x000fe4000bf41270 */
[----:B------:R-:W-:-:S02]  /*0510*/  ULDC UR5, c[0x0][0x324] ;  /* 0x0000c90000057ab9 */ /* 0x000fc40000000800 */
[----:B------:R-:W-:Y:S02]  /*0520*/  UIADD3 UR6, UR4, -UR5, URZ ;  /* 0x8000000504067290 */ /* 0x000fe4000fffe03f */
[----:B------:R-:W-:Y:S01]  /*0530*/  USEL UR7, UR13, UR7, UP2 ;  /* 0x000000070d077287 */ /* 0x000fe20009000000 */
[----:B------:R-:W-:Y:S05]  /*0540*/  @P0 BRA `(.L_x_162) ;  /* 0x0000015000000947 */ /* 0x000fea0003800000 */
[----:B------:R-:W-:Y:S02]  /*0550*/  UMOV UR13, UR4 ;  /* 0x00000004000d7c82 */ /* 0x000fe40008000000 */
[----:B------:R-:W-:-:S06]  /*0560*/  UISETP.GT.AND UP2, UPT, UR13, -0x1, UPT ;  /* 0xffffffff0d00788c */ /* 0x000fcc000bf44270 */
[----:B------:R-:W-:-:S13]  /*0570*/  PLOP3.LUT P0, PT, PT, PT, UP2, 0x80, 0x0 ;  /* 0x000000000000781c */ /* 0x000fda0003f0f028 */
[----:B------:R-:W-:Y:S05]  /*0580*/  @P0 BRA `(.L_x_163) ;  /* 0x0000008000000947 */ /* 0x000fea0003800000 */
[----:B------:R-:W-:Y:S02]  /*0590*/  ULDC UR4, c[0x0][0x32c] ;  /* 0x0000cb0000047ab9 */ /* 0x000fe40000000800 */
[----:B------:R-:W-:Y:S02]  /*05a0*/  UISETP.NE.AND UP2, UPT, UR4, 0x1, UPT ;  /* 0x000000010400788c */ /* 0x000fe4000bf45270 */
[----:B------:R-:W-:Y:S02]  /*05b0*/  ULOP3.LUT UR13, URZ, UR13, URZ, 0x33, !UPT ;  /* 0x0000000d3f0d7292 */ /* 0x000fe4000f8e333f */
[----:B------:R-:W-:Y:S02]  /*05c0*/  ULDC.64 UR4, c[0x0][0x330] ;  /* 0x0000cc0000047ab9 */ /* 0x000fe40000000a00 */
[----:B------:R-:W-:-:S05]  /*05d0*/  UIMAD.WIDE.U32 UR16, UR13, UR4, URZ ;  /* 0x000000040d1072a5 */ /* 0x000fca000f8e003f */
[----:B------:R-:W-:-:S04]  /*05e0*/  @UP2 USHF.R.U32.HI UR13, URZ, UR5, UR17 ;  /* 0x000000053f0d2299 */ /* 0x000fc80008011611 */
[----:B------:R-:W-:Y:S01]  /*05f0*/  ULOP3.LUT UR13, URZ, UR13, URZ, 0x33, !UPT ;  /* 0x0000000d3f0d7292 */ /* 0x000fe2000f8e333f */
[----:B------:R-:W-:Y:S05]  /*0600*/  BRA `(.L_x_164) ;  /* 0x0000005000007947 */ /* 0x000fea0003800000 */
.L_x_163:
[----:B------:R-:W-:Y:S02]  /*0610*/  ULDC UR4, c[0x0][0x32c] ;  /* 0x0000cb0000047ab9 */ /* 0x000fe40000000800 */
[----:B------:R-:W-:-:S03]  /*0620*/  UISETP.NE.AND UP2, UPT, UR4, 0x1, UPT ;  /* 0x000000010400788c */ /* 0x000fc6000bf45270 */
[----:B------:R-:W-:Y:S02]  /*0630*/  ULDC.64 UR4, c[0x0][0x330] ;  /* 0x0000cc0000047ab9 */ /* 0x000fe40000000a00 */
[----:B------:R-:W-:-:S06]  /*0640*/  UIMAD.WIDE.U32 UR16, UR13, UR4, URZ ;  /* 0x000000040d1072a5 */ /* 0x000fcc000f8e003f */
[----:B------:R-:W-:Y:S02]  /*0650*/  @UP2 USHF.R.U32.HI UR13, URZ, UR5, UR17 ;  /* 0x000000053f0d2299 */ /* 0x000fe40008011611 */
.L_x_164:
[----:B------:R-:W-:Y:S02]  /*0660*/  ULDC UR4, c[0x0][0x32c] ;  /* 0x0000cb0000047ab9 */ /* 0x000fe40000000800 */
[----:B------:R-:W-:-:S04]  /*0670*/  UIMAD UR4, UR13, UR4, URZ ;  /* 0x000000040d0472a4 */ /* 0x000fc8000f8e023f */
[----:B------:R-:W-:-:S04]  /*0680*/  UISETP.LT.AND UP2, UPT, UR6, UR4, UPT ;  /* 0x000000040600728c */ /* 0x000fc8000bf41270 */
[----:B------:R-:W-:-:S04]  /*0690*/  USEL UR6, UR6, UR4, !UP2 ;  /* 0x0000000406067287 */ /* 0x000fc8000d000000 */
.L_x_162:
[----:B------:R-:W-:Y:S01]  /*06a0*/  UIMAD.WIDE UR4, UR6, 0x2aaaaaab, URZ ;  /* 0x2aaaaaab060478a5 */ /* 0x000fe2000f8e023f */
[----:B------:R-:W-:Y:S01]  /*06b0*/  PLOP3.LUT P2, PT, PT, PT, PT, 0x80, 0x0 ;  /* 0x000000000000781c */ /* 0x000fe20003f4f070 */
[----:B------:R-:W-:Y:S01]  /*06c0*/  CS2R R66, SRZ ;  /* 0x0000000000427805 */ /* 0x000fe2000001ff00 */
[----:B------:R-:W-:Y:S01]  /*06d0*/  IMAD.MOV.U32 R5, RZ, RZ, RZ ;  /* 0x000000ffff057224 */ /* 0x000fe200078e00ff */
[----:B------:R-:W-:Y:S01]  /*06e0*/  USHF.R.U32.HI UR4, URZ, 0x1f, UR5 ;  /* 0x0000001f3f047899 */ /* 0x000fe20008011605 */
[----:B------:R-:W-:Y:S01]  /*06f0*/  IMAD.MOV.U32 R64, RZ, RZ, RZ ;  /* 0x000000ffff407224 */ /* 0x000fe200078e00ff */
[----:B------:R-:W-:Y:S01]  /*0700*/  CS2R R62, SRZ ;  /* 0x00000000003e7805 */ /* 0x000fe2000001ff00 */
[----:B------:R-:W-:Y:S01]  /*0710*/  CS2R R60, SRZ ;  /* 0x00000000003c7805 */ /* 0x000fe2000001ff00 */
[----:B------:R-:W-:Y:S01]  /*0720*/  ULEA.HI.SX32 UR4, UR5, UR4, 0x1c ;  /* 0x0000000405047291 */ /* 0x000fe2000f8fe23f */
[----:B------:R-:W-:Y:S01]  /*0730*/  CS2R R58, SRZ ;  /* 0x00000000003a7805 */ /* 0x000fe2000001ff00 */
[----:B------:R-:W-:Y:S01]  /*0740*/  CS2R R56, SRZ ;  /* 0x0000000000387805 */ /* 0x000fe2000001ff00 */
[----:B------:R-:W-:Y:S01]  /*0750*/  CS2R R54, SRZ ;  /* 0x0000000000367805 */ /* 0x000fe2000001ff00 */
[----:B------:R-:W-:Y:S01]  /*0760*/  UISETP.LT.AND UP2, UPT, URZ, UR4, UPT ;  /* 0x000000043f00728c */ /* 0x000fe2000bf41270 */
[----:B------:R-:W-:Y:S01]  /*0770*/  CS2R R52, SRZ ;  /* 0x0000000000347805 */ /* 0x000fe2000001ff00 */
[----:B------:R-:W-:Y:S01]  /*0780*/  CS2R R70, SRZ ;  /* 0x0000000000467805 */ /* 0x000fe2000001ff00 */
[----:B------:R-:W-:Y:S01]  /*0790*/  CS2R R68, SRZ ;  /* 0x0000000000447805 */ /* 0x000fe2000001ff00 */
[----:B------:R-:W-:Y:S01]  /*07a0*/  USEL UR6, URZ, UR4, !UP2 ;  /* 0x000000043f067287 */ /* 0x000fe2000d000000 */
[----:B------:R-:W-:Y:S01]  /*07b0*/  CS2R R74, SRZ ;  /* 0x00000000004a7805 */ /* 0x000fe2000001ff00 */
[----:B------:R-:W-:Y:S01]  /*07c0*/  CS2R R72, SRZ ;  /* 0x0000000000487805 */ /* 0x000fe2000001ff00 */
[----:B------:R-:W-:Y:S01]  /*07d0*/  CS2R R78, SRZ ;  /* 0x00000000004e7805 */ /* 0x000fe2000001ff00 */
[----:B------:R-:W-:Y:S01]  /*07e0*/  UISETP.GT.AND UP2, UPT, UR7, UR6, UPT ;  /* 0x000000060700728c */ /* 0x000fe2000bf44270 */
[----:B------:R-:W-:Y:S01]  /*07f0*/  CS2R R76, SRZ ;  /* 0x00000000004c7805 */ /* 0x000fe2000001ff00 */
[----:B------:R-:W-:Y:S01]  /*0800*/  CS2R R82, SRZ ;  /* 0x0000000000527805 */ /* 0x000fe2000001ff00 */
[----:B------:R-:W-:Y:S01]  /*0810*/  CS2R R80, SRZ ;  /* 0x0000000000507805 */ /* 0x000fe2000001ff00 */
[----:B------:R-:W-:Y:S01]  /*0820*/  CS2R R86, SRZ ;  /* 0x0000000000567805 */ /* 0x000fe2000001ff00 */
[----:B------:R-:W-:Y:S01]  /*0830*/  CS2R R84, SRZ ;  /* 0x0000000000547805 */ /* 0x000fe2000001ff00 */
[----:B------:R-:W-:Y:S01]  /*0840*/  PLOP3.LUT P0, PT, PT, PT, UP2, 0x80, 0x0 ;  /* 0x000000000000781c */ /* 0x000fe20003f0f028 */
[----:B------:R-:W-:Y:S01]  /*0850*/  CS2R R90, SRZ ;  /* 0x00000000005a7805 */ /* 0x000fe2000001ff00 */
[----:B------:R-:W-:Y:S01]  /*0860*/  CS2R R88, SRZ ;  /* 0x0000000000587805 */ /* 0x000fe2000001ff00 */
[----:B------:R-:W-:Y:S01]  /*0870*/  CS2R R94, SRZ ;  /* 0x00000000005e7805 */ /* 0x000fe2000001ff00 */
[----:B------:R-:W-:Y:S01]  /*0880*/  CS2R R92, SRZ ;  /* 0x00000000005c7805 */ /* 0x000fe2000001ff00 */
        /* <DEDUP_REMOVED lines=23> */
[----:B------:R-:W-:Y:S01]  /*0a00*/  UMOV UR18, 0x60 ;  /* 0x0000006000127882 */ /* 0x000fe20000000000 */
[----:B------:R-:W-:Y:S01]  /*0a10*/  IMAD.MOV.U32 R0, RZ, RZ, c[0x0][0x2b8] ;  /* 0x0000ae00ff007624 */ /* 0x000fe200078e00ff */
[----:B------:R-:W-:Y:S01]  /*0a20*/  ULDC.64 UR4, c[0x0][0x2b0] ;  /* 0x0000ac0000047ab9 */ /* 0x000fe20000000a00 */
[----:B------:R-:W-:Y:S01]  /*0a30*/  LEA.HI R4, R99, R96, RZ, 0x3 ;  /* 0x0000006063047211 */ /* 0x000fe200078f18ff */
[----:B------:R1:W2:Y:S01]  /*0a40*/  @P0 LDG.E R2, [R2.64] ;  /* 0x0000002a02020981 */ /* 0x0002a2000c1e1900 */
[----:B------:R-:W-:Y:S01]  /*0a50*/  UIMAD UR13, UR7, UR18, -0x60 ;  /* 0xffffffa0070d74a4 */ /* 0x000fe2000f8e0212 */
[----:B------:R-:W-:Y:S01]  /*0a60*/  ISETP.NE.AND P3, PT, R0, 0x1, PT ;  /* 0x000000010000780c */ /* 0x000fe20003f65270 */
[----:B------:R-:W-:Y:S01]  /*0a70*/  IMAD.MOV.U32 R215, RZ, RZ, RZ ;  /* 0x000000ffffd77224 */ /* 0x000fe200078e00ff */
[----:B------:R-:W-:-:S02]  /*0a80*/  LOP3.LUT R19, R4, 0xfffffff8, RZ, 0xc0, !PT ;  /* 0xfffffff804137812 */ /* 0x000fc400078ec0ff */
[----:B------:R-:W-:-:S03]  /*0a90*/  SHF.R.S32.HI R4, RZ, 0x3, R4 ;  /* 0x00000003ff047819 */ /* 0x000fc60000011404 */
[----:B------:R-:W-:-:S04]  /*0aa0*/  IMAD.IADD R19, R96, 0x1, -R19 ;  /* 0x0000000160137824 */ /* 0x000fc800078e0a13 */
[----:B------:R-:W-:-:S05]  /*0ab0*/  IMAD R218, R19, 0x20, R4 ;  /* 0x0000002013da7824 */ /* 0x000fca00078e0204 */
[----:B------:R-:W-:Y:S01]  /*0ac0*/  IADD3 R216, R218, UR13, RZ ;  /* 0x0000000ddad87c10 */ /* 0x000fe2000fffe0ff */
[----:B------:R-:W-:Y:S03]  /*0ad0*/  BAR.SYNC.DEFER_BLOCKING 0x0 ;  /* 0x0000000000007b1d */ /* 0x000fe60000010000 */
[C---:B------:R-:W-:Y:S01]  /*0ae0*/  ISETP.GE.AND P2, PT, R216.reuse, UR11, PT ;  /* 0x0000000bd8007c0c */ /* 0x040fe2000bf46270 */
[----:B-----5:R-:W-:-:S03]  /*0af0*/  IMAD.IADD R216, R216, 0x1, R219 ;  /* 0x00000001d8d87824 */ /* 0x020fc600078e02db */
[----:B------:R-:W-:Y:S01]  /*0b00*/  ISETP.GT.OR P2, PT, R218, 0x5f, P2 ;  /* 0x0000005fda00780c */ /* 0x000fe20001744670 */
[----:B------:R-:W-:-:S04]  /*0b10*/  @P3 IMAD.HI.U32 R0, R216, c[0x0][0x2bc], RZ ;  /* 0x0000af00d8003a27 */ /* 0x000fc800078e00ff */
[----:B-1----:R-:W-:Y:S01]  /*0b20*/  IMAD.MOV.U32 R3, RZ, RZ, R216 ;  /* 0x000000ffff037224 */ /* 0x002fe200078e00d8 */
[----:B------:R-:W-:Y:S01]  /*0b30*/  @P3 SHF.R.U32.HI R3, RZ, c[0x0][0x2c0], R0 ;  /* 0x0000b000ff033a19 */ /* 0x000fe20000011600 */
[----:B------:R-:W-:Y:S01]  /*0b40*/  USHF.R.S32.HI UR20, URZ, 0x1f, UR19 ;  /* 0x0000001f3f147899 */ /* 0x000fe20008011413 */
[----:B--2---:R1:W2:Y:S02]  /*0b50*/  @P0 R2UR UR17, R2 ;  /* 0x00000000021103c2 */ /* 0x0042a400000e0000 */
[----:B--2---:R-:W-:Y:S02]  /*0b60*/  @!UP2 UMOV UR17, UR19 ;  /* 0x000000130011ac82 */ /* 0x004fe40008000000 */
[----:B------:R-:W-:Y:S02]  /*0b70*/  USHF.R.S32.HI UR16, URZ, 0x1f, UR17 ;  /* 0x0000001f3f107899 */ /* 0x000fe40008011411 */
[----:B------:R-:W-:Y:S02]  /*0b80*/  UIMAD.WIDE.U32 UR36, UR17, UR4, URZ ;  /* 0x00000004112472a5 */ /* 0x000fe4000f8e003f */
[----:B------:R-:W-:-:S04]  /*0b90*/  UIMAD UR16, UR16, UR4, URZ ;  /* 0x00000004101072a4 */ /* 0x000fc8000f8e023f */
[----:B------:R-:W-:Y:S01]  /*0ba0*/  UIMAD UR5, UR17, UR5, UR16 ;  /* 0x00000005110572a4 */ /* 0x000fe2000f8e0210 */
[----:B------:R-:W-:Y:S02]  /*0bb0*/  @!P2 IADD3 R5, P1, R3, UR36, RZ ;  /* 0x000000240305ac10 */ /* 0x000fe4000ff3e0ff */
[----:B------:R-:W-:Y:S02]  /*0bc0*/  ULDC.64 UR16, c[0x0][0x1b8] ;  /* 0x00006e0000107ab9 */ /* 0x000fe40000000a00 */
[----:B------:R-:W-:Y:S01]  /*0bd0*/  UIADD3 UR5, UR37, UR5, URZ ;  /* 0x0000000525057290 */ /* 0x000fe2000fffe03f */
[----:B------:R-:W-:-:S05]  /*0be0*/  @!P2 LEA R6, P0, R5, c[0x0][0x2a0], 0x2 ;  /* 0x0000a8000506aa11 */ /* 0x000fca00078010ff */
[----:B------:R-:W-:-:S04]  /*0bf0*/  @!P2 LEA.HI.X.SX32 R0, R3, UR5, 0x1, P1 ;  /* 0x000000050300ac11 */ /* 0x000fc800088f0eff */
[----:B------:R-:W-:-:S05]  /*0c00*/  @!P2 LEA.HI.X R7, R5, c[0x0][0x2a4], R0, 0x2, P0 ;  /* 0x0000a9000507aa11 */ /* 0x000fca00000f1400 */
[----:B------:R2:W3:Y:S01]  /*0c10*/  @!P2 LDG.E R215, [R6.64] ;  /* 0x0000002a06d7a981 */ /* 0x0004e2000c1e1900 */
[----:B------:R-:W-:Y:S01]  /*0c20*/  PLOP3.LUT P1, PT, PT, PT, UP1, 0x80, 0x0 ;  /* 0x000000000000781c */ /* 0x000fe20003f2f018 */
[----:B------:R-:W-:Y:S01]  /*0c30*/  UIMAD UR4, UR10, UR16, URZ ;  /* 0x000000100a0472a4 */ /* 0x000fe2000f8e023f */
[----:B------:R-:W-:Y:S01]  /*0c40*/  PLOP3.LUT P0, PT, PT, PT, UP1, 0x80, 0x0 ;  /* 0x000000000000781c */ /* 0x000fe20003f0f018 */
[----:B------:R-:W-:Y:S01]  /*0c50*/  UIMAD.WIDE.U32 UR22, UR12, UR16, URZ ;  /* 0x000000100c1672a5 */ /* 0x000fe2000f8e003f */
[----:B------:R-:W-:Y:S01]  /*0c60*/  IADD3 R0, R218, UR15, RZ ;  /* 0x0000000fda007c10 */ /* 0x000fe2000fffe0ff */
[----:B------:R-:W-:Y:S01]  /*0c70*/  UIMAD UR4, UR12, UR17, UR4 ;  /* 0x000000110c0472a4 */ /* 0x000fe2000f8e0204 */
[----:B------:R-:W-:Y:S01]  /*0c80*/  IMAD.SHL.U32 R230, R19, 0x8, RZ ;  /* 0x0000000813e67824 */ /* 0x000fe200078e00ff */
[-C--:B------:R-:W-:Y:S01]  /*0c90*/  LEA.HI R217, R99, R96.reuse, RZ, 0x6 ;  /* 0x0000006063d97211 */ /* 0x080fe200078f30ff */
[----:B------:R-:W-:Y:S01]  /*0ca0*/  ULDC.64 UR16, c[0x0][0x1c0] ;  /* 0x0000700000107ab9 */ /* 0x000fe20000000a00 */
[----:B------:R-:W-:Y:S01]  /*0cb0*/  IMAD.MOV R3, RZ, RZ, -R3 ;  /* 0x000000ffff037224 */ /* 0x000fe200078e0a03 */
[----:B------:R-:W-:Y:S01]  /*0cc0*/  UIADD3 UR23, UR23, UR4, URZ ;  /* 0x0000000417177290 */ /* 0x000fe2000fffe03f */
[----:B------:R-:W-:Y:S01]  /*0cd0*/  IADD3 R17, R230, 0x40, RZ ;  /* 0x00000040e6117810 */ /* 0x000fe20007ffe0ff */
[----:B------:R-:W-:Y:S01]  /*0ce0*/  UIMAD UR20, UR20, UR16, URZ ;  /* 0x00000010141472a4 */ /* 0x000fe2000f8e023f */
[----:B-1----:R-:W-:Y:S01]  /*0cf0*/  @P1 IMAD.HI.U32 R2, R0, c[0x0][0x2c8], RZ ;  /* 0x0000b20000021a27 */ /* 0x002fe200078e00ff */
[----:B------:R-:W-:Y:S01]  /*0d00*/  UIMAD.WIDE.U32 UR22, UR19, UR16, UR22 ;  /* 0x00000010131672a5 */ /* 0x000fe2000f8e0016 */
[----:B------:R-:W-:Y:S01]  /*0d10*/  ISETP.GE.AND P5, PT, R230, c[0x0][0x198], PT ;  /* 0x00006600e6007a0c */ /* 0x000fe20003fa6270 */
[----:B------:R-:W-:Y:S01]  /*0d20*/  UIMAD UR17, UR19, UR17, UR20 ;  /* 0x00000011131172a4 */ /* 0x000fe2000f8e0214 */
[----:B------:R-:W-:Y:S01]  /*0d30*/  IMAD R216, R3, c[0x0][0x2b8], R216 ;  /* 0x0000ae0003d87a24 */ /* 0x000fe200078e02d8 */
[----:B------:R-:W-:Y:S01]  /*0d40*/  ULDC UR4, c[0x0][0x168] ;  /* 0x00005a0000047ab9 */ /* 0x000fe20000000800 */
[----:B------:R-:W-:Y:S01]  /*0d50*/  IMAD.SHL.U32 R217, R217, 0x8, RZ ;  /* 0x00000008d9d97824 */ /* 0x000fe200078e00ff */
[----:B------:R-:W-:Y:S01]  /*0d60*/  UIADD3 UR17, UR23, UR17, URZ ;  /* 0x0000001117117290 */ /* 0x000fe2000fffe03f */
[----:B------:R-:W-:Y:S01]  /*0d70*/  IMAD.U32 R9, RZ, RZ, UR23 ;  /* 0x00000017ff097e24 */ /* 0x000fe2000f8e00ff */
[----:B------:R-:W-:Y:S01]  /*0d80*/  UIMAD UR9, UR9, UR4, URZ ;  /* 0x00000004090972a4 */ /* 0x000fe2000f8e023f */
[----:B------:R-:W-:Y:S01]  /*0d90*/  IMAD.U32 R8, RZ, RZ, UR22 ;  /* 0x00000016ff087e24 */ /* 0x000fe2000f8e00ff */
[----:B------:R-:W-:Y:S01]  /*0da0*/  SHF.R.S32.HI R13, RZ, 0x1f, R216 ;  /* 0x0000001fff0d7819 */ /* 0x000fe200000114d8 */
[----:B--2---:R-:W-:Y:S01]  /*0db0*/  IMAD.MOV.U32 R7, RZ, RZ, R0 ;  /* 0x000000ffff077224 */ /* 0x004fe200078e0000 */
[----:B------:R-:W-:Y:S01]  /*0dc0*/  @P0 SHF.R.U32.HI R7, RZ, c[0x0][0x2cc], R2 ;  /* 0x0000b300ff070a19 */ /* 0x000fe20000011602 */
[----:B------:R-:W-:Y:S01]  /*0dd0*/  IMAD.U32 R9, RZ, RZ, UR17 ;  /* 0x00000011ff097e24 */ /* 0x000fe2000f8e00ff */
[----:B------:R-:W-:Y:S01]  /*0de0*/  ISETP.GE.AND P6, PT, R17, c[0x0][0x198], PT ;  /* 0x0000660011007a0c */ /* 0x000fe20003fc6270 */
[----:B------:R-:W-:Y:S01]  /*0df0*/  IMAD.WIDE.U32 R24, R216, c[0x0][0x1e0], RZ ;  /* 0x00007800d8187a25 */ /* 0x000fe200078e00ff */
[--C-:B------:R-:W-:Y:S01]  /*0e00*/  SHF.R.S32.HI R2, RZ, 0x1f, R7.reuse ;  /* 0x0000001fff027819 */ /* 0x100fe20000011407 */
[----:B------:R-:W-:Y:S01]  /*0e10*/  ULDC.64 UR16, c[0x0][0x1e8] ;  /* 0x00007a0000107ab9 */ /* 0x000fe20000000a00 */
[-C--:B------:R-:W-:Y:S01]  /*0e20*/  LEA.HI R214, R99, R96.reuse, RZ, 0x4 ;  /* 0x0000006063d67211 */ /* 0x080fe200078f20ff */
[----:B------:R-:W-:Y:S01]  /*0e30*/  IMAD.MOV R5, RZ, RZ, -R7 ;  /* 0x000000ffff057224 */ /* 0x000fe200078e0a07 */
[----:B------:R-:W-:Y:S01]  /*0e40*/  UIMAD UR4, UR10, UR16, URZ ;  /* 0x000000100a0472a4 */ /* 0x000fe2000f8e023f */
[----:B------:R-:W-:Y:S01]  /*0e50*/  IMAD R2, R2, c[0x0][0x1b0], RZ ;  /* 0x00006c0002027a24 */ /* 0x000fe200078e02ff */
[----:B------:R-:W-:Y:S01]  /*0e60*/  UIMAD.WIDE.U32 UR40, UR12, UR16, URZ ;  /* 0x000000100c2872a5 */ /* 0x000fe2000f8e003f */
[----:B------:R-:W-:Y:S01]  /*0e70*/  IMAD R5, R5, c[0x0][0x2c4], R0 ;  /* 0x0000b10005057a24 */ /* 0x000fe200078e0200 */
[----:B------:R-:W-:Y:S01]  /*0e80*/  UIMAD UR4, UR12, UR17, UR4 ;  /* 0x000000110c0472a4 */ /* 0x000fe2000f8e0204 */
[C---:B------:R-:W-:Y:S01]  /*0e90*/  IMAD.WIDE.U32 R8, R7.reuse, c[0x0][0x1b0], R8 ;  /* 0x00006c0007087a25 */ /* 0x040fe200078e0008 */
[----:B------:R-:W-:Y:S01]  /*0ea0*/  SHF.R.S32.HI R15, RZ, 0x4, R214 ;  /* 0x00000004ff0f7819 */ /* 0x000fe200000114d6 */
[----:B------:R-:W-:Y:S01]  /*0eb0*/  ULDC.64 UR16, c[0x0][0x210] ;  /* 0x0000840000107ab9 */ /* 0x000fe20000000a00 */
[----:B------:R-:W-:Y:S01]  /*0ec0*/  SHF.R.S32.HI R0, RZ, 0x1f, R5 ;  /* 0x0000001fff007819 */ /* 0x000fe20000011405 */
[----:B------:R-:W-:Y:S01]  /*0ed0*/  IMAD R7, R7, c[0x0][0x1b4], R2 ;  /* 0x00006d0007077a24 */ /* 0x000fe200078e0202 */
[----:B------:R-:W-:Y:S01]  /*0ee0*/  LEA.HI R98, R99, R96, RZ, 0x5 ;  /* 0x0000006063627211 */ /* 0x000fe200078f28ff */
[----:B------:R-:W-:-:S02]  /*0ef0*/  UIMAD UR10, UR10, UR16, URZ ;  /* 0x000000100a0a72a4 */ /* 0x000fc4000f8e023f */
[----:B------:R-:W-:Y:S01]  /*0f00*/  IMAD.IADD R9, R9, 0x1, R7 ;  /* 0x0000000109097824 */ /* 0x000fe200078e0207 */
[----:B------:R-:W-:Y:S01]  /*0f10*/  SHF.R.S32.HI R97, RZ, 0x5, R98 ;  /* 0x00000005ff617819 */ /* 0x000fe20000011462 */
[----:B------:R-:W-:Y:S01]  /*0f20*/  IMAD R0, R0, c[0x0][0x1a8], RZ ;  /* 0x00006a0000007a24 */ /* 0x000fe200078e02ff */
[----:B------:R-:W-:Y:S01]  /*0f30*/  UIMAD.WIDE.U32 UR38, UR12, UR16, URZ ;  /* 0x000000100c2672a5 */ /* 0x000fe2000f8e003f */
[C---:B------:R-:W-:Y:S01]  /*0f40*/  IMAD.WIDE.U32 R6, R5.reuse, c[0x0][0x1a8], R8 ;  /* 0x00006a0005067a25 */ /* 0x040fe200078e0008 */
[----:B------:R-:W-:Y:S01]  /*0f50*/  SHF.R.S32.HI R8, RZ, 0x1f, R17 ;  /* 0x0000001fff087819 */ /* 0x000fe20000011411 */
[----:B------:R-:W-:Y:S02]  /*0f60*/  UIMAD UR10, UR12, UR17, UR10 ;  /* 0x000000110c0a72a4 */ /* 0x000fe4000f8e020a */
[----:B------:R-:W-:Y:S01]  /*0f70*/  IMAD R11, R5, c[0x0][0x1ac], R0 ;  /* 0x00006b00050b7a24 */ /* 0x000fe200078e0200 */
[----:B------:R-:W-:Y:S01]  /*0f80*/  LEA R16, P0, R6, c[0x0][0x160], 0x1 ;  /* 0x0000580006107a11 */ /* 0x000fe200078008ff */
[C---:B------:R-:W-:Y:S01]  /*0f90*/  IMAD.SHL.U32 R9, R4.reuse, 0x40, RZ ;  /* 0x0000004004097824 */ /* 0x040fe200078e00ff */
[----:B------:R-:W-:Y:S01]  /*0fa0*/  IADD3 R0, R4, UR15, RZ ;  /* 0x0000000f04007c10 */ /* 0x000fe2000fffe0ff */
[----:B------:R-:W-:Y:S01]  /*0fb0*/  IMAD.IADD R14, R7, 0x1, R11 ;  /* 0x00000001070e7824 */ /* 0x000fe200078e020b */
[----:B------:R-:W-:Y:S01]  /*0fc0*/  LEA.HI R229, R8, R17, RZ, 0x3 ;  /* 0x0000001108e57211 */ /* 0x000fe200078f18ff */
[----:B------:R-:W-:Y:S01]  /*0fd0*/  SHFL.IDX PT, R20, R16, 0x1, 0x181f ;  /* 0x00381f0010147f89 */ /* 0x000fe200000e0000 */
[----:B------:R-:W-:Y:S01]  /*0fe0*/  LOP3.LUT R9, R9, 0x1c0, RZ, 0xc0, !PT ;  /* 0x000001c009097812 */ /* 0x000fe200078ec0ff */
[----:B------:R-:W-:Y:S01]  /*0ff0*/  UIADD3 UR10, UR39, UR10, URZ ;  /* 0x0000000a270a7290 */ /* 0x000fe2000fffe03f */
[----:B------:R-:W-:Y:S01]  /*1000*/  LEA.HI.X R14, R6, c[0x0][0x164], R14, 0x1, P0 ;  /* 0x00005900060e7a11 */ /* 0x000fe200000f0c0e */
[----:B------:R-:W-:Y:S01]  /*1010*/  SHFL.IDX PT, R10, R16, 0x2, 0x181f ;  /* 0x00581f00100a7f89 */ /* 0x000fe200000e0000 */
[----:B------:R-:W-:Y:S01]  /*1020*/  SHF.R.U32.HI R5, RZ, 0x3, R9 ;  /* 0x00000003ff057819 */ /* 0x000fe20000011609 */
[----:B------:R-:W-:Y:S01]  /*1030*/  UIADD3 UR16, UR7, -0x1, URZ ;  /* 0xffffffff07107890 */ /* 0x000fe2000fffe03f */
[----:B------:R-:W-:Y:S01]  /*1040*/  LOP3.LUT R2, R9, 0x38, R230, 0xf8, !PT ;  /* 0x0000003809027812 */ /* 0x000fe200078ef8e6 */
[----:B------:R-:W-:Y:S01]  /*1050*/  SHFL.IDX PT, R6, R16, RZ, 0x181f ;  /* 0x00181fff10067589 */ /* 0x000fe200000e0000 */
[----:B------:R-:W-:Y:S01]  /*1060*/  ISETP.GE.AND P0, PT, R0, UR9, PT ;  /* 0x0000000900007c0c */ /* 0x000fe2000bf06270 */
[----:B------:R-:W-:Y:S01]  /*1070*/  UISETP.GT.AND UP2, UPT, UR16, UR6, UPT ;  /* 0x000000061000728c */ /* 0x000fe2000bf44270 */
[----:B------:R-:W-:Y:S01]  /*1080*/  LOP3.LUT R2, R2, R5, RZ, 0x3c, !PT ;  /* 0x0000000502027212 */ /* 0x000fe200078e3cff */
[----:B------:R-:W1:Y:S01]  /*1090*/  SHFL.IDX PT, R7, R14, RZ, 0x181f ;  /* 0x00181fff0e077589 */ /* 0x000e6200000e0000 */
[----:B------:R-:W-:-:S02]  /*10a0*/  IADD3 R3, R0, 0x20, RZ ;  /* 0x0000002000037810 */ /* 0x000fc40007ffe0ff */
[----:B------:R-:W-:Y:S01]  /*10b0*/  LOP3.LUT R217, R2, 0xfffffe00, R217, 0xf8, !PT ;  /* 0xfffffe0002d97812 */ /* 0x000fe200078ef8d9 */
[----:B------:R-:W2:Y:S01]  /*10c0*/  SHFL.IDX PT, R21, R14, 0x1, 0x181f ;  /* 0x00381f000e157f89 */ /* 0x000ea200000e0000 */
[----:B------:R-:W-:Y:S01]  /*10d0*/  ISETP.GE.AND P4, PT, R3, UR9, PT ;  /* 0x0000000903007c0c */ /* 0x000fe2000bf86270 */
[----:B------:R-:W-:Y:S01]  /*10e0*/  IMAD R3, R13, c[0x0][0x1e0], RZ ;  /* 0x000078000d037a24 */ /* 0x000fe200078e02ff */
[----:B------:R-:W-:Y:S01]  /*10f0*/  IADD3 R2, R0, 0x40, RZ ;  /* 0x0000004000027810 */ /* 0x000fe20007ffe0ff */
[----:B------:R-:W-:Y:S01]  /*1100*/  IMAD.SHL.U32 R217, R217, 0x2, RZ ;  /* 0x00000002d9d97824 */ /* 0x000fe200078e00ff */
[----:B------:R-:W-:Y:S01]  /*1110*/  LOP3.LUT R229, R229, 0xfffffff8, RZ, 0xc0, !PT ;  /* 0xfffffff8e5e57812 */ /* 0x000fe200078ec0ff */
[----:B------:R-:W-:Y:S01]  /*1120*/  IMAD R3, R216, c[0x0][0x1e4], R3 ;  /* 0x00007900d8037a24 */ /* 0x000fe200078e0203 */
[----:B------:R-:W-:Y:S01]  /*1130*/  IADD3 R0, R0, 0x60, RZ ;  /* 0x0000006000007810 */ /* 0x000fe20007ffe0ff */
[----:B------:R-:W4:Y:S01]  /*1140*/  SHFL.IDX PT, R11, R14, 0x2, 0x181f ;  /* 0x00581f000e0b7f89 */ /* 0x000f2200000e0000 */
[----:B------:R-:W-:Y:S01]  /*1150*/  ISETP.GE.AND P2, PT, R2, UR9, PT ;  /* 0x0000000902007c0c */ /* 0x000fe2000bf46270 */
[----:B------:R-:W-:Y:S01]  /*1160*/  IMAD.IADD R25, R25, 0x1, R3 ;  /* 0x0000000119197824 */ /* 0x000fe200078e0203 */
[----:B------:R-:W-:Y:S01]  /*1170*/  ISETP.GE.AND P1, PT, R0, UR9, PT ;  /* 0x0000000900007c0c */ /* 0x000fe2000bf26270 */
[----:B------:R-:W-:Y:S01]  /*1180*/  UIADD3 UR9, UR41, UR4, URZ ;  /* 0x0000000429097290 */ /* 0x000fe2000fffe03f */
[----:B------:R-:W-:Y:S01]  /*1190*/  SHF.R.S32.HI R232, RZ, 0x1f, R229 ;  /* 0x0000001fffe87819 */ /* 0x000fe200000114e5 */
[----:B------:R-:W-:Y:S01]  /*11a0*/  UIMAD UR4, UR7, -0x60, UR18 ;  /* 0xffffffa0070478a4 */ /* 0x000fe2000f8e0212 */
[----:B------:R-:W-:-:S02]  /*11b0*/  IADD3 R225, R217, 0x100, RZ ;  /* 0x00000100d9e17810 */ /* 0x000fc40007ffe0ff */
[C---:B------:R-:W-:Y:S01]  /*11c0*/  IADD3 R224, R217.reuse, 0x3100, RZ ;  /* 0x00003100d9e07810 */ /* 0x040fe20007ffe0ff */
[----:B------:R-:W-:Y:S01]  /*11d0*/  UIADD3 UR18, UR4, UR11, URZ ;  /* 0x0000000b04127290 */ /* 0x000fe2000fffe03f */
[C---:B------:R-:W-:Y:S01]  /*11e0*/  IADD3 R223, R217.reuse, 0x1100, RZ ;  /* 0x00001100d9df7810 */ /* 0x040fe20007ffe0ff */
[----:B-1----:R-:W-:Y:S01]  /*11f0*/  @!P0 IMAD.WIDE R8, R230, 0x2, R6 ;  /* 0x00000002e6088825 */ /* 0x002fe200078e0206 */
[----:B------:R-:W-:-:S03]  /*1200*/  IADD3 R222, R217, 0x4100, RZ ;  /* 0x00004100d9de7810 */ /* 0x000fc60007ffe0ff */
[C---:B------:R-:W-:Y:S01]  /*1210*/  @!P0 IMAD.WIDE R6, R229.reuse, 0x2, R6 ;  /* 0x00000002e5068825 */ /* 0x040fe200078e0206 */
[----:B------:R1:W-:Y:S03]  /*1220*/  @!P0 LDGSTS.E.BYPASS.LTC128B.128 [R217+0x100], [R8.64], !P5 ;  /* 0x0010000008d98fae */ /* 0x0003e6000e901d6a */
[--C-:B--2---:R-:W-:Y:S01]  /*1230*/  @!P4 IMAD.WIDE R22, R230, 0x2, R20.reuse ;  /* 0x00000002e616c825 */ /* 0x104fe200078e0214 */
[----:B------:R2:W-:Y:S03]  /*1240*/  @!P0 LDGSTS.E.BYPASS.LTC128B.128 [R217+0x4100], [R6.64], !P6 ;  /* 0x0410000006d98fae */ /* 0x0005e6000f101d6a */
[C---:B------:R-:W-:Y:S01]  /*1250*/  @!P4 IMAD.WIDE R20, R229.reuse, 0x2, R20 ;  /* 0x00000002e514c825 */ /* 0x040fe200078e0214 */
[----:B------:R3:W-:Y:S03]  /*1260*/  @!P4 LDGSTS.E.BYPASS.LTC128B.128 [R217+0x1100], [R22.64], !P5 ;  /* 0x0110000016d9cfae */ /* 0x0007e6000e901d6a */
[----:B----4-:R-:W-:Y:S01]  /*1270*/  @!P2 IMAD.WIDE R26, R229, 0x2, R10 ;  /* 0x00000002e51aa825 */ /* 0x010fe200078e020a */
[----:B------:R4:W-:Y:S01]  /*1280*/  @!P4 LDGSTS.E.BYPASS.LTC128B.128 [R217+0x5100], [R20.64], !P6 ;  /* 0x0510000014d9cfae */ /* 0x0009e2000f101d6a */
[----:B------:R-:W-:-:S04]  /*1290*/  ISETP.GE.AND P4, PT, R17, c[0x0][0x1d4], PT ;  /* 0x0000750011007a0c */ /* 0x000fc80003f86270 */
[----:B------:R-:W-:Y:S02]  /*12a0*/  SEL R231, RZ, 0x10, P4 ;  /* 0x00000010ffe77807 */ /* 0x000fe40002000000 */
[C---:B-1----:R-:W-:Y:S02]  /*12b0*/  LOP3.LUT R9, R214.reuse, 0xfffffff0, RZ, 0xc0, !PT ;  /* 0xfffffff0d6097812 */ /* 0x042fe400078ec0ff */
[----:B------:R-:W-:Y:S01]  /*12c0*/  LEA.HI R214, R214, R15, RZ, 0x1 ;  /* 0x0000000fd6d67211 */ /* 0x000fe200078f08ff */
[----:B--2---:R1:W-:Y:S02]  /*12d0*/  SHFL.IDX PT, R6, R16, 0x3, 0x181f ;  /* 0x00781f0010067f89 */ /* 0x0043e400000e0000 */
[----:B------:R-:W-:Y:S01]  /*12e0*/  IMAD.IADD R9, R96, 0x1, -R9 ;  /* 0x0000000160097824 */ /* 0x000fe200078e0a09 */
[----:B------:R-:W-:Y:S01]  /*12f0*/  LOP3.LUT R214, R214, 0xfffffffe, RZ, 0xc0, !PT ;  /* 0xfffffffed6d67812 */ /* 0x000fe200078ec0ff */
[----:B------:R2:W4:Y:S03]  /*1300*/  SHFL.IDX PT, R7, R14, 0x3, 0x181f ;  /* 0x00781f000e077f89 */ /* 0x00052600000e0000 */
[----:B------:R-:W-:Y:S01]  /*1310*/  SHF.R.S32.HI R2, RZ, 0x1f, R9 ;  /* 0x0000001fff027819 */ /* 0x000fe20000011409 */
[----:B------:R-:W-:-:S03]  /*1320*/  IMAD.IADD R214, R15, 0x1, -R214 ;  /* 0x000000010fd67824 */ /* 0x000fc600078e0ad6 */
[----:B------:R-:W-:Y:S01]  /*1330*/  LEA.HI R2, R2, R9, RZ, 0x3 ;  /* 0x0000000902027211 */ /* 0x000fe200078f18ff */
[----:B-1----:R-:W-:Y:S02]  /*1340*/  IMAD.MOV.U32 R16, RZ, RZ, 0x20 ;  /* 0x00000020ff107424 */ /* 0x002fe400078e00ff */
[----:B--2---:R-:W-:-:S04]  /*1350*/  @!P2 IMAD.WIDE R14, R230, 0x2, R10 ;  /* 0x00000002e60ea825 */ /* 0x004fc800078e020a */
[C-C-:B----4-:R-:W-:Y:S01]  /*1360*/  @!P1 IMAD.WIDE R10, R230.reuse, 0x2, R6.reuse ;  /* 0x00000002e60a9825 */ /* 0x150fe200078e0206 */
[----:B------:R1:W-:Y:S04]  /*1370*/  @!P2 LDGSTS.E.BYPASS.LTC128B.128 [R217+0x2100], [R14.64], !P5 ;  /* 0x021000000ed9afae */ /* 0x0003e8000e901d6a */
[----:B------:R2:W-:Y:S04]  /*1380*/  @!P2 LDGSTS.E.BYPASS.LTC128B.128 [R217+0x6100], [R26.64], !P6 ;  /* 0x061000001ad9afae */ /* 0x0005e8000f101d6a */
[----:B------:R4:W-:Y:S01]  /*1390*/  @!P1 LDGSTS.E.BYPASS.LTC128B.128 [R217+0x3100], [R10.64], !P5 ;  /* 0x031000000ad99fae */ /* 0x0009e2000e901d6a */
[----:B------:R-:W-:Y:S01]  /*13a0*/  ISETP.GE.AND P5, PT, R230, c[0x0][0x1d4], PT ;  /* 0x00007500e6007a0c */ /* 0x000fe20003fa6270 */
[----:B-1----:R-:W-:-:S04]  /*13b0*/  @!P1 IMAD.WIDE R14, R229, 0x2, R6 ;  /* 0x00000002e50e9825 */ /* 0x002fc800078e0206 */
[----:B------:R-:W-:Y:S01]  /*13c0*/  IMAD.SHL.U32 R6, R214, 0x8, RZ ;  /* 0x00000008d6067824 */ /* 0x000fe200078e00ff */
[----:B------:R1:W-:Y:S04]  /*13d0*/  @!P1 LDGSTS.E.BYPASS.LTC128B.128 [R217+0x7100], [R14.64], !P6 ;  /* 0x071000000ed99fae */ /* 0x0003e8000f101d6a */
[----:B------:R-:W0:Y:S01]  /*13e0*/  LDGDEPBAR ;  /* 0x00000000000079af */ /* 0x000e220000000000 */
[----:B-1----:R-:W-:Y:S01]  /*13f0*/  IMAD.WIDE.U32 R14, R216, c[0x0][0x208], RZ ;  /* 0x00008200d80e7a25 */ /* 0x002fe200078e00ff */
[----:B---3--:R-:W-:-:S03]  /*1400*/  SHF.R.S32.HI R12, RZ, 0x1f, R215 ;  /* 0x0000001fff0c7819 */ /* 0x008fc600000114d7 */
[----:B------:R-:W-:-:S04]  /*1410*/  IMAD.WIDE.U32 R24, R215, c[0x0][0x1f0], R24 ;  /* 0x00007c00d7187a25 */ /* 0x000fc800078e0018 */
[----:B------:R-:W-:Y:S01]  /*1420*/  IMAD R0, R12, c[0x0][0x1f0], RZ ;  /* 0x00007c000c007a24 */ /* 0x000fe200078e02ff */
[----:B------:R-:W-:Y:S02]  /*1430*/  IADD3 R8, P0, R24, UR40, RZ ;  /* 0x0000002818087c10 */ /* 0x000fe4000ff1e0ff */
[----:B------:R-:W-:Y:S01]  /*1440*/  IADD3 R24, -R4, UR18, RZ ;  /* 0x0000001204187c10 */ /* 0x000fe2000fffe1ff */
[----:B------:R-:W-:Y:S01]  /*1450*/  IMAD R5, R215, c[0x0][0x1f4], R0 ;  /* 0x00007d00d7057a24 */ /* 0x000fe200078e0200 */
[C---:B------:R-:W-:Y:S01]  /*1460*/  LOP3.LUT R0, R2.reuse, 0xfffffff8, RZ, 0xc0, !PT ;  /* 0xfffffff802007812 */ /* 0x040fe200078ec0ff */
[----:B------:R-:W-:Y:S01]  /*1470*/  IMAD.SHL.U32 R2, R2, 0x40, RZ ;  /* 0x0000004002027824 */ /* 0x000fe200078e00ff */
[----:B------:R-:W-:Y:S01]  /*1480*/  ISETP.GE.AND P2, PT, R24, 0x21, PT ;  /* 0x000000211800780c */ /* 0x000fe20003f46270 */
[----:B------:R-:W-:Y:S01]  /*1490*/  IMAD.SHL.U32 R4, R4, 0x8, RZ ;  /* 0x0000000804047824 */ /* 0x000fe200078e00ff */
[----:B------:R-:W-:Y:S01]  /*14a0*/  IADD3.X R5, R25, UR9, R5, P0, !PT ;  /* 0x0000000919057c10 */ /* 0x000fe200087fe405 */
[----:B------:R-:W-:Y:S01]  /*14b0*/  IMAD.IADD R0, R9, 0x1, -R0 ;  /* 0x0000000109007824 */ /* 0x000fe200078e0a00 */
[----:B------:R-:W-:Y:S01]  /*14c0*/  LEA R3, P0, R8, c[0x0][0x1c8], 0x1 ;  /* 0x0000720008037a11 */ /* 0x000fe200078008ff */
[----:B------:R-:W-:Y:S01]  /*14d0*/  IMAD.U32 R9, RZ, RZ, UR12 ;  /* 0x0000000cff097e24 */ /* 0x000fe2000f8e00ff */
[----:B------:R-:W-:Y:S01]  /*14e0*/  ISETP.GT.AND P1, PT, R24, 0x40, PT ;  /* 0x000000401800780c */ /* 0x000fe20003f24270 */
[----:B------:R-:W-:Y:S01]  /*14f0*/  IMAD.SHL.U32 R7, R0, 0x40, RZ ;  /* 0x0000004000077824 */ /* 0x000fe200078e00ff */
[----:B------:R-:W-:Y:S01]  /*1500*/  LEA.HI.X R5, R8, c[0x0][0x1cc], R5, 0x1, P0 ;  /* 0x0000730008057a11 */ /* 0x000fe200000f0c05 */
[----:B------:R-:W-:Y:S01]  /*1510*/  IMAD R8, R216, c[0x0][0x1e0], RZ ;  /* 0x00007800d8087a24 */ /* 0x000fe200078e02ff */
[----:B------:R-:W-:Y:S01]  /*1520*/  SHFL.IDX PT, R22, R3, RZ, 0x181f ;  /* 0x00181fff03167589 */ /* 0x000fe200000e0000 */
[----:B------:R-:W-:-:S02]  /*1530*/  ISETP.GE.AND P0, PT, R24, 0x1, PT ;  /* 0x000000011800780c */ /* 0x000fc40003f06270 */
[----:B------:R-:W-:Y:S01]  /*1540*/  IMAD R8, R215, c[0x0][0x1f0], R8 ;  /* 0x00007c00d7087a24 */ /* 0x000fe200078e0208 */
[----:B------:R-:W1:Y:S03]  /*1550*/  SHFL.IDX PT, R23, R5, RZ, 0x181f ;  /* 0x00181fff05177589 */ /* 0x000e6600000e0000 */
[----:B------:R-:W-:Y:S01]  /*1560*/  IMAD R8, R9, c[0x0][0x1e8], R8 ;  /* 0x00007a0009087a24 */ /* 0x000fe200078e0208 */
[----:B------:R3:W-:Y:S04]  /*1570*/  SHFL.IDX PT, R28, R3, 0x1, 0x181f ;  /* 0x00381f00031c7f89 */ /* 0x0007e800000e0000 */
[----:B------:R-:W-:Y:S01]  /*1580*/  LEA R8, R8, c[0x0][0x1c8], 0x1 ;  /* 0x0000720008087a11 */ /* 0x000fe200078e08ff */
[----:B------:R-:W1:Y:S04]  /*1590*/  SHFL.IDX PT, R29, R5, 0x1, 0x181f ;  /* 0x00381f00051d7f89 */ /* 0x000e6800000e0000 */
[----:B------:R1:W-:Y:S04]  /*15a0*/  SHFL.IDX PT, R20, R8, 0x2, 0x181f ;  /* 0x00581f0008147f89 */ /* 0x0003e800000e0000 */
[----:B------:R-:W4:Y:S01]  /*15b0*/  SHFL.IDX PT, R21, R5, 0x2, 0x181f ;  /* 0x00581f0005157f89 */ /* 0x000f2200000e0000 */
[----:B---3--:R-:W-:-:S04]  /*15c0*/  LOP3.LUT R3, R7, 0x1c0, RZ, 0xc0, !PT ;  /* 0x000001c007037812 */ /* 0x008fc800078ec0ff */
[----:B------:R-:W-:Y:S02]  /*15d0*/  LOP3.LUT R6, R3, 0x8, R6, 0xf8, !PT ;  /* 0x0000000803067812 */ /* 0x000fe400078ef806 */
[----:B------:R-:W-:Y:S01]  /*15e0*/  SHF.R.U32.HI R3, RZ, 0x3, R3 ;  /* 0x00000003ff037819 */ /* 0x000fe20000011603 */
[----:B-1----:R-:W-:-:S03]  /*15f0*/  @P0 IMAD.WIDE R8, R230, 0x2, R22 ;  /* 0x00000002e6080825 */ /* 0x002fc600078e0216 */
[----:B------:R-:W-:Y:S01]  /*1600*/  LOP3.LUT R3, R6, R3, RZ, 0x3c, !PT ;  /* 0x0000000306037212 */ /* 0x000fe200078e3cff */
[----:B------:R-:W-:Y:S01]  /*1610*/  @P0 IMAD.WIDE R22, R229, 0x2, R22 ;  /* 0x00000002e5160825 */ /* 0x000fe200078e0216 */
[----:B------:R1:W-:Y:S02]  /*1620*/  @P0 LDGSTS.E.BYPASS.LTC128B.128 [R217+0x8100], [R8.64], !P5 ;  /* 0x0810000008d90fae */ /* 0x0003e4000e901d6a */
[----:B------:R-:W-:Y:S01]  /*1630*/  LOP3.LUT R2, R3, 0xfffffe00, R2, 0xf8, !PT ;  /* 0xfffffe0003027812 */ /* 0x000fe200078ef802 */
[C-C-:B------:R-:W-:Y:S01]  /*1640*/  @P2 IMAD.WIDE R6, R230.reuse, 0x2, R28.reuse ;  /* 0x00000002e6062825 */ /* 0x140fe200078e021c */
[----:B------:R3:W-:Y:S03]  /*1650*/  @P0 LDGSTS.E.BYPASS.LTC128B.128 [R217+0xb100], [R22.64], !P4 ;  /* 0x0b10000016d90fae */ /* 0x0007e6000e101d6a */
[C---:B------:R-:W-:Y:S01]  /*1660*/  @P2 IMAD.WIDE R28, R229.reuse, 0x2, R28 ;  /* 0x00000002e51c2825 */ /* 0x040fe200078e021c */
[----:B------:R1:W-:Y:S03]  /*1670*/  @P2 LDGSTS.E.BYPASS.LTC128B.128 [R217+0x9100], [R6.64], !P5 ;  /* 0x0910000006d92fae */ /* 0x0003e6000e901d6a */
[--C-:B----4-:R-:W-:Y:S01]  /*1680*/  @P1 IMAD.WIDE R10, R230, 0x2, R20.reuse ;  /* 0x00000002e60a1825 */ /* 0x110fe200078e0214 */
[----:B------:R4:W-:Y:S03]  /*1690*/  @P2 LDGSTS.E.BYPASS.LTC128B.128 [R217+0xc100], [R28.64], !P4 ;  /* 0x0c1000001cd92fae */ /* 0x0009e6000e101d6a */
[----:B------:R-:W-:Y:S01]  /*16a0*/  @P1 IMAD.WIDE R20, R229, 0x2, R20 ;  /* 0x00000002e5141825 */ /* 0x000fe200078e0214 */
[----:B------:R2:W-:Y:S03]  /*16b0*/  @P1 LDGSTS.E.BYPASS.LTC128B.128 [R217+0xa100], [R10.64], !P5 ;  /* 0x0a1000000ad91fae */ /* 0x0005e6000e901d6a */
[----:B------:R-:W-:Y:S01]  /*16c0*/  IMAD.SHL.U32 R5, R19, 0x40, RZ ;  /* 0x0000004013057824 */ /* 0x000fe200078e00ff */
[----:B------:R3:W-:Y:S01]  /*16d0*/  @P1 LDGSTS.E.BYPASS.LTC128B.128 [R217+0xd100], [R20.64], !P4 ;  /* 0x0d10000014d91fae */ /* 0x0007e2000e101d6a */
[----:B------:R-:W-:-:S02]  /*16e0*/  R2P PR, R0, 0x6 ;  /* 0x0000000600007804 */ /* 0x000fc40000000000 */
[----:B------:R-:W-:Y:S01]  /*16f0*/  LOP3.LUT P0, RZ, R19, 0x2, RZ, 0xc0, !PT ;  /* 0x0000000213ff7812 */ /* 0x000fe2000780c0ff */
[----:B------:R-:W0:Y:S01]  /*1700*/  LDGDEPBAR ;  /* 0x00000000000079af */ /* 0x000e220000000000 */
[----:B------:R-:W-:-:S04]  /*1710*/  LOP3.LUT R5, R5, 0x1c0, RZ, 0xc0, !PT ;  /* 0x000001c005057812 */ /* 0x000fc800078ec0ff */
[----:B------:R-:W-:Y:S02]  /*1720*/  LOP3.LUT R3, R5, 0x8, R4, 0xf8, !PT ;  /* 0x0000000805037812 */ /* 0x000fe400078ef804 */
[----:B------:R-:W-:Y:S01]  /*1730*/  SHF.R.U32.HI R4, RZ, 0x3, R5 ;  /* 0x00000003ff047819 */ /* 0x000fe20000011605 */
[----:B------:R-:W-:Y:S02]  /*1740*/  IMAD.MOV.U32 R5, RZ, RZ, 0x10 ;  /* 0x00000010ff057424 */ /* 0x000fe400078e00ff */
[----:B-1----:R-:W-:Y:S01]  /*1750*/  IMAD R7, R97, 0x400, R2 ;  /* 0x0000040061077824 */ /* 0x002fe200078e0202 */
[----:B------:R-:W-:Y:S02]  /*1760*/  LOP3.LUT R3, R3, R4, RZ, 0x3c, !PT ;  /* 0x0000000403037212 */ /* 0x000fe400078e3cff */
[----:B------:R-:W-:Y:S01]  /*1770*/  SEL R5, R5, 0xfffffff0, !P1 ;  /* 0xfffffff005057807 */ /* 0x000fe20004800000 */
[----:B----4-:R-:W-:Y:S01]  /*1780*/  IMAD.WIDE R28, R229, 0x2, RZ ;  /* 0x00000002e51c7825 */ /* 0x010fe200078e02ff */
[----:B------:R-:W-:-:S03]  /*1790*/  LEA R4, R7, 0x100, 0x1 ;  /* 0x0000010007047811 */ /* 0x000fc600078e08ff */
[----:B------:R-:W-:Y:S01]  /*17a0*/  IMAD R214, R214, 0x200, R3 ;  /* 0x00000200d6d67824 */ /* 0x000fe200078e0203 */
[----:B------:R-:W-:Y:S01]  /*17b0*/  SEL R3, R16, 0xffffffe0, !P2 ;  /* 0xffffffe010037807 */ /* 0x000fe20005000000 */
[----:B------:R-:W-:Y:S01]  /*17c0*/  IMAD R6, R5, 0x2, R4 ;  /* 0x0000000205067824 */ /* 0x000fe200078e0204 */
[----:B------:R-:W-:Y:S01]  /*17d0*/  LOP3.LUT P2, RZ, R19, 0x4, RZ, 0xc0, !PT ;  /* 0x0000000413ff7812 */ /* 0x000fe2000784c0ff */
[----:B------:R-:W-:Y:S01]  /*17e0*/  IMAD.SHL.U32 R7, R7, 0x2, RZ ;  /* 0x0000000207077824 */ /* 0x000fe200078e00ff */
[----:B------:R-:W-:-:S04]  /*17f0*/  DEPBAR.LE SB0, 0x1 ;  /* 0x000080400000791a */ /* 0x000fc80000000000 */
[----:B------:R-:W-:Y:S01]  /*1800*/  BAR.SYNC.DEFER_BLOCKING 0x0 ;  /* 0x0000000000007b1d */ /* 0x000fe20000010000 */
[C---:B------:R-:W-:Y:S02]  /*1810*/  IMAD R4, R3.reuse, 0x2, R4 ;  /* 0x0000000203047824 */ /* 0x040fe400078e0204 */
[----:B------:R-:W-:Y:S02]  /*1820*/  IMAD R0, R3, 0x2, R6 ;  /* 0x0000000203007824 */ /* 0x000fe400078e0206 */
[----:B------:R-:W-:-:S05]  /*1830*/  IMAD.SHL.U32 R214, R214, 0x2, RZ ;  /* 0x00000002d6d67824 */ /* 0x000fca00078e00ff */
[C---:B------:R-:W-:Y:S01]  /*1840*/  IADD3 R213, R214.reuse, 0x8120, RZ ;  /* 0x00008120d6d57810 */ /* 0x040fe20007ffe0ff */
[----:B------:R-:W-:Y:S04]  /*1850*/  LDSM.16.M88.4 R120, [R7+0x100] ;  /* 0x000100000778783b */ /* 0x000fe80000000200 */
[----:B------:R1:W-:Y:S04]  /*1860*/  LDSM.16.M88.4 R180, [R7+0x4100] ;  /* 0x0041000007b4783b */ /* 0x0003e80000000200 */
[----:B------:R-:W-:Y:S04]  /*1870*/  LDSM.16.M88.4 R144, [R6] ;  /* 0x000000000690783b */ /* 0x000fe80000000200 */
[----:B------:R-:W-:Y:S04]  /*1880*/  LDSM.16.M88.4 R184, [R6+0x4000] ;  /* 0x0040000006b8783b */ /* 0x000fe80000000200 */
[----:B------:R-:W-:Y:S04]  /*1890*/  LDSM.16.M88.4 R172, [R4] ;  /* 0x0000000004ac783b */ /* 0x000fe80000000200 */
[----:B------:R-:W-:Y:S04]  /*18a0*/  LDSM.16.M88.4 R188, [R4+0x4000] ;  /* 0x0040000004bc783b */ /* 0x000fe80000000200 */
[----:B------:R-:W-:Y:S01]  /*18b0*/  LDSM.16.M88.4 R176, [R0] ;  /* 0x0000000000b0783b */ /* 0x000fe20000000200 */
[----:B-1----:R-:W-:-:S03]  /*18c0*/  IADD3 R7, R214, 0x8100, RZ ;  /* 0x00008100d6077810 */ /* 0x002fc60007ffe0ff */
[----:B------:R1:W-:Y:S01]  /*18d0*/  LDSM.16.M88.4 R192, [R0+0x4000] ;  /* 0x0040000000c0783b */ /* 0x0003e20000000200 */
[----:B------:R-:W-:-:S03]  /*18e0*/  @P0 IADD3 R213, R7, -0x20, RZ ;  /* 0xffffffe007d50810 */ /* 0x000fc60007ffe0ff */
[----:B------:R-:W-:Y:S01]  /*18f0*/  BAR.SYNC.DEFER_BLOCKING 0x0 ;  /* 0x0000000000007b1d */ /* 0x000fe20000010000 */
[----:B------:R-:W-:Y:S01]  /*1900*/  IMAD R7, R13, c[0x0][0x208], RZ ;  /* 0x000082000d077a24 */ /* 0x000fe200078e02ff */
[C---:B------:R-:W-:Y:S02]  /*1910*/  IADD3 R207, R213.reuse, 0x800, RZ ;  /* 0x00000800d5cf7810 */ /* 0x040fe40007ffe0ff */
[C---:B------:R-:W-:Y:S02]  /*1920*/  IADD3 R206, R213.reuse, 0x1000, RZ ;  /* 0x00001000d5ce7810 */ /* 0x040fe40007ffe0ff */
[C---:B------:R-:W-:Y:S02]  /*1930*/  IADD3 R205, R213.reuse, 0x1800, RZ ;  /* 0x00001800d5cd7810 */ /* 0x040fe40007ffe0ff */
[C---:B------:R-:W-:Y:S02]  /*1940*/  IADD3 R204, R213.reuse, 0x2000, RZ ;  /* 0x00002000d5cc7810 */ /* 0x040fe40007ffe0ff */
[----:B------:R-:W-:-:S02]  /*1950*/  IADD3 R203, R213, 0x2800, RZ ;  /* 0x00002800d5cb7810 */ /* 0x000fc40007ffe0ff */
[C---:B------:R-:W-:Y:S02]  /*1960*/  IADD3 R201, R213.reuse, 0x3000, RZ ;  /* 0x00003000d5c97810 */ /* 0x040fe40007ffe0ff */
[C---:B------:R-:W-:Y:S02]  /*1970*/  IADD3 R200, R213.reuse, 0x3800, RZ ;  /* 0x00003800d5c87810 */ /* 0x040fe40007ffe0ff */
[C---:B------:R-:W-:Y:S01]  /*1980*/  IADD3 R199, R213.reuse, 0x4000, RZ ;  /* 0x00004000d5c77810 */ /* 0x040fe20007ffe0ff */
[----:B-1----:R-:W-:Y:S01]  /*1990*/  IMAD R0, R216, c[0x0][0x20c], R7 ;  /* 0x00008300d8007a24 */ /* 0x002fe200078e0207 */
[C---:B------:R-:W-:Y:S02]  /*19a0*/  IADD3 R198, R213.reuse, 0x4800, RZ ;  /* 0x00004800d5c67810 */ /* 0x040fe40007ffe0ff */
[----:B------:R-:W-:Y:S01]  /*19b0*/  IADD3 R197, R213, 0x5000, RZ ;  /* 0x00005000d5c57810 */ /* 0x000fe20007ffe0ff */
[----:B------:R-:W-:Y:S01]  /*19c0*/  IMAD.IADD R15, R15, 0x1, R0 ;  /* 0x000000010f0f7824 */ /* 0x000fe200078e0200 */
[----:B------:R-:W-:-:S04]  /*19d0*/  DEPBAR.LE SB0, 0x0 ;  /* 0x000080000000791a */ /* 0x000fc80000000000 */
[----:B------:R-:W-:Y:S01]  /*19e0*/  BAR.SYNC.DEFER_BLOCKING 0x0 ;  /* 0x0000000000007b1d */ /* 0x000fe20000010000 */
[----:B------:R-:W-:Y:S01]  /*19f0*/  IMAD.WIDE.U32 R6, R215, c[0x0][0x218], R14 ;  /* 0x00008600d7067a25 */ /* 0x000fe200078e000e */
[----:B------:R-:W-:-:S03]  /*1a00*/  IADD3 R196, R213, 0x5800, RZ ;  /* 0x00005800d5c47810 */ /* 0x000fc60007ffe0ff */
[----:B------:R-:W-:Y:S01]  /*1a10*/  IMAD R0, R12, c[0x0][0x218], RZ ;  /* 0x000086000c007a24 */ /* 0x000fe200078e02ff */
[----:B------:R-:W-:Y:S01]  /*1a20*/  IADD3 R25, P0, R6, UR38, RZ ;  /* 0x0000002606197c10 */ /* 0x000fe2000ff1e0ff */
[----:B--2---:R-:W1:Y:S04]  /*1a30*/  LDSM.16.M88.4 R8, [R214+0x8100] ;  /* 0x00810000d608783b */ /* 0x004e680000000200 */
[----:B---3--:R-:W-:Y:S04]  /*1a40*/  LDSM.16.M88.4 R20, [R213] ;  /* 0x00000000d514783b */ /* 0x008fe80000000200 */
[----:B------:R-:W2:Y:S04]  /*1a50*/  LDSM.16.M88.4 R68, [R214+0x8900] ;  /* 0x00890000d644783b */ /* 0x000ea80000000200 */
[----:B------:R-:W-:Y:S04]  /*1a60*/  LDSM.16.M88.4 R36, [R214+0xa900] ;  /* 0x00a90000d624783b */ /* 0x000fe80000000200 */
[----:B------:R-:W-:Y:S04]  /*1a70*/  LDSM.16.M88.4 R52, [R214+0x9900] ;  /* 0x00990000d634783b */ /* 0x000fe80000000200 */
[----:B------:R-:W-:Y:S04]  /*1a80*/  LDSM.16.M88.4 R60, [R214+0x9100] ;  /* 0x00910000d63c783b */ /* 0x000fe80000000200 */
[----:B------:R-:W-:Y:S04]  /*1a90*/  LDSM.16.M88.4 R44, [R214+0xa100] ;  /* 0x00a10000d62c783b */ /* 0x000fe80000000200 */
[----:B------:R-:W-:Y:S04]  /*1aa0*/  LDSM.16.M88.4 R80, [R213+0x800] ;  /* 0x00080000d550783b */ /* 0x000fe80000000200 */
[----:B------:R-:W-:Y:S04]  /*1ab0*/  LDSM.16.M88.4 R76, [R213+0x1000] ;  /* 0x00100000d54c783b */ /* 0x000fe80000000200 */
[----:B------:R-:W-:Y:S01]  /*1ac0*/  LDSM.16.M88.4 R32, [R213+0x1800] ;  /* 0x00180000d520783b */ /* 0x000fe20000000200 */
[C---:B-1----:R-:W-:Y:S07]  /*1ad0*/  HMMA.16816.F32 R12, R120.reuse, R8, RZ ;  /* 0x00000008780c723c */ /* 0x042fee00000018ff */
[----:B------:R-:W-:Y:S01]  /*1ae0*/  IMAD R9, R215, c[0x0][0x21c], R0 ;  /* 0x00008700d7097a24 */ /* 0x000fe200078e0200 */
[----:B--2---:R-:W-:Y:S04]  /*1af0*/  HMMA.16816.F32 R72, R120, R68, RZ ;  /* 0x000000447848723c */ /* 0x004fe800000018ff */
[----:B------:R-:W-:-:S02]  /*1b00*/  IADD3.X R6, R7, UR10, R9, P0, !PT ;  /* 0x0000000a07067c10 */ /* 0x000fc400087fe409 */
[C---:B------:R-:W-:Y:S02]  /*1b10*/  LEA R26, P0, R25.reuse, c[0x0][0x1f8], 0x1 ;  /* 0x00007e00191a7a11 */ /* 0x040fe400078008ff */
[----:B------:R-:W-:Y:S02]  /*1b20*/  HMMA.16816.F32 R8, R120, R10, RZ ;  /* 0x0000000a7808723c */ /* 0x000fe400000018ff */
[----:B------:R-:W-:Y:S01]  /*1b30*/  LEA.HI.X R25, R25, c[0x0][0x1fc], R6, 0x1, P0 ;  /* 0x00007f0019197a11 */ /* 0x000fe200000f0c06 */
[----:B------:R-:W1:Y:S01]  /*1b40*/  SHFL.IDX PT, R27, R26, RZ, 0x181f ;  /* 0x00181fff1a1b7589 */ /* 0x000e6200000e0000 */
[----:B------:R-:W-:-:S03]  /*1b50*/  IMAD.WIDE R6, R230, 0x2, RZ ;  /* 0x00000002e6067825 */ /* 0x000fc600078e02ff */
[----:B------:R-:W2:Y:S01]  /*1b60*/  SHFL.IDX PT, R86, R26, 0x1, 0x181f ;  /* 0x00381f001a567f89 */ /* 0x000ea200000e0000 */
[----:B------:R-:W-:Y:S03]  /*1b70*/  HMMA.16816.F32 R12, R144, R20, R12 ;  /* 0x00000014900c723c */ /* 0x000fe6000000180c */
[----:B------:R-:W3:Y:S04]  /*1b80*/  SHFL.IDX PT, R18, R25, RZ, 0x181f ;  /* 0x00181fff19127589 */ /* 0x000ee800000e0000 */
[----:B------:R4:W4:Y:S01]  /*1b90*/  SHFL.IDX PT, R84, R26, 0x2, 0x181f ;  /* 0x00581f001a547f89 */ /* 0x00092200000e0000 */
[----:B------:R-:W-:Y:S03]  /*1ba0*/  HMMA.16816.F32 R68, R120, R70, RZ ;  /* 0x000000467844723c */ /* 0x000fe600000018ff */
[----:B------:R-:W4:Y:S04]  /*1bb0*/  SHFL.IDX PT, R0, R25, 0x1, 0x181f ;  /* 0x00381f0019007f89 */ /* 0x000f2800000e0000 */
[----:B------:R-:W4:Y:S01]  /*1bc0*/  SHFL.IDX PT, R4, R25, 0x2, 0x181f ;  /* 0x00581f0019047f89 */ /* 0x000f2200000e0000 */
[----:B------:R-:W-:Y:S01]  /*1bd0*/  HMMA.16816.F32 R8, R144, R22, R8 ;  /* 0x000000169008723c */ /* 0x000fe20000001808 */
[----:B-1----:R-:W-:-:S02]  /*1be0*/  IADD3 R40, P1, R27, R6, RZ ;  /* 0x000000061b287210 */ /* 0x002fc40007f3e0ff */
[----:B--2---:R-:W-:-:S05]  /*1bf0*/  IADD3 R20, P6, R6, R86, RZ ;  /* 0x0000005606147210 */ /* 0x004fca0007fde0ff */
[----:B------:R-:W-:Y:S01]  /*1c00*/  HMMA.16816.F32 R56, R120, R52, RZ ;  /* 0x000000347838723c */ /* 0x000fe200000018ff */
[----:B---3--:R-:W-:Y:S01]  /*1c10*/  IMAD.X R41, R18, 0x1, R7, P1 ;  /* 0x0000000112297824 */ /* 0x008fe200008e0607 */
[----:B----4-:R-:W-:Y:S02]  /*1c20*/  IADD3 R26, P0, R27, R28, RZ ;  /* 0x0000001c1b1a7210 */ /* 0x010fe40007f1e0ff */
[----:B------:R-:W-:-:S04]  /*1c30*/  IADD3 R6, P1, R6, R84, RZ ;  /* 0x0000005406067210 */ /* 0x000fc80007f3e0ff */
[C---:B------:R-:W-:Y:S01]  /*1c40*/  HMMA.16816.F32 R52, R120.reuse, R54, RZ ;  /* 0x000000367834723c */ /* 0x040fe200000018ff */
[C---:B------:R-:W-:Y:S01]  /*1c50*/  IMAD.X R21, R7.reuse, 0x1, R0, P6 ;  /* 0x0000000107157824 */ /* 0x040fe200030e0600 */
[----:B------:R-:W-:Y:S01]  /*1c60*/  ISETP.GE.AND P6, PT, R230, c[0x0][0x1d4], PT ;  /* 0x00007500e6007a0c */ /* 0x000fe20003fc6270 */
[----:B------:R-:W-:Y:S01]  /*1c70*/  IMAD.X R27, R18, 0x1, R29, P0 ;  /* 0x00000001121b7824 */ /* 0x000fe200000e061d */
[C---:B------:R-:W-:Y:S01]  /*1c80*/  IADD3 R84, P0, R28.reuse, R84, RZ ;  /* 0x000000541c547210 */ /* 0x040fe20007f1e0ff */
[--C-:B------:R-:W-:Y:S01]  /*1c90*/  IMAD.X R7, R7, 0x1, R4.reuse, P1 ;  /* 0x0000000107077824 */ /* 0x100fe200008e0604 */
[----:B------:R-:W-:Y:S02]  /*1ca0*/  IADD3 R86, P1, R28, R86, RZ ;  /* 0x000000561c567210 */ /* 0x000fe40007f3e0ff */
[----:B------:R-:W-:Y:S01]  /*1cb0*/  HMMA.16816.F32 R64, R120, R60, RZ ;  /* 0x0000003c7840723c */ /* 0x000fe200000018ff */
[C---:B------:R-:W-:Y:S01]  /*1cc0*/  IMAD.X R85, R29.reuse, 0x1, R4, P0 ;  /* 0x000000011d557824 */ /* 0x040fe200000e0604 */
[----:B------:R-:W-:Y:S01]  /*1cd0*/  ISETP.LT.OR P0, PT, R24, 0x1, P6 ;  /* 0x000000011800780c */ /* 0x000fe20003701670 */
[----:B------:R-:W-:Y:S01]  /*1ce0*/  IMAD.X R87, R29, 0x1, R0, P1 ;  /* 0x000000011d577824 */ /* 0x000fe200008e0600 */
[----:B------:R-:W-:Y:S01]  /*1cf0*/  ISETP.GE.AND P1, PT, R17, c[0x0][0x1d4], PT ;  /* 0x0000750011007a0c */ /* 0x000fe20003f26270 */
[----:B------:R-:W-:Y:S01]  /*1d00*/  LDSM.16.M88.4 R28, [R213+0x2000] ;  /* 0x00200000d51c783b */ /* 0x000fe20000000200 */
[----:B------:R-:W-:-:S02]  /*1d10*/  SEL R0, R16, 0xffffffe0, !P2 ;  /* 0xffffffe010007807 */ /* 0x000fc40005000000 */
[C---:B------:R-:W-:Y:S01]  /*1d20*/  HMMA.16816.F32 R48, R120.reuse, R44, RZ ;  /* 0x0000002c7830723c */ /* 0x040fe200000018ff */
[----:B------:R-:W-:Y:S01]  /*1d30*/  ISETP.LT.OR P2, PT, R24, 0x1, P1 ;  /* 0x000000011800780c */ /* 0x000fe20000f41670 */
[----:B------:R-:W1:Y:S01]  /*1d40*/  LDSM.16.M88.4 R16, [R213+0x2800] ;  /* 0x00280000d510783b */ /* 0x000e620000000200 */
[C---:B------:R-:W-:Y:S02]  /*1d50*/  IMAD R211, R0.reuse, 0x2, R214 ;  /* 0x0000000200d37824 */ /* 0x040fe400078e02d6 */
[----:B------:R-:W-:Y:S02]  /*1d60*/  IMAD R202, R0, 0x2, R213 ;  /* 0x0000000200ca7824 */ /* 0x000fe400078e02d5 */
[----:B------:R-:W-:Y:S01]  /*1d70*/  @!PT LDS RZ, [RZ] ;  /* 0x00000000fffff984 */ /* 0x000fe20000000800 */
[----:B------:R-:W-:Y:S01]  /*1d80*/  @!PT LDS RZ, [RZ] ;  /* 0x00000000fffff984 */ /* 0x000fe20000000800 */
[----:B------:R-:W-:Y:S01]  /*1d90*/  @!PT LDS RZ, [RZ] ;  /* 0x00000000fffff984 */ /* 0x000fe20000000800 */
[----:B------:R2:W-:Y:S01]  /*1da0*/  LDGSTS.E.BYPASS.LTC128B.128 [R217+0x100], [R40.64], !P0 ;  /* 0x0010000028d97fae */ /* 0x0005e2000c101d6a */
[C---:B------:R-:W-:Y:S01]  /*1db0*/  ISETP.LT.OR P0, PT, R24.reuse, 0x21, P6 ;  /* 0x000000211800780c */ /* 0x040fe20003701670 */
[----:B------:R-:W-:Y:S01]  /*1dc0*/  HMMA.16816.F32 R60, R120, R62, RZ ;  /* 0x0000003e783c723c */ /* 0x000fe200000018ff */
[----:B------:R-:W-:-:S04]  /*1dd0*/  ISETP.LT.OR P6, PT, R24, 0x41, P6 ;  /* 0x000000411800780c */ /* 0x000fc800037c1670 */
[----:B------:R3:W-:Y:S01]  /*1de0*/  LDGSTS.E.BYPASS.LTC128B.128 [R217+0x3100], [R26.64], !P2 ;  /* 0x031000001ad97fae */ /* 0x0007e2000d101d6a */
[C---:B------:R-:W-:Y:S02]  /*1df0*/  ISETP.LT.OR P2, PT, R24.reuse, 0x21, P1 ;  /* 0x000000211800780c */ /* 0x040fe40000f41670 */
[----:B------:R-:W-:Y:S01]  /*1e00*/  ISETP.LT.OR P1, PT, R24, 0x41, P1 ;  /* 0x000000411800780c */ /* 0x000fe20000f21670 */
[----:B------:R-:W-:Y:S03]  /*1e10*/  HMMA.16816.F32 R44, R120, R46, RZ ;  /* 0x0000002e782c723c */ /* 0x000fe600000018ff */
[----:B------:R4:W-:Y:S01]  /*1e20*/  LDGSTS.E.BYPASS.LTC128B.128 [R217+0x1100], [R20.64], !P0 ;  /* 0x0110000014d97fae */ /* 0x0009e2000c101d6a */
[----:B------:R-:W-:-:S04]  /*1e30*/  PLOP3.LUT P0, PT, PT, PT, UP2, 0x80, 0x0 ;  /* 0x000000000000781c */ /* 0x000fc80003f0f028 */
[C---:B------:R-:W-:Y:S02]  /*1e40*/  HMMA.16816.F32 R72, R144.reuse, R80, R72 ;  /* 0x000000509048723c */ /* 0x040fe40000001848 */
[----:B------:R1:W-:Y:S04]  /*1e50*/  LDGSTS.E.BYPASS.LTC128B.128 [R217+0x4100], [R86.64], !P2 ;  /* 0x0410000056d97fae */ /* 0x0003e8000d101d6a */
[----:B------:R1:W-:Y:S02]  /*1e60*/  LDGSTS.E.BYPASS.LTC128B.128 [R217+0x2100], [R6.64], !P6 ;  /* 0x0210000006d97fae */ /* 0x0003e4000f101d6a */
[----:B------:R-:W-:Y:S02]  /*1e70*/  HMMA.16816.F32 R68, R144, R82, R68 ;  /* 0x000000529044723c */ /* 0x000fe40000001844 */
[----:B------:R1:W-:Y:S01]  /*1e80*/  LDGSTS.E.BYPASS.LTC128B.128 [R217+0x5100], [R84.64], !P1 ;  /* 0x0510000054d97fae */ /* 0x0003e2000c901d6a */
[----:B------:R-:W-:-:S03]  /*1e90*/  ISETP.GT.AND P1, PT, R218, 0x5f, PT ;  /* 0x0000005fda00780c */ /* 0x000fc60003f24270 */
[----:B------:R-:W-:Y:S02]  /*1ea0*/  LDSM.16.M88.4 R92, [R211+0x9900] ;  /* 0x00990000d35c783b */ /* 0x000fe40000000200 */
[C---:B--2---:R-:W-:Y:S02]  /*1eb0*/  HMMA.16816.F32 R40, R120.reuse, R36, RZ ;  /* 0x000000247828723c */ /* 0x044fe400000018ff */
[----:B---3--:R-:W-:Y:S04]  /*1ec0*/  LDSM.16.M88.4 R24, [R211+0x8100] ;  /* 0x00810000d318783b */ /* 0x008fe80000000200 */
[----:B------:R-:W-:Y:S02]  /*1ed0*/  LDSM.16.M88.4 R88, [R211+0xa100] ;  /* 0x00a10000d358783b */ /* 0x000fe40000000200 */
[----:B------:R-:W-:Y:S02]  /*1ee0*/  HMMA.16816.F32 R36, R120, R38, RZ ;  /* 0x000000267824723c */ /* 0x000fe400000018ff */
[----:B----4-:R-:W2:Y:S04]  /*1ef0*/  LDSM.16.M88.4 R20, [R211+0x8900] ;  /* 0x00890000d314783b */ /* 0x010ea80000000200 */
[----:B------:R-:W-:Y:S02]  /*1f00*/  LDSM.16.M88.4 R80, [R202] ;  /* 0x00000000ca50783b */ /* 0x000fe40000000200 */
[C---:B------:R-:W-:Y:S02]  /*1f10*/  HMMA.16816.F32 R56, R144.reuse, R32, R56 ;  /* 0x000000209038723c */ /* 0x040fe40000001838 */
[----:B------:R-:W0:Y:S04]  /*1f20*/  LDGDEPBAR ;  /* 0x00000000000079af */ /* 0x000e280000000000 */
[----:B-1----:R-:W-:Y:S02]  /*1f30*/  LDSM.16.M88.4 R84, [R211+0xa900] ;  /* 0x00a90000d354783b */ /* 0x002fe40000000200 */
[C---:B------:R-:W-:Y:S08]  /*1f40*/  HMMA.16816.F32 R40, R144.reuse, R16, R40 ;  /* 0x000000109028723c */ /* 0x040ff00000001828 */
[C---:B------:R-:W-:Y:S01]  /*1f50*/  HMMA.16816.F32 R36, R144.reuse, R18, R36 ;  /* 0x000000129024723c */ /* 0x040fe20000001824 */
[----:B------:R-:W1:Y:S07]  /*1f60*/  LDSM.16.M88.4 R16, [R211+0x9100] ;  /* 0x00910000d310783b */ /* 0x000e6e0000000200 */
[C---:B------:R-:W-:Y:S01]  /*1f70*/  HMMA.16816.F32 R52, R144.reuse, R34, R52 ;  /* 0x000000229034723c */ /* 0x040fe20000001834 */
[----:B------:R-:W-:Y:S07]  /*1f80*/  LDSM.16.M88.4 R32, [R202+0x1000] ;  /* 0x00100000ca20783b */ /* 0x000fee0000000200 */
[C---:B------:R-:W-:Y:S08]  /*1f90*/  HMMA.16816.F32 R64, R144.reuse, R76, R64 ;  /* 0x0000004c9040723c */ /* 0x040ff00000001840 */
[C---:B------:R-:W-:Y:S01]  /*1fa0*/  HMMA.16816.F32 R60, R144.reuse, R78, R60 ;  /* 0x0000004e903c723c */ /* 0x040fe2000000183c */
[----:B------:R-:W-:Y:S07]  /*1fb0*/  LDSM.16.M88.4 R76, [R202+0x800] ;  /* 0x00080000ca4c783b */ /* 0x000fee0000000200 */
[C---:B------:R-:W-:Y:S08]  /*1fc0*/  HMMA.16816.F32 R48, R144.reuse, R28, R48 ;  /* 0x0000001c9030723c */ /* 0x040ff00000001830 */
[----:B------:R-:W-:Y:S01]  /*1fd0*/  HMMA.16816.F32 R44, R144, R30, R44 ;  /* 0x0000001e902c723c */ /* 0x000fe2000000182c */
[----:B------:R-:W3:Y:S07]  /*1fe0*/  LDSM.16.M88.4 R28, [R202+0x1800] ;  /* 0x00180000ca1c783b */ /* 0x000eee0000000200 */
[C---:B--2---:R-:W-:Y:S08]  /*1ff0*/  HMMA.16816.F32 R72, R172.reuse, R20, R72 ;  /* 0x00000014ac48723c */ /* 0x044ff00000001848 */
[C---:B------:R-:W-:Y:S01]  /*2000*/  HMMA.16816.F32 R68, R172.reuse, R22, R68 ;  /* 0x00000016ac44723c */ /* 0x040fe20000001844 */
[----:B------:R-:W2:Y:S07]  /*2010*/  LDSM.16.M88.4 R20, [R202+0x2800] ;  /* 0x00280000ca14783b */ /* 0x000eae0000000200 */
[C---:B------:R-:W-:Y:S08]  /*2020*/  HMMA.16816.F32 R12, R172.reuse, R24, R12 ;  /* 0x00000018ac0c723c */ /* 0x040ff0000000180c */
[C---:B------:R-:W-:Y:S01]  /*2030*/  HMMA.16816.F32 R8, R172.reuse, R26, R8 ;  /* 0x0000001aac08723c */ /* 0x040fe20000001808 */
[----:B------:R-:W4:Y:S07]  /*2040*/  LDSM.16.M88.4 R24, [R202+0x2000] ;  /* 0x00200000ca18783b */ /* 0x000f2e0000000200 */
[C---:B------:R-:W-:Y:S08]  /*2050*/  HMMA.16816.F32 R56, R172.reuse, R92, R56 ;  /* 0x0000005cac38723c */ /* 0x040ff00000001838 */
[C---:B------:R-:W-:Y:S01]  /*2060*/  HMMA.16816.F32 R52, R172.reuse, R94, R52 ;  /* 0x0000005eac34723c */ /* 0x040fe20000001834 */
[----:B------:R-:W-:Y:S07]  /*2070*/  LDSM.16.M88.4 R92, [R214+0xb900] ;  /* 0x00b90000d65c783b */ /* 0x000fee0000000200 */
[C---:B-1----:R-:W-:Y:S08]  /*2080*/  HMMA.16816.F32 R64, R172.reuse, R16, R64 ;  /* 0x00000010ac40723c */ /* 0x042ff00000001840 */
[C---:B------:R-:W-:Y:S01]  /*2090*/  HMMA.16816.F32 R60, R172.reuse, R18, R60 ;  /* 0x00000012ac3c723c */ /* 0x040fe2000000183c */
[----:B------:R-:W1:Y:S07]  /*20a0*/  LDSM.16.M88.4 R16, [R214+0xb100] ;  /* 0x00b10000d610783b */ /* 0x000e6e0000000200 */
[C---:B------:R-:W-:Y:S08]  /*20b0*/  HMMA.16816.F32 R40, R172.reuse, R84, R40 ;  /* 0x00000054ac28723c */ /* 0x040ff00000001828 */
[C---:B------:R-:W-:Y:S01]  /*20c0*/  HMMA.16816.F32 R36, R172.reuse, R86, R36 ;  /* 0x00000056ac24723c */ /* 0x040fe20000001824 */
[----:B------:R-:W1:Y:S07]  /*20d0*/  LDSM.16.M88.4 R84, [R214+0xc900] ;  /* 0x00c90000d654783b */ /* 0x000e6e0000000200 */
[C---:B------:R-:W-:Y:S08]  /*20e0*/  HMMA.16816.F32 R48, R172.reuse, R88, R48 ;  /* 0x00000058ac30723c */ /* 0x040ff00000001830 */
[----:B------:R-:W-:Y:S01]  /*20f0*/  HMMA.16816.F32 R44, R172, R90, R44 ;  /* 0x0000005aac2c723c */ /* 0x000fe2000000182c */
[----:B------:R-:W1:Y:S07]  /*2100*/  LDSM.16.M88.4 R88, [R214+0xc100] ;  /* 0x00c10000d658783b */ /* 0x000e6e0000000200 */
[C---:B------:R-:W-:Y:S08]  /*2110*/  HMMA.16816.F32 R12, R176.reuse, R80, R12 ;  /* 0x00000050b00c723c */ /* 0x040ff0000000180c */
[C---:B------:R-:W-:Y:S01]  /*2120*/  HMMA.16816.F32 R8, R176.reuse, R82, R8 ;  /* 0x00000052b008723c */ /* 0x040fe20000001808 */
[----:B------:R-:W1:Y:S07]  /*2130*/  LDSM.16.M88.4 R80, [R214+0xd100] ;  /* 0x00d10000d650783b */ /* 0x000e6e0000000200 */
[C---:B---3--:R-:W-:Y:S08]  /*2140*/  HMMA.16816.F32 R56, R176.reuse, R28, R56 ;  /* 0x0000001cb038723c */ /* 0x048ff00000001838 */
[C---:B------:R-:W-:Y:S01]  /*2150*/  HMMA.16816.F32 R52, R176.reuse, R30, R52 ;  /* 0x0000001eb034723c */ /* 0x040fe20000001834 */
[----:B------:R-:W-:Y:S07]  /*2160*/  LDSM.16.M88.4 R28, [R213+0x3800] ;  /* 0x00380000d51c783b */ /* 0x000fee0000000200 */
[C---:B------:R-:W-:Y:S08]  /*2170*/  HMMA.16816.F32 R72, R176.reuse, R76, R72 ;  /* 0x0000004cb048723c */ /* 0x040ff00000001848 */
[C---:B------:R-:W-:Y:S01]  /*2180*/  HMMA.16816.F32 R68, R176.reuse, R78, R68 ;  /* 0x0000004eb044723c */ /* 0x040fe20000001844 */
[----:B------:R-:W3:Y:S07]  /*2190*/  LDSM.16.M88.4 R76, [R214+0xd900] ;  /* 0x00d90000d64c783b */ /* 0x000eee0000000200 */
[C---:B--2---:R-:W-:Y:S08]  /*21a0*/  HMMA.16816.F32 R40, R176.reuse, R20, R40 ;  /* 0x00000014b028723c */ /* 0x044ff00000001828 */
[C---:B------:R-:W-:Y:S01]  /*21b0*/  HMMA.16816.F32 R36, R176.reuse, R22, R36 ;  /* 0x00000016b024723c */ /* 0x040fe20000001824 */
[----:B------:R-:W2:Y:S07]  /*21c0*/  LDSM.16.M88.4 R20, [R213+0x4800] ;  /* 0x00480000d514783b */ /* 0x000eae0000000200 */
[C---:B------:R-:W-:Y:S08]  /*21d0*/  HMMA.16816.F32 R64, R176.reuse, R32, R64 ;  /* 0x00000020b040723c */ /* 0x040ff00000001840 */
[C---:B------:R-:W-:Y:S01]  /*21e0*/  HMMA.16816.F32 R60, R176.reuse, R34, R60 ;  /* 0x00000022b03c723c */ /* 0x040fe2000000183c */
[----:B------:R-:W2:Y:S07]  /*21f0*/  LDSM.16.M88.4 R32, [R213+0x3000] ;  /* 0x00300000d520783b */ /* 0x000eae0000000200 */
[C---:B----4-:R-:W-:Y:S08]  /*2200*/  HMMA.16816.F32 R48, R176.reuse, R24, R48 ;  /* 0x00000018b030723c */ /* 0x050ff00000001830 */
[----:B------:R-:W-:Y:S01]  /*2210*/  HMMA.16816.F32 R44, R176, R26, R44 ;  /* 0x0000001ab02c723c */ /* 0x000fe2000000182c */
[----:B------:R-:W4:Y:S07]  /*2220*/  LDSM.16.M88.4 R24, [R213+0x4000] ;  /* 0x00400000d518783b */ /* 0x000f2e0000000200 */
[C---:B-1----:R-:W-:Y:S08]  /*2230*/  HMMA.16816.F32 R12, R180.reuse, R16, R12 ;  /* 0x00000010b40c723c */ /* 0x042ff0000000180c */
[C---:B------:R-:W-:Y:S01]  /*2240*/  HMMA.16816.F32 R8, R180.reuse, R18, R8 ;  /* 0x00000012b408723c */ /* 0x040fe20000001808 */
[----:B------:R-:W1:Y:S07]  /*2250*/  LDSM.16.M88.4 R16, [R213+0x5000] ;  /* 0x00500000d510783b */ /* 0x000e6e0000000200 */
[C---:B------:R-:W-:Y:S08]  /*2260*/  HMMA.16816.F32 R56, R180.reuse, R84, R56 ;  /* 0x00000054b438723c */ /* 0x040ff00000001838 */
[C---:B------:R-:W-:Y:S01]  /*2270*/  HMMA.16816.F32 R52, R180.reuse, R86, R52 ;  /* 0x00000056b434723c */ /* 0x040fe20000001834 */
[----:B------:R-:W1:Y:S07]  /*2280*/  LDSM.16.M88.4 R84, [R213+0x5800] ;  /* 0x00580000d554783b */ /* 0x000e6e0000000200 */
[C---:B------:R-:W-:Y:S08]  /*2290*/  HMMA.16816.F32 R72, R180.reuse, R92, R72 ;  /* 0x0000005cb448723c */ /* 0x040ff00000001848 */
[C---:B------:R-:W-:Y:S08]  /*22a0*/  HMMA.16816.F32 R68, R180.reuse, R94, R68 ;  /* 0x0000005eb444723c */ /* 0x040ff00000001844 */
[C---:B------:R-:W-:Y:S08]  /*22b0*/  HMMA.16816.F32 R64, R180.reuse, R88, R64 ;  /* 0x00000058b440723c */ /* 0x040ff00000001840 */
[C---:B------:R-:W-:Y:S01]  /*22c0*/  HMMA.16816.F32 R60, R180.reuse, R90, R60 ;  /* 0x0000005ab43c723c */ /* 0x040fe2000000183c */
[----:B------:R-:W-:Y:S07]  /*22d0*/  LDSM.16.M88.4 R88, [R202+0x3000] ;  /* 0x00300000ca58783b */ /* 0x000fee0000000200 */
[C---:B------:R-:W-:Y:S08]  /*22e0*/  HMMA.16816.F32 R48, R180.reuse, R80, R48 ;  /* 0x00000050b430723c */ /* 0x040ff00000001830 */
[C---:B------:R-:W-:Y:S08]  /*22f0*/  HMMA.16816.F32 R44, R180.reuse, R82, R44 ;  /* 0x00000052b42c723c */ /* 0x040ff0000000182c */
[C---:B---3--:R-:W-:Y:S01]  /*2300*/  HMMA.16816.F32 R80, R180.reuse, R76, R40 ;  /* 0x0000004cb450723c */ /* 0x048fe20000001828 */
[----:B------:R-:W3:Y:S07]  /*2310*/  LDSM.16.M88.4 R40, [R211+0xb100] ;  /* 0x00b10000d328783b */ /* 0x000eee0000000200 */
[----:B------:R-:W-:Y:S01]  /*2320*/  HMMA.16816.F32 R76, R180, R78, R36 ;  /* 0x0000004eb44c723c */ /* 0x000fe20000001824 */
[----:B------:R-:W1:Y:S07]  /*2330*/  LDSM.16.M88.4 R36, [R211+0xb900] ;  /* 0x00b90000d324783b */ /* 0x000e6e0000000200 */
[C---:B--2---:R-:W-:Y:S08]  /*2340*/  HMMA.16816.F32 R56, R184.reuse, R20, R56 ;  /* 0x00000014b838723c */ /* 0x044ff00000001838 */
[C---:B------:R-:W-:Y:S01]  /*2350*/  HMMA.16816.F32 R52, R184.reuse, R22, R52 ;  /* 0x00000016b834723c */ /* 0x040fe20000001834 */
[----:B------:R-:W2:Y:S07]  /*2360*/  LDSM.16.M88.4 R20, [R211+0xc900] ;  /* 0x00c90000d314783b */ /* 0x000eae0000000200 */
[C---:B------:R-:W-:Y:S08]  /*2370*/  HMMA.16816.F32 R12, R184.reuse, R32, R12 ;  /* 0x00000020b80c723c */ /* 0x040ff0000000180c */
[C---:B------:R-:W-:Y:S01]  /*2380*/  HMMA.16816.F32 R8, R184.reuse, R34, R8 ;  /* 0x00000022b808723c */ /* 0x040fe20000001808 */
[----:B------:R-:W-:Y:S07]  /*2390*/  LDSM.16.M88.4 R32, [R202+0x4800] ;  /* 0x00480000ca20783b */ /* 0x000fee0000000200 */
[C---:B------:R-:W-:Y:S08]  /*23a0*/  HMMA.16816.F32 R72, R184.reuse, R28, R72 ;  /* 0x0000001cb848723c */ /* 0x040ff00000001848 */
[C---:B------:R-:W-:Y:S01]  /*23b0*/  HMMA.16816.F32 R68, R184.reuse, R30, R68 ;  /* 0x0000001eb844723c */ /* 0x040fe20000001844 */
[----:B------:R-:W-:Y:S07]  /*23c0*/  LDSM.16.M88.4 R28, [R211+0xd900] ;  /* 0x00d90000d31c783b */ /* 0x000fee0000000200 */
[C---:B----4-:R-:W-:Y:S08]  /*23d0*/  HMMA.16816.F32 R64, R184.reuse, R24, R64 ;  /* 0x00000018b840723c */ /* 0x050ff00000001840 */
[C---:B------:R-:W-:Y:S01]  /*23e0*/  HMMA.16816.F32 R60, R184.reuse, R26, R60 ;  /* 0x0000001ab83c723c */ /* 0x040fe2000000183c */
[----:B------:R-:W4:Y:S07]  /*23f0*/  LDSM.16.M88.4 R24, [R211+0xc100] ;  /* 0x00c10000d318783b */ /* 0x000f2e0000000200 */
[C---:B-1----:R-:W-:Y:S08]  /*2400*/  HMMA.16816.F32 R48, R184.reuse, R16, R48 ;  /* 0x00000010b830723c */ /* 0x042ff00000001830 */
[C---:B------:R-:W-:Y:S01]  /*2410*/  HMMA.16816.F32 R44, R184.reuse, R18, R44 ;  /* 0x00000012b82c723c */ /* 0x040fe2000000182c */
[----:B------:R-:W1:Y:S07]  /*2420*/  LDSM.16.M88.4 R16, [R211+0xd100] ;  /* 0x00d10000d310783b */ /* 0x000e6e0000000200 */
[C---:B------:R-:W-:Y:S08]  /*2430*/  HMMA.16816.F32 R80, R184.reuse, R84, R80 ;  /* 0x00000054b850723c */ /* 0x040ff00000001850 */
[----:B------:R-:W-:Y:S01]  /*2440*/  HMMA.16816.F32 R76, R184, R86, R76 ;  /* 0x00000056b84c723c */ /* 0x000fe2000000184c */
[----:B------:R-:W1:Y:S07]  /*2450*/  LDSM.16.M88.4 R84, [R202+0x3800] ;  /* 0x00380000ca54783b */ /* 0x000e6e0000000200 */
[C---:B---3--:R-:W-:Y:S08]  /*2460*/  HMMA.16816.F32 R12, R188.reuse, R40, R12 ;  /* 0x00000028bc0c723c */ /* 0x048ff0000000180c */
[C---:B------:R-:W-:Y:S01]  /*2470*/  HMMA.16816.F32 R8, R188.reuse, R42, R8 ;  /* 0x0000002abc08723c */ /* 0x040fe20000001808 */
[----:B------:R-:W3:Y:S07]  /*2480*/  LDSM.16.M88.4 R40, [R202+0x4000] ;  /* 0x00400000ca28783b */ /* 0x000eee0000000200 */
[C---:B------:R-:W-:Y:S08]  /*2490*/  HMMA.16816.F32 R72, R188.reuse, R36, R72 ;  /* 0x00000024bc48723c */ /* 0x040ff00000001848 */
[C---:B------:R-:W-:Y:S01]  /*24a0*/  HMMA.16816.F32 R68, R188.reuse, R38, R68 ;  /* 0x00000026bc44723c */ /* 0x040fe20000001844 */
[----:B------:R-:W3:Y:S07]  /*24b0*/  LDSM.16.M88.4 R36, [R202+0x5000] ;  /* 0x00500000ca24783b */ /* 0x000eee0000000200 */
[C---:B--2---:R-:W-:Y:S08]  /*24c0*/  HMMA.16816.F32 R56, R188.reuse, R20, R56 ;  /* 0x00000014bc38723c */ /* 0x044ff00000001838 */
[----:B------:R-:W-:Y:S01]  /*24d0*/  HMMA.16816.F32 R52, R188, R22, R52 ;  /* 0x00000016bc34723c */ /* 0x000fe20000001834 */
[----:B------:R-:W2:Y:S01]  /*24e0*/  LDSM.16.M88.4 R20, [R202+0x5800] ;  /* 0x00580000ca14783b */ /* 0x000ea20000000200 */
[----:B------:R-:W-:-:S06]  /*24f0*/  DEPBAR.LE SB0, 0x0 ;  /* 0x000080000000791a */ /* 0x000fcc0000000000 */
[C---:B----4-:R-:W-:Y:S08]  /*2500*/  HMMA.16816.F32 R64, R188.reuse, R24, R64 ;  /* 0x00000018bc40723c */ /* 0x050ff00000001840 */
[C---:B------:R-:W-:Y:S08]  /*2510*/  HMMA.16816.F32 R60, R188.reuse, R26, R60 ;  /* 0x0000001abc3c723c */ /* 0x040ff0000000183c */
        /* <DEDUP_REMOVED lines=8> */
[C---:B---3--:R-:W-:Y:S08]  /*25a0*/  HMMA.16816.F32 R64, R192.reuse, R40, R64 ;  /* 0x00000028c040723c */ /* 0x048ff00000001840 */
[C---:B------:R-:W-:Y:S08]  /*25b0*/  HMMA.16816.F32 R60, R192.reuse, R42, R60 ;  /* 0x0000002ac03c723c */ /* 0x040ff0000000183c */
[C---:B------:R-:W-:Y:S08]  /*25c0*/  HMMA.16816.F32 R56, R192.reuse, R32, R56 ;  /* 0x00000020c038723c */ /* 0x040ff00000001838 */
[C---:B------:R-:W-:Y:S08]  /*25d0*/  HMMA.16816.F32 R52, R192.reuse, R34, R52 ;  /* 0x00000022c034723c */ /* 0x040ff00000001834 */
[C---:B------:R-:W-:Y:S07]  /*25e0*/  HMMA.16816.F32 R48, R192.reuse, R36, R48 ;  /* 0x00000024c030723c */ /* 0x040fee0000001830 */
[----:B------:R-:W-:Y:S01]  /*25f0*/  SHF.R.S32.HI R37, RZ, 0x1f, R230 ;  /* 0x0000001fff257819 */ /* 0x000fe200000114e6 */
[C---:B------:R-:W-:Y:S08]  /*2600*/  HMMA.16816.F32 R44, R192.reuse, R38, R44 ;  /* 0x00000026c02c723c */ /* 0x040ff0000000182c */
[C---:B--2---:R-:W-:Y:S08]  /*2610*/  HMMA.16816.F32 R80, R192.reuse, R20, R80 ;  /* 0x00000014c050723c */ /* 0x044ff00000001850 */
[----:B------:R-:W-:Y:S01]  /*2620*/  HMMA.16816.F32 R76, R192, R22, R76 ;  /* 0x00000016c04c723c */ /* 0x000fe2000000184c */
[----:B------:R-:W-:Y:S06]  /*2630*/  BAR.SYNC.DEFER_BLOCKING 0x0 ;  /* 0x0000000000007b1d */ /* 0x000fec0000010000 */
[----:B------:R-:W-:Y:S05]  /*2640*/  @!P0 BRA `(.L_x_166) ;  /* 0x000003d000008947 */ /* 0x000fea0003800000 */
[----:B------:R-:W-:Y:S01]  /*2650*/  IADD3 R216, R218, UR13, R219 ;  /* 0x0000000ddad87c10 */ /* 0x000fe2000fffe0db */
[----:B------:R-:W-:-:S03]  /*2660*/  IMAD.MOV.U32 R215, RZ, RZ, RZ ;  /* 0x000000ffffd77224 */ /* 0x000fc600078e00ff */
        /* <DEDUP_REMOVED lines=8> */
[----:B------:R-:W2:Y:S01]  /*26f0*/  @!P1 LDG.E R215, [R6.64] ;  /* 0x0000002a06d79981 */ /* 0x000ea2000c1e1900 */
[----:B------:R-:W-:Y:S01]  /*2700*/  IMAD.MOV R17, RZ, RZ, -R0 ;  /* 0x000000ffff117224 */ /* 0x000fe200078e0a00 */
[----:B------:R-:W-:Y:S01]  /*2710*/  SEL R18, RZ, 0x10, P5 ;  /* 0x00000010ff127807 */ /* 0x000fe20002800000 */
[----:B------:R-:W-:Y:S01]  /*2720*/  IMAD.SHL.U32 R4, R230, 0x2, RZ ;  /* 0x00000002e6047824 */ /* 0x000fe200078e00ff */
[----:B------:R-:W-:Y:S01]  /*2730*/  IADD3 R22, -R231, 0x10, RZ ;  /* 0x00000010e7167810 */ /* 0x000fe20007ffe1ff */
[----:B------:R-:W-:Y:S01]  /*2740*/  IMAD R216, R17, c[0x0][0x2b8], R216 ;  /* 0x0000ae0011d87a24 */ /* 0x000fe200078e02d8 */
[----:B------:R-:W-:Y:S02]  /*2750*/  IADD3 R24, -R18, 0x10, RZ ;  /* 0x0000001012187810 */ /* 0x000fe40007ffe1ff */
[----:B------:R-:W-:Y:S01]  /*2760*/  LOP3.LUT R22, R22, 0xf, RZ, 0xc0, !PT ;  /* 0x0000000f16167812 */ /* 0x000fe200078ec0ff */
[----:B------:R-:W-:Y:S01]  /*2770*/  IMAD.WIDE.U32 R16, R216, c[0x0][0x1e0], RZ ;  /* 0x00007800d8107a25 */ /* 0x000fe200078e00ff */
[----:B------:R-:W-:-:S02]  /*2780*/  SHF.R.S32.HI R19, RZ, 0x1f, R216 ;  /* 0x0000001fff137819 */ /* 0x000fc400000114d8 */
[----:B------:R-:W-:-:S03]  /*2790*/  LOP3.LUT R24, R24, 0xf, RZ, 0xc0, !PT ;  /* 0x0000000f18187812 */ /* 0x000fc600078ec0ff */
[----:B------:R-:W-:-:S04]  /*27a0*/  IMAD R19, R19, c[0x0][0x1e0], RZ ;  /* 0x0000780013137a24 */ /* 0x000fc800078e02ff */
        /* <DEDUP_REMOVED lines=8> */
[----:B------:R-:W-:Y:S02]  /*2830*/  LEA R6, P0, R26, c[0x0][0x1c8], 0x1 ;  /* 0x000072001a067a11 */ /* 0x000fe400078008ff */
[----:B------:R-:W-:Y:S02]  /*2840*/  SHF.L.U64.HI R0, R230, 0x1, R37 ;  /* 0x00000001e6007819 */ /* 0x000fe40000010225 */
[----:B------:R-:W-:Y:S01]  /*2850*/  LEA.HI.X R26, R26, c[0x0][0x1cc], R7, 0x1, P0 ;  /* 0x000073001a1a7a11 */ /* 0x000fe200000f0c07 */
[----:B------:R-:W1:Y:S01]  /*2860*/  SHFL.IDX PT, R23, R6, 0x2, 0x181f ;  /* 0x00581f0006177f89 */ /* 0x000e6200000e0000 */
[----:B------:R-:W-:-:S03]  /*2870*/  IMAD.SHL.U32 R7, R229, 0x2, RZ ;  /* 0x00000002e5077824 */ /* 0x000fc600078e00ff */
[----:B------:R-:W2:Y:S04]  /*2880*/  SHFL.IDX PT, R17, R26, 0x2, 0x181f ;  /* 0x00581f001a117f89 */ /* 0x000ea800000e0000 */
[----:B------:R-:W-:Y:S04]  /*2890*/  SHFL.IDX PT, R20, R6, RZ, 0x181f ;  /* 0x00181fff06147589 */ /* 0x000fe800000e0000 */
[----:B------:R3:W4:Y:S04]  /*28a0*/  SHFL.IDX PT, R16, R6, 0x1, 0x181f ;  /* 0x00381f0006107f89 */ /* 0x00072800000e0000 */
[----:B------:R-:W-:Y:S04]  /*28b0*/  SHFL.IDX PT, R21, R26, RZ, 0x181f ;  /* 0x00181fff1a157589 */ /* 0x000fe800000e0000 */
[----:B------:R5:W5:Y:S01]  /*28c0*/  SHFL.IDX PT, R19, R26, 0x1, 0x181f ;  /* 0x00381f001a137f89 */ /* 0x000b6200000e0000 */
[----:B-1----:R-:W-:-:S04]  /*28d0*/  IADD3 R24, P2, P0, R24, R23, R4 ;  /* 0x0000001718187210 */ /* 0x002fc8000785e004 */
[----:B--2---:R-:W-:Y:S02]  /*28e0*/  IADD3.X R25, RZ, R17, R0, P2, P0 ;  /* 0x00000011ff197210 */ /* 0x004fe400017e0400 */
[----:B------:R-:W-:Y:S02]  /*28f0*/  IADD3 R22, P2, P0, R22, R23, R7 ;  /* 0x0000001716167210 */ /* 0x000fe4000785e007 */
[----:B---3--:R-:W-:-:S04]  /*2900*/  SHF.L.U64.HI R6, R229, 0x1, R232 ;  /* 0x00000001e5067819 */ /* 0x008fc800000102e8 */
[----:B------:R-:W-:Y:S02]  /*2910*/  IADD3.X R23, RZ, R17, R6, P2, P0 ;  /* 0x00000011ff177210 */ /* 0x000fe400017e0406 */
[-C--:B----4-:R-:W-:Y:S02]  /*2920*/  IADD3 R28, P0, R16, R4.reuse, RZ ;  /* 0x00000004101c7210 */ /* 0x090fe40007f1e0ff */
[C---:B-----5:R-:W-:Y:S02]  /*2930*/  IADD3 R26, P6, R20.reuse, R4, RZ ;  /* 0x00000004141a7210 */ /* 0x060fe40007fde0ff */
[-C--:B------:R-:W-:Y:S01]  /*2940*/  IADD3 R20, P2, R20, R7.reuse, RZ ;  /* 0x0000000714147210 */ /* 0x080fe20007f5e0ff */
[--C-:B------:R-:W-:Y:S01]  /*2950*/  IMAD.X R29, R19, 0x1, R0.reuse, P0 ;  /* 0x00000001131d7824 */ /* 0x100fe200000e0600 */
[----:B------:R-:W-:Y:S01]  /*2960*/  ISETP.NE.U32.AND P0, PT, R231, RZ, PT ;  /* 0x000000ffe700720c */ /* 0x000fe20003f05070 */
[C---:B------:R-:W-:Y:S01]  /*2970*/  IMAD.X R27, R21.reuse, 0x1, R0, P6 ;  /* 0x00000001151b7824 */ /* 0x040fe200030e0600 */
[----:B------:R-:W-:Y:S01]  /*2980*/  IADD3 R16, P6, R16, R7, RZ ;  /* 0x0000000710107210 */ /* 0x000fe20007fde0ff */
[----:B------:R-:W-:Y:S01]  /*2990*/  IMAD.X R21, R21, 0x1, R6, P2 ;  /* 0x0000000115157824 */ /* 0x000fe200010e0606 */
[----:B------:R-:W-:-:S02]  /*29a0*/  ISETP.NE.U32.AND P2, PT, R18, RZ, PT ;  /* 0x000000ff1200720c */ /* 0x000fc40003f45070 */
[----:B------:R1:W-:Y:S01]  /*29b0*/  LDGSTS.E.BYPASS.LTC128B.128 [R217+0x8100], [R26.64], !P5 ;  /* 0x081000001ad97fae */ /* 0x0003e2000e901d6a */
[----:B------:R-:W-:-:S03]  /*29c0*/  IMAD.X R17, R19, 0x1, R6, P6 ;  /* 0x0000000113117824 */ /* 0x000fc600030e0606 */
[----:B------:R1:W-:Y:S04]  /*29d0*/  LDGSTS.E.BYPASS.LTC128B.128 [R217+0xb100], [R20.64], !P4 ;  /* 0x0b10000014d97fae */ /* 0x0003e8000e101d6a */
[----:B------:R1:W-:Y:S04]  /*29e0*/  LDGSTS.E.BYPASS.LTC128B.128 [R217+0x9100], [R28.64], !P5 ;  /* 0x091000001cd97fae */ /* 0x0003e8000e901d6a */
[----:B------:R1:W-:Y:S04]  /*29f0*/  LDGSTS.E.BYPASS.LTC128B.128 [R217+0xc100], [R16.64], !P4 ;  /* 0x0c10000010d97fae */ /* 0x0003e8000e101d6a */
[----:B------:R1:W-:Y:S04]  /*2a00*/  LDGSTS.E.BYPASS.LTC128B.128.ZFILL [R217+0xa100], [R24.64], P2 ;  /* 0x0a10000018d97fae */ /* 0x0003e80009141d6a */
[----:B------:R1:W-:Y:S02]  /*2a10*/  LDGSTS.E.BYPASS.LTC128B.128.ZFILL [R217+0xd100], [R22.64], P0 ;  /* 0x0d10000016d97fae */ /* 0x0003e40008141d6a */
.L_x_166:
[----:B-1----:R-:W-:Y:S01]  /*2a20*/  SHF.R.S32.HI R16, RZ, 0x1f, R97 ;  /* 0x0000001fff107819 */ /* 0x002fe20000011461 */
[----:B------:R-:W-:Y:S01]  /*2a30*/  FMUL.FTZ R0, R8, c[0x0][0x320] ;  /* 0x0000c80008007a20 */ /* 0x000fe20000410000 */
[-C--:B------:R-:W-:Y:S01]  /*2a40*/  LEA.HI R99, R99, R96.reuse, RZ, 0x2 ;  /* 0x0000006063637211 */ /* 0x080fe200078f10ff */
[----:B------:R-:W-:Y:S01]  /*2a50*/  FMUL.FTZ R4, R9, c[0x0][0x320] ;  /* 0x0000c80009047a20 */ /* 0x000fe20000410000 */
[----:B------:R-:W-:Y:S01]  /*2a60*/  LOP3.LUT R17, R98, 0xffffffe0, RZ, 0xc0, !PT ;  /* 0xffffffe062117812 */ /* 0x000fe200078ec0ff */
[----:B------:R-:W-:Y:S01]  /*2a70*/  FMUL.FTZ R9, R72, c[0x0][0x320] ;  /* 0x0000c80048097a20 */ /* 0x000fe20000410000 */
[----:B------:R-:W-:Y:S01]  /*2a80*/  LEA.HI R16, R16, R97, RZ, 0x3 ;  /* 0x0000006110107211 */ /* 0x000fe200078f18ff */
[----:B------:R-:W-:Y:S01]  /*2a90*/  FMUL.FTZ R6, R73, c[0x0][0x320] ;  /* 0x0000c80049067a20 */ /* 0x000fe20000410000 */
[----:B------:R-:W-:Y:S01]  /*2aa0*/  LOP3.LUT R99, R99, 0xfffffffc, RZ, 0xc0, !PT ;  /* 0xfffffffc63637812 */ /* 0x000fe200078ec0ff */
[----:B------:R-:W-:Y:S01]  /*2ab0*/  FMUL.FTZ R7, R68, c[0x0][0x320] ;  /* 0x0000c80044077a20 */ /* 0x000fe20000410000 */
[----:B------:R-:W-:Y:S01]  /*2ac0*/  IADD3 R17, -R17, R96, RZ ;  /* 0x0000006011117210 */ /* 0x000fe20007ffe1ff */
[----:B------:R-:W-:Y:S01]  /*2ad0*/  FMUL.FTZ R8, R69, c[0x0][0x320] ;  /* 0x0000c80045087a20 */ /* 0x000fe20000410000 */
[----:B------:R-:W-:Y:S01]  /*2ae0*/  LOP3.LUT R16, R16, 0xffffff8, RZ, 0xc0, !PT ;  /* 0x0ffffff810107812 */ /* 0x000fe200078ec0ff */
[----:B------:R-:W-:Y:S01]  /*2af0*/  IMAD.IADD R99, R96, 0x1, -R99 ;  /* 0x0000000160637824 */ /* 0x000fe200078e0a63 */
[----:B------:R-:W-:Y:S01]  /*2b00*/  SHF.R.S32.HI R18, RZ, 0x1f, R17 ;  /* 0x0000001fff127819 */ /* 0x000fe20000011411 */
[----:B------:R-:W-:Y:S01]  /*2b10*/  FMUL.FTZ R32, R64, c[0x0][0x320] ;  /* 0x0000c80040207a20 */ /* 0x000fe20000410000 */
[----:B------:R-:W-:Y:S01]  /*2b20*/  IADD3 R97, R97, -R16, RZ ;  /* 0x8000001061617210 */ /* 0x000fe20007ffe0ff */
[----:B------:R-:W-:Y:S01]  /*2b30*/  FMUL.FTZ R30, R65, c[0x0][0x320] ;  /* 0x0000c800411e7a20 */ /* 0x000fe20000410000 */
[----:B------:R-:W-:Y:S01]  /*2b40*/  LEA.HI R16, R18, R17, RZ, 0x2 ;  /* 0x0000001112107211 */ /* 0x000fe200078f10ff */
[----:B------:R-:W-:Y:S01]  /*2b50*/  FMUL.FTZ R28, R60, c[0x0][0x320] ;  /* 0x0000c8003c1c7a20 */ /* 0x000fe20000410000 */
[----:B------:R-:W-:Y:S01]  /*2b60*/  LEA.HI R18, R99, R99, RZ, 0x1 ;  /* 0x0000006363127211 */ /* 0x000fe200078f08ff */
[----:B------:R-:W-:Y:S01]  /*2b70*/  FMUL.FTZ R12, R12, c[0x0][0x320] ;  /* 0x0000c8000c0c7a20 */ /* 0x000fe20000410000 */
[----:B------:R-:W-:Y:S01]  /*2b80*/  LEA.HI.SX32 R20, R16, UR15, 0x1e ;  /* 0x0000000f10147c11 */ /* 0x000fe2000f8ff2ff */
[----:B------:R-:W-:Y:S01]  /*2b90*/  FMUL.FTZ R61, R61, c[0x0][0x320] ;  /* 0x0000c8003d3d7a20 */ /* 0x000fe20000410000 */
[----:B------:R-:W-:Y:S01]  /*2ba0*/  LOP3.LUT R18, R18, 0x1ffffffe, RZ, 0xc0, !PT ;  /* 0x1ffffffe12127812 */ /* 0x000fe200078ec0ff */
[----:B------:R-:W-:Y:S01]  /*2bb0*/  FMUL.FTZ R56, R56, c[0x0][0x320] ;  /* 0x0000c80038387a20 */ /* 0x000fe20000410000 */
[----:B------:R-:W-:Y:S01]  /*2bc0*/  PLOP3.LUT P2, PT, PT, PT, UP1, 0x80, 0x0 ;  /* 0x000000000000781c */ /* 0x000fe20003f4f018 */
[----:B------:R-:W-:Y:S01]  /*2bd0*/  IMAD R20, R97, 0x10, R20 ;  /* 0x0000001061147824 */ /* 0x000fe200078e0214 */
[----:B------:R-:W-:Y:S01]  /*2be0*/  IADD3 R99, R99, -R18, RZ ;  /* 0x8000001263637210 */ /* 0x000fe20007ffe0ff */
[----:B------:R-:W-:Y:S01]  /*2bf0*/  FMUL.FTZ R57, R57, c[0x0][0x320] ;  /* 0x0000c80039397a20 */ /* 0x000fe20000410000 */
[----:B------:R-:W-:Y:S01]  /*2c00*/  PLOP3.LUT P0, PT, PT, PT, UP1, 0x80, 0x0 ;  /* 0x000000000000781c */ /* 0x000fe20003f0f018 */
[----:B------:R-:W-:Y:S01]  /*2c10*/  FMUL.FTZ R52, R52, c[0x0][0x320] ;  /* 0x0000c80034347a20 */ /* 0x000fe20000410000 */
[----:B------:R-:W1:Y:S01]  /*2c20*/  MUFU.TANH R0, R0 ;  /* 0x0000000000007308 */ /* 0x000e620000002400 */
[----:B------:R-:W-:Y:S01]  /*2c30*/  IMAD R220, R99, 0x8, R20 ;  /* 0x0000000863dc7824 */ /* 0x000fe200078e0214 */
[----:B------:R-:W-:Y:S01]  /*2c40*/  MOV R20, UR18 ;  /* 0x0000001200147c02 */ /* 0x000fe20008000f00 */
[----:B------:R-:W-:Y:S01]  /*2c50*/  FMUL.FTZ R53, R53, c[0x0][0x320] ;  /* 0x0000c80035357a20 */ /* 0x000fe20000410000 */
[----:B------:R-:W-:Y:S01]  /*2c60*/  ULDC UR13, c[0x0][0x324] ;  /* 0x0000c900000d7ab9 */ /* 0x000fe20000000800 */
[----:B------:R-:W-:Y:S01]  /*2c70*/  FMUL.FTZ R48, R48, c[0x0][0x320] ;  /* 0x0000c80030307a20 */ /* 0x000fe20000410000 */
[----:B------:R-:W-:Y:S01]  /*2c80*/  MOV R19, R220 ;  /* 0x000000dc00137202 */ /* 0x000fe20000000f00 */
[----:B------:R-:W-:Y:S01]  /*2c90*/  @P2 IMAD.HI.U32 R18, R220, c[0x0][0x2c8], RZ ;  /* 0x0000b200dc122a27 */ /* 0x000fe200078e00ff */
[----:B------:R-:W2:Y:S01]  /*2ca0*/  MUFU.TANH R4, R4 ;  /* 0x0000000400047308 */ /* 0x000ea20000002400 */
[----:B------:R-:W-:Y:S01]  /*2cb0*/  ULDC UR16, c[0x0][0x1d0] ;  /* 0x0000740000107ab9 */ /* 0x000fe20000000800 */
[----:B------:R-:W0:Y:S01]  /*2cc0*/  LDGDEPBAR ;  /* 0x00000000000079af */ /* 0x000e220000000000 */
[----:B------:R-:W-:Y:S01]  /*2cd0*/  FMUL.FTZ R49, R49, c[0x0][0x320] ;  /* 0x0000c80031317a20 */ /* 0x000fe20000410000 */
[----:B------:R-:W-:Y:S01]  /*2ce0*/  @P0 SHF.R.U32.HI R19, RZ, c[0x0][0x2cc], R18 ;  /* 0x0000b300ff130a19 */ /* 0x000fe20000011612 */
[----:B------:R-:W-:Y:S01]  /*2cf0*/  FMUL.FTZ R44, R44, c[0x0][0x320] ;  /* 0x0000c8002c2c7a20 */ /* 0x000fe20000410000 */
[----:B------:R-:W-:Y:S01]  /*2d00*/  LOP3.LUT R18, R16, 0x7ffffffc, RZ, 0xc0, !PT ;  /* 0x7ffffffc10127812 */ /* 0x000fe200078ec0ff */
[----:B------:R-:W-:Y:S01]  /*2d10*/  FMUL.FTZ R45, R45, c[0x0][0x320] ;  /* 0x0000c8002d2d7a20 */ /* 0x000fe20000410000 */
[----:B------:R-:W-:Y:S01]  /*2d20*/  PLOP3.LUT P0, PT, PT, PT, UP0, 0x40, 0x0 ;  /* 0x000000000000781c */ /* 0x000fe20003f0e808 */
[----:B------:R-:W3:Y:S01]  /*2d30*/  SHFL.IDX PT, R16, R19, RZ, 0x1c1f ;  /* 0x001c1fff13107589 */ /* 0x000ee200000e0000 */
[----:B------:R-:W-:Y:S01]  /*2d40*/  FMUL.FTZ R80, R80, c[0x0][0x320] ;  /* 0x0000c80050507a20 */ /* 0x000fe20000410000 */
[----:B------:R-:W4:Y:S01]  /*2d50*/  MUFU.TANH R9, R9 ;  /* 0x0000000900097308 */ /* 0x000f220000002400 */
[----:B------:R-:W-:Y:S01]  /*2d60*/  IMAD.IADD R221, R17, 0x1, -R18 ;  /* 0x0000000111dd7824 */ /* 0x000fe200078e0a12 */
[----:B------:R-:W-:Y:S01]  /*2d70*/  UIMAD UR16, UR8, UR16, UR4 ;  /* 0x00000010081072a4 */ /* 0x000fe2000f8e0204 */
[----:B------:R-:W-:Y:S01]  /*2d80*/  FMUL.FTZ R81, R81, c[0x0][0x320] ;  /* 0x0000c80051517a20 */ /* 0x000fe20000410000 */
[----:B------:R-:W-:Y:S01]  /*2d90*/  ULOP3.LUT UR13, URZ, UR13, URZ, 0x33, !UPT ;  /* 0x0000000d3f0d7292 */ /* 0x000fe2000f8e333f */
[----:B------:R-:W-:-:S02]  /*2da0*/  IMAD.SHL.U32 R221, R221, 0x2, RZ ;  /* 0x00000002dddd7824 */ /* 0x000fc400078e00ff */
[----:B------:R-:W-:Y:S01]  /*2db0*/  FMUL.FTZ R76, R76, c[0x0][0x320] ;  /* 0x0000c8004c4c7a20 */ /* 0x000fe20000410000 */
[----:B------:R-:W1:Y:S01]  /*2dc0*/  MUFU.TANH R6, R6 ;  /* 0x0000000600067308 */ /* 0x000e620000002400 */
[----:B------:R-:W-:Y:S01]  /*2dd0*/  FMUL.FTZ R77, R77, c[0x0][0x320] ;  /* 0x0000c8004d4d7a20 */ /* 0x000fe20000410000 */
[----:B------:R-:W-:Y:S01]  /*2de0*/  IADD3 R21, -R221, 0x1, R20 ;  /* 0x00000001dd157810 */ /* 0x000fe20007ffe114 */
[----:B------:R-:W-:Y:S01]  /*2df0*/  FMUL.FTZ R13, R13, c[0x0][0x320] ;  /* 0x0000c8000d0d7a20 */ /* 0x000fe20000410000 */
[----:B------:R-:W-:Y:S02]  /*2e00*/  IADD3 R20, -R221, UR16, RZ ;  /* 0x00000010dd147c10 */ /* 0x000fe4000fffe1ff */
[----:B------:R-:W-:Y:S02]  /*2e10*/  IADD3 R21, R21, -c[0x0][0x168], RZ ;  /* 0x80005a0015157a10 */ /* 0x000fe40007ffe0ff */
[----:B------:R-:W1:Y:S02]  /*2e20*/  MUFU.TANH R7, R7 ;  /* 0x0000000700077308 */ /* 0x000e640000002400 */
[----:B------:R-:W-:-:S02]  /*2e30*/  IADD3 R22, R21, c[0x0][0x328], RZ ;  /* 0x0000ca0015167a10 */ /* 0x000fc40007ffe0ff */
[----:B------:R-:W-:Y:S02]  /*2e40*/  IADD3 R21, R21, UR13, RZ ;  /* 0x0000000d15157c10 */ /* 0x000fe4000fffe0ff */
[-C--:B---3--:R-:W-:Y:S02]  /*2e50*/  IADD3 R17, R22, R16.reuse, RZ ;  /* 0x0000001016117210 */ /* 0x088fe40007ffe0ff */
[----:B------:R-:W3:Y:S01]  /*2e60*/  MUFU.TANH R8, R8 ;  /* 0x0000000800087308 */ /* 0x000ee20000002400 */
[----:B------:R-:W-:Y:S02]  /*2e70*/  IADD3 R23, R21, R16, RZ ;  /* 0x0000001015177210 */ /* 0x000fe40007ffe0ff */
[----:B------:R-:W-:-:S05]  /*2e80*/  IMNMX R24, R17, R20, PT ;  /* 0x0000001411187217 */ /* 0x000fca0003800200 */
[----:B------:R-:W1:Y:S08]  /*2e90*/  MUFU.TANH R32, R32 ;  /* 0x0000002000207308 */ /* 0x000e700000002400 */
        /* <DEDUP_REMOVED lines=16> */
[----:B------:R5:W1:Y:S02]  /*2fa0*/  MUFU.TANH R18, R13 ;  /* 0x0000000d00127308 */ /* 0x000a640000002400 */
[----:B-----5:R-:W-:Y:S01]  /*2fb0*/  IADD3 R13, -R221, UR4, RZ ;  /* 0x00000004dd0d7c10 */ /* 0x020fe2000fffe1ff */
[----:B------:R-:W-:Y:S05]  /*2fc0*/  @P0 BRA `(.L_x_167) ;  /* 0x0000015000000947 */ /* 0x000fea0003800000 */
[----:B-1234-:R-:W-:Y:S01]  /*2fd0*/  IMAD.U32 R17, RZ, RZ, UR11 ;  /* 0x0000000bff117e24 */ /* 0x01efe2000f8e00ff */
[----:B------:R-:W-:Y:S04]  /*2fe0*/  BSSY B0, `(.L_x_168) ;  /* 0x000000f000007945 */ /* 0x000fe80003800000 */
[----:B------:R-:W-:-:S04]  /*2ff0*/  IADD3 R26, R17, -c[0x0][0x168], R16 ;  /* 0x80005a00111a7a10 */ /* 0x000fc80007ffe010 */
[----:B------:R-:W-:-:S13]  /*3000*/  ISETP.GT.AND P0, PT, R26, -0x1, PT ;  /* 0xffffffff1a00780c */ /* 0x000fda0003f04270 */
[----:B------:R-:W-:Y:S05]  /*3010*/  @P0 BRA `(.L_x_169) ;  /* 0x0000007000000947 */ /* 0x000fea0003800000 */
[----:B------:R-:W-:Y:S01]  /*3020*/  IMAD.MOV.U32 R16, RZ, RZ, c[0x0][0x32c] ;  /* 0x0000cb00ff107624 */ /* 0x000fe200078e00ff */
[----:B------:R-:W-:-:S04]  /*3030*/  LOP3.LUT R26, RZ, R26, RZ, 0x33, !PT ;  /* 0x0000001aff1a7212 */ /* 0x000fc800078e33ff */
[----:B------:R-:W-:-:S13]  /*3040*/  ISETP.NE.AND P0, PT, R16, 0x1, PT ;  /* 0x000000011000780c */ /* 0x000fda0003f05270 */
[----:B------:R-:W-:-:S05]  /*3050*/  @P0 IMAD.HI.U32 R16, R26, c[0x0][0x330], RZ ;  /* 0x0000cc001a100a27 */ /* 0x000fca00078e00ff */
[----:B------:R-:W-:-:S04]  /*3060*/  @P0 SHF.R.U32.HI R26, RZ, c[0x0][0x334], R16 ;  /* 0x0000cd00ff1a0a19 */ /* 0x000fc80000011610 */
[----:B------:R-:W-:Y:S01]  /*3070*/  LOP3.LUT R26, RZ, R26, RZ, 0x33, !PT ;  /* 0x0000001aff1a7212 */ /* 0x000fe200078e33ff */
[----:B------:R-:W-:Y:S05]  /*3080*/  BRA `(.L_x_170) ;  /* 0x0000004000007947 */ /* 0x000fea0003800000 */
.L_x_169:
[----:B------:R-:W-:-:S04]  /*3090*/  MOV R16, c[0x0][0x32c] ;  /* 0x0000cb0000107a02 */ /* 0x000fc80000000f00 */
[----:B------:R-:W-:-:S13]  /*30a0*/  ISETP.NE.AND P0, PT, R16, 0x1, PT ;  /* 0x000000011000780c */ /* 0x000fda0003f05270 */
[----:B------:R-:W-:-:S05]  /*30b0*/  @P0 IMAD.HI.U32 R16, R26, c[0x0][0x330], RZ ;  /* 0x0000cc001a100a27 */ /* 0x000fca00078e00ff */
[----:B------:R-:W-:Y:S02]  /*30c0*/  @P0 SHF.R.U32.HI R26, RZ, c[0x0][0x334], R16 ;  /* 0x0000cd00ff1a0a19 */ /* 0x000fe40000011610 */
.L_x_170:
[----:B------:R-:W-:Y:S05]  /*30d0*/  BSYNC B0 ;  /* 0x0000000000007941 */ /* 0x000fea0003800000 */
.L_x_168:
[----:B------:R-:W-:-:S05]  /*30e0*/  IMAD R26, R26, c[0x0][0x32c], R13 ;  /* 0x0000cb001a1a7a24 */ /* 0x000fca00078e020d */
[----:B------:R-:W-:Y:S02]  /*30f0*/  IADD3 R17, R26, c[0x0][0x32c], RZ ;  /* 0x0000cb001a117a10 */ /* 0x000fe40007ffe0ff */
[----:B------:R-:W-:Y:S02]  /*3100*/  IMNMX R23, R23, R26, !PT ;  /* 0x0000001a17177217 */ /* 0x000fe40007800200 */
[----:B------:R-:W-:Y:S02]  /*3110*/  IMNMX R24, R24, R17, PT ;  /* 0x0000001118187217 */ /* 0x000fe40003800200 */
.L_x_167:
[----:B-1234-:R-:W-:Y:S01]  /*3120*/  UISETP.GE.AND UP2, UPT, UR4, 0x2, UPT ;  /* 0x000000020400788c */ /* 0x01efe2000bf46270 */
[----:B------:R1:W2:Y:S01]  /*3130*/  SHFL.IDX PT, R27, R19, 0x1, 0x1c1f ;  /* 0x003c1f00131b7f89 */ /* 0x0002a200000e0000 */
[----:B------:R-:W-:Y:S01]  /*3140*/  UISETP.GE.AND UP3, UPT, UR4, 0x1, UPT ;  /* 0x000000010400788c */ /* 0x000fe2000bf66270 */
[----:B------:R-:W-:Y:S01]  /*3150*/  FMUL.FTZ R14, R14, c[0x0][0x320] ;  /* 0x0000c8000e0e7a20 */ /* 0x000fe20000410000 */
[----:B------:R-:W-:Y:S01]  /*3160*/  UISETP.GE.AND UP4, UPT, UR4, 0x9, UPT ;  /* 0x000000090400788c */ /* 0x000fe2000bf86270 */
[----:B------:R-:W-:Y:S01]  /*3170*/  FMUL.FTZ R31, R10, c[0x0][0x320] ;  /* 0x0000c8000a1f7a20 */ /* 0x000fe20000410000 */
[----:B------:R-:W-:Y:S01]  /*3180*/  PLOP3.LUT P6, PT, PT, PT, UP2, 0x40, 0x0 ;  /* 0x000000000000781c */ /* 0x000fe20003fce828 */
[----:B------:R-:W-:Y:S01]  /*3190*/  UP2UR UR33, UPR, URZ, 0x4 ;  /* 0x000000043f217883 */ /* 0x000fe20008000000 */
[----:B------:R-:W-:Y:S01]  /*31a0*/  PLOP3.LUT P0, PT, PT, PT, UP3, 0x40, 0x0 ;  /* 0x000000000000781c */ /* 0x000fe20003f0e838 */
[----:B------:R-:W-:Y:S01]  /*31b0*/  UP2UR UR34, UPR, URZ, 0x8 ;  /* 0x000000083f227883 */ /* 0x000fe20008000000 */
[C---:B------:R-:W-:Y:S01]  /*31c0*/  ISETP.GT.AND P6, PT, R23.reuse, 0x1, P6 ;  /* 0x000000011700780c */ /* 0x040fe200037c4270 */
[----:B------:R-:W-:Y:S01]  /*31d0*/  UISETP.GE.AND UP2, UPT, UR4, 0x11, UPT ;  /* 0x000000110400788c */ /* 0x000fe2000bf46270 */
[C---:B------:R-:W-:Y:S01]  /*31e0*/  ISETP.GT.AND P0, PT, R23.reuse, RZ, P0 ;  /* 0x000000ff1700720c */ /* 0x040fe20000704270 */
[----:B------:R-:W-:Y:S01]  /*31f0*/  UISETP.GE.AND UP3, UPT, UR4, 0xa, UPT ;  /* 0x0000000a0400788c */ /* 0x000fe2000bf66270 */
[----:B------:R-:W-:Y:S01]  /*3200*/  PLOP3.LUT P2, PT, PT, PT, UP4, 0x40, 0x0 ;  /* 0x000000000000781c */ /* 0x000fe20003f4e848 */
[----:B------:R-:W-:Y:S01]  /*3210*/  UP2UR UR30, UPR, URZ, 0x4 ;  /* 0x000000043f1e7883 */ /* 0x000fe20008000000 */
[C---:B------:R-:W-:Y:S01]  /*3220*/  ISETP.LT.OR P6, PT, R24.reuse, 0x2, P6 ;  /* 0x000000021800780c */ /* 0x040fe200037c1670 */
[----:B------:R3:W4:Y:S01]  /*3230*/  MUFU.TANH R25, R14 ;  /* 0x0000000e00197308 */ /* 0x0007220000002400 */
[----:B------:R-:W-:Y:S01]  /*3240*/  ISETP.LT.OR P0, PT, R24, 0x1, P0 ;  /* 0x000000011800780c */ /* 0x000fe20000701670 */
[----:B------:R-:W-:Y:S01]  /*3250*/  UP2UR UR32, UPR, URZ, 0x10 ;  /* 0x000000103f207883 */ /* 0x000fe20008000000 */
[C---:B------:R-:W-:Y:S01]  /*3260*/  ISETP.GT.AND P2, PT, R23.reuse, 0x8, P2 ;  /* 0x000000081700780c */ /* 0x040fe20001744270 */
[----:B------:R-:W-:Y:S01]  /*3270*/  UISETP.GE.AND UP4, UPT, UR4, 0x52, UPT ;  /* 0x000000520400788c */ /* 0x000fe2000bf86270 */
[----:B------:R-:W-:Y:S01]  /*3280*/  FSEL R18, R18, -INF , !P6 ;  /* 0xff80000012127808 */ /* 0x000fe20007000000 */
[----:B------:R-:W-:Y:S01]  /*3290*/  UISETP.GE.AND UP6, UPT, UR4, 0x4a, UPT ;  /* 0x0000004a0400788c */ /* 0x000fe2000bfc6270 */
[----:B-1----:R-:W-:Y:S01]  /*32a0*/  FSEL R19, R12, -INF , !P0 ;  /* 0xff8000000c137808 */ /* 0x002fe20004000000 */
[----:B------:R-:W-:Y:S01]  /*32b0*/  UISETP.GE.AND UP5, UPT, UR4, 0x51, UPT ;  /* 0x000000510400788c */ /* 0x000fe2000bfa6270 */
[----:B------:R-:W-:Y:S01]  /*32c0*/  PLOP3.LUT P6, PT, PT, PT, UP2, 0x40, 0x0 ;  /* 0x000000000000781c */ /* 0x000fe20003fce828 */
[----:B------:R-:W-:Y:S01]  /*32d0*/  UISETP.GE.AND UP2, UPT, UR4, 0x12, UPT ;  /* 0x000000120400788c */ /* 0x000fe2000bf46270 */
[----:B------:R-:W-:Y:S01]  /*32e0*/  PLOP3.LUT P0, PT, PT, PT, UP3, 0x40, 0x0 ;  /* 0x000000000000781c */ /* 0x000fe20003f0e838 */
[----:B------:R-:W-:Y:S01]  /*32f0*/  UP2UR UR31, UPR, URZ, 0x8 ;  /* 0x000000083f1f7883 */ /* 0x000fe20008000000 */
[----:B------:R-:W-:Y:S01]  /*3300*/  ISETP.LT.OR P2, PT, R24, 0x9, P2 ;  /* 0x000000091800780c */ /* 0x000fe20001741670 */
[----:B------:R-:W-:Y:S01]  /*3310*/  UP2UR UR29, UPR, URZ, 0x4 ;  /* 0x000000043f1d7883 */ /* 0x000fe20008000000 */
[----:B------:R-:W-:Y:S01]  /*3320*/  ISETP.GT.AND P0, PT, R23, 0x9, P0 ;  /* 0x000000091700780c */ /* 0x000fe20000704270 */
[----:B------:R-:W-:Y:S01]  /*3330*/  FMUL.FTZ R17, R70, c[0x0][0x320] ;  /* 0x0000c80046117a20 */ /* 0x000fe20000410000 */
[----:B---3--:R-:W-:Y:S01]  /*3340*/  FSEL R14, R0, -INF , !P2 ;  /* 0xff800000000e7808 */ /* 0x008fe20005000000 */
[----:B------:R-:W-:Y:S01]  /*3350*/  FMUL.FTZ R16, R71, c[0x0][0x320] ;  /* 0x0000c80047107a20 */ /* 0x000fe20000410000 */
[----:B------:R-:W-:Y:S01]  /*3360*/  PLOP3.LUT P2, PT, PT, PT, UP2, 0x40, 0x0 ;  /* 0x000000000000781c */ /* 0x000fe20003f4e828 */
[----:B------:R-:W-:Y:S01]  /*3370*/  UISETP.GE.AND UP2, UPT, UR4, 0x19, UPT ;  /* 0x000000190400788c */ /* 0x000fe2000bf46270 */
[----:B------:R-:W-:Y:S01]  /*3380*/  ISETP.LT.OR P0, PT, R24, 0xa, P0 ;  /* 0x0000000a1800780c */ /* 0x000fe20000701670 */
[----:B------:R-:W-:Y:S01]  /*3390*/  FMUL.FTZ R15, R15, c[0x0][0x320] ;  /* 0x0000c8000f0f7a20 */ /* 0x000fe20000410000 */
[C---:B------:R-:W-:Y:S01]  /*33a0*/  ISETP.GT.AND P6, PT, R23.reuse, 0x10, P6 ;  /* 0x000000101700780c */ /* 0x040fe200037c4270 */
[----:B------:R-:W-:Y:S01]  /*33b0*/  UP2UR UR28, UPR, URZ, 0x4 ;  /* 0x000000043f1c7883 */ /* 0x000fe20008000000 */
[----:B------:R-:W-:Y:S01]  /*33c0*/  FSEL R12, R4, -INF , !P0 ;  /* 0xff800000040c7808 */ /* 0x000fe20004000000 */
[----:B------:R-:W-:Y:S01]  /*33d0*/  FMUL.FTZ R26, R74, c[0x0][0x320] ;  /* 0x0000c8004a1a7a20 */ /* 0x000fe20000410000 */
[----:B------:R-:W-:Y:S01]  /*33e0*/  PLOP3.LUT P0, PT, PT, PT, UP2, 0x40, 0x0 ;  /* 0x000000000000781c */ /* 0x000fe20003f0e828 */
[----:B------:R-:W-:Y:S01]  /*33f0*/  UISETP.GE.AND UP2, UPT, UR4, 0x1a, UPT ;  /* 0x0000001a0400788c */ /* 0x000fe2000bf46270 */
[C---:B------:R-:W-:Y:S01]  /*3400*/  ISETP.LT.OR P6, PT, R24.reuse, 0x11, P6 ;  /* 0x000000111800780c */ /* 0x040fe200037c1670 */
[----:B------:R-:W-:Y:S01]  /*3410*/  UISETP.GE.AND UP3, UPT, UR4, 0x59, UPT ;  /* 0x000000590400788c */ /* 0x000fe2000bf66270 */
[----:B------:R-:W-:Y:S01]  /*3420*/  ISETP.GT.AND P2, PT, R23, 0x11, P2 ;  /* 0x000000111700780c */ /* 0x000fe20001744270 */
[----:B------:R-:W-:Y:S01]  /*3430*/  UP2UR UR27, UPR, URZ, 0x4 ;  /* 0x000000043f1b7883 */ /* 0x000fe20008000000 */
[----:B------:R-:W-:Y:S01]  /*3440*/  FSEL R10, R9, -INF , !P6 ;  /* 0xff800000090a7808 */ /* 0x000fe20007000000 */
[----:B------:R-:W-:Y:S01]  /*3450*/  FMUL.FTZ R59, R59, c[0x0][0x320] ;  /* 0x0000c8003b3b7a20 */ /* 0x000fe20000410000 */
[----:B------:R-:W-:Y:S01]  /*3460*/  PLOP3.LUT P6, PT, PT, PT, UP2, 0x40, 0x0 ;  /* 0x000000000000781c */ /* 0x000fe20003fce828 */
[----:B------:R-:W-:Y:S01]  /*3470*/  UISETP.GE.AND UP2, UPT, UR4, 0x21, UPT ;  /* 0x000000210400788c */ /* 0x000fe2000bf46270 */
[----:B------:R-:W-:Y:S01]  /*3480*/  ISETP.LT.OR P2, PT, R24, 0x12, P2 ;  /* 0x000000121800780c */ /* 0x000fe20001741670 */
[----:B------:R-:W-:Y:S01]  /*3490*/  FMUL.FTZ R54, R54, c[0x0][0x320] ;  /* 0x0000c80036367a20 */ /* 0x000fe20000410000 */
        /* <DEDUP_REMOVED lines=67> */
[----:B------:R1:W3:Y:S01]  /*38d0*/  MUFU.TANH R149, R59 ;  /* 0x0000003b00957308 */ /* 0x0002e20000002400 */
[----:B------:R-:W-:Y:S01]  /*38e0*/  PLOP3.LUT P6, PT, PT, PT, UP2, 0x40, 0x0 ;  /* 0x000000000000781c */ /* 0x000fe20003fce828 */
[----:B------:R-:W-:Y:S01]  /*38f0*/  UISETP.GE.AND UP2, UPT, UR4, 0x42, UPT ;  /* 0x000000420400788c */ /* 0x000fe2000bf46270 */
[----:B------:R-:W-:Y:S01]  /*3900*/  ISETP.LT.OR P2, PT, R24, 0x39, P2 ;  /* 0x000000391800780c */ /* 0x000fe20001741670 */
[--C-:B--2---:R-:W-:Y:S01]  /*3910*/  IMAD.IADD R9, R22, 0x1, R27.reuse ;  /* 0x0000000116097824 */ /* 0x104fe200078e021b */
[----:B------:R-:W-:Y:S01]  /*3920*/  ISETP.GT.AND P0, PT, R23, 0x39, P0 ;  /* 0x000000391700780c */ /* 0x000fe20000704270 */
[----:B------:R-:W-:Y:S01]  /*3930*/  UP2UR UR17, UPR, URZ, 0x4 ;  /* 0x000000043f117883 */ /* 0x000fe20008000000 */
[----:B------:R-:W-:Y:S01]  /*3940*/  FSEL R142, R142, -INF , !P2 ;  /* 0xff8000008e8e7808 */ /* 0x000fe20005000000 */
[----:B------:R-:W2:Y:S01]  /*3950*/  MUFU.TANH R17, R17 ;  /* 0x0000001100117308 */ /* 0x000ea20000002400 */
[----:B------:R-:W-:Y:S01]  /*3960*/  PLOP3.LUT P2, PT, PT, PT, UP2, 0x40, 0x0 ;  /* 0x000000000000781c */ /* 0x000fe20003f4e828 */
[----:B------:R-:W-:Y:S01]  /*3970*/  UISETP.GE.AND UP2, UPT, UR4, 0x49, UPT ;  /* 0x000000490400788c */ /* 0x000fe2000bf46270 */
[----:B------:R-:W-:Y:S01]  /*3980*/  ISETP.LT.OR P0, PT, R24, 0x3a, P0 ;  /* 0x0000003a1800780c */ /* 0x000fe20000701670 */
[----:B------:R-:W-:Y:S01]  /*3990*/  IMAD.IADD R0, R21, 0x1, R27 ;  /* 0x0000000115007824 */ /* 0x000fe200078e021b */
[C---:B------:R-:W-:Y:S01]  /*39a0*/  ISETP.GT.AND P6, PT, R23.reuse, 0x40, P6 ;  /* 0x000000401700780c */ /* 0x040fe200037c4270 */
[----:B------:R-:W-:Y:S01]  /*39b0*/  UP2UR UR16, UPR, URZ, 0x4 ;  /* 0x000000043f107883 */ /* 0x000fe20008000000 */
[----:B------:R-:W-:Y:S01]  /*39c0*/  FSEL R140, R140, -INF , !P0 ;  /* 0xff8000008c8c7808 */ /* 0x000fe20004000000 */
[----:B------:R-:W1:Y:S01]  /*39d0*/  MUFU.TANH R16, R16 ;  /* 0x0000001000107308 */ /* 0x000e620000002400 */
[----:B------:R-:W-:Y:S01]  /*39e0*/  PLOP3.LUT P0, PT, PT, PT, UP2, 0x40, 0x0 ;  /* 0x000000000000781c */ /* 0x000fe20003f0e828 */
[----:B------:R-:W-:Y:S01]  /*39f0*/  UISETP.GE.AND UP2, UPT, UR4, 0x5a, UPT ;  /* 0x0000005a0400788c */ /* 0x000fe2000bf46270 */
[----:B------:R-:W-:-:S02]  /*3a00*/  ISETP.GT.AND P2, PT, R23, 0x41, P2 ;  /* 0x000000411700780c */ /* 0x000fc40001744270 */
[----:B------:R-:W-:Y:S02]  /*3a10*/  ISETP.GT.AND P0, PT, R23, 0x48, P0 ;  /* 0x000000481700780c */ /* 0x000fe40000704270 */
[C---:B------:R-:W-:Y:S01]  /*3a20*/  ISETP.LT.OR P6, PT, R24.reuse, 0x41, P6 ;  /* 0x000000411800780c */ /* 0x040fe200037c1670 */
[----:B------:R1:W1:Y:S01]  /*3a30*/  MUFU.TANH R159, R54 ;  /* 0x00000036009f7308 */ /* 0x0002620000002400 */
[C---:B------:R-:W-:Y:S02]  /*3a40*/  ISETP.LT.OR P0, PT, R24.reuse, 0x49, P0 ;  /* 0x000000491800780c */ /* 0x040fe40000701670 */
[----:B------:R-:W-:Y:S02]  /*3a50*/  ISETP.LT.OR P2, PT, R24, 0x42, P2 ;  /* 0x000000421800780c */ /* 0x000fe40001741670 */
[----:B------:R-:W-:Y:S02]  /*3a60*/  FSEL R152, R152, -INF , !P0 ;  /* 0xff80000098987808 */ /* 0x000fe40004000000 */
[----:B------:R-:W-:Y:S01]  /*3a70*/  PLOP3.LUT P0, PT, PT, PT, UP4, 0x40, 0x0 ;  /* 0x000000000000781c */ /* 0x000fe20003f0e848 */
[----:B------:R1:W1:Y:S01]  /*3a80*/  MUFU.TANH R153, R55 ;  /* 0x0000003700997308 */ /* 0x0002620000002400 */
[----:B------:R-:W-:-:S02]  /*3a90*/  FSEL R156, R156, -INF , !P6 ;  /* 0xff8000009c9c7808 */ /* 0x000fc40007000000 */
[----:B------:R-:W-:Y:S02]  /*3aa0*/  FSEL R154, R154, -INF , !P2 ;  /* 0xff8000009a9a7808 */ /* 0x000fe40005000000 */
[----:B------:R-:W-:Y:S02]  /*3ab0*/  PLOP3.LUT P6, PT, PT, PT, UP6, 0x40, 0x0 ;  /* 0x000000000000781c */ /* 0x000fe40003fce868 */
[----:B------:R-:W-:Y:S01]  /*3ac0*/  PLOP3.LUT P2, PT, PT, PT, UP5, 0x40, 0x0 ;  /* 0x000000000000781c */ /* 0x000fe20003f4e858 */
[----:B------:R-:W1:Y:S01]  /*3ad0*/  MUFU.TANH R15, R15 ;  /* 0x0000000f000f7308 */ /* 0x000e620000002400 */
[C---:B------:R-:W-:Y:S02]  /*3ae0*/  ISETP.GT.AND P0, PT, R23.reuse, 0x51, P0 ;  /* 0x000000511700780c */ /* 0x040fe40000704270 */
[C---:B------:R-:W-:Y:S02]  /*3af0*/  ISETP.GT.AND P6, PT, R23.reuse, 0x49, P6 ;  /* 0x000000491700780c */ /* 0x040fe400037c4270 */
[----:B------:R-:W-:-:S02]  /*3b00*/  ISETP.GT.AND P2, PT, R23, 0x50, P2 ;  /* 0x000000501700780c */ /* 0x000fc40001744270 */
        /* <DEDUP_REMOVED lines=11> */
[----:B------:R1:W1:Y:S01]  /*3bc0*/  MUFU.TANH R141, R66 ;  /* 0x00000042008d7308 */ /* 0x0002620000002400 */
[C---:B------:R-:W-:Y:S02]  /*3bd0*/  ISETP.GT.AND P6, PT, R23.reuse, 0x58, P6 ;  /* 0x000000581700780c */ /* 0x040fe400037c4270 */
[----:B------:R-:W-:Y:S02]  /*3be0*/  ISETP.GT.AND P2, PT, R23, 0x59, P2 ;  /* 0x000000591700780c */ /* 0x000fe40001744270 */
[----:B------:R-:W-:-:S02]  /*3bf0*/  ISETP.LT.OR P6, PT, R24, 0x59, P6 ;  /* 0x000000591800780c */ /* 0x000fc400037c1670 */
[----:B------:R-:W-:Y:S01]  /*3c00*/  ISETP.LT.OR P2, PT, R24, 0x5a, P2 ;  /* 0x0000005a1800780c */ /* 0x000fe20001741670 */
[----:B------:R1:W1:Y:S01]  /*3c10*/  MUFU.TANH R125, R67 ;  /* 0x00000043007d7308 */ /* 0x0002620000002400 */
[----:B------:R-:W-:Y:S02]  /*3c20*/  IMNMX R20, R9, R20, PT ;  /* 0x0000001409147217 */ /* 0x000fe40003800200 */
[----:B------:R-:W-:Y:S02]  /*3c30*/  FSEL R132, R132, -INF , !P6 ;  /* 0xff80000084847808 */ /* 0x000fe40007000000 */
[----:B------:R-:W-:-:S03]  /*3c40*/  FSEL R130, R130, -INF , !P2 ;  /* 0xff80000082827808 */ /* 0x000fc60005000000 */
[----:B------:R1:W1:Y:S08]  /*3c50*/  MUFU.TANH R151, R46 ;  /* 0x0000002e00977308 */ /* 0x0002700000002400 */
[----:B------:R1:W1:Y:S08]  /*3c60*/  MUFU.TANH R143, R47 ;  /* 0x0000002f008f7308 */ /* 0x0002700000002400 */
[----:B------:R-:W1:Y:S08]  /*3c70*/  MUFU.TANH R26, R26 ;  /* 0x0000001a001a7308 */ /* 0x000e700000002400 */
        /* <DEDUP_REMOVED lines=8> */
[----:B------:R1:W1:Y:S08]  /*3d00*/  MUFU.TANH R7, R29 ;  /* 0x0000001d00077308 */ /* 0x0002700000002400 */
[----:B------:R1:W1:Y:S01]  /*3d10*/  MUFU.TANH R161, R58 ;  /* 0x0000003a00a17308 */ /* 0x0002620000002400 */
[----:B------:R-:W-:Y:S05]  /*3d20*/  @P0 BRA `(.L_x_171) ;  /* 0x0000015000000947 */ /* 0x000fea0003800000 */
[----:B--234-:R-:W-:Y:S01]  /*3d30*/  IMAD.U32 R22, RZ, RZ, UR11 ;  /* 0x0000000bff167e24 */ /* 0x01cfe2000f8e00ff */
        /* <DEDUP_REMOVED lines=11> */
.L_x_173:
[----:B------:R-:W-:-:S04]  /*3df0*/  MOV R9, c[0x0][0x32c] ;  /* 0x0000cb0000097a02 */ /* 0x000fc80000000f00 */
[----:B------:R-:W-:-:S13]  /*3e00*/  ISETP.NE.AND P0, PT, R9, 0x1, PT ;  /* 0x000000010900780c */ /* 0x000fda0003f05270 */
[----:B------:R-:W-:-:S05]  /*3e10*/  @P0 IMAD.HI.U32 R9, R22, c[0x0][0x330], RZ ;  /* 0x0000cc0016090a27 */ /* 0x000fca00078e00ff */
[----:B------:R-:W-:Y:S02]  /*3e20*/  @P0 SHF.R.U32.HI R22, RZ, c[0x0][0x334], R9 ;  /* 0x0000cd00ff160a19 */ /* 0x000fe40000011609 */
.L_x_174:
[----:B------:R-:W-:Y:S05]  /*3e30*/  BSYNC B0 ;  /* 0x0000000000007941 */ /* 0x000fea0003800000 */
.L_x_172:
[----:B------:R-:W-:-:S05]  /*3e40*/  IMAD R13, R22, c[0x0][0x32c], R13 ;  /* 0x0000cb00160d7a24 */ /* 0x000fca00078e020d */
[----:B------:R-:W-:Y:S02]  /*3e50*/  IADD3 R9, R13, c[0x0][0x32c], RZ ;  /* 0x0000cb000d097a10 */ /* 0x000fe40007ffe0ff */
[----:B------:R-:W-:Y:S02]  /*3e60*/  IMNMX R0, R0, R13, !PT ;  /* 0x0000000d00007217 */ /* 0x000fe40007800200 */
[----:B------:R-:W-:Y:S02]  /*3e70*/  IMNMX R20, R20, R9, PT ;  /* 0x0000000914147217 */ /* 0x000fe40003800200 */
.L_x_171:
[----:B--234-:R-:W-:Y:S01]  /*3e80*/  UP2UR UR4, UPR, URZ, 0x10 ;  /* 0x000000103f047883 */ /* 0x01cfe20008000000 */
[----:B------:R-:W-:Y:S01]  /*3e90*/  IMAD.SHL.U32 R212, R2, 0x2, RZ ;  /* 0x0000000202d47824 */ /* 0x000fe200078e00ff */
[----:B------:R-:W-:Y:S02]  /*3ea0*/  UISETP.NE.AND UP4, UPT, UR30, URZ, UPT ;  /* 0x0000003f1e00728c */ /* 0x000fe4000bf85270 */
[----:B------:R-:W-:Y:S01]  /*3eb0*/  UP2UR UR30, UPR, URZ, 0x8 ;  /* 0x000000083f1e7883 */ /* 0x000fe20008000000 */
[----:B------:R-:W-:Y:S01]  /*3ec0*/  IMAD R210, R5, 0x2, R212 ;  /* 0x0000000205d27824 */ /* 0x000fe200078e02d4 */
[----:B------:R-:W-:Y:S01]  /*3ed0*/  UISETP.NE.AND UP3, UPT, UR32, URZ, UPT ;  /* 0x0000003f2000728c */ /* 0x000fe2000bf65270 */
[----:B-1----:R-:W-:Y:S01]  /*3ee0*/  LDSM.16.MT88.4 R76, [R212+0x3100] ;  /* 0x00310000d44c783b */ /* 0x002fe20000004200 */
[----:B------:R-:W-:Y:S01]  /*3ef0*/  UP2UR UR32, UPR, URZ, 0x4 ;  /* 0x000000043f207883 */ /* 0x000fe20008000000 */
[C---:B------:R-:W-:Y:S01]  /*3f00*/  IMAD R208, R3.reuse, 0x2, R210 ;  /* 0x0000000203d07824 */ /* 0x040fe200078e02d2 */
[----:B------:R-:W-:Y:S01]  /*3f10*/  UISETP.NE.AND UP2, UPT, UR31, URZ, UPT ;  /* 0x0000003f1f00728c */ /* 0x000fe2000bf45270 */
[----:B------:R-:W-:Y:S01]  /*3f20*/  IMAD R209, R3, 0x2, R212 ;  /* 0x0000000203d17824 */ /* 0x000fe200078e02d4 */
[----:B------:R-:W-:Y:S01]  /*3f30*/  UP2UR UR31, UPR, URZ, 0x2 ;  /* 0x000000023f1f7883 */ /* 0x000fe20008000000 */
[----:B------:R-:W-:Y:S01]  /*3f40*/  PLOP3.LUT P0, PT, PT, PT, UP3, 0x40, 0x0 ;  /* 0x000000000000781c */ /* 0x000fe20003f0e838 */
[----:B------:R-:W-:Y:S01]  /*3f50*/  UISETP.NE.AND UP1, UPT, UR33, URZ, UPT ;  /* 0x0000003f2100728c */ /* 0x000fe2000bf25270 */
[----:B------:R-:W-:Y:S01]  /*3f60*/  LDSM.16.MT88.4 R84, [R208+0x100] ;  /* 0x00010000d054783b */ /* 0x000fe20000004200 */
[----:B------:R-:W-:Y:S01]  /*3f70*/  UP2UR UR33, UPR, URZ, 0x1 ;  /* 0x000000013f217883 */ /* 0x000fe20008000000 */
[----:B------:R-:W-:Y:S01]  /*3f80*/  ISETP.GT.AND P0, PT, R0, 0x8, P0 ;  /* 0x000000080000780c */ /* 0x000fe20000704270 */
[----:B------:R-:W-:Y:S01]  /*3f90*/  UISETP.NE.AND UP0, UPT, UR34, URZ, UPT ;  /* 0x0000003f2200728c */ /* 0x000fe2000bf05270 */
[----:B------:R-:W-:Y:S01]  /*3fa0*/  LDSM.16.MT88.4 R108, [R212+0x100] ;  /* 0x00010000d46c783b */ /* 0x000fe20000004200 */
[----:B------:R-:W-:Y:S01]  /*3fb0*/  UISETP.NE.AND UP3, UPT, UR28, URZ, UPT ;  /* 0x0000003f1c00728c */ /* 0x000fe2000bf65270 */
[----:B------:R-:W-:-:S02]  /*3fc0*/  ISETP.LT.OR P0, PT, R20, 0x9, P0 ;  /* 0x000000091400780c */ /* 0x000fc40000701670 */
[----:B------:R-:W-:Y:S01]  /*3fd0*/  PLOP3.LUT P2, PT, PT, PT, UP1, 0x40, 0x0 ;  /* 0x000000000000781c */ /* 0x000fe20003f4e818 */
[----:B------:R-:W-:Y:S01]  /*3fe0*/  UISETP.NE.AND UP1, UPT, UR26, URZ, UPT ;  /* 0x0000003f1a00728c */ /* 0x000fe2000bf25270 */
[----:B------:R-:W-:Y:S01]  /*3ff0*/  PLOP3.LUT P6, PT, PT, PT, UP0, 0x40, 0x0 ;  /* 0x000000000000781c */ /* 0x000fe20003fce808 */
[----:B------:R-:W-:Y:S01]  /*4000*/  UISETP.NE.AND UP0, UPT, UR29, URZ, UPT ;  /* 0x0000003f1d00728c */ /* 0x000fe2000bf05270 */
[----:B------:R-:W-:Y:S01]  /*4010*/  FSEL R21, R31, -INF , !P0 ;  /* 0xff8000001f157808 */ /* 0x000fe20004000000 */
[----:B------:R-:W-:Y:S01]  /*4020*/  LDSM.16.MT88.4 R100, [R210+0x100] ;  /* 0x00010000d264783b */ /* 0x000fe20000004200 */
[C---:B------:R-:W-:Y:S02]  /*4030*/  ISETP.GT.AND P6, PT, R0.reuse, RZ, P6 ;  /* 0x000000ff0000720c */ /* 0x040fe400037c4270 */
[----:B------:R-:W-:Y:S01]  /*4040*/  ISETP.GT.AND P2, PT, R0, 0x1, P2 ;  /* 0x000000010000780c */ /* 0x000fe20001744270 */
[----:B------:R-:W-:Y:S01]  /*4050*/  LDSM.16.MT88.4 R92, [R209+0x100] ;  /* 0x00010000d15c783b */ /* 0x000fe20000004200 */
[----:B------:R-:W-:-:S02]  /*4060*/  ISETP.LT.OR P6, PT, R20, 0x1, P6 ;  /* 0x000000011400780c */ /* 0x000fc400037c1670 */
[----:B------:R-:W-:Y:S01]  /*4070*/  PLOP3.LUT P0, PT, PT, PT, UP0, 0x40, 0x0 ;  /* 0x000000000000781c */ /* 0x000fe20003f0e808 */
[----:B------:R-:W-:Y:S01]  /*4080*/  UISETP.NE.AND UP0, UPT, UR25, URZ, UPT ;  /* 0x0000003f1900728c */ /* 0x000fe2000bf05270 */
[----:B------:R-:W-:Y:S01]  /*4090*/  FSEL R25, R25, -INF , !P6 ;  /* 0xff80000019197808 */ /* 0x000fe20007000000 */
[----:B------:R-:W-:Y:S01]  /*40a0*/  LDSM.16.MT88.4 R68, [R210+0x3100] ;  /* 0x00310000d244783b */ /* 0x000fe20000004200 */
[----:B------:R-:W-:Y:S01]  /*40b0*/  PLOP3.LUT P6, PT, PT, PT, UP2, 0x40, 0x0 ;  /* 0x000000000000781c */ /* 0x000fe20003fce828 */
[----:B------:R-:W-:Y:S01]  /*40c0*/  UISETP.NE.AND UP2, UPT, UR27, URZ, UPT ;  /* 0x0000003f1b00728c */ /* 0x000fe2000bf45270 */
[C---:B------:R-:W-:Y:S01]  /*40d0*/  ISETP.GT.AND P0, PT, R0.reuse, 0x11, P0 ;  /* 0x000000110000780c */ /* 0x040fe20000704270 */
[----:B------:R-:W-:Y:S01]  /*40e0*/  LDSM.16.MT88.4 R56, [R209+0x3100] ;  /* 0x00310000d138783b */ /* 0x000fe20000004200 */
[----:B------:R-:W-:Y:S02]  /*40f0*/  ISETP.GT.AND P6, PT, R0, 0x9, P6 ;  /* 0x000000090000780c */ /* 0x000fe400037c4270 */
[----:B------:R-:W-:-:S02]  /*4100*/  ISETP.LT.OR P2, PT, R20, 0x2, P2 ;  /* 0x000000021400780c */ /* 0x000fc40001741670 */
[C---:B------:R-:W-:Y:S02]  /*4110*/  ISETP.LT.OR P6, PT, R20.reuse, 0xa, P6 ;  /* 0x0000000a1400780c */ /* 0x040fe400037c1670 */
[----:B------:R-:W-:Y:S02]  /*4120*/  ISETP.LT.OR P0, PT, R20, 0x12, P0 ;  /* 0x000000121400780c */ /* 0x000fe40000701670 */
[----:B------:R-:W-:Y:S02]  /*4130*/  FSEL R7, R7, -INF , !P6 ;  /* 0xff80000007077808 */ /* 0x000fe40007000000 */
[----:B------:R-:W-:Y:S01]  /*4140*/  PLOP3.LUT P6, PT, PT, PT, UP3, 0x40, 0x0 ;  /* 0x000000000000781c */ /* 0x000fe20003fce838 */
[----:B------:R-:W-:Y:S01]  /*4150*/  UISETP.NE.AND UP3, UPT, UR24, URZ, UPT ;  /* 0x0000003f1800728c */ /* 0x000fe2000bf65270 */
[----:B------:R-:W-:Y:S02]  /*4160*/  FSEL R23, R15, -INF , !P2 ;  /* 0xff8000000f177808 */ /* 0x000fe40005000000 */
[----:B------:R-:W-:-:S02]  /*4170*/  ISETP.GT.AND P6, PT, R0, 0x18, P6 ;  /* 0x000000180000780c */ /* 0x000fc400037c4270 */
[----:B------:R-:W-:Y:S02]  /*4180*/  FSEL R13, R11, -INF , !P0 ;  /* 0xff8000000b0d7808 */ /* 0x000fe40004000000 */
[----:B------:R-:W-:Y:S02]  /*4190*/  ISETP.LT.OR P6, PT, R20, 0x19, P6 ;  /* 0x000000191400780c */ /* 0x000fe400037c1670 */
[----:B------:R-:W-:Y:S01]  /*41a0*/  PLOP3.LUT P2, PT, PT, PT, UP4, 0x40, 0x0 ;  /* 0x000000000000781c */ /* 0x000fe20003f4e848 */
[----:B------:R-:W-:Y:S01]  /*41b0*/  UISETP.NE.AND UP4, UPT, UR20, URZ, UPT ;  /* 0x0000003f1400728c */ /* 0x000fe2000bf85270 */
[----:B------:R-:W-:Y:S02]  /*41c0*/  FSEL R11, R17, -INF , !P6 ;  /* 0xff800000110b7808 */ /* 0x000fe40007000000 */
[----:B------:R-:W-:Y:S02]  /*41d0*/  FMNMX.FTZ R17, R19, R18, !PT ;  /* 0x0000001213117209 */ /* 0x000fe40007810000 */
[----:B------:R-:W-:-:S02]  /*41e0*/  ISETP.GT.AND P2, PT, R0, 0x10, P2 ;  /* 0x000000100000780c */ /* 0x000fc40001744270 */
[----:B------:R-:W-:Y:S02]  /*41f0*/  FMNMX.FTZ R17, R14, R17, !PT ;  /* 0x000000110e117209 */ /* 0x000fe40007810000 */
[----:B------:R-:W-:Y:S02]  /*4200*/  ISETP.LT.OR P2, PT, R20, 0x11, P2 ;  /* 0x000000111400780c */ /* 0x000fe40001741670 */
[----:B------:R-:W-:Y:S02]  /*4210*/  FMNMX.FTZ R17, R12, R17, !PT ;  /* 0x000000110c117209 */ /* 0x000fe40007810000 */
[----:B------:R-:W-:Y:S02]  /*4220*/  FSEL R15, R26, -INF , !P2 ;  /* 0xff8000001a0f7808 */ /* 0x000fe40005000000 */
[----:B------:R-:W-:Y:S01]  /*4230*/  PLOP3.LUT P2, PT, PT, PT, UP2, 0x40, 0x0 ;  /* 0x000000000000781c */ /* 0x000fe20003f4e828 */
[----:B------:R-:W-:Y:S01]  /*4240*/  UISETP.NE.AND UP2, UPT, UR23, URZ, UPT ;  /* 0x0000003f1700728c */ /* 0x000fe2000bf45270 */
[----:B------:R-:W-:-:S02]  /*4250*/  FMNMX.FTZ R17, R10, R17, !PT ;  /* 0x000000110a117209 */ /* 0x000fc40007810000 */
[----:B------:R-:W-:Y:S02]  /*4260*/  ISETP.GT.AND P2, PT, R0, 0x19, P2 ;  /* 0x000000190000780c */ /* 0x000fe40001744270 */
[----:B------:R-:W-:Y:S02]  /*4270*/  FMNMX.FTZ R17, R6, R17, !PT ;  /* 0x0000001106117209 */ /* 0x000fe40007810000 */
[----:B------:R-:W-:Y:S02]  /*4280*/  ISETP.LT.OR P2, PT, R20, 0x1a, P2 ;  /* 0x0000001a1400780c */ /* 0x000fe40001741670 */
[----:B------:R-:W-:Y:S02]  /*4290*/  FMNMX.FTZ R17, R4, R17, !PT ;  /* 0x0000001104117209 */ /* 0x000fe40007810000 */
[----:B------:R-:W-:Y:S02]  /*42a0*/  FSEL R9, R16, -INF , !P2 ;  /* 0xff80000010097808 */ /* 0x000fe40005000000 */
[----:B------:R-:W-:-:S02]  /*42b0*/  FMNMX.FTZ R17, R8, R17, !PT ;  /* 0x0000001108117209 */ /* 0x000fc40007810000 */
[----:B------:R-:W-:Y:S02]  /*42c0*/  FMNMX.FTZ R16, R25, R23, !PT ;  /* 0x0000001719107209 */ /* 0x000fe40007810000 */
[----:B------:R-:W-:Y:S02]  /*42d0*/  FMNMX.FTZ R17, R32, R17, !PT ;  /* 0x0000001120117209 */ /* 0x000fe40007810000 */
[----:B------:R-:W-:Y:S02]  /*42e0*/  FMNMX.FTZ R16, R21, R16, !PT ;  /* 0x0000001015107209 */ /* 0x000fe40007810000 */
[----:B------:R-:W-:Y:S01]  /*42f0*/  PLOP3.LUT P0, PT, PT, PT, UP1, 0x40, 0x0 ;  /* 0x000000000000781c */ /* 0x000fe20003f0e818 */
[----:B------:R-:W-:Y:S01]  /*4300*/  UISETP.NE.AND UP1, UPT, UR22, URZ, UPT ;  /* 0x0000003f1600728c */ /* 0x000fe2000bf25270 */
[----:B------:R-:W-:Y:S02]  /*4310*/  FMNMX.FTZ R17, R30, R17, !PT ;  /* 0x000000111e117209 */ /* 0x000fe40007810000 */
[----:B------:R-:W-:-:S02]  /*4320*/  FMNMX.FTZ R16, R7, R16, !PT ;  /* 0x0000001007107209 */ /* 0x000fc40007810000 */
[----:B------:R-:W-:Y:S02]  /*4330*/  ISETP.GT.AND P0, PT, R0, 0x20, P0 ;  /* 0x000000200000780c */ /* 0x000fe40000704270 */
[----:B------:R-:W-:Y:S02]  /*4340*/  FMNMX.FTZ R17, R28, R17, !PT ;  /* 0x000000111c117209 */ /* 0x000fe40007810000 */
[----:B------:R-:W-:Y:S01]  /*4350*/  PLOP3.LUT P6, PT, PT, PT, UP0, 0x40, 0x0 ;  /* 0x000000000000781c */ /* 0x000fe20003fce808 */
[----:B------:R-:W-:Y:S01]  /*4360*/  UISETP.NE.AND UP0, UPT, UR21, URZ, UPT ;  /* 0x0000003f1500728c */ /* 0x000fe2000bf05270 */
[----:B------:R-:W-:Y:S02]  /*4370*/  FMNMX.FTZ R16, R15, R16, !PT ;  /* 0x000000100f107209 */ /* 0x000fe40007810000 */
[----:B------:R-:W-:Y:S02]  /*4380*/  ISETP.LT.OR P0, PT, R20, 0x21, P0 ;  /* 0x000000211400780c */ /* 0x000fe40000701670 */
[----:B------:R-:W-:-:S02]  /*4390*/  FMNMX.FTZ R17, R124, R17, !PT ;  /* 0x000000117c117209 */ /* 0x000fc40007810000 */
[----:B------:R-:W-:Y:S01]  /*43a0*/  PLOP3.LUT P2, PT, PT, PT, UP3, 0x40, 0x0 ;  /* 0x000000000000781c */ /* 0x000fe20003f4e838 */
[----:B------:R-:W-:Y:S01]  /*43b0*/  UISETP.NE.AND UP3, UPT, UR19, URZ, UPT ;  /* 0x0000003f1300728c */ /* 0x000fe2000bf65270 */
[----:B------:R-:W-:Y:S02]  /*43c0*/  ISETP.GT.AND P6, PT, R0, 0x21, P6 ;  /* 0x000000210000780c */ /* 0x000fe400037c4270 */
[----:B------:R-:W-:Y:S02]  /*43d0*/  FMNMX.FTZ R16, R13, R16, !PT ;  /* 0x000000100d107209 */ /* 0x000fe40007810000 */
[----:B------:R-:W-:Y:S02]  /*43e0*/  FSEL R141, R141, -INF , !P0 ;  /* 0xff8000008d8d7808 */ /* 0x000fe40004000000 */
[----:B------:R-:W-:Y:S02]  /*43f0*/  FMNMX.FTZ R17, R138, R17, !PT ;  /* 0x000000118a117209 */ /* 0x000fe40007810000 */
[----:B------:R-:W-:Y:S01]  /*4400*/  PLOP3.LUT P0, PT, PT, PT, UP2, 0x40, 0x0 ;  /* 0x000000000000781c */ /* 0x000fe20003f0e828 */
[----:B------:R-:W-:Y:S01]  /*4410*/  UISETP.NE.AND UP2, UPT, UR18, URZ, UPT ;  /* 0x0000003f1200728c */ /* 0x000fe2000bf45270 */
[----:B------:R-:W-:-:S02]  /*4420*/  ISETP.LT.OR P6, PT, R20, 0x22, P6 ;  /* 0x000000221400780c */ /* 0x000fc400037c1670 */
[----:B------:R-:W-:Y:S02]  /*4430*/  ISETP.GT.AND P2, PT, R0, 0x28, P2 ;  /* 0x000000280000780c */ /* 0x000fe40001744270 */
[----:B------:R-:W-:Y:S02]  /*4440*/  FMNMX.FTZ R16, R11, R16, !PT ;  /* 0x000000100b107209 */ /* 0x000fe40007810000 */
[----:B------:R-:W-:Y:S02]  /*4450*/  FMNMX.FTZ R17, R148, R17, !PT ;  /* 0x0000001194117209 */ /* 0x000fe40007810000 */
[----:B------:R-:W-:Y:S02]  /*4460*/  FSEL R125, R125, -INF , !P6 ;  /* 0xff8000007d7d7808 */ /* 0x000fe40007000000 */
[----:B------:R-:W-:Y:S02]  /*4470*/  ISETP.LT.OR P2, PT, R20, 0x29, P2 ;  /* 0x000000291400780c */ /* 0x000fe40001741670 */
[----:B------:R-:W-:-:S02]  /*4480*/  ISETP.GT.AND P0, PT, R0, 0x29, P0 ;  /* 0x000000290000780c */ /* 0x000fc40000704270 */
[----:B------:R-:W-:Y:S02]  /*4490*/  FMNMX.FTZ R16, R9, R16, !PT ;  /* 0x0000001009107209 */ /* 0x000fe40007810000 */
[----:B------:R-:W-:Y:S01]  /*44a0*/  PLOP3.LUT P6, PT, PT, PT, UP1, 0x40, 0x0 ;  /* 0x000000000000781c */ /* 0x000fe20003fce818 */
[----:B------:R-:W-:Y:S01]  /*44b0*/  UISETP.NE.AND UP1, UPT, UR17, URZ, UPT ;  /* 0x0000003f1100728c */ /* 0x000fe2000bf25270 */
[----:B------:R-:W-:Y:S02]  /*44c0*/  FMNMX.FTZ R17, R142, R17, !PT ;  /* 0x000000118e117209 */ /* 0x000fe40007810000 */
[----:B------:R-:W-:Y:S02]  /*44d0*/  FSEL R139, R139, -INF , !P2 ;  /* 0xff8000008b8b7808 */ /* 0x000fe40005000000 */
[----:B------:R-:W-:Y:S02]  /*44e0*/  ISETP.LT.OR P0, PT, R20, 0x2a, P0 ;  /* 0x0000002a1400780c */ /* 0x000fe40000701670 */
[----:B------:R-:W-:-:S02]  /*44f0*/  FMNMX.FTZ R16, R141, R16, !PT ;  /* 0x000000108d107209 */ /* 0x000fc40007810000 */
[----:B------:R-:W-:Y:S01]  /*4500*/  PLOP3.LUT P2, PT, PT, PT, UP0, 0x40, 0x0 ;  /* 0x000000000000781c */ /* 0x000fe20003f4e808 */
[----:B------:R-:W-:Y:S01]  /*4510*/  UISETP.NE.AND UP0, UPT, UR16, URZ, UPT ;  /* 0x0000003f1000728c */ /* 0x000fe2000bf05270 */
[----:B------:R-:W-:Y:S02]  /*4520*/  ISETP.GT.AND P6, PT, R0, 0x30, P6 ;  /* 0x000000300000780c */ /* 0x000fe400037c4270 */
[----:B------:R-:W-:Y:S01]  /*4530*/  FMNMX.FTZ R17, R140, R17, !PT ;  /* 0x000000118c117209 */ /* 0x000fe20007810000 */
[----:B------:R-:W-:Y:S01]  /*4540*/  ULDC.64 UR16, c[0x0][0x2c8] ;  /* 0x0000b20000107ab9 */ /* 0x000fe20000000a00 */
[----:B------:R-:W-:Y:S01]  /*4550*/  FSEL R131, R131, -INF , !P0 ;  /* 0xff80000083837808 */ /* 0x000fe20004000000 */
[----:B------:R-:W-:Y:S01]  /*4560*/  UIMAD.WIDE.U32 UR18, UR15, UR16, URZ ;  /* 0x000000100f1272a5 */ /* 0x000fe2000f8e003f */
[----:B------:R-:W-:Y:S02]  /*4570*/  FMNMX.FTZ R16, R125, R16, !PT ;  /* 0x000000107d107209 */ /* 0x000fe40007810000 */
[----:B------:R-:W-:Y:S01]  /*4580*/  PLOP3.LUT P0, PT, PT, PT, UP4, 0x40, 0x0 ;  /* 0x000000000000781c */ /* 0x000fe20003f0e848 */
[----:B------:R-:W-:Y:S01]  /*4590*/  UISETP.NE.AND UP4, UPT, UR4, URZ, UPT ;  /* 0x0000003f0400728c */ /* 0x000fe2000bf85270 */
[----:B------:R-:W-:Y:S01]  /*45a0*/  ISETP.LT.OR P6, PT, R20, 0x31, P6 ;  /* 0x000000311400780c */ /* 0x000fe200037c1670 */
[----:B------:R-:W-:Y:S01]  /*45b0*/  UIADD3 UR4, UR7, -0x2, URZ ;  /* 0xfffffffe07047890 */ /* 0x000fe2000fffe03f */
[----:B------:R-:W-:-:S02]  /*45c0*/  ISETP.GT.AND P2, PT, R0, 0x31, P2 ;  /* 0x000000310000780c */ /* 0x000fc40001744270 */
[----:B------:R-:W-:Y:S01]  /*45d0*/  FMNMX.FTZ R17, R156, R17, !PT ;  /* 0x000000119c117209 */ /* 0x000fe20007810000 */
[----:B------:R-:W-:Y:S01]  /*45e0*/  ULDC UR7, c[0x0][0x328] ;  /* 0x0000ca0000077ab9 */ /* 0x000fe20000000800 */
[----:B------:R-:W-:Y:S01]  /*45f0*/  FMNMX.FTZ R16, R139, R16, !PT ;  /* 0x000000108b107209 */ /* 0x000fe20007810000 */
[----:B------:R-:W-:Y:S01]  /*4600*/  IMAD.U32 R168, RZ, RZ, UR4 ;  /* 0x00000004ffa87e24 */ /* 0x000fe2000f8e00ff */
[----:B------:R-:W-:Y:S02]  /*4610*/  FSEL R161, R161, -INF , !P6 ;  /* 0xff800000a1a17808 */ /* 0x000fe40007000000 */
[----:B------:R-:W-:Y:S02]  /*4620*/  ISETP.LT.OR P2, PT, R20, 0x32, P2 ;  /* 0x000000321400780c */ /* 0x000fe40001741670 */
[----:B------:R-:W-:Y:S02]  /*4630*/  ISETP.GT.AND P0, PT, R0, 0x38, P0 ;  /* 0x000000380000780c */ /* 0x000fe40000704270 */
[----:B------:R-:W-:Y:S01]  /*4640*/  PLOP3.LUT P6, PT, PT, PT, UP3, 0x40, 0x0 ;  /* 0x000000000000781c */ /* 0x000fe20003fce838 */
[----:B------:R-:W-:Y:S01]  /*4650*/  UISETP.NE.AND UP3, UPT, UR30, URZ, UPT ;  /* 0x0000003f1e00728c */ /* 0x000fe2000bf65270 */
[----:B------:R-:W-:-:S02]  /*4660*/  FMNMX.FTZ R17, R154, R17, !PT ;  /* 0x000000119a117209 */ /* 0x000fc40007810000 */
[----:B------:R-:W-:Y:S02]  /*4670*/  FMNMX.FTZ R16, R131, R16, !PT ;  /* 0x0000001083107209 */ /* 0x000fe40007810000 */
[----:B------:R-:W-:Y:S02]  /*4680*/  FSEL R149, R149, -INF , !P2 ;  /* 0xff80000095957808 */ /* 0x000fe40005000000 */
[----:B------:R-:W-:Y:S02]  /*4690*/  ISETP.LT.OR P0, PT, R20, 0x39, P0 ;  /* 0x000000391400780c */ /* 0x000fe40000701670 */
[----:B------:R-:W-:Y:S01]  /*46a0*/  PLOP3.LUT P2, PT, PT, PT, UP2, 0x40, 0x0 ;  /* 0x000000000000781c */ /* 0x000fe20003f4e828 */
[----:B------:R-:W-:Y:S01]  /*46b0*/  UISETP.NE.AND UP2, UPT, UR32, URZ, UPT ;  /* 0x0000003f2000728c */ /* 0x000fe2000bf45270 */
[----:B------:R-:W-:Y:S02]  /*46c0*/  ISETP.GT.AND P6, PT, R0, 0x39, P6 ;  /* 0x000000390000780c */ /* 0x000fe400037c4270 */
[----:B------:R-:W-:-:S02]  /*46d0*/  FMNMX.FTZ R17, R152, R17, !PT ;  /* 0x0000001198117209 */ /* 0x000fc40007810000 */
[----:B------:R-:W-:Y:S02]  /*46e0*/  FMNMX.FTZ R16, R161, R16, !PT ;  /* 0x00000010a1107209 */ /* 0x000fe40007810000 */
[----:B------:R-:W-:Y:S02]  /*46f0*/  FSEL R159, R159, -INF , !P0 ;  /* 0xff8000009f9f7808 */ /* 0x000fe40004000000 */
[----:B------:R-:W-:Y:S01]  /*4700*/  PLOP3.LUT P0, PT, PT, PT, UP1, 0x40, 0x0 ;  /* 0x000000000000781c */ /* 0x000fe20003f0e818 */
[----:B------:R-:W-:Y:S01]  /*4710*/  UISETP.NE.AND UP1, UPT, UR31, URZ, UPT ;  /* 0x0000003f1f00728c */ /* 0x000fe2000bf25270 */
[----:B------:R-:W-:Y:S02]  /*4720*/  ISETP.LT.OR P6, PT, R20, 0x3a, P6 ;  /* 0x0000003a1400780c */ /* 0x000fe400037c1670 */
[----:B------:R-:W-:Y:S02]  /*4730*/  ISETP.GT.AND P2, PT, R0, 0x40, P2 ;  /* 0x000000400000780c */ /* 0x000fe40001744270 */
[----:B------:R-:W-:-:S02]  /*4740*/  FMNMX.FTZ R17, R150, R17, !PT ;  /* 0x0000001196117209 */ /* 0x000fc40007810000 */
[----:B------:R-:W-:Y:S02]  /*4750*/  FMNMX.FTZ R16, R149, R16, !PT ;  /* 0x0000001095107209 */ /* 0x000fe40007810000 */
[----:B------:R-:W-:Y:S02]  /*4760*/  FSEL R153, R153, -INF , !P6 ;  /* 0xff80000099997808 */ /* 0x000fe40007000000 */
[----:B------:R-:W-:Y:S01]  /*4770*/  ISETP.LT.OR P2, PT, R20, 0x41, P2 ;  /* 0x000000411400780c */ /* 0x000fe20001741670 */
[----:B------:R-:W-:Y:S01]  /*4780*/  @UP1 USHF.R.U32.HI UR15, URZ, UR17, UR19 ;  /* 0x000000113f0f1299 */ /* 0x000fe20008011613 */
[----:B------:R-:W-:Y:S02]  /*4790*/  ISETP.GT.AND P0, PT, R0, 0x41, P0 ;  /* 0x000000410000780c */ /* 0x000fe40000704270 */
[----:B------:R-:W-:Y:S01]  /*47a0*/  PLOP3.LUT P6, PT, PT, PT, UP0, 0x40, 0x0 ;  /* 0x000000000000781c */ /* 0x000fe20003fce808 */
[----:B------:R-:W-:Y:S01]  /*47b0*/  UISETP.NE.AND UP0, UPT, UR33, URZ, UPT ;  /* 0x0000003f2100728c */ /* 0x000fe2000bf05270 */
[----:B------:R-:W-:Y:S01]  /*47c0*/  FMNMX.FTZ R17, R136, R17, !PT ;  /* 0x0000001188117209 */ /* 0x000fe20007810000 */
[----:B------:R-:W-:Y:S01]  /*47d0*/  UIADD3 UR14, UR14, UR15, URZ ;  /* 0x0000000f0e0e7290 */ /* 0x000fe2000fffe03f */
[----:B------:R-:W-:-:S02]  /*47e0*/  FMNMX.FTZ R16, R159, R16, !PT ;  /* 0x000000109f107209 */ /* 0x000fc40007810000 */
[----:B------:R-:W-:Y:S01]  /*47f0*/  FSEL R157, R157, -INF , !P2 ;  /* 0xff8000009d9d7808 */ /* 0x000fe20005000000 */
[----:B------:R-:W-:Y:S01]  /*4800*/  UIADD3 UR7, UR14, UR7, URZ ;  /* 0x000000070e077290 */ /* 0x000fe2000fffe03f */
[----:B------:R-:W-:Y:S02]  /*4810*/  ISETP.LT.OR P0, PT, R20, 0x42, P0 ;  /* 0x000000421400780c */ /* 0x000fe40000701670 */
[----:B------:R-:W-:Y:S02]  /*4820*/  PLOP3.LUT P2, PT, PT, PT, UP6, 0x40, 0x0 ;  /* 0x000000000000781c */ /* 0x000fe40003f4e868 */
[----:B------:R-:W-:Y:S02]  /*4830*/  ISETP.GT.AND P6, PT, R0, 0x48, P6 ;  /* 0x000000480000780c */ /* 0x000fe400037c4270 */
[----:B------:R-:W-:Y:S02]  /*4840*/  FMNMX.FTZ R17, R134, R17, !PT ;  /* 0x0000001186117209 */ /* 0x000fe40007810000 */
[----:B------:R-:W-:-:S02]  /*4850*/  FMNMX.FTZ R22, R153, R16, !PT ;  /* 0x0000001099167209 */ /* 0x000fc40007810000 */
[----:B------:R-:W-:Y:S02]  /*4860*/  FSEL R155, R155, -INF , !P0 ;  /* 0xff8000009b9b7808 */ /* 0x000fe40004000000 */
[----:B------:R-:W-:Y:S02]  /*4870*/  ISETP.LT.OR P6, PT, R20, 0x49, P6 ;  /* 0x000000491400780c */ /* 0x000fe400037c1670 */
[----:B------:R-:W-:Y:S02]  /*4880*/  PLOP3.LUT P0, PT, PT, PT, UP5, 0x40, 0x0 ;  /* 0x000000000000781c */ /* 0x000fe40003f0e858 */
[----:B------:R-:W-:Y:S02]  /*4890*/  ISETP.GT.AND P2, PT, R0, 0x49, P2 ;  /* 0x000000490000780c */ /* 0x000fe40001744270 */
[----:B------:R-:W-:Y:S02]  /*48a0*/  FMNMX.FTZ R17, R132, R17, !PT ;  /* 0x0000001184117209 */ /* 0x000fe40007810000 */
[----:B------:R-:W-:-:S02]  /*48b0*/  FMNMX.FTZ R22, R157, R22, !PT ;  /* 0x000000169d167209 */ /* 0x000fc40007810000 */
[----:B------:R-:W-:Y:S02]  /*48c0*/  FSEL R151, R151, -INF , !P6 ;  /* 0xff80000097977808 */ /* 0x000fe40007000000 */
[----:B------:R-:W-:Y:S02]  /*48d0*/  ISETP.GT.AND P0, PT, R0, 0x50, P0 ;  /* 0x000000500000780c */ /* 0x000fe40000704270 */
[----:B------:R-:W-:Y:S02]  /*48e0*/  ISETP.LT.OR P2, PT, R20, 0x4a, P2 ;  /* 0x0000004a1400780c */ /* 0x000fe40001741670 */
[----:B------:R-:W-:Y:S02]  /*48f0*/  FMNMX.FTZ R16, R130, R17, !PT ;  /* 0x0000001182107209 */ /* 0x000fe40007810000 */
[----:B------:R-:W-:Y:S02]  /*4900*/  PLOP3.LUT P6, PT, PT, PT, UP4, 0x40, 0x0 ;  /* 0x000000000000781c */ /* 0x000fe40003fce848 */
[----:B------:R-:W-:Y:S01]  /*4910*/  FMNMX.FTZ R22, R155, R22, !PT ;  /* 0x000000169b167209 */ /* 0x000fe20007810000 */
[----:B------:R-:W1:Y:S01]  /*4920*/  SHFL.BFLY PT, R17, R16, 0x2, 0x1f ;  /* 0x0c401f0010117f89 */ /* 0x000e6200000e0000 */
[----:B------:R-:W-:-:S02]  /*4930*/  ISETP.LT.OR P0, PT, R20, 0x51, P0 ;  /* 0x000000511400780c */ /* 0x000fc40000701670 */
[----:B------:R-:W-:Y:S02]  /*4940*/  FSEL R143, R143, -INF , !P2 ;  /* 0xff8000008f8f7808 */ /* 0x000fe40005000000 */
[----:B------:R-:W-:Y:S02]  /*4950*/  PLOP3.LUT P2, PT, PT, PT, UP3, 0x40, 0x0 ;  /* 0x000000000000781c */ /* 0x000fe40003f4e838 */
[----:B------:R-:W-:Y:S02]  /*4960*/  ISETP.GT.AND P6, PT, R0, 0x51, P6 ;  /* 0x000000510000780c */ /* 0x000fe400037c4270 */
[----:B------:R-:W-:Y:S02]  /*4970*/  FMNMX.FTZ R22, R151, R22, !PT ;  /* 0x0000001697167209 */ /* 0x000fe40007810000 */
[----:B------:R-:W-:Y:S02]  /*4980*/  FSEL R135, R135, -INF , !P0 ;  /* 0xff80000087877808 */ /* 0x000fe40004000000 */
[----:B------:R-:W-:-:S02]  /*4990*/  PLOP3.LUT P0, PT, PT, PT, UP2, 0x40, 0x0 ;  /* 0x000000000000781c */ /* 0x000fc40003f0e828 */
[----:B------:R-:W-:Y:S02]  /*49a0*/  ISETP.GT.AND P2, PT, R0, 0x58, P2 ;  /* 0x000000580000780c */ /* 0x000fe40001744270 */
[----:B------:R-:W-:Y:S02]  /*49b0*/  ISETP.LT.OR P6, PT, R20, 0x52, P6 ;  /* 0x000000521400780c */ /* 0x000fe400037c1670 */
[----:B------:R-:W-:Y:S02]  /*49c0*/  FMNMX.FTZ R22, R143, R22, !PT ;  /* 0x000000168f167209 */ /* 0x000fe40007810000 */
[----:B------:R-:W-:Y:S02]  /*49d0*/  ISETP.GT.AND P0, PT, R0, 0x59, P0 ;  /* 0x000000590000780c */ /* 0x000fe40000704270 */
[----:B------:R-:W-:Y:S02]  /*49e0*/  ISETP.LT.OR P2, PT, R20, 0x59, P2 ;  /* 0x000000591400780c */ /* 0x000fe40001741670 */
[----:B------:R-:W-:-:S02]  /*49f0*/  FSEL R133, R133, -INF , !P6 ;  /* 0xff80000085857808 */ /* 0x000fc40007000000 */
[----:B------:R-:W-:Y:S02]  /*4a00*/  FMNMX.FTZ R22, R135, R22, !PT ;  /* 0x0000001687167209 */ /* 0x000fe40007810000 */
[----:B------:R-:W-:Y:S02]  /*4a10*/  ISETP.LT.OR P0, PT, R20, 0x5a, P0 ;  /* 0x0000005a1400780c */ /* 0x000fe40000701670 */
[----:B------:R-:W-:Y:S02]  /*4a20*/  FSEL R129, R129, -INF , !P2 ;  /* 0xff80000081817808 */ /* 0x000fe40005000000 */
[----:B------:R-:W-:Y:S02]  /*4a30*/  FMNMX.FTZ R22, R133, R22, !PT ;  /* 0x0000001685167209 */ /* 0x000fe40007810000 */
[----:B------:R-:W-:Y:S02]  /*4a40*/  FSEL R127, R127, -INF , !P0 ;  /* 0xff8000007f7f7808 */ /* 0x000fe40004000000 */
[----:B------:R-:W-:-:S02]  /*4a50*/  FMNMX.FTZ R20, R129, R22, !PT ;  /* 0x0000001681147209 */ /* 0x000fc40007810000 */
[----:B-1----:R-:W-:Y:S02]  /*4a60*/  FMNMX.FTZ R27, R16, R17, !PT ;  /* 0x00000011101b7209 */ /* 0x002fe40007810000 */
[----:B------:R-:W-:-:S03]  /*4a70*/  FMNMX.FTZ R20, R127, R20, !PT ;  /* 0x000000147f147209 */ /* 0x000fc60007810000 */
[----:B------:R-:W1:Y:S04]  /*4a80*/  SHFL.BFLY PT, R0, R27, 0x1, 0x1f ;  /* 0x0c201f001b007f89 */ /* 0x000e6800000e0000 */
[----:B------:R-:W2:Y:S01]  /*4a90*/  SHFL.BFLY PT, R17, R20, 0x2, 0x1f ;  /* 0x0c401f0014117f89 */ /* 0x000ea200000e0000 */
[----:B-1----:R-:W-:Y:S02]  /*4aa0*/  FMNMX.FTZ R0, R27, R0, !PT ;  /* 0x000000001b007209 */ /* 0x002fe40007810000 */
[----:B--2---:R-:W-:-:S03]  /*4ab0*/  FMNMX.FTZ R17, R20, R17, !PT ;  /* 0x0000001114117209 */ /* 0x004fc60007810000 */
[C---:B------:R-:W-:Y:S01]  /*4ac0*/  FMUL.FTZ R137, R0.reuse, c[0x0][0x2d0] ;  /* 0x0000b40000897a20 */ /* 0x040fe20000410000 */
[----:B------:R-:W-:Y:S01]  /*4ad0*/  FSETP.NEU.FTZ.AND P0, PT, R0, -INF , PT ;  /* 0xff8000000000780b */ /* 0x000fe20003f1d000 */
[----:B------:R-:W1:Y:S03]  /*4ae0*/  SHFL.BFLY PT, R116, R17, 0x1, 0x1f ;  /* 0x0c201f0011747f89 */ /* 0x000e6600000e0000 */
[----:B------:R-:W-:-:S05]  /*4af0*/  FSEL R137, R137, RZ, P0 ;  /* 0x000000ff89897208 */ /* 0x000fca0000000000 */
[--C-:B------:R-:W-:Y:S02]  /*4b00*/  FFMA.FTZ R49, R19, c[0x0][0x2d0], -R137.reuse ;  /* 0x0000b40013317a23 */ /* 0x100fe40000010889 */
[--C-:B------:R-:W-:Y:S02]  /*4b10*/  FFMA.FTZ R46, R18, c[0x0][0x2d0], -R137.reuse ;  /* 0x0000b400122e7a23 */ /* 0x100fe40000010889 */
[--C-:B------:R-:W-:Y:S02]  /*4b20*/  FFMA.FTZ R47, R14, c[0x0][0x2d0], -R137.reuse ;  /* 0x0000b4000e2f7a23 */ /* 0x100fe40000010889 */
[--C-:B------:R-:W-:Y:S01]  /*4b30*/  FFMA.FTZ R42, R12, c[0x0][0x2d0], -R137.reuse ;  /* 0x0000b4000c2a7a23 */ /* 0x100fe20000010889 */
[----:B------:R-:W-:Y:S01]  /*4b40*/  MUFU.EX2 R49, R49 ;  /* 0x0000003100317308 */ /* 0x000fe20000000800 */
[--C-:B------:R-:W-:Y:S02]  /*4b50*/  FFMA.FTZ R40, R6, c[0x0][0x2d0], -R137.reuse ;  /* 0x0000b40006287a23 */ /* 0x100fe40000010889 */
[----:B------:R-:W-:-:S02]  /*4b60*/  FFMA.FTZ R41, R4, c[0x0][0x2d0], -R137 ;  /* 0x0000b40004297a23 */ /* 0x000fc40000010889 */
[--C-:B------:R-:W-:Y:S02]  /*4b70*/  FFMA.FTZ R45, R10, c[0x0][0x2d0], -R137.reuse ;  /* 0x0000b4000a2d7a23 */ /* 0x100fe40000010889 */
[--C-:B------:R-:W-:Y:S01]  /*4b80*/  FFMA.FTZ R36, R8, c[0x0][0x2d0], -R137.reuse ;  /* 0x0000b40008247a23 */ /* 0x100fe20000010889 */
[----:B------:R-:W2:Y:S01]  /*4b90*/  MUFU.EX2 R46, R46 ;  /* 0x0000002e002e7308 */ /* 0x000ea20000000800 */
[--C-:B------:R-:W-:Y:S01]  /*4ba0*/  FFMA.FTZ R119, R32, c[0x0][0x2d0], -R137.reuse ;  /* 0x0000b40020777a23 */ /* 0x100fe20000010889 */
[----:B-1----:R-:W-:Y:S01]  /*4bb0*/  FMNMX.FTZ R116, R17, R116, !PT ;  /* 0x0000007411747209 */ /* 0x002fe20007810000 */
[--C-:B------:R-:W-:Y:S01]  /*4bc0*/  FFMA.FTZ R50, R30, c[0x0][0x2d0], -R137.reuse ;  /* 0x0000b4001e327a23 */ /* 0x100fe20000010889 */
[----:B------:R-:W-:Y:S01]  /*4bd0*/  LDSM.16.MT88.4 R16, [R209+0x900] ;  /* 0x00090000d110783b */ /* 0x000fe20000004200 */
[--C-:B------:R-:W-:Y:S01]  /*4be0*/  FFMA.FTZ R118, R28, c[0x0][0x2d0], -R137.reuse ;  /* 0x0000b4001c767a23 */ /* 0x100fe20000010889 */
[C---:B------:R-:W-:Y:S01]  /*4bf0*/  FSETP.NEU.FTZ.AND P0, PT, R116.reuse, -INF , PT ;  /* 0xff8000007400780b */ /* 0x040fe20003f1d000 */
[----:B------:R-:W-:Y:S01]  /*4c00*/  FMUL.FTZ R126, R116, c[0x0][0x2d0] ;  /* 0x0000b400747e7a20 */ /* 0x000fe20000410000 */
[----:B------:R-:W-:Y:S01]  /*4c10*/  MUFU.EX2 R47, R47 ;  /* 0x0000002f002f7308 */ /* 0x000fe20000000800 */
[----:B------:R-:W-:Y:S01]  /*4c20*/  LDSM.16.MT88.4 R32, [R210+0x3900] ;  /* 0x00390000d220783b */ /* 0x000fe20000004200 */
[----:B------:R-:W-:-:S02]  /*4c30*/  FFMA.FTZ R117, R124, c[0x0][0x2d0], -R137 ;  /* 0x0000b4007c757a23 */ /* 0x000fc40000010889 */
[----:B------:R-:W-:Y:S01]  /*4c40*/  FSEL R126, R126, RZ, P0 ;  /* 0x000000ff7e7e7208 */ /* 0x000fe20000000000 */
[----:B------:R-:W-:Y:S01]  /*4c50*/  LDSM.16.MT88.4 R28, [R209+0x3900] ;  /* 0x00390000d11c783b */ /* 0x000fe20000004200 */
[----:B------:R-:W-:Y:S01]  /*4c60*/  FFMA.FTZ R138, R138, c[0x0][0x2d0], -R137 ;  /* 0x0000b4008a8a7a23 */ /* 0x000fe20000010889 */
[----:B--2---:R-:W-:Y:S01]  /*4c70*/  F2FP.PACK_AB R64, R46, R49 ;  /* 0x000000312e40723e */ /* 0x004fe200000000ff */
[----:B------:R-:W1:Y:S01]  /*4c80*/  MUFU.EX2 R42, R42 ;  /* 0x0000002a002a7308 */ /* 0x000e620000000800 */
[--C-:B------:R-:W-:Y:S01]  /*4c90*/  FFMA.FTZ R48, R25, c[0x0][0x2d0], -R126.reuse ;  /* 0x0000b40019307a23 */ /* 0x100fe2000001087e */
[----:B------:R-:W-:Y:S01]  /*4ca0*/  PLOP3.LUT P0, PT, PT, PT, UP0, 0x40, 0x0 ;  /* 0x000000000000781c */ /* 0x000fe20003f0e808 */
[--C-:B------:R-:W-:Y:S01]  /*4cb0*/  FFMA.FTZ R51, R23, c[0x0][0x2d0], -R126.reuse ;  /* 0x0000b40017337a23 */ /* 0x100fe2000001087e */
[----:B------:R-:W-:Y:S01]  /*4cc0*/  LDSM.16.MT88.4 R24, [R212+0x900] ;  /* 0x00090000d418783b */ /* 0x000fe20000004200 */
[--C-:B------:R-:W-:Y:S02]  /*4cd0*/  FFMA.FTZ R44, R21, c[0x0][0x2d0], -R126.reuse ;  /* 0x0000b400152c7a23 */ /* 0x100fe4000001087e */
[--C-:B------:R-:W-:Y:S01]  /*4ce0*/  FFMA.FTZ R43, R7, c[0x0][0x2d0], -R126.reuse ;  /* 0x0000b400072b7a23 */ /* 0x100fe2000001087e */
[----:B------:R-:W-:Y:S01]  /*4cf0*/  MUFU.EX2 R48, R48 ;  /* 0x0000003000307308 */ /* 0x000fe20000000800 */
[----:B------:R-:W2:Y:S01]  /*4d00*/  LDSM.16.MT88.4 R4, [R208+0x3100] ;  /* 0x00310000d004783b */ /* 0x000ea20000004200 */
[----:B------:R-:W-:-:S02]  /*4d10*/  FFMA.FTZ R39, R15, c[0x0][0x2d0], -R126 ;  /* 0x0000b4000f277a23 */ /* 0x000fc4000001087e */
[--C-:B------:R-:W-:Y:S01]  /*4d20*/  FFMA.FTZ R38, R13, c[0x0][0x2d0], -R126.reuse ;  /* 0x0000b4000d267a23 */ /* 0x100fe2000001087e */
[----:B------:R-:W-:Y:S01]  /*4d30*/  LDSM.16.MT88.4 R20, [R210+0x900] ;  /* 0x00090000d214783b */ /* 0x000fe20000004200 */
[--C-:B------:R-:W-:Y:S02]  /*4d40*/  FFMA.FTZ R3, R11, c[0x0][0x2d0], -R126.reuse ;  /* 0x0000b4000b037a23 */ /* 0x100fe4000001087e */
[----:B------:R-:W3:Y:S01]  /*4d50*/  MUFU.EX2 R51, R51 ;  /* 0x0000003300337308 */ /* 0x000ee20000000800 */
[----:B------:R-:W4:Y:S01]  /*4d60*/  LDSM.16.MT88.4 R12, [R208+0x900] ;  /* 0x00090000d00c783b */ /* 0x000f220000004200 */
[--C-:B------:R-:W-:Y:S01]  /*4d70*/  FFMA.FTZ R2, R9, c[0x0][0x2d0], -R126.reuse ;  /* 0x0000b40009027a23 */ /* 0x100fe2000001087e */
[----:B-1----:R-:W-:Y:S01]  /*4d80*/  F2FP.PACK_AB R66, R42, R47 ;  /* 0x0000002f2a42723e */ /* 0x002fe200000000ff */
[--C-:B------:R-:W-:Y:S01]  /*4d90*/  FFMA.FTZ R124, R141, c[0x0][0x2d0], -R126.reuse ;  /* 0x0000b4008d7c7a23 */ /* 0x100fe2000001087e */
[----:B------:R-:W1:Y:S01]  /*4da0*/  LDSM.16.MT88.4 R8, [R212+0x3900] ;  /* 0x00390000d408783b */ /* 0x000e620000004200 */
[----:B------:R-:W-:-:S02]  /*4db0*/  FFMA.FTZ R125, R125, c[0x0][0x2d0], -R126 ;  /* 0x0000b4007d7d7a23 */ /* 0x000fc4000001087e */
[----:B------:R-:W-:Y:S01]  /*4dc0*/  MUFU.EX2 R44, R44 ;  /* 0x0000002c002c7308 */ /* 0x000fe20000000800 */
[--C-:B------:R-:W-:Y:S02]  /*4dd0*/  FFMA.FTZ R128, R139, c[0x0][0x2d0], -R126.reuse ;  /* 0x0000b4008b807a23 */ /* 0x100fe4000001087e */
[----:B------:R-:W-:Y:S02]  /*4de0*/  FFMA.FTZ R131, R131, c[0x0][0x2d0], -R126 ;  /* 0x0000b40083837a23 */ /* 0x000fe4000001087e */
[--C-:B------:R-:W-:Y:S02]  /*4df0*/  FFMA.FTZ R139, R148, c[0x0][0x2d0], -R137.reuse ;  /* 0x0000b400948b7a23 */ /* 0x100fe40000010889 */
[--C-:B------:R-:W-:Y:S01]  /*4e00*/  FFMA.FTZ R141, R142, c[0x0][0x2d0], -R137.reuse ;  /* 0x0000b4008e8d7a23 */ /* 0x100fe20000010889 */
[----:B------:R-:W5:Y:S01]  /*4e10*/  MUFU.EX2 R43, R43 ;  /* 0x0000002b002b7308 */ /* 0x000f620000000800 */
[----:B---3--:R-:W-:Y:S01]  /*4e20*/  F2FP.PACK_AB R65, R51, R48 ;  /* 0x000000303341723e */ /* 0x008fe200000000ff */
[----:B------:R-:W-:-:S02]  /*4e30*/  FFMA.FTZ R140, R140, c[0x0][0x2d0], -R137 ;  /* 0x0000b4008c8c7a23 */ /* 0x000fc40000010889 */
[--C-:B------:R-:W-:Y:S02]  /*4e40*/  FFMA.FTZ R142, R161, c[0x0][0x2d0], -R126.reuse ;  /* 0x0000b400a18e7a23 */ /* 0x100fe4000001087e */
[--C-:B------:R-:W-:Y:S02]  /*4e50*/  FFMA.FTZ R149, R149, c[0x0][0x2d0], -R126.reuse ;  /* 0x0000b40095957a23 */ /* 0x100fe4000001087e */
[----:B------:R-:W-:Y:S01]  /*4e60*/  MUFU.EX2 R45, R45 ;  /* 0x0000002d002d7308 */ /* 0x000fe20000000800 */
[--C-:B------:R-:W-:Y:S02]  /*4e70*/  FFMA.FTZ R148, R159, c[0x0][0x2d0], -R126.reuse ;  /* 0x0000b4009f947a23 */ /* 0x100fe4000001087e */
[----:B------:R-:W-:Y:S02]  /*4e80*/  FFMA.FTZ R153, R153, c[0x0][0x2d0], -R126 ;  /* 0x0000b40099997a23 */ /* 0x000fe4000001087e */
[--C-:B------:R-:W-:Y:S02]  /*4e90*/  FFMA.FTZ R159, R154, c[0x0][0x2d0], -R137.reuse ;  /* 0x0000b4009a9f7a23 */ /* 0x100fe40000010889 */
[--C-:B------:R-:W-:Y:S01]  /*4ea0*/  FFMA.FTZ R161, R152, c[0x0][0x2d0], -R137.reuse ;  /* 0x0000b40098a17a23 */ /* 0x100fe20000010889 */
[----:B-----5:R-:W-:Y:S01]  /*4eb0*/  F2FP.PACK_AB R67, R43, R44 ;  /* 0x0000002c2b43723e */ /* 0x020fe200000000ff */
[----:B------:R-:W3:Y:S01]  /*4ec0*/  MUFU.EX2 R40, R40 ;  /* 0x0000002800287308 */ /* 0x000ee20000000800 */
[----:B------:R-:W-:-:S02]  /*4ed0*/  FFMA.FTZ R156, R156, c[0x0][0x2d0], -R137 ;  /* 0x0000b4009c9c7a23 */ /* 0x000fc40000010889 */
[--C-:B------:R-:W-:Y:S02]  /*4ee0*/  FFMA.FTZ R150, R150, c[0x0][0x2d0], -R137.reuse ;  /* 0x0000b40096967a23 */ /* 0x100fe40000010889 */
[--C-:B------:R-:W-:Y:S01]  /*4ef0*/  FFMA.FTZ R152, R157, c[0x0][0x2d0], -R126.reuse ;  /* 0x0000b4009d987a23 */ /* 0x100fe2000001087e */
[C---:B------:R-:W-:Y:S01]  /*4f00*/  HMMA.16816.F32 R88, R64.reuse, R84, RZ ;  /* 0x000000544058723c */ /* 0x040fe200000018ff */
[--C-:B------:R-:W-:Y:S01]  /*4f10*/  FFMA.FTZ R155, R155, c[0x0][0x2d0], -R126.reuse ;  /* 0x0000b4009b9b7a23 */ /* 0x100fe2000001087e */
[----:B------:R-:W-:Y:S01]  /*4f20*/  MUFU.EX2 R41, R41 ;  /* 0x0000002900297308 */ /* 0x000fe20000000800 */
[--C-:B------:R-:W-:Y:S02]  /*4f30*/  FFMA.FTZ R151, R151, c[0x0][0x2d0], -R126.reuse ;  /* 0x0000b40097977a23 */ /* 0x100fe4000001087e */
[----:B------:R-:W-:Y:S02]  /*4f40*/  FFMA.FTZ R154, R143, c[0x0][0x2d0], -R126 ;  /* 0x0000b4008f9a7a23 */ /* 0x000fe4000001087e */
[--C-:B------:R-:W-:Y:S01]  /*4f50*/  FFMA.FTZ R136, R136, c[0x0][0x2d0], -R137.reuse ;  /* 0x0000b40088887a23 */ /* 0x100fe20000010889 */
[----:B------:R-:W-:Y:S01]  /*4f60*/  HMMA.16816.F32 R84, R64, R86, RZ ;  /* 0x000000564054723c */ /* 0x000fe200000018ff */
[--C-:B------:R-:W-:Y:S01]  /*4f70*/  FFMA.FTZ R143, R134, c[0x0][0x2d0], -R137.reuse ;  /* 0x0000b400868f7a23 */ /* 0x100fe20000010889 */
[----:B------:R-:W-:Y:S01]  /*4f80*/  MUFU.EX2 R36, R36 ;  /* 0x0000002400247308 */ /* 0x000fe20000000800 */
[----:B------:R-:W-:-:S02]  /*4f90*/  FFMA.FTZ R132, R132, c[0x0][0x2d0], -R137 ;  /* 0x0000b40084847a23 */ /* 0x000fc40000010889 */
[----:B------:R-:W-:Y:S02]  /*4fa0*/  FFMA.FTZ R137, R130, c[0x0][0x2d0], -R137 ;  /* 0x0000b40082897a23 */ /* 0x000fe40000010889 */
[--C-:B------:R-:W-:Y:S01]  /*4fb0*/  FFMA.FTZ R130, R135, c[0x0][0x2d0], -R126.reuse ;  /* 0x0000b40087827a23 */ /* 0x100fe2000001087e */
[C---:B------:R-:W-:Y:S01]  /*4fc0*/  HMMA.16816.F32 R80, R64.reuse, R76, RZ ;  /* 0x0000004c4050723c */ /* 0x040fe200000018ff */
[--C-:B------:R-:W-:Y:S01]  /*4fd0*/  FFMA.FTZ R133, R133, c[0x0][0x2d0], -R126.reuse ;  /* 0x0000b40085857a23 */ /* 0x100fe2000001087e */
[----:B------:R-:W-:Y:S01]  /*4fe0*/  MUFU.EX2 R39, R39 ;  /* 0x0000002700277308 */ /* 0x000fe20000000800 */
[----:B------:R-:W-:Y:S02]  /*4ff0*/  FFMA.FTZ R227, R127, c[0x0][0x2d0], -R126 ;  /* 0x0000b4007fe37a23 */ /* 0x000fe4000001087e */
[----:B------:R-:W-:Y:S02]  /*5000*/  FADD.FTZ R46, R49, R46 ;  /* 0x0000002e312e7221 */ /* 0x000fe40000010000 */
[----:B------:R-:W-:Y:S01]  /*5010*/  FADD.FTZ R51, R48, R51 ;  /* 0x0000003330337221 */ /* 0x000fe20000010000 */
[----:B------:R-:W-:Y:S01]  /*5020*/  HMMA.16816.F32 R76, R64, R78, RZ ;  /* 0x0000004e404c723c */ /* 0x000fe200000018ff */
[----:B------:R-:W-:Y:S01]  /*5030*/  FADD.FTZ R47, R47, R46 ;  /* 0x0000002e2f2f7221 */ /* 0x000fe20000010000 */
[----:B------:R-:W5:Y:S03]  /*5040*/  MUFU.EX2 R38, R38 ;  /* 0x0000002600267308 */ /* 0x000f660000000800 */
[----:B------:R-:W-:-:S03]  /*5050*/  FADD.FTZ R42, R42, R47 ;  /* 0x0000002f2a2a7221 */ /* 0x000fc60000010000 */
[C---:B------:R-:W-:Y:S02]  /*5060*/  HMMA.16816.F32 R112, R64.reuse, R108, RZ ;  /* 0x0000006c4070723c */ /* 0x040fe400000018ff */
[----:B------:R-:W-:Y:S06]  /*5070*/  MUFU.EX2 R3, R3 ;  /* 0x0000000300037308 */ /* 0x000fec0000000800 */
[C---:B------:R-:W-:Y:S02]  /*5080*/  HMMA.16816.F32 R104, R64.reuse, R100, RZ ;  /* 0x000000644068723c */ /* 0x040fe400000018ff */
[----:B------:R-:W1:Y:S06]  /*5090*/  MUFU.EX2 R2, R2 ;  /* 0x0000000200027308 */ /* 0x000e6c0000000800 */
        /* <DEDUP_REMOVED lines=16> */
[C---:B--2---:R-:W-:Y:S02]  /*51a0*/  HMMA.16816.F32 R60, R64.reuse, R4, RZ ;  /* 0x00000004403c723c */ /* 0x044fe400000018ff */
[----:B------:R-:W-:Y:S05]  /*51b0*/  MUFU.EX2 R138, R138 ;  /* 0x0000008a008a7308 */ /* 0x000fea0000000800 */
[----:B---3--:R-:W-:Y:S01]  /*51c0*/  F2FP.PACK_AB R4, R40, R45 ;  /* 0x0000002d2804723e */ /* 0x008fe200000000ff */
[----:B------:R-:W-:Y:S01]  /*51d0*/  HMMA.16816.F32 R64, R64, R6, RZ ;  /* 0x000000064040723c */ /* 0x000fe200000018ff */
[----:B-----5:R-:W-:Y:S01]  /*51e0*/  F2FP.PACK_AB R5, R38, R39 ;  /* 0x000000272605723e */ /* 0x020fe200000000ff */
[----:B------:R-:W2:Y:S01]  /*51f0*/  MUFU.EX2 R139, R139 ;  /* 0x0000008b008b7308 */ /* 0x000ea20000000800 */
[----:B------:R-:W-:-:S04]  /*5200*/  FADD.FTZ R45, R45, R42 ;  /* 0x0000002a2d2d7221 */ /* 0x000fc80000010000 */
[----:B------:R-:W-:Y:S01]  /*5210*/  F2FP.PACK_AB R6, R36, R41 ;  /* 0x000000292406723e */ /* 0x000fe200000000ff */
[----:B------:R-:W-:Y:S01]  /*5220*/  FADD.FTZ R40, R40, R45 ;  /* 0x0000002d28287221 */ /* 0x000fe20000010000 */
[----:B-1----:R-:W-:Y:S01]  /*5230*/  F2FP.PACK_AB R7, R2, R3 ;  /* 0x000000030207723e */ /* 0x002fe200000000ff */
[----:B------:R-:W-:Y:S02]  /*5240*/  MUFU.EX2 R141, R141 ;  /* 0x0000008d008d7308 */ /* 0x000fe40000000800 */
[----:B------:R-:W-:-:S04]  /*5250*/  FADD.FTZ R41, R41, R40 ;  /* 0x0000002829297221 */ /* 0x000fc80000010000 */
[C---:B----4-:R-:W-:Y:S01]  /*5260*/  HMMA.16816.F32 R88, R4.reuse, R12, R88 ;  /* 0x0000000c0458723c */ /* 0x050fe20000001858 */
[----:B------:R-:W-:Y:S01]  /*5270*/  FADD.FTZ R36, R36, R41 ;  /* 0x0000002924247221 */ /* 0x000fe20000010000 */
[----:B------:R-:W1:Y:S06]  /*5280*/  MUFU.EX2 R140, R140 ;  /* 0x0000008c008c7308 */ /* 0x000e6c0000000800 */
[C---:B------:R-:W-:Y:S01]  /*5290*/  HMMA.16816.F32 R84, R4.reuse, R14, R84 ;  /* 0x0000000e0454723c */ /* 0x040fe20000001854 */
[----:B------:R-:W3:Y:S01]  /*52a0*/  LDSM.16.MT88.4 R12, [R208+0x3900] ;  /* 0x00390000d00c783b */ /* 0x000ee20000004200 */
[----:B------:R-:W-:Y:S06]  /*52b0*/  MUFU.EX2 R142, R142 ;  /* 0x0000008e008e7308 */ /* 0x000fec0000000800 */
[C---:B------:R-:W-:Y:S02]  /*52c0*/  HMMA.16816.F32 R80, R4.reuse, R8, R80 ;  /* 0x000000080450723c */ /* 0x040fe40000001850 */
[----:B------:R-:W4:Y:S06]  /*52d0*/  MUFU.EX2 R149, R149 ;  /* 0x0000009500957308 */ /* 0x000f2c0000000800 */
[C---:B------:R-:W-:Y:S01]  /*52e0*/  HMMA.16816.F32 R76, R4.reuse, R10, R76 ;  /* 0x0000000a044c723c */ /* 0x040fe2000000184c */
[----:B------:R-:W5:Y:S01]  /*52f0*/  LDSM.16.MT88.4 R8, [R208+0x1100] ;  /* 0x00110000d008783b */ /* 0x000f620000004200 */
[----:B------:R-:W-:Y:S06]  /*5300*/  MUFU.EX2 R148, R148 ;  /* 0x0000009400947308 */ /* 0x000fec0000000800 */
[C---:B------:R-:W-:Y:S02]  /*5310*/  HMMA.16816.F32 R112, R4.reuse, R24, R112 ;  /* 0x000000180470723c */ /* 0x040fe40000001870 */
[----:B------:R-:W1:Y:S06]  /*5320*/  MUFU.EX2 R153, R153 ;  /* 0x0000009900997308 */ /* 0x000e6c0000000800 */
[C---:B------:R-:W-:Y:S01]  /*5330*/  HMMA.16816.F32 R108, R4.reuse, R26, R108 ;  /* 0x0000001a046c723c */ /* 0x040fe2000000186c */
[----:B------:R-:W-:Y:S01]  /*5340*/  LDSM.16.MT88.4 R24, [R212+0x1100] ;  /* 0x00110000d418783b */ /* 0x000fe20000004200 */
[----:B------:R-:W-:Y:S06]  /*5350*/  MUFU.EX2 R156, R156 ;  /* 0x0000009c009c7308 */ /* 0x000fec0000000800 */
[C---:B------:R-:W-:Y:S02]  /*5360*/  HMMA.16816.F32 R104, R4.reuse, R20, R104 ;  /* 0x000000140468723c */ /* 0x040fe40000001868 */
[----:B------:R-:W1:Y:S06]  /*5370*/  MUFU.EX2 R159, R159 ;  /* 0x0000009f009f7308 */ /* 0x000e6c0000000800 */
[C---:B------:R-:W-:Y:S01]  /*5380*/  HMMA.16816.F32 R100, R4.reuse, R22, R100 ;  /* 0x000000160464723c */ /* 0x040fe20000001864 */
[----:B------:R-:W1:Y:S01]  /*5390*/  LDSM.16.MT88.4 R20, [R210+0x1100] ;  /* 0x00110000d214783b */ /* 0x000e620000004200 */
        /* <DEDUP_REMOVED lines=16> */
[C---:B---3--:R-:W-:Y:S02]  /*54a0*/  HMMA.16816.F32 R60, R4.reuse, R12, R60 ;  /* 0x0000000c043c723c */ /* 0x048fe4000000183c */
[----:B------:R-:W3:Y:S06]  /*54b0*/  MUFU.EX2 R143, R143 ;  /* 0x0000008f008f7308 */ /* 0x000eec0000000800 */
[----:B------:R-:W-:Y:S01]  /*54c0*/  HMMA.16816.F32 R64, R4, R14, R64 ;  /* 0x0000000e0440723c */ /* 0x000fe20000001840 */
[----:B------:R-:W2:Y:S01]  /*54d0*/  LDSM.16.MT88.4 R12, [R212+0x4100] ;  /* 0x00410000d40c783b */ /* 0x000ea20000004200 */
[----:B------:R-:W-:Y:S05]  /*54e0*/  MUFU.EX2 R132, R132 ;  /* 0x0000008400847308 */ /* 0x000fea0000000800 */
[C---:B------:R-:W-:Y:S01]  /*54f0*/  F2FP.PACK_AB R4, R50.reuse, R119 ;  /* 0x000000773204723e */ /* 0x040fe200000000ff */
[----:B------:R-:W-:Y:S01]  /*5500*/  FADD.FTZ R119, R119, R36 ;  /* 0x0000002477777221 */ /* 0x000fe20000010000 */
[----:B------:R-:W-:Y:S01]  /*5510*/  F2FP.PACK_AB R6, R117, R118 ;  /* 0x000000767506723e */ /* 0x000fe200000000ff */
[----:B------:R-:W1:Y:S01]  /*5520*/  MUFU.EX2 R137, R137 ;  /* 0x0000008900897308 */ /* 0x000e620000000800 */
[----:B------:R-:W-:Y:S01]  /*5530*/  F2FP.PACK_AB R5, R125, R124 ;  /* 0x0000007c7d05723e */ /* 0x000fe200000000ff */
[----:B------:R-:W-:Y:S01]  /*5540*/  FADD.FTZ R119, R50, R119 ;  /* 0x0000007732777221 */ /* 0x000fe20000010000 */
[----:B------:R-:W-:-:S03]  /*5550*/  F2FP.PACK_AB R7, R131, R128 ;  /* 0x000000808307723e */ /* 0x000fc600000000ff */
[----:B------:R-:W-:Y:S02]  /*5560*/  FADD.FTZ R118, R118, R119 ;  /* 0x0000007776767221 */ /* 0x000fe40000010000 */
[----:B------:R-:W-:Y:S02]  /*5570*/  MUFU.EX2 R130, R130 ;  /* 0x0000008200827308 */ /* 0x000fe40000000800 */
[----:B-----5:R-:W-:Y:S01]  /*5580*/  HMMA.16816.F32 R88, R4, R8, R88 ;  /* 0x000000080458723c */ /* 0x020fe20000001858 */
[----:B------:R-:W-:-:S05]  /*5590*/  FADD.FTZ R117, R117, R118 ;  /* 0x0000007675757221 */ /* 0x000fca0000010000 */
[----:B------:R-:W5:Y:S02]  /*55a0*/  MUFU.EX2 R133, R133 ;  /* 0x0000008500857308 */ /* 0x000f640000000800 */
[C---:B------:R-:W-:Y:S01]  /*55b0*/  HMMA.16816.F32 R84, R4.reuse, R10, R84 ;  /* 0x0000000a0454723c */ /* 0x040fe20000001854 */
[----:B------:R-:W3:Y:S05]  /*55c0*/  LDSM.16.MT88.4 R8, [R208+0x4100] ;  /* 0x00410000d008783b */ /* 0x000eea0000004200 */
[----:B------:R-:W-:Y:S02]  /*55d0*/  MUFU.EX2 R227, R227 ;  /* 0x000000e300e37308 */ /* 0x000fe40000000800 */
[C---:B-1----:R-:W-:Y:S08]  /*55e0*/  HMMA.16816.F32 R104, R4.reuse, R20, R104 ;  /* 0x000000140468723c */ /* 0x042ff00000001868 */
[C---:B--2---:R-:W-:Y:S08]  /*55f0*/  HMMA.16816.F32 R80, R4.reuse, R12, R80 ;  /* 0x0000000c0450723c */ /* 0x044ff00000001850 */
[C---:B------:R-:W-:Y:S01]  /*5600*/  HMMA.16816.F32 R76, R4.reuse, R14, R76 ;  /* 0x0000000e044c723c */ /* 0x040fe2000000184c */
[----:B------:R-:W1:Y:S07]  /*5610*/  LDSM.16.MT88.4 R12, [R208+0x1900] ;  /* 0x00190000d00c783b */ /* 0x000e6e0000004200 */
[C---:B------:R-:W-:Y:S01]  /*5620*/  HMMA.16816.F32 R100, R4.reuse, R22, R100 ;  /* 0x000000160464723c */ /* 0x040fe20000001864 */
[----:B------:R-:W-:Y:S07]  /*5630*/  LDSM.16.MT88.4 R20, [R210+0x1900] ;  /* 0x00190000d214783b */ /* 0x000fee0000004200 */
[C---:B------:R-:W-:Y:S08]  /*5640*/  HMMA.16816.F32 R72, R4.reuse, R32, R72 ;  /* 0x000000200448723c */ /* 0x040ff00000001848 */
[C---:B---3--:R-:W-:Y:S08]  /*5650*/  HMMA.16816.F32 R60, R4.reuse, R8, R60 ;  /* 0x00000008043c723c */ /* 0x048ff0000000183c */
[C---:B------:R-:W-:Y:S01]  /*5660*/  HMMA.16816.F32 R64, R4.reuse, R10, R64 ;  /* 0x0000000a0440723c */ /* 0x040fe20000001840 */
[----:B------:R-:W2:Y:S07]  /*5670*/  LDSM.16.MT88.4 R8, [R212+0x4900] ;  /* 0x00490000d408783b */ /* 0x000eae0000004200 */
[C---:B------:R-:W-:Y:S01]  /*5680*/  HMMA.16816.F32 R68, R4.reuse, R34, R68 ;  /* 0x000000220444723c */ /* 0x040fe20000001844 */
[----:B------:R-:W3:Y:S07]  /*5690*/  LDSM.16.MT88.4 R32, [R210+0x4900] ;  /* 0x00490000d220783b */ /* 0x000eee0000004200 */
[C---:B------:R-:W-:Y:S08]  /*56a0*/  HMMA.16816.F32 R112, R4.reuse, R24, R112 ;  /* 0x000000180470723c */ /* 0x040ff00000001870 */
[C---:B------:R-:W-:Y:S01]  /*56b0*/  HMMA.16816.F32 R108, R4.reuse, R26, R108 ;  /* 0x0000001a046c723c */ /* 0x040fe2000000186c */
[----:B------:R-:W1:Y:S07]  /*56c0*/  LDSM.16.MT88.4 R24, [R212+0x1900] ;  /* 0x00190000d418783b */ /* 0x000e6e0000004200 */
[C---:B------:R-:W-:Y:S08]  /*56d0*/  HMMA.16816.F32 R96, R4.reuse, R16, R96 ;  /* 0x000000100460723c */ /* 0x040ff00000001860 */
[C---:B------:R-:W-:Y:S01]  /*56e0*/  HMMA.16816.F32 R92, R4.reuse, R18, R92 ;  /* 0x00000012045c723c */ /* 0x040fe2000000185c */
[----:B------:R-:W2:Y:S07]  /*56f0*/  LDSM.16.MT88.4 R16, [R209+0x1900] ;  /* 0x00190000d110783b */ /* 0x000eae0000004200 */
[C---:B------:R-:W-:Y:S08]  /*5700*/  HMMA.16816.F32 R52, R4.reuse, R28, R52 ;  /* 0x0000001c0434723c */ /* 0x040ff00000001834 */
[----:B------:R-:W-:Y:S01]  /*5710*/  HMMA.16816.F32 R56, R4, R30, R56 ;  /* 0x0000001e0438723c */ /* 0x000fe20000001838 */
[----:B------:R-:W3:Y:S06]  /*5720*/  LDSM.16.MT88.4 R28, [R209+0x4900] ;  /* 0x00490000d11c783b */ /* 0x000eec0000004200 */
[----:B------:R-:W-:Y:S01]  /*5730*/  F2FP.PACK_AB R4, R139, R138 ;  /* 0x0000008a8b04723e */ /* 0x000fe200000000ff */
[----:B------:R-:W-:Y:S01]  /*5740*/  FADD.FTZ R138, R138, R117 ;  /* 0x000000758a8a7221 */ /* 0x000fe20000010000 */
[----:B------:R-:W-:-:S02]  /*5750*/  F2FP.PACK_AB R6, R140, R141 ;  /* 0x0000008d8c06723e */ /* 0x000fc400000000ff */
[----:B----4-:R-:W-:Y:S01]  /*5760*/  F2FP.PACK_AB R5, R149, R142 ;  /* 0x0000008e9505723e */ /* 0x010fe200000000ff */
[----:B------:R-:W-:Y:S01]  /*5770*/  FADD.FTZ R138, R139, R138 ;  /* 0x0000008a8b8a7221 */ /* 0x000fe20000010000 */
[----:B------:R-:W-:-:S03]  /*5780*/  F2FP.PACK_AB R7, R153, R148 ;  /* 0x000000949907723e */ /* 0x000fc600000000ff */
[----:B------:R-:W-:-:S04]  /*5790*/  FADD.FTZ R141, R141, R138 ;  /* 0x0000008a8d8d7221 */ /* 0x000fc80000010000 */
[----:B-1----:R-:W-:Y:S01]  /*57a0*/  HMMA.16816.F32 R88, R4, R12, R88 ;  /* 0x0000000c0458723c */ /* 0x002fe20000001858 */
[----:B------:R-:W-:-:S07]  /*57b0*/  FADD.FTZ R141, R140, R141 ;  /* 0x0000008d8c8d7221 */ /* 0x000fce0000010000 */
[C---:B------:R-:W-:Y:S01]  /*57c0*/  HMMA.16816.F32 R84, R4.reuse, R14, R84 ;  /* 0x0000000e0454723c */ /* 0x040fe20000001854 */
[----:B------:R-:W1:Y:S07]  /*57d0*/  LDSM.16.MT88.4 R12, [R208+0x4900] ;  /* 0x00490000d00c783b */ /* 0x000e6e0000004200 */
[C---:B--2---:R-:W-:Y:S08]  /*57e0*/  HMMA.16816.F32 R80, R4.reuse, R8, R80 ;  /* 0x000000080450723c */ /* 0x044ff00000001850 */
[C---:B------:R-:W-:Y:S01]  /*57f0*/  HMMA.16816.F32 R76, R4.reuse, R10, R76 ;  /* 0x0000000a044c723c */ /* 0x040fe2000000184c */
[----:B------:R-:W2:Y:S07]  /*5800*/  LDSM.16.MT88.4 R8, [R208+0x2100] ;  /* 0x00210000d008783b */ /* 0x000eae0000004200 */
[C---:B------:R-:W-:Y:S08]  /*5810*/  HMMA.16816.F32 R104, R4.reuse, R20, R104 ;  /* 0x000000140468723c */ /* 0x040ff00000001868 */
[C---:B------:R-:W-:Y:S01]  /*5820*/  HMMA.16816.F32 R100, R4.reuse, R22, R100 ;  /* 0x000000160464723c */ /* 0x040fe20000001864 */
[----:B------:R-:W4:Y:S07]  /*5830*/  LDSM.16.MT88.4 R20, [R210+0x2100] ;  /* 0x00210000d214783b */ /* 0x000f2e0000004200 */
[C---:B---3--:R-:W-:Y:S08]  /*5840*/  HMMA.16816.F32 R72, R4.reuse, R32, R72 ;  /* 0x000000200448723c */ /* 0x048ff00000001848 */
[C---:B------:R-:W-:Y:S01]  /*5850*/  HMMA.16816.F32 R68, R4.reuse, R34, R68 ;  /* 0x000000220444723c */ /* 0x040fe20000001844 */
[----:B------:R-:W3:Y:S07]  /*5860*/  LDSM.16.MT88.4 R32, [R210+0x5100] ;  /* 0x00510000d220783b */ /* 0x000eee0000004200 */
[C---:B------:R-:W-:Y:S08]  /*5870*/  HMMA.16816.F32 R112, R4.reuse, R24, R112 ;  /* 0x000000180470723c */ /* 0x040ff00000001870 */
[C---:B------:R-:W-:Y:S01]  /*5880*/  HMMA.16816.F32 R108, R4.reuse, R26, R108 ;  /* 0x0000001a046c723c */ /* 0x040fe2000000186c */
[----:B------:R-:W2:Y:S07]  /*5890*/  LDSM.16.MT88.4 R24, [R212+0x2100] ;  /* 0x00210000d418783b */ /* 0x000eae0000004200 */
[C---:B------:R-:W-:Y:S08]  /*58a0*/  HMMA.16816.F32 R96, R4.reuse, R16, R96 ;  /* 0x000000100460723c */ /* 0x040ff00000001860 */
        /* <DEDUP_REMOVED lines=11> */
[----:B------:R-:W-:Y:S01]  /*5960*/  F2FP.PACK_AB R5, R155, R152 ;  /* 0x000000989b05723e */ /* 0x000fe200000000ff */
[----:B------:R-:W-:Y:S01]  /*5970*/  FADD.FTZ R156, R159, R156 ;  /* 0x0000009c9f9c7221 */ /* 0x000fe20000010000 */
[----:B------:R-:W-:-:S03]  /*5980*/  F2FP.PACK_AB R7, R154, R151 ;  /* 0x000000979a07723e */ /* 0x000fc600000000ff */
[----:B------:R-:W-:-:S04]  /*5990*/  FADD.FTZ R161, R161, R156 ;  /* 0x0000009ca1a17221 */ /* 0x000fc80000010000 */
[----:B--2---:R-:W-:Y:S01]  /*59a0*/  HMMA.16816.F32 R88, R4, R8, R88 ;  /* 0x000000080458723c */ /* 0x004fe20000001858 */
[----:B------:R-:W-:-:S07]  /*59b0*/  FADD.FTZ R161, R150, R161 ;  /* 0x000000a196a17221 */ /* 0x000fce0000010000 */
[C---:B------:R-:W-:Y:S01]  /*59c0*/  HMMA.16816.F32 R84, R4.reuse, R10, R84 ;  /* 0x0000000a0454723c */ /* 0x040fe20000001854 */
[----:B------:R-:W2:Y:S07]  /*59d0*/  LDSM.16.MT88.4 R8, [R208+0x5100] ;  /* 0x00510000d008783b */ /* 0x000eae0000004200 */
[C---:B----4-:R-:W-:Y:S08]  /*59e0*/  HMMA.16816.F32 R104, R4.reuse, R20, R104 ;  /* 0x000000140468723c */ /* 0x050ff00000001868 */
[C---:B------:R-:W-:Y:S01]  /*59f0*/  HMMA.16816.F32 R100, R4.reuse, R22, R100 ;  /* 0x000000160464723c */ /* 0x040fe20000001864 */
[----:B------:R-:W4:Y:S07]  /*5a00*/  LDSM.16.MT88.4 R20, [R210+0x2900] ;  /* 0x00290000d214783b */ /* 0x000f2e0000004200 */
[C---:B---3--:R-:W-:Y:S07]  /*5a10*/  HMMA.16816.F32 R72, R4.reuse, R32, R72 ;  /* 0x000000200448723c */ /* 0x048fee0000001848 */
[----:B------:R-:W-:Y:S01]  /*5a20*/  FFMA.FTZ R32, R129, c[0x0][0x2d0], -R126 ;  /* 0x0000b40081207a23 */ /* 0x000fe2000001087e */
[C---:B------:R-:W-:Y:S05]  /*5a30*/  HMMA.16816.F32 R112, R4.reuse, R24, R112 ;  /* 0x000000180470723c */ /* 0x040fea0000001870 */
[----:B------:R-:W3:Y:S03]  /*5a40*/  MUFU.EX2 R32, R32 ;  /* 0x0000002000207308 */ /* 0x000ee60000000800 */
[C---:B------:R-:W-:Y:S01]  /*5a50*/  HMMA.16816.F32 R108, R4.reuse, R26, R108 ;  /* 0x0000001a046c723c */ /* 0x040fe2000000186c */
[----:B------:R-:W-:Y:S07]  /*5a60*/  LDSM.16.MT88.4 R24, [R212+0x2900] ;  /* 0x00290000d418783b */ /* 0x000fee0000004200 */
[C---:B------:R-:W-:Y:S08]  /*5a70*/  HMMA.16816.F32 R96, R4.reuse, R16, R96 ;  /* 0x000000100460723c */ /* 0x040ff00000001860 */
[C---:B------:R-:W-:Y:S01]  /*5a80*/  HMMA.16816.F32 R92, R4.reuse, R18, R92 ;  /* 0x00000012045c723c */ /* 0x040fe2000000185c */
[----:B------:R-:W2:Y:S07]  /*5a90*/  LDSM.16.MT88.4 R16, [R209+0x2900] ;  /* 0x00290000d110783b */ /* 0x000eae0000004200 */
[C---:B-1----:R-:W-:Y:S08]  /*5aa0*/  HMMA.16816.F32 R80, R4.reuse, R12, R80 ;  /* 0x0000000c0450723c */ /* 0x042ff00000001850 */
[C---:B------:R-:W-:Y:S01]  /*5ab0*/  HMMA.16816.F32 R76, R4.reuse, R14, R76 ;  /* 0x0000000e044c723c */ /* 0x040fe2000000184c */
[----:B------:R-:W1:Y:S07]  /*5ac0*/  LDSM.16.MT88.4 R12, [R208+0x2900] ;  /* 0x00290000d00c783b */ /* 0x000e6e0000004200 */
[C---:B------:R-:W-:Y:S08]  /*5ad0*/  HMMA.16816.F32 R68, R4.reuse, R34, R68 ;  /* 0x000000220444723c */ /* 0x040ff00000001844 */
[C---:B------:R-:W-:Y:S08]  /*5ae0*/  HMMA.16816.F32 R52, R4.reuse, R28, R52 ;  /* 0x0000001c0434723c */ /* 0x040ff00000001834 */
[C---:B------:R-:W-:Y:S08]  /*5af0*/  HMMA.16816.F32 R56, R4.reuse, R30, R56 ;  /* 0x0000001e0438723c */ /* 0x040ff00000001838 */
[C---:B--2---:R-:W-:Y:S08]  /*5b00*/  HMMA.16816.F32 R60, R4.reuse, R8, R60 ;  /* 0x00000008043c723c */ /* 0x044ff0000000183c */
[----:B------:R-:W-:Y:S01]  /*5b10*/  HMMA.16816.F32 R64, R4, R10, R64 ;  /* 0x0000000a0440723c */ /* 0x000fe20000001840 */
[----:B------:R-:W2:Y:S06]  /*5b20*/  LDSM.16.MT88.4 R8, [R212+0x5900] ;  /* 0x00590000d408783b */ /* 0x000eac0000004200 */
[----:B------:R-:W-:Y:S01]  /*5b30*/  F2FP.PACK_AB R4, R143, R136 ;  /* 0x000000888f04723e */ /* 0x000fe200000000ff */
[----:B------:R-:W-:Y:S01]  /*5b40*/  FADD.FTZ R136, R136, R161 ;  /* 0x000000a188887221 */ /* 0x000fe20000010000 */
[----:B------:R-:W-:-:S02]  /*5b50*/  F2FP.PACK_AB R6, R137, R132 ;  /* 0x000000848906723e */ /* 0x000fc400000000ff */
[----:B-----5:R-:W-:Y:S01]  /*5b60*/  F2FP.PACK_AB R5, R133, R130 ;  /* 0x000000828505723e */ /* 0x020fe200000000ff */
[----:B------:R-:W-:Y:S01]  /*5b70*/  FADD.FTZ R143, R143, R136 ;  /* 0x000000888f8f7221 */ /* 0x000fe20000010000 */
[----:B---3--:R-:W-:-:S03]  /*5b80*/  F2FP.PACK_AB R7, R227, R32 ;  /* 0x00000020e307723e */ /* 0x008fc600000000ff */
[----:B------:R-:W-:-:S04]  /*5b90*/  FADD.FTZ R132, R132, R143 ;  /* 0x0000008f84847221 */ /* 0x000fc80000010000 */
[----:B----4-:R-:W-:Y:S01]  /*5ba0*/  HMMA.16816.F32 R104, R4, R20, R104 ;  /* 0x000000140468723c */ /* 0x010fe20000001868 */
[----:B------:R-:W-:-:S06]  /*5bb0*/  FADD.FTZ R228, R137, R132 ;  /* 0x0000008489e47221 */ /* 0x000fcc0000010000 */
[----:B------:R-:W-:Y:S01]  /*5bc0*/  FADD.FTZ R20, R44, R51 ;  /* 0x000000332c147221 */ /* 0x000fe20000010000 */
[----:B------:R-:W-:Y:S03]  /*5bd0*/  HMMA.16816.F32 R96, R4, R16, R96 ;  /* 0x000000100460723c */ /* 0x000fe60000001860 */
[----:B------:R-:W-:-:S04]  /*5be0*/  FADD.FTZ R20, R43, R20 ;  /* 0x000000142b147221 */ /* 0x000fc80000010000 */
[----:B------:R-:W-:Y:S01]  /*5bf0*/  FADD.FTZ R39, R39, R20 ;  /* 0x0000001427277221 */ /* 0x000fe20000010000 */
[----:B------:R-:W-:Y:S01]  /*5c00*/  HMMA.16816.F32 R92, R4, R18, R92 ;  /* 0x00000012045c723c */ /* 0x000fe2000000185c */
[----:B------:R-:W3:Y:S02]  /*5c10*/  LDSM.16.MT88.4 R16, [R210+0x5900] ;  /* 0x00590000d210783b */ /* 0x000ee40000004200 */
[----:B------:R-:W-:-:S04]  /*5c20*/  FADD.FTZ R38, R38, R39 ;  /* 0x0000002726267221 */ /* 0x000fc80000010000 */
[----:B------:R-:W-:Y:S01]  /*5c30*/  FADD.FTZ R3, R3, R38 ;  /* 0x0000002603037221 */ /* 0x000fe20000010000 */
[----:B-1----:R-:W-:Y:S03]  /*5c40*/  HMMA.16816.F32 R88, R4, R12, R88 ;  /* 0x0000000c0458723c */ /* 0x002fe60000001858 */
[----:B------:R-:W-:-:S04]  /*5c50*/  FADD.FTZ R3, R2, R3 ;  /* 0x0000000302037221 */ /* 0x000fc80000010000 */
[----:B------:R-:W-:Y:S01]  /*5c60*/  FADD.FTZ R124, R124, R3 ;  /* 0x000000037c7c7221 */ /* 0x000fe20000010000 */
[----:B------:R-:W-:Y:S01]  /*5c70*/  HMMA.16816.F32 R84, R4, R14, R84 ;  /* 0x0000000e0454723c */ /* 0x000fe20000001854 */
[----:B------:R-:W1:Y:S02]  /*5c80*/  LDSM.16.MT88.4 R12, [R209+0x5900] ;  /* 0x00590000d10c783b */ /* 0x000e640000004200 */
[----:B------:R-:W-:-:S04]  /*5c90*/  FADD.FTZ R125, R125, R124 ;  /* 0x0000007c7d7d7221 */ /* 0x000fc80000010000 */
[----:B------:R-:W-:Y:S01]  /*5ca0*/  FADD.FTZ R128, R128, R125 ;  /* 0x0000007d80807221 */ /* 0x000fe20000010000 */
[----:B--2---:R-:W-:Y:S03]  /*5cb0*/  HMMA.16816.F32 R80, R4, R8, R80 ;  /* 0x000000080450723c */ /* 0x004fe60000001850 */
[----:B------:R-:W-:-:S04]  /*5cc0*/  FADD.FTZ R131, R131, R128 ;  /* 0x0000008083837221 */ /* 0x000fc80000010000 */
[----:B------:R-:W-:Y:S01]  /*5cd0*/  FADD.FTZ R142, R142, R131 ;  /* 0x000000838e8e7221 */ /* 0x000fe20000010000 */
[----:B------:R-:W-:Y:S01]  /*5ce0*/  HMMA.16816.F32 R76, R4, R10, R76 ;  /* 0x0000000a044c723c */ /* 0x000fe2000000184c */
[----:B------:R-:W2:Y:S02]  /*5cf0*/  LDSM.16.MT88.4 R8, [R208+0x5900] ;  /* 0x00590000d008783b */ /* 0x000ea40000004200 */
[----:B------:R-:W-:-:S04]  /*5d00*/  FADD.FTZ R149, R149, R142 ;  /* 0x0000008e95957221 */ /* 0x000fc80000010000 */
[----:B------:R-:W-:Y:S01]  /*5d10*/  FADD.FTZ R148, R148, R149 ;  /* 0x0000009594947221 */ /* 0x000fe20000010000 */
[----:B------:R-:W-:Y:S03]  /*5d20*/  HMMA.16816.F32 R112, R4, R24, R112 ;  /* 0x000000180470723c */ /* 0x000fe60000001870 */
        /* <DEDUP_REMOVED lines=8> */
[----:B---3--:R-:W-:Y:S03]  /*5db0*/  HMMA.16816.F32 R72, R4, R16, R72 ;  /* 0x000000100448723c */ /* 0x008fe60000001848 */
[----:B------:R-:W-:-:S04]  /*5dc0*/  FADD.FTZ R133, R133, R130 ;  /* 0x0000008285857221 */ /* 0x000fc80000010000 */
[----:B------:R-:W-:Y:S01]  /*5dd0*/  FADD.FTZ R32, R32, R133 ;  /* 0x0000008520207221 */ /* 0x000fe20000010000 */
[----:B------:R-:W-:Y:S03]  /*5de0*/  HMMA.16816.F32 R68, R4, R18, R68 ;  /* 0x000000120444723c */ /* 0x000fe60000001844 */
[----:B------:R-:W-:-:S05]  /*5df0*/  FADD.FTZ R227, R227, R32 ;  /* 0x00000020e3e37221 */ /* 0x000fca0000010000 */
[C---:B-1----:R-:W-:Y:S08]  /*5e00*/  HMMA.16816.F32 R52, R4.reuse, R12, R52 ;  /* 0x0000000c0434723c */ /* 0x042ff00000001834 */
[C---:B------:R-:W-:Y:S08]  /*5e10*/  HMMA.16816.F32 R56, R4.reuse, R14, R56 ;  /* 0x0000000e0438723c */ /* 0x040ff00000001838 */
[C---:B--2---:R-:W-:Y:S08]  /*5e20*/  HMMA.16816.F32 R60, R4.reuse, R8, R60 ;  /* 0x00000008043c723c */ /* 0x044ff0000000183c */
[----:B------:R-:W-:Y:S01]  /*5e30*/  HMMA.16816.F32 R64, R4, R10, R64 ;  /* 0x0000000a0440723c */ /* 0x000fe20000001840 */
[----:B------:R-:W-:Y:S07]  /*5e40*/  @P0 BRA `(.L_x_175) ;  /* 0x0000015000000947 */ /* 0x000fee0003800000 */
[----:B------:R-:W-:Y:S01]  /*5e50*/  ISETP.LT.AND P0, PT, RZ, UR14, PT ;  /* 0x0000000eff007c0c */ /* 0x000fe2000bf01270 */
[----:B------:R-:W-:-:S02]  /*5e60*/  UIADD3 UR16, UR14, -0x1, URZ ;  /* 0xffffffff0e107890 */ /* 0x000fc4000fffe03f */
[----:B------:R-:W-:-:S10]  /*5e70*/  ULDC UR4, c[0x0][0x32c] ;  /* 0x0000cb0000047ab9 */ /* 0x000fd40000000800 */
[----:B------:R-:W-:Y:S05]  /*5e80*/  @P0 BRA `(.L_x_176) ;  /* 0x0000008000000947 */ /* 0x000fea0003800000 */
[----:B------:R-:W-:Y:S02]  /*5e90*/  UISETP.NE.AND UP2, UPT, UR4, 0x1, UPT ;  /* 0x000000010400788c */ /* 0x000fe4000bf45270 */
[----:B------:R-:W-:-:S03]  /*5ea0*/  UIADD3 UR16, -UR14, URZ, URZ ;  /* 0x0000003f0e107290 */ /* 0x000fc6000fffe13f */
[----:B------:R-:W-:Y:S02]  /*5eb0*/  ULDC.64 UR14, c[0x0][0x330] ;  /* 0x0000cc00000e7ab9 */ /* 0x000fe40000000a00 */
[----:B------:R-:W-:-:S07]  /*5ec0*/  UIMAD.WIDE.U32 UR18, UR16, UR14, URZ ;  /* 0x0000000e101272a5 */ /* 0x000fce000f8e003f */
[----:B------:R-:W-:Y:S02]  /*5ed0*/  @UP2 UMOV UR17, UR19 ;  /* 0x0000001300112c82 */ /* 0x000fe40008000000 */
[----:B------:R-:W-:-:S04]  /*5ee0*/  @UP2 USHF.R.U32.HI UR16, URZ, UR15, UR17 ;  /* 0x0000000f3f102299 */ /* 0x000fc80008011611 */
[----:B------:R-:W-:Y:S01]  /*5ef0*/  ULOP3.LUT UR16, URZ, UR16, URZ, 0x33, !UPT ;  /* 0x000000103f107292 */ /* 0x000fe2000f8e333f */
[----:B------:R-:W-:Y:S05]  /*5f00*/  BRA `(.L_x_177) ;  /* 0x0000005000007947 */ /* 0x000fea0003800000 */
.L_x_176:
[----:B------:R-:W-:Y:S02]  /*5f10*/  UISETP.NE.AND UP2, UPT, UR4, 0x1, UPT ;  /* 0x000000010400788c */ /* 0x000fe4000bf45270 */
[----:B------:R-:W-:Y:S02]  /*5f20*/  ULDC.64 UR14, c[0x0][0x330] ;  /* 0x0000cc00000e7ab9 */ /* 0x000fe40000000a00 */
[----:B------:R-:W-:-:S07]  /*5f30*/  UIMAD.WIDE.U32 UR18, UR16, UR14, URZ ;  /* 0x0000000e101272a5 */ /* 0x000fce000f8e003f */
[----:B------:R-:W-:Y:S02]  /*5f40*/  @UP2 UMOV UR17, UR19 ;  /* 0x0000001300112c82 */ /* 0x000fe40008000000 */
[----:B------:R-:W-:Y:S02]  /*5f50*/  @UP2 USHF.R.U32.HI UR16, URZ, UR15, UR17 ;  /* 0x0000000f3f102299 */ /* 0x000fe40008011611 */
.L_x_177:
[----:B------:R-:W-:Y:S02]  /*5f60*/  ULDC UR14, c[0x0][0x32c] ;  /* 0x0000cb00000e7ab9 */ /* 0x000fe40000000800 */
[----:B------:R-:W-:-:S04]  /*5f70*/  UIMAD UR14, UR16, UR4, UR14 ;  /* 0x00000004100e72a4 */ /* 0x000fc8000f8e020e */
[----:B------:R-:W-:-:S04]  /*5f80*/  UISETP.LT.AND UP2, UPT, UR7, UR14, UPT ;  /* 0x0000000e0700728c */ /* 0x000fc8000bf41270 */
[----:B------:R-:W-:-:S04]  /*5f90*/  USEL UR7, UR7, UR14, UP2 ;  /* 0x0000000e07077287 */ /* 0x000fc80009000000 */
.L_x_175:
[----:B------:R-:W-:-:S07]  /*5fa0*/  UIMAD.WIDE UR14, UR7, 0x2aaaaaab, URZ ;  /* 0x2aaaaaab070e78a5 */ /* 0x000fce000f8e023f */
[----:B------:R-:W-:Y:S02]  /*5fb0*/  UMOV UR7, UR15 ;  /* 0x0000000f00077c82 */ /* 0x000fe40008000000 */
[----:B------:R-:W-:-:S04]  /*5fc0*/  USHF.R.U32.HI UR4, URZ, 0x1f, UR7 ;  /* 0x0000001f3f047899 */ /* 0x000fc80008011607 */
[----:B------:R-:W-:-:S04]  /*5fd0*/  ULEA.HI.SX32 UR4, UR7, UR4, 0x1c ;  /* 0x0000000407047291 */ /* 0x000fc8000f8fe23f */
[----:B------:R-:W-:-:S04]  /*5fe0*/  UISETP.LT.AND UP2, UPT, UR6, UR4, UPT ;  /* 0x000000040600728c */ /* 0x000fc8000bf41270 */
[----:B------:R-:W-:-:S06]  /*5ff0*/  USEL UR4, UR6, UR4, !UP2 ;  /* 0x0000000406047287 */ /* 0x000fcc000d000000 */
[----:B------:R-:W-:-:S13]  /*6000*/  ISETP.GE.AND P0, PT, R168, UR4, PT ;  /* 0x00000004a8007c0c */ /* 0x000fda000bf06270 */
[----:B------:R-:W-:Y:S05]  /*6010*/  @!P0 BRA `(.L_x_178) ;  /* 0x0000457000008947 */ /* 0x000fea0003800000 */
[C---:B------:R-:W-:Y:S01]  /*6020*/  SHF.L.U64.HI R236, R230.reuse, 0x1, R37 ;  /* 0x00000001e6ec7819 */ /* 0x040fe20000010225 */
[----:B------:R-:W-:Y:S01]  /*6030*/  IMAD.MOV.U32 R2, RZ, RZ, R116 ;  /* 0x000000ffff027224 */ /* 0x000fe200078e0074 */
[----:B------:R-:W-:Y:S01]  /*6040*/  MOV R3, R0 ;  /* 0x0000000000037202 */ /* 0x000fe20000000f00 */
[----:B------:R-:W-:Y:S01]  /*6050*/  IMAD.MOV.U32 R238, RZ, RZ, R168 ;  /* 0x000000ffffee7224 */ /* 0x000fe200078e00a8 */
[----:B------:R-:W-:Y:S01]  /*6060*/  SHF.L.U32 R235, R230, 0x1, RZ ;  /* 0x00000001e6eb7819 */ /* 0x000fe200000006ff */
[C---:B------:R-:W-:Y:S01]  /*6070*/  IMAD.SHL.U32 R233, R229.reuse, 0x2, RZ ;  /* 0x00000002e5e97824 */ /* 0x040fe200078e00ff */
[----:B------:R-:W-:Y:S02]  /*6080*/  SHF.L.U64.HI R234, R229, 0x1, R232 ;  /* 0x00000001e5ea7819 */ /* 0x000fe400000102e8 */
.L_x_189:
[----:B------:R-:W-:Y:S04]  /*6090*/  DEPBAR.LE SB0, 0x0 ;  /* 0x000080000000791a */ /* 0x000fe80000000000 */
[----:B------:R-:W-:Y:S01]  /*60a0*/  BAR.SYNC.DEFER_BLOCKING 0x0 ;  /* 0x0000000000007b1d */ /* 0x000fe20000010000 */
[----:B------:R-:W-:Y:S05]  /*60b0*/  ISETP.LT.AND P0, PT, R238, UR6, PT ;  /* 0x00000006ee007c0c */ /* 0x000fea000bf01270 */
[----:B------:R1:W2:Y:S04]  /*60c0*/  LDSM.16.M88.4 R116, [R214+0x8100] ;  /* 0x00810000d674783b */ /* 0x0002a80000000200 */
[----:B------:R1:W3:Y:S04]  /*60d0*/  LDSM.16.M88.4 R124, [R214+0x8900] ;  /* 0x00890000d67c783b */ /* 0x0002e80000000200 */
[----:B------:R1:W4:Y:S04]  /*60e0*/  LDSM.16.M88.4 R128, [R214+0x9100] ;  /* 0x00910000d680783b */ /* 0x0003280000000200 */
[----:B------:R1:W1:Y:S04]  /*60f0*/  LDSM.16.M88.4 R132, [R214+0x9900] ;  /* 0x00990000d684783b */ /* 0x0002680000000200 */
[----:B------:R1:W1:Y:S04]  /*6100*/  LDSM.16.M88.4 R136, [R214+0xa100] ;  /* 0x00a10000d688783b */ /* 0x0002680000000200 */
[----:B------:R1:W1:Y:S04]  /*6110*/  LDSM.16.M88.4 R140, [R214+0xa900] ;  /* 0x00a90000d68c783b */ /* 0x0002680000000200 */
[----:B------:R1:W1:Y:S04]  /*6120*/  LDSM.16.M88.4 R148, [R213] ;  /* 0x00000000d594783b */ /* 0x0002680000000200 */
[----:B------:R1:W1:Y:S04]  /*6130*/  LDSM.16.M88.4 R152, [R207] ;  /* 0x00000000cf98783b */ /* 0x0002680000000200 */
[----:B------:R1:W1:Y:S04]  /*6140*/  LDSM.16.M88.4 R156, [R206] ;  /* 0x00000000ce9c783b */ /* 0x0002680000000200 */
[----:B------:R1:W1:Y:S04]  /*6150*/  LDSM.16.M88.4 R160, [R205] ;  /* 0x00000000cda0783b */ /* 0x0002680000000200 */
[----:B------:R1:W1:Y:S04]  /*6160*/  LDSM.16.M88.4 R164, [R204] ;  /* 0x00000000cca4783b */ /* 0x0002680000000200 */
[----:B------:R1:W1:Y:S01]  /*6170*/  LDSM.16.M88.4 R168, [R203] ;  /* 0x00000000cba8783b */ /* 0x0002620000000200 */
[----:B------:R-:W-:-:S05]  /*6180*/  @P0 BRA `(.L_x_179) ;  /* 0x0000028000000947 */ /* 0x000fca0003800000 */
[----:B--23--:R-:W-:Y:S01]  /*6190*/  SHF.R.S32.HI R5, RZ, 0x1f, R216 ;  /* 0x0000001fff057819 */ /* 0x00cfe200000114d8 */
[----:B------:R-:W-:Y:S01]  /*61a0*/  IMAD.WIDE.U32 R6, R216, c[0x0][0x208], RZ ;  /* 0x00008200d8067a25 */ /* 0x000fe200078e00ff */
[----:B------:R-:W-:Y:S03]  /*61b0*/  SHF.R.S32.HI R4, RZ, 0x1f, R215 ;  /* 0x0000001fff047819 */ /* 0x000fe600000114d7 */
[----:B------:R-:W-:Y:S02]  /*61c0*/  IMAD R5, R5, c[0x0][0x208], RZ ;  /* 0x0000820005057a24 */ /* 0x000fe400078e02ff */
[----:B------:R-:W-:Y:S02]  /*61d0*/  IMAD R4, R4, c[0x0][0x218], RZ ;  /* 0x0000860004047a24 */ /* 0x000fe400078e02ff */
[----:B------:R-:W-:Y:S02]  /*61e0*/  IMAD R5, R216, c[0x0][0x20c], R5 ;  /* 0x00008300d8057a24 */ /* 0x000fe400078e0205 */
[----:B------:R-:W-:Y:S02]  /*61f0*/  IMAD R4, R215, c[0x0][0x21c], R4 ;  /* 0x00008700d7047a24 */ /* 0x000fe400078e0204 */
[----:B------:R-:W-:Y:S04]  /*6200*/  IMAD.IADD R7, R7, 0x1, R5 ;  /* 0x0000000107077824 */ /* 0x000fe800078e0205 */
[----:B------:R-:W-:Y:S05]  /*6210*/  IMAD.WIDE.U32 R6, R215, c[0x0][0x218], R6 ;  /* 0x00008600d7067a25 */ /* 0x000fea00078e0006 */
[----:B------:R-:W-:Y:S04]  /*6220*/  IADD3 R0, P0, R6, UR38, RZ ;  /* 0x0000002606007c10 */ /* 0x000fe8000ff1e0ff */
[----:B------:R-:W-:Y:S02]  /*6230*/  IADD3.X R7, R7, UR10, R4, P0, !PT ;  /* 0x0000000a07077c10 */ /* 0x000fe400087fe404 */
[C---:B------:R-:W-:Y:S04]  /*6240*/  LEA R14, P0, R0.reuse, c[0x0][0x1f8], 0x1 ;  /* 0x00007e00000e7a11 */ /* 0x040fe800078008ff */
[----:B------:R-:W-:Y:S01]  /*6250*/  LEA.HI.X R16, R0, c[0x0][0x1fc], R7, 0x1, P0 ;  /* 0x00007f0000107a11 */ /* 0x000fe200000f0c07 */
[----:B------:R-:W2:Y:S01]  /*6260*/  SHFL.IDX PT, R8, R14, RZ, 0x181f ;  /* 0x00181fff0e087589 */ /* 0x000ea200000e0000 */
[----:B------:R-:W-:Y:S03]  /*6270*/  IADD3 R0, -R231, 0x10, RZ ;  /* 0x00000010e7007810 */ /* 0x000fe60007ffe1ff */
[----:B------:R-:W3:Y:S01]  /*6280*/  SHFL.IDX PT, R9, R16, RZ, 0x181f ;  /* 0x00181fff10097589 */ /* 0x000ee200000e0000 */
[----:B------:R-:W-:Y:S03]  /*6290*/  LOP3.LUT R0, R0, 0xf, RZ, 0xc0, !PT ;  /* 0x0000000f00007812 */ /* 0x000fe600078ec0ff */
[----:B------:R-:W5:Y:S04]  /*62a0*/  SHFL.IDX PT, R6, R14, 0x1, 0x181f ;  /* 0x00381f000e067f89 */ /* 0x000f6800000e0000 */
[----:B------:R-:W4:Y:S04]  /*62b0*/  SHFL.IDX PT, R4, R14, 0x2, 0x181f ;  /* 0x00581f000e047f89 */ /* 0x000f2800000e0000 */
[----:B------:R-:W1:Y:S04]  /*62c0*/  SHFL.IDX PT, R7, R16, 0x1, 0x181f ;  /* 0x00381f0010077f89 */ /* 0x000e6800000e0000 */
[----:B------:R-:W1:Y:S01]  /*62d0*/  SHFL.IDX PT, R5, R16, 0x2, 0x181f ;  /* 0x00581f0010057f89 */ /* 0x000e6200000e0000 */
[C---:B--2---:R-:W-:Y:S02]  /*62e0*/  IADD3 R10, P2, R8.reuse, R235, RZ ;  /* 0x000000eb080a7210 */ /* 0x044fe40007f5e0ff */
[----:B------:R-:W-:Y:S03]  /*62f0*/  IADD3 R12, P0, R8, R233, RZ ;  /* 0x000000e9080c7210 */ /* 0x000fe60007f1e0ff */
[C---:B---3--:R-:W-:Y:S02]  /*6300*/  IMAD.X R11, R9.reuse, 0x1, R236, P2 ;  /* 0x00000001090b7824 */ /* 0x048fe400010e06ec */
[----:B------:R-:W-:Y:S01]  /*6310*/  IMAD.X R13, R9, 0x1, R234, P0 ;  /* 0x00000001090d7824 */ /* 0x000fe200000e06ea */
[C---:B-----5:R-:W-:Y:S02]  /*6320*/  IADD3 R8, P6, R6.reuse, R235, RZ ;  /* 0x000000eb06087210 */ /* 0x060fe40007fde0ff */
[----:B------:R2:W-:Y:S01]  /*6330*/  LDGSTS.E.BYPASS.LTC128B.128 [R225], [R10.64], !P5 ;  /* 0x000000000ae17fae */ /* 0x0005e2000e901d6a */
[----:B------:R-:W-:Y:S02]  /*6340*/  IADD3 R6, P2, R6, R233, RZ ;  /* 0x000000e906067210 */ /* 0x000fe40007f5e0ff */
[----:B----4-:R-:W-:Y:S01]  /*6350*/  IADD3 R14, P0, R4, R235, RZ ;  /* 0x000000eb040e7210 */ /* 0x010fe20007f1e0ff */
[----:B------:R2:W-:Y:S01]  /*6360*/  LDGSTS.E.BYPASS.LTC128B.128 [R224], [R12.64], !P4 ;  /* 0x000000000ce07fae */ /* 0x0005e2000e101d6a */
[C---:B-1----:R-:W-:Y:S02]  /*6370*/  IMAD.X R9, R7.reuse, 0x1, R236, P6 ;  /* 0x0000000107097824 */ /* 0x042fe400030e06ec */
[----:B------:R-:W-:Y:S01]  /*6380*/  IMAD.X R7, R7, 0x1, R234, P2 ;  /* 0x0000000107077824 */ /* 0x000fe200010e06ea */
[----:B------:R-:W-:Y:S01]  /*6390*/  IADD3 R4, P6, P2, R0, R4, R233 ;  /* 0x0000000400047210 */ /* 0x000fe20007ade0e9 */
[----:B------:R-:W-:Y:S01]  /*63a0*/  IMAD.X R15, R5, 0x1, R236, P0 ;  /* 0x00000001050f7824 */ /* 0x000fe200000e06ec */
[----:B------:R2:W-:Y:S01]  /*63b0*/  LDGSTS.E.BYPASS.LTC128B.128 [R223], [R8.64], !P5 ;  /* 0x0000000008df7fae */ /* 0x0005e2000e901d6a */
[----:B------:R-:W-:Y:S02]  /*63c0*/  ISETP.NE.U32.AND P0, PT, R231, RZ, PT ;  /* 0x000000ffe700720c */ /* 0x000fe40003f05070 */
[----:B------:R-:W-:Y:S01]  /*63d0*/  IADD3.X R5, RZ, R5, R234, P6, P2 ;  /* 0x00000005ff057210 */ /* 0x000fe200037e44ea */
[----:B------:R2:W-:Y:S04]  /*63e0*/  LDGSTS.E.BYPASS.LTC128B.128 [R222], [R6.64], !P4 ;  /* 0x0000000006de7fae */ /* 0x0005e8000e101d6a */
[----:B------:R2:W-:Y:S06]  /*63f0*/  LDGSTS.E.BYPASS.LTC128B.128 [R225+0x2000], [R14.64], !P5 ;  /* 0x020000000ee17fae */ /* 0x0005ec000e901d6a */
[----:B------:R2:W-:Y:S02]  /*6400*/  LDGSTS.E.BYPASS.LTC128B.128.ZFILL [R225+0x5000], [R4.64], P0 ;  /* 0x0500000004e17fae */ /* 0x0005e40008141d6a */
.L_x_179:
[C---:B--23--:R-:W-:Y:S01]  /*6410*/  HMMA.16816.F32 R4, R120.reuse, R116, RZ ;  /* 0x000000747804723c */ /* 0x04cfe200000018ff */
[----:B------:R-:W0:Y:S02]  /*6420*/  LDGDEPBAR ;  /* 0x00000000000079af */ /* 0x000e240000000000 */
[----:B------:R-:W-:Y:S05]  /*6430*/  ISETP.GT.AND P0, PT, R238, UR6, PT ;  /* 0x00000006ee007c0c */ /* 0x000fea000bf04270 */
[C---:B------:R-:W-:Y:S01]  /*6440*/  HMMA.16816.F32 R8, R120.reuse, R118, RZ ;  /* 0x000000767808723c */ /* 0x040fe200000018ff */
[----:B------:R-:W2:Y:S07]  /*6450*/  LDSM.16.M88.4 R116, [R211+0x8100] ;  /* 0x00810000d374783b */ /* 0x000eae0000000200 */
[C---:B------:R-:W-:Y:S08]  /*6460*/  HMMA.16816.F32 R12, R120.reuse, R124, RZ ;  /* 0x0000007c780c723c */ /* 0x040ff000000018ff */
[C---:B------:R-:W-:Y:S01]  /*6470*/  HMMA.16816.F32 R16, R120.reuse, R126, RZ ;  /* 0x0000007e7810723c */ /* 0x040fe200000018ff */
[----:B------:R-:W3:Y:S07]  /*6480*/  LDSM.16.M88.4 R124, [R211+0x8900] ;  /* 0x00890000d37c783b */ /* 0x000eee0000000200 */
[C---:B----4-:R-:W-:Y:S08]  /*6490*/  HMMA.16816.F32 R20, R120.reuse, R128, RZ ;  /* 0x000000807814723c */ /* 0x050ff000000018ff */
[C---:B------:R-:W-:Y:S01]  /*64a0*/  HMMA.16816.F32 R24, R120.reuse, R130, RZ ;  /* 0x000000827818723c */ /* 0x040fe200000018ff */
[----:B------:R-:W4:Y:S07]  /*64b0*/  LDSM.16.M88.4 R128, [R211+0x9100] ;  /* 0x00910000d380783b */ /* 0x000f2e0000000200 */
[C---:B-1----:R-:W-:Y:S08]  /*64c0*/  HMMA.16816.F32 R28, R120.reuse, R132, RZ ;  /* 0x00000084781c723c */ /* 0x042ff000000018ff */
[C---:B------:R-:W-:Y:S01]  /*64d0*/  HMMA.16816.F32 R32, R120.reuse, R134, RZ ;  /* 0x000000867820723c */ /* 0x040fe200000018ff */
[----:B------:R-:W1:Y:S07]  /*64e0*/  LDSM.16.M88.4 R132, [R211+0x9900] ;  /* 0x00990000d384783b */ /* 0x000e6e0000000200 */
[C---:B------:R-:W-:Y:S08]  /*64f0*/  HMMA.16816.F32 R36, R120.reuse, R136, RZ ;  /* 0x000000887824723c */ /* 0x040ff000000018ff */
[C---:B------:R-:W-:Y:S01]  /*6500*/  HMMA.16816.F32 R40, R120.reuse, R138, RZ ;  /* 0x0000008a7828723c */ /* 0x040fe200000018ff */
[----:B------:R-:W5:Y:S07]  /*6510*/  LDSM.16.M88.4 R136, [R211+0xa100] ;  /* 0x00a10000d388783b */ /* 0x000f6e0000000200 */
[C---:B------:R-:W-:Y:S08]  /*6520*/  HMMA.16816.F32 R44, R120.reuse, R140, RZ ;  /* 0x0000008c782c723c */ /* 0x040ff000000018ff */
[----:B------:R-:W-:Y:S01]  /*6530*/  HMMA.16816.F32 R48, R120, R142, RZ ;  /* 0x0000008e7830723c */ /* 0x000fe200000018ff */
[----:B------:R-:W1:Y:S07]  /*6540*/  LDSM.16.M88.4 R140, [R211+0xa900] ;  /* 0x00a90000d38c783b */ /* 0x000e6e0000000200 */
[C---:B------:R-:W-:Y:S08]  /*6550*/  HMMA.16816.F32 R4, R144.reuse, R148, R4 ;  /* 0x000000949004723c */ /* 0x040ff00000001804 */
[C---:B------:R-:W-:Y:S01]  /*6560*/  HMMA.16816.F32 R8, R144.reuse, R150, R8 ;  /* 0x000000969008723c */ /* 0x040fe20000001808 */
[----:B------:R-:W-:Y:S07]  /*6570*/  LDSM.16.M88.4 R148, [R202+0x800] ;  /* 0x00080000ca94783b */ /* 0x000fee0000000200 */
        /* <DEDUP_REMOVED lines=13> */
[----:B------:R-:W-:Y:S08]  /*6650*/  HMMA.16816.F32 R48, R144, R170, R48 ;  /* 0x000000aa9030723c */ /* 0x000ff00000001830 */
[C---:B--2---:R-:W-:Y:S08]  /*6660*/  HMMA.16816.F32 R4, R172.reuse, R116, R4 ;  /* 0x00000074ac04723c */ /* 0x044ff00000001804 */
[C---:B------:R-:W-:Y:S01]  /*6670*/  HMMA.16816.F32 R8, R172.reuse, R118, R8 ;  /* 0x00000076ac08723c */ /* 0x040fe20000001808 */
[----:B------:R-:W2:Y:S07]  /*6680*/  LDSM.16.M88.4 R116, [R202] ;  /* 0x00000000ca74783b */ /* 0x000eae0000000200 */
[C---:B---3--:R-:W-:Y:S08]  /*6690*/  HMMA.16816.F32 R12, R172.reuse, R124, R12 ;  /* 0x0000007cac0c723c */ /* 0x048ff0000000180c */
[C---:B------:R-:W-:Y:S01]  /*66a0*/  HMMA.16816.F32 R16, R172.reuse, R126, R16 ;  /* 0x0000007eac10723c */ /* 0x040fe20000001810 */
[----:B------:R-:W3:Y:S07]  /*66b0*/  LDSM.16.M88.4 R124, [R202+0x2800] ;  /* 0x00280000ca7c783b */ /* 0x000eee0000000200 */
[C---:B----4-:R-:W-:Y:S08]  /*66c0*/  HMMA.16816.F32 R20, R172.reuse, R128, R20 ;  /* 0x00000080ac14723c */ /* 0x050ff00000001814 */
[C---:B------:R-:W-:Y:S01]  /*66d0*/  HMMA.16816.F32 R24, R172.reuse, R130, R24 ;  /* 0x00000082ac18723c */ /* 0x040fe20000001818 */
[----:B------:R-:W4:Y:S07]  /*66e0*/  LDSM.16.M88.4 R128, [R214+0xb100] ;  /* 0x00b10000d680783b */ /* 0x000f2e0000000200 */
[C---:B-1----:R-:W-:Y:S08]  /*66f0*/  HMMA.16816.F32 R28, R172.reuse, R132, R28 ;  /* 0x00000084ac1c723c */ /* 0x042ff0000000181c */
[C---:B------:R-:W-:Y:S01]  /*6700*/  HMMA.16816.F32 R32, R172.reuse, R134, R32 ;  /* 0x00000086ac20723c */ /* 0x040fe20000001820 */
[----:B------:R-:W1:Y:S07]  /*6710*/  LDSM.16.M88.4 R132, [R214+0xb900] ;  /* 0x00b90000d684783b */ /* 0x000e6e0000000200 */
[C---:B-----5:R-:W-:Y:S08]  /*6720*/  HMMA.16816.F32 R36, R172.reuse, R136, R36 ;  /* 0x00000088ac24723c */ /* 0x060ff00000001824 */
[C---:B------:R-:W-:Y:S01]  /*6730*/  HMMA.16816.F32 R40, R172.reuse, R138, R40 ;  /* 0x0000008aac28723c */ /* 0x040fe20000001828 */
[----:B------:R-:W5:Y:S07]  /*6740*/  LDSM.16.M88.4 R136, [R214+0xc100] ;  /* 0x00c10000d688783b */ /* 0x000f6e0000000200 */
[C---:B------:R-:W-:Y:S08]  /*6750*/  HMMA.16816.F32 R44, R172.reuse, R140, R44 ;  /* 0x0000008cac2c723c */ /* 0x040ff0000000182c */
[----:B------:R-:W-:Y:S01]  /*6760*/  HMMA.16816.F32 R48, R172, R142, R48 ;  /* 0x0000008eac30723c */ /* 0x000fe20000001830 */
[----:B------:R-:W1:Y:S07]  /*6770*/  LDSM.16.M88.4 R140, [R214+0xc900] ;  /* 0x00c90000d68c783b */ /* 0x000e6e0000000200 */
[C---:B--2---:R-:W-:Y:S08]  /*6780*/  HMMA.16816.F32 R4, R176.reuse, R116, R4 ;  /* 0x00000074b004723c */ /* 0x044ff00000001804 */
[C---:B------:R-:W-:Y:S01]  /*6790*/  HMMA.16816.F32 R8, R176.reuse, R118, R8 ;  /* 0x00000076b008723c */ /* 0x040fe20000001808 */
[----:B------:R-:W2:Y:S07]  /*67a0*/  LDSM.16.M88.4 R116, [R214+0xd100] ;  /* 0x00d10000d674783b */ /* 0x000eae0000000200 */
[C---:B------:R-:W-:Y:S08]  /*67b0*/  HMMA.16816.F32 R12, R176.reuse, R148, R12 ;  /* 0x00000094b00c723c */ /* 0x040ff0000000180c */
[C---:B------:R-:W-:Y:S01]  /*67c0*/  HMMA.16816.F32 R16, R176.reuse, R150, R16 ;  /* 0x00000096b010723c */ /* 0x040fe20000001810 */
[----:B------:R-:W1:Y:S07]  /*67d0*/  LDSM.16.M88.4 R148, [R214+0xd900] ;  /* 0x00d90000d694783b */ /* 0x000e6e0000000200 */
[C---:B------:R-:W-:Y:S08]  /*67e0*/  HMMA.16816.F32 R20, R176.reuse, R152, R20 ;  /* 0x00000098b014723c */ /* 0x040ff00000001814 */
[C---:B------:R-:W-:Y:S01]  /*67f0*/  HMMA.16816.F32 R24, R176.reuse, R154, R24 ;  /* 0x0000009ab018723c */ /* 0x040fe20000001818 */
[----:B------:R-:W1:Y:S07]  /*6800*/  LDSM.16.M88.4 R152, [R201] ;  /* 0x00000000c998783b */ /* 0x000e6e0000000200 */
[C---:B------:R-:W-:Y:S08]  /*6810*/  HMMA.16816.F32 R28, R176.reuse, R156, R28 ;  /* 0x0000009cb01c723c */ /* 0x040ff0000000181c */
[C---:B------:R-:W-:Y:S01]  /*6820*/  HMMA.16816.F32 R32, R176.reuse, R158, R32 ;  /* 0x0000009eb020723c */ /* 0x040fe20000001820 */
[----:B------:R-:W1:Y:S07]  /*6830*/  LDSM.16.M88.4 R156, [R200] ;  /* 0x00000000c89c783b */ /* 0x000e6e0000000200 */
[C---:B------:R-:W-:Y:S08]  /*6840*/  HMMA.16816.F32 R36, R176.reuse, R160, R36 ;  /* 0x000000a0b024723c */ /* 0x040ff00000001824 */
[C---:B------:R-:W-:Y:S01]  /*6850*/  HMMA.16816.F32 R40, R176.reuse, R162, R40 ;  /* 0x000000a2b028723c */ /* 0x040fe20000001828 */
[----:B------:R-:W-:Y:S07]  /*6860*/  LDSM.16.M88.4 R160, [R211+0xd100] ;  /* 0x00d10000d3a0783b */ /* 0x000fee0000000200 */
[C---:B---3--:R-:W-:Y:S08]  /*6870*/  HMMA.16816.F32 R44, R176.reuse, R124, R44 ;  /* 0x0000007cb02c723c */ /* 0x048ff0000000182c */
[----:B------:R-:W-:Y:S01]  /*6880*/  HMMA.16816.F32 R48, R176, R126, R48 ;  /* 0x0000007eb030723c */ /* 0x000fe20000001830 */
[----:B------:R-:W3:Y:S07]  /*6890*/  LDSM.16.M88.4 R124, [R199] ;  /* 0x00000000c77c783b */ /* 0x000eee0000000200 */
[C---:B----4-:R-:W-:Y:S08]  /*68a0*/  HMMA.16816.F32 R4, R180.reuse, R128, R4 ;  /* 0x00000080b404723c */ /* 0x050ff00000001804 */
[C---:B------:R-:W-:Y:S01]  /*68b0*/  HMMA.16816.F32 R8, R180.reuse, R130, R8 ;  /* 0x00000082b408723c */ /* 0x040fe20000001808 */
[----:B------:R-:W4:Y:S07]  /*68c0*/  LDSM.16.M88.4 R128, [R198] ;  /* 0x00000000c680783b */ /* 0x000f2e0000000200 */
[C---:B-1----:R-:W-:Y:S08]  /*68d0*/  HMMA.16816.F32 R12, R180.reuse, R132, R12 ;  /* 0x00000084b40c723c */ /* 0x042ff0000000180c */
[C---:B------:R-:W-:Y:S01]  /*68e0*/  HMMA.16816.F32 R16, R180.reuse, R134, R16 ;  /* 0x00000086b410723c */ /* 0x040fe20000001810 */
[----:B------:R-:W1:Y:S07]  /*68f0*/  LDSM.16.M88.4 R132, [R197] ;  /* 0x00000000c584783b */ /* 0x000e6e0000000200 */
[C---:B-----5:R-:W-:Y:S08]  /*6900*/  HMMA.16816.F32 R20, R180.reuse, R136, R20 ;  /* 0x00000088b414723c */ /* 0x060ff00000001814 */
[C---:B------:R-:W-:Y:S01]  /*6910*/  HMMA.16816.F32 R24, R180.reuse, R138, R24 ;  /* 0x0000008ab418723c */ /* 0x040fe20000001818 */
[----:B------:R-:W5:Y:S07]  /*6920*/  LDSM.16.M88.4 R136, [R196] ;  /* 0x00000000c488783b */ /* 0x000f6e0000000200 */
[C---:B------:R-:W-:Y:S08]  /*6930*/  HMMA.16816.F32 R28, R180.reuse, R140, R28 ;  /* 0x0000008cb41c723c */ /* 0x040ff0000000181c */
[C---:B------:R-:W-:Y:S01]  /*6940*/  HMMA.16816.F32 R32, R180.reuse, R142, R32 ;  /* 0x0000008eb420723c */ /* 0x040fe20000001820 */
[----:B------:R-:W1:Y:S07]  /*6950*/  LDSM.16.M88.4 R140, [R211+0xb100] ;  /* 0x00b10000d38c783b */ /* 0x000e6e0000000200 */
[C---:B--2---:R-:W-:Y:S08]  /*6960*/  HMMA.16816.F32 R36, R180.reuse, R116, R36 ;  /* 0x00000074b424723c */ /* 0x044ff00000001824 */
[C---:B------:R-:W-:Y:S01]  /*6970*/  HMMA.16816.F32 R40, R180.reuse, R118, R40 ;  /* 0x00000076b428723c */ /* 0x040fe20000001828 */
[----:B------:R-:W2:Y:S07]  /*6980*/  LDSM.16.M88.4 R116, [R211+0xb900] ;  /* 0x00b90000d374783b */ /* 0x000eae0000000200 */
[C---:B------:R-:W-:Y:S08]  /*6990*/  HMMA.16816.F32 R44, R180.reuse, R148, R44 ;  /* 0x00000094b42c723c */ /* 0x040ff0000000182c */
[----:B------:R-:W-:Y:S01]  /*69a0*/  HMMA.16816.F32 R48, R180, R150, R48 ;  /* 0x00000096b430723c */ /* 0x000fe20000001830 */
[----:B------:R-:W1:Y:S07]  /*69b0*/  LDSM.16.M88.4 R148, [R211+0xc100] ;  /* 0x00c10000d394783b */ /* 0x000e6e0000000200 */
[C---:B------:R-:W-:Y:S08]  /*69c0*/  HMMA.16816.F32 R4, R184.reuse, R152, R4 ;  /* 0x00000098b804723c */ /* 0x040ff00000001804 */
[C---:B------:R-:W-:Y:S01]  /*69d0*/  HMMA.16816.F32 R8, R184.reuse, R154, R8 ;  /* 0x0000009ab808723c */ /* 0x040fe20000001808 */
[----:B------:R-:W1:Y:S07]  /*69e0*/  LDSM.16.M88.4 R152, [R211+0xc900] ;  /* 0x00c90000d398783b */ /* 0x000e6e0000000200 */
[C---:B------:R-:W-:Y:S08]  /*69f0*/  HMMA.16816.F32 R12, R184.reuse, R156, R12 ;  /* 0x0000009cb80c723c */ /* 0x040ff0000000180c */
[C---:B------:R-:W-:Y:S01]  /*6a00*/  HMMA.16816.F32 R16, R184.reuse, R158, R16 ;  /* 0x0000009eb810723c */ /* 0x040fe20000001810 */
[----:B------:R-:W2:Y:S07]  /*6a10*/  LDSM.16.M88.4 R156, [R202+0x3000] ;  /* 0x00300000ca9c783b */ /* 0x000eae0000000200 */
[C---:B---3--:R-:W-:Y:S08]  /*6a20*/  HMMA.16816.F32 R20, R184.reuse, R124, R20 ;  /* 0x0000007cb814723c */ /* 0x048ff00000001814 */
[C---:B------:R-:W-:Y:S01]  /*6a30*/  HMMA.16816.F32 R24, R184.reuse, R126, R24 ;  /* 0x0000007eb818723c */ /* 0x040fe20000001818 */
[----:B------:R-:W-:Y:S07]  /*6a40*/  LDSM.16.M88.4 R124, [R202+0x4000] ;  /* 0x00400000ca7c783b */ /* 0x000fee0000000200 */
[C---:B----4-:R-:W-:Y:S08]  /*6a50*/  HMMA.16816.F32 R28, R184.reuse, R128, R28 ;  /* 0x00000080b81c723c */ /* 0x050ff0000000181c */
[C---:B------:R-:W-:Y:S08]  /*6a60*/  HMMA.16816.F32 R32, R184.reuse, R130, R32 ;  /* 0x00000082b820723c */ /* 0x040ff00000001820 */
[C---:B-1----:R-:W-:Y:S08]  /*6a70*/  HMMA.16816.F32 R36, R184.reuse, R132, R36 ;  /* 0x00000084b824723c */ /* 0x042ff00000001824 */
[C---:B------:R-:W-:Y:S08]  /*6a80*/  HMMA.16816.F32 R40, R184.reuse, R134, R40 ;  /* 0x00000086b828723c */ /* 0x040ff00000001828 */
[C---:B-----5:R-:W-:Y:S08]  /*6a90*/  HMMA.16816.F32 R44, R184.reuse, R136, R44 ;  /* 0x00000088b82c723c */ /* 0x060ff0000000182c */
[----:B------:R-:W-:Y:S08]  /*6aa0*/  HMMA.16816.F32 R48, R184, R138, R48 ;  /* 0x0000008ab830723c */ /* 0x000ff00000001830 */
[C---:B------:R-:W-:Y:S08]  /*6ab0*/  HMMA.16816.F32 R4, R188.reuse, R140, R4 ;  /* 0x0000008cbc04723c */ /* 0x040ff00000001804 */
[C---:B------:R-:W-:Y:S08]  /*6ac0*/  HMMA.16816.F32 R8, R188.reuse, R142, R8 ;  /* 0x0000008ebc08723c */ /* 0x040ff00000001808 */
[C---:B--2---:R-:W-:Y:S08]  /*6ad0*/  HMMA.16816.F32 R12, R188.reuse, R116, R12 ;  /* 0x00000074bc0c723c */ /* 0x044ff0000000180c */
        /* <DEDUP_REMOVED lines=14> */
[----:B------:R-:W1:Y:S03]  /*6bc0*/  LDSM.16.M88.4 R116, [R202+0x4800] ;  /* 0x00480000ca74783b */ /* 0x000e660000000200 */
[----:B------:R-:W-:Y:S02]  /*6bd0*/  FMUL.FTZ R158, R4, c[0x0][0x320] ;  /* 0x0000c800049e7a20 */ /* 0x000fe40000410000 */
[----:B------:R-:W-:Y:S02]  /*6be0*/  FMUL.FTZ R160, R5, c[0x0][0x320] ;  /* 0x0000c80005a07a20 */ /* 0x000fe40000410000 */
[C---:B------:R-:W-:Y:S02]  /*6bf0*/  HMMA.16816.F32 R20, R192.reuse, R124, R20 ;  /* 0x0000007cc014723c */ /* 0x040fe40000001814 */
[----:B------:R-:W2:Y:S02]  /*6c00*/  MUFU.TANH R158, R158 ;  /* 0x0000009e009e7308 */ /* 0x000ea40000002400 */
[----:B------:R-:W-:Y:S02]  /*6c10*/  FMUL.FTZ R0, R6, c[0x0][0x320] ;  /* 0x0000c80006007a20 */ /* 0x000fe40000410000 */
[----:B------:R-:W-:Y:S02]  /*6c20*/  FMUL.FTZ R159, R7, c[0x0][0x320] ;  /* 0x0000c800079f7a20 */ /* 0x000fe40000410000 */
[C---:B------:R-:W-:Y:S01]  /*6c30*/  HMMA.16816.F32 R24, R192.reuse, R126, R24 ;  /* 0x0000007ec018723c */ /* 0x040fe20000001818 */
[----:B------:R-:W3:Y:S03]  /*6c40*/  LDSM.16.M88.4 R124, [R202+0x5000] ;  /* 0x00500000ca7c783b */ /* 0x000ee60000000200 */
[----:B------:R-:W4:Y:S01]  /*6c50*/  MUFU.TANH R160, R160 ;  /* 0x000000a000a07308 */ /* 0x000f220000002400 */
[----:B------:R-:W-:Y:S02]  /*6c60*/  FMUL.FTZ R162, R8, c[0x0][0x320] ;  /* 0x0000c80008a27a20 */ /* 0x000fe40000410000 */
[----:B------:R-:W-:Y:S02]  /*6c70*/  FMUL.FTZ R164, R9, c[0x0][0x320] ;  /* 0x0000c80009a47a20 */ /* 0x000fe40000410000 */
[----:B------:R-:W-:Y:S03]  /*6c80*/  FMUL.FTZ R161, R10, c[0x0][0x320] ;  /* 0x0000c8000aa17a20 */ /* 0x000fe60000410000 */
[----:B------:R-:W-:Y:S02]  /*6c90*/  FMUL.FTZ R163, R11, c[0x0][0x320] ;  /* 0x0000c8000ba37a20 */ /* 0x000fe40000410000 */
[----:B------:R-:W2:Y:S01]  /*6ca0*/  MUFU.TANH R0, R0 ;  /* 0x0000000000007308 */ /* 0x000ea20000002400 */
[----:B------:R-:W-:Y:S02]  /*6cb0*/  FMUL.FTZ R168, R12, c[0x0][0x320] ;  /* 0x0000c8000ca87a20 */ /* 0x000fe40000410000 */
[----:B------:R-:W-:Y:S02]  /*6cc0*/  FMUL.FTZ R166, R13, c[0x0][0x320] ;  /* 0x0000c8000da67a20 */ /* 0x000fe40000410000 */
[----:B------:R-:W-:Y:S02]  /*6cd0*/  FMUL.FTZ R167, R14, c[0x0][0x320] ;  /* 0x0000c8000ea77a20 */ /* 0x000fe40000410000 */
[----:B------:R-:W-:Y:S02]  /*6ce0*/  FMUL.FTZ R165, R15, c[0x0][0x320] ;  /* 0x0000c8000fa57a20 */ /* 0x000fe40000410000 */
[----:B------:R-:W-:Y:S01]  /*6cf0*/  FMUL.FTZ R170, R16, c[0x0][0x320] ;  /* 0x0000c80010aa7a20 */ /* 0x000fe20000410000 */
[----:B------:R-:W2:Y:S01]  /*6d00*/  MUFU.TANH R159, R159 ;  /* 0x0000009f009f7308 */ /* 0x000ea20000002400 */
[C---:B-1----:R-:W-:Y:S03]  /*6d10*/  HMMA.16816.F32 R28, R192.reuse, R116, R28 ;  /* 0x00000074c01c723c */ /* 0x042fe6000000181c */
[----:B------:R-:W-:Y:S02]  /*6d20*/  FMUL.FTZ R250, R25, c[0x0][0x320] ;  /* 0x0000c80019fa7a20 */ /* 0x000fe40000410000 */
[----:B------:R-:W-:Y:S02]  /*6d30*/  FMUL.FTZ R243, R26, c[0x0][0x320] ;  /* 0x0000c8001af37a20 */ /* 0x000fe40000410000 */
[----:B------:R-:W-:Y:S01]  /*6d40*/  FMUL.FTZ R241, R27, c[0x0][0x320] ;  /* 0x0000c8001bf17a20 */ /* 0x000fe20000410000 */
[C---:B------:R-:W-:Y:S01]  /*6d50*/  HMMA.16816.F32 R32, R192.reuse, R118, R32 ;  /* 0x00000076c020723c */ /* 0x040fe20000001820 */
[----:B------:R-:W1:Y:S01]  /*6d60*/  MUFU.TANH R162, R162 ;  /* 0x000000a200a27308 */ /* 0x000e620000002400 */
[----:B------:R-:W5:Y:S01]  /*6d70*/  LDSM.16.M88.4 R116, [R202+0x5800] ;  /* 0x00580000ca74783b */ /* 0x000f620000000200 */
[----:B------:R-:W-:Y:S04]  /*6d80*/  DEPBAR.LE SB0, 0x0 ;  /* 0x000080000000791a */ /* 0x000fe80000000000 */
[----:B------:R-:W-:Y:S01]  /*6d90*/  FMUL.FTZ R240, R17, c[0x0][0x320] ;  /* 0x0000c80011f07a20 */ /* 0x000fe20000410000 */
[C---:B---3--:R-:W-:Y:S03]  /*6da0*/  HMMA.16816.F32 R36, R192.reuse, R124, R36 ;  /* 0x0000007cc024723c */ /* 0x048fe60000001824 */
[----:B------:R-:W3:Y:S01]  /*6db0*/  MUFU.TANH R164, R164 ;  /* 0x000000a400a47308 */ /* 0x000ee20000002400 */
[----:B------:R-:W-:Y:S01]  /*6dc0*/  BAR.SYNC.DEFER_BLOCKING 0x0 ;  /* 0x0000000000007b1d */ /* 0x000fe20000010000 */
[----:B------:R-:W-:Y:S02]  /*6dd0*/  FMUL.FTZ R171, R18, c[0x0][0x320] ;  /* 0x0000c80012ab7a20 */ /* 0x000fe40000410000 */
[----:B------:R-:W-:Y:S01]  /*6de0*/  FMUL.FTZ R169, R19, c[0x0][0x320] ;  /* 0x0000c80013a97a20 */ /* 0x000fe20000410000 */
[C---:B------:R-:W-:Y:S04]  /*6df0*/  HMMA.16816.F32 R40, R192.reuse, R126, R40 ;  /* 0x0000007ec028723c */ /* 0x040fe80000001828 */
[----:B------:R-:W-:Y:S01]  /*6e00*/  FMUL.FTZ R249, R28, c[0x0][0x320] ;  /* 0x0000c8001cf97a20 */ /* 0x000fe20000410000 */
[----:B------:R-:W1:Y:S01]  /*6e10*/  MUFU.TANH R161, R161 ;  /* 0x000000a100a17308 */ /* 0x000e620000002400 */
[----:B------:R-:W-:Y:S02]  /*6e20*/  FMUL.FTZ R248, R29, c[0x0][0x320] ;  /* 0x0000c8001df87a20 */ /* 0x000fe40000410000 */
[----:B------:R-:W-:Y:S04]  /*6e30*/  FMUL.FTZ R251, R32, c[0x0][0x320] ;  /* 0x0000c80020fb7a20 */ /* 0x000fe80000410000 */
        /* <DEDUP_REMOVED lines=8> */
[----:B------:R2:W2:Y:S01]  /*6ec0*/  MUFU.TANH R25, R248 ;  /* 0x000000f800197308 */ /* 0x0004a20000002400 */
[C---:B-----5:R-:W-:Y:S03]  /*6ed0*/  HMMA.16816.F32 R44, R192.reuse, R116, R44 ;  /* 0x00000074c02c723c */ /* 0x060fe6000000182c */
[----:B------:R-:W-:Y:S02]  /*6ee0*/  FMUL.FTZ R245, R31, c[0x0][0x320] ;  /* 0x0000c8001ff57a20 */ /* 0x000fe40000410000 */
[----:B------:R-:W-:Y:S02]  /*6ef0*/  FMUL.FTZ R30, R36, c[0x0][0x320] ;  /* 0x0000c800241e7a20 */ /* 0x000fe40000410000 */
[----:B------:R-:W-:Y:S01]  /*6f00*/  FMUL.FTZ R42, R42, c[0x0][0x320] ;  /* 0x0000c8002a2a7a20 */ /* 0x000fe20000410000 */
[----:B------:R-:W-:Y:S01]  /*6f10*/  HMMA.16816.F32 R48, R192, R118, R48 ;  /* 0x00000076c030723c */ /* 0x000fe20000001830 */
[----:B------:R5:W3:Y:S03]  /*6f20*/  MUFU.TANH R27, R251 ;  /* 0x000000fb001b7308 */ /* 0x000ae60000002400 */
[----:B------:R-:W-:Y:S02]  /*6f30*/  FMUL.FTZ R43, R43, c[0x0][0x320] ;  /* 0x0000c8002b2b7a20 */ /* 0x000fe40000410000 */
[----:B-1----:R-:W-:Y:S05]  /*6f40*/  FMUL.FTZ R249, R34, c[0x0][0x320] ;  /* 0x0000c80022f97a20 */ /* 0x002fea0000410000 */
[----:B------:R1:W1:Y:S01]  /*6f50*/  MUFU.TANH R29, R252 ;  /* 0x000000fc001d7308 */ /* 0x0002620000002400 */
[----:B--2---:R-:W-:Y:S02]  /*6f60*/  FMUL.FTZ R248, R35, c[0x0][0x320] ;  /* 0x0000c80023f87a20 */ /* 0x004fe40000410000 */
[----:B------:R-:W-:Y:S02]  /*6f70*/  FMUL.FTZ R35, R37, c[0x0][0x320] ;  /* 0x0000c80025237a20 */ /* 0x000fe40000410000 */
[----:B------:R-:W-:Y:S05]  /*6f80*/  FMUL.FTZ R37, R41, c[0x0][0x320] ;  /* 0x0000c80029257a20 */ /* 0x000fea0000410000 */
[----:B------:R-:W2:Y:S01]  /*6f90*/  MUFU.TANH R163, R163 ;  /* 0x000000a300a37308 */ /* 0x000ea20000002400 */
[----:B------:R-:W-:Y:S02]  /*6fa0*/  FMUL.FTZ R31, R47, c[0x0][0x320] ;  /* 0x0000c8002f1f7a20 */ /* 0x000fe40000410000 */
[----:B------:R-:W-:Y:S02]  /*6fb0*/  FMUL.FTZ R142, R48, c[0x0][0x320] ;  /* 0x0000c800308e7a20 */ /* 0x000fe40000410000 */
[----:B-----5:R-:W-:Y:S02]  /*6fc0*/  FMUL.FTZ R251, R39, c[0x0][0x320] ;  /* 0x0000c80027fb7a20 */ /* 0x020fe40000410000 */
[----:B------:R-:W-:Y:S02]  /*6fd0*/  FMUL.FTZ R39, R44, c[0x0][0x320] ;  /* 0x0000c8002c277a20 */ /* 0x000fe40000410000 */
[----:B------:R-:W-:Y:S01]  /*6fe0*/  FMUL.FTZ R41, R49, c[0x0][0x320] ;  /* 0x0000c80031297a20 */ /* 0x000fe20000410000 */
[----:B------:R-:W2:Y:S01]  /*6ff0*/  MUFU.TANH R168, R168 ;  /* 0x000000a800a87308 */ /* 0x000ea20000002400 */
[----:B------:R-:W-:Y:S02]  /*7000*/  FMUL.FTZ R34, R50, c[0x0][0x320] ;  /* 0x0000c80032227a20 */ /* 0x000fe40000410000 */
[----:B------:R-:W-:Y:S02]  /*7010*/  FMUL.FTZ R33, R51, c[0x0][0x320] ;  /* 0x0000c80033217a20 */ /* 0x000fe40000410000 */
[----:B-1----:R-:W-:Y:S02]  /*7020*/  FMUL.FTZ R252, R38, c[0x0][0x320] ;  /* 0x0000c80026fc7a20 */ /* 0x002fe40000410000 */
[----:B------:R-:W-:Y:S02]  /*7030*/  FMUL.FTZ R38, R40, c[0x0][0x320] ;  /* 0x0000c80028267a20 */ /* 0x000fe40000410000 */
[----:B------:R-:W-:Y:S01]  /*7040*/  FMUL.FTZ R45, R45, c[0x0][0x320] ;  /* 0x0000c8002d2d7a20 */ /* 0x000fe20000410000 */
[----:B------:R-:W1:Y:S01]  /*7050*/  MUFU.TANH R166, R166 ;  /* 0x000000a600a67308 */ /* 0x000e620000002400 */
[----:B------:R-:W-:Y:S09]  /*7060*/  FMUL.FTZ R46, R46, c[0x0][0x320] ;  /* 0x0000c8002e2e7a20 */ /* 0x000ff20000410000 */
[----:B------:R-:W1:Y:S10]  /*7070*/  MUFU.TANH R167, R167 ;  /* 0x000000a700a77308 */ /* 0x000e740000002400 */
        /* <DEDUP_REMOVED lines=23> */
[----:B------:R1:W1:Y:S10]  /*71f0*/  MUFU.TANH R157, R42 ;  /* 0x0000002a009d7308 */ /* 0x0002740000002400 */
[----:B------:R1:W1:Y:S10]  /*7200*/  MUFU.TANH R155, R43 ;  /* 0x0000002b009b7308 */ /* 0x0002740000002400 */
[----:B------:R-:W1:Y:S10]  /*7210*/  MUFU.TANH R39, R39 ;  /* 0x0000002700277308 */ /* 0x000e740000002400 */
[----:B------:R1:W1:Y:S10]  /*7220*/  MUFU.TANH R150, R45 ;  /* 0x0000002d00967308 */ /* 0x0002740000002400 */
[----:B------:R1:W1:Y:S10]  /*7230*/  MUFU.TANH R143, R46 ;  /* 0x0000002e008f7308 */ /* 0x0002740000002400 */
[----:B------:R-:W1:Y:S10]  /*7240*/  MUFU.TANH R31, R31 ;  /* 0x0000001f001f7308 */ /* 0x000e740000002400 */
[----:B------:R-:W1:Y:S10]  /*7250*/  MUFU.TANH R142, R142 ;  /* 0x0000008e008e7308 */ /* 0x000e740000002400 */
[----:B------:R-:W1:Y:S10]  /*7260*/  MUFU.TANH R41, R41 ;  /* 0x0000002900297308 */ /* 0x000e740000002400 */
[----:B------:R-:W1:Y:S10]  /*7270*/  MUFU.TANH R34, R34 ;  /* 0x0000002200227308 */ /* 0x000e740000002400 */
[----:B------:R-:W1:Y:S01]  /*7280*/  MUFU.TANH R33, R33 ;  /* 0x0000002100217308 */ /* 0x000e620000002400 */
[----:B------:R-:W-:-:S05]  /*7290*/  @!P0 BRA `(.L_x_180) ;  /* 0x0000035000008947 */ /* 0x000fca0003800000 */
[----:B--234-:R-:W-:Y:S02]  /*72a0*/  IMAD R5, R238, 0x60, R219 ;  /* 0x00000060ee057824 */ /* 0x01cfe400078e02db */
[----:B------:R-:W-:Y:S03]  /*72b0*/  IMAD.MOV.U32 R215, RZ, RZ, RZ ;  /* 0x000000ffffd77224 */ /* 0x000fe600078e00ff */
[----:B------:R-:W-:Y:S05]  /*72c0*/  IADD3 R216, R5, -0x60, R218 ;  /* 0xffffffa005d87810 */ /* 0x000fea0007ffe0da */
[----:B------:R-:W-:Y:S04]  /*72d0*/  @P3 IMAD.HI.U32 R5, R216, c[0x0][0x2bc], RZ ;  /* 0x0000af00d8053a27 */ /* 0x000fe800078e00ff */
[----:B------:R-:W-:Y:S01]  /*72e0*/  IMAD.MOV.U32 R4, RZ, RZ, R216 ;  /* 0x000000ffff047224 */ /* 0x000fe200078e00d8 */
[----:B------:R-:W-:Y:S04]  /*72f0*/  @P3 SHF.R.U32.HI R4, RZ, c[0x0][0x2c0], R5 ;  /* 0x0000b000ff043a19 */ /* 0x000fe80000011605 */
[C---:B------:R-:W-:Y:S04]  /*7300*/  @!P1 IADD3 R8, P0, R4.reuse, UR36, RZ ;  /* 0x0000002404089c10 */ /* 0x040fe8000ff1e0ff */
[----:B------:R-:W-:Y:S02]  /*7310*/  @!P1 LEA.HI.X.SX32 R5, R4, UR5, 0x1, P0 ;  /* 0x0000000504059c11 */ /* 0x000fe400080f0eff */
[C---:B------:R-:W-:Y:S04]  /*7320*/  @!P1 LEA R6, P0, R8.reuse, c[0x0][0x2a0], 0x2 ;  /* 0x0000a80008069a11 */ /* 0x040fe800078010ff */
[----:B------:R-:W-:Y:S01]  /*7330*/  @!P1 LEA.HI.X R7, R8, c[0x0][0x2a4], R5, 0x2, P0 ;  /* 0x0000a90008079a11 */ /* 0x000fe200000f1405 */
[----:B------:R-:W-:Y:S04]  /*7340*/  IMAD.MOV R5, RZ, RZ, -R4 ;  /* 0x000000ffff057224 */ /* 0x000fe800078e0a04 */
[----:B------:R2:W3:Y:S01]  /*7350*/  @!P1 LDG.E R215, [R6.64] ;  /* 0x0000002a06d79981 */ /* 0x0004e2000c1e1900 */
[----:B------:R-:W-:Y:S05]  /*7360*/  IMAD R216, R5, c[0x0][0x2b8], R216 ;  /* 0x0000ae0005d87a24 */ /* 0x000fea00078e02d8 */
[----:B------:R-:W-:Y:S05]  /*7370*/  SHF.R.S32.HI R5, RZ, 0x1f, R216 ;  /* 0x0000001fff057819 */ /* 0x000fea00000114d8 */
[----:B------:R-:W-:Y:S04]  /*7380*/  IMAD R5, R5, c[0x0][0x1e0], RZ ;  /* 0x0000780005057a24 */ /* 0x000fe800078e02ff */
[C---:B------:R-:W-:Y:S02]  /*7390*/  IMAD R5, R216.reuse, c[0x0][0x1e4], R5 ;  /* 0x00007900d8057a24 */ /* 0x040fe400078e0205 */
[----:B--2---:R-:W-:Y:S04]  /*73a0*/  IMAD.WIDE.U32 R6, R216, c[0x0][0x1e0], RZ ;  /* 0x00007800d8067a25 */ /* 0x004fe800078e00ff */
[----:B------:R-:W-:Y:S01]  /*73b0*/  IMAD.IADD R7, R7, 0x1, R5 ;  /* 0x0000000107077824 */ /* 0x000fe200078e0205 */
[----:B---3--:R-:W-:Y:S03]  /*73c0*/  SHF.R.S32.HI R4, RZ, 0x1f, R215 ;  /* 0x0000001fff047819 */ /* 0x008fe600000114d7 */
[C---:B------:R-:W-:Y:S04]  /*73d0*/  IMAD.WIDE.U32 R6, R215.reuse, c[0x0][0x1f0], R6 ;  /* 0x00007c00d7067a25 */ /* 0x040fe800078e0006 */
[----:B------:R-:W-:Y:S01]  /*73e0*/  IMAD R4, R4, c[0x0][0x1f0], RZ ;  /* 0x00007c0004047a24 */ /* 0x000fe200078e02ff */
[----:B------:R-:W-:Y:S03]  /*73f0*/  IADD3 R5, P0, R6, UR40, RZ ;  /* 0x0000002806057c10 */ /* 0x000fe6000ff1e0ff */
[----:B------:R-:W-:Y:S05]  /*7400*/  IMAD R4, R215, c[0x0][0x1f4], R4 ;  /* 0x00007d00d7047a24 */ /* 0x000fea00078e0204 */
[----:B------:R-:W-:Y:S02]  /*7410*/  IADD3.X R4, R7, UR9, R4, P0, !PT ;  /* 0x0000000907047c10 */ /* 0x000fe400087fe404 */
[C---:B------:R-:W-:Y:S04]  /*7420*/  LEA R16, P0, R5.reuse, c[0x0][0x1c8], 0x1 ;  /* 0x0000720005107a11 */ /* 0x040fe800078008ff */
[----:B------:R-:W-:Y:S01]  /*7430*/  LEA.HI.X R18, R5, c[0x0][0x1cc], R4, 0x1, P0 ;  /* 0x0000730005127a11 */ /* 0x000fe200000f0c04 */
[----:B------:R-:W2:Y:S01]  /*7440*/  SHFL.IDX PT, R10, R16, RZ, 0x181f ;  /* 0x00181fff100a7589 */ /* 0x000ea200000e0000 */
[----:B------:R-:W-:Y:S03]  /*7450*/  IADD3 R4, -R231, 0x10, RZ ;  /* 0x00000010e7047810 */ /* 0x000fe60007ffe1ff */
[----:B------:R-:W3:Y:S01]  /*7460*/  SHFL.IDX PT, R9, R18, RZ, 0x181f ;  /* 0x00181fff12097589 */ /* 0x000ee200000e0000 */
[----:B------:R-:W-:Y:S03]  /*7470*/  LOP3.LUT R4, R4, 0xf, RZ, 0xc0, !PT ;  /* 0x0000000f04047812 */ /* 0x000fe600078ec0ff */
[----:B------:R-:W4:Y:S04]  /*7480*/  SHFL.IDX PT, R8, R16, 0x1, 0x181f ;  /* 0x00381f0010087f89 */ /* 0x000f2800000e0000 */
[----:B------:R-:W5:Y:S04]  /*7490*/  SHFL.IDX PT, R6, R16, 0x2, 0x181f ;  /* 0x00581f0010067f89 */ /* 0x000f6800000e0000 */
[----:B------:R-:W1:Y:S04]  /*74a0*/  SHFL.IDX PT, R7, R18, 0x1, 0x181f ;  /* 0x00381f0012077f89 */ /* 0x000e6800000e0000 */
[----:B------:R-:W1:Y:S01]  /*74b0*/  SHFL.IDX PT, R5, R18, 0x2, 0x181f ;  /* 0x00581f0012057f89 */ /* 0x000e6200000e0000 */
[C---:B--2---:R-:W-:Y:S02]  /*74c0*/  IADD3 R12, P2, R10.reuse, R235, RZ ;  /* 0x000000eb0a0c7210 */ /* 0x044fe40007f5e0ff */
[----:B------:R-:W-:Y:S03]  /*74d0*/  IADD3 R14, P0, R10, R233, RZ ;  /* 0x000000e90a0e7210 */ /* 0x000fe60007f1e0ff */
[C---:B---3--:R-:W-:Y:S02]  /*74e0*/  IMAD.X R13, R9.reuse, 0x1, R236, P2 ;  /* 0x00000001090d7824 */ /* 0x048fe400010e06ec */
[----:B------:R-:W-:Y:S01]  /*74f0*/  IMAD.X R15, R9, 0x1, R234, P0 ;  /* 0x00000001090f7824 */ /* 0x000fe200000e06ea */
[C---:B----4-:R-:W-:Y:S02]  /*7500*/  IADD3 R10, P6, R8.reuse, R235, RZ ;  /* 0x000000eb080a7210 */ /* 0x050fe40007fde0ff */
[----:B------:R2:W-:Y:S01]  /*7510*/  LDGSTS.E.BYPASS.LTC128B.128 [R217+0x8100], [R12.64], !P5 ;  /* 0x081000000cd97fae */ /* 0x0005e2000e901d6a */
[----:B------:R-:W-:Y:S02]  /*7520*/  IADD3 R8, P2, R8, R233, RZ ;  /* 0x000000e908087210 */ /* 0x000fe40007f5e0ff */
[----:B-----5:R-:W-:Y:S01]  /*7530*/  IADD3 R16, P0, R6, R235, RZ ;  /* 0x000000eb06107210 */ /* 0x020fe20007f1e0ff */
[----:B------:R2:W-:Y:S01]  /*7540*/  LDGSTS.E.BYPASS.LTC128B.128 [R217+0xb100], [R14.64], !P4 ;  /* 0x0b1000000ed97fae */ /* 0x0005e2000e101d6a */
[C---:B-1----:R-:W-:Y:S02]  /*7550*/  IMAD.X R11, R7.reuse, 0x1, R236, P6 ;  /* 0x00000001070b7824 */ /* 0x042fe400030e06ec */
[----:B------:R-:W-:Y:S01]  /*7560*/  IMAD.X R9, R7, 0x1, R234, P2 ;  /* 0x0000000107097824 */ /* 0x000fe200010e06ea */
[----:B------:R-:W-:Y:S01]  /*7570*/  IADD3 R4, P6, P2, R4, R6, R233 ;  /* 0x0000000604047210 */ /* 0x000fe20007ade0e9 */
[----:B------:R-:W-:Y:S01]  /*7580*/  IMAD.X R17, R5, 0x1, R236, P0 ;  /* 0x0000000105117824 */ /* 0x000fe200000e06ec */
[----:B------:R2:W-:Y:S01]  /*7590*/  LDGSTS.E.BYPASS.LTC128B.128 [R217+0x9100], [R10.64], !P5 ;  /* 0x091000000ad97fae */ /* 0x0005e2000e901d6a */
[----:B------:R-:W-:Y:S02]  /*75a0*/  ISETP.NE.U32.AND P0, PT, R231, RZ, PT ;  /* 0x000000ffe700720c */ /* 0x000fe40003f05070 */
[----:B------:R-:W-:Y:S01]  /*75b0*/  IADD3.X R5, RZ, R5, R234, P6, P2 ;  /* 0x00000005ff057210 */ /* 0x000fe200037e44ea */
[----:B------:R2:W-:Y:S04]  /*75c0*/  LDGSTS.E.BYPASS.LTC128B.128 [R217+0xc100], [R8.64], !P4 ;  /* 0x0c10000008d97fae */ /* 0x0005e8000e101d6a */
[----:B------:R2:W-:Y:S06]  /*75d0*/  LDGSTS.E.BYPASS.LTC128B.128 [R217+0xa100], [R16.64], !P5 ;  /* 0x0a10000010d97fae */ /* 0x0005ec000e901d6a */
[----:B------:R2:W-:Y:S02]  /*75e0*/  LDGSTS.E.BYPASS.LTC128B.128.ZFILL [R217+0xd100], [R4.64], P0 ;  /* 0x0d10000004d97fae */ /* 0x0005e40008141d6a */
.L_x_180:
[----:B--234-:R-:W-:Y:S01]  /*75f0*/  IMAD.MOV.U32 R7, RZ, RZ, R220 ;  /* 0x000000ffff077224 */ /* 0x01cfe200078e00dc */
[----:B------:R-:W-:Y:S01]  /*7600*/  PLOP3.LUT P2, PT, PT, PT, UP1, 0x80, 0x0 ;  /* 0x000000000000781c */ /* 0x000fe20003f4f018 */
[----:B------:R-:W0:Y:S01]  /*7610*/  LDGDEPBAR ;  /* 0x00000000000079af */ /* 0x000e220000000000 */
[----:B------:R-:W-:Y:S01]  /*7620*/  PLOP3.LUT P0, PT, PT, PT, UP1, 0x80, 0x0 ;  /* 0x000000000000781c */ /* 0x000fe20003f0f018 */
[----:B------:R-:W-:Y:S05]  /*7630*/  IMAD R14, R238, -0x60, RZ ;  /* 0xffffffa0ee0e7824 */ /* 0x000fea00078e02ff */
[----:B------:R-:W-:Y:S05]  /*7640*/  IADD3 R5, -R221, 0x1, R14 ;  /* 0x00000001dd057810 */ /* 0x000fea0007ffe10e */
[----:B------:R-:W-:Y:S05]  /*7650*/  @P2 IMAD.HI.U32 R4, R220, c[0x0][0x2c8], RZ ;  /* 0x0000b200dc042a27 */ /* 0x000fea00078e00ff */
[----:B------:R-:W-:Y:S01]  /*7660*/  @P0 SHF.R.U32.HI R7, RZ, c[0x0][0x2cc], R4 ;  /* 0x0000b300ff070a19 */ /* 0x000fe20000011604 */
[----:B------:R-:W-:Y:S01]  /*7670*/  IMAD.U32 R4, RZ, RZ, UR8 ;  /* 0x00000008ff047e24 */ /* 0x000fe2000f8e00ff */
[----:B------:R-:W-:Y:S03]  /*7680*/  PLOP3.LUT P0, PT, PT, PT, UP0, 0x40, 0x0 ;  /* 0x000000000000781c */ /* 0x000fe60003f0e808 */
[----:B------:R-:W2:Y:S01]  /*7690*/  SHFL.IDX PT, R13, R7, RZ, 0x1c1f ;  /* 0x001c1fff070d7589 */ /* 0x000ea200000e0000 */
[----:B------:R-:W-:Y:S05]  /*76a0*/  IMAD R5, R4, c[0x0][0x1d0], R5 ;  /* 0x0000740004057a24 */ /* 0x000fea00078e0205 */
[----:B------:R-:W-:Y:S04]  /*76b0*/  IADD3 R4, R5, -c[0x0][0x168], RZ ;  /* 0x80005a0005047a10 */ /* 0x000fe80007ffe0ff */
[C---:B------:R-:W-:Y:S02]  /*76c0*/  IADD3 R5, R4.reuse, c[0x0][0x328], RZ ;  /* 0x0000ca0004057a10 */ /* 0x040fe40007ffe0ff */
[----:B------:R-:W-:Y:S03]  /*76d0*/  IADD3 R4, R4, UR13, RZ ;  /* 0x0000000d04047c10 */ /* 0x000fe6000fffe0ff */
[----:B--2---:R-:W-:Y:S02]  /*76e0*/  IMAD.IADD R11, R5, 0x1, R13 ;  /* 0x00000001050b7824 */ /* 0x004fe400078e020d */
[----:B------:R-:W-:Y:S01]  /*76f0*/  IMAD.IADD R9, R13, 0x1, R4 ;  /* 0x000000010d097824 */ /* 0x000fe200078e0204 */
[----:B------:R-:W-:-:S05]  /*7700*/  @P0 BRA `(.L_x_181) ;  /* 0x000001a000000947 */ /* 0x000fca0003800000 */
[----:B------:R-:W-:Y:S01]  /*7710*/  MOV R6, UR8 ;  /* 0x0000000800067c02 */ /* 0x000fe20008000f00 */
[----:B------:R-:W-:Y:S04]  /*7720*/  BSSY B0, `(.L_x_182) ;  /* 0x0000013000007945 */ /* 0x000fe80003800000 */
[----:B------:R-:W-:Y:S05]  /*7730*/  IMAD R13, R6, c[0x0][0x1d0], R13 ;  /* 0x00007400060d7a24 */ /* 0x000fea00078e020d */
[----:B------:R-:W-:Y:S04]  /*7740*/  IADD3 R8, R13, -c[0x0][0x168], RZ ;  /* 0x80005a000d087a10 */ /* 0x000fe80007ffe0ff */
[----:B------:R-:W-:Y:S11]  /*7750*/  ISETP.GT.AND P0, PT, R8, -0x1, PT ;  /* 0xffffffff0800780c */ /* 0x000ff60003f04270 */
[----:B------:R-:W-:Y:S02]  /*7760*/  @!UPT UIADD3 URZ, URZ, URZ, URZ ;  /* 0x0000003f3f3ff290 */ /* 0x000fe4000fffe03f */
[----:B------:R-:W-:-:S05]  /*7770*/  @P0 BRA `(.L_x_183) ;  /* 0x0000008000000947 */ /* 0x000fca0003800000 */
[----:B------:R-:W-:Y:S01]  /*7780*/  LOP3.LUT R8, RZ, R8, RZ, 0x33, !PT ;  /* 0x00000008ff087212 */ /* 0x000fe200078e33ff */
[----:B------:R-:W-:Y:S05]  /*7790*/  IMAD.MOV.U32 R6, RZ, RZ, c[0x0][0x32c] ;  /* 0x0000cb00ff067624 */ /* 0x000fea00078e00ff */
[----:B------:R-:W-:Y:S11]  /*77a0*/  ISETP.NE.AND P0, PT, R6, 0x1, PT ;  /* 0x000000010600780c */ /* 0x000ff60003f05270 */
[----:B------:R-:W-:Y:S02]  /*77b0*/  @!UPT UIADD3 URZ, URZ, URZ, URZ ;  /* 0x0000003f3f3ff290 */ /* 0x000fe4000fffe03f */
[----:B------:R-:W-:Y:S05]  /*77c0*/  @P0 IMAD.HI.U32 R6, R8, c[0x0][0x330], RZ ;  /* 0x0000cc0008060a27 */ /* 0x000fea00078e00ff */
[----:B------:R-:W-:Y:S04]  /*77d0*/  @P0 SHF.R.U32.HI R8, RZ, c[0x0][0x334], R6 ;  /* 0x0000cd00ff080a19 */ /* 0x000fe80000011606 */
[----:B------:R-:W-:Y:S01]  /*77e0*/  LOP3.LUT R8, RZ, R8, RZ, 0x33, !PT ;  /* 0x00000008ff087212 */ /* 0x000fe200078e33ff */
[----:B------:R-:W-:-:S05]  /*77f0*/  BRA `(.L_x_184) ;  /* 0x0000005000007947 */ /* 0x000fca0003800000 */
.L_x_183:
[----:B------:R-:W-:Y:S04]  /*7800*/  MOV R6, c[0x0][0x32c] ;  /* 0x0000cb0000067a02 */ /* 0x000fe80000000f00 */
[----:B------:R-:W-:Y:S11]  /*7810*/  ISETP.NE.AND P0, PT, R6, 0x1, PT ;  /* 0x000000010600780c */ /* 0x000ff60003f05270 */
[----:B------:R-:W-:Y:S02]  /*7820*/  @!UPT UIADD3 URZ, URZ, URZ, URZ ;  /* 0x0000003f3f3ff290 */ /* 0x000fe4000fffe03f */
[----:B------:R-:W-:Y:S05]  /*7830*/  @P0 IMAD.HI.U32 R6, R8, c[0x0][0x330], RZ ;  /* 0x0000cc0008060a27 */ /* 0x000fea00078e00ff */
[----:B------:R-:W-:Y:S02]  /*7840*/  @P0 SHF.R.U32.HI R8, RZ, c[0x0][0x334], R6 ;  /* 0x0000cd00ff080a19 */ /* 0x000fe40000011606 */
.L_x_184:
[----:B------:R-:W-:Y:S05]  /*7850*/  BSYNC B0 ;  /* 0x0000000000007941 */ /* 0x000fea0003800000 */
.L_x_182:
[----:B------:R-:W-:Y:S04]  /*7860*/  IMAD.IADD R13, R14, 0x1, -R221 ;  /* 0x000000010e0d7824 */ /* 0x000fe800078e0add */
[----:B------:R-:W-:Y:S05]  /*7870*/  IMAD R8, R8, c[0x0][0x32c], R13 ;  /* 0x0000cb0008087a24 */ /* 0x000fea00078e020d */
[----:B------:R-:W-:Y:S02]  /*7880*/  IADD3 R6, R8, c[0x0][0x32c], RZ ;  /* 0x0000cb0008067a10 */ /* 0x000fe40007ffe0ff */
[----:B------:R-:W-:Y:S02]  /*7890*/  IMNMX R9, R9, R8, !PT ;  /* 0x0000000809097217 */ /* 0x000fe40007800200 */
[----:B------:R-:W-:Y:S02]  /*78a0*/  IMNMX R11, R11, R6, PT ;  /* 0x000000060b0b7217 */ /* 0x000fe40003800200 */
.L_x_181:
[C---:B------:R-:W-:Y:S01]  /*78b0*/  ISETP.GE.AND P0, PT, R14.reuse, 0x1, PT ;  /* 0x000000010e00780c */ /* 0x040fe20003f06270 */
[----:B------:R-:W2:Y:S01]  /*78c0*/  SHFL.IDX PT, R7, R7, 0x1, 0x1c1f ;  /* 0x003c1f0007077f89 */ /* 0x000ea200000e0000 */
[----:B------:R-:W-:Y:S02]  /*78d0*/  ISETP.GE.AND P2, PT, R14, 0x2, PT ;  /* 0x000000020e00780c */ /* 0x000fe40003f46270 */
[----:B------:R-:W-:Y:S02]  /*78e0*/  LOP3.LUT R226, R226, 0xffdfffff, RZ, 0xc0, !PT ;  /* 0xffdfffffe2e27812 */ /* 0x000fe400078ec0ff */
[----:B------:R-:W-:Y:S07]  /*78f0*/  ISETP.GE.AND P6, PT, R14, 0x59, PT ;  /* 0x000000590e00780c */ /* 0x000fee0003fc6270 */
[----:B------:R-:W-:Y:S02]  /*7900*/  @P0 LOP3.LUT R226, R226, 0x200000, RZ, 0xfc, !PT ;  /* 0x00200000e2e20812 */ /* 0x000fe400078efcff */
[----:B------:R-:W-:Y:S02]  /*7910*/  ISETP.GT.AND P0, PT, R9, RZ, !P0 ;  /* 0x000000ff0900720c */ /* 0x000fe40004704270 */
[----:B------:R-:W-:Y:S02]  /*7920*/  LOP3.LUT R226, R226, 0xffefffff, RZ, 0xc0, !PT ;  /* 0xffefffffe2e27812 */ /* 0x000fe400078ec0ff */
[----:B------:R-:W-:Y:S02]  /*7930*/  ISETP.LT.OR P0, PT, R11, 0x1, P0 ;  /* 0x000000010b00780c */ /* 0x000fe40000701670 */
[----:B------:R-:W-:Y:S02]  /*7940*/  @P2 LOP3.LUT R226, R226, 0x100000, RZ, 0xfc, !PT ;  /* 0x00100000e2e22812 */ /* 0x000fe400078efcff */
[----:B------:R-:W-:Y:S02]  /*7950*/  FSEL R12, R158, -INF , !P0 ;  /* 0xff8000009e0c7808 */ /* 0x000fe40004000000 */
[----:B------:R-:W-:Y:S01]  /*7960*/  ISETP.GT.AND P0, PT, R9, 0x1, !P2 ;  /* 0x000000010900780c */ /* 0x000fe20005704270 */
[--C-:B--2---:R-:W-:Y:S01]  /*7970*/  IMAD.IADD R5, R5, 0x1, R7.reuse ;  /* 0x0000000105057824 */ /* 0x104fe200078e0207 */
[----:B------:R-:W-:Y:S01]  /*7980*/  ISETP.GE.AND P2, PT, R14, 0x9, PT ;  /* 0x000000090e00780c */ /* 0x000fe20003f46270 */
[----:B------:R-:W-:Y:S01]  /*7990*/  IMAD.IADD R4, R4, 0x1, R7 ;  /* 0x0000000104047824 */ /* 0x000fe200078e0207 */
[----:B------:R-:W-:Y:S02]  /*79a0*/  ISETP.LT.OR P0, PT, R11, 0x2, P0 ;  /* 0x000000020b00780c */ /* 0x000fe40000701670 */
[----:B------:R-:W-:Y:S02]  /*79b0*/  LOP3.LUT R226, R226, 0xfff7ffff, RZ, 0xc0, !PT ;  /* 0xfff7ffffe2e27812 */ /* 0x000fe400078ec0ff */
[----:B------:R-:W-:Y:S02]  /*79c0*/  FSEL R10, R160, -INF , !P0 ;  /* 0xff800000a00a7808 */ /* 0x000fe40004000000 */
[----:B------:R-:W-:Y:S04]  /*79d0*/  ISETP.GT.AND P0, PT, R9, 0x8, !P2 ;  /* 0x000000080900780c */ /* 0x000fe80005704270 */
[----:B------:R-:W-:Y:S02]  /*79e0*/  ISETP.LT.OR P0, PT, R11, 0x9, P0 ;  /* 0x000000090b00780c */ /* 0x000fe40000701670 */
[----:B------:R-:W-:Y:S02]  /*79f0*/  @P2 LOP3.LUT R226, R226, 0x80000, RZ, 0xfc, !PT ;  /* 0x00080000e2e22812 */ /* 0x000fe400078efcff */
[----:B------:R-:W-:Y:S02]  /*7a00*/  ISETP.GE.AND P2, PT, R14, 0xa, PT ;  /* 0x0000000a0e00780c */ /* 0x000fe40003f46270 */
[----:B------:R-:W-:Y:S02]  /*7a10*/  LOP3.LUT R226, R226, 0xfffbffff, RZ, 0xc0, !PT ;  /* 0xfffbffffe2e27812 */ /* 0x000fe400078ec0ff */
[----:B------:R-:W-:Y:S02]  /*7a20*/  FSEL R6, R162, -INF , !P0 ;  /* 0xff800000a2067808 */ /* 0x000fe40004000000 */
[----:B------:R-:W-:Y:S04]  /*7a30*/  ISETP.GT.AND P0, PT, R9, 0x9, !P2 ;  /* 0x000000090900780c */ /* 0x000fe80005704270 */
[----:B------:R-:W-:Y:S03]  /*7a40*/  ISETP.LT.OR P0, PT, R11, 0xa, P0 ;  /* 0x0000000a0b00780c */ /* 0x000fe60000701670 */
        /* <DEDUP_REMOVED lines=9> */
[----:B-1----:R-:W-:Y:S02]  /*7ae0*/  FSEL R42, R168, -INF , !P0 ;  /* 0xff800000a82a7808 */ /* 0x002fe40004000000 */
        /* <DEDUP_REMOVED lines=88> */
[----:B------:R-:W-:Y:S02]  /*8070*/  FSEL R162, R37, -INF , !P0 ;  /* 0xff80000025a27808 */ /* 0x000fe40004000000 */
[----:B------:R-:W-:Y:S02]  /*8080*/  LOP3.LUT R226, R226, 0xfffffffd, RZ, 0xc0, !PT ;  /* 0xfffffffde2e27812 */ /* 0x000fe400078ec0ff */
[----:B------:R-:W-:Y:S04]  /*8090*/  ISETP.GT.AND P0, PT, R9, 0x50, !P2 ;  /* 0x000000500900780c */ /* 0x000fe80005704270 */
[----:B------:R-:W-:Y:S03]  /*80a0*/  ISETP.LT.OR P0, PT, R11, 0x51, P0 ;  /* 0x000000510b00780c */ /* 0x000fe60000701670 */
[----:B------:R-:W-:Y:S02]  /*80b0*/  @P2 LOP3.LUT R226, R226, 0x2, RZ, 0xfc, !PT ;  /* 0x00000002e2e22812 */ /* 0x000fe400078efcff */
[----:B------:R-:W-:Y:S02]  /*80c0*/  ISETP.GE.AND P2, PT, R14, 0x52, PT ;  /* 0x000000520e00780c */ /* 0x000fe40003f46270 */
[----:B------:R-:W-:Y:S02]  /*80d0*/  FSEL R152, R39, -INF , !P0 ;  /* 0xff80000027987808 */ /* 0x000fe40004000000 */
[----:B------:R-:W-:Y:S02]  /*80e0*/  ISETP.GT.AND P0, PT, R9, 0x51, !P2 ;  /* 0x000000510900780c */ /* 0x000fe40005704270 */
[----:B------:R-:W-:Y:S02]  /*80f0*/  LOP3.LUT R226, R226, 0xfffffffe, RZ, 0xc0, !PT ;  /* 0xfffffffee2e27812 */ /* 0x000fe400078ec0ff */
[----:B------:R-:W-:Y:S04]  /*8100*/  ISETP.LT.OR P0, PT, R11, 0x52, P0 ;  /* 0x000000520b00780c */ /* 0x000fe80000701670 */
[----:B------:R-:W-:Y:S02]  /*8110*/  FSEL R150, R150, -INF , !P0 ;  /* 0xff80000096967808 */ /* 0x000fe40004000000 */
[----:B------:R-:W-:Y:S02]  /*8120*/  ISETP.GT.AND P0, PT, R9, 0x58, !P6 ;  /* 0x000000580900780c */ /* 0x000fe40007704270 */
[----:B------:R-:W-:Y:S02]  /*8130*/  @P2 LOP3.LUT R226, R226, 0x1, RZ, 0xfc, !PT ;  /* 0x00000001e2e22812 */ /* 0x000fe400078efcff */
[----:B------:R-:W-:Y:S02]  /*8140*/  ISETP.LT.OR P0, PT, R11, 0x59, P0 ;  /* 0x000000590b00780c */ /* 0x000fe40000701670 */
[----:B------:R-:W-:Y:S02]  /*8150*/  ISETP.GE.AND P2, PT, R14, 0x5a, PT ;  /* 0x0000005a0e00780c */ /* 0x000fe40003f46270 */
[----:B------:R-:W-:Y:S02]  /*8160*/  FSEL R142, R142, -INF , !P0 ;  /* 0xff8000008e8e7808 */ /* 0x000fe40004000000 */
[----:B------:R-:W-:Y:S04]  /*8170*/  ISETP.GT.AND P0, PT, R9, 0x59, !P2 ;  /* 0x000000590900780c */ /* 0x000fe80005704270 */
[----:B------:R-:W-:Y:S04]  /*8180*/  ISETP.LT.OR P0, PT, R11, 0x5a, P0 ;  /* 0x0000005a0b00780c */ /* 0x000fe80000701670 */
[----:B------:R-:W-:Y:S02]  /*8190*/  FSEL R140, R41, -INF , !P0 ;  /* 0xff800000298c7808 */ /* 0x000fe40004000000 */
[----:B------:R-:W-:Y:S11]  /*81a0*/  PLOP3.LUT P0, PT, PT, PT, UP0, 0x40, 0x0 ;  /* 0x000000000000781c */ /* 0x000ff60003f0e808 */
[----:B------:R-:W-:Y:S02]  /*81b0*/  @!UPT UIADD3 URZ, URZ, URZ, URZ ;  /* 0x0000003f3f3ff290 */ /* 0x000fe4000fffe03f */
        /* <DEDUP_REMOVED lines=16> */
.L_x_187:
[----:B------:R-:W-:Y:S04]  /*82c0*/  MOV R7, c[0x0][0x32c] ;  /* 0x0000cb0000077a02 */ /* 0x000fe80000000f00 */
[----:B------:R-:W-:Y:S11]  /*82d0*/  ISETP.NE.AND P0, PT, R7, 0x1, PT ;  /* 0x000000010700780c */ /* 0x000ff60003f05270 */
[----:B------:R-:W-:Y:S02]  /*82e0*/  @!UPT UIADD3 URZ, URZ, URZ, URZ ;  /* 0x0000003f3f3ff290 */ /* 0x000fe4000fffe03f */
[----:B------:R-:W-:Y:S05]  /*82f0*/  @P0 IMAD.HI.U32 R7, R9, c[0x0][0x330], RZ ;  /* 0x0000cc0009070a27 */ /* 0x000fea00078e00ff */
[----:B------:R-:W-:Y:S02]  /*8300*/  @P0 SHF.R.U32.HI R9, RZ, c[0x0][0x334], R7 ;  /* 0x0000cd00ff090a19 */ /* 0x000fe40000011607 */
.L_x_188:
[----:B------:R-:W-:Y:S05]  /*8310*/  BSYNC B0 ;  /* 0x0000000000007941 */ /* 0x000fea0003800000 */
.L_x_186:
[----:B------:R-:W-:Y:S04]  /*8320*/  IMAD.IADD R14, R14, 0x1, -R221 ;  /* 0x000000010e0e7824 */ /* 0x000fe800078e0add */
[----:B------:R-:W-:Y:S05]  /*8330*/  IMAD R14, R9, c[0x0][0x32c], R14 ;  /* 0x0000cb00090e7a24 */ /* 0x000fea00078e020e */
[----:B------:R-:W-:Y:S02]  /*8340*/  IADD3 R16, R14, c[0x0][0x32c], RZ ;  /* 0x0000cb000e107a10 */ /* 0x000fe40007ffe0ff */
[----:B------:R-:W-:Y:S02]  /*8350*/  IMNMX R4, R4, R14, !PT ;  /* 0x0000000e04047217 */ /* 0x000fe40007800200 */
[----:B------:R-:W-:Y:S02]  /*8360*/  IMNMX R5, R5, R16, PT ;  /* 0x0000001005057217 */ /* 0x000fe40003800200 */
.L_x_185:
[----:B------:R-:W-:Y:S01]  /*8370*/  LOP3.LUT P0, RZ, R226, 0x200000, RZ, 0xc0, !PT ;  /* 0x00200000e2ff7812 */ /* 0x000fe2000780c0ff */
[----:B------:R-:W-:Y:S01]  /*8380*/  LDSM.16.MT88.4 R20, [R210+0x100] ;  /* 0x00010000d214783b */ /* 0x000fe20000004200 */
[----:B------:R-:W-:Y:S02]  /*8390*/  FMNMX.FTZ R17, R12, R3, !PT ;  /* 0x000000030c117209 */ /* 0x000fe40007810000 */
[----:B------:R-:W-:Y:S02]  /*83a0*/  ISETP.GT.AND P0, PT, R4, RZ, !P0 ;  /* 0x000000ff0400720c */ /* 0x000fe40004704270 */
[----:B------:R-:W-:Y:S02]  /*83b0*/  FMNMX.FTZ R17, R10, R17, !PT ;  /* 0x000000110a117209 */ /* 0x000fe40007810000 */
[C---:B------:R-:W-:Y:S01]  /*83c0*/  ISETP.LT.OR P0, PT, R5.reuse, 0x1, P0 ;  /* 0x000000010500780c */ /* 0x040fe20000701670 */
[----:B------:R-:W-:Y:S01]  /*83d0*/  LDSM.16.MT88.4 R36, [R208+0x100] ;  /* 0x00010000d024783b */ /* 0x000fe20000004200 */
[----:B------:R-:W-:Y:S02]  /*83e0*/  FMNMX.FTZ R17, R6, R17, !PT ;  /* 0x0000001106117209 */ /* 0x000fe40007810000 */
[----:B------:R-:W-:Y:S02]  /*83f0*/  FSEL R15, R0, -INF , !P0 ;  /* 0xff800000000f7808 */ /* 0x000fe40004000000 */
[----:B------:R-:W-:Y:S02]  /*8400*/  LOP3.LUT P0, RZ, R226, 0x100000, RZ, 0xc0, !PT ;  /* 0x00100000e2ff7812 */ /* 0x000fe4000780c0ff */
[----:B------:R-:W-:Y:S01]  /*8410*/  FMNMX.FTZ R17, R8, R17, !PT ;  /* 0x0000001108117209 */ /* 0x000fe20007810000 */
[----:B------:R-:W-:Y:S01]  /*8420*/  LDSM.16.MT88.4 R44, [R212+0x3100] ;  /* 0x00310000d42c783b */ /* 0x000fe20000004200 */
[----:B------:R-:W-:Y:S02]  /*8430*/  ISETP.GT.AND P0, PT, R4, 0x1, !P0 ;  /* 0x000000010400780c */ /* 0x000fe40004704270 */
[----:B------:R-:W-:Y:S02]  /*8440*/  FMNMX.FTZ R17, R42, R17, !PT ;  /* 0x000000112a117209 */ /* 0x000fe40007810000 */
[----:B------:R-:W-:Y:S02]  /*8450*/  ISETP.LT.OR P0, PT, R5, 0x2, P0 ;  /* 0x000000020500780c */ /* 0x000fe40000701670 */
[----:B------:R-:W-:Y:S02]  /*8460*/  FMNMX.FTZ R17, R40, R17, !PT ;  /* 0x0000001128117209 */ /* 0x000fe40007810000 */
[----:B------:R-:W-:Y:S02]  /*8470*/  FSEL R13, R159, -INF , !P0 ;  /* 0xff8000009f0d7808 */ /* 0x000fe40004000000 */
[----:B------:R-:W-:Y:S02]  /*8480*/  LOP3.LUT P0, RZ, R226, 0x80000, RZ, 0xc0, !PT ;  /* 0x00080000e2ff7812 */ /* 0x000fe4000780c0ff */
[----:B------:R-:W-:Y:S02]  /*8490*/  FMNMX.FTZ R17, R50, R17, !PT ;  /* 0x0000001132117209 */ /* 0x000fe40007810000 */
        /* <DEDUP_REMOVED lines=66> */
[----:B------:R-:W-:Y:S01]  /*88c0*/  ISETP.GT.AND P6, PT, R4, 0x58, !P6 ;  /* 0x000000580400780c */ /* 0x000fe200077c4270 */
[----:B------:R-:W1:Y:S01]  /*88d0*/  SHFL.BFLY PT, R14, R7, 0x2, 0x1f ;  /* 0x0c401f00070e7f89 */ /* 0x000e6200000e0000 */
[----:B------:R-:W-:Y:S02]  /*88e0*/  FSEL R169, R241, -INF , !P0 ;  /* 0xff800000f1a97808 */ /* 0x000fe40004000000 */
[----:B------:R-:W-:Y:S02]  /*88f0*/  LOP3.LUT P0, RZ, R226, 0x200, RZ, 0xc0, !PT ;  /* 0x00000200e2ff7812 */ /* 0x000fe4000780c0ff */
[----:B------:R-:W-:Y:S02]  /*8900*/  FMNMX.FTZ R0, R169, R0, !PT ;  /* 0x00000000a9007209 */ /* 0x000fe40007810000 */
[C---:B------:R-:W-:Y:S02]  /*8910*/  ISETP.GT.AND P0, PT, R4.reuse, 0x30, !P0 ;  /* 0x000000300400780c */ /* 0x040fe40004704270 */
[C---:B------:R-:W-:Y:S02]  /*8920*/  ISETP.LT.OR P6, PT, R5.reuse, 0x59, P6 ;  /* 0x000000590500780c */ /* 0x040fe400037c1670 */
[----:B------:R-:W-:Y:S02]  /*8930*/  ISETP.LT.OR P0, PT, R5, 0x31, P0 ;  /* 0x000000310500780c */ /* 0x000fe40000701670 */
[----:B------:R-:W-:Y:S02]  /*8940*/  ISETP.GT.AND P2, PT, R4, 0x59, !P2 ;  /* 0x000000590400780c */ /* 0x000fe40005744270 */
[----:B------:R-:W-:Y:S02]  /*8950*/  FSEL R241, R247, -INF , !P0 ;  /* 0xff800000f7f17808 */ /* 0x000fe40004000000 */
[----:B------:R-:W-:Y:S02]  /*8960*/  LOP3.LUT P0, RZ, R226, 0x100, RZ, 0xc0, !PT ;  /* 0x00000100e2ff7812 */ /* 0x000fe4000780c0ff */
[----:B------:R-:W-:Y:S02]  /*8970*/  FMNMX.FTZ R0, R241, R0, !PT ;  /* 0x00000000f1007209 */ /* 0x000fe40007810000 */
[----:B------:R-:W-:Y:S02]  /*8980*/  ISETP.GT.AND P0, PT, R4, 0x31, !P0 ;  /* 0x000000310400780c */ /* 0x000fe40004704270 */
[----:B------:R-:W-:Y:S02]  /*8990*/  FSEL R135, R34, -INF , !P6 ;  /* 0xff80000022877808 */ /* 0x000fe40007000000 */
[C---:B------:R-:W-:Y:S02]  /*89a0*/  ISETP.LT.OR P0, PT, R5.reuse, 0x32, P0 ;  /* 0x000000320500780c */ /* 0x040fe40000701670 */
[----:B------:R-:W-:Y:S02]  /*89b0*/  ISETP.LT.OR P2, PT, R5, 0x5a, P2 ;  /* 0x0000005a0500780c */ /* 0x000fe40001741670 */
[----:B------:R-:W-:Y:S02]  /*89c0*/  FSEL R245, R245, -INF , !P0 ;  /* 0xff800000f5f57808 */ /* 0x000fe40004000000 */
[----:B------:R-:W-:Y:S02]  /*89d0*/  LOP3.LUT P0, RZ, R226, 0x80, RZ, 0xc0, !PT ;  /* 0x00000080e2ff7812 */ /* 0x000fe4000780c0ff */
[----:B------:R-:W-:Y:S02]  /*89e0*/  FMNMX.FTZ R0, R245, R0, !PT ;  /* 0x00000000f5007209 */ /* 0x000fe40007810000 */
[----:B------:R-:W-:Y:S02]  /*89f0*/  ISETP.GT.AND P0, PT, R4, 0x38, !P0 ;  /* 0x000000380400780c */ /* 0x000fe40004704270 */
[----:B------:R-:W-:Y:S02]  /*8a00*/  FSEL R117, R33, -INF , !P2 ;  /* 0xff80000021757808 */ /* 0x000fe40005000000 */
[----:B------:R-:W-:Y:S02]  /*8a10*/  ISETP.LT.OR P0, PT, R5, 0x39, P0 ;  /* 0x000000390500780c */ /* 0x000fe40000701670 */
[----:B-1----:R-:W-:Y:S02]  /*8a20*/  FMNMX.FTZ R14, R7, R14, !PT ;  /* 0x0000000e070e7209 */ /* 0x002fe40007810000 */
[----:B------:R-:W-:Y:S02]  /*8a30*/  FSEL R243, R249, -INF , !P0 ;  /* 0xff800000f9f37808 */ /* 0x000fe40004000000 */
[----:B------:R-:W-:Y:S01]  /*8a40*/  LOP3.LUT P0, RZ, R226, 0x40, RZ, 0xc0, !PT ;  /* 0x00000040e2ff7812 */ /* 0x000fe2000780c0ff */
[----:B------:R-:W1:Y:S01]  /*8a50*/  SHFL.BFLY PT, R17, R14, 0x1, 0x1f ;  /* 0x0c201f000e117f89 */ /* 0x000e6200000e0000 */
[----:B------:R-:W-:Y:S02]  /*8a60*/  FMNMX.FTZ R0, R243, R0, !PT ;  /* 0x00000000f3007209 */ /* 0x000fe40007810000 */
[----:B------:R-:W-:Y:S04]  /*8a70*/  ISETP.GT.AND P0, PT, R4, 0x39, !P0 ;  /* 0x000000390400780c */ /* 0x000fe80004704270 */
[----:B------:R-:W-:Y:S04]  /*8a80*/  ISETP.LT.OR P0, PT, R5, 0x3a, P0 ;  /* 0x0000003a0500780c */ /* 0x000fe80000701670 */
[----:B------:R-:W-:Y:S02]  /*8a90*/  FSEL R239, R248, -INF , !P0 ;  /* 0xff800000f8ef7808 */ /* 0x000fe40004000000 */
[----:B------:R-:W-:Y:S02]  /*8aa0*/  LOP3.LUT P0, RZ, R226, 0x20, RZ, 0xc0, !PT ;  /* 0x00000020e2ff7812 */ /* 0x000fe4000780c0ff */
        /* <DEDUP_REMOVED lines=29> */
[----:B------:R-:W-:Y:S02]  /*8c80*/  LDSM.16.MT88.4 R28, [R209+0x100] ;  /* 0x00010000d11c783b */ /* 0x000fe40000004200 */
[----:B------:R-:W-:Y:S04]  /*8c90*/  FMNMX.FTZ R0, R139, R0, !PT ;  /* 0x000000008b007209 */ /* 0x000fe80007810000 */
[----:B------:R-:W-:Y:S04]  /*8ca0*/  FMNMX.FTZ R0, R135, R0, !PT ;  /* 0x0000000087007209 */ /* 0x000fe80007810000 */
[----:B------:R-:W-:Y:S02]  /*8cb0*/  FMNMX.FTZ R7, R117, R0, !PT ;  /* 0x0000000075077209 */ /* 0x000fe40007810000 */
[----:B-1----:R-:W-:Y:S03]  /*8cc0*/  FMNMX.FTZ R0, R14, R17, !PT ;  /* 0x000000110e007209 */ /* 0x002fe60007810000 */
[----:B------:R-:W1:Y:S01]  /*8cd0*/  SHFL.BFLY PT, R4, R7, 0x2, 0x1f ;  /* 0x0c401f0007047f89 */ /* 0x000e6200000e0000 */
[C---:B------:R-:W-:Y:S01]  /*8ce0*/  FSETP.NEU.FTZ.AND P0, PT, R0.reuse, -INF , PT ;  /* 0xff8000000000780b */ /* 0x040fe20003f1d000 */
[----:B------:R-:W-:Y:S05]  /*8cf0*/  FMUL.FTZ R149, R0, c[0x0][0x2d0] ;  /* 0x0000b40000957a20 */ /* 0x000fea0000410000 */
[----:B------:R-:W-:Y:S05]  /*8d00*/  FSEL R149, R149, RZ, P0 ;  /* 0x000000ff95957208 */ /* 0x000fea0000000000 */
[--C-:B------:R-:W-:Y:S01]  /*8d10*/  FFMA.FTZ R118, R6, c[0x0][0x2d0], -R149.reuse ;  /* 0x0000b40006767a23 */ /* 0x100fe20000010895 */
[----:B------:R-:W-:Y:S01]  /*8d20*/  FSEL R6, R0, RZ, P0 ;  /* 0x000000ff00067208 */ /* 0x000fe20000000000 */
[--C-:B------:R-:W-:Y:S02]  /*8d30*/  FFMA.FTZ R128, R12, c[0x0][0x2d0], -R149.reuse ;  /* 0x0000b4000c807a23 */ /* 0x100fe40000010895 */
[----:B------:R-:W-:Y:S02]  /*8d40*/  FFMA.FTZ R119, R10, c[0x0][0x2d0], -R149 ;  /* 0x0000b4000a777a23 */ /* 0x000fe40000010895 */
[----:B------:R-:W-:Y:S01]  /*8d50*/  FADD.FTZ R3, -R6, R3 ;  /* 0x0000000306037221 */ /* 0x000fe20000010100 */
[----:B------:R-:W-:Y:S01]  /*8d60*/  MUFU.EX2 R118, R118 ;  /* 0x0000007600767308 */ /* 0x000fe20000000800 */
[--C-:B------:R-:W-:Y:S02]  /*8d70*/  FFMA.FTZ R129, R8, c[0x0][0x2d0], -R149.reuse ;  /* 0x0000b40008817a23 */ /* 0x100fe40000010895 */
[--C-:B------:R-:W-:Y:S01]  /*8d80*/  FFMA.FTZ R136, R42, c[0x0][0x2d0], -R149.reuse ;  /* 0x0000b4002a887a23 */ /* 0x100fe20000010895 */
[----:B-1----:R-:W-:Y:S01]  /*8d90*/  FMNMX.FTZ R5, R7, R4, !PT ;  /* 0x0000000407057209 */ /* 0x002fe20007810000 */
[--C-:B------:R-:W-:Y:S02]  /*8da0*/  FFMA.FTZ R137, R40, c[0x0][0x2d0], -R149.reuse ;  /* 0x0000b40028897a23 */ /* 0x100fe40000010895 */
[--C-:B------:R-:W-:Y:S02]  /*8db0*/  FFMA.FTZ R138, R50, c[0x0][0x2d0], -R149.reuse ;  /* 0x0000b400328a7a23 */ /* 0x100fe40000010895 */
[----:B------:R-:W1:Y:S01]  /*8dc0*/  SHFL.BFLY PT, R4, R5, 0x1, 0x1f ;  /* 0x0c201f0005047f89 */ /* 0x000e6200000e0000 */
        /* <DEDUP_REMOVED lines=10> */
[--C-:B------:R-:W-:Y:S03]  /*8e70*/  FFMA.FTZ R142, R142, c[0x0][0x2d0], -R149.reuse ;  /* 0x0000b4008e8e7a23 */ /* 0x100fe60000010895 */
[----:B------:R-:W3:Y:S01]  /*8e80*/  MUFU.EX2 R129, R129 ;  /* 0x0000008100817308 */ /* 0x000ee20000000800 */
[----:B-1----:R-:W-:Y:S01]  /*8e90*/  FMNMX.FTZ R116, R5, R4, !PT ;  /* 0x0000000405747209 */ /* 0x002fe20007810000 */
[----:B------:R-:W-:Y:S03]  /*8ea0*/  FMUL.FTZ R4, R3, c[0x0][0x2d0] ;  /* 0x0000b40003047a20 */ /* 0x000fe60000410000 */
[C---:B------:R-:W-:Y:S01]  /*8eb0*/  FSETP.NEU.FTZ.AND P0, PT, R116.reuse, -INF , PT ;  /* 0xff8000007400780b */ /* 0x040fe20003f1d000 */
[C---:B------:R-:W-:Y:S04]  /*8ec0*/  FMUL.FTZ R134, R116.reuse, c[0x0][0x2d0] ;  /* 0x0000b40074867a20 */ /* 0x040fe80000410000 */
[----:B------:R-:W1:Y:S01]  /*8ed0*/  MUFU.EX2 R3, R4 ;  /* 0x0000000400037308 */ /* 0x000e620000000800 */
[----:B------:R-:W-:Y:S02]  /*8ee0*/  FSEL R5, R116, RZ, P0 ;  /* 0x000000ff74057208 */ /* 0x000fe40000000000 */
[----:B------:R-:W-:Y:S02]  /*8ef0*/  FSEL R134, R134, RZ, P0 ;  /* 0x000000ff86867208 */ /* 0x000fe40000000000 */
[----:B--2---:R-:W-:Y:S01]  /*8f00*/  F2FP.PACK_AB R124, R119, R128 ;  /* 0x00000080777c723e */ /* 0x004fe200000000ff */
[----:B------:R-:W-:Y:S01]  /*8f10*/  FADD.FTZ R5, -R5, R2 ;  /* 0x0000000205057221 */ /* 0x000fe20000010100 */
[----:B------:R-:W-:Y:S01]  /*8f20*/  ISETP.GT.AND P0, PT, R238, UR4, PT ;  /* 0x00000004ee007c0c */ /* 0x000fe2000bf04270 */
[--C-:B------:R-:W-:Y:S02]  /*8f30*/  FFMA.FTZ R133, R15, c[0x0][0x2d0], -R134.reuse ;  /* 0x0000b4000f857a23 */ /* 0x100fe40000010886 */
[--C-:B------:R-:W-:Y:S01]  /*8f40*/  FFMA.FTZ R132, R13, c[0x0][0x2d0], -R134.reuse ;  /* 0x0000b4000d847a23 */ /* 0x100fe20000010886 */
[----:B------:R-:W-:Y:S01]  /*8f50*/  MUFU.EX2 R170, R170 ;  /* 0x000000aa00aa7308 */ /* 0x000fe20000000800 */
[----:B------:R-:W2:Y:S01]  /*8f60*/  LDSM.16.MT88.4 R12, [R212+0x100] ;  /* 0x00010000d40c783b */ /* 0x000ea20000004200 */
[--C-:B------:R-:W-:Y:S01]  /*8f70*/  FFMA.FTZ R131, R11, c[0x0][0x2d0], -R134.reuse ;  /* 0x0000b4000b837a23 */ /* 0x100fe20000010886 */
[----:B---3--:R-:W-:Y:S01]  /*8f80*/  F2FP.PACK_AB R126, R129, R118 ;  /* 0x00000076817e723e */ /* 0x008fe200000000ff */
[--C-:B------:R-:W-:Y:S02]  /*8f90*/  FFMA.FTZ R130, R9, c[0x0][0x2d0], -R134.reuse ;  /* 0x0000b40009827a23 */ /* 0x100fe40000010886 */
[----:B------:R-:W-:Y:S02]  /*8fa0*/  FMUL.FTZ R2, R5, c[0x0][0x2d0] ;  /* 0x0000b40005027a20 */ /* 0x000fe40000410000 */
[--C-:B------:R-:W-:Y:S02]  /*8fb0*/  FFMA.FTZ R161, R161, c[0x0][0x2d0], -R134.reuse ;  /* 0x0000b400a1a17a23 */ /* 0x100fe40000010886 */
[----:B------:R-:W-:Y:S01]  /*8fc0*/  MUFU.EX2 R133, R133 ;  /* 0x0000008500857308 */ /* 0x000fe20000000800 */
[--C-:B------:R-:W-:Y:S02]  /*8fd0*/  FFMA.FTZ R157, R157, c[0x0][0x2d0], -R134.reuse ;  /* 0x0000b4009d9d7a23 */ /* 0x100fe40000010886 */
[C---:B-1----:R-:W-:Y:S02]  /*8fe0*/  FMUL.FTZ R4, R3.reuse, R112 ;  /* 0x0000007003047220 */ /* 0x042fe40000410000 */
[C---:B------:R-:W-:Y:S02]  /*8ff0*/  FMUL.FTZ R5, R3.reuse, R113 ;  /* 0x0000007103057220 */ /* 0x040fe40000410000 */
[C---:B------:R-:W-:Y:S02]  /*9000*/  FMUL.FTZ R8, R3.reuse, R108 ;  /* 0x0000006c03087220 */ /* 0x040fe40000410000 */
[C---:B------:R-:W-:Y:S01]  /*9010*/  FMUL.FTZ R9, R3.reuse, R109 ;  /* 0x0000006d03097220 */ /* 0x040fe20000410000 */
[----:B------:R-:W1:Y:S01]  /*9020*/  MUFU.EX2 R2, R2 ;  /* 0x0000000200027308 */ /* 0x000e620000000800 */
[C---:B------:R-:W-:Y:S02]  /*9030*/  FMUL.FTZ R16, R3.reuse, R100 ;  /* 0x0000006403107220 */ /* 0x040fe40000410000 */
[C---:B------:R-:W-:Y:S02]  /*9040*/  FMUL.FTZ R17, R3.reuse, R101 ;  /* 0x0000006503117220 */ /* 0x040fe40000410000 */
[C---:B------:R-:W-:Y:S02]  /*9050*/  FMUL.FTZ R24, R3.reuse, R92 ;  /* 0x0000005c03187220 */ /* 0x040fe40000410000 */
[C---:B------:R-:W-:Y:S02]  /*9060*/  FMUL.FTZ R25, R3.reuse, R93 ;  /* 0x0000005d03197220 */ /* 0x040fe40000410000 */
[C---:B------:R-:W-:Y:S01]  /*9070*/  FMUL.FTZ R32, R3.reuse, R84 ;  /* 0x0000005403207220 */ /* 0x040fe20000410000 */
[----:B------:R-:W3:Y:S01]  /*9080*/  MUFU.EX2 R132, R132 ;  /* 0x0000008400847308 */ /* 0x000ee20000000800 */
[C---:B------:R-:W-:Y:S02]  /*9090*/  FMUL.FTZ R33, R3.reuse, R85 ;  /* 0x0000005503217220 */ /* 0x040fe40000410000 */
[C---:B------:R-:W-:Y:S02]  /*90a0*/  FMUL.FTZ R40, R3.reuse, R76 ;  /* 0x0000004c03287220 */ /* 0x040fe40000410000 */
[C---:B------:R-:W-:Y:S02]  /*90b0*/  FMUL.FTZ R41, R3.reuse, R77 ;  /* 0x0000004d03297220 */ /* 0x040fe40000410000 */
[C---:B------:R-:W-:Y:S02]  /*90c0*/  FMUL.FTZ R48, R3.reuse, R68 ;  /* 0x0000004403307220 */ /* 0x040fe40000410000 */
[C---:B------:R-:W-:Y:S01]  /*90d0*/  FMUL.FTZ R49, R3.reuse, R69 ;  /* 0x0000004503317220 */ /* 0x040fe20000410000 */
[----:B------:R-:W-:Y:S01]  /*90e0*/  MUFU.EX2 R131, R131 ;  /* 0x0000008300837308 */ /* 0x000fe20000000800 */
[C---:B------:R-:W-:Y:S02]  /*90f0*/  FMUL.FTZ R52, R3.reuse, R52 ;  /* 0x0000003403347220 */ /* 0x040fe40000410000 */
[C---:B------:R-:W-:Y:S02]  /*9100*/  FMUL.FTZ R53, R3.reuse, R53 ;  /* 0x0000003503357220 */ /* 0x040fe40000410000 */
[C---:B-1----:R-:W-:Y:S02]  /*9110*/  FMUL.FTZ R6, R2.reuse, R114 ;  /* 0x0000007202067220 */ /* 0x042fe40000410000 */
[C---:B------:R-:W-:Y:S02]  /*9120*/  FMUL.FTZ R7, R2.reuse, R115 ;  /* 0x0000007302077220 */ /* 0x040fe40000410000 */
[C---:B------:R-:W-:Y:S01]  /*9130*/  FMUL.FTZ R10, R2.reuse, R110 ;  /* 0x0000006e020a7220 */ /* 0x040fe20000410000 */
[----:B------:R-:W1:Y:S01]  /*9140*/  MUFU.EX2 R130, R130 ;  /* 0x0000008200827308 */ /* 0x000e620000000800 */
[C---:B------:R-:W-:Y:S02]  /*9150*/  FMUL.FTZ R11, R2.reuse, R111 ;  /* 0x0000006f020b7220 */ /* 0x040fe40000410000 */
[----:B------:R-:W-:Y:S01]  /*9160*/  FMUL.FTZ R18, R2, R102 ;  /* 0x0000006602127220 */ /* 0x000fe20000410000 */
[----:B---3--:R-:W-:Y:S01]  /*9170*/  F2FP.PACK_AB R125, R132, R133 ;  /* 0x00000085847d723e */ /* 0x008fe200000000ff */
[C---:B------:R-:W-:Y:S01]  /*9180*/  FMUL.FTZ R19, R2.reuse, R103 ;  /* 0x0000006702137220 */ /* 0x040fe20000410000 */
[----:B------:R-:W-:Y:S01]  /*9190*/  LDSM.16.MT88.4 R108, [R212+0x2900] ;  /* 0x00290000d46c783b */ /* 0x000fe20000004200 */
[C---:B------:R-:W-:Y:S02]  /*91a0*/  FMUL.FTZ R26, R2.reuse, R94 ;  /* 0x0000005e021a7220 */ /* 0x040fe40000410000 */
[C---:B------:R-:W-:Y:S01]  /*91b0*/  FMUL.FTZ R27, R2.reuse, R95 ;  /* 0x0000005f021b7220 */ /* 0x040fe20000410000 */
[----:B------:R-:W-:Y:S01]  /*91c0*/  MUFU.EX2 R164, R164 ;  /* 0x000000a400a47308 */ /* 0x000fe20000000800 */
[C---:B------:R-:W-:Y:S02]  /*91d0*/  FMUL.FTZ R34, R2.reuse, R86 ;  /* 0x0000005602227220 */ /* 0x040fe40000410000 */
[C---:B------:R-:W-:Y:S01]  /*91e0*/  FMUL.FTZ R35, R2.reuse, R87 ;  /* 0x0000005702237220 */ /* 0x040fe20000410000 */
[----:B------:R-:W-:Y:S01]  /*91f0*/  LDSM.16.MT88.4 R92, [R208+0x4900] ;  /* 0x00490000d05c783b */ /* 0x000fe20000004200 */
[C---:B------:R-:W-:Y:S02]  /*9200*/  FMUL.FTZ R42, R2.reuse, R78 ;  /* 0x0000004e022a7220 */ /* 0x040fe40000410000 */
[C---:B------:R-:W-:Y:S02]  /*9210*/  FMUL.FTZ R43, R2.reuse, R79 ;  /* 0x0000004f022b7220 */ /* 0x040fe40000410000 */
[C---:B------:R-:W-:Y:S01]  /*9220*/  FMUL.FTZ R50, R2.reuse, R70 ;  /* 0x0000004602327220 */ /* 0x040fe20000410000 */
[----:B------:R-:W-:Y:S01]  /*9230*/  MUFU.EX2 R161, R161 ;  /* 0x000000a100a17308 */ /* 0x000fe20000000800 */
[C---:B------:R-:W-:Y:S01]  /*9240*/  FMUL.FTZ R51, R2.reuse, R71 ;  /* 0x0000004702337220 */ /* 0x040fe20000410000 */
[----:B------:R-:W3:Y:S01]  /*9250*/  LDSM.16.MT88.4 R84, [R210+0x3100] ;  /* 0x00310000d254783b */ /* 0x000ee20000004200 */
[----:B------:R-:W-:Y:S01]  /*9260*/  FMUL.FTZ R54, R2, R54 ;  /* 0x0000003602367220 */ /* 0x000fe20000410000 */
[----:B-1----:R-:W-:Y:S01]  /*9270*/  F2FP.PACK_AB R127, R130, R131 ;  /* 0x00000083827f723e */ /* 0x002fe200000000ff */
[C---:B------:R-:W-:Y:S02]  /*9280*/  FMUL.FTZ R55, R2.reuse, R55 ;  /* 0x0000003702377220 */ /* 0x040fe40000410000 */
[C---:B------:R-:W-:Y:S02]  /*9290*/  FMUL.FTZ R56, R3.reuse, R56 ;  /* 0x0000003803387220 */ /* 0x040fe40000410000 */
[C---:B------:R-:W-:Y:S01]  /*92a0*/  FMUL.FTZ R57, R3.reuse, R57 ;  /* 0x0000003903397220 */ /* 0x040fe20000410000 */
[----:B------:R-:W1:Y:S01]  /*92b0*/  LDSM.16.MT88.4 R76, [R209+0x3100] ;  /* 0x00310000d14c783b */ /* 0x000e620000004200 */
[C---:B--2---:R-:W-:Y:S01]  /*92c0*/  HMMA.16816.F32 R4, R124.reuse, R12, R4 ;  /* 0x0000000c7c04723c */ /* 0x044fe20000001804 */
[----:B------:R-:W-:Y:S04]  /*92d0*/  MUFU.EX2 R157, R157 ;  /* 0x0000009d009d7308 */ /* 0x000fe80000000800 */
[C---:B------:R-:W-:Y:S02]  /*92e0*/  FMUL.FTZ R58, R2.reuse, R58 ;  /* 0x0000003a023a7220 */ /* 0x040fe40000410000 */
[----:B------:R-:W2:Y:S01]  /*92f0*/  LDSM.16.MT88.4 R68, [R208+0x3100] ;  /* 0x00310000d044783b */ /* 0x000ea20000004200 */
[C---:B------:R-:W-:Y:S03]  /*9300*/  HMMA.16816.F32 R8, R124.reuse, R14, R8 ;  /* 0x0000000e7c08723c */ /* 0x040fe60000001808 */
[----:B------:R-:W-:Y:S01]  /*9310*/  MUFU.EX2 R136, R136 ;  /* 0x0000008800887308 */ /* 0x000fe20000000800 */
[C---:B------:R-:W-:Y:S02]  /*9320*/  FMUL.FTZ R12, R3.reuse, R104 ;  /* 0x00000068030c7220 */ /* 0x040fe40000410000 */
[C---:B------:R-:W-:Y:S01]  /*9330*/  FMUL.FTZ R13, R3.reuse, R105 ;  /* 0x00000069030d7220 */ /* 0x040fe20000410000 */
[----:B------:R-:W-:Y:S01]  /*9340*/  LDSM.16.MT88.4 R100, [R210+0x2900] ;  /* 0x00290000d264783b */ /* 0x000fe20000004200 */
[C---:B------:R-:W-:Y:S04]  /*9350*/  FMUL.FTZ R14, R2.reuse, R106 ;  /* 0x0000006a020e7220 */ /* 0x040fe80000410000 */
[C---:B------:R-:W-:Y:S01]  /*9360*/  FMUL.FTZ R15, R2.reuse, R107 ;  /* 0x0000006b020f7220 */ /* 0x040fe20000410000 */
[----:B------:R-:W4:Y:S01]  /*9370*/  MUFU.EX2 R137, R137 ;  /* 0x0000008900897308 */ /* 0x000f220000000800 */
[C---:B------:R-:W-:Y:S02]  /*9380*/  FMUL.FTZ R59, R2.reuse, R59 ;  /* 0x0000003b023b7220 */ /* 0x040fe40000410000 */
[C---:B------:R-:W-:Y:S02]  /*9390*/  FMUL.FTZ R60, R3.reuse, R60 ;  /* 0x0000003c033c7220 */ /* 0x040fe40000410000 */
[C---:B------:R-:W-:Y:S01]  /*93a0*/  FMUL.FTZ R61, R3.reuse, R61 ;  /* 0x0000003d033d7220 */ /* 0x040fe20000410000 */
[C---:B------:R-:W-:Y:S03]  /*93b0*/  HMMA.16816.F32 R12, R124.reuse, R20, R12 ;  /* 0x000000147c0c723c */ /* 0x040fe6000000180c */
[C---:B------:R-:W-:Y:S01]  /*93c0*/  FMUL.FTZ R62, R2.reuse, R62 ;  /* 0x0000003e023e7220 */ /* 0x040fe20000410000 */
[----:B------:R-:W-:Y:S01]  /*93d0*/  MUFU.EX2 R138, R138 ;  /* 0x0000008a008a7308 */ /* 0x000fe20000000800 */
[C---:B------:R-:W-:Y:S02]  /*93e0*/  FMUL.FTZ R63, R2.reuse, R63 ;  /* 0x0000003f023f7220 */ /* 0x040fe40000410000 */
[C---:B------:R-:W-:Y:S01]  /*93f0*/  FMUL.FTZ R20, R3.reuse, R96 ;  /* 0x0000006003147220 */ /* 0x040fe20000410000 */
[C---:B------:R-:W-:Y:S04]  /*9400*/  HMMA.16816.F32 R16, R124.reuse, R22, R16 ;  /* 0x000000167c10723c */ /* 0x040fe80000001810 */
[C---:B------:R-:W-:Y:S02]  /*9410*/  FMUL.FTZ R21, R3.reuse, R97 ;  /* 0x0000006103157220 */ /* 0x040fe40000410000 */
[----:B------:R-:W-:Y:S01]  /*9420*/  MUFU.EX2 R141, R141 ;  /* 0x0000008d008d7308 */ /* 0x000fe20000000800 */
[C---:B------:R-:W-:Y:S02]  /*9430*/  FMUL.FTZ R22, R2.reuse, R98 ;  /* 0x0000006202167220 */ /* 0x040fe40000410000 */
[C---:B------:R-:W-:Y:S03]  /*9440*/  FMUL.FTZ R23, R2.reuse, R99 ;  /* 0x0000006302177220 */ /* 0x040fe60000410000 */
[C---:B------:R-:W-:Y:S02]  /*9450*/  FMUL.FTZ R64, R3.reuse, R64 ;  /* 0x0000004003407220 */ /* 0x040fe40000410000 */
[C---:B------:R-:W-:Y:S02]  /*9460*/  FMUL.FTZ R65, R3.reuse, R65 ;  /* 0x0000004103417220 */ /* 0x040fe40000410000 */
[C---:B------:R-:W-:Y:S01]  /*9470*/  HMMA.16816.F32 R20, R124.reuse, R28, R20 ;  /* 0x0000001c7c14723c */ /* 0x040fe20000001814 */
[----:B------:R-:W-:Y:S02]  /*9480*/  MUFU.EX2 R156, R156 ;  /* 0x0000009c009c7308 */ /* 0x000fe40000000800 */
[C---:B------:R-:W-:Y:S02]  /*9490*/  FMUL.FTZ R66, R2.reuse, R66 ;  /* 0x0000004202427220 */ /* 0x040fe40000410000 */
[C---:B------:R-:W-:Y:S02]  /*94a0*/  FMUL.FTZ R67, R2.reuse, R67 ;  /* 0x0000004302437220 */ /* 0x040fe40000410000 */
[C---:B------:R-:W-:Y:S01]  /*94b0*/  FMUL.FTZ R28, R3.reuse, R88 ;  /* 0x00000058031c7220 */ /* 0x040fe20000410000 */
[C---:B------:R-:W-:Y:S03]  /*94c0*/  HMMA.16816.F32 R24, R124.reuse, R30, R24 ;  /* 0x0000001e7c18723c */ /* 0x040fe60000001818 */
[----:B------:R-:W-:Y:S01]  /*94d0*/  MUFU.EX2 R158, R158 ;  /* 0x0000009e009e7308 */ /* 0x000fe20000000800 */
[----:B------:R-:W-:Y:S02]  /*94e0*/  FMUL.FTZ R29, R3, R89 ;  /* 0x00000059031d7220 */ /* 0x000fe40000410000 */
[--C-:B------:R-:W-:Y:S02]  /*94f0*/  FFMA.FTZ R148, R163, c[0x0][0x2d0], -R134.reuse ;  /* 0x0000b400a3947a23 */ /* 0x100fe40000010886 */
[C---:B------:R-:W-:Y:S04]  /*9500*/  FMUL.FTZ R30, R2.reuse, R90 ;  /* 0x0000005a021e7220 */ /* 0x040fe80000410000 */
[----:B------:R-:W-:Y:S01]  /*9510*/  FMUL.FTZ R31, R2, R91 ;  /* 0x0000005b021f7220 */ /* 0x000fe20000410000 */
[----:B------:R-:W-:Y:S01]  /*9520*/  MUFU.EX2 R148, R148 ;  /* 0x0000009400947308 */ /* 0x000fe20000000800 */
[----:B------:R-:W-:Y:S01]  /*9530*/  LDSM.16.MT88.4 R88, [R212+0x3900] ;  /* 0x00390000d458783b */ /* 0x000fe20000004200 */
[--C-:B------:R-:W-:Y:S02]  /*9540*/  FFMA.FTZ R151, R151, c[0x0][0x2d0], -R134.reuse ;  /* 0x0000b40097977a23 */ /* 0x100fe40000010886 */
[--C-:B------:R-:W-:Y:S02]  /*9550*/  FFMA.FTZ R153, R153, c[0x0][0x2d0], -R134.reuse ;  /* 0x0000b40099997a23 */ /* 0x100fe40000010886 */
[C---:B------:R-:W-:Y:S03]  /*9560*/  HMMA.16816.F32 R28, R124.reuse, R36, R28 ;  /* 0x000000247c1c723c */ /* 0x040fe6000000181c */
[--C-:B------:R-:W-:Y:S01]  /*9570*/  FFMA.FTZ R154, R159, c[0x0][0x2d0], -R134.reuse ;  /* 0x0000b4009f9a7a23 */ /* 0x100fe20000010886 */
[----:B------:R-:W5:Y:S01]  /*9580*/  MUFU.EX2 R151, R151 ;  /* 0x0000009700977308 */ /* 0x000f620000000800 */
[--C-:B------:R-:W-:Y:S02]  /*9590*/  FFMA.FTZ R159, R166, c[0x0][0x2d0], -R149.reuse ;  /* 0x0000b400a69f7a23 */ /* 0x100fe40000010895 */
[C---:B------:R-:W-:Y:S01]  /*95a0*/  FMUL.FTZ R36, R3.reuse, R80 ;  /* 0x0000005003247220 */ /* 0x040fe20000410000 */
[C---:B------:R-:W-:Y:S04]  /*95b0*/  HMMA.16816.F32 R32, R124.reuse, R38, R32 ;  /* 0x000000267c20723c */ /* 0x040fe80000001820 */
[----:B------:R-:W-:Y:S02]  /*95c0*/  FMUL.FTZ R37, R3, R81 ;  /* 0x0000005103257220 */ /* 0x000fe40000410000 */
        /* <DEDUP_REMOVED lines=8> */
[--C-:B------:R-:W-:Y:S02]  /*9650*/  FFMA.FTZ R167, R167, c[0x0][0x2d0], -R134.reuse ;  /* 0x0000b400a7a77a23 */ /* 0x100fe40000010886 */
[--C-:B------:R-:W-:Y:S02]  /*9660*/  FFMA.FTZ R166, R171, c[0x0][0x2d0], -R134.reuse ;  /* 0x0000b400aba67a23 */ /* 0x100fe40000010886 */
[C---:B------:R-:W-:Y:S01]  /*9670*/  FMUL.FTZ R44, R3.reuse, R72 ;  /* 0x00000048032c7220 */ /* 0x040fe20000410000 */
[C---:B------:R-:W-:Y:S03]  /*9680*/  HMMA.16816.F32 R40, R124.reuse, R46, R40 ;  /* 0x0000002e7c28723c */ /* 0x040fe60000001828 */
[----:B------:R-:W1:Y:S01]  /*9690*/  MUFU.EX2 R159, R159 ;  /* 0x0000009f009f7308 */ /* 0x000e620000000800 */
[----:B------:R-:W-:Y:S02]  /*96a0*/  FMUL.FTZ R45, R3, R73 ;  /* 0x00000049032d7220 */ /* 0x000fe40000410000 */
[--C-:B------:R-:W-:Y:S02]  /*96b0*/  FFMA.FTZ R169, R169, c[0x0][0x2d0], -R134.reuse ;  /* 0x0000b400a9a97a23 */ /* 0x100fe40000010886 */
[C---:B------:R-:W-:Y:S04]  /*96c0*/  FMUL.FTZ R46, R2.reuse, R74 ;  /* 0x0000004a022e7220 */ /* 0x040fe80000410000 */
[----:B------:R-:W-:Y:S01]  /*96d0*/  FMUL.FTZ R47, R2, R75 ;  /* 0x0000004b022f7220 */ /* 0x000fe20000410000 */
[----:B------:R-:W2:Y:S01]  /*96e0*/  MUFU.EX2 R163, R163 ;  /* 0x000000a300a37308 */ /* 0x000ea20000000800 */
[----:B------:R-:W4:Y:S01]  /*96f0*/  LDSM.16.MT88.4 R72, [R212+0x900] ;  /* 0x00090000d448783b */ /* 0x000f220000004200 */
[--C-:B------:R-:W-:Y:S02]  /*9700*/  FFMA.FTZ R171, R246, c[0x0][0x2d0], -R149.reuse ;  /* 0x0000b400f6ab7a23 */ /* 0x100fe40000010895 */
[--C-:B------:R-:W-:Y:S02]  /*9710*/  FFMA.FTZ R237, R244, c[0x0][0x2d0], -R149.reuse ;  /* 0x0000b400f4ed7a23 */ /* 0x100fe40000010895 */
[C---:B---3--:R-:W-:Y:S03]  /*9720*/  HMMA.16816.F32 R44, R124.reuse, R84, R44 ;  /* 0x000000547c2c723c */ /* 0x048fe6000000182c */
[--C-:B------:R-:W-:Y:S01]  /*9730*/  FFMA.FTZ R241, R241, c[0x0][0x2d0], -R134.reuse ;  /* 0x0000b400f1f17a23 */ /* 0x100fe20000010886 */
[----:B------:R-:W-:Y:S01]  /*9740*/  MUFU.EX2 R160, R160 ;  /* 0x000000a000a07308 */ /* 0x000fe20000000800 */
[--C-:B------:R-:W-:Y:S02]  /*9750*/  FFMA.FTZ R244, R245, c[0x0][0x2d0], -R134.reuse ;  /* 0x0000b400f5f47a23 */ /* 0x100fe40000010886 */
[--C-:B------:R-:W-:Y:S01]  /*9760*/  FFMA.FTZ R245, R162, c[0x0][0x2d0], -R149.reuse ;  /* 0x0000b400a2f57a23 */ /* 0x100fe20000010895 */
[C---:B------:R-:W-:Y:S01]  /*9770*/  HMMA.16816.F32 R48, R124.reuse, R86, R48 ;  /* 0x000000567c30723c */ /* 0x040fe20000001830 */
[----:B------:R-:W-:Y:S03]  /*9780*/  LDSM.16.MT88.4 R84, [R208+0x900] ;  /* 0x00090000d054783b */ /* 0x000fe60000004200 */
[--C-:B------:R-:W-:Y:S02]  /*9790*/  FFMA.FTZ R162, R165, c[0x0][0x2d0], -R134.reuse ;  /* 0x0000b400a5a27a23 */ /* 0x100fe40000010886 */
[----:B------:R-:W-:Y:S01]  /*97a0*/  MUFU.EX2 R245, R245 ;  /* 0x000000f500f57308 */ /* 0x000fe20000000800 */
[--C-:B------:R-:W-:Y:S01]  /*97b0*/  FFMA.FTZ R243, R243, c[0x0][0x2d0], -R134.reuse ;  /* 0x0000b400f3f37a23 */ /* 0x100fe20000010886 */
[C---:B-1----:R-:W-:Y:S04]  /*97c0*/  HMMA.16816.F32 R52, R124.reuse, R76, R52 ;  /* 0x0000004c7c34723c */ /* 0x042fe80000001834 */
[--C-:B------:R-:W-:Y:S02]  /*97d0*/  FFMA.FTZ R246, R239, c[0x0][0x2d0], -R134.reuse ;  /* 0x0000b400eff67a23 */ /* 0x100fe40000010886 */
[--C-:B------:R-:W-:Y:S02]  /*97e0*/  FFMA.FTZ R239, R168, c[0x0][0x2d0], -R149.reuse ;  /* 0x0000b400a8ef7a23 */ /* 0x100fe40000010895 */
[C---:B------:R-:W-:Y:S01]  /*97f0*/  HMMA.16816.F32 R56, R124.reuse, R78, R56 ;  /* 0x0000004e7c38723c */ /* 0x040fe20000001838 */
[----:B------:R-:W1:Y:S01]  /*9800*/  LDSM.16.MT88.4 R76, [R210+0x900] ;  /* 0x00090000d24c783b */ /* 0x000e620000004200 */
[----:B------:R-:W-:Y:S02]  /*9810*/  MUFU.EX2 R162, R162 ;  /* 0x000000a200a27308 */ /* 0x000fe40000000800 */
[--C-:B------:R-:W-:Y:S02]  /*9820*/  FFMA.FTZ R168, R155, c[0x0][0x2d0], -R134.reuse ;  /* 0x0000b4009ba87a23 */ /* 0x100fe40000010886 */
[--C-:B------:R-:W-:Y:S02]  /*9830*/  FFMA.FTZ R155, R150, c[0x0][0x2d0], -R149.reuse ;  /* 0x0000b400969b7a23 */ /* 0x100fe40000010895 */
[C---:B--2---:R-:W-:Y:S04]  /*9840*/  HMMA.16816.F32 R60, R124.reuse, R68, R60 ;  /* 0x000000447c3c723c */ /* 0x044fe8000000183c */
[----:B------:R-:W-:Y:S01]  /*9850*/  MUFU.EX2 R239, R239 ;  /* 0x000000ef00ef7308 */ /* 0x000fe20000000800 */
[----:B------:R-:W-:Y:S02]  /*9860*/  FFMA.FTZ R149, R140, c[0x0][0x2d0], -R149 ;  /* 0x0000b4008c957a23 */ /* 0x000fe40000010895 */
[----:B----4-:R-:W-:Y:S01]  /*9870*/  F2FP.PACK_AB R68, R137, R136 ;  /* 0x000000888944723e */ /* 0x010fe200000000ff */
[----:B------:R-:W-:Y:S04]  /*9880*/  HMMA.16816.F32 R64, R124, R70, R64 ;  /* 0x000000467c40723c */ /* 0x000fe80000001840 */
[----:B-----5:R-:W-:Y:S01]  /*9890*/  F2FP.PACK_AB R69, R151, R148 ;  /* 0x000000949745723e */ /* 0x020fe200000000ff */
[--C-:B------:R-:W-:Y:S01]  /*98a0*/  FFMA.FTZ R140, R143, c[0x0][0x2d0], -R134.reuse ;  /* 0x0000b4008f8c7a23 */ /* 0x100fe20000010886 */
[----:B------:R-:W-:Y:S01]  /*98b0*/  MUFU.EX2 R168, R168 ;  /* 0x000000a800a87308 */ /* 0x000fe20000000800 */
[----:B------:R-:W-:Y:S01]  /*98c0*/  F2FP.PACK_AB R70, R141, R138 ;  /* 0x0000008a8d46723e */ /* 0x000fe200000000ff */
[--C-:B------:R-:W-:Y:S01]  /*98d0*/  FFMA.FTZ R139, R139, c[0x0][0x2d0], -R134.reuse ;  /* 0x0000b4008b8b7a23 */ /* 0x100fe20000010886 */
[----:B------:R-:W-:Y:S03]  /*98e0*/  F2FP.PACK_AB R71, R154, R153 ;  /* 0x000000999a47723e */ /* 0x000fe600000000ff */
[--C-:B------:R-:W-:Y:S02]  /*98f0*/  FFMA.FTZ R135, R135, c[0x0][0x2d0], -R134.reuse ;  /* 0x0000b40087877a23 */ /* 0x100fe40000010886 */
[----:B------:R-:W-:Y:S02]  /*9900*/  FFMA.FTZ R134, R117, c[0x0][0x2d0], -R134 ;  /* 0x0000b40075867a23 */ /* 0x000fe40000010886 */
[C---:B------:R-:W-:Y:S01]  /*9910*/  HMMA.16816.F32 R4, R68.reuse, R72, R4 ;  /* 0x000000484404723c */ /* 0x040fe20000001804 */
[----:B------:R-:W2:Y:S04]  /*9920*/  MUFU.EX2 R167, R167 ;  /* 0x000000a700a77308 */ /* 0x000ea80000000800 */
[----:B------:R-:W-:Y:S02]  /*9930*/  FFMA.FTZ R128, R3, R228, R128 ;  /* 0x000000e403807223 */ /* 0x000fe40000010080 */
[----:B------:R-:W-:Y:S01]  /*9940*/  FFMA.FTZ R133, R2, R227, R133 ;  /* 0x000000e302857223 */ /* 0x000fe20000010085 */
[C---:B------:R-:W-:Y:S01]  /*9950*/  HMMA.16816.F32 R8, R68.reuse, R74, R8 ;  /* 0x0000004a4408723c */ /* 0x040fe20000001808 */
[----:B------:R-:W3:Y:S02]  /*9960*/  LDSM.16.MT88.4 R72, [R210+0x3900] ;  /* 0x00390000d248783b */ /* 0x000ee40000004200 */
[----:B------:R-:W-:Y:S01]  /*9970*/  MUFU.EX2 R166, R166 ;  /* 0x000000a600a67308 */ /* 0x000fe20000000800 */
[----:B------:R-:W-:Y:S02]  /*9980*/  FADD.FTZ R119, R119, R128 ;  /* 0x0000008077777221 */ /* 0x000fe40000010000 */
[----:B------:R-:W-:Y:S02]  /*9990*/  FADD.FTZ R132, R132, R133 ;  /* 0x0000008584847221 */ /* 0x000fe40000010000 */
[C---:B-1----:R-:W-:Y:S04]  /*99a0*/  HMMA.16816.F32 R12, R68.reuse, R76, R12 ;  /* 0x0000004c440c723c */ /* 0x042fe8000000180c */
[----:B------:R-:W-:Y:S01]  /*99b0*/  FADD.FTZ R118, R118, R119 ;  /* 0x0000007776767221 */ /* 0x000fe20000010000 */
[----:B------:R-:W1:Y:S01]  /*99c0*/  MUFU.EX2 R169, R169 ;  /* 0x000000a900a97308 */ /* 0x000e620000000800 */
[----:B------:R-:W-:Y:S02]  /*99d0*/  FADD.FTZ R3, R131, R132 ;  /* 0x0000008483037221 */ /* 0x000fe40000010000 */
[C---:B------:R-:W-:Y:S01]  /*99e0*/  HMMA.16816.F32 R16, R68.reuse, R78, R16 ;  /* 0x0000004e4410723c */ /* 0x040fe20000001810 */
[----:B------:R-:W4:Y:S03]  /*99f0*/  LDSM.16.MT88.4 R76, [R209+0x3900] ;  /* 0x00390000d14c783b */ /* 0x000f260000004200 */
[----:B------:R-:W-:Y:S02]  /*9a00*/  FADD.FTZ R129, R129, R118 ;  /* 0x0000007681817221 */ /* 0x000fe40000010000 */
[----:B------:R-:W-:Y:S01]  /*9a10*/  FADD.FTZ R3, R130, R3 ;  /* 0x0000000382037221 */ /* 0x000fe20000010000 */
[----:B------:R-:W-:Y:S01]  /*9a20*/  MUFU.EX2 R171, R171 ;  /* 0x000000ab00ab7308 */ /* 0x000fe20000000800 */
[C---:B------:R-:W-:Y:S04]  /*9a30*/  HMMA.16816.F32 R20, R68.reuse, R80, R20 ;  /* 0x000000504414723c */ /* 0x040fe80000001814 */
[----:B------:R-:W-:Y:S02]  /*9a40*/  FADD.FTZ R136, R136, R129 ;  /* 0x0000008188887221 */ /* 0x000fe40000010000 */
[----:B------:R-:W-:Y:S02]  /*9a50*/  FADD.FTZ R2, R148, R3 ;  /* 0x0000000394027221 */ /* 0x000fe40000010000 */
[C---:B------:R-:W-:Y:S01]  /*9a60*/  HMMA.16816.F32 R24, R68.reuse, R82, R24 ;  /* 0x000000524418723c */ /* 0x040fe20000001818 */
[----:B------:R-:W5:Y:S01]  /*9a70*/  LDSM.16.MT88.4 R80, [R208+0x3900] ;  /* 0x00390000d050783b */ /* 0x000f620000004200 */
[----:B------:R-:W-:Y:S02]  /*9a80*/  MUFU.EX2 R240, R240 ;  /* 0x000000f000f07308 */ /* 0x000fe40000000800 */
[----:B------:R-:W-:Y:S02]  /*9a90*/  FADD.FTZ R137, R137, R136 ;  /* 0x0000008889897221 */ /* 0x000fe40000010000 */
[----:B------:R-:W-:Y:S02]  /*9aa0*/  FADD.FTZ R2, R151, R2 ;  /* 0x0000000297027221 */ /* 0x000fe40000010000 */
[C---:B------:R-:W-:Y:S04]  /*9ab0*/  HMMA.16816.F32 R28, R68.reuse, R84, R28 ;  /* 0x00000054441c723c */ /* 0x040fe8000000181c */
[----:B------:R-:W-:Y:S01]  /*9ac0*/  MUFU.EX2 R237, R237 ;  /* 0x000000ed00ed7308 */ /* 0x000fe20000000800 */
[----:B------:R-:W-:Y:S02]  /*9ad0*/  FADD.FTZ R138, R138, R137 ;  /* 0x000000898a8a7221 */ /* 0x000fe40000010000 */
[----:B------:R-:W-:Y:S01]  /*9ae0*/  FADD.FTZ R3, R153, R2 ;  /* 0x0000000299037221 */ /* 0x000fe20000010000 */
[C---:B------:R-:W-:Y:S01]  /*9af0*/  HMMA.16816.F32 R32, R68.reuse, R86, R32 ;  /* 0x000000564420723c */ /* 0x040fe20000001820 */
[----:B------:R-:W-:Y:S03]  /*9b00*/  LDSM.16.MT88.4 R84, [R210+0x1100] ;  /* 0x00110000d254783b */ /* 0x000fe60000004200 */
[----:B------:R-:W-:Y:S02]  /*9b10*/  FADD.FTZ R138, R141, R138 ;  /* 0x0000008a8d8a7221 */ /* 0x000fe40000010000 */
[----:B------:R-:W-:Y:S01]  /*9b20*/  MUFU.EX2 R242, R242 ;  /* 0x000000f200f27308 */ /* 0x000fe20000000800 */
[----:B------:R-:W-:Y:S01]  /*9b30*/  FADD.FTZ R3, R154, R3 ;  /* 0x000000039a037221 */ /* 0x000fe20000010000 */
[C---:B------:R-:W-:Y:S08]  /*9b40*/  HMMA.16816.F32 R36, R68.reuse, R88, R36 ;  /* 0x000000584424723c */ /* 0x040ff00000001824 */
[C---:B------:R-:W-:Y:S01]  /*9b50*/  HMMA.16816.F32 R40, R68.reuse, R90, R40 ;  /* 0x0000005a4428723c */ /* 0x040fe20000001828 */
[----:B------:R-:W-:Y:S01]  /*9b60*/  LDSM.16.MT88.4 R88, [R208+0x4100] ;  /* 0x00410000d058783b */ /* 0x000fe20000004200 */
[----:B------:R-:W-:Y:S06]  /*9b70*/  MUFU.EX2 R241, R241 ;  /* 0x000000f100f17308 */ /* 0x000fec0000000800 */
[C---:B---3--:R-:W-:Y:S04]  /*9b80*/  HMMA.16816.F32 R44, R68.reuse, R72, R44 ;  /* 0x00000048442c723c */ /* 0x048fe8000000182c */
[----:B------:R-:W-:Y:S04]  /*9b90*/  MUFU.EX2 R244, R244 ;  /* 0x000000f400f47308 */ /* 0x000fe80000000800 */
[C---:B------:R-:W-:Y:S01]  /*9ba0*/  HMMA.16816.F32 R48, R68.reuse, R74, R48 ;  /* 0x0000004a4430723c */ /* 0x040fe20000001830 */
[----:B------:R-:W3:Y:S05]  /*9bb0*/  LDSM.16.MT88.4 R72, [R212+0x1100] ;  /* 0x00110000d448783b */ /* 0x000eea0000004200 */
[----:B------:R-:W-:Y:S02]  /*9bc0*/  MUFU.EX2 R243, R243 ;  /* 0x000000f300f37308 */ /* 0x000fe40000000800 */
[C---:B----4-:R-:W-:Y:S08]  /*9bd0*/  HMMA.16816.F32 R52, R68.reuse, R76, R52 ;  /* 0x0000004c4434723c */ /* 0x050ff00000001834 */
[C---:B------:R-:W-:Y:S01]  /*9be0*/  HMMA.16816.F32 R56, R68.reuse, R78, R56 ;  /* 0x0000004e4438723c */ /* 0x040fe20000001838 */
[----:B------:R-:W4:Y:S01]  /*9bf0*/  LDSM.16.MT88.4 R76, [R209+0x1100] ;  /* 0x00110000d14c783b */ /* 0x000f220000004200 */
[----:B------:R-:W-:Y:S06]  /*9c00*/  MUFU.EX2 R246, R246 ;  /* 0x000000f600f67308 */ /* 0x000fec0000000800 */
[C---:B-----5:R-:W-:Y:S04]  /*9c10*/  HMMA.16816.F32 R60, R68.reuse, R80, R60 ;  /* 0x00000050443c723c */ /* 0x060fe8000000183c */
[----:B------:R-:W-:Y:S04]  /*9c20*/  MUFU.EX2 R152, R152 ;  /* 0x0000009800987308 */ /* 0x000fe80000000800 */
[----:B------:R-:W-:Y:S01]  /*9c30*/  HMMA.16816.F32 R64, R68, R82, R64 ;  /* 0x000000524440723c */ /* 0x000fe20000001840 */
[----:B------:R-:W5:Y:S05]  /*9c40*/  LDSM.16.MT88.4 R80, [R208+0x1100] ;  /* 0x00110000d050783b */ /* 0x000f6a0000004200 */
[----:B------:R-:W4:Y:S01]  /*9c50*/  MUFU.EX2 R155, R155 ;  /* 0x0000009b009b7308 */ /* 0x000f220000000800 */
[----:B------:R-:W-:Y:S01]  /*9c60*/  F2FP.PACK_AB R68, R156, R159 ;  /* 0x0000009f9c44723e */ /* 0x000fe200000000ff */
[----:B------:R-:W-:Y:S01]  /*9c70*/  FADD.FTZ R159, R159, R138 ;  /* 0x0000008a9f9f7221 */ /* 0x000fe20000010000 */
[----:B------:R-:W-:Y:S03]  /*9c80*/  F2FP.PACK_AB R70, R163, R158 ;  /* 0x0000009ea346723e */ /* 0x000fe600000000ff */
[----:B--2---:R-:W-:Y:S01]  /*9c90*/  F2FP.PACK_AB R69, R167, R160 ;  /* 0x000000a0a745723e */ /* 0x004fe200000000ff */
[----:B------:R-:W-:Y:S01]  /*9ca0*/  FADD.FTZ R160, R160, R3 ;  /* 0x00000003a0a07221 */ /* 0x000fe20000010000 */
[----:B-1----:R-:W-:Y:S01]  /*9cb0*/  F2FP.PACK_AB R71, R169, R166 ;  /* 0x000000a6a947723e */ /* 0x002fe200000000ff */
[----:B------:R-:W-:Y:S01]  /*9cc0*/  FADD.FTZ R159, R156, R159 ;  /* 0x0000009f9c9f7221 */ /* 0x000fe20000010000 */
[----:B------:R-:W-:Y:S01]  /*9cd0*/  MUFU.EX2 R142, R142 ;  /* 0x0000008e008e7308 */ /* 0x000fe20000000800 */
[----:B------:R-:W-:Y:S02]  /*9ce0*/  FADD.FTZ R167, R167, R160 ;  /* 0x000000a0a7a77221 */ /* 0x000fe40000010000 */
[----:B------:R-:W-:Y:S02]  /*9cf0*/  FADD.FTZ R158, R158, R159 ;  /* 0x0000009f9e9e7221 */ /* 0x000fe40000010000 */
[C---:B---3--:R-:W-:Y:S03]  /*9d00*/  HMMA.16816.F32 R4, R68.reuse, R72, R4 ;  /* 0x000000484404723c */ /* 0x048fe60000001804 */
[----:B------:R-:W-:Y:S02]  /*9d10*/  FADD.FTZ R2, R166, R167 ;  /* 0x000000a7a6027221 */ /* 0x000fe40000010000 */
[----:B------:R-:W1:Y:S01]  /*9d20*/  MUFU.EX2 R149, R149 ;  /* 0x0000009500957308 */ /* 0x000e620000000800 */
[----:B------:R-:W-:Y:S02]  /*9d30*/  FADD.FTZ R158, R163, R158 ;  /* 0x0000009ea39e7221 */ /* 0x000fe40000010000 */
[C---:B------:R-:W-:Y:S01]  /*9d40*/  HMMA.16816.F32 R8, R68.reuse, R74, R8 ;  /* 0x0000004a4408723c */ /* 0x040fe20000001808 */
[----:B------:R-:W2:Y:S03]  /*9d50*/  LDSM.16.MT88.4 R72, [R212+0x4100] ;  /* 0x00410000d448783b */ /* 0x000ea60000004200 */
[----:B----4-:R-:W-:Y:S01]  /*9d60*/  F2FP.PACK_AB R124, R155, R152 ;  /* 0x000000989b7c723e */ /* 0x010fe200000000ff */
[----:B------:R-:W-:Y:S02]  /*9d70*/  FADD.FTZ R2, R169, R2 ;  /* 0x00000002a9027221 */ /* 0x000fe40000010000 */
[----:B------:R-:W-:Y:S01]  /*9d80*/  MUFU.EX2 R140, R140 ;  /* 0x0000008c008c7308 */ /* 0x000fe20000000800 */
[C---:B------:R-:W-:Y:S08]  /*9d90*/  HMMA.16816.F32 R12, R68.reuse, R84, R12 ;  /* 0x00000054440c723c */ /* 0x040ff0000000180c */
[C---:B------:R-:W-:Y:S01]  /*9da0*/  HMMA.16816.F32 R16, R68.reuse, R86, R16 ;  /* 0x000000564410723c */ /* 0x040fe20000001810 */
[----:B------:R-:W3:Y:S01]  /*9db0*/  LDSM.16.MT88.4 R84, [R210+0x4100] ;  /* 0x00410000d254783b */ /* 0x000ee20000004200 */
[----:B------:R-:W4:Y:S02]  /*9dc0*/  MUFU.EX2 R139, R139 ;  /* 0x0000008b008b7308 */ /* 0x000f240000000800 */
[----:B-1----:R-:W-:Y:S04]  /*9dd0*/  F2FP.PACK_AB R126, R149, R142 ;  /* 0x0000008e957e723e */ /* 0x002fe800000000ff */
[C---:B------:R-:W-:Y:S04]  /*9de0*/  HMMA.16816.F32 R20, R68.reuse, R76, R20 ;  /* 0x0000004c4414723c */ /* 0x040fe80000001814 */
[----:B------:R-:W-:Y:S04]  /*9df0*/  MUFU.EX2 R135, R135 ;  /* 0x0000008700877308 */ /* 0x000fe80000000800 */
[C---:B------:R-:W-:Y:S01]  /*9e00*/  HMMA.16816.F32 R24, R68.reuse, R78, R24 ;  /* 0x0000004e4418723c */ /* 0x040fe20000001818 */
[----:B------:R-:W1:Y:S05]  /*9e10*/  LDSM.16.MT88.4 R76, [R209+0x4100] ;  /* 0x00410000d14c783b */ /* 0x000e6a0000004200 */
[----:B------:R-:W3:Y:S02]  /*9e20*/  MUFU.EX2 R134, R134 ;  /* 0x0000008600867308 */ /* 0x000ee40000000800 */
[C---:B-----5:R-:W-:Y:S04]  /*9e30*/  HMMA.16816.F32 R28, R68.reuse, R80, R28 ;  /* 0x00000050441c723c */ /* 0x060fe8000000181c */
[----:B----4-:R-:W-:Y:S04]  /*9e40*/  F2FP.PACK_AB R125, R139, R140 ;  /* 0x0000008c8b7d723e */ /* 0x010fe800000000ff */
[C---:B------:R-:W-:Y:S01]  /*9e50*/  HMMA.16816.F32 R32, R68.reuse, R82, R32 ;  /* 0x000000524420723c */ /* 0x040fe20000001820 */
[----:B------:R-:W4:Y:S07]  /*9e60*/  LDSM.16.MT88.4 R80, [R212+0x1900] ;  /* 0x00190000d450783b */ /* 0x000f2e0000004200 */
[C---:B--2---:R-:W-:Y:S04]  /*9e70*/  HMMA.16816.F32 R36, R68.reuse, R72, R36 ;  /* 0x000000484424723c */ /* 0x044fe80000001824 */
[----:B---3--:R-:W-:Y:S04]  /*9e80*/  F2FP.PACK_AB R127, R134, R135 ;  /* 0x00000087867f723e */ /* 0x008fe800000000ff */
[C---:B------:R-:W-:Y:S01]  /*9e90*/  HMMA.16816.F32 R40, R68.reuse, R74, R40 ;  /* 0x0000004a4428723c */ /* 0x040fe20000001828 */
[----:B------:R-:W2:Y:S07]  /*9ea0*/  LDSM.16.MT88.4 R72, [R210+0x1900] ;  /* 0x00190000d248783b */ /* 0x000eae0000004200 */
[C---:B------:R-:W-:Y:S08]  /*9eb0*/  HMMA.16816.F32 R44, R68.reuse, R84, R44 ;  /* 0x00000054442c723c */ /* 0x040ff0000000182c */
[C---:B------:R-:W-:Y:S01]  /*9ec0*/  HMMA.16816.F32 R48, R68.reuse, R86, R48 ;  /* 0x000000564430723c */ /* 0x040fe20000001830 */
[----:B------:R-:W-:Y:S07]  /*9ed0*/  LDSM.16.MT88.4 R84, [R208+0x1900] ;  /* 0x00190000d054783b */ /* 0x000fee0000004200 */
[C---:B-1----:R-:W-:Y:S08]  /*9ee0*/  HMMA.16816.F32 R52, R68.reuse, R76, R52 ;  /* 0x0000004c4434723c */ /* 0x042ff00000001834 */
[C---:B------:R-:W-:Y:S01]  /*9ef0*/  HMMA.16816.F32 R56, R68.reuse, R78, R56 ;  /* 0x0000004e4438723c */ /* 0x040fe20000001838 */
[----:B------:R-:W1:Y:S07]  /*9f00*/  LDSM.16.MT88.4 R76, [R209+0x1900] ;  /* 0x00190000d14c783b */ /* 0x000e6e0000004200 */
[C---:B------:R-:W-:Y:S08]  /*9f10*/  HMMA.16816.F32 R60, R68.reuse, R88, R60 ;  /* 0x00000058443c723c */ /* 0x040ff0000000183c */
[----:B------:R-:W-:Y:S01]  /*9f20*/  HMMA.16816.F32 R64, R68, R90, R64 ;  /* 0x0000005a4440723c */ /* 0x000fe20000001840 */
[----:B------:R-:W-:Y:S06]  /*9f30*/  LDSM.16.MT88.4 R88, [R209+0x4900] ;  /* 0x00490000d158783b */ /* 0x000fec0000004200 */
[----:B------:R-:W-:Y:S01]  /*9f40*/  F2FP.PACK_AB R68, R240, R171 ;  /* 0x000000abf044723e */ /* 0x000fe200000000ff */
[----:B------:R-:W-:Y:S01]  /*9f50*/  FADD.FTZ R171, R171, R158 ;  /* 0x0000009eabab7221 */ /* 0x000fe20000010000 */
[----:B------:R-:W-:Y:S03]  /*9f60*/  F2FP.PACK_AB R70, R242, R237 ;  /* 0x000000edf246723e */ /* 0x000fe600000000ff */
[----:B------:R-:W-:Y:S01]  /*9f70*/  F2FP.PACK_AB R69, R244, R241 ;  /* 0x000000f1f445723e */ /* 0x000fe200000000ff */
[----:B------:R-:W-:Y:S01]  /*9f80*/  FADD.FTZ R241, R241, R2 ;  /* 0x00000002f1f17221 */ /* 0x000fe20000010000 */
[----:B------:R-:W-:Y:S01]  /*9f90*/  F2FP.PACK_AB R71, R246, R243 ;  /* 0x000000f3f647723e */ /* 0x000fe200000000ff */
[----:B------:R-:W-:Y:S02]  /*9fa0*/  FADD.FTZ R240, R240, R171 ;  /* 0x000000abf0f07221 */ /* 0x000fe40000010000 */
[----:B------:R-:W-:Y:S02]  /*9fb0*/  FADD.FTZ R244, R244, R241 ;  /* 0x000000f1f4f47221 */ /* 0x000fe40000010000 */
[----:B------:R-:W-:Y:S02]  /*9fc0*/  FADD.FTZ R237, R237, R240 ;  /* 0x000000f0eded7221 */ /* 0x000fe40000010000 */
[C---:B----4-:R-:W-:Y:S03]  /*9fd0*/  HMMA.16816.F32 R4, R68.reuse, R80, R4 ;  /* 0x000000504404723c */ /* 0x050fe60000001804 */
[----:B------:R-:W-:Y:S02]  /*9fe0*/  FADD.FTZ R3, R243, R244 ;  /* 0x000000f4f3037221 */ /* 0x000fe40000010000 */
[----:B------:R-:W-:Y:S02]  /*9ff0*/  FADD.FTZ R237, R242, R237 ;  /* 0x000000edf2ed7221 */ /* 0x000fe40000010000 */
[----:B------:R-:W-:Y:S01]  /*a000*/  FADD.FTZ R3, R246, R3 ;  /* 0x00000003f6037221 */ /* 0x000fe20000010000 */
[C---:B------:R-:W-:Y:S01]  /*a010*/  HMMA.16816.F32 R8, R68.reuse, R82, R8 ;  /* 0x000000524408723c */ /* 0x040fe20000001808 */
[----:B------:R-:W3:Y:S03]  /*a020*/  LDSM.16.MT88.4 R80, [R212+0x4900] ;  /* 0x00490000d450783b */ /* 0x000ee60000004200 */
[----:B------:R-:W-:Y:S04]  /*a030*/  FADD.FTZ R2, R162, R3 ;  /* 0x00000003a2027221 */ /* 0x000fe80000010000 */
[C---:B--2---:R-:W-:Y:S04]  /*a040*/  HMMA.16816.F32 R12, R68.reuse, R72, R12 ;  /* 0x00000048440c723c */ /* 0x044fe8000000180c */
[----:B------:R-:W-:Y:S04]  /*a050*/  FADD.FTZ R2, R161, R2 ;  /* 0x00000002a1027221 */ /* 0x000fe80000010000 */
[C---:B------:R-:W-:Y:S01]  /*a060*/  HMMA.16816.F32 R16, R68.reuse, R74, R16 ;  /* 0x0000004a4410723c */ /* 0x040fe20000001810 */
[----:B------:R-:W2:Y:S03]  /*a070*/  LDSM.16.MT88.4 R72, [R210+0x4900] ;  /* 0x00490000d248783b */ /* 0x000ea60000004200 */
[----:B------:R-:W-:Y:S02]  /*a080*/  FADD.FTZ R3, R157, R2 ;  /* 0x000000029d037221 */ /* 0x000fe40000010000 */
[----:B------:R-:W-:Y:S02]  /*a090*/  IMAD.MOV.U32 R2, RZ, RZ, R116 ;  /* 0x000000ffff027224 */ /* 0x000fe400078e0074 */
[C---:B-1----:R-:W-:Y:S04]  /*a0a0*/  HMMA.16816.F32 R20, R68.reuse, R76, R20 ;  /* 0x0000004c4414723c */ /* 0x042fe80000001814 */
[----:B------:R-:W-:Y:S04]  /*a0b0*/  FADD.FTZ R3, R168, R3 ;  /* 0x00000003a8037221 */ /* 0x000fe80000010000 */
[C---:B------:R-:W-:Y:S01]  /*a0c0*/  HMMA.16816.F32 R24, R68.reuse, R78, R24 ;  /* 0x0000004e4418723c */ /* 0x040fe20000001818 */
[----:B------:R-:W1:Y:S03]  /*a0d0*/  LDSM.16.MT88.4 R76, [R212+0x2100] ;  /* 0x00210000d44c783b */ /* 0x000e660000004200 */
[----:B------:R-:W-:Y:S02]  /*a0e0*/  FADD.FTZ R140, R140, R3 ;  /* 0x000000038c8c7221 */ /* 0x000fe40000010000 */
[----:B------:R-:W-:Y:S02]  /*a0f0*/  IMAD.MOV.U32 R3, RZ, RZ, R0 ;  /* 0x000000ffff037224 */ /* 0x000fe400078e0000 */
[C---:B------:R-:W-:Y:S04]  /*a100*/  HMMA.16816.F32 R28, R68.reuse, R84, R28 ;  /* 0x00000054441c723c */ /* 0x040fe8000000181c */
[----:B------:R-:W-:Y:S04]  /*a110*/  FADD.FTZ R140, R139, R140 ;  /* 0x0000008c8b8c7221 */ /* 0x000fe80000010000 */
[C---:B------:R-:W-:Y:S01]  /*a120*/  HMMA.16816.F32 R32, R68.reuse, R86, R32 ;  /* 0x000000564420723c */ /* 0x040fe20000001820 */
[----:B------:R-:W-:Y:S03]  /*a130*/  LDSM.16.MT88.4 R84, [R208+0x2100] ;  /* 0x00210000d054783b */ /* 0x000fe60000004200 */
[----:B------:R-:W-:Y:S04]  /*a140*/  FADD.FTZ R135, R135, R140 ;  /* 0x0000008c87877221 */ /* 0x000fe80000010000 */
[C---:B---3--:R-:W-:Y:S04]  /*a150*/  HMMA.16816.F32 R36, R68.reuse, R80, R36 ;  /* 0x000000504424723c */ /* 0x048fe80000001824 */
[----:B------:R-:W-:Y:S04]  /*a160*/  FADD.FTZ R227, R134, R135 ;  /* 0x0000008786e37221 */ /* 0x000fe80000010000 */
[C---:B------:R-:W-:Y:S01]  /*a170*/  HMMA.16816.F32 R40, R68.reuse, R82, R40 ;  /* 0x000000524428723c */ /* 0x040fe20000001828 */
[----:B------:R-:W3:Y:S07]  /*a180*/  LDSM.16.MT88.4 R80, [R210+0x2100] ;  /* 0x00210000d250783b */ /* 0x000eee0000004200 */
[C---:B--2---:R-:W-:Y:S08]  /*a190*/  HMMA.16816.F32 R44, R68.reuse, R72, R44 ;  /* 0x00000048442c723c */ /* 0x044ff0000000182c */
[C---:B------:R-:W-:Y:S01]  /*a1a0*/  HMMA.16816.F32 R48, R68.reuse, R74, R48 ;  /* 0x0000004a4430723c */ /* 0x040fe20000001830 */
[----:B------:R-:W2:Y:S07]  /*a1b0*/  LDSM.16.MT88.4 R72, [R209+0x2100] ;  /* 0x00210000d148783b */ /* 0x000eae0000004200 */
[C---:B------:R-:W-:Y:S08]  /*a1c0*/  HMMA.16816.F32 R52, R68.reuse, R88, R52 ;  /* 0x000000584434723c */ /* 0x040ff00000001834 */
[C---:B------:R-:W-:Y:S01]  /*a1d0*/  HMMA.16816.F32 R56, R68.reuse, R90, R56 ;  /* 0x0000005a4438723c */ /* 0x040fe20000001838 */
[----:B------:R-:W-:Y:S07]  /*a1e0*/  LDSM.16.MT88.4 R88, [R209+0x5100] ;  /* 0x00510000d158783b */ /* 0x000fee0000004200 */
        /* <DEDUP_REMOVED lines=8> */
[----:B------:R-:W-:Y:S02]  /*a270*/  F2FP.PACK_AB R71, R168, R157 ;  /* 0x0000009da847723e */ /* 0x000fe400000000ff */
[----:B------:R-:W-:Y:S01]  /*a280*/  IADD3 R168, R238, -0x1, RZ ;  /* 0xffffffffeea87810 */ /* 0x000fe20007ffe0ff */
[----:B------:R-:W-:Y:S04]  /*a290*/  FADD.FTZ R164, R164, R239 ;  /* 0x000000efa4a47221 */ /* 0x000fe80000010000 */
[C---:B-1----:R-:W-:Y:S03]  /*a2a0*/  HMMA.16816.F32 R4, R68.reuse, R76, R4 ;  /* 0x0000004c4404723c */ /* 0x042fe60000001804 */
[----:B------:R-:W-:Y:S02]  /*a2b0*/  FADD.FTZ R245, R245, R164 ;  /* 0x000000a4f5f57221 */ /* 0x000fe40000010000 */
[----:B------:R-:W-:Y:S02]  /*a2c0*/  IMAD.MOV.U32 R238, RZ, RZ, R168 ;  /* 0x000000ffffee7224 */ /* 0x000fe400078e00a8 */
[----:B------:R-:W-:Y:S01]  /*a2d0*/  FADD.FTZ R152, R152, R245 ;  /* 0x000000f598987221 */ /* 0x000fe20000010000 */
[C---:B------:R-:W-:Y:S01]  /*a2e0*/  HMMA.16816.F32 R8, R68.reuse, R78, R8 ;  /* 0x0000004e4408723c */ /* 0x040fe20000001808 */
[----:B------:R-:W1:Y:S03]  /*a2f0*/  LDSM.16.MT88.4 R76, [R212+0x5100] ;  /* 0x00510000d44c783b */ /* 0x000e660000004200 */
[----:B------:R-:W-:Y:S04]  /*a300*/  FADD.FTZ R155, R155, R152 ;  /* 0x000000989b9b7221 */ /* 0x000fe80000010000 */
[C---:B---3--:R-:W-:Y:S04]  /*a310*/  HMMA.16816.F32 R12, R68.reuse, R80, R12 ;  /* 0x00000050440c723c */ /* 0x048fe8000000180c */
[----:B------:R-:W-:Y:S04]  /*a320*/  FADD.FTZ R142, R142, R155 ;  /* 0x0000009b8e8e7221 */ /* 0x000fe80000010000 */
[C---:B------:R-:W-:Y:S01]  /*a330*/  HMMA.16816.F32 R16, R68.reuse, R82, R16 ;  /* 0x000000524410723c */ /* 0x040fe20000001810 */
[----:B------:R-:W3:Y:S03]  /*a340*/  LDSM.16.MT88.4 R80, [R210+0x5100] ;  /* 0x00510000d250783b */ /* 0x000ee60000004200 */
[----:B------:R-:W-:Y:S04]  /*a350*/  FADD.FTZ R228, R149, R142 ;  /* 0x0000008e95e47221 */ /* 0x000fe80000010000 */
[C---:B--2---:R-:W-:Y:S08]  /*a360*/  HMMA.16816.F32 R20, R68.reuse, R72, R20 ;  /* 0x000000484414723c */ /* 0x044ff00000001814 */
[C---:B------:R-:W-:Y:S01]  /*a370*/  HMMA.16816.F32 R24, R68.reuse, R74, R24 ;  /* 0x0000004a4418723c */ /* 0x040fe20000001818 */
[----:B------:R-:W2:Y:S07]  /*a380*/  LDSM.16.MT88.4 R72, [R208+0x5100] ;  /* 0x00510000d048783b */ /* 0x000eae0000004200 */
[C---:B------:R-:W-:Y:S08]  /*a390*/  HMMA.16816.F32 R28, R68.reuse, R84, R28 ;  /* 0x00000054441c723c */ /* 0x040ff0000000181c */
[C---:B------:R-:W-:Y:S01]  /*a3a0*/  HMMA.16816.F32 R32, R68.reuse, R86, R32 ;  /* 0x000000564420723c */ /* 0x040fe20000001820 */
[----:B------:R-:W4:Y:S07]  /*a3b0*/  LDSM.16.MT88.4 R84, [R208+0x2900] ;  /* 0x00290000d054783b */ /* 0x000f2e0000004200 */
[C---:B-1----:R-:W-:Y:S08]  /*a3c0*/  HMMA.16816.F32 R36, R68.reuse, R76, R36 ;  /* 0x0000004c4424723c */ /* 0x042ff00000001824 */
[C---:B------:R-:W-:Y:S01]  /*a3d0*/  HMMA.16816.F32 R40, R68.reuse, R78, R40 ;  /* 0x0000004e4428723c */ /* 0x040fe20000001828 */
[----:B------:R-:W1:Y:S07]  /*a3e0*/  LDSM.16.MT88.4 R76, [R212+0x5900] ;  /* 0x00590000d44c783b */ /* 0x000e6e0000004200 */
[C---:B---3--:R-:W-:Y:S08]  /*a3f0*/  HMMA.16816.F32 R44, R68.reuse, R80, R44 ;  /* 0x00000050442c723c */ /* 0x048ff0000000182c */
[C---:B------:R-:W-:Y:S08]  /*a400*/  HMMA.16816.F32 R48, R68.reuse, R82, R48 ;  /* 0x000000524430723c */ /* 0x040ff00000001830 */
[C---:B------:R-:W-:Y:S08]  /*a410*/  HMMA.16816.F32 R52, R68.reuse, R88, R52 ;  /* 0x000000584434723c */ /* 0x040ff00000001834 */
[C---:B------:R-:W-:Y:S08]  /*a420*/  HMMA.16816.F32 R56, R68.reuse, R90, R56 ;  /* 0x0000005a4438723c */ /* 0x040ff00000001838 */
[C---:B--2---:R-:W-:Y:S08]  /*a430*/  HMMA.16816.F32 R60, R68.reuse, R72, R60 ;  /* 0x00000048443c723c */ /* 0x044ff0000000183c */
[----:B------:R-:W-:Y:S01]  /*a440*/  HMMA.16816.F32 R64, R68, R74, R64 ;  /* 0x0000004a4440723c */ /* 0x000fe20000001840 */
[----:B------:R-:W2:Y:S07]  /*a450*/  LDSM.16.MT88.4 R68, [R210+0x5900] ;  /* 0x00590000d244783b */ /* 0x000eae0000004200 */
[C---:B------:R-:W-:Y:S01]  /*a460*/  HMMA.16816.F32 R112, R124.reuse, R108, R4 ;  /* 0x0000006c7c70723c */ /* 0x040fe20000001804 */
[----:B------:R-:W3:Y:S07]  /*a470*/  LDSM.16.MT88.4 R4, [R209+0x5900] ;  /* 0x00590000d104783b */ /* 0x000eee0000004200 */
[C---:B------:R-:W-:Y:S01]  /*a480*/  HMMA.16816.F32 R108, R124.reuse, R110, R8 ;  /* 0x0000006e7c6c723c */ /* 0x040fe20000001808 */
[----:B------:R-:W5:Y:S07]  /*a490*/  LDSM.16.MT88.4 R8, [R208+0x5900] ;  /* 0x00590000d008783b */ /* 0x000f6e0000004200 */
[C---:B------:R-:W-:Y:S08]  /*a4a0*/  HMMA.16816.F32 R104, R124.reuse, R100, R12 ;  /* 0x000000647c68723c */ /* 0x040ff0000000180c */
[C---:B------:R-:W-:Y:S08]  /*a4b0*/  HMMA.16816.F32 R100, R124.reuse, R102, R16 ;  /* 0x000000667c64723c */ /* 0x040ff00000001810 */
[C---:B------:R-:W-:Y:S08]  /*a4c0*/  HMMA.16816.F32 R96, R124.reuse, R92, R20 ;  /* 0x0000005c7c60723c */ /* 0x040ff00000001814 */
[C---:B------:R-:W-:Y:S08]  /*a4d0*/  HMMA.16816.F32 R92, R124.reuse, R94, R24 ;  /* 0x0000005e7c5c723c */ /* 0x040ff00000001818 */
[C---:B----4-:R-:W-:Y:S08]  /*a4e0*/  HMMA.16816.F32 R88, R124.reuse, R84, R28 ;  /* 0x000000547c58723c */ /* 0x050ff0000000181c */
[C---:B------:R-:W-:Y:S08]  /*a4f0*/  HMMA.16816.F32 R84, R124.reuse, R86, R32 ;  /* 0x000000567c54723c */ /* 0x040ff00000001820 */
[C---:B-1----:R-:W-:Y:S08]  /*a500*/  HMMA.16816.F32 R80, R124.reuse, R76, R36 ;  /* 0x0000004c7c50723c */ /* 0x042ff00000001824 */
[C---:B------:R-:W-:Y:S08]  /*a510*/  HMMA.16816.F32 R76, R124.reuse, R78, R40 ;  /* 0x0000004e7c4c723c */ /* 0x040ff00000001828 */
[C---:B--2---:R-:W-:Y:S08]  /*a520*/  HMMA.16816.F32 R72, R124.reuse, R68, R44 ;  /* 0x000000447c48723c */ /* 0x044ff0000000182c */
[C---:B------:R-:W-:Y:S08]  /*a530*/  HMMA.16816.F32 R68, R124.reuse, R70, R48 ;  /* 0x000000467c44723c */ /* 0x040ff00000001830 */
[C---:B---3--:R-:W-:Y:S08]  /*a540*/  HMMA.16816.F32 R52, R124.reuse, R4, R52 ;  /* 0x000000047c34723c */ /* 0x048ff00000001834 */
[C---:B------:R-:W-:Y:S08]  /*a550*/  HMMA.16816.F32 R56, R124.reuse, R6, R56 ;  /* 0x000000067c38723c */ /* 0x040ff00000001838 */
[C---:B-----5:R-:W-:Y:S08]  /*a560*/  HMMA.16816.F32 R60, R124.reuse, R8, R60 ;  /* 0x000000087c3c723c */ /* 0x060ff0000000183c */
[----:B------:R-:W-:Y:S01]  /*a570*/  HMMA.16816.F32 R64, R124, R10, R64 ;  /* 0x0000000a7c40723c */ /* 0x000fe20000001840 */
[----:B------:R-:W-:-:S07]  /*a580*/  @P0 BRA `(.L_x_189) ;  /* 0xffffbb0000000947 */ /* 0x000fce000383ffff */
.L_x_178:
[----:B------:R-:W1:Y:S01]  /*a590*/  S2UR UR4, SR_CTAID.X ;  /* 0x00000000000479c3 */ /* 0x000e620000002500 */
[----:B------:R-:W-:Y:S01]  /*a5a0*/  ULDC.64 UR14, c[0x0][0x2c8] ;  /* 0x0000b200000e7ab9 */ /* 0x000fe20000000a00 */
[----:B------:R-:W-:Y:S01]  /*a5b0*/  PLOP3.LUT P0, PT, PT, PT, UP0, 0x40, 0x0 ;  /* 0x000000000000781c */ /* 0x000fe20003f0e808 */
[----:B------:R-:W-:-:S02]  /*a5c0*/  ULDC UR7, c[0x0][0x168] ;  /* 0x00005a0000077ab9 */ /* 0x000fc40000000800 */
[----:B-1----:R-:W-:-:S04]  /*a5d0*/  ULEA UR4, UR4, 0x7f, 0x7 ;  /* 0x0000007f04047891 */ /* 0x002fc8000f8e383f */
[----:B------:R-:W-:Y:S02]  /*a5e0*/  UIMAD.WIDE.U32 UR16, UR4, UR14, URZ ;  /* 0x0000000e041072a5 */ /* 0x000fe4000f8e003f */
[----:B------:R-:W-:Y:S02]  /*a5f0*/  UIADD3 UR14, -UR7, 0x1, URZ ;  /* 0x00000001070e7890 */ /* 0x000fe4000fffe13f */
[----:B------:R-:W-:Y:S02]  /*a600*/  @UP1 USHF.R.U32.HI UR4, URZ, UR15, UR17 ;  /* 0x0000000f3f041299 */ /* 0x000fe40008011611 */
[----:B------:R-:W-:Y:S02]  /*a610*/  ULDC UR7, c[0x0][0x1d0] ;  /* 0x0000740000077ab9 */ /* 0x000fe40000000800 */
[----:B------:R-:W-:-:S04]  /*a620*/  UIMAD UR7, UR8, UR7, UR14 ;  /* 0x00000007080772a4 */ /* 0x000fc8000f8e020e */
[----:B------:R-:W-:-:S03]  /*a630*/  UIADD3 UR7, UR7, UR4, URZ ;  /* 0x0000000407077290 */ /* 0x000fc6000fffe03f */
[----:B------:R-:W-:Y:S02]  /*a640*/  ULDC UR4, c[0x0][0x324] ;  /* 0x0000c90000047ab9 */ /* 0x000fe40000000800 */
[----:B------:R-:W-:Y:S01]  /*a650*/  UIADD3 UR4, UR7, -UR4, URZ ;  /* 0x8000000407047290 */ /* 0x000fe2000fffe03f */
[----:B------:R-:W-:Y:S05]  /*a660*/  @P0 BRA `(.L_x_190) ;  /* 0x0000014000000947 */ /* 0x000fea0003800000 */
        /* <DEDUP_REMOVED lines=11> */
.L_x_191:
[----:B------:R-:W-:Y:S02]  /*a720*/  ULDC UR8, c[0x0][0x32c] ;  /* 0x0000cb0000087ab9 */ /* 0x000fe40000000800 */
[----:B------:R-:W-:Y:S02]  /*a730*/  UISETP.NE.AND UP2, UPT, UR8, 0x1, UPT ;  /* 0x000000010800788c */ /* 0x000fe4000bf45270 */
[----:B------:R-:W-:Y:S02]  /*a740*/  ULDC.64 UR14, c[0x0][0x330] ;  /* 0x0000cc00000e7ab9 */ /* 0x000fe40000000a00 */
[----:B------:R-:W-:-:S07]  /*a750*/  UIMAD.WIDE.U32 UR16, UR7, UR14, URZ ;  /* 0x0000000e071072a5 */ /* 0x000fce000f8e003f */
[----:B------:R-:W-:Y:S02]  /*a760*/  @UP2 USHF.R.U32.HI UR7, URZ, UR15, UR17 ;  /* 0x0000000f3f072299 */ /* 0x000fe40008011611 */
.L_x_192:
[----:B------:R-:W-:Y:S02]  /*a770*/  ULDC UR8, c[0x0][0x32c] ;  /* 0x0000cb0000087ab9 */ /* 0x000fe40000000800 */
[----:B------:R-:W-:-:S04]  /*a780*/  UIMAD UR8, UR7, UR8, URZ ;  /* 0x00000008070872a4 */ /* 0x000fc8000f8e023f */
[----:B------:R-:W-:-:S04]  /*a790*/  UISETP.LT.AND UP2, UPT, UR4, UR8, UPT ;  /* 0x000000080400728c */ /* 0x000fc8000bf41270 */
[----:B------:R-:W-:-:S04]  /*a7a0*/  USEL UR4, UR4, UR8, !UP2 ;  /* 0x0000000804047287 */ /* 0x000fc8000d000000 */
.L_x_190:
[----:B------:R-:W-:-:S04]  /*a7b0*/  UIADD3 UR4, UR4, 0x5f, URZ ;  /* 0x0000005f04047890 */ /* 0x000fc8000fffe03f */
        /* <DEDUP_REMOVED lines=8> */
[----:B------:R-:W-:Y:S01]  /*a840*/  SHF.R.S32.HI R5, RZ, 0x1f, R230 ;  /* 0x0000001fff057819 */ /* 0x000fe200000114e6 */
[----:B------:R-:W-:Y:S01]  /*a850*/  IMAD.MOV.U32 R119, RZ, RZ, R116 ;  /* 0x000000ffff777224 */ /* 0x000fe200078e0074 */
[----:B------:R-:W-:Y:S01]  /*a860*/  MOV R238, R168 ;  /* 0x000000a800ee7202 */ /* 0x000fe20000000f00 */
[----:B------:R-:W-:Y:S01]  /*a870*/  IMAD.MOV.U32 R3, RZ, RZ, R0 ;  /* 0x000000ffff037224 */ /* 0x000fe200078e0000 */
[C---:B------:R-:W-:Y:S01]  /*a880*/  SHF.L.U64.HI R234, R229.reuse, 0x1, R232 ;  /* 0x00000001e5ea7819 */ /* 0x040fe200000102e8 */
[C---:B------:R-:W-:Y:S01]  /*a890*/  IMAD.SHL.U32 R235, R230.reuse, 0x2, RZ ;  /* 0x00000002e6eb7824 */ /* 0x040fe200078e00ff */
[----:B------:R-:W-:Y:S02]  /*a8a0*/  SHF.L.U32 R233, R229, 0x1, RZ ;  /* 0x00000001e5e97819 */ /* 0x000fe400000006ff */
[----:B------:R-:W-:Y:S02]  /*a8b0*/  SHF.L.U64.HI R236, R230, 0x1, R5 ;  /* 0x00000001e6ec7819 */ /* 0x000fe40000010205 */
.L_x_196:
        /* <DEDUP_REMOVED lines=56> */
.L_x_194:
[C---:B--23--:R-:W-:Y:S01]  /*ac40*/  HMMA.16816.F32 R4, R120.reuse, R124, RZ ;  /* 0x0000007c7804723c */ /* 0x04cfe200000018ff */
[----:B------:R-:W-:Y:S02]  /*ac50*/  LDSM.16.M88.4 R156, [R211+0x8900] ;  /* 0x00890000d39c783b */ /* 0x000fe40000000200 */
[----:B------:R-:W-:Y:S05]  /*ac60*/  ISETP.GT.AND P0, PT, R238, UR6, PT ;  /* 0x00000006ee007c0c */ /* 0x000fea000bf04270 */
[C---:B------:R-:W-:Y:S01]  /*ac70*/  HMMA.16816.F32 R8, R120.reuse, R126, RZ ;  /* 0x0000007e7808723c */ /* 0x040fe200000018ff */
[----:B------:R-:W0:Y:S07]  /*ac80*/  LDGDEPBAR ;  /* 0x00000000000079af */ /* 0x000e2e0000000000 */
[C---:B------:R-:W-:Y:S01]  /*ac90*/  HMMA.16816.F32 R12, R120.reuse, R16, RZ ;  /* 0x00000010780c723c */ /* 0x040fe200000018ff */
[----:B------:R-:W2:Y:S07]  /*aca0*/  LDSM.16.M88.4 R124, [R211+0x8100] ;  /* 0x00810000d37c783b */ /* 0x000eae0000000200 */
[C---:B------:R-:W-:Y:S01]  /*acb0*/  HMMA.16816.F32 R16, R120.reuse, R18, RZ ;  /* 0x000000127810723c */ /* 0x040fe200000018ff */
[----:B------:R-:W-:Y:S07]  /*acc0*/  LDSM.16.M88.4 R160, [R211+0xa100] ;  /* 0x00a10000d3a0783b */ /* 0x000fee0000000200 */
[C---:B----4-:R-:W-:Y:S01]  /*acd0*/  HMMA.16816.F32 R20, R120.reuse, R24, RZ ;  /* 0x000000187814723c */ /* 0x050fe200000018ff */
[----:B------:R-:W-:Y:S07]  /*ace0*/  LDSM.16.M88.4 R164, [R211+0xa900] ;  /* 0x00a90000d3a4783b */ /* 0x000fee0000000200 */
[C---:B------:R-:W-:Y:S01]  /*acf0*/  HMMA.16816.F32 R24, R120.reuse, R26, RZ ;  /* 0x0000001a7818723c */ /* 0x040fe200000018ff */
[----:B------:R-:W-:Y:S07]  /*ad00*/  LDSM.16.M88.4 R168, [R211+0xd900] ;  /* 0x00d90000d3a8783b */ /* 0x000fee0000000200 */
[C---:B-1----:R-:W-:Y:S08]  /*ad10*/  HMMA.16816.F32 R28, R120.reuse, R32, RZ ;  /* 0x00000020781c723c */ /* 0x042ff000000018ff */
[C---:B------:R-:W-:Y:S08]  /*ad20*/  HMMA.16816.F32 R32, R120.reuse, R34, RZ ;  /* 0x000000227820723c */ /* 0x040ff000000018ff */
[C---:B------:R-:W-:Y:S08]  /*ad30*/  HMMA.16816.F32 R36, R120.reuse, R40, RZ ;  /* 0x000000287824723c */ /* 0x040ff000000018ff */
[C---:B------:R-:W-:Y:S08]  /*ad40*/  HMMA.16816.F32 R40, R120.reuse, R42, RZ ;  /* 0x0000002a7828723c */ /* 0x040ff000000018ff */
[C---:B------:R-:W-:Y:S08]  /*ad50*/  HMMA.16816.F32 R44, R120.reuse, R48, RZ ;  /* 0x00000030782c723c */ /* 0x040ff000000018ff */
[----:B------:R-:W-:Y:S08]  /*ad60*/  HMMA.16816.F32 R48, R120, R50, RZ ;  /* 0x000000327830723c */ /* 0x000ff000000018ff */
[C---:B------:R-:W-:Y:S08]  /*ad70*/  HMMA.16816.F32 R4, R144.reuse, R128, R4 ;  /* 0x000000809004723c */ /* 0x040ff00000001804 */
[C---:B------:R-:W-:Y:S01]  /*ad80*/  HMMA.16816.F32 R8, R144.reuse, R130, R8 ;  /* 0x000000829008723c */ /* 0x040fe20000001808 */
[----:B------:R-:W1:Y:S07]  /*ad90*/  LDSM.16.M88.4 R128, [R211+0x9100] ;  /* 0x00910000d380783b */ /* 0x000e6e0000000200 */
[C---:B------:R-:W-:Y:S08]  /*ada0*/  HMMA.16816.F32 R12, R144.reuse, R132, R12 ;  /* 0x00000084900c723c */ /* 0x040ff0000000180c */
[C---:B------:R-:W-:Y:S01]  /*adb0*/  HMMA.16816.F32 R16, R144.reuse, R134, R16 ;  /* 0x000000869010723c */ /* 0x040fe20000001810 */
[----:B------:R-:W3:Y:S07]  /*adc0*/  LDSM.16.M88.4 R132, [R211+0x9900] ;  /* 0x00990000d384783b */ /* 0x000eee0000000200 */
        /* <DEDUP_REMOVED lines=10> */
[----:B------:R-:W-:Y:S01]  /*ae70*/  HMMA.16816.F32 R48, R144, R154, R48 ;  /* 0x0000009a9030723c */ /* 0x000fe20000001830 */
[----:B------:R-:W-:Y:S07]  /*ae80*/  LDSM.16.M88.4 R152, [R202+0x2000] ;  /* 0x00200000ca98783b */ /* 0x000fee0000000200 */
[C---:B--2---:R-:W-:Y:S08]  /*ae90*/  HMMA.16816.F32 R4, R172.reuse, R124, R4 ;  /* 0x0000007cac04723c */ /* 0x044ff00000001804 */
[C---:B------:R-:W-:Y:S01]  /*aea0*/  HMMA.16816.F32 R8, R172.reuse, R126, R8 ;  /* 0x0000007eac08723c */ /* 0x040fe20000001808 */
[----:B------:R-:W2:Y:S07]  /*aeb0*/  LDSM.16.M88.4 R124, [R202] ;  /* 0x00000000ca7c783b */ /* 0x000eae0000000200 */
[C---:B------:R-:W-:Y:S08]  /*aec0*/  HMMA.16816.F32 R12, R172.reuse, R156, R12 ;  /* 0x0000009cac0c723c */ /* 0x040ff0000000180c */
[C---:B------:R-:W-:Y:S01]  /*aed0*/  HMMA.16816.F32 R16, R172.reuse, R158, R16 ;  /* 0x0000009eac10723c */ /* 0x040fe20000001810 */
[----:B------:R-:W-:Y:S07]  /*aee0*/  LDSM.16.M88.4 R156, [R214+0xb900] ;  /* 0x00b90000d69c783b */ /* 0x000fee0000000200 */
[C---:B-1----:R-:W-:Y:S08]  /*aef0*/  HMMA.16816.F32 R20, R172.reuse, R128, R20 ;  /* 0x00000080ac14723c */ /* 0x042ff00000001814 */
[C---:B------:R-:W-:Y:S01]  /*af00*/  HMMA.16816.F32 R24, R172.reuse, R130, R24 ;  /* 0x00000082ac18723c */ /* 0x040fe20000001818 */
[----:B------:R-:W1:Y:S07]  /*af10*/  LDSM.16.M88.4 R128, [R202+0x2800] ;  /* 0x00280000ca80783b */ /* 0x000e6e0000000200 */
[C---:B---3--:R-:W-:Y:S08]  /*af20*/  HMMA.16816.F32 R28, R172.reuse, R132, R28 ;  /* 0x00000084ac1c723c */ /* 0x048ff0000000181c */
[C---:B------:R-:W-:Y:S01]  /*af30*/  HMMA.16816.F32 R32, R172.reuse, R134, R32 ;  /* 0x00000086ac20723c */ /* 0x040fe20000001820 */
[----:B------:R-:W3:Y:S07]  /*af40*/  LDSM.16.M88.4 R132, [R214+0xb100] ;  /* 0x00b10000d684783b */ /* 0x000eee0000000200 */
[C---:B------:R-:W-:Y:S08]  /*af50*/  HMMA.16816.F32 R36, R172.reuse, R160, R36 ;  /* 0x000000a0ac24723c */ /* 0x040ff00000001824 */
[C---:B------:R-:W-:Y:S01]  /*af60*/  HMMA.16816.F32 R40, R172.reuse, R162, R40 ;  /* 0x000000a2ac28723c */ /* 0x040fe20000001828 */
[----:B------:R-:W4:Y:S07]  /*af70*/  LDSM.16.M88.4 R160, [R214+0xc100] ;  /* 0x00c10000d6a0783b */ /* 0x000f2e0000000200 */
[C---:B------:R-:W-:Y:S08]  /*af80*/  HMMA.16816.F32 R44, R172.reuse, R164, R44 ;  /* 0x000000a4ac2c723c */ /* 0x040ff0000000182c */
[----:B------:R-:W-:Y:S01]  /*af90*/  HMMA.16816.F32 R48, R172, R166, R48 ;  /* 0x000000a6ac30723c */ /* 0x000fe20000001830 */
[----:B------:R-:W5:Y:S07]  /*afa0*/  LDSM.16.M88.4 R164, [R214+0xc900] ;  /* 0x00c90000d6a4783b */ /* 0x000f6e0000000200 */
        /* <DEDUP_REMOVED lines=8> */
[----:B------:R-:W2:Y:S07]  /*b030*/  LDSM.16.M88.4 R140, [R201] ;  /* 0x00000000c98c783b */ /* 0x000eae0000000200 */
[C---:B------:R-:W-:Y:S08]  /*b040*/  HMMA.16816.F32 R28, R176.reuse, R148, R28 ;  /* 0x00000094b01c723c */ /* 0x040ff0000000181c */
[C---:B------:R-:W-:Y:S01]  /*b050*/  HMMA.16816.F32 R32, R176.reuse, R150, R32 ;  /* 0x00000096b020723c */ /* 0x040fe20000001820 */
[----:B------:R-:W2:Y:S07]  /*b060*/  LDSM.16.M88.4 R148, [R200] ;  /* 0x00000000c894783b */ /* 0x000eae0000000200 */
[C---:B------:R-:W-:Y:S08]  /*b070*/  HMMA.16816.F32 R36, R176.reuse, R152, R36 ;  /* 0x00000098b024723c */ /* 0x040ff00000001824 */
[C---:B------:R-:W-:Y:S01]  /*b080*/  HMMA.16816.F32 R40, R176.reuse, R154, R40 ;  /* 0x0000009ab028723c */ /* 0x040fe20000001828 */
[----:B------:R-:W-:Y:S07]  /*b090*/  LDSM.16.M88.4 R152, [R197] ;  /* 0x00000000c598783b */ /* 0x000fee0000000200 */
[C---:B-1----:R-:W-:Y:S08]  /*b0a0*/  HMMA.16816.F32 R44, R176.reuse, R128, R44 ;  /* 0x00000080b02c723c */ /* 0x042ff0000000182c */
[----:B------:R-:W-:Y:S01]  /*b0b0*/  HMMA.16816.F32 R48, R176, R130, R48 ;  /* 0x00000082b030723c */ /* 0x000fe20000001830 */
[----:B------:R-:W1:Y:S07]  /*b0c0*/  LDSM.16.M88.4 R128, [R199] ;  /* 0x00000000c780783b */ /* 0x000e6e0000000200 */
[C---:B---3--:R-:W-:Y:S08]  /*b0d0*/  HMMA.16816.F32 R4, R180.reuse, R132, R4 ;  /* 0x00000084b404723c */ /* 0x048ff00000001804 */
[C---:B------:R-:W-:Y:S01]  /*b0e0*/  HMMA.16816.F32 R8, R180.reuse, R134, R8 ;  /* 0x00000086b408723c */ /* 0x040fe20000001808 */
[----:B------:R-:W3:Y:S07]  /*b0f0*/  LDSM.16.M88.4 R132, [R198] ;  /* 0x00000000c684783b */ /* 0x000eee0000000200 */
[C---:B------:R-:W-:Y:S08]  /*b100*/  HMMA.16816.F32 R12, R180.reuse, R156, R12 ;  /* 0x0000009cb40c723c */ /* 0x040ff0000000180c */
[C---:B------:R-:W-:Y:S01]  /*b110*/  HMMA.16816.F32 R16, R180.reuse, R158, R16 ;  /* 0x0000009eb410723c */ /* 0x040fe20000001810 */
[----:B------:R-:W1:Y:S07]  /*b120*/  LDSM.16.M88.4 R156, [R196] ;  /* 0x00000000c49c783b */ /* 0x000e6e0000000200 */
[C---:B----4-:R-:W-:Y:S08]  /*b130*/  HMMA.16816.F32 R20, R180.reuse, R160, R20 ;  /* 0x000000a0b414723c */ /* 0x050ff00000001814 */
[C---:B------:R-:W-:Y:S01]  /*b140*/  HMMA.16816.F32 R24, R180.reuse, R162, R24 ;  /* 0x000000a2b418723c */ /* 0x040fe20000001818 */
[----:B------:R-:W4:Y:S07]  /*b150*/  LDSM.16.M88.4 R160, [R211+0xb100] ;  /* 0x00b10000d3a0783b */ /* 0x000f2e0000000200 */
[C---:B-----5:R-:W-:Y:S08]  /*b160*/  HMMA.16816.F32 R28, R180.reuse, R164, R28 ;  /* 0x000000a4b41c723c */ /* 0x060ff0000000181c */
[C---:B------:R-:W-:Y:S01]  /*b170*/  HMMA.16816.F32 R32, R180.reuse, R166, R32 ;  /* 0x000000a6b420723c */ /* 0x040fe20000001820 */
[----:B------:R-:W-:Y:S07]  /*b180*/  LDSM.16.M88.4 R164, [R211+0xd100] ;  /* 0x00d10000d3a4783b */ /* 0x000fee0000000200 */
[C---:B--2---:R-:W-:Y:S08]  /*b190*/  HMMA.16816.F32 R36, R180.reuse, R124, R36 ;  /* 0x0000007cb424723c */ /* 0x044ff00000001824 */
[C---:B------:R-:W-:Y:S01]  /*b1a0*/  HMMA.16816.F32 R40, R180.reuse, R126, R40 ;  /* 0x0000007eb428723c */ /* 0x040fe20000001828 */
[----:B------:R-:W2:Y:S07]  /*b1b0*/  LDSM.16.M88.4 R124, [R211+0xb900] ;  /* 0x00b90000d37c783b */ /* 0x000eae0000000200 */
[C---:B------:R-:W-:Y:S08]  /*b1c0*/  HMMA.16816.F32 R44, R180.reuse, R136, R44 ;  /* 0x00000088b42c723c */ /* 0x040ff0000000182c */
[----:B------:R-:W-:Y:S01]  /*b1d0*/  HMMA.16816.F32 R48, R180, R138, R48 ;  /* 0x0000008ab430723c */ /* 0x000fe20000001830 */
[----:B------:R-:W5:Y:S07]  /*b1e0*/  LDSM.16.M88.4 R136, [R211+0xc100] ;  /* 0x00c10000d388783b */ /* 0x000f6e0000000200 */
[C---:B------:R-:W-:Y:S08]  /*b1f0*/  HMMA.16816.F32 R4, R184.reuse, R140, R4 ;  /* 0x0000008cb804723c */ /* 0x040ff00000001804 */
[C---:B------:R-:W-:Y:S01]  /*b200*/  HMMA.16816.F32 R8, R184.reuse, R142, R8 ;  /* 0x0000008eb808723c */ /* 0x040fe20000001808 */
[----:B------:R-:W2:Y:S07]  /*b210*/  LDSM.16.M88.4 R140, [R211+0xc900] ;  /* 0x00c90000d38c783b */ /* 0x000eae0000000200 */
[C---:B------:R-:W-:Y:S08]  /*b220*/  HMMA.16816.F32 R12, R184.reuse, R148, R12 ;  /* 0x00000094b80c723c */ /* 0x040ff0000000180c */
[C---:B------:R-:W-:Y:S01]  /*b230*/  HMMA.16816.F32 R16, R184.reuse, R150, R16 ;  /* 0x00000096b810723c */ /* 0x040fe20000001810 */
[----:B------:R-:W2:Y:S07]  /*b240*/  LDSM.16.M88.4 R148, [R202+0x3000] ;  /* 0x00300000ca94783b */ /* 0x000eae0000000200 */
[C---:B-1----:R-:W-:Y:S08]  /*b250*/  HMMA.16816.F32 R20, R184.reuse, R128, R20 ;  /* 0x00000080b814723c */ /* 0x042ff00000001814 */
[C---:B------:R-:W-:Y:S01]  /*b260*/  HMMA.16816.F32 R24, R184.reuse, R130, R24 ;  /* 0x00000082b818723c */ /* 0x040fe20000001818 */
[----:B------:R-:W-:Y:S07]  /*b270*/  LDSM.16.M88.4 R128, [R202+0x4000] ;  /* 0x00400000ca80783b */ /* 0x000fee0000000200 */
[C---:B---3--:R-:W-:Y:S08]  /*b280*/  HMMA.16816.F32 R28, R184.reuse, R132, R28 ;  /* 0x00000084b81c723c */ /* 0x048ff0000000181c */
[C---:B------:R-:W-:Y:S08]  /*b290*/  HMMA.16816.F32 R32, R184.reuse, R134, R32 ;  /* 0x00000086b820723c */ /* 0x040ff00000001820 */
[C---:B------:R-:W-:Y:S08]  /*b2a0*/  HMMA.16816.F32 R36, R184.reuse, R152, R36 ;  /* 0x00000098b824723c */ /* 0x040ff00000001824 */
[C---:B------:R-:W-:Y:S08]  /*b2b0*/  HMMA.16816.F32 R40, R184.reuse, R154, R40 ;  /* 0x0000009ab828723c */ /* 0x040ff00000001828 */
[C---:B------:R-:W-:Y:S08]  /*b2c0*/  HMMA.16816.F32 R44, R184.reuse, R156, R44 ;  /* 0x0000009cb82c723c */ /* 0x040ff0000000182c */
[----:B------:R-:W-:Y:S08]  /*b2d0*/  HMMA.16816.F32 R48, R184, R158, R48 ;  /* 0x0000009eb830723c */ /* 0x000ff00000001830 */
[C---:B----4-:R-:W-:Y:S08]  /*b2e0*/  HMMA.16816.F32 R4, R188.reuse, R160, R4 ;  /* 0x000000a0bc04723c */ /* 0x050ff00000001804 */
[C---:B------:R-:W-:Y:S08]  /*b2f0*/  HMMA.16816.F32 R8, R188.reuse, R162, R8 ;  /* 0x000000a2bc08723c */ /* 0x040ff00000001808 */
[C---:B--2---:R-:W-:Y:S08]  /*b300*/  HMMA.16816.F32 R12, R188.reuse, R124, R12 ;  /* 0x0000007cbc0c723c */ /* 0x044ff0000000180c */
[C---:B------:R-:W-:Y:S01]  /*b310*/  HMMA.16816.F32 R16, R188.reuse, R126, R16 ;  /* 0x0000007ebc10723c */ /* 0x040fe20000001810 */
[----:B------:R-:W1:Y:S07]  /*b320*/  LDSM.16.M88.4 R124, [R202+0x3800] ;  /* 0x00380000ca7c783b */ /* 0x000e6e0000000200 */
[C---:B-----5:R-:W-:Y:S08]  /*b330*/  HMMA.16816.F32 R20, R188.reuse, R136, R20 ;  /* 0x00000088bc14723c */ /* 0x060ff00000001814 */
        /* <DEDUP_REMOVED lines=10> */
[C---:B------:R-:W-:Y:S04]  /*b3e0*/  HMMA.16816.F32 R16, R192.reuse, R126, R16 ;  /* 0x0000007ec010723c */ /* 0x040fe80000001810 */
[----:B------:R-:W-:Y:S02]  /*b3f0*/  FMUL.FTZ R134, R4, c[0x0][0x320] ;  /* 0x0000c80004867a20 */ /* 0x000fe40000410000 */
[----:B------:R-:W-:Y:S02]  /*b400*/  FMUL.FTZ R132, R5, c[0x0][0x320] ;  /* 0x0000c80005847a20 */ /* 0x000fe40000410000 */
[----:B------:R-:W-:Y:S01]  /*b410*/  FMUL.FTZ R9, R9, c[0x0][0x320] ;  /* 0x0000c80009097a20 */ /* 0x000fe20000410000 */
[C---:B------:R-:W-:Y:S01]  /*b420*/  HMMA.16816.F32 R20, R192.reuse, R128, R20 ;  /* 0x00000080c014723c */ /* 0x040fe20000001814 */
[----:B------:R-:W1:Y:S02]  /*b430*/  MUFU.TANH R134, R134 ;  /* 0x0000008600867308 */ /* 0x000e640000002400 */
[----:B------:R-:W-:Y:S02]  /*b440*/  FMUL.FTZ R10, R10, c[0x0][0x320] ;  /* 0x0000c8000a0a7a20 */ /* 0x000fe40000410000 */
[----:B------:R-:W-:Y:S02]  /*b450*/  FMUL.FTZ R11, R11, c[0x0][0x320] ;  /* 0x0000c8000b0b7a20 */ /* 0x000fe40000410000 */
[----:B------:R-:W-:Y:S01]  /*b460*/  FMUL.FTZ R244, R8, c[0x0][0x320] ;  /* 0x0000c80008f47a20 */ /* 0x000fe20000410000 */
[C---:B------:R-:W-:Y:S03]  /*b470*/  HMMA.16816.F32 R24, R192.reuse, R130, R24 ;  /* 0x00000082c018723c */ /* 0x040fe60000001818 */
[----:B------:R-:W2:Y:S01]  /*b480*/  MUFU.TANH R246, R9 ;  /* 0x0000000900f67308 */ /* 0x000ea20000002400 */
[----:B------:R-:W-:Y:S02]  /*b490*/  FMUL.FTZ R13, R13, c[0x0][0x320] ;  /* 0x0000c8000d0d7a20 */ /* 0x000fe40000410000 */
[----:B------:R-:W-:Y:S02]  /*b4a0*/  FMUL.FTZ R14, R14, c[0x0][0x320] ;  /* 0x0000c8000e0e7a20 */ /* 0x000fe40000410000 */
[----:B------:R-:W-:Y:S04]  /*b4b0*/  FMUL.FTZ R15, R15, c[0x0][0x320] ;  /* 0x0000c8000f0f7a20 */ /* 0x000fe80000410000 */
        /* <DEDUP_REMOVED lines=13> */
[----:B------:R-:W1:Y:S01]  /*b590*/  MUFU.TANH R136, R13 ;  /* 0x0000000d00887308 */ /* 0x000e620000002400 */
[----:B------:R-:W-:Y:S02]  /*b5a0*/  FMUL.FTZ R23, R23, c[0x0][0x320] ;  /* 0x0000c80017177a20 */ /* 0x000fe40000410000 */
[----:B------:R-:W-:Y:S02]  /*b5b0*/  FMUL.FTZ R25, R25, c[0x0][0x320] ;  /* 0x0000c80019197a20 */ /* 0x000fe40000410000 */
[----:B------:R-:W-:Y:S02]  /*b5c0*/  FMUL.FTZ R26, R26, c[0x0][0x320] ;  /* 0x0000c8001a1a7a20 */ /* 0x000fe40000410000 */
[----:B------:R-:W-:Y:S03]  /*b5d0*/  FMUL.FTZ R27, R27, c[0x0][0x320] ;  /* 0x0000c8001b1b7a20 */ /* 0x000fe60000410000 */
[----:B------:R-:W1:Y:S01]  /*b5e0*/  MUFU.TANH R137, R14 ;  /* 0x0000000e00897308 */ /* 0x000e620000002400 */
[----:B----4-:R-:W4:Y:S09]  /*b5f0*/  LDSM.16.M88.4 R8, [R202+0x4800] ;  /* 0x00480000ca08783b */ /* 0x010f320000000200 */
[----:B------:R5:W1:Y:S10]  /*b600*/  MUFU.TANH R143, R15 ;  /* 0x0000000f008f7308 */ /* 0x000a740000002400 */
[----:B------:R-:W1:Y:S10]  /*b610*/  MUFU.TANH R132, R132 ;  /* 0x0000008400847308 */ /* 0x000e740000002400 */
[----:B------:R-:W1:Y:S01]  /*b620*/  MUFU.TANH R241, R241 ;  /* 0x000000f100f17308 */ /* 0x000e620000002400 */
[----:B-----5:R-:W5:Y:S09]  /*b630*/  LDSM.16.M88.4 R12, [R202+0x5000] ;  /* 0x00500000ca0c783b */ /* 0x020f720000000200 */
[----:B------:R-:W1:Y:S01]  /*b640*/  MUFU.TANH R135, R135 ;  /* 0x0000008700877308 */ /* 0x000e620000002400 */
[C---:B----4-:R-:W-:Y:S09]  /*b650*/  HMMA.16816.F32 R28, R192.reuse, R8, R28 ;  /* 0x00000008c01c723c */ /* 0x050ff2000000181c */
[----:B------:R-:W4:Y:S01]  /*b660*/  MUFU.TANH R244, R244 ;  /* 0x000000f400f47308 */ /* 0x000f220000002400 */
[C---:B------:R-:W-:Y:S01]  /*b670*/  HMMA.16816.F32 R32, R192.reuse, R10, R32 ;  /* 0x0000000ac020723c */ /* 0x040fe20000001820 */
[----:B------:R-:W1:Y:S01]  /*b680*/  LDSM.16.M88.4 R8, [R202+0x5800] ;  /* 0x00580000ca08783b */ /* 0x000e620000000200 */
[----:B------:R-:W-:Y:S07]  /*b690*/  DEPBAR.LE SB0, 0x0 ;  /* 0x000080000000791a */ /* 0x000fee0000000000 */
[----:B------:R-:W1:Y:S01]  /*b6a0*/  MUFU.TANH R138, R138 ;  /* 0x0000008a008a7308 */ /* 0x000e620000002400 */
[----:B------:R-:W-:Y:S04]  /*b6b0*/  BAR.SYNC.DEFER_BLOCKING 0x0 ;  /* 0x0000000000007b1d */ /* 0x000fe80000010000 */
[----:B------:R-:W-:Y:S05]  /*b6c0*/  FMUL.FTZ R168, R28, c[0x0][0x320] ;  /* 0x0000c8001ca87a20 */ /* 0x000fea0000410000 */
[----:B------:R-:W2:Y:S01]  /*b6d0*/  MUFU.TANH R140, R140 ;  /* 0x0000008c008c7308 */ /* 0x000ea20000002400 */
[----:B------:R-:W-:Y:S02]  /*b6e0*/  FMUL.FTZ R29, R29, c[0x0][0x320] ;  /* 0x0000c8001d1d7a20 */ /* 0x000fe40000410000 */
[----:B------:R-:W-:Y:S01]  /*b6f0*/  FMUL.FTZ R30, R30, c[0x0][0x320] ;  /* 0x0000c8001e1e7a20 */ /* 0x000fe20000410000 */
[C---:B-----5:R-:W-:Y:S05]  /*b700*/  HMMA.16816.F32 R36, R192.reuse, R12, R36 ;  /* 0x0000000cc024723c */ /* 0x060fea0000001824 */
[----:B------:R-:W-:Y:S01]  /*b710*/  FMUL.FTZ R240, R32, c[0x0][0x320] ;  /* 0x0000c80020f07a20 */ /* 0x000fe20000410000 */
[----:B------:R2:W2:Y:S01]  /*b720*/  MUFU.TANH R150, R17 ;  /* 0x0000001100967308 */ /* 0x0004a20000002400 */
[----:B------:R-:W-:Y:S01]  /*b730*/  FMUL.FTZ R31, R31, c[0x0][0x320] ;  /* 0x0000c8001f1f7a20 */ /* 0x000fe20000410000 */
[C---:B------:R-:W-:Y:S04]  /*b740*/  HMMA.16816.F32 R40, R192.reuse, R14, R40 ;  /* 0x0000000ec028723c */ /* 0x040fe80000001828 */
[----:B------:R-:W-:Y:S02]  /*b750*/  FMUL.FTZ R33, R33, c[0x0][0x320] ;  /* 0x0000c80021217a20 */ /* 0x000fe40000410000 */
[----:B------:R-:W-:Y:S02]  /*b760*/  FMUL.FTZ R34, R34, c[0x0][0x320] ;  /* 0x0000c80022227a20 */ /* 0x000fe40000410000 */
[----:B------:R2:W2:Y:S01]  /*b770*/  MUFU.TANH R149, R18 ;  /* 0x0000001200957308 */ /* 0x0004a20000002400 */
[----:B------:R-:W-:Y:S01]  /*b780*/  FMUL.FTZ R35, R35, c[0x0][0x320] ;  /* 0x0000c80023237a20 */ /* 0x000fe20000410000 */
[C---:B-1----:R-:W-:Y:S06]  /*b790*/  HMMA.16816.F32 R44, R192.reuse, R8, R44 ;  /* 0x00000008c02c723c */ /* 0x042fec000000182c */
[----:B------:R-:W-:Y:S02]  /*b7a0*/  FMUL.FTZ R162, R36, c[0x0][0x320] ;  /* 0x0000c80024a27a20 */ /* 0x000fe40000410000 */
[----:B------:R1:W1:Y:S01]  /*b7b0*/  MUFU.TANH R159, R19 ;  /* 0x00000013009f7308 */ /* 0x0002620000002400 */
[----:B------:R-:W-:Y:S03]  /*b7c0*/  HMMA.16816.F32 R48, R192, R10, R48 ;  /* 0x0000000ac030723c */ /* 0x000fe60000001830 */
[----:B------:R-:W-:Y:S02]  /*b7d0*/  FMUL.FTZ R37, R37, c[0x0][0x320] ;  /* 0x0000c80025257a20 */ /* 0x000fe40000410000 */
[----:B------:R-:W-:Y:S02]  /*b7e0*/  FMUL.FTZ R156, R40, c[0x0][0x320] ;  /* 0x0000c800289c7a20 */ /* 0x000fe40000410000 */
[----:B------:R-:W-:Y:S02]  /*b7f0*/  FMUL.FTZ R38, R38, c[0x0][0x320] ;  /* 0x0000c80026267a20 */ /* 0x000fe40000410000 */
[----:B------:R-:W1:Y:S03]  /*b800*/  MUFU.TANH R158, R158 ;  /* 0x0000009e009e7308 */ /* 0x000e660000002400 */
        /* <DEDUP_REMOVED lines=13> */
[----:B------:R-:W-:Y:S05]  /*b8e0*/  FMUL.FTZ R0, R51, c[0x0][0x320] ;  /* 0x0000c80033007a20 */ /* 0x000fea0000410000 */
[----:B------:R1:W1:Y:S10]  /*b8f0*/  MUFU.TANH R161, R23 ;  /* 0x0000001700a17308 */ /* 0x0002740000002400 */
[----:B------:R-:W1:Y:S10]  /*b900*/  MUFU.TANH R164, R164 ;  /* 0x000000a400a47308 */ /* 0x000e740000002400 */
[----:B------:R1:W1:Y:S10]  /*b910*/  MUFU.TANH R166, R25 ;  /* 0x0000001900a67308 */ /* 0x0002740000002400 */
[----:B------:R1:W1:Y:S10]  /*b920*/  MUFU.TANH R165, R26 ;  /* 0x0000001a00a57308 */ /* 0x0002740000002400 */
        /* <DEDUP_REMOVED lines=24> */
[----:B------:R1:W1:Y:S01]  /*bab0*/  MUFU.TANH R117, R0 ;  /* 0x0000000000757308 */ /* 0x0002620000002400 */
[----:B------:R-:W-:-:S05]  /*bac0*/  @!P0 BRA `(.L_x_195) ;  /* 0x0000035000008947 */ /* 0x000fca0003800000 */
[----:B--234-:R-:W-:Y:S02]  /*bad0*/  IMAD R7, R238, 0x60, R219 ;  /* 0x00000060ee077824 */ /* 0x01cfe400078e02db */
[----:B------:R-:W-:Y:S03]  /*bae0*/  IMAD.MOV.U32 R215, RZ, RZ, RZ ;  /* 0x000000ffffd77224 */ /* 0x000fe600078e00ff */
[----:B------:R-:W-:Y:S05]  /*baf0*/  IADD3 R216, R7, -0x60, R218 ;  /* 0xffffffa007d87810 */ /* 0x000fea0007ffe0da */
[----:B------:R-:W-:Y:S04]  /*bb00*/  @P3 IMAD.HI.U32 R2, R216, c[0x0][0x2bc], RZ ;  /* 0x0000af00d8023a27 */ /* 0x000fe800078e00ff */
[----:B-1----:R-:W-:Y:S01]  /*bb10*/  IMAD.MOV.U32 R0, RZ, RZ, R216 ;  /* 0x000000ffff007224 */ /* 0x002fe200078e00d8 */
[----:B------:R-:W-:Y:S04]  /*bb20*/  @P3 SHF.R.U32.HI R0, RZ, c[0x0][0x2c0], R2 ;  /* 0x0000b000ff003a19 */ /* 0x000fe80000011602 */
[C---:B------:R-:W-:Y:S04]  /*bb30*/  @!P1 IADD3 R7, P0, R0.reuse, UR36, RZ ;  /* 0x0000002400079c10 */ /* 0x040fe8000ff1e0ff */
[----:B------:R-:W-:Y:S02]  /*bb40*/  @!P1 LEA.HI.X.SX32 R2, R0, UR5, 0x1, P0 ;  /* 0x0000000500029c11 */ /* 0x000fe400080f0eff */
[C---:B------:R-:W-:Y:S04]  /*bb50*/  @!P1 LEA R4, P0, R7.reuse, c[0x0][0x2a0], 0x2 ;  /* 0x0000a80007049a11 */ /* 0x040fe800078010ff */
[----:B------:R-:W-:Y:S01]  /*bb60*/  @!P1 LEA.HI.X R5, R7, c[0x0][0x2a4], R2, 0x2, P0 ;  /* 0x0000a90007059a11 */ /* 0x000fe200000f1402 */
[----:B------:R-:W-:Y:S04]  /*bb70*/  IMAD.MOV R7, RZ, RZ, -R0 ;  /* 0x000000ffff077224 */ /* 0x000fe800078e0a00 */
[----:B------:R-:W2:Y:S01]  /*bb80*/  @!P1 LDG.E R215, [R4.64] ;  /* 0x0000002a04d79981 */ /* 0x000ea2000c1e1900 */
[----:B------:R-:W-:Y:S04]  /*bb90*/  IMAD R216, R7, c[0x0][0x2b8], R216 ;  /* 0x0000ae0007d87a24 */ /* 0x000fe800078e02d8 */
[C---:B------:R-:W-:Y:S01]  /*bba0*/  IMAD.WIDE.U32 R6, R216.reuse, c[0x0][0x1e0], RZ ;  /* 0x00007800d8067a25 */ /* 0x040fe200078e00ff */
[----:B------:R-:W-:Y:S05]  /*bbb0*/  SHF.R.S32.HI R9, RZ, 0x1f, R216 ;  /* 0x0000001fff097819 */ /* 0x000fea00000114d8 */
[----:B------:R-:W-:Y:S04]  /*bbc0*/  IMAD R9, R9, c[0x0][0x1e0], RZ ;  /* 0x0000780009097a24 */ /* 0x000fe800078e02ff */
[----:B------:R-:W-:Y:S04]  /*bbd0*/  IMAD R9, R216, c[0x0][0x1e4], R9 ;  /* 0x00007900d8097a24 */ /* 0x000fe800078e0209 */
[----:B------:R-:W-:Y:S01]  /*bbe0*/  IMAD.IADD R7, R7, 0x1, R9 ;  /* 0x0000000107077824 */ /* 0x000fe200078e0209 */
[----:B--2---:R-:W-:Y:S03]  /*bbf0*/  SHF.R.S32.HI R0, RZ, 0x1f, R215 ;  /* 0x0000001fff007819 */ /* 0x004fe600000114d7 */
[C---:B------:R-:W-:Y:S04]  /*bc00*/  IMAD.WIDE.U32 R6, R215.reuse, c[0x0][0x1f0], R6 ;  /* 0x00007c00d7067a25 */ /* 0x040fe800078e0006 */
[----:B------:R-:W-:Y:S01]  /*bc10*/  IMAD R0, R0, c[0x0][0x1f0], RZ ;  /* 0x00007c0000007a24 */ /* 0x000fe200078e02ff */
[----:B------:R-:W-:Y:S03]  /*bc20*/  IADD3 R5, P0, R6, UR40, RZ ;  /* 0x0000002806057c10 */ /* 0x000fe6000ff1e0ff */
[----:B------:R-:W-:Y:S05]  /*bc30*/  IMAD R0, R215, c[0x0][0x1f4], R0 ;  /* 0x00007d00d7007a24 */ /* 0x000fea00078e0200 */
[----:B------:R-:W-:Y:S02]  /*bc40*/  IADD3.X R0, R7, UR9, R0, P0, !PT ;  /* 0x0000000907007c10 */ /* 0x000fe400087fe400 */
[C---:B------:R-:W-:Y:S04]  /*bc50*/  LEA R14, P0, R5.reuse, c[0x0][0x1c8], 0x1 ;  /* 0x00007200050e7a11 */ /* 0x040fe800078008ff */
[----:B------:R-:W-:Y:S01]  /*bc60*/  LEA.HI.X R16, R5, c[0x0][0x1cc], R0, 0x1, P0 ;  /* 0x0000730005107a11 */ /* 0x000fe200000f0c00 */
[----:B------:R-:W1:Y:S01]  /*bc70*/  SHFL.IDX PT, R6, R14, RZ, 0x181f ;  /* 0x00181fff0e067589 */ /* 0x000e6200000e0000 */
[----:B------:R-:W-:Y:S03]  /*bc80*/  IADD3 R0, -R231, 0x10, RZ ;  /* 0x00000010e7007810 */ /* 0x000fe60007ffe1ff */
[----:B------:R-:W2:Y:S01]  /*bc90*/  SHFL.IDX PT, R9, R16, RZ, 0x181f ;  /* 0x00181fff10097589 */ /* 0x000ea200000e0000 */
[----:B------:R-:W-:Y:S03]  /*bca0*/  LOP3.LUT R0, R0, 0xf, RZ, 0xc0, !PT ;  /* 0x0000000f00007812 */ /* 0x000fe600078ec0ff */
[----:B------:R-:W3:Y:S04]  /*bcb0*/  SHFL.IDX PT, R4, R14, 0x1, 0x181f ;  /* 0x00381f000e047f89 */ /* 0x000ee800000e0000 */
[----:B------:R-:W4:Y:S04]  /*bcc0*/  SHFL.IDX PT, R2, R14, 0x2, 0x181f ;  /* 0x00581f000e027f89 */ /* 0x000f2800000e0000 */
[----:B------:R-:W5:Y:S04]  /*bcd0*/  SHFL.IDX PT, R7, R16, 0x1, 0x181f ;  /* 0x00381f0010077f89 */ /* 0x000f6800000e0000 */
[----:B------:R-:W5:Y:S01]  /*bce0*/  SHFL.IDX PT, R5, R16, 0x2, 0x181f ;  /* 0x00581f0010057f89 */ /* 0x000f6200000e0000 */
[C---:B-1----:R-:W-:Y:S02]  /*bcf0*/  IADD3 R10, P2, R6.reuse, R235, RZ ;  /* 0x000000eb060a7210 */ /* 0x042fe40007f5e0ff */
[----:B------:R-:W-:Y:S03]  /*bd00*/  IADD3 R12, P0, R6, R233, RZ ;  /* 0x000000e9060c7210 */ /* 0x000fe60007f1e0ff */
[C---:B--2---:R-:W-:Y:S02]  /*bd10*/  IMAD.X R11, R9.reuse, 0x1, R236, P2 ;  /* 0x00000001090b7824 */ /* 0x044fe400010e06ec */
[----:B------:R-:W-:Y:S01]  /*bd20*/  IMAD.X R13, R9, 0x1, R234, P0 ;  /* 0x00000001090d7824 */ /* 0x000fe200000e06ea */
[C---:B---3--:R-:W-:Y:S02]  /*bd30*/  IADD3 R8, P6, R4.reuse, R235, RZ ;  /* 0x000000eb04087210 */ /* 0x048fe40007fde0ff */
[----:B------:R1:W-:Y:S01]  /*bd40*/  LDGSTS.E.BYPASS.LTC128B.128 [R217+0x8100], [R10.64], !P5 ;  /* 0x081000000ad97fae */ /* 0x0003e2000e901d6a */
[----:B------:R-:W-:Y:S02]  /*bd50*/  IADD3 R6, P2, R4, R233, RZ ;  /* 0x000000e904067210 */ /* 0x000fe40007f5e0ff */
[----:B----4-:R-:W-:Y:S01]  /*bd60*/  IADD3 R14, P0, R2, R235, RZ ;  /* 0x000000eb020e7210 */ /* 0x010fe20007f1e0ff */
[----:B------:R1:W-:Y:S01]  /*bd70*/  LDGSTS.E.BYPASS.LTC128B.128 [R217+0xb100], [R12.64], !P4 ;  /* 0x0b1000000cd97fae */ /* 0x0003e2000e101d6a */
[C---:B-----5:R-:W-:Y:S02]  /*bd80*/  IMAD.X R9, R7.reuse, 0x1, R236, P6 ;  /* 0x0000000107097824 */ /* 0x060fe400030e06ec */
        /* <DEDUP_REMOVED lines=9> */
.L_x_195:
[----:B-1234-:R-:W-:Y:S01]  /*be20*/  FMNMX.FTZ R5, R134, R3, !PT ;  /* 0x0000000386057209 */ /* 0x01efe20007810000 */
        /* <DEDUP_REMOVED lines=51> */
[----:B------:R-:W-:Y:S01]  /*c160*/  FMNMX.FTZ R7, R117, R0, !PT ;  /* 0x0000000075077209 */ /* 0x000fe20007810000 */
[----:B------:R-:W-:Y:S01]  /*c170*/  LDSM.16.MT88.4 R12, [R212+0x100] ;  /* 0x00010000d40c783b */ /* 0x000fe20000004200 */
[----:B------:R-:W-:Y:S07]  /*c180*/  ISETP.GT.AND P0, PT, R238, UR4, PT ;  /* 0x00000004ee007c0c */ /* 0x000fee000bf04270 */
[----:B------:R-:W-:Y:S08]  /*c190*/  SHFL.BFLY PT, R9, R6, 0x2, 0x1f ;  /* 0x0c401f0006097f89 */ /* 0x000ff000000e0000 */
[----:B------:R-:W1:Y:S02]  /*c1a0*/  SHFL.BFLY PT, R0, R7, 0x2, 0x1f ;  /* 0x0c401f0007007f89 */ /* 0x000e6400000e0000 */
[----:B-1----:R-:W-:Y:S02]  /*c1b0*/  FMNMX.FTZ R5, R7, R0, !PT ;  /* 0x0000000007057209 */ /* 0x002fe40007810000 */
[----:B------:R-:W-:Y:S04]  /*c1c0*/  FMNMX.FTZ R11, R6, R9, !PT ;  /* 0x00000009060b7209 */ /* 0x000fe80007810000 */
[----:B------:R-:W1:Y:S08]  /*c1d0*/  SHFL.BFLY PT, R4, R5, 0x1, 0x1f ;  /* 0x0c201f0005047f89 */ /* 0x000e7000000e0000 */
[----:B------:R-:W2:Y:S01]  /*c1e0*/  SHFL.BFLY PT, R2, R11, 0x1, 0x1f ;  /* 0x0c201f000b027f89 */ /* 0x000ea200000e0000 */
[----:B-1----:R-:W-:Y:S05]  /*c1f0*/  FMNMX.FTZ R116, R5, R4, !PT ;  /* 0x0000000405747209 */ /* 0x002fea0007810000 */
[----:B------:R-:W-:Y:S01]  /*c200*/  FMUL.FTZ R124, R116, c[0x0][0x2d0] ;  /* 0x0000b400747c7a20 */ /* 0x000fe20000410000 */
[----:B--2---:R-:W-:Y:S03]  /*c210*/  FMNMX.FTZ R0, R11, R2, !PT ;  /* 0x000000020b007209 */ /* 0x004fe60007810000 */
[--C-:B------:R-:W-:Y:S02]  /*c220*/  FFMA.FTZ R130, R241, c[0x0][0x2d0], -R124.reuse ;  /* 0x0000b400f1827a23 */ /* 0x100fe4000001087c */
[--C-:B------:R-:W-:Y:S02]  /*c230*/  FFMA.FTZ R129, R135, c[0x0][0x2d0], -R124.reuse ;  /* 0x0000b40087817a23 */ /* 0x100fe4000001087c */
[C---:B------:R-:W-:Y:S02]  /*c240*/  FADD.FTZ R2, -R0.reuse, R3 ;  /* 0x0000000300027221 */ /* 0x040fe40000010100 */
[----:B------:R-:W-:Y:S01]  /*c250*/  FMUL.FTZ R125, R0, c[0x0][0x2d0] ;  /* 0x0000b400007d7a20 */ /* 0x000fe20000410000 */
[----:B------:R-:W-:Y:S01]  /*c260*/  MUFU.EX2 R130, R130 ;  /* 0x0000008200827308 */ /* 0x000fe20000000800 */
[----:B------:R-:W-:Y:S02]  /*c270*/  FMUL.FTZ R3, R2, c[0x0][0x2d0] ;  /* 0x0000b40002037a20 */ /* 0x000fe40000410000 */
[----:B------:R-:W-:Y:S02]  /*c280*/  FADD.FTZ R2, -R116, R119 ;  /* 0x0000007774027221 */ /* 0x000fe40000010100 */
[--C-:B------:R-:W-:Y:S02]  /*c290*/  FFMA.FTZ R134, R134, c[0x0][0x2d0], -R125.reuse ;  /* 0x0000b40086867a23 */ /* 0x100fe4000001087d */
[--C-:B------:R-:W-:Y:S02]  /*c2a0*/  FFMA.FTZ R133, R132, c[0x0][0x2d0], -R125.reuse ;  /* 0x0000b40084857a23 */ /* 0x100fe4000001087d */
[--C-:B------:R-:W-:Y:S01]  /*c2b0*/  FFMA.FTZ R132, R244, c[0x0][0x2d0], -R125.reuse ;  /* 0x0000b400f4847a23 */ /* 0x100fe2000001087d */
[----:B------:R-:W1:Y:S01]  /*c2c0*/  MUFU.EX2 R3, R3 ;  /* 0x0000000300037308 */ /* 0x000e620000000800 */
[--C-:B------:R-:W-:Y:S02]  /*c2d0*/  FFMA.FTZ R131, R246, c[0x0][0x2d0], -R125.reuse ;  /* 0x0000b400f6837a23 */ /* 0x100fe4000001087d */
[--C-:B------:R-:W-:Y:S02]  /*c2e0*/  FFMA.FTZ R128, R245, c[0x0][0x2d0], -R124.reuse ;  /* 0x0000b400f5807a23 */ /* 0x100fe4000001087c */
[--C-:B------:R-:W-:Y:S02]  /*c2f0*/  FFMA.FTZ R119, R243, c[0x0][0x2d0], -R124.reuse ;  /* 0x0000b400f3777a23 */ /* 0x100fe4000001087c */
[----:B------:R-:W-:Y:S02]  /*c300*/  FMUL.FTZ R6, R2, c[0x0][0x2d0] ;  /* 0x0000b40002067a20 */ /* 0x000fe40000410000 */
        /* <DEDUP_REMOVED lines=10> */
[C---:B-1----:R-:W-:Y:S02]  /*c3b0*/  FMUL.FTZ R4, R3.reuse, R112 ;  /* 0x0000007003047220 */ /* 0x042fe40000410000 */
        /* <DEDUP_REMOVED lines=8> */
[----:B------:R-:W-:Y:S01]  /*c440*/  MUFU.EX2 R132, R132 ;  /* 0x0000008400847308 */ /* 0x000fe20000000800 */
[C---:B------:R-:W-:Y:S02]  /*c450*/  FMUL.FTZ R32, R3.reuse, R84 ;  /* 0x0000005403207220 */ /* 0x040fe40000410000 */
[----:B------:R-:W-:Y:S02]  /*c460*/  FMUL.FTZ R33, R3, R85 ;  /* 0x0000005503217220 */ /* 0x000fe40000410000 */
[C---:B--2---:R-:W-:Y:S02]  /*c470*/  FMUL.FTZ R6, R2.reuse, R114 ;  /* 0x0000007202067220 */ /* 0x044fe40000410000 */
[C---:B------:R-:W-:Y:S02]  /*c480*/  FMUL.FTZ R7, R2.reuse, R115 ;  /* 0x0000007302077220 */ /* 0x040fe40000410000 */
[C---:B------:R-:W-:Y:S01]  /*c490*/  FMUL.FTZ R10, R2.reuse, R110 ;  /* 0x0000006e020a7220 */ /* 0x040fe20000410000 */
[----:B------:R-:W2:Y:S01]  /*c4a0*/  MUFU.EX2 R131, R131 ;  /* 0x0000008300837308 */ /* 0x000ea20000000800 */
[C---:B------:R-:W-:Y:S02]  /*c4b0*/  FMUL.FTZ R11, R2.reuse, R111 ;  /* 0x0000006f020b7220 */ /* 0x040fe40000410000 */
[C---:B------:R-:W-:Y:S01]  /*c4c0*/  FMUL.FTZ R18, R2.reuse, R102 ;  /* 0x0000006602127220 */ /* 0x040fe20000410000 */
[----:B-1----:R-:W-:Y:S01]  /*c4d0*/  F2FP.PACK_AB R112, R133, R134 ;  /* 0x000000868570723e */ /* 0x002fe200000000ff */
[C---:B------:R-:W-:Y:S01]  /*c4e0*/  FMUL.FTZ R19, R2.reuse, R103 ;  /* 0x0000006702137220 */ /* 0x040fe20000410000 */
[----:B------:R-:W-:Y:S01]  /*c4f0*/  LDSM.16.MT88.4 R108, [R212+0x2900] ;  /* 0x00290000d46c783b */ /* 0x000fe20000004200 */
[C---:B------:R-:W-:Y:S02]  /*c500*/  FMUL.FTZ R26, R2.reuse, R94 ;  /* 0x0000005e021a7220 */ /* 0x040fe40000410000 */
[C---:B------:R-:W-:Y:S01]  /*c510*/  FMUL.FTZ R27, R2.reuse, R95 ;  /* 0x0000005f021b7220 */ /* 0x040fe20000410000 */
[----:B------:R-:W1:Y:S01]  /*c520*/  MUFU.EX2 R129, R129 ;  /* 0x0000008100817308 */ /* 0x000e620000000800 */
        /* <DEDUP_REMOVED lines=10> */
[----:B--2---:R-:W-:Y:S01]  /*c5d0*/  F2FP.PACK_AB R114, R131, R132 ;  /* 0x000000848372723e */ /* 0x004fe200000000ff */
[C---:B------:R-:W-:Y:S02]  /*c5e0*/  FMUL.FTZ R49, R3.reuse, R69 ;  /* 0x0000004503317220 */ /* 0x040fe40000410000 */
[C---:B------:R-:W-:Y:S02]  /*c5f0*/  FMUL.FTZ R50, R2.reuse, R70 ;  /* 0x0000004602327220 */ /* 0x040fe40000410000 */
[C---:B------:R-:W-:Y:S01]  /*c600*/  FMUL.FTZ R51, R2.reuse, R71 ;  /* 0x0000004702337220 */ /* 0x040fe20000410000 */
[----:B------:R-:W2:Y:S01]  /*c610*/  MUFU.EX2 R119, R119 ;  /* 0x0000007700777308 */ /* 0x000ea20000000800 */
[----:B------:R-:W4:Y:S01]  /*c620*/  LDSM.16.MT88.4 R76, [R209+0x3100] ;  /* 0x00310000d14c783b */ /* 0x000f220000004200 */
[----:B------:R-:W-:Y:S01]  /*c630*/  FMUL.FTZ R52, R3, R52 ;  /* 0x0000003403347220 */ /* 0x000fe20000410000 */
[----:B-1----:R-:W-:Y:S01]  /*c640*/  F2FP.PACK_AB R113, R129, R130 ;  /* 0x000000828171723e */ /* 0x002fe200000000ff */
[C---:B------:R-:W-:Y:S02]  /*c650*/  FMUL.FTZ R53, R3.reuse, R53 ;  /* 0x0000003503357220 */ /* 0x040fe40000410000 */
[C---:B------:R-:W-:Y:S03]  /*c660*/  FMUL.FTZ R54, R2.reuse, R54 ;  /* 0x0000003602367220 */ /* 0x040fe60000410000 */
[----:B------:R-:W1:Y:S01]  /*c670*/  LDSM.16.MT88.4 R68, [R208+0x3100] ;  /* 0x00310000d044783b */ /* 0x000e620000004200 */
[C---:B------:R-:W-:Y:S01]  /*c680*/  FMUL.FTZ R55, R2.reuse, R55 ;  /* 0x0000003702377220 */ /* 0x040fe20000410000 */
[----:B------:R-:W-:Y:S01]  /*c690*/  MUFU.EX2 R162, R162 ;  /* 0x000000a200a27308 */ /* 0x000fe20000000800 */
[C---:B------:R-:W-:Y:S02]  /*c6a0*/  FMUL.FTZ R56, R3.reuse, R56 ;  /* 0x0000003803387220 */ /* 0x040fe40000410000 */
[C---:B------:R-:W-:Y:S02]  /*c6b0*/  FMUL.FTZ R57, R3.reuse, R57 ;  /* 0x0000003903397220 */ /* 0x040fe40000410000 */
[C---:B------:R-:W-:Y:S01]  /*c6c0*/  FMUL.FTZ R58, R2.reuse, R58 ;  /* 0x0000003a023a7220 */ /* 0x040fe20000410000 */
[----:B------:R-:W-:Y:S01]  /*c6d0*/  LDSM.16.MT88.4 R100, [R210+0x2900] ;  /* 0x00290000d264783b */ /* 0x000fe20000004200 */
[C---:B------:R-:W-:Y:S02]  /*c6e0*/  FMUL.FTZ R59, R2.reuse, R59 ;  /* 0x0000003b023b7220 */ /* 0x040fe40000410000 */
[C---:B------:R-:W-:Y:S01]  /*c6f0*/  FMUL.FTZ R60, R3.reuse, R60 ;  /* 0x0000003c033c7220 */ /* 0x040fe20000410000 */
[----:B------:R-:W-:Y:S01]  /*c700*/  MUFU.EX2 R157, R157 ;  /* 0x0000009d009d7308 */ /* 0x000fe20000000800 */
[----:B------:R-:W-:Y:S01]  /*c710*/  FMUL.FTZ R61, R3, R61 ;  /* 0x0000003d033d7220 */ /* 0x000fe20000410000 */
[----:B--2---:R-:W-:Y:S01]  /*c720*/  F2FP.PACK_AB R115, R119, R128 ;  /* 0x000000807773723e */ /* 0x004fe200000000ff */
[C---:B------:R-:W-:Y:S02]  /*c730*/  FMUL.FTZ R62, R2.reuse, R62 ;  /* 0x0000003e023e7220 */ /* 0x040fe40000410000 */
[C---:B------:R-:W-:Y:S02]  /*c740*/  FMUL.FTZ R63, R2.reuse, R63 ;  /* 0x0000003f023f7220 */ /* 0x040fe40000410000 */
[C---:B------:R-:W-:Y:S02]  /*c750*/  FMUL.FTZ R64, R3.reuse, R64 ;  /* 0x0000004003407220 */ /* 0x040fe40000410000 */
[C---:B------:R-:W-:Y:S01]  /*c760*/  HMMA.16816.F32 R4, R112.reuse, R12, R4 ;  /* 0x0000000c7004723c */ /* 0x040fe20000001804 */
[----:B------:R-:W-:Y:S04]  /*c770*/  MUFU.EX2 R152, R152 ;  /* 0x0000009800987308 */ /* 0x000fe80000000800 */
[C---:B------:R-:W-:Y:S02]  /*c780*/  FMUL.FTZ R65, R3.reuse, R65 ;  /* 0x0000004103417220 */ /* 0x040fe40000410000 */
[C---:B------:R-:W-:Y:S01]  /*c790*/  FMUL.FTZ R12, R3.reuse, R104 ;  /* 0x00000068030c7220 */ /* 0x040fe20000410000 */
[C---:B------:R-:W-:Y:S03]  /*c7a0*/  HMMA.16816.F32 R8, R112.reuse, R14, R8 ;  /* 0x0000000e7008723c */ /* 0x040fe60000001808 */
[----:B------:R-:W-:Y:S01]  /*c7b0*/  MUFU.EX2 R153, R153 ;  /* 0x0000009900997308 */ /* 0x000fe20000000800 */
[----:B------:R-:W-:Y:S02]  /*c7c0*/  FMUL.FTZ R13, R3, R105 ;  /* 0x00000069030d7220 */ /* 0x000fe40000410000 */
[C---:B------:R-:W-:Y:S02]  /*c7d0*/  FMUL.FTZ R66, R2.reuse, R66 ;  /* 0x0000004202427220 */ /* 0x040fe40000410000 */
[C---:B------:R-:W-:Y:S04]  /*c7e0*/  FMUL.FTZ R14, R2.reuse, R106 ;  /* 0x0000006a020e7220 */ /* 0x040fe80000410000 */
[C---:B------:R-:W-:Y:S01]  /*c7f0*/  FMUL.FTZ R15, R2.reuse, R107 ;  /* 0x0000006b020f7220 */ /* 0x040fe20000410000 */
[----:B------:R-:W-:Y:S01]  /*c800*/  MUFU.EX2 R135, R135 ;  /* 0x0000008700877308 */ /* 0x000fe20000000800 */
[----:B------:R-:W-:Y:S02]  /*c810*/  FMUL.FTZ R67, R2, R67 ;  /* 0x0000004302437220 */ /* 0x000fe40000410000 */
[--C-:B------:R-:W-:Y:S02]  /*c820*/  FFMA.FTZ R140, R140, c[0x0][0x2d0], -R125.reuse ;  /* 0x0000b4008c8c7a23 */ /* 0x100fe4000001087d */
[--C-:B------:R-:W-:Y:S01]  /*c830*/  FFMA.FTZ R143, R150, c[0x0][0x2d0], -R125.reuse ;  /* 0x0000b400968f7a23 */ /* 0x100fe2000001087d */
[C---:B------:R-:W-:Y:S03]  /*c840*/  HMMA.16816.F32 R12, R112.reuse, R20, R12 ;  /* 0x00000014700c723c */ /* 0x040fe6000000180c */
[--C-:B------:R-:W-:Y:S01]  /*c850*/  FFMA.FTZ R149, R149, c[0x0][0x2d0], -R124.reuse ;  /* 0x0000b40095957a23 */ /* 0x100fe2000001087c */
[----:B------:R-:W2:Y:S01]  /*c860*/  MUFU.EX2 R136, R136 ;  /* 0x0000008800887308 */ /* 0x000ea20000000800 */
[--C-:B------:R-:W-:Y:S02]  /*c870*/  FFMA.FTZ R150, R159, c[0x0][0x2d0], -R124.reuse ;  /* 0x0000b4009f967a23 */ /* 0x100fe4000001087c */
[C---:B------:R-:W-:Y:S01]  /*c880*/  FMUL.FTZ R20, R3.reuse, R96 ;  /* 0x0000006003147220 */ /* 0x040fe20000410000 */
[C---:B------:R-:W-:Y:S04]  /*c890*/  HMMA.16816.F32 R16, R112.reuse, R22, R16 ;  /* 0x000000167010723c */ /* 0x040fe80000001810 */
[----:B------:R-:W-:Y:S02]  /*c8a0*/  FMUL.FTZ R21, R3, R97 ;  /* 0x0000006103157220 */ /* 0x000fe40000410000 */
[----:B------:R-:W-:Y:S01]  /*c8b0*/  MUFU.EX2 R137, R137 ;  /* 0x0000008900897308 */ /* 0x000fe20000000800 */
[C---:B------:R-:W-:Y:S02]  /*c8c0*/  FMUL.FTZ R22, R2.reuse, R98 ;  /* 0x0000006202167220 */ /* 0x040fe40000410000 */
[----:B------:R-:W-:Y:S03]  /*c8d0*/  FMUL.FTZ R23, R2, R99 ;  /* 0x0000006302177220 */ /* 0x000fe60000410000 */
[--C-:B------:R-:W-:Y:S02]  /*c8e0*/  FFMA.FTZ R159, R158, c[0x0][0x2d0], -R125.reuse ;  /* 0x0000b4009e9f7a23 */ /* 0x100fe4000001087d */
[--C-:B------:R-:W-:Y:S02]  /*c8f0*/  FFMA.FTZ R154, R154, c[0x0][0x2d0], -R125.reuse ;  /* 0x0000b4009a9a7a23 */ /* 0x100fe4000001087d */
[C---:B------:R-:W-:Y:S01]  /*c900*/  HMMA.16816.F32 R20, R112.reuse, R28, R20 ;  /* 0x0000001c7014723c */ /* 0x040fe20000001814 */
[----:B------:R-:W5:Y:S02]  /*c910*/  MUFU.EX2 R138, R138 ;  /* 0x0000008a008a7308 */ /* 0x000f640000000800 */
[--C-:B------:R-:W-:Y:S02]  /*c920*/  FFMA.FTZ R158, R163, c[0x0][0x2d0], -R124.reuse ;  /* 0x0000b400a39e7a23 */ /* 0x100fe4000001087c */
[--C-:B------:R-:W-:Y:S02]  /*c930*/  FFMA.FTZ R161, R161, c[0x0][0x2d0], -R124.reuse ;  /* 0x0000b400a1a17a23 */ /* 0x100fe4000001087c */
[C---:B------:R-:W-:Y:S01]  /*c940*/  FMUL.FTZ R28, R3.reuse, R88 ;  /* 0x00000058031c7220 */ /* 0x040fe20000410000 */
[C---:B------:R-:W-:Y:S03]  /*c950*/  HMMA.16816.F32 R24, R112.reuse, R30, R24 ;  /* 0x0000001e7018723c */ /* 0x040fe60000001818 */
[----:B------:R-:W-:Y:S01]  /*c960*/  MUFU.EX2 R140, R140 ;  /* 0x0000008c008c7308 */ /* 0x000fe20000000800 */
[----:B------:R-:W-:Y:S02]  /*c970*/  FMUL.FTZ R29, R3, R89 ;  /* 0x00000059031d7220 */ /* 0x000fe40000410000 */
[--C-:B------:R-:W-:Y:S02]  /*c980*/  FFMA.FTZ R163, R164, c[0x0][0x2d0], -R125.reuse ;  /* 0x0000b400a4a37a23 */ /* 0x100fe4000001087d */
[C---:B------:R-:W-:Y:S04]  /*c990*/  FMUL.FTZ R30, R2.reuse, R90 ;  /* 0x0000005a021e7220 */ /* 0x040fe80000410000 */
[----:B------:R-:W-:Y:S01]  /*c9a0*/  FMUL.FTZ R31, R2, R91 ;  /* 0x0000005b021f7220 */ /* 0x000fe20000410000 */
[----:B------:R-:W1:Y:S01]  /*c9b0*/  MUFU.EX2 R143, R143 ;  /* 0x0000008f008f7308 */ /* 0x000e620000000800 */
[----:B------:R-:W-:Y:S01]  /*c9c0*/  LDSM.16.MT88.4 R88, [R212+0x3900] ;  /* 0x00390000d458783b */ /* 0x000fe20000004200 */
[--C-:B------:R-:W-:Y:S02]  /*c9d0*/  FFMA.FTZ R164, R166, c[0x0][0x2d0], -R125.reuse ;  /* 0x0000b400a6a47a23 */ /* 0x100fe4000001087d */
[--C-:B------:R-:W-:Y:S02]  /*c9e0*/  FFMA.FTZ R165, R165, c[0x0][0x2d0], -R124.reuse ;  /* 0x0000b400a5a57a23 */ /* 0x100fe4000001087c */
[C---:B------:R-:W-:Y:S03]  /*c9f0*/  HMMA.16816.F32 R28, R112.reuse, R36, R28 ;  /* 0x00000024701c723c */ /* 0x040fe6000000181c */
[--C-:B------:R-:W-:Y:S01]  /*ca00*/  FFMA.FTZ R166, R171, c[0x0][0x2d0], -R124.reuse ;  /* 0x0000b400aba67a23 */ /* 0x100fe2000001087c */
[----:B------:R-:W-:Y:S01]  /*ca10*/  MUFU.EX2 R149, R149 ;  /* 0x0000009500957308 */ /* 0x000fe20000000800 */
[--C-:B------:R-:W-:Y:S02]  /*ca20*/  FFMA.FTZ R168, R168, c[0x0][0x2d0], -R125.reuse ;  /* 0x0000b400a8a87a23 */ /* 0x100fe4000001087d */
[C---:B------:R-:W-:Y:S01]  /*ca30*/  FMUL.FTZ R36, R3.reuse, R80 ;  /* 0x0000005003247220 */ /* 0x040fe20000410000 */
[C---:B------:R-:W-:Y:S04]  /*ca40*/  HMMA.16816.F32 R32, R112.reuse, R38, R32 ;  /* 0x000000267020723c */ /* 0x040fe80000001820 */
[----:B------:R-:W-:Y:S02]  /*ca50*/  FMUL.FTZ R37, R3, R81 ;  /* 0x0000005103257220 */ /* 0x000fe40000410000 */
[----:B------:R-:W1:Y:S01]  /*ca60*/  MUFU.EX2 R150, R150 ;  /* 0x0000009600967308 */ /* 0x000e620000000800 */
[C---:B------:R-:W-:Y:S02]  /*ca70*/  FMUL.FTZ R38, R2.reuse, R82 ;  /* 0x0000005202267220 */ /* 0x040fe40000410000 */
[----:B------:R-:W-:Y:S02]  /*ca80*/  FMUL.FTZ R39, R2, R83 ;  /* 0x0000005302277220 */ /* 0x000fe40000410000 */
[----:B------:R-:W-:Y:S01]  /*ca90*/  LDSM.16.MT88.4 R80, [R209+0x900] ;  /* 0x00090000d150783b */ /* 0x000fe20000004200 */
[--C-:B------:R-:W-:Y:S02]  /*caa0*/  FFMA.FTZ R171, R242, c[0x0][0x2d0], -R125.reuse ;  /* 0x0000b400f2ab7a23 */ /* 0x100fe4000001087d */
[--C-:B------:R-:W-:Y:S02]  /*cab0*/  FFMA.FTZ R237, R237, c[0x0][0x2d0], -R124.reuse ;  /* 0x0000b400eded7a23 */ /* 0x100fe4000001087c */
[C---:B------:R-:W-:Y:S01]  /*cac0*/  HMMA.16816.F32 R36, R112.reuse, R44, R36 ;  /* 0x0000002c7024723c */ /* 0x040fe20000001824 */
[----:B------:R-:W-:Y:S02]  /*cad0*/  MUFU.EX2 R159, R159 ;  /* 0x0000009f009f7308 */ /* 0x000fe40000000800 */
        /* <DEDUP_REMOVED lines=9> */
[----:B------:R-:W-:Y:S01]  /*cb70*/  MUFU.EX2 R158, R158 ;  /* 0x0000009e009e7308 */ /* 0x000fe20000000800 */
[----:B------:R-:W2:Y:S01]  /*cb80*/  LDSM.16.MT88.4 R72, [R212+0x900] ;  /* 0x00090000d448783b */ /* 0x000ea20000004200 */
[--C-:B------:R-:W-:Y:S02]  /*cb90*/  FFMA.FTZ R169, R169, c[0x0][0x2d0], -R124.reuse ;  /* 0x0000b400a9a97a23 */ /* 0x100fe4000001087c */
[--C-:B------:R-:W-:Y:S02]  /*cba0*/  FFMA.FTZ R240, R167, c[0x0][0x2d0], -R124.reuse ;  /* 0x0000b400a7f07a23 */ /* 0x100fe4000001087c */
[C---:B---3--:R-:W-:Y:S03]  /*cbb0*/  HMMA.16816.F32 R44, R112.reuse, R84, R44 ;  /* 0x00000054702c723c */ /* 0x048fe6000000182c */
[--C-:B------:R-:W-:Y:S01]  /*cbc0*/  FFMA.FTZ R167, R160, c[0x0][0x2d0], -R125.reuse ;  /* 0x0000b400a0a77a23 */ /* 0x100fe2000001087d */
[----:B------:R-:W3:Y:S01]  /*cbd0*/  MUFU.EX2 R161, R161 ;  /* 0x000000a100a17308 */ /* 0x000ee20000000800 */
[--C-:B------:R-:W-:Y:S02]  /*cbe0*/  FFMA.FTZ R160, R155, c[0x0][0x2d0], -R124.reuse ;  /* 0x0000b4009ba07a23 */ /* 0x100fe4000001087c */
[--C-:B------:R-:W-:Y:S01]  /*cbf0*/  FFMA.FTZ R155, R156, c[0x0][0x2d0], -R125.reuse ;  /* 0x0000b4009c9b7a23 */ /* 0x100fe2000001087d */
[C---:B------:R-:W-:Y:S01]  /*cc00*/  HMMA.16816.F32 R48, R112.reuse, R86, R48 ;  /* 0x000000567030723c */ /* 0x040fe20000001830 */
[----:B------:R-:W-:Y:S03]  /*cc10*/  LDSM.16.MT88.4 R84, [R208+0x900] ;  /* 0x00090000d054783b */ /* 0x000fe60000004200 */
[--C-:B------:R-:W-:Y:S02]  /*cc20*/  FFMA.FTZ R156, R151, c[0x0][0x2d0], -R124.reuse ;  /* 0x0000b400979c7a23 */ /* 0x100fe4000001087c */
[----:B------:R-:W-:Y:S01]  /*cc30*/  MUFU.EX2 R167, R167 ;  /* 0x000000a700a77308 */ /* 0x000fe20000000800 */
[--C-:B------:R-:W-:Y:S01]  /*cc40*/  FFMA.FTZ R142, R142, c[0x0][0x2d0], -R125.reuse ;  /* 0x0000b4008e8e7a23 */ /* 0x100fe2000001087d */
[C---:B----4-:R-:W-:Y:S04]  /*cc50*/  HMMA.16816.F32 R52, R112.reuse, R76, R52 ;  /* 0x0000004c7034723c */ /* 0x050fe80000001834 */
[--C-:B------:R-:W-:Y:S02]  /*cc60*/  FFMA.FTZ R151, R148, c[0x0][0x2d0], -R125.reuse ;  /* 0x0000b40094977a23 */ /* 0x100fe4000001087d */
[--C-:B------:R-:W-:Y:S02]  /*cc70*/  FFMA.FTZ R141, R141, c[0x0][0x2d0], -R124.reuse ;  /* 0x0000b4008d8d7a23 */ /* 0x100fe4000001087c */
[C---:B------:R-:W-:Y:S01]  /*cc80*/  HMMA.16816.F32 R56, R112.reuse, R78, R56 ;  /* 0x0000004e7038723c */ /* 0x040fe20000001838 */
[----:B------:R-:W4:Y:S01]  /*cc90*/  LDSM.16.MT88.4 R76, [R210+0x900] ;  /* 0x00090000d24c783b */ /* 0x000f220000004200 */
[----:B------:R-:W-:Y:S02]  /*cca0*/  MUFU.EX2 R160, R160 ;  /* 0x000000a000a07308 */ /* 0x000fe40000000800 */
[--C-:B------:R-:W-:Y:S02]  /*ccb0*/  FFMA.FTZ R148, R139, c[0x0][0x2d0], -R124.reuse ;  /* 0x0000b4008b947a23 */ /* 0x100fe4000001087c */
[--C-:B------:R-:W-:Y:S02]  /*ccc0*/  FFMA.FTZ R139, R127, c[0x0][0x2d0], -R125.reuse ;  /* 0x0000b4007f8b7a23 */ /* 0x100fe4000001087d */
[C---:B-1----:R-:W-:Y:S04]  /*ccd0*/  HMMA.16816.F32 R60, R112.reuse, R68, R60 ;  /* 0x00000044703c723c */ /* 0x042fe8000000183c */
[----:B------:R-:W-:Y:S01]  /*cce0*/  MUFU.EX2 R155, R155 ;  /* 0x0000009b009b7308 */ /* 0x000fe20000000800 */
[----:B------:R-:W-:Y:S02]  /*ccf0*/  FFMA.FTZ R125, R126, c[0x0][0x2d0], -R125 ;  /* 0x0000b4007e7d7a23 */ /* 0x000fe4000001087d */
[----:B--2---:R-:W-:Y:S01]  /*cd00*/  F2FP.PACK_AB R68, R136, R135 ;  /* 0x000000878844723e */ /* 0x004fe200000000ff */
[----:B------:R-:W-:Y:S04]  /*cd10*/  HMMA.16816.F32 R64, R112, R70, R64 ;  /* 0x000000467040723c */ /* 0x000fe80000001840 */
[----:B-----5:R-:W-:Y:S01]  /*cd20*/  F2FP.PACK_AB R69, R138, R137 ;  /* 0x000000898a45723e */ /* 0x020fe200000000ff */
[--C-:B------:R-:W-:Y:S01]  /*cd30*/  FFMA.FTZ R118, R118, c[0x0][0x2d0], -R124.reuse ;  /* 0x0000b40076767a23 */ /* 0x100fe2000001087c */
[----:B------:R-:W-:Y:S01]  /*cd40*/  MUFU.EX2 R156, R156 ;  /* 0x0000009c009c7308 */ /* 0x000fe20000000800 */
[----:B------:R-:W-:Y:S01]  /*cd50*/  F2FP.PACK_AB R70, R143, R140 ;  /* 0x0000008c8f46723e */ /* 0x000fe200000000ff */
[----:B------:R-:W-:Y:S01]  /*cd60*/  FFMA.FTZ R124, R117, c[0x0][0x2d0], -R124 ;  /* 0x0000b400757c7a23 */ /* 0x000fe2000001087c */
[----:B------:R-:W-:Y:S03]  /*cd70*/  F2FP.PACK_AB R71, R150, R149 ;  /* 0x000000959647723e */ /* 0x000fe600000000ff */
[----:B------:R-:W-:Y:S01]  /*cd80*/  FFMA.FTZ R134, R3, R228, R134 ;  /* 0x000000e403867223 */ /* 0x000fe20000010086 */
[----:B------:R-:W-:Y:S01]  /*cd90*/  MOV R3, R0 ;  /* 0x0000000000037202 */ /* 0x000fe20000000f00 */
[----:B------:R-:W-:Y:S02]  /*cda0*/  FFMA.FTZ R130, R2, R227, R130 ;  /* 0x000000e302827223 */ /* 0x000fe40000010082 */
[C---:B------:R-:W-:Y:S01]  /*cdb0*/  HMMA.16816.F32 R4, R68.reuse, R72, R4 ;  /* 0x000000484404723c */ /* 0x040fe20000001804 */
[----:B------:R-:W-:Y:S04]  /*cdc0*/  MUFU.EX2 R163, R163 ;  /* 0x000000a300a37308 */ /* 0x000fe80000000800 */
[----:B------:R-:W-:Y:S02]  /*cdd0*/  FADD.FTZ R133, R133, R134 ;  /* 0x0000008685857221 */ /* 0x000fe40000010000 */
[----:B------:R-:W-:Y:S01]  /*cde0*/  FADD.FTZ R129, R129, R130 ;  /* 0x0000008281817221 */ /* 0x000fe20000010000 */
[C---:B------:R-:W-:Y:S01]  /*cdf0*/  HMMA.16816.F32 R8, R68.reuse, R74, R8 ;  /* 0x0000004a4408723c */ /* 0x040fe20000001808 */
[----:B------:R-:W1:Y:S02]  /*ce00*/  LDSM.16.MT88.4 R72, [R210+0x3900] ;  /* 0x00390000d248783b */ /* 0x000e640000004200 */
[----:B------:R-:W2:Y:S01]  /*ce10*/  MUFU.EX2 R164, R164 ;  /* 0x000000a400a47308 */ /* 0x000ea20000000800 */
[----:B------:R-:W-:Y:S02]  /*ce20*/  FADD.FTZ R132, R132, R133 ;  /* 0x0000008584847221 */ /* 0x000fe40000010000 */
[----:B------:R-:W-:Y:S02]  /*ce30*/  FADD.FTZ R2, R128, R129 ;  /* 0x0000008180027221 */ /* 0x000fe40000010000 */
[C---:B----4-:R-:W-:Y:S04]  /*ce40*/  HMMA.16816.F32 R12, R68.reuse, R76, R12 ;  /* 0x0000004c440c723c */ /* 0x050fe8000000180c */
[----:B------:R-:W-:Y:S01]  /*ce50*/  FADD.FTZ R132, R131, R132 ;  /* 0x0000008483847221 */ /* 0x000fe20000010000 */
[----:B------:R-:W-:Y:S01]  /*ce60*/  MUFU.EX2 R165, R165 ;  /* 0x000000a500a57308 */ /* 0x000fe20000000800 */
[----:B------:R-:W-:Y:S01]  /*ce70*/  FADD.FTZ R2, R119, R2 ;  /* 0x0000000277027221 */ /* 0x000fe20000010000 */
[----:B------:R-:W-:Y:S01]  /*ce80*/  MOV R119, R116 ;  /* 0x0000007400777202 */ /* 0x000fe20000000f00 */
[C---:B------:R-:W-:Y:S01]  /*ce90*/  HMMA.16816.F32 R16, R68.reuse, R78, R16 ;  /* 0x0000004e4410723c */ /* 0x040fe20000001810 */
[----:B------:R-:W4:Y:S03]  /*cea0*/  LDSM.16.MT88.4 R76, [R209+0x3900] ;  /* 0x00390000d14c783b */ /* 0x000f260000004200 */
[----:B------:R-:W-:Y:S02]  /*ceb0*/  FADD.FTZ R135, R135, R132 ;  /* 0x0000008487877221 */ /* 0x000fe40000010000 */
[----:B------:R-:W-:Y:S01]  /*cec0*/  FADD.FTZ R137, R137, R2 ;  /* 0x0000000289897221 */ /* 0x000fe20000010000 */
[----:B------:R-:W5:Y:S01]  /*ced0*/  MUFU.EX2 R166, R166 ;  /* 0x000000a600a67308 */ /* 0x000f620000000800 */
[C---:B------:R-:W-:Y:S04]  /*cee0*/  HMMA.16816.F32 R20, R68.reuse, R80, R20 ;  /* 0x000000504414723c */ /* 0x040fe80000001814 */
[----:B------:R-:W-:Y:S02]  /*cef0*/  FADD.FTZ R135, R136, R135 ;  /* 0x0000008788877221 */ /* 0x000fe40000010000 */
[----:B------:R-:W-:Y:S02]  /*cf00*/  FADD.FTZ R138, R138, R137 ;  /* 0x000000898a8a7221 */ /* 0x000fe40000010000 */
[C---:B------:R-:W-:Y:S01]  /*cf10*/  HMMA.16816.F32 R24, R68.reuse, R82, R24 ;  /* 0x000000524418723c */ /* 0x040fe20000001818 */
[----:B------:R-:W2:Y:S01]  /*cf20*/  LDSM.16.MT88.4 R80, [R208+0x3900] ;  /* 0x00390000d050783b */ /* 0x000ea20000004200 */
[----:B------:R-:W-:Y:S02]  /*cf30*/  MUFU.EX2 R168, R168 ;  /* 0x000000a800a87308 */ /* 0x000fe40000000800 */
[----:B------:R-:W-:Y:S04]  /*cf40*/  FADD.FTZ R140, R140, R135 ;  /* 0x000000878c8c7221 */ /* 0x000fe80000010000 */
[C---:B------:R-:W-:Y:S04]  /*cf50*/  HMMA.16816.F32 R28, R68.reuse, R84, R28 ;  /* 0x00000054441c723c */ /* 0x040fe8000000181c */
[----:B------:R-:W-:Y:S01]  /*cf60*/  MUFU.EX2 R171, R171 ;  /* 0x000000ab00ab7308 */ /* 0x000fe20000000800 */
[----:B------:R-:W-:Y:S03]  /*cf70*/  FADD.FTZ R140, R143, R140 ;  /* 0x0000008c8f8c7221 */ /* 0x000fe60000010000 */
[C---:B------:R-:W-:Y:S01]  /*cf80*/  HMMA.16816.F32 R32, R68.reuse, R86, R32 ;  /* 0x000000564420723c */ /* 0x040fe20000001820 */
[----:B------:R-:W-:Y:S05]  /*cf90*/  LDSM.16.MT88.4 R84, [R210+0x1100] ;  /* 0x00110000d254783b */ /* 0x000fea0000004200 */
[----:B------:R-:W-:Y:S02]  /*cfa0*/  MUFU.EX2 R237, R237 ;  /* 0x000000ed00ed7308 */ /* 0x000fe40000000800 */
[C---:B------:R-:W-:Y:S08]  /*cfb0*/  HMMA.16816.F32 R36, R68.reuse, R88, R36 ;  /* 0x000000584424723c */ /* 0x040ff00000001824 */
[C---:B------:R-:W-:Y:S01]  /*cfc0*/  HMMA.16816.F32 R40, R68.reuse, R90, R40 ;  /* 0x0000005a4428723c */ /* 0x040fe20000001828 */
[----:B------:R-:W-:Y:S01]  /*cfd0*/  LDSM.16.MT88.4 R88, [R208+0x4100] ;  /* 0x00410000d058783b */ /* 0x000fe20000004200 */
[----:B------:R-:W-:Y:S06]  /*cfe0*/  MUFU.EX2 R242, R242 ;  /* 0x000000f200f27308 */ /* 0x000fec0000000800 */
[C---:B-1----:R-:W-:Y:S04]  /*cff0*/  HMMA.16816.F32 R44, R68.reuse, R72, R44 ;  /* 0x00000048442c723c */ /* 0x042fe8000000182c */
[----:B------:R-:W-:Y:S04]  /*d000*/  MUFU.EX2 R239, R239 ;  /* 0x000000ef00ef7308 */ /* 0x000fe80000000800 */
[C---:B------:R-:W-:Y:S01]  /*d010*/  HMMA.16816.F32 R48, R68.reuse, R74, R48 ;  /* 0x0000004a4430723c */ /* 0x040fe20000001830 */
[----:B------:R-:W1:Y:S05]  /*d020*/  LDSM.16.MT88.4 R72, [R212+0x1100] ;  /* 0x00110000d448783b */ /* 0x000e6a0000004200 */
[----:B------:R-:W-:Y:S02]  /*d030*/  MUFU.EX2 R170, R170 ;  /* 0x000000aa00aa7308 */ /* 0x000fe40000000800 */
[C---:B----4-:R-:W-:Y:S08]  /*d040*/  HMMA.16816.F32 R52, R68.reuse, R76, R52 ;  /* 0x0000004c4434723c */ /* 0x050ff00000001834 */
[C---:B------:R-:W-:Y:S01]  /*d050*/  HMMA.16816.F32 R56, R68.reuse, R78, R56 ;  /* 0x0000004e4438723c */ /* 0x040fe20000001838 */
[----:B------:R-:W4:Y:S01]  /*d060*/  LDSM.16.MT88.4 R76, [R209+0x1100] ;  /* 0x00110000d14c783b */ /* 0x000f220000004200 */
[----:B------:R-:W-:Y:S06]  /*d070*/  MUFU.EX2 R169, R169 ;  /* 0x000000a900a97308 */ /* 0x000fec0000000800 */
[C---:B--2---:R-:W-:Y:S04]  /*d080*/  HMMA.16816.F32 R60, R68.reuse, R80, R60 ;  /* 0x00000050443c723c */ /* 0x044fe8000000183c */
[----:B------:R-:W-:Y:S04]  /*d090*/  MUFU.EX2 R240, R240 ;  /* 0x000000f000f07308 */ /* 0x000fe80000000800 */
[----:B------:R-:W-:Y:S01]  /*d0a0*/  HMMA.16816.F32 R64, R68, R82, R64 ;  /* 0x000000524440723c */ /* 0x000fe20000001840 */
[----:B------:R-:W2:Y:S05]  /*d0b0*/  LDSM.16.MT88.4 R80, [R208+0x1100] ;  /* 0x00110000d050783b */ /* 0x000eaa0000004200 */
[----:B------:R-:W-:Y:S01]  /*d0c0*/  MUFU.EX2 R142, R142 ;  /* 0x0000008e008e7308 */ /* 0x000fe20000000800 */
[----:B------:R-:W-:Y:S01]  /*d0d0*/  F2FP.PACK_AB R68, R154, R159 ;  /* 0x0000009f9a44723e */ /* 0x000fe200000000ff */
[----:B------:R-:W-:Y:S01]  /*d0e0*/  FADD.FTZ R159, R159, R140 ;  /* 0x0000008c9f9f7221 */ /* 0x000fe20000010000 */
[----:B---3--:R-:W-:Y:S03]  /*d0f0*/  F2FP.PACK_AB R69, R161, R158 ;  /* 0x0000009ea145723e */ /* 0x008fe600000000ff */
[----:B------:R-:W-:Y:S01]  /*d100*/  F2FP.PACK_AB R70, R164, R163 ;  /* 0x000000a3a446723e */ /* 0x000fe200000000ff */
[----:B------:R-:W-:Y:S01]  /*d110*/  FADD.FTZ R154, R154, R159 ;  /* 0x0000009f9a9a7221 */ /* 0x000fe20000010000 */
[----:B-----5:R-:W-:Y:S02]  /*d120*/  F2FP.PACK_AB R71, R166, R165 ;  /* 0x000000a5a647723e */ /* 0x020fe400000000ff */
[----:B------:R-:W-:Y:S01]  /*d130*/  MUFU.EX2 R151, R151 ;  /* 0x0000009700977308 */ /* 0x000fe20000000800 */
[----:B------:R-:W-:Y:S04]  /*d140*/  FADD.FTZ R163, R163, R154 ;  /* 0x0000009aa3a37221 */ /* 0x000fe80000010000 */
[C---:B-1----:R-:W-:Y:S03]  /*d150*/  HMMA.16816.F32 R4, R68.reuse, R72, R4 ;  /* 0x000000484404723c */ /* 0x042fe60000001804 */
[----:B------:R-:W-:Y:S02]  /*d160*/  FADD.FTZ R163, R164, R163 ;  /* 0x000000a3a4a37221 */ /* 0x000fe40000010000 */
[----:B------:R-:W-:Y:S03]  /*d170*/  MUFU.EX2 R141, R141 ;  /* 0x0000008d008d7308 */ /* 0x000fe60000000800 */
[C---:B------:R-:W-:Y:S01]  /*d180*/  HMMA.16816.F32 R8, R68.reuse, R74, R8 ;  /* 0x0000004a4408723c */ /* 0x040fe20000001808 */
[----:B------:R-:W1:Y:S06]  /*d190*/  LDSM.16.MT88.4 R72, [R212+0x4100] ;  /* 0x00410000d448783b */ /* 0x000e6c0000004200 */
[----:B------:R-:W3:Y:S01]  /*d1a0*/  MUFU.EX2 R148, R148 ;  /* 0x0000009400947308 */ /* 0x000ee20000000800 */
[C---:B------:R-:W-:Y:S08]  /*d1b0*/  HMMA.16816.F32 R12, R68.reuse, R84, R12 ;  /* 0x00000054440c723c */ /* 0x040ff0000000180c */
[C---:B------:R-:W-:Y:S01]  /*d1c0*/  HMMA.16816.F32 R16, R68.reuse, R86, R16 ;  /* 0x000000564410723c */ /* 0x040fe20000001810 */
[----:B------:R-:W5:Y:S01]  /*d1d0*/  LDSM.16.MT88.4 R84, [R210+0x4100] ;  /* 0x00410000d254783b */ /* 0x000f620000004200 */
[----:B------:R-:W-:Y:S06]  /*d1e0*/  MUFU.EX2 R139, R139 ;  /* 0x0000008b008b7308 */ /* 0x000fec0000000800 */
[C---:B----4-:R-:W-:Y:S04]  /*d1f0*/  HMMA.16816.F32 R20, R68.reuse, R76, R20 ;  /* 0x0000004c4414723c */ /* 0x050fe80000001814 */
[----:B------:R3:W4:Y:S04]  /*d200*/  MUFU.EX2 R244, R125 ;  /* 0x0000007d00f47308 */ /* 0x0007280000000800 */
[C---:B------:R-:W-:Y:S01]  /*d210*/  HMMA.16816.F32 R24, R68.reuse, R78, R24 ;  /* 0x0000004e4418723c */ /* 0x040fe20000001818 */
[----:B------:R-:W5:Y:S05]  /*d220*/  LDSM.16.MT88.4 R76, [R209+0x4100] ;  /* 0x00410000d14c783b */ /* 0x000f6a0000004200 */
[----:B------:R-:W-:Y:S02]  /*d230*/  MUFU.EX2 R118, R118 ;  /* 0x0000007600767308 */ /* 0x000fe40000000800 */
[C---:B--2---:R-:W-:Y:S08]  /*d240*/  HMMA.16816.F32 R28, R68.reuse, R80, R28 ;  /* 0x00000050441c723c */ /* 0x044ff0000000181c */
[C---:B------:R-:W-:Y:S01]  /*d250*/  HMMA.16816.F32 R32, R68.reuse, R82, R32 ;  /* 0x000000524420723c */ /* 0x040fe20000001820 */
[----:B------:R-:W2:Y:S01]  /*d260*/  LDSM.16.MT88.4 R80, [R212+0x1900] ;  /* 0x00190000d450783b */ /* 0x000ea20000004200 */
[----:B------:R5:W5:Y:S02]  /*d270*/  MUFU.EX2 R117, R124 ;  /* 0x0000007c00757308 */ /* 0x000b640000000800 */
[----:B---3--:R-:W-:Y:S02]  /*d280*/  F2FP.PACK_AB R125, R148, R141 ;  /* 0x0000008d947d723e */ /* 0x008fe400000000ff */
[----:B----4-:R-:W-:Y:S02]  /*d290*/  F2FP.PACK_AB R126, R244, R139 ;  /* 0x0000008bf47e723e */ /* 0x010fe400000000ff */
[C---:B-1----:R-:W-:Y:S08]  /*d2a0*/  HMMA.16816.F32 R36, R68.reuse, R72, R36 ;  /* 0x000000484424723c */ /* 0x042ff00000001824 */
[C---:B------:R-:W-:Y:S01]  /*d2b0*/  HMMA.16816.F32 R40, R68.reuse, R74, R40 ;  /* 0x0000004a4428723c */ /* 0x040fe20000001828 */
[----:B------:R-:W1:Y:S07]  /*d2c0*/  LDSM.16.MT88.4 R72, [R210+0x1900] ;  /* 0x00190000d248783b */ /* 0x000e6e0000004200 */
[C---:B-----5:R-:W-:Y:S04]  /*d2d0*/  HMMA.16816.F32 R44, R68.reuse, R84, R44 ;  /* 0x00000054442c723c */ /* 0x060fe8000000182c */
[----:B------:R-:W-:Y:S02]  /*d2e0*/  F2FP.PACK_AB R124, R151, R142 ;  /* 0x0000008e977c723e */ /* 0x000fe400000000ff */
[----:B------:R-:W-:Y:S02]  /*d2f0*/  F2FP.PACK_AB R127, R117, R118 ;  /* 0x00000076757f723e */ /* 0x000fe400000000ff */
[C---:B------:R-:W-:Y:S01]  /*d300*/  HMMA.16816.F32 R48, R68.reuse, R86, R48 ;  /* 0x000000564430723c */ /* 0x040fe20000001830 */
[----:B------:R-:W-:Y:S07]  /*d310*/  LDSM.16.MT88.4 R84, [R208+0x1900] ;  /* 0x00190000d054783b */ /* 0x000fee0000004200 */
[C---:B------:R-:W-:Y:S08]  /*d320*/  HMMA.16816.F32 R52, R68.reuse, R76, R52 ;  /* 0x0000004c4434723c */ /* 0x040ff00000001834 */
[C---:B------:R-:W-:Y:S01]  /*d330*/  HMMA.16816.F32 R56, R68.reuse, R78, R56 ;  /* 0x0000004e4438723c */ /* 0x040fe20000001838 */
[----:B------:R-:W3:Y:S07]  /*d340*/  LDSM.16.MT88.4 R76, [R209+0x1900] ;  /* 0x00190000d14c783b */ /* 0x000eee0000004200 */
[C---:B------:R-:W-:Y:S08]  /*d350*/  HMMA.16816.F32 R60, R68.reuse, R88, R60 ;  /* 0x00000058443c723c */ /* 0x040ff0000000183c */
[----:B------:R-:W-:Y:S01]  /*d360*/  HMMA.16816.F32 R64, R68, R90, R64 ;  /* 0x0000005a4440723c */ /* 0x000fe20000001840 */
[----:B------:R-:W-:Y:S06]  /*d370*/  LDSM.16.MT88.4 R88, [R209+0x4900] ;  /* 0x00490000d158783b */ /* 0x000fec0000004200 */
[C---:B------:R-:W-:Y:S01]  /*d380*/  F2FP.PACK_AB R68, R171.reuse, R168 ;  /* 0x000000a8ab44723e */ /* 0x040fe200000000ff */
[----:B------:R-:W-:Y:S01]  /*d390*/  FADD.FTZ R168, R168, R163 ;  /* 0x000000a3a8a87221 */ /* 0x000fe20000010000 */
[----:B------:R-:W-:Y:S03]  /*d3a0*/  F2FP.PACK_AB R69, R242, R237 ;  /* 0x000000edf245723e */ /* 0x000fe600000000ff */
[----:B------:R-:W-:Y:S01]  /*d3b0*/  F2FP.PACK_AB R70, R170, R239 ;  /* 0x000000efaa46723e */ /* 0x000fe200000000ff */
[----:B------:R-:W-:Y:S01]  /*d3c0*/  FADD.FTZ R168, R171, R168 ;  /* 0x000000a8aba87221 */ /* 0x000fe20000010000 */
[----:B------:R-:W-:Y:S03]  /*d3d0*/  F2FP.PACK_AB R71, R240, R169 ;  /* 0x000000a9f047723e */ /* 0x000fe600000000ff */
[----:B------:R-:W-:Y:S01]  /*d3e0*/  FADD.FTZ R239, R239, R168 ;  /* 0x000000a8efef7221 */ /* 0x000fe20000010000 */
[----:B------:R-:W-:Y:S03]  /*d3f0*/  IADD3 R168, R238, -0x1, RZ ;  /* 0xffffffffeea87810 */ /* 0x000fe60007ffe0ff */
[C---:B--2---:R-:W-:Y:S03]  /*d400*/  HMMA.16816.F32 R4, R68.reuse, R80, R4 ;  /* 0x000000504404723c */ /* 0x044fe60000001804 */
[----:B------:R-:W-:Y:S01]  /*d410*/  FADD.FTZ R239, R170, R239 ;  /* 0x000000efaaef7221 */ /* 0x000fe20000010000 */
[----:B------:R-:W-:Y:S04]  /*d420*/  MOV R238, R168 ;  /* 0x000000a800ee7202 */ /* 0x000fe80000000f00 */
        /* <DEDUP_REMOVED lines=11> */
[C---:B--2---:R-:W-:Y:S08]  /*d4e0*/  HMMA.16816.F32 R36, R68.reuse, R80, R36 ;  /* 0x000000504424723c */ /* 0x044ff00000001824 */
[C---:B------:R-:W-:Y:S01]  /*d4f0*/  HMMA.16816.F32 R40, R68.reuse, R82, R40 ;  /* 0x000000524428723c */ /* 0x040fe20000001828 */
[----:B------:R-:W2:Y:S07]  /*d500*/  LDSM.16.MT88.4 R80, [R210+0x2100] ;  /* 0x00210000d250783b */ /* 0x000eae0000004200 */
[C---:B-1----:R-:W-:Y:S08]  /*d510*/  HMMA.16816.F32 R44, R68.reuse, R72, R44 ;  /* 0x00000048442c723c */ /* 0x042ff0000000182c */
[C---:B------:R-:W-:Y:S01]  /*d520*/  HMMA.16816.F32 R48, R68.reuse, R74, R48 ;  /* 0x0000004a4430723c */ /* 0x040fe20000001830 */
[----:B------:R-:W1:Y:S07]  /*d530*/  LDSM.16.MT88.4 R72, [R209+0x2100] ;  /* 0x00210000d148783b */ /* 0x000e6e0000004200 */
[C---:B------:R-:W-:Y:S08]  /*d540*/  HMMA.16816.F32 R52, R68.reuse, R88, R52 ;  /* 0x000000584434723c */ /* 0x040ff00000001834 */
[C---:B------:R-:W-:Y:S01]  /*d550*/  HMMA.16816.F32 R56, R68.reuse, R90, R56 ;  /* 0x0000005a4438723c */ /* 0x040fe20000001838 */
[----:B------:R-:W-:Y:S07]  /*d560*/  LDSM.16.MT88.4 R88, [R209+0x5100] ;  /* 0x00510000d158783b */ /* 0x000fee0000004200 */
        /* <DEDUP_REMOVED lines=9> */
[----:B------:R-:W-:Y:S04]  /*d600*/  FADD.FTZ R155, R155, R162 ;  /* 0x000000a29b9b7221 */ /* 0x000fe80000010000 */
[C---:B---3--:R-:W-:Y:S03]  /*d610*/  HMMA.16816.F32 R4, R68.reuse, R76, R4 ;  /* 0x0000004c4404723c */ /* 0x048fe60000001804 */
[----:B------:R-:W-:Y:S04]  /*d620*/  FADD.FTZ R155, R152, R155 ;  /* 0x0000009b989b7221 */ /* 0x000fe80000010000 */
        /* <DEDUP_REMOVED lines=8> */
[----:B------:R-:W-:Y:S04]  /*d6b0*/  FADD.FTZ R228, R244, R139 ;  /* 0x0000008bf4e47221 */ /* 0x000fe80000010000 */
[C---:B-1----:R-:W-:Y:S08]  /*d6c0*/  HMMA.16816.F32 R20, R68.reuse, R72, R20 ;  /* 0x000000484414723c */ /* 0x042ff00000001814 */
[C---:B------:R-:W-:Y:S01]  /*d6d0*/  HMMA.16816.F32 R24, R68.reuse, R74, R24 ;  /* 0x0000004a4418723c */ /* 0x040fe20000001818 */
[----:B------:R-:W1:Y:S07]  /*d6e0*/  LDSM.16.MT88.4 R72, [R208+0x5100] ;  /* 0x00510000d048783b */ /* 0x000e6e0000004200 */
[C---:B------:R-:W-:Y:S08]  /*d6f0*/  HMMA.16816.F32 R28, R68.reuse, R84, R28 ;  /* 0x00000054441c723c */ /* 0x040ff0000000181c */
[C---:B------:R-:W-:Y:S01]  /*d700*/  HMMA.16816.F32 R32, R68.reuse, R86, R32 ;  /* 0x000000564420723c */ /* 0x040fe20000001820 */
[----:B------:R-:W4:Y:S07]  /*d710*/  LDSM.16.MT88.4 R84, [R208+0x2900] ;  /* 0x00290000d054783b */ /* 0x000f2e0000004200 */
[C---:B---3--:R-:W-:Y:S08]  /*d720*/  HMMA.16816.F32 R36, R68.reuse, R76, R36 ;  /* 0x0000004c4424723c */ /* 0x048ff00000001824 */
[C---:B------:R-:W-:Y:S01]  /*d730*/  HMMA.16816.F32 R40, R68.reuse, R78, R40 ;  /* 0x0000004e4428723c */ /* 0x040fe20000001828 */
[----:B------:R-:W3:Y:S07]  /*d740*/  LDSM.16.MT88.4 R76, [R212+0x5900] ;  /* 0x00590000d44c783b */ /* 0x000eee0000004200 */
[C---:B--2---:R-:W-:Y:S08]  /*d750*/  HMMA.16816.F32 R44, R68.reuse, R80, R44 ;  /* 0x00000050442c723c */ /* 0x044ff0000000182c */
[C---:B------:R-:W-:Y:S08]  /*d760*/  HMMA.16816.F32 R48, R68.reuse, R82, R48 ;  /* 0x000000524430723c */ /* 0x040ff00000001830 */
[C---:B------:R-:W-:Y:S08]  /*d770*/  HMMA.16816.F32 R52, R68.reuse, R88, R52 ;  /* 0x000000584434723c */ /* 0x040ff00000001834 */
[C---:B------:R-:W-:Y:S08]  /*d780*/  HMMA.16816.F32 R56, R68.reuse, R90, R56 ;  /* 0x0000005a4438723c */ /* 0x040ff00000001838 */
[C---:B-1----:R-:W-:Y:S08]  /*d790*/  HMMA.16816.F32 R60, R68.reuse, R72, R60 ;  /* 0x00000048443c723c */ /* 0x042ff0000000183c */
[----:B------:R-:W-:Y:S01]  /*d7a0*/  HMMA.16816.F32 R64, R68, R74, R64 ;  /* 0x0000004a4440723c */ /* 0x000fe20000001840 */
[----:B------:R-:W1:Y:S07]  /*d7b0*/  LDSM.16.MT88.4 R68, [R210+0x5900] ;  /* 0x00590000d244783b */ /* 0x000e6e0000004200 */
[C---:B------:R-:W-:Y:S01]  /*d7c0*/  HMMA.16816.F32 R112, R124.reuse, R108, R4 ;  /* 0x0000006c7c70723c */ /* 0x040fe20000001804 */
[----:B------:R-:W2:Y:S07]  /*d7d0*/  LDSM.16.MT88.4 R4, [R209+0x5900] ;  /* 0x00590000d104783b */ /* 0x000eae0000004200 */
[C---:B------:R-:W-:Y:S01]  /*d7e0*/  HMMA.16816.F32 R108, R124.reuse, R110, R8 ;  /* 0x0000006e7c6c723c */ /* 0x040fe20000001808 */
[----:B------:R-:W5:Y:S07]  /*d7f0*/  LDSM.16.MT88.4 R8, [R208+0x5900] ;  /* 0x00590000d008783b */ /* 0x000f6e0000004200 */
[C---:B------:R-:W-:Y:S07]  /*d800*/  HMMA.16816.F32 R104, R124.reuse, R100, R12 ;  /* 0x000000647c68723c */ /* 0x040fee000000180c */
[----:B------:R-:W-:Y:S01]  /*d810*/  FADD.FTZ R13, R149, R138 ;  /* 0x0000008a950d7221 */ /* 0x000fe20000010000 */
[C---:B------:R-:W-:Y:S04]  /*d820*/  HMMA.16816.F32 R100, R124.reuse, R102, R16 ;  /* 0x000000667c64723c */ /* 0x040fe80000001810 */
[----:B------:R-:W-:Y:S04]  /*d830*/  FADD.FTZ R13, R150, R13 ;  /* 0x0000000d960d7221 */ /* 0x000fe80000010000 */
[C---:B------:R-:W-:Y:S04]  /*d840*/  HMMA.16816.F32 R96, R124.reuse, R92, R20 ;  /* 0x0000005c7c60723c */ /* 0x040fe80000001814 */
[----:B------:R-:W-:Y:S04]  /*d850*/  FADD.FTZ R2, R158, R13 ;  /* 0x0000000d9e027221 */ /* 0x000fe80000010000 */
[C---:B------:R-:W-:Y:S04]  /*d860*/  HMMA.16816.F32 R92, R124.reuse, R94, R24 ;  /* 0x0000005e7c5c723c */ /* 0x040fe80000001818 */
[----:B------:R-:W-:Y:S04]  /*d870*/  FADD.FTZ R2, R161, R2 ;  /* 0x00000002a1027221 */ /* 0x000fe80000010000 */
[C---:B----4-:R-:W-:Y:S04]  /*d880*/  HMMA.16816.F32 R88, R124.reuse, R84, R28 ;  /* 0x000000547c58723c */ /* 0x050fe8000000181c */
[----:B------:R-:W-:Y:S04]  /*d890*/  FADD.FTZ R165, R165, R2 ;  /* 0x00000002a5a57221 */ /* 0x000fe80000010000 */
[C---:B------:R-:W-:Y:S04]  /*d8a0*/  HMMA.16816.F32 R84, R124.reuse, R86, R32 ;  /* 0x000000567c54723c */ /* 0x040fe80000001820 */
[----:B------:R-:W-:Y:S04]  /*d8b0*/  FADD.FTZ R166, R166, R165 ;  /* 0x000000a5a6a67221 */ /* 0x000fe80000010000 */
[C---:B---3--:R-:W-:Y:S04]  /*d8c0*/  HMMA.16816.F32 R80, R124.reuse, R76, R36 ;  /* 0x0000004c7c50723c */ /* 0x048fe80000001824 */
[----:B------:R-:W-:Y:S04]  /*d8d0*/  FADD.FTZ R237, R237, R166 ;  /* 0x000000a6eded7221 */ /* 0x000fe80000010000 */
[C---:B------:R-:W-:Y:S04]  /*d8e0*/  HMMA.16816.F32 R76, R124.reuse, R78, R40 ;  /* 0x0000004e7c4c723c */ /* 0x040fe80000001828 */
[----:B------:R-:W-:Y:S04]  /*d8f0*/  FADD.FTZ R242, R242, R237 ;  /* 0x000000edf2f27221 */ /* 0x000fe80000010000 */
[C---:B-1----:R-:W-:Y:S04]  /*d900*/  HMMA.16816.F32 R72, R124.reuse, R68, R44 ;  /* 0x000000447c48723c */ /* 0x042fe8000000182c */
[----:B------:R-:W-:Y:S04]  /*d910*/  FADD.FTZ R169, R169, R242 ;  /* 0x000000f2a9a97221 */ /* 0x000fe80000010000 */
[C---:B------:R-:W-:Y:S04]  /*d920*/  HMMA.16816.F32 R68, R124.reuse, R70, R48 ;  /* 0x000000467c44723c */ /* 0x040fe80000001830 */
[----:B------:R-:W-:Y:S04]  /*d930*/  FADD.FTZ R240, R240, R169 ;  /* 0x000000a9f0f07221 */ /* 0x000fe80000010000 */
[C---:B--2---:R-:W-:Y:S04]  /*d940*/  HMMA.16816.F32 R52, R124.reuse, R4, R52 ;  /* 0x000000047c34723c */ /* 0x044fe80000001834 */
[----:B------:R-:W-:Y:S04]  /*d950*/  FADD.FTZ R157, R157, R240 ;  /* 0x000000f09d9d7221 */ /* 0x000fe80000010000 */
[C---:B------:R-:W-:Y:S04]  /*d960*/  HMMA.16816.F32 R56, R124.reuse, R6, R56 ;  /* 0x000000067c38723c */ /* 0x040fe80000001838 */
[----:B------:R-:W-:Y:S04]  /*d970*/  FADD.FTZ R160, R160, R157 ;  /* 0x0000009da0a07221 */ /* 0x000fe80000010000 */
[C---:B-----5:R-:W-:Y:S04]  /*d980*/  HMMA.16816.F32 R60, R124.reuse, R8, R60 ;  /* 0x000000087c3c723c */ /* 0x060fe8000000183c */
[----:B------:R-:W-:Y:S04]  /*d990*/  FADD.FTZ R153, R153, R160 ;  /* 0x000000a099997221 */ /* 0x000fe80000010000 */
[----:B------:R-:W-:Y:S01]  /*d9a0*/  FADD.FTZ R156, R156, R153 ;  /* 0x000000999c9c7221 */ /* 0x000fe20000010000 */
[----:B------:R-:W-:Y:S03]  /*d9b0*/  HMMA.16816.F32 R64, R124, R10, R64 ;  /* 0x0000000a7c40723c */ /* 0x000fe60000001840 */
[----:B------:R-:W-:Y:S04]  /*d9c0*/  FADD.FTZ R141, R141, R156 ;  /* 0x0000009c8d8d7221 */ /* 0x000fe80000010000 */
[----:B------:R-:W-:Y:S05]  /*d9d0*/  FADD.FTZ R141, R148, R141 ;  /* 0x0000008d948d7221 */ /* 0x000fea0000010000 */
[----:B------:R-:W-:Y:S04]  /*d9e0*/  FADD.FTZ R118, R118, R141 ;  /* 0x0000008d76767221 */ /* 0x000fe80000010000 */
[----:B------:R-:W-:Y:S01]  /*d9f0*/  FADD.FTZ R227, R117, R118 ;  /* 0x0000007675e37221 */ /* 0x000fe20000010000 */
[----:B------:R-:W-:-:S05]  /*da00*/  @P0 BRA `(.L_x_196) ;  /* 0xffffceb000000947 */ /* 0x000fca000383ffff */
.L_x_193:
[----:B------:R-:W-:-:S13]  /*da10*/  ISETP.GE.AND P0, PT, R168, UR6, PT ;  /* 0x00000006a8007c0c */ /* 0x000fda000bf06270 */
[----:B------:R-:W-:Y:S05]  /*da20*/  @!P0 BRA `(.L_x_197) ;  /* 0x0000450000008947 */ /* 0x000fea0003800000 */
[----:B------:R-:W-:Y:S01]  /*da30*/  SHF.R.S32.HI R169, RZ, 0x1f, R230 ;  /* 0x0000001fffa97819 */ /* 0x000fe200000114e6 */
[----:B------:R-:W-:Y:S01]  /*da40*/  IMAD.MOV.U32 R2, RZ, RZ, R116 ;  /* 0x000000ffff027224 */ /* 0x000fe200078e0074 */
[C---:B------:R-:W-:Y:S01]  /*da50*/  SHF.L.U64.HI R232, R229.reuse, 0x1, R232 ;  /* 0x00000001e5e87819 */ /* 0x040fe200000102e8 */
[----:B------:R-:W-:Y:S01]  /*da60*/  IMAD.MOV.U32 R3, RZ, RZ, R0 ;  /* 0x000000ffff037224 */ /* 0x000fe200078e0000 */
[C---:B------:R-:W-:Y:S01]  /*da70*/  SHF.L.U64.HI R169, R230.reuse, 0x1, R169 ;  /* 0x00000001e6a97819 */ /* 0x040fe200000102a9 */
[----:B------:R-:W-:Y:S01]  /*da80*/  IMAD.SHL.U32 R229, R229, 0x2, RZ ;  /* 0x00000002e5e57824 */ /* 0x000fe200078e00ff */
[----:B------:R-:W-:Y:S02]  /*da90*/  SHF.L.U32 R230, R230, 0x1, RZ ;  /* 0x00000001e6e67819 */ /* 0x000fe400000006ff */
.L_x_207:
[----:B------:R-:W-:Y:S04]  /*daa0*/  DEPBAR.LE SB0, 0x0 ;  /* 0x000080000000791a */ /* 0x000fe80000000000 */
[----:B------:R-:W-:Y:S01]  /*dab0*/  BAR.SYNC.DEFER_BLOCKING 0x0 ;  /* 0x0000000000007b1d */ /* 0x000fe20000010000 */
[----:B------:R-:W-:Y:S01]  /*dac0*/  SHF.R.S32.HI R21, RZ, 0x1f, R216 ;  /* 0x0000001fff157819 */ /* 0x000fe200000114d8 */
[C---:B------:R-:W-:Y:S01]  /*dad0*/  IMAD.WIDE.U32 R30, R216.reuse, c[0x0][0x208], RZ ;  /* 0x00008200d81e7a25 */ /* 0x040fe200078e00ff */
[----:B------:R-:W-:Y:S03]  /*dae0*/  SHF.R.S32.HI R29, RZ, 0x1f, R215 ;  /* 0x0000001fff1d7819 */ /* 0x000fe600000114d7 */
[----:B------:R-:W-:Y:S02]  /*daf0*/  IMAD R21, R21, c[0x0][0x208], RZ ;  /* 0x0000820015157a24 */ /* 0x000fe400078e02ff */
[----:B------:R-:W-:Y:S02]  /*db00*/  IMAD R29, R29, c[0x0][0x218], RZ ;  /* 0x000086001d1d7a24 */ /* 0x000fe400078e02ff */
[----:B------:R-:W-:Y:S02]  /*db10*/  IMAD R21, R216, c[0x0][0x20c], R21 ;  /* 0x00008300d8157a24 */ /* 0x000fe400078e0215 */
[----:B------:R-:W-:Y:S03]  /*db20*/  IMAD R29, R215, c[0x0][0x21c], R29 ;  /* 0x00008700d71d7a24 */ /* 0x000fe600078e021d */
[----:B------:R-:W-:Y:S05]  /*db30*/  IADD3 R31, R31, R21, RZ ;  /* 0x000000151f1f7210 */ /* 0x000fea0007ffe0ff */
[----:B------:R-:W-:Y:S01]  /*db40*/  IMAD.WIDE.U32 R30, R215, c[0x0][0x218], R30 ;  /* 0x00008600d71e7a25 */ /* 0x000fe200078e001e */
[----:B------:R-:W1:Y:S04]  /*db50*/  LDSM.16.M88.4 R8, [R214+0x8100] ;  /* 0x00810000d608783b */ /* 0x000e680000000200 */
[----:B------:R-:W-:Y:S04]  /*db60*/  IADD3 R0, P0, R30, UR38, RZ ;  /* 0x000000261e007c10 */ /* 0x000fe8000ff1e0ff */
[----:B------:R-:W-:Y:S02]  /*db70*/  IADD3.X R29, R31, UR10, R29, P0, !PT ;  /* 0x0000000a1f1d7c10 */ /* 0x000fe400087fe41d */
[C---:B------:R-:W-:Y:S01]  /*db80*/  LEA R45, P0, R0.reuse, c[0x0][0x1f8], 0x1 ;  /* 0x00007e00002d7a11 */ /* 0x040fe200078008ff */
[----:B------:R-:W2:Y:S03]  /*db90*/  LDSM.16.M88.4 R16, [R214+0x8900] ;  /* 0x00890000d610783b */ /* 0x000ea60000000200 */
[----:B------:R-:W-:Y:S05]  /*dba0*/  LEA.HI.X R152, R0, c[0x0][0x1fc], R29, 0x1, P0 ;  /* 0x00007f0000987a11 */ /* 0x000fea00000f0c1d */
[----:B------:R-:W3:Y:S08]  /*dbb0*/  LDSM.16.M88.4 R24, [R214+0x9100] ;  /* 0x00910000d618783b */ /* 0x000ef00000000200 */
[----:B------:R-:W4:Y:S08]  /*dbc0*/  LDSM.16.M88.4 R32, [R214+0x9900] ;  /* 0x00990000d620783b */ /* 0x000f300000000200 */
[----:B------:R-:W5:Y:S01]  /*dbd0*/  LDSM.16.M88.4 R40, [R214+0xa100] ;  /* 0x00a10000d628783b */ /* 0x000f620000000200 */
[C---:B-1----:R-:W-:Y:S07]  /*dbe0*/  HMMA.16816.F32 R4, R120.reuse, R8, RZ ;  /* 0x000000087804723c */ /* 0x042fee00000018ff */
[----:B------:R-:W-:Y:S01]  /*dbf0*/  LDSM.16.M88.4 R48, [R214+0xa900] ;  /* 0x00a90000d630783b */ /* 0x000fe20000000200 */
[C---:B------:R-:W-:Y:S07]  /*dc00*/  HMMA.16816.F32 R8, R120.reuse, R10, RZ ;  /* 0x0000000a7808723c */ /* 0x040fee00000018ff */
[----:B------:R-:W-:Y:S01]  /*dc10*/  LDSM.16.M88.4 R116, [R213] ;  /* 0x00000000d574783b */ /* 0x000fe20000000200 */
[C---:B--2---:R-:W-:Y:S07]  /*dc20*/  HMMA.16816.F32 R12, R120.reuse, R16, RZ ;  /* 0x00000010780c723c */ /* 0x044fee00000018ff */
[----:B------:R-:W-:Y:S01]  /*dc30*/  LDSM.16.M88.4 R124, [R207] ;  /* 0x00000000cf7c783b */ /* 0x000fe20000000200 */
[C---:B------:R-:W-:Y:S07]  /*dc40*/  HMMA.16816.F32 R16, R120.reuse, R18, RZ ;  /* 0x000000127810723c */ /* 0x040fee00000018ff */
[----:B------:R-:W-:Y:S01]  /*dc50*/  LDSM.16.M88.4 R128, [R206] ;  /* 0x00000000ce80783b */ /* 0x000fe20000000200 */
[C---:B---3--:R-:W-:Y:S07]  /*dc60*/  HMMA.16816.F32 R20, R120.reuse, R24, RZ ;  /* 0x000000187814723c */ /* 0x048fee00000018ff */
[----:B------:R-:W-:Y:S01]  /*dc70*/  LDSM.16.M88.4 R132, [R205] ;  /* 0x00000000cd84783b */ /* 0x000fe20000000200 */
[C---:B------:R-:W-:Y:S07]  /*dc80*/  HMMA.16816.F32 R24, R120.reuse, R26, RZ ;  /* 0x0000001a7818723c */ /* 0x040fee00000018ff */
[----:B------:R-:W-:Y:S01]  /*dc90*/  LDSM.16.M88.4 R136, [R204] ;  /* 0x00000000cc88783b */ /* 0x000fe20000000200 */
[C---:B----4-:R-:W-:Y:S07]  /*dca0*/  HMMA.16816.F32 R28, R120.reuse, R32, RZ ;  /* 0x00000020781c723c */ /* 0x050fee00000018ff */
[----:B------:R-:W1:Y:S01]  /*dcb0*/  SHFL.IDX PT, R154, R45, RZ, 0x181f ;  /* 0x00181fff2d9a7589 */ /* 0x000e6200000e0000 */
[C---:B------:R-:W-:Y:S07]  /*dcc0*/  HMMA.16816.F32 R32, R120.reuse, R34, RZ ;  /* 0x000000227820723c */ /* 0x040fee00000018ff */
[----:B------:R-:W2:Y:S01]  /*dcd0*/  SHFL.IDX PT, R44, R152, RZ, 0x181f ;  /* 0x00181fff982c7589 */ /* 0x000ea200000e0000 */
[C---:B-----5:R-:W-:Y:S07]  /*dce0*/  HMMA.16816.F32 R36, R120.reuse, R40, RZ ;  /* 0x000000287824723c */ /* 0x060fee00000018ff */
[----:B------:R-:W3:Y:S01]  /*dcf0*/  SHFL.IDX PT, R148, R45, 0x2, 0x181f ;  /* 0x00581f002d947f89 */ /* 0x000ee200000e0000 */
[C---:B------:R-:W-:Y:S07]  /*dd00*/  HMMA.16816.F32 R40, R120.reuse, R42, RZ ;  /* 0x0000002a7828723c */ /* 0x040fee00000018ff */
[----:B------:R4:W-:Y:S01]  /*dd10*/  SHFL.IDX PT, R160, R45, 0x1, 0x181f ;  /* 0x00381f002da07f89 */ /* 0x0009e200000e0000 */
[C---:B-1----:R-:W-:Y:S04]  /*dd20*/  IADD3 R150, P2, R154.reuse, R230, RZ ;  /* 0x000000e69a967210 */ /* 0x042fe80007f5e0ff */
[----:B------:R-:W-:Y:S02]  /*dd30*/  IADD3 R154, P0, R154, R229, RZ ;  /* 0x000000e59a9a7210 */ /* 0x000fe40007f1e0ff */
[CC--:B--2---:R-:W-:Y:S01]  /*dd40*/  IADD3.X R151, R44.reuse, R169.reuse, RZ, P2, !PT ;  /* 0x000000a92c977210 */ /* 0x0c4fe200017fe4ff */
[----:B------:R-:W1:Y:S01]  /*dd50*/  SHFL.IDX PT, R149, R152, 0x2, 0x181f ;  /* 0x00581f0098957f89 */ /* 0x000e6200000e0000 */
[----:B------:R-:W-:Y:S02]  /*dd60*/  IADD3.X R155, R44, R232, RZ, P0, !PT ;  /* 0x000000e82c9b7210 */ /* 0x000fe400007fe4ff */
[-C--:B---3--:R-:W-:Y:S05]  /*dd70*/  IADD3 R162, P2, R148, R230.reuse, RZ ;  /* 0x000000e694a27210 */ /* 0x088fea0007f5e0ff */
[----:B------:R-:W-:Y:S01]  /*dd80*/  LDSM.16.M88.4 R140, [R203] ;  /* 0x00000000cb8c783b */ /* 0x000fe20000000200 */
[C---:B----4-:R-:W-:Y:S07]  /*dd90*/  HMMA.16816.F32 R44, R120.reuse, R48, RZ ;  /* 0x00000030782c723c */ /* 0x050fee00000018ff */
[----:B------:R-:W-:Y:S01]  /*dda0*/  @!PT LDS RZ, [RZ] ;  /* 0x00000000fffff984 */ /* 0x000fe20000000800 */
[----:B------:R-:W-:Y:S01]  /*ddb0*/  @!PT LDS RZ, [RZ] ;  /* 0x00000000fffff984 */ /* 0x000fe20000000800 */
[----:B------:R-:W-:Y:S01]  /*ddc0*/  @!PT LDS RZ, [RZ] ;  /* 0x00000000fffff984 */ /* 0x000fe20000000800 */
[----:B------:R2:W-:Y:S01]  /*ddd0*/  LDGSTS.E.BYPASS.LTC128B.128 [R225], [R150.64], !P5 ;  /* 0x0000000096e17fae */ /* 0x0005e2000e901d6a */
[----:B------:R-:W-:Y:S07]  /*dde0*/  HMMA.16816.F32 R48, R120, R50, RZ ;  /* 0x000000327830723c */ /* 0x000fee00000018ff */
[----:B------:R3:W4:Y:S01]  /*ddf0*/  SHFL.IDX PT, R0, R152, 0x1, 0x181f ;  /* 0x00381f0098007f89 */ /* 0x00072200000e0000 */
[C---:B-1----:R-:W-:Y:S01]  /*de00*/  IADD3.X R163, R149.reuse, R169, RZ, P2, !PT ;  /* 0x000000a995a37210 */ /* 0x042fe200017fe4ff */
[C---:B------:R-:W-:Y:S06]  /*de10*/  HMMA.16816.F32 R4, R144.reuse, R116, R4 ;  /* 0x000000749004723c */ /* 0x040fec0000001804 */
[----:B------:R1:W-:Y:S02]  /*de20*/  LDGSTS.E.BYPASS.LTC128B.128 [R224], [R154.64], !P4 ;  /* 0x000000009ae07fae */ /* 0x0003e4000e101d6a */
[C---:B------:R-:W-:Y:S08]  /*de30*/  HMMA.16816.F32 R8, R144.reuse, R118, R8 ;  /* 0x000000769008723c */ /* 0x040ff00000001808 */
[C---:B------:R-:W-:Y:S04]  /*de40*/  HMMA.16816.F32 R12, R144.reuse, R124, R12 ;  /* 0x0000007c900c723c */ /* 0x040fe8000000180c */
[C---:B---3--:R-:W-:Y:S02]  /*de50*/  IADD3 R152, P0, R160.reuse, R230, RZ ;  /* 0x000000e6a0987210 */ /* 0x048fe40007f1e0ff */
[----:B------:R-:W-:Y:S02]  /*de60*/  IADD3 R160, P6, R160, R229, RZ ;  /* 0x000000e5a0a07210 */ /* 0x000fe40007fde0ff */
[C---:B------:R-:W-:Y:S04]  /*de70*/  HMMA.16816.F32 R16, R144.reuse, R126, R16 ;  /* 0x0000007e9010723c */ /* 0x040fe80000001810 */
[C---:B----4-:R-:W-:Y:S02]  /*de80*/  IADD3.X R153, R0.reuse, R169, RZ, P0, !PT ;  /* 0x000000a900997210 */ /* 0x050fe400007fe4ff */
[-C--:B------:R-:W-:Y:S02]  /*de90*/  IADD3.X R161, R0, R232.reuse, RZ, P6, !PT ;  /* 0x000000e800a17210 */ /* 0x080fe400037fe4ff */
[C---:B------:R-:W-:Y:S01]  /*dea0*/  HMMA.16816.F32 R20, R144.reuse, R128, R20 ;  /* 0x000000809014723c */ /* 0x040fe20000001814 */
[----:B------:R1:W-:Y:S03]  /*deb0*/  LDGSTS.E.BYPASS.LTC128B.128 [R223], [R152.64], !P5 ;  /* 0x0000000098df7fae */ /* 0x0003e6000e901d6a */
[----:B------:R-:W-:Y:S04]  /*dec0*/  IADD3 R164, P0, R148, R229, RZ ;  /* 0x000000e594a47210 */ /* 0x000fe80007f1e0ff */
[C---:B------:R-:W-:Y:S01]  /*ded0*/  HMMA.16816.F32 R24, R144.reuse, R130, R24 ;  /* 0x000000829018723c */ /* 0x040fe20000001818 */
[----:B------:R3:W-:Y:S03]  /*dee0*/  LDGSTS.E.BYPASS.LTC128B.128 [R222], [R160.64], !P4 ;  /* 0x00000000a0de7fae */ /* 0x0007e6000e101d6a */
[----:B------:R-:W-:Y:S02]  /*def0*/  IADD3.X R165, R149, R232, RZ, P0, !PT ;  /* 0x000000e895a57210 */ /* 0x000fe400007fe4ff */
[----:B------:R-:W-:Y:S02]  /*df00*/  ISETP.GT.AND P0, PT, R168, UR6, PT ;  /* 0x00000006a8007c0c */ /* 0x000fe4000bf04270 */
[C---:B------:R-:W-:Y:S01]  /*df10*/  HMMA.16816.F32 R28, R144.reuse, R132, R28 ;  /* 0x00000084901c723c */ /* 0x040fe2000000181c */
[----:B------:R3:W-:Y:S07]  /*df20*/  LDGSTS.E.BYPASS.LTC128B.128 [R225+0x2000], [R162.64], !P5 ;  /* 0x02000000a2e17fae */ /* 0x0007ee000e901d6a */
[C---:B------:R-:W-:Y:S01]  /*df30*/  HMMA.16816.F32 R32, R144.reuse, R134, R32 ;  /* 0x000000869020723c */ /* 0x040fe20000001820 */
[----:B------:R4:W-:Y:S07]  /*df40*/  LDGSTS.E.BYPASS.LTC128B.128 [R225+0x5000], [R164.64], !P4 ;  /* 0x05000000a4e17fae */ /* 0x0009ee000e101d6a */
[C---:B------:R-:W-:Y:S01]  /*df50*/  HMMA.16816.F32 R36, R144.reuse, R136, R36 ;  /* 0x000000889024723c */ /* 0x040fe20000001824 */
[----:B--2---:R-:W2:Y:S07]  /*df60*/  LDSM.16.M88.4 R148, [R211+0x8100] ;  /* 0x00810000d394783b */ /* 0x004eae0000000200 */
[C---:B------:R-:W-:Y:S01]  /*df70*/  HMMA.16816.F32 R40, R144.reuse, R138, R40 ;  /* 0x0000008a9028723c */ /* 0x040fe20000001828 */
[----:B------:R-:W5:Y:S07]  /*df80*/  LDSM.16.M88.4 R116, [R211+0x8900] ;  /* 0x00890000d374783b */ /* 0x000f6e0000000200 */
[C---:B------:R-:W-:Y:S01]  /*df90*/  HMMA.16816.F32 R44, R144.reuse, R140, R44 ;  /* 0x0000008c902c723c */ /* 0x040fe2000000182c */
[----:B------:R-:W0:Y:S07]  /*dfa0*/  LDGDEPBAR ;  /* 0x00000000000079af */ /* 0x000e2e0000000000 */
[----:B------:R-:W-:Y:S01]  /*dfb0*/  HMMA.16816.F32 R48, R144, R142, R48 ;  /* 0x0000008e9030723c */ /* 0x000fe20000001830 */
[----:B------:R-:W4:Y:S08]  /*dfc0*/  LDSM.16.M88.4 R124, [R211+0x9100] ;  /* 0x00910000d37c783b */ /* 0x000f300000000200 */
[----:B-1----:R-:W1:Y:S01]  /*dfd0*/  LDSM.16.M88.4 R152, [R211+0x9900] ;  /* 0x00990000d398783b */ /* 0x002e620000000200 */
[C---:B--2---:R-:W-:Y:S07]  /*dfe0*/  HMMA.16816.F32 R4, R172.reuse, R148, R4 ;  /* 0x00000094ac04723c */ /* 0x044fee0000001804 */
[----:B------:R-:W2:Y:S01]  /*dff0*/  LDSM.16.M88.4 R156, [R211+0xa100] ;  /* 0x00a10000d39c783b */ /* 0x000ea20000000200 */
[C---:B------:R-:W-:Y:S07]  /*e000*/  HMMA.16816.F32 R8, R172.reuse, R150, R8 ;  /* 0x00000096ac08723c */ /* 0x040fee0000001808 */
[----:B---3--:R-:W3:Y:S01]  /*e010*/  LDSM.16.M88.4 R160, [R211+0xa900] ;  /* 0x00a90000d3a0783b */ /* 0x008ee20000000200 */
[C---:B-----5:R-:W-:Y:S07]  /*e020*/  HMMA.16816.F32 R12, R172.reuse, R116, R12 ;  /* 0x00000074ac0c723c */ /* 0x060fee000000180c */
[----:B------:R-:W5:Y:S01]  /*e030*/  LDSM.16.M88.4 R128, [R202] ;  /* 0x00000000ca80783b */ /* 0x000f620000000200 */
[C---:B------:R-:W-:Y:S07]  /*e040*/  HMMA.16816.F32 R16, R172.reuse, R118, R16 ;  /* 0x00000076ac10723c */ /* 0x040fee0000001810 */
[----:B------:R-:W3:Y:S01]  /*e050*/  LDSM.16.M88.4 R132, [R202+0x800] ;  /* 0x00080000ca84783b */ /* 0x000ee20000000200 */
[C---:B----4-:R-:W-:Y:S07]  /*e060*/  HMMA.16816.F32 R20, R172.reuse, R124, R20 ;  /* 0x0000007cac14723c */ /* 0x050fee0000001814 */
[----:B------:R-:W4:Y:S01]  /*e070*/  LDSM.16.M88.4 R136, [R202+0x1000] ;  /* 0x00100000ca88783b */ /* 0x000f220000000200 */
[C---:B------:R-:W-:Y:S07]  /*e080*/  HMMA.16816.F32 R24, R172.reuse, R126, R24 ;  /* 0x0000007eac18723c */ /* 0x040fee0000001818 */
[----:B------:R-:W4:Y:S01]  /*e090*/  LDSM.16.M88.4 R140, [R202+0x1800] ;  /* 0x00180000ca8c783b */ /* 0x000f220000000200 */
[C---:B-1----:R-:W-:Y:S07]  /*e0a0*/  HMMA.16816.F32 R28, R172.reuse, R152, R28 ;  /* 0x00000098ac1c723c */ /* 0x042fee000000181c */
[----:B------:R-:W1:Y:S01]  /*e0b0*/  LDSM.16.M88.4 R148, [R202+0x2000] ;  /* 0x00200000ca94783b */ /* 0x000e620000000200 */
[C---:B------:R-:W-:Y:S07]  /*e0c0*/  HMMA.16816.F32 R32, R172.reuse, R154, R32 ;  /* 0x0000009aac20723c */ /* 0x040fee0000001820 */
[----:B------:R-:W1:Y:S01]  /*e0d0*/  LDSM.16.M88.4 R116, [R202+0x2800] ;  /* 0x00280000ca74783b */ /* 0x000e620000000200 */
[C---:B--2---:R-:W-:Y:S07]  /*e0e0*/  HMMA.16816.F32 R36, R172.reuse, R156, R36 ;  /* 0x0000009cac24723c */ /* 0x044fee0000001824 */
[----:B------:R-:W2:Y:S01]  /*e0f0*/  LDSM.16.M88.4 R124, [R214+0xb100] ;  /* 0x00b10000d67c783b */ /* 0x000ea20000000200 */
[C---:B------:R-:W-:Y:S07]  /*e100*/  HMMA.16816.F32 R40, R172.reuse, R158, R40 ;  /* 0x0000009eac28723c */ /* 0x040fee0000001828 */
[----:B------:R-:W1:Y:S01]  /*e110*/  LDSM.16.M88.4 R152, [R214+0xb900] ;  /* 0x00b90000d698783b */ /* 0x000e620000000200 */
[C---:B---3--:R-:W-:Y:S07]  /*e120*/  HMMA.16816.F32 R44, R172.reuse, R160, R44 ;  /* 0x000000a0ac2c723c */ /* 0x048fee000000182c */
[----:B------:R-:W3:Y:S01]  /*e130*/  LDSM.16.M88.4 R156, [R214+0xc100] ;  /* 0x00c10000d69c783b */ /* 0x000ee20000000200 */
[----:B------:R-:W-:Y:S07]  /*e140*/  HMMA.16816.F32 R48, R172, R162, R48 ;  /* 0x000000a2ac30723c */ /* 0x000fee0000001830 */
[----:B------:R-:W1:Y:S01]  /*e150*/  LDSM.16.M88.4 R160, [R214+0xc900] ;  /* 0x00c90000d6a0783b */ /* 0x000e620000000200 */
[C---:B-----5:R-:W-:Y:S07]  /*e160*/  HMMA.16816.F32 R4, R176.reuse, R128, R4 ;  /* 0x00000080b004723c */ /* 0x060fee0000001804 */
[----:B------:R-:W-:Y:S01]  /*e170*/  LDSM.16.M88.4 R164, [R211+0xd900] ;  /* 0x00d90000d3a4783b */ /* 0x000fe20000000200 */
[C---:B------:R-:W-:Y:S07]  /*e180*/  HMMA.16816.F32 R8, R176.reuse, R130, R8 ;  /* 0x00000082b008723c */ /* 0x040fee0000001808 */
[----:B------:R-:W5:Y:S01]  /*e190*/  LDSM.16.M88.4 R128, [R214+0xd100] ;  /* 0x00d10000d680783b */ /* 0x000f620000000200 */
[C---:B------:R-:W-:Y:S08]  /*e1a0*/  HMMA.16816.F32 R12, R176.reuse, R132, R12 ;  /* 0x00000084b00c723c */ /* 0x040ff0000000180c */
[C---:B------:R-:W-:Y:S01]  /*e1b0*/  HMMA.16816.F32 R16, R176.reuse, R134, R16 ;  /* 0x00000086b010723c */ /* 0x040fe20000001810 */
[----:B------:R-:W2:Y:S07]  /*e1c0*/  LDSM.16.M88.4 R132, [R214+0xd900] ;  /* 0x00d90000d684783b */ /* 0x000eae0000000200 */
[C---:B----4-:R-:W-:Y:S08]  /*e1d0*/  HMMA.16816.F32 R20, R176.reuse, R136, R20 ;  /* 0x00000088b014723c */ /* 0x050ff00000001814 */
[C---:B------:R-:W-:Y:S01]  /*e1e0*/  HMMA.16816.F32 R24, R176.reuse, R138, R24 ;  /* 0x0000008ab018723c */ /* 0x040fe20000001818 */
[----:B------:R-:W4:Y:S07]  /*e1f0*/  LDSM.16.M88.4 R136, [R201] ;  /* 0x00000000c988783b */ /* 0x000f2e0000000200 */
[C---:B------:R-:W-:Y:S08]  /*e200*/  HMMA.16816.F32 R28, R176.reuse, R140, R28 ;  /* 0x0000008cb01c723c */ /* 0x040ff0000000181c */
[C---:B------:R-:W-:Y:S01]  /*e210*/  HMMA.16816.F32 R32, R176.reuse, R142, R32 ;  /* 0x0000008eb020723c */ /* 0x040fe20000001820 */
[----:B------:R-:W3:Y:S07]  /*e220*/  LDSM.16.M88.4 R140, [R200] ;  /* 0x00000000c88c783b */ /* 0x000eee0000000200 */
[C---:B-1----:R-:W-:Y:S08]  /*e230*/  HMMA.16816.F32 R36, R176.reuse, R148, R36 ;  /* 0x00000094b024723c */ /* 0x042ff00000001824 */
[C---:B------:R-:W-:Y:S01]  /*e240*/  HMMA.16816.F32 R40, R176.reuse, R150, R40 ;  /* 0x00000096b028723c */ /* 0x040fe20000001828 */
[----:B------:R-:W-:Y:S07]  /*e250*/  LDSM.16.M88.4 R148, [R197] ;  /* 0x00000000c594783b */ /* 0x000fee0000000200 */
[C---:B------:R-:W-:Y:S08]  /*e260*/  HMMA.16816.F32 R44, R176.reuse, R116, R44 ;  /* 0x00000074b02c723c */ /* 0x040ff0000000182c */
[----:B------:R-:W-:Y:S01]  /*e270*/  HMMA.16816.F32 R48, R176, R118, R48 ;  /* 0x00000076b030723c */ /* 0x000fe20000001830 */
[----:B------:R-:W1:Y:S07]  /*e280*/  LDSM.16.M88.4 R116, [R199] ;  /* 0x00000000c774783b */ /* 0x000e6e0000000200 */
[C---:B--2---:R-:W-:Y:S08]  /*e290*/  HMMA.16816.F32 R4, R180.reuse, R124, R4 ;  /* 0x0000007cb404723c */ /* 0x044ff00000001804 */
[C---:B------:R-:W-:Y:S01]  /*e2a0*/  HMMA.16816.F32 R8, R180.reuse, R126, R8 ;  /* 0x0000007eb408723c */ /* 0x040fe20000001808 */
[----:B------:R-:W2:Y:S07]  /*e2b0*/  LDSM.16.M88.4 R124, [R198] ;  /* 0x00000000c67c783b */ /* 0x000eae0000000200 */
[C---:B------:R-:W-:Y:S08]  /*e2c0*/  HMMA.16816.F32 R12, R180.reuse, R152, R12 ;  /* 0x00000098b40c723c */ /* 0x040ff0000000180c */
[C---:B------:R-:W-:Y:S01]  /*e2d0*/  HMMA.16816.F32 R16, R180.reuse, R154, R16 ;  /* 0x0000009ab410723c */ /* 0x040fe20000001810 */
[----:B------:R-:W1:Y:S07]  /*e2e0*/  LDSM.16.M88.4 R152, [R196] ;  /* 0x00000000c498783b */ /* 0x000e6e0000000200 */
[C---:B---3--:R-:W-:Y:S08]  /*e2f0*/  HMMA.16816.F32 R20, R180.reuse, R156, R20 ;  /* 0x0000009cb414723c */ /* 0x048ff00000001814 */
[C---:B------:R-:W-:Y:S01]  /*e300*/  HMMA.16816.F32 R24, R180.reuse, R158, R24 ;  /* 0x0000009eb418723c */ /* 0x040fe20000001818 */
[----:B------:R-:W3:Y:S07]  /*e310*/  LDSM.16.M88.4 R156, [R211+0xb100] ;  /* 0x00b10000d39c783b */ /* 0x000eee0000000200 */
[C---:B------:R-:W-:Y:S08]  /*e320*/  HMMA.16816.F32 R28, R180.reuse, R160, R28 ;  /* 0x000000a0b41c723c */ /* 0x040ff0000000181c */
[C---:B------:R-:W-:Y:S01]  /*e330*/  HMMA.16816.F32 R32, R180.reuse, R162, R32 ;  /* 0x000000a2b420723c */ /* 0x040fe20000001820 */
[----:B------:R-:W-:Y:S07]  /*e340*/  LDSM.16.M88.4 R160, [R211+0xd100] ;  /* 0x00d10000d3a0783b */ /* 0x000fee0000000200 */
[C---:B-----5:R-:W-:Y:S08]  /*e350*/  HMMA.16816.F32 R36, R180.reuse, R128, R36 ;  /* 0x00000080b424723c */ /* 0x060ff00000001824 */
[C---:B------:R-:W-:Y:S01]  /*e360*/  HMMA.16816.F32 R40, R180.reuse, R130, R40 ;  /* 0x00000082b428723c */ /* 0x040fe20000001828 */
[----:B------:R-:W5:Y:S07]  /*e370*/  LDSM.16.M88.4 R128, [R211+0xb900] ;  /* 0x00b90000d380783b */ /* 0x000f6e0000000200 */
[C---:B------:R-:W-:Y:S08]  /*e380*/  HMMA.16816.F32 R44, R180.reuse, R132, R44 ;  /* 0x00000084b42c723c */ /* 0x040ff0000000182c */
[----:B------:R-:W-:Y:S01]  /*e390*/  HMMA.16816.F32 R48, R180, R134, R48 ;  /* 0x00000086b430723c */ /* 0x000fe20000001830 */
[----:B------:R-:W2:Y:S07]  /*e3a0*/  LDSM.16.M88.4 R132, [R211+0xc100] ;  /* 0x00c10000d384783b */ /* 0x000eae0000000200 */
[C---:B----4-:R-:W-:Y:S08]  /*e3b0*/  HMMA.16816.F32 R4, R184.reuse, R136, R4 ;  /* 0x00000088b804723c */ /* 0x050ff00000001804 */
[C---:B------:R-:W-:Y:S01]  /*e3c0*/  HMMA.16816.F32 R8, R184.reuse, R138, R8 ;  /* 0x0000008ab808723c */ /* 0x040fe20000001808 */
[----:B------:R-:W4:Y:S07]  /*e3d0*/  LDSM.16.M88.4 R136, [R211+0xc900] ;  /* 0x00c90000d388783b */ /* 0x000f2e0000000200 */
[C---:B------:R-:W-:Y:S08]  /*e3e0*/  HMMA.16816.F32 R12, R184.reuse, R140, R12 ;  /* 0x0000008cb80c723c */ /* 0x040ff0000000180c */
[C---:B------:R-:W-:Y:S01]  /*e3f0*/  HMMA.16816.F32 R16, R184.reuse, R142, R16 ;  /* 0x0000008eb810723c */ /* 0x040fe20000001810 */
[----:B------:R-:W3:Y:S07]  /*e400*/  LDSM.16.M88.4 R140, [R202+0x3000] ;  /* 0x00300000ca8c783b */ /* 0x000eee0000000200 */
[C---:B-1----:R-:W-:Y:S08]  /*e410*/  HMMA.16816.F32 R20, R184.reuse, R116, R20 ;  /* 0x00000074b814723c */ /* 0x042ff00000001814 */
[C---:B------:R-:W-:Y:S01]  /*e420*/  HMMA.16816.F32 R24, R184.reuse, R118, R24 ;  /* 0x00000076b818723c */ /* 0x040fe20000001818 */
[----:B------:R-:W1:Y:S07]  /*e430*/  LDSM.16.M88.4 R116, [R202+0x3800] ;  /* 0x00380000ca74783b */ /* 0x000e6e0000000200 */
[C---:B--2---:R-:W-:Y:S08]  /*e440*/  HMMA.16816.F32 R28, R184.reuse, R124, R28 ;  /* 0x0000007cb81c723c */ /* 0x044ff0000000181c */
[C---:B------:R-:W-:Y:S08]  /*e450*/  HMMA.16816.F32 R32, R184.reuse, R126, R32 ;  /* 0x0000007eb820723c */ /* 0x040ff00000001820 */
[C---:B------:R-:W-:Y:S08]  /*e460*/  HMMA.16816.F32 R36, R184.reuse, R148, R36 ;  /* 0x00000094b824723c */ /* 0x040ff00000001824 */
[C---:B------:R-:W-:Y:S08]  /*e470*/  HMMA.16816.F32 R40, R184.reuse, R150, R40 ;  /* 0x00000096b828723c */ /* 0x040ff00000001828 */
[C---:B------:R-:W-:Y:S08]  /*e480*/  HMMA.16816.F32 R44, R184.reuse, R152, R44 ;  /* 0x00000098b82c723c */ /* 0x040ff0000000182c */
[----:B------:R-:W-:Y:S08]  /*e490*/  HMMA.16816.F32 R48, R184, R154, R48 ;  /* 0x0000009ab830723c */ /* 0x000ff00000001830 */
[C---:B---3--:R-:W-:Y:S08]  /*e4a0*/  HMMA.16816.F32 R4, R188.reuse, R156, R4 ;  /* 0x0000009cbc04723c */ /* 0x048ff00000001804 */
[C---:B------:R-:W-:Y:S08]  /*e4b0*/  HMMA.16816.F32 R8, R188.reuse, R158, R8 ;  /* 0x0000009ebc08723c */ /* 0x040ff00000001808 */
[C---:B-----5:R-:W-:Y:S08]  /*e4c0*/  HMMA.16816.F32 R12, R188.reuse, R128, R12 ;  /* 0x00000080bc0c723c */ /* 0x060ff0000000180c */
[C---:B------:R-:W-:Y:S08]  /*e4d0*/  HMMA.16816.F32 R16, R188.reuse, R130, R16 ;  /* 0x00000082bc10723c */ /* 0x040ff00000001810 */
[C---:B------:R-:W-:Y:S08]  /*e4e0*/  HMMA.16816.F32 R20, R188.reuse, R132, R20 ;  /* 0x00000084bc14723c */ /* 0x040ff00000001814 */
        /* <DEDUP_REMOVED lines=10> */
[----:B------:R-:W-:Y:S01]  /*e590*/  FMUL.FTZ R0, R4, c[0x0][0x320] ;  /* 0x0000c80004007a20 */ /* 0x000fe20000410000 */
[C---:B------:R-:W-:Y:S03]  /*e5a0*/  HMMA.16816.F32 R16, R192.reuse, R118, R16 ;  /* 0x00000076c010723c */ /* 0x040fe60000001810 */
[----:B------:R-:W-:Y:S02]  /*e5b0*/  FMUL.FTZ R126, R5, c[0x0][0x320] ;  /* 0x0000c800057e7a20 */ /* 0x000fe40000410000 */
[----:B------:R-:W1:Y:S01]  /*e5c0*/  MUFU.TANH R0, R0 ;  /* 0x0000000000007308 */ /* 0x000e620000002400 */
[----:B------:R-:W-:Y:S02]  /*e5d0*/  FMUL.FTZ R124, R6, c[0x0][0x320] ;  /* 0x0000c800067c7a20 */ /* 0x000fe40000410000 */
[----:B------:R-:W-:Y:S04]  /*e5e0*/  FMUL.FTZ R9, R9, c[0x0][0x320] ;  /* 0x0000c80009097a20 */ /* 0x000fe80000410000 */
[----:B------:R-:W-:Y:S02]  /*e5f0*/  FMUL.FTZ R10, R10, c[0x0][0x320] ;  /* 0x0000c8000a0a7a20 */ /* 0x000fe40000410000 */
[----:B------:R-:W-:Y:S01]  /*e600*/  FMUL.FTZ R11, R11, c[0x0][0x320] ;  /* 0x0000c8000b0b7a20 */ /* 0x000fe20000410000 */
[----:B------:R-:W2:Y:S01]  /*e610*/  MUFU.TANH R128, R9 ;  /* 0x0000000900807308 */ /* 0x000ea20000002400 */
[----:B------:R-:W-:Y:S02]  /*e620*/  FMUL.FTZ R125, R7, c[0x0][0x320] ;  /* 0x0000c800077d7a20 */ /* 0x000fe40000410000 */
[----:B------:R-:W3:Y:S01]  /*e630*/  LDSM.16.M88.4 R4, [R202+0x4000] ;  /* 0x00400000ca04783b */ /* 0x000ee20000000200 */
[----:B------:R-:W-:Y:S02]  /*e640*/  FMUL.FTZ R127, R8, c[0x0][0x320] ;  /* 0x0000c800087f7a20 */ /* 0x000fe40000410000 */
[----:B------:R-:W-:Y:S02]  /*e650*/  FMUL.FTZ R118, R12, c[0x0][0x320] ;  /* 0x0000c8000c767a20 */ /* 0x000fe40000410000 */
[----:B------:R-:W-:Y:S02]  /*e660*/  FMUL.FTZ R12, R13, c[0x0][0x320] ;  /* 0x0000c8000d0c7a20 */ /* 0x000fe40000410000 */
[----:B------:R-:W4:Y:S01]  /*e670*/  MUFU.TANH R116, R10 ;  /* 0x0000000a00747308 */ /* 0x000f220000002400 */
        /* <DEDUP_REMOVED lines=9> */
[C---:B---3--:R-:W-:Y:S01]  /*e710*/  HMMA.16816.F32 R20, R192.reuse, R4, R20 ;  /* 0x00000004c014723c */ /* 0x048fe20000001814 */
[----:B-----5:R-:W3:Y:S08]  /*e720*/  LDSM.16.M88.4 R8, [R202+0x4800] ;  /* 0x00480000ca08783b */ /* 0x020ef00000000200 */
[----:B------:R-:W1:Y:S01]  /*e730*/  MUFU.TANH R125, R125 ;  /* 0x0000007d007d7308 */ /* 0x000e620000002400 */
[C---:B------:R-:W-:Y:S01]  /*e740*/  HMMA.16816.F32 R24, R192.reuse, R6, R24 ;  /* 0x00000006c018723c */ /* 0x040fe20000001818 */
[----:B------:R-:W5:Y:S08]  /*e750*/  LDSM.16.M88.4 R4, [R202+0x5000] ;  /* 0x00500000ca04783b */ /* 0x000f700000000200 */
[----:B------:R-:W1:Y:S05]  /*e760*/  MUFU.TANH R127, R127 ;  /* 0x0000007f007f7308 */ /* 0x000e6a0000002400 */
[----:B------:R-:W-:Y:S02]  /*e770*/  FMUL.FTZ R166, R20, c[0x0][0x320] ;  /* 0x0000c80014a67a20 */ /* 0x000fe40000410000 */
[----:B------:R-:W-:Y:S03]  /*e780*/  FMUL.FTZ R21, R21, c[0x0][0x320] ;  /* 0x0000c80015157a20 */ /* 0x000fe60000410000 */
[----:B------:R-:W1:Y:S01]  /*e790*/  MUFU.TANH R118, R118 ;  /* 0x0000007600767308 */ /* 0x000e620000002400 */
[----:B------:R-:W-:Y:S02]  /*e7a0*/  FMUL.FTZ R22, R22, c[0x0][0x320] ;  /* 0x0000c80016167a20 */ /* 0x000fe40000410000 */
[----:B------:R-:W-:Y:S02]  /*e7b0*/  FMUL.FTZ R23, R23, c[0x0][0x320] ;  /* 0x0000c80017177a20 */ /* 0x000fe40000410000 */
[----:B------:R-:W-:Y:S02]  /*e7c0*/  FMUL.FTZ R158, R24, c[0x0][0x320] ;  /* 0x0000c800189e7a20 */ /* 0x000fe40000410000 */
[----:B------:R-:W-:Y:S02]  /*e7d0*/  FMUL.FTZ R25, R25, c[0x0][0x320] ;  /* 0x0000c80019197a20 */ /* 0x000fe40000410000 */
[----:B------:R-:W-:Y:S01]  /*e7e0*/  FMUL.FTZ R26, R26, c[0x0][0x320] ;  /* 0x0000c8001a1a7a20 */ /* 0x000fe20000410000 */
[----:B------:R-:W1:Y:S01]  /*e7f0*/  MUFU.TANH R12, R12 ;  /* 0x0000000c000c7308 */ /* 0x000e620000002400 */
[----:B------:R-:W-:Y:S01]  /*e800*/  FMUL.FTZ R27, R27, c[0x0][0x320] ;  /* 0x0000c8001b1b7a20 */ /* 0x000fe20000410000 */
[C---:B---3--:R-:W-:Y:S08]  /*e810*/  HMMA.16816.F32 R28, R192.reuse, R8, R28 ;  /* 0x00000008c01c723c */ /* 0x048ff0000000181c */
[----:B------:R-:W3:Y:S01]  /*e820*/  MUFU.TANH R163, R163 ;  /* 0x000000a300a37308 */ /* 0x000ee20000002400 */
[C---:B------:R-:W-:Y:S01]  /*e830*/  HMMA.16816.F32 R32, R192.reuse, R10, R32 ;  /* 0x0000000ac020723c */ /* 0x040fe20000001820 */
[----:B------:R-:W1:Y:S01]  /*e840*/  LDSM.16.M88.4 R8, [R202+0x5800] ;  /* 0x00580000ca08783b */ /* 0x000e620000000200 */
[----:B------:R-:W-:Y:S07]  /*e850*/  DEPBAR.LE SB0, 0x0 ;  /* 0x000080000000791a */ /* 0x000fee0000000000 */
[----:B------:R1:W1:Y:S01]  /*e860*/  MUFU.TANH R151, R15 ;  /* 0x0000000f00977308 */ /* 0x0002620000002400 */
[----:B------:R-:W-:Y:S01]  /*e870*/  BAR.SYNC.DEFER_BLOCKING 0x0 ;  /* 0x0000000000007b1d */ /* 0x000fe20000010000 */
[C---:B-----5:R-:W-:Y:S05]  /*e880*/  HMMA.16816.F32 R36, R192.reuse, R4, R36 ;  /* 0x00000004c024723c */ /* 0x060fea0000001824 */
[----:B------:R-:W-:Y:S03]  /*e890*/  FMUL.FTZ R242, R28, c[0x0][0x320] ;  /* 0x0000c8001cf27a20 */ /* 0x000fe60000410000 */
[----:B------:R-:W2:Y:S01]  /*e8a0*/  MUFU.TANH R13, R13 ;  /* 0x0000000d000d7308 */ /* 0x000ea20000002400 */
[C---:B------:R-:W-:Y:S03]  /*e8b0*/  HMMA.16816.F32 R40, R192.reuse, R6, R40 ;  /* 0x00000006c028723c */ /* 0x040fe60000001828 */
[----:B------:R-:W-:Y:S02]  /*e8c0*/  FMUL.FTZ R29, R29, c[0x0][0x320] ;  /* 0x0000c8001d1d7a20 */ /* 0x000fe40000410000 */
[----:B------:R-:W-:Y:S02]  /*e8d0*/  FMUL.FTZ R240, R32, c[0x0][0x320] ;  /* 0x0000c80020f07a20 */ /* 0x000fe40000410000 */
[----:B------:R-:W-:Y:S02]  /*e8e0*/  FMUL.FTZ R30, R30, c[0x0][0x320] ;  /* 0x0000c8001e1e7a20 */ /* 0x000fe40000410000 */
[----:B------:R-:W2:Y:S03]  /*e8f0*/  MUFU.TANH R14, R14 ;  /* 0x0000000e000e7308 */ /* 0x000ea60000002400 */
[----:B------:R-:W-:Y:S02]  /*e900*/  FMUL.FTZ R31, R31, c[0x0][0x320] ;  /* 0x0000c8001f1f7a20 */ /* 0x000fe40000410000 */
[----:B------:R-:W-:Y:S02]  /*e910*/  FMUL.FTZ R33, R33, c[0x0][0x320] ;  /* 0x0000c80021217a20 */ /* 0x000fe40000410000 */
[----:B------:R-:W-:Y:S02]  /*e920*/  FMUL.FTZ R234, R36, c[0x0][0x320] ;  /* 0x0000c80024ea7a20 */ /* 0x000fe40000410000 */
[----:B------:R-:W-:Y:S01]  /*e930*/  FMUL.FTZ R34, R34, c[0x0][0x320] ;  /* 0x0000c80022227a20 */ /* 0x000fe20000410000 */
[----:B------:R2:W2:Y:S01]  /*e940*/  MUFU.TANH R153, R18 ;  /* 0x0000001200997308 */ /* 0x0004a20000002400 */
[----:B------:R-:W-:Y:S01]  /*e950*/  FMUL.FTZ R35, R35, c[0x0][0x320] ;  /* 0x0000c80023237a20 */ /* 0x000fe20000410000 */
[C---:B-1----:R-:W-:Y:S03]  /*e960*/  HMMA.16816.F32 R44, R192.reuse, R8, R44 ;  /* 0x00000008c02c723c */ /* 0x042fe6000000182c */
[----:B------:R-:W-:Y:S02]  /*e970*/  FMUL.FTZ R164, R40, c[0x0][0x320] ;  /* 0x0000c80028a47a20 */ /* 0x000fe40000410000 */
[----:B------:R-:W-:Y:S03]  /*e980*/  FMUL.FTZ R37, R37, c[0x0][0x320] ;  /* 0x0000c80025257a20 */ /* 0x000fe60000410000 */
        /* <DEDUP_REMOVED lines=55> */
[----:B------:R-:W-:Y:S01]  /*ed00*/  @!P1 LEA.HI.X.SX32 R8, R5, UR5, 0x1, P0 ;  /* 0x0000000505089c11 */ /* 0x000fe200080f0eff */
[----:B------:R-:W-:Y:S01]  /*ed10*/  IMAD.MOV R5, RZ, RZ, -R5 ;  /* 0x000000ffff057224 */ /* 0x000fe200078e0a05 */
[----:B------:R-:W-:Y:S03]  /*ed20*/  @!P1 LEA R6, P0, R9, c[0x0][0x2a0], 0x2 ;  /* 0x0000a80009069a11 */ /* 0x000fe600078010ff */
[----:B------:R-:W-:Y:S01]  /*ed30*/  IMAD R216, R5, c[0x0][0x2b8], R216 ;  /* 0x0000ae0005d87a24 */ /* 0x000fe200078e02d8 */
[----:B------:R-:W-:Y:S04]  /*ed40*/  @!P1 LEA.HI.X R7, R9, c[0x0][0x2a4], R8, 0x2, P0 ;  /* 0x0000a90009079a11 */ /* 0x000fe800000f1408 */
[----:B------:R-:W-:Y:S01]  /*ed50*/  SHF.R.S32.HI R5, RZ, 0x1f, R216 ;  /* 0x0000001fff057819 */ /* 0x000fe200000114d8 */
[----:B------:R2:W3:Y:S04]  /*ed60*/  @!P1 LDG.E R215, [R6.64] ;  /* 0x0000002a06d79981 */ /* 0x0004e8000c1e1900 */
[----:B------:R-:W-:Y:S04]  /*ed70*/  IMAD R5, R5, c[0x0][0x1e0], RZ ;  /* 0x0000780005057a24 */ /* 0x000fe800078e02ff */
[C---:B------:R-:W-:Y:S02]  /*ed80*/  IMAD R5, R216.reuse, c[0x0][0x1e4], R5 ;  /* 0x00007900d8057a24 */ /* 0x040fe400078e0205 */
[----:B--2---:R-:W-:Y:S04]  /*ed90*/  IMAD.WIDE.U32 R6, R216, c[0x0][0x1e0], RZ ;  /* 0x00007800d8067a25 */ /* 0x004fe800078e00ff */
[----:B------:R-:W-:Y:S01]  /*eda0*/  IMAD.IADD R7, R7, 0x1, R5 ;  /* 0x0000000107077824 */ /* 0x000fe200078e0205 */
[----:B---3--:R-:W-:Y:S03]  /*edb0*/  SHF.R.S32.HI R5, RZ, 0x1f, R215 ;  /* 0x0000001fff057819 */ /* 0x008fe600000114d7 */
[----:B------:R-:W-:Y:S04]  /*edc0*/  IMAD.WIDE.U32 R6, R215, c[0x0][0x1f0], R6 ;  /* 0x00007c00d7067a25 */ /* 0x000fe800078e0006 */
[----:B------:R-:W-:Y:S01]  /*edd0*/  IMAD R5, R5, c[0x0][0x1f0], RZ ;  /* 0x00007c0005057a24 */ /* 0x000fe200078e02ff */
[----:B------:R-:W-:Y:S03]  /*ede0*/  IADD3 R6, P0, R6, UR40, RZ ;  /* 0x0000002806067c10 */ /* 0x000fe6000ff1e0ff */
[----:B------:R-:W-:Y:S05]  /*edf0*/  IMAD R5, R215, c[0x0][0x1f4], R5 ;  /* 0x00007d00d7057a24 */ /* 0x000fea00078e0205 */
[----:B------:R-:W-:Y:S02]  /*ee00*/  IADD3.X R5, R7, UR9, R5, P0, !PT ;  /* 0x0000000907057c10 */ /* 0x000fe400087fe405 */
[C---:B------:R-:W-:Y:S04]  /*ee10*/  LEA R24, P0, R6.reuse, c[0x0][0x1c8], 0x1 ;  /* 0x0000720006187a11 */ /* 0x040fe800078008ff */
[----:B------:R-:W-:Y:S01]  /*ee20*/  LEA.HI.X R15, R6, c[0x0][0x1cc], R5, 0x1, P0 ;  /* 0x00007300060f7a11 */ /* 0x000fe200000f0c05 */
[----:B------:R-:W2:Y:S04]  /*ee30*/  SHFL.IDX PT, R9, R24, RZ, 0x181f ;  /* 0x00181fff18097589 */ /* 0x000ea800000e0000 */
[----:B------:R-:W3:Y:S04]  /*ee40*/  SHFL.IDX PT, R10, R15, RZ, 0x181f ;  /* 0x00181fff0f0a7589 */ /* 0x000ee800000e0000 */
[----:B------:R-:W4:Y:S04]  /*ee50*/  SHFL.IDX PT, R7, R24, 0x1, 0x181f ;  /* 0x00381f0018077f89 */ /* 0x000f2800000e0000 */
[----:B------:R-:W5:Y:S04]  /*ee60*/  SHFL.IDX PT, R8, R15, 0x1, 0x181f ;  /* 0x00381f000f087f89 */ /* 0x000f6800000e0000 */
[----:B------:R-:W1:Y:S04]  /*ee70*/  SHFL.IDX PT, R5, R24, 0x2, 0x181f ;  /* 0x00581f0018057f89 */ /* 0x000e6800000e0000 */
[----:B------:R-:W1:Y:S01]  /*ee80*/  SHFL.IDX PT, R6, R15, 0x2, 0x181f ;  /* 0x00581f000f067f89 */ /* 0x000e6200000e0000 */
[C---:B--2---:R-:W-:Y:S02]  /*ee90*/  IADD3 R16, P0, R9.reuse, R230, RZ ;  /* 0x000000e609107210 */ /* 0x044fe40007f1e0ff */
[-C--:B------:R-:W-:Y:S03]  /*eea0*/  IADD3 R18, P2, R9, R229.reuse, RZ ;  /* 0x000000e509127210 */ /* 0x080fe60007f5e0ff */
[C-C-:B---3--:R-:W-:Y:S01]  /*eeb0*/  IMAD.X R17, R10.reuse, 0x1, R169.reuse, P0 ;  /* 0x000000010a117824 */ /* 0x148fe200000e06a9 */
[----:B-1----:R-:W-:Y:S02]  /*eec0*/  IADD3.X R19, R10, R232, RZ, P2, !PT ;  /* 0x000000e80a137210 */ /* 0x002fe400017fe4ff */
[CC--:B----4-:R-:W-:Y:S02]  /*eed0*/  IADD3 R20, P0, R7.reuse, R230.reuse, RZ ;  /* 0x000000e607147210 */ /* 0x0d0fe40007f1e0ff */
[----:B------:R1:W-:Y:S01]  /*eee0*/  LDGSTS.E.BYPASS.LTC128B.128 [R217+0x8100], [R16.64], !P5 ;  /* 0x0810000010d97fae */ /* 0x0003e2000e901d6a */
[-C--:B------:R-:W-:Y:S02]  /*eef0*/  IADD3 R22, P6, R7, R229.reuse, RZ ;  /* 0x000000e507167210 */ /* 0x080fe40007fde0ff */
[C---:B-----5:R-:W-:Y:S01]  /*ef00*/  IMAD.X R21, R8.reuse, 0x1, R169, P0 ;  /* 0x0000000108157824 */ /* 0x060fe200000e06a9 */
[----:B------:R1:W-:Y:S01]  /*ef10*/  LDGSTS.E.BYPASS.LTC128B.128 [R217+0xb100], [R18.64], !P4 ;  /* 0x0b10000012d97fae */ /* 0x0003e2000e101d6a */
[C---:B------:R-:W-:Y:S01]  /*ef20*/  IADD3 R10, P2, R5.reuse, R230, RZ ;  /* 0x000000e6050a7210 */ /* 0x040fe20007f5e0ff */
[--C-:B------:R-:W-:Y:S02]  /*ef30*/  IMAD.X R23, R8, 0x1, R232.reuse, P6 ;  /* 0x0000000108177824 */ /* 0x100fe400030e06e8 */
[----:B------:R1:W-:Y:S01]  /*ef40*/  LDGSTS.E.BYPASS.LTC128B.128 [R217+0x9100], [R20.64], !P5 ;  /* 0x0910000014d97fae */ /* 0x0003e2000e901d6a */
[----:B------:R-:W-:Y:S02]  /*ef50*/  IADD3 R24, P0, R5, R229, RZ ;  /* 0x000000e505187210 */ /* 0x000fe40007f1e0ff */
[C---:B------:R-:W-:Y:S01]  /*ef60*/  IADD3.X R11, R6.reuse, R169, RZ, P2, !PT ;  /* 0x000000a9060b7210 */ /* 0x040fe200017fe4ff */
[----:B------:R1:W-:Y:S02]  /*ef70*/  LDGSTS.E.BYPASS.LTC128B.128 [R217+0xc100], [R22.64], !P4 ;  /* 0x0c10000016d97fae */ /* 0x0003e4000e101d6a */
[----:B------:R-:W-:Y:S02]  /*ef80*/  IMAD.X R25, R6, 0x1, R232, P0 ;  /* 0x0000000106197824 */ /* 0x000fe400000e06e8 */
[----:B------:R1:W-:Y:S04]  /*ef90*/  LDGSTS.E.BYPASS.LTC128B.128 [R217+0xa100], [R10.64], !P5 ;  /* 0x0a1000000ad97fae */ /* 0x0003e8000e901d6a */
[----:B------:R1:W-:Y:S02]  /*efa0*/  LDGSTS.E.BYPASS.LTC128B.128 [R217+0xd100], [R24.64], !P4 ;  /* 0x0d10000018d97fae */ /* 0x0003e4000e101d6a */
.L_x_198:
[----:B-1234-:R-:W-:Y:S01]  /*efb0*/  IMAD.MOV.U32 R11, RZ, RZ, R220 ;  /* 0x000000ffff0b7224 */ /* 0x01efe200078e00dc */
[----:B------:R-:W-:Y:S01]  /*efc0*/  PLOP3.LUT P2, PT, PT, PT, UP1, 0x80, 0x0 ;  /* 0x000000000000781c */ /* 0x000fe20003f4f018 */
[----:B------:R-:W0:Y:S01]  /*efd0*/  LDGDEPBAR ;  /* 0x00000000000079af */ /* 0x000e220000000000 */
[----:B------:R-:W-:Y:S01]  /*efe0*/  PLOP3.LUT P0, PT, PT, PT, UP1, 0x80, 0x0 ;  /* 0x000000000000781c */ /* 0x000fe20003f0f018 */
[----:B------:R-:W-:Y:S02]  /*eff0*/  IMAD R16, R168, -0x60, RZ ;  /* 0xffffffa0a8107824 */ /* 0x000fe400078e02ff */
[----:B------:R-:W-:Y:S03]  /*f000*/  IMAD.U32 R7, RZ, RZ, UR11 ;  /* 0x0000000bff077e24 */ /* 0x000fe6000f8e00ff */
[----:B------:R-:W-:Y:S04]  /*f010*/  IADD3 R6, -R221, 0x1, R16 ;  /* 0x00000001dd067810 */ /* 0x000fe80007ffe110 */
[----:B------:R-:W-:Y:S01]  /*f020*/  IADD3 R7, R6, -c[0x0][0x168], R7 ;  /* 0x80005a0006077a10 */ /* 0x000fe20007ffe007 */
[----:B------:R-:W-:Y:S03]  /*f030*/  @P2 IMAD.HI.U32 R5, R220, c[0x0][0x2c8], RZ ;  /* 0x0000b200dc052a27 */ /* 0x000fe600078e00ff */
[C---:B------:R-:W-:Y:S02]  /*f040*/  IADD3 R9, R7.reuse, c[0x0][0x328], RZ ;  /* 0x0000ca0007097a10 */ /* 0x040fe40007ffe0ff */
[----:B------:R-:W-:Y:S01]  /*f050*/  @P0 SHF.R.U32.HI R11, RZ, c[0x0][0x2cc], R5 ;  /* 0x0000b300ff0b0a19 */ /* 0x000fe20000011605 */
[----:B------:R-:W-:Y:S01]  /*f060*/  IMAD.IADD R5, R16, 0x1, -R221 ;  /* 0x0000000110057824 */ /* 0x000fe200078e0add */
[----:B------:R-:W-:Y:S02]  /*f070*/  PLOP3.LUT P0, PT, PT, PT, UP0, 0x40, 0x0 ;  /* 0x000000000000781c */ /* 0x000fe40003f0e808 */
[----:B------:R-:W-:Y:S01]  /*f080*/  IADD3 R7, R7, UR13, RZ ;  /* 0x0000000d07077c10 */ /* 0x000fe2000fffe0ff */
[----:B------:R-:W1:Y:S02]  /*f090*/  SHFL.IDX PT, R8, R11, RZ, 0x1c1f ;  /* 0x001c1fff0b087589 */ /* 0x000e6400000e0000 */
[--C-:B-1----:R-:W-:Y:S02]  /*f0a0*/  IMAD.IADD R17, R9, 0x1, R8.reuse ;  /* 0x0000000109117824 */ /* 0x102fe400078e0208 */
[----:B------:R-:W-:Y:S06]  /*f0b0*/  IMAD.IADD R15, R7, 0x1, R8 ;  /* 0x00000001070f7824 */ /* 0x000fec00078e0208 */
[----:B------:R-:W-:-:S05]  /*f0c0*/  @P0 BRA `(.L_x_199) ;  /* 0x0000019000000947 */ /* 0x000fca0003800000 */
[----:B------:R-:W-:Y:S01]  /*f0d0*/  MOV R6, c[0x0][0x2ac] ;  /* 0x0000ab0000067a02 */ /* 0x000fe20000000f00 */
        /* <DEDUP_REMOVED lines=14> */
.L_x_201:
[----:B------:R-:W-:Y:S04]  /*f1c0*/  MOV R6, c[0x0][0x32c] ;  /* 0x0000cb0000067a02 */ /* 0x000fe80000000f00 */
[----:B------:R-:W-:Y:S11]  /*f1d0*/  ISETP.NE.AND P0, PT, R6, 0x1, PT ;  /* 0x000000010600780c */ /* 0x000ff60003f05270 */
[----:B------:R-:W-:Y:S02]  /*f1e0*/  @!UPT UIADD3 URZ, URZ, URZ, URZ ;  /* 0x0000003f3f3ff290 */ /* 0x000fe4000fffe03f */
[----:B------:R-:W-:Y:S05]  /*f1f0*/  @P0 IMAD.HI.U32 R6, R8, c[0x0][0x330], RZ ;  /* 0x0000cc0008060a27 */ /* 0x000fea00078e00ff */
[----:B------:R-:W-:Y:S02]  /*f200*/  @P0 SHF.R.U32.HI R8, RZ, c[0x0][0x334], R6 ;  /* 0x0000cd00ff080a19 */ /* 0x000fe40000011606 */
.L_x_202:
[----:B------:R-:W-:Y:S05]  /*f210*/  BSYNC B0 ;  /* 0x0000000000007941 */ /* 0x000fea0003800000 */
.L_x_200:
[----:B------:R-:W-:Y:S05]  /*f220*/  IMAD R8, R8, c[0x0][0x32c], R5 ;  /* 0x0000cb0008087a24 */ /* 0x000fea00078e0205 */
[----:B------:R-:W-:Y:S02]  /*f230*/  IADD3 R6, R8, c[0x0][0x32c], RZ ;  /* 0x0000cb0008067a10 */ /* 0x000fe40007ffe0ff */
[----:B------:R-:W-:Y:S02]  /*f240*/  IMNMX R15, R15, R8, !PT ;  /* 0x000000080f0f7217 */ /* 0x000fe40007800200 */
[----:B------:R-:W-:Y:S02]  /*f250*/  IMNMX R17, R17, R6, PT ;  /* 0x0000000611117217 */ /* 0x000fe40003800200 */
.L_x_199:
[C---:B------:R-:W-:Y:S02]  /*f260*/  ISETP.GE.AND P0, PT, R16.reuse, 0x2, PT ;  /* 0x000000021000780c */ /* 0x040fe40003f06270 */
[----:B------:R-:W-:Y:S02]  /*f270*/  ISETP.GE.AND P2, PT, R16, 0x9, PT ;  /* 0x000000091000780c */ /* 0x000fe40003f46270 */
[----:B------:R-:W-:Y:S02]  /*f280*/  LOP3.LUT R226, R226, 0xffefffff, RZ, 0xc0, !PT ;  /* 0xffefffffe2e27812 */ /* 0x000fe400078ec0ff */
[----:B------:R-:W-:Y:S07]  /*f290*/  ISETP.GE.AND P6, PT, R16, 0x59, PT ;  /* 0x000000591000780c */ /* 0x000fee0003fc6270 */
[----:B------:R-:W-:Y:S02]  /*f2a0*/  @P0 LOP3.LUT R226, R226, 0x100000, RZ, 0xfc, !PT ;  /* 0x00100000e2e20812 */ /* 0x000fe400078efcff */
[----:B------:R-:W-:Y:S02]  /*f2b0*/  ISETP.GT.AND P0, PT, R15, 0x1, !P0 ;  /* 0x000000010f00780c */ /* 0x000fe40004704270 */
[----:B------:R-:W-:Y:S02]  /*f2c0*/  LOP3.LUT R226, R226, 0xfff7ffff, RZ, 0xc0, !PT ;  /* 0xfff7ffffe2e27812 */ /* 0x000fe400078ec0ff */
[----:B------:R-:W-:Y:S02]  /*f2d0*/  ISETP.LT.OR P0, PT, R17, 0x2, P0 ;  /* 0x000000021100780c */ /* 0x000fe40000701670 */
[----:B------:R-:W-:Y:S02]  /*f2e0*/  @P2 LOP3.LUT R226, R226, 0x80000, RZ, 0xfc, !PT ;  /* 0x00080000e2e22812 */ /* 0x000fe400078efcff */
[----:B------:R-:W-:Y:S02]  /*f2f0*/  FSEL R126, R126, -INF , !P0 ;  /* 0xff8000007e7e7808 */ /* 0x000fe40004000000 */
[----:B------:R-:W-:Y:S02]  /*f300*/  ISETP.GT.AND P0, PT, R15, 0x8, !P2 ;  /* 0x000000080f00780c */ /* 0x000fe40005704270 */
[----:B------:R-:W-:Y:S02]  /*f310*/  ISETP.GE.AND P2, PT, R16, 0xa, PT ;  /* 0x0000000a1000780c */ /* 0x000fe40003f46270 */
        /* <DEDUP_REMOVED lines=33> */
[----:B------:R-:W-:Y:S01]  /*f530*/  ISETP.GT.AND P0, PT, R15, 0x20, !P2 ;  /* 0x000000200f00780c */ /* 0x000fe20005704270 */
[----:B------:R-:W1:Y:S03]  /*f540*/  SHFL.IDX PT, R14, R11, 0x1, 0x1c1f ;  /* 0x003c1f000b0e7f89 */ /* 0x000e6600000e0000 */
        /* <DEDUP_REMOVED lines=8> */
[----:B------:R-:W-:Y:S01]  /*f5d0*/  ISETP.GE.AND P2, PT, R16, 0x29, PT ;  /* 0x000000291000780c */ /* 0x000fe20003f46270 */
[--C-:B-1----:R-:W-:Y:S01]  /*f5e0*/  IMAD.IADD R12, R7, 0x1, R14.reuse ;  /* 0x00000001070c7824 */ /* 0x102fe200078e020e */
        /* <DEDUP_REMOVED lines=71> */
[----:B------:R-:W-:Y:S02]  /*fa60*/  @P2 LOP3.LUT R226, R226, 0x1, RZ, 0xfc, !PT ;  /* 0x00000001e2e22812 */ /* 0x000fe400078efcff */
[----:B------:R-:W-:Y:S02]  /*fa70*/  ISETP.GE.AND P2, PT, R16, 0x1, PT ;  /* 0x000000011000780c */ /* 0x000fe40003f46270 */
[----:B------:R-:W-:Y:S02]  /*fa80*/  ISETP.GT.AND P0, PT, R15, 0x58, !P6 ;  /* 0x000000580f00780c */ /* 0x000fe40007704270 */
[----:B------:R-:W-:Y:S02]  /*fa90*/  LOP3.LUT R226, R226, 0xffdfffff, RZ, 0xc0, !PT ;  /* 0xffdfffffe2e27812 */ /* 0x000fe400078ec0ff */
[----:B------:R-:W-:Y:S04]  /*faa0*/  ISETP.LT.OR P0, PT, R17, 0x59, P0 ;  /* 0x000000591100780c */ /* 0x000fe80000701670 */
[----:B------:R-:W-:Y:S02]  /*fab0*/  FSEL R142, R142, -INF , !P0 ;  /* 0xff8000008e8e7808 */ /* 0x000fe40004000000 */
[----:B------:R-:W-:Y:S02]  /*fac0*/  ISETP.GT.AND P0, PT, R15, RZ, !P2 ;  /* 0x000000ff0f00720c */ /* 0x000fe40005704270 */
[----:B------:R-:W-:Y:S02]  /*fad0*/  @P2 LOP3.LUT R226, R226, 0x200000, RZ, 0xfc, !PT ;  /* 0x00200000e2e22812 */ /* 0x000fe400078efcff */
[----:B------:R-:W-:Y:S02]  /*fae0*/  ISETP.LT.OR P0, PT, R17, 0x1, P0 ;  /* 0x000000011100780c */ /* 0x000fe40000701670 */
[----:B------:R-:W-:Y:S02]  /*faf0*/  ISETP.GE.AND P2, PT, R16, 0x5a, PT ;  /* 0x0000005a1000780c */ /* 0x000fe40003f46270 */
[----:B------:R-:W-:Y:S01]  /*fb00*/  FSEL R10, R0, -INF , !P0 ;  /* 0xff800000000a7808 */ /* 0x000fe20004000000 */
[----:B------:R-:W-:Y:S01]  /*fb10*/  IMAD.IADD R0, R9, 0x1, R14 ;  /* 0x0000000109007824 */ /* 0x000fe200078e020e */
[----:B------:R-:W-:Y:S04]  /*fb20*/  ISETP.GT.AND P0, PT, R15, 0x59, !P2 ;  /* 0x000000590f00780c */ /* 0x000fe80005704270 */
[----:B------:R-:W-:Y:S04]  /*fb30*/  ISETP.LT.OR P0, PT, R17, 0x5a, P0 ;  /* 0x0000005a1100780c */ /* 0x000fe80000701670 */
[----:B------:R-:W-:Y:S02]  /*fb40*/  FSEL R140, R140, -INF , !P0 ;  /* 0xff8000008c8c7808 */ /* 0x000fe40004000000 */
[----:B------:R-:W-:Y:S11]  /*fb50*/  PLOP3.LUT P0, PT, PT, PT, UP0, 0x40, 0x0 ;  /* 0x000000000000781c */ /* 0x000ff60003f0e808 */
[----:B------:R-:W-:Y:S02]  /*fb60*/  @!UPT UIADD3 URZ, URZ, URZ, URZ ;  /* 0x0000003f3f3ff290 */ /* 0x000fe4000fffe03f */
        /* <DEDUP_REMOVED lines=16> */
.L_x_205:
[----:B------:R-:W-:Y:S04]  /*fc70*/  MOV R7, c[0x0][0x32c] ;  /* 0x0000cb0000077a02 */ /* 0x000fe80000000f00 */
[----:B------:R-:W-:Y:S11]  /*fc80*/  ISETP.NE.AND P0, PT, R7, 0x1, PT ;  /* 0x000000010700780c */ /* 0x000ff60003f05270 */
[----:B------:R-:W-:Y:S02]  /*fc90*/  @!UPT UIADD3 URZ, URZ, URZ, URZ ;  /* 0x0000003f3f3ff290 */ /* 0x000fe4000fffe03f */
[----:B------:R-:W-:Y:S05]  /*fca0*/  @P0 IMAD.HI.U32 R7, R14, c[0x0][0x330], RZ ;  /* 0x0000cc000e070a27 */ /* 0x000fea00078e00ff */
[----:B------:R-:W-:Y:S02]  /*fcb0*/  @P0 SHF.R.U32.HI R14, RZ, c[0x0][0x334], R7 ;  /* 0x0000cd00ff0e0a19 */ /* 0x000fe40000011607 */
.L_x_206:
[----:B------:R-:W-:Y:S05]  /*fcc0*/  BSYNC B0 ;  /* 0x0000000000007941 */ /* 0x000fea0003800000 */
.L_x_204:
[----:B------:R-:W-:Y:S05]  /*fcd0*/  IMAD R5, R14, c[0x0][0x32c], R5 ;  /* 0x0000cb000e057a24 */ /* 0x000fea00078e0205 */
[----:B------:R-:W-:Y:S02]  /*fce0*/  IADD3 R7, R5, c[0x0][0x32c], RZ ;  /* 0x0000cb0005077a10 */ /* 0x000fe40007ffe0ff */
[----:B------:R-:W-:Y:S02]  /*fcf0*/  IMNMX R12, R12, R5, !PT ;  /* 0x000000050c0c7217 */ /* 0x000fe40007800200 */
[----:B------:R-:W-:Y:S02]  /*fd00*/  IMNMX R0, R0, R7, PT ;  /* 0x0000000700007217 */ /* 0x000fe40003800200 */
.L_x_203:
[----:B------:R-:W-:Y:S01]  /*fd10*/  LOP3.LUT P0, RZ, R226, 0x200000, RZ, 0xc0, !PT ;  /* 0x00200000e2ff7812 */ /* 0x000fe2000780c0ff */
[----:B------:R-:W-:Y:S01]  /*fd20*/  LDSM.16.MT88.4 R20, [R210+0x100] ;  /* 0x00010000d214783b */ /* 0x000fe20000004200 */
[----:B------:R-:W-:Y:S02]  /*fd30*/  FMNMX.FTZ R5, R10, R3, !PT ;  /* 0x000000030a057209 */ /* 0x000fe40007810000 */
[----:B------:R-:W-:Y:S02]  /*fd40*/  ISETP.GT.AND P0, PT, R12, RZ, !P0 ;  /* 0x000000ff0c00720c */ /* 0x000fe40004704270 */
[----:B------:R-:W-:Y:S02]  /*fd50*/  FMNMX.FTZ R5, R126, R5, !PT ;  /* 0x000000057e057209 */ /* 0x000fe40007810000 */
[----:B------:R-:W-:Y:S01]  /*fd60*/  ISETP.LT.OR P0, PT, R0, 0x1, P0 ;  /* 0x000000010000780c */ /* 0x000fe20000701670 */
        /* <DEDUP_REMOVED lines=9> */
[----:B------:R-:W-:Y:S01]  /*fe00*/  FMNMX.FTZ R5, R42, R5, !PT ;  /* 0x000000052a057209 */ /* 0x000fe20007810000 */
[----:B------:R-:W-:Y:S01]  /*fe10*/  LDSM.16.MT88.4 R44, [R212+0x3100] ;  /* 0x00310000d42c783b */ /* 0x000fe20000004200 */
        /* <DEDUP_REMOVED lines=62> */
[----:B------:R-:W-:Y:S02]  /*10200*/  ISETP.GT.AND P6, PT, R12, 0x58, !P6 ;  /* 0x000000580c00780c */ /* 0x000fe400077c4270 */
        /* <DEDUP_REMOVED lines=11> */
[C---:B------:R-:W-:Y:S02]  /*102c0*/  ISETP.LT.OR P6, PT, R0.reuse, 0x59, P6 ;  /* 0x000000590000780c */ /* 0x040fe400037c1670 */
[----:B------:R-:W-:Y:S02]  /*102d0*/  ISETP.LT.OR P0, PT, R0, 0x31, P0 ;  /* 0x000000310000780c */ /* 0x000fe40000701670 */
[----:B------:R-:W-:Y:S02]  /*102e0*/  FMNMX.FTZ R14, R140, R5, !PT ;  /* 0x000000058c0e7209 */ /* 0x000fe40007810000 */
[----:B------:R-:W-:Y:S02]  /*102f0*/  FSEL R237, R237, -INF , !P0 ;  /* 0xff800000eded7808 */ /* 0x000fe40004000000 */
[----:B------:R-:W-:Y:S01]  /*10300*/  LOP3.LUT P0, RZ, R226, 0x100, RZ, 0xc0, !PT ;  /* 0x00000100e2ff7812 */ /* 0x000fe2000780c0ff */
[----:B------:R-:W1:Y:S01]  /*10310*/  SHFL.BFLY PT, R5, R14, 0x2, 0x1f ;  /* 0x0c401f000e057f89 */ /* 0x000e6200000e0000 */
[----:B------:R-:W-:Y:S02]  /*10320*/  FMNMX.FTZ R16, R237, R16, !PT ;  /* 0x00000010ed107209 */ /* 0x000fe40007810000 */
[----:B------:R-:W-:Y:S02]  /*10330*/  ISETP.GT.AND P0, PT, R12, 0x31, !P0 ;  /* 0x000000310c00780c */ /* 0x000fe40004704270 */
[C---:B------:R-:W-:Y:S02]  /*10340*/  ISETP.LT.OR P2, PT, R0.reuse, 0x5a, P2 ;  /* 0x0000005a0000780c */ /* 0x040fe40001741670 */
[----:B------:R-:W-:Y:S02]  /*10350*/  ISETP.LT.OR P0, PT, R0, 0x32, P0 ;  /* 0x000000320000780c */ /* 0x000fe40000701670 */
[----:B------:R-:W-:Y:S02]  /*10360*/  FSEL R135, R135, -INF , !P6 ;  /* 0xff80000087877808 */ /* 0x000fe40007000000 */
[----:B------:R-:W-:Y:S02]  /*10370*/  FSEL R241, R241, -INF , !P0 ;  /* 0xff800000f1f17808 */ /* 0x000fe40004000000 */
[----:B------:R-:W-:Y:S02]  /*10380*/  LOP3.LUT P0, RZ, R226, 0x80, RZ, 0xc0, !PT ;  /* 0x00000080e2ff7812 */ /* 0x000fe4000780c0ff */
[----:B------:R-:W-:Y:S02]  /*10390*/  FMNMX.FTZ R16, R241, R16, !PT ;  /* 0x00000010f1107209 */ /* 0x000fe40007810000 */
[----:B------:R-:W-:Y:S02]  /*103a0*/  ISETP.GT.AND P0, PT, R12, 0x38, !P0 ;  /* 0x000000380c00780c */ /* 0x000fe40004704270 */
[----:B------:R-:W-:Y:S02]  /*103b0*/  FSEL R117, R4, -INF , !P2 ;  /* 0xff80000004757808 */ /* 0x000fe40005000000 */
        /* <DEDUP_REMOVED lines=34> */
[----:B------:R-:W-:Y:S02]  /*105e0*/  ISETP.GT.AND P0, PT, R12, 0x51, !P0 ;  /* 0x000000510c00780c */ /* 0x000fe40004704270 */
[----:B-1----:R-:W-:Y:S02]  /*105f0*/  FMNMX.FTZ R12, R14, R5, !PT ;  /* 0x000000050e0c7209 */ /* 0x002fe40007810000 */
[----:B------:R-:W-:Y:S03]  /*10600*/  ISETP.LT.OR P0, PT, R0, 0x52, P0 ;  /* 0x000000520000780c */ /* 0x000fe60000701670 */
[----:B------:R-:W1:Y:S01]  /*10610*/  SHFL.BFLY PT, R15, R12, 0x1, 0x1f ;  /* 0x0c201f000c0f7f89 */ /* 0x000e6200000e0000 */
[----:B------:R-:W-:Y:S04]  /*10620*/  FSEL R139, R139, -INF , !P0 ;  /* 0xff8000008b8b7808 */ /* 0x000fe80004000000 */
[----:B------:R-:W-:Y:S04]  /*10630*/  FMNMX.FTZ R0, R139, R16, !PT ;  /* 0x000000108b007209 */ /* 0x000fe80007810000 */
[----:B------:R-:W-:Y:S04]  /*10640*/  FMNMX.FTZ R0, R135, R0, !PT ;  /* 0x0000000087007209 */ /* 0x000fe80007810000 */
[----:B------:R-:W-:Y:S05]  /*10650*/  FMNMX.FTZ R7, R117, R0, !PT ;  /* 0x0000000075077209 */ /* 0x000fea0007810000 */
[----:B------:R-:W2:Y:S01]  /*10660*/  SHFL.BFLY PT, R4, R7, 0x2, 0x1f ;  /* 0x0c401f0007047f89 */ /* 0x000ea200000e0000 */
[----:B-1----:R-:W-:Y:S04]  /*10670*/  FMNMX.FTZ R0, R12, R15, !PT ;  /* 0x0000000f0c007209 */ /* 0x002fe80007810000 */
[C---:B------:R-:W-:Y:S01]  /*10680*/  FSETP.NEU.FTZ.AND P0, PT, R0.reuse, -INF , PT ;  /* 0xff8000000000780b */ /* 0x040fe20003f1d000 */
[----:B------:R-:W-:Y:S05]  /*10690*/  FMUL.FTZ R149, R0, c[0x0][0x2d0] ;  /* 0x0000b40000957a20 */ /* 0x000fea0000410000 */
[----:B------:R-:W-:Y:S05]  /*106a0*/  FSEL R149, R149, RZ, P0 ;  /* 0x000000ff95957208 */ /* 0x000fea0000000000 */
[--C-:B------:R-:W-:Y:S01]  /*106b0*/  FFMA.FTZ R118, R6, c[0x0][0x2d0], -R149.reuse ;  /* 0x0000b40006767a23 */ /* 0x100fe20000010895 */
[----:B------:R-:W-:Y:S01]  /*106c0*/  FSEL R6, R0, RZ, P0 ;  /* 0x000000ff00067208 */ /* 0x000fe20000000000 */
[--C-:B------:R-:W-:Y:S01]  /*106d0*/  FFMA.FTZ R128, R10, c[0x0][0x2d0], -R149.reuse ;  /* 0x0000b4000a807a23 */ /* 0x100fe20000010895 */
[----:B--2---:R-:W-:Y:S01]  /*106e0*/  FMNMX.FTZ R5, R7, R4, !PT ;  /* 0x0000000407057209 */ /* 0x004fe20007810000 */
[----:B------:R-:W-:Y:S02]  /*106f0*/  FFMA.FTZ R129, R8, c[0x0][0x2d0], -R149 ;  /* 0x0000b40008817a23 */ /* 0x000fe40000010895 */
[----:B------:R-:W-:Y:S01]  /*10700*/  FADD.FTZ R3, -R6, R3 ;  /* 0x0000000306037221 */ /* 0x000fe20000010100 */
[----:B------:R-:W-:Y:S01]  /*10710*/  MUFU.EX2 R118, R118 ;  /* 0x0000007600767308 */ /* 0x000fe20000000800 */
[----:B------:R-:W1:Y:S01]  /*10720*/  SHFL.BFLY PT, R4, R5, 0x1, 0x1f ;  /* 0x0c201f0005047f89 */ /* 0x000e6200000e0000 */
[--C-:B------:R-:W-:Y:S02]  /*10730*/  FFMA.FTZ R119, R126, c[0x0][0x2d0], -R149.reuse ;  /* 0x0000b4007e777a23 */ /* 0x100fe40000010895 */
[--C-:B------:R-:W-:Y:S02]  /*10740*/  FFMA.FTZ R136, R42, c[0x0][0x2d0], -R149.reuse ;  /* 0x0000b4002a887a23 */ /* 0x100fe40000010895 */
[--C-:B------:R-:W-:Y:S02]  /*10750*/  FFMA.FTZ R137, R40, c[0x0][0x2d0], -R149.reuse ;  /* 0x0000b40028897a23 */ /* 0x100fe40000010895 */
[--C-:B------:R-:W-:Y:S02]  /*10760*/  FFMA.FTZ R138, R50, c[0x0][0x2d0], -R149.reuse ;  /* 0x0000b400328a7a23 */ /* 0x100fe40000010895 */
        /* <DEDUP_REMOVED lines=9> */
[----:B-1----:R-:W-:Y:S01]  /*10800*/  FMNMX.FTZ R116, R5, R4, !PT ;  /* 0x0000000405747209 */ /* 0x002fe20007810000 */
[----:B------:R-:W-:Y:S02]  /*10810*/  FMUL.FTZ R4, R3, c[0x0][0x2d0] ;  /* 0x0000b40003047a20 */ /* 0x000fe40000410000 */
[--C-:B------:R-:W-:Y:S01]  /*10820*/  FFMA.FTZ R152, R152, c[0x0][0x2d0], -R149.reuse ;  /* 0x0000b40098987a23 */ /* 0x100fe20000010895 */
[C---:B------:R-:W-:Y:S01]  /*10830*/  FSETP.NEU.FTZ.AND P0, PT, R116.reuse, -INF , PT ;  /* 0xff8000007400780b */ /* 0x040fe20003f1d000 */
[----:B------:R-:W-:Y:S01]  /*10840*/  FMUL.FTZ R134, R116, c[0x0][0x2d0] ;  /* 0x0000b40074867a20 */ /* 0x000fe20000410000 */
[----:B------:R-:W1:Y:S01]  /*10850*/  MUFU.EX2 R3, R4 ;  /* 0x0000000400037308 */ /* 0x000e620000000800 */
[--C-:B------:R-:W-:Y:S01]  /*10860*/  FFMA.FTZ R142, R142, c[0x0][0x2d0], -R149.reuse ;  /* 0x0000b4008e8e7a23 */ /* 0x100fe20000010895 */
[----:B------:R-:W-:Y:S02]  /*10870*/  FSEL R5, R116, RZ, P0 ;  /* 0x000000ff74057208 */ /* 0x000fe40000000000 */
[----:B------:R-:W-:Y:S02]  /*10880*/  FSEL R134, R134, RZ, P0 ;  /* 0x000000ff86867208 */ /* 0x000fe40000000000 */
[----:B------:R-:W-:Y:S01]  /*10890*/  ISETP.GT.AND P0, PT, R168, UR6, PT ;  /* 0x00000006a8007c0c */ /* 0x000fe2000bf04270 */
[----:B------:R-:W-:Y:S02]  /*108a0*/  FADD.FTZ R5, -R5, R2 ;  /* 0x0000000205057221 */ /* 0x000fe40000010100 */
[--C-:B------:R-:W-:Y:S01]  /*108b0*/  FFMA.FTZ R133, R13, c[0x0][0x2d0], -R134.reuse ;  /* 0x0000b4000d857a23 */ /* 0x100fe20000010886 */
[----:B------:R-:W3:Y:S01]  /*108c0*/  MUFU.EX2 R129, R129 ;  /* 0x0000008100817308 */ /* 0x000ee20000000800 */
[----:B------:R-:W4:Y:S01]  /*108d0*/  LDSM.16.MT88.4 R12, [R212+0x100] ;  /* 0x00010000d40c783b */ /* 0x000f220000004200 */
[--C-:B------:R-:W-:Y:S01]  /*108e0*/  FFMA.FTZ R131, R11, c[0x0][0x2d0], -R134.reuse ;  /* 0x0000b4000b837a23 */ /* 0x100fe20000010886 */
[----:B--2---:R-:W-:Y:S01]  /*108f0*/  F2FP.PACK_AB R124, R119, R128 ;  /* 0x00000080777c723e */ /* 0x004fe200000000ff */
[--C-:B------:R-:W-:Y:S02]  /*10900*/  FFMA.FTZ R130, R9, c[0x0][0x2d0], -R134.reuse ;  /* 0x0000b40009827a23 */ /* 0x100fe40000010886 */
[--C-:B------:R-:W-:Y:S02]  /*10910*/  FFMA.FTZ R132, R125, c[0x0][0x2d0], -R134.reuse ;  /* 0x0000b4007d847a23 */ /* 0x100fe40000010886 */
[----:B------:R-:W-:Y:S02]  /*10920*/  FMUL.FTZ R2, R5, c[0x0][0x2d0] ;  /* 0x0000b40005027a20 */ /* 0x000fe40000410000 */
[----:B------:R-:W-:Y:S01]  /*10930*/  MUFU.EX2 R133, R133 ;  /* 0x0000008500857308 */ /* 0x000fe20000000800 */
[--C-:B------:R-:W-:Y:S02]  /*10940*/  FFMA.FTZ R161, R161, c[0x0][0x2d0], -R134.reuse ;  /* 0x0000b400a1a17a23 */ /* 0x100fe40000010886 */
[--C-:B------:R-:W-:Y:S02]  /*10950*/  FFMA.FTZ R157, R157, c[0x0][0x2d0], -R134.reuse ;  /* 0x0000b4009d9d7a23 */ /* 0x100fe40000010886 */
[C---:B-1----:R-:W-:Y:S02]  /*10960*/  FMUL.FTZ R4, R3.reuse, R112 ;  /* 0x0000007003047220 */ /* 0x042fe40000410000 */
[C---:B------:R-:W-:Y:S02]  /*10970*/  FMUL.FTZ R5, R3.reuse, R113 ;  /* 0x0000007103057220 */ /* 0x040fe40000410000 */
[C---:B------:R-:W-:Y:S01]  /*10980*/  FMUL.FTZ R8, R3.reuse, R108 ;  /* 0x0000006c03087220 */ /* 0x040fe20000410000 */
[----:B------:R-:W1:Y:S01]  /*10990*/  MUFU.EX2 R2, R2 ;  /* 0x0000000200027308 */ /* 0x000e620000000800 */
[C---:B------:R-:W-:Y:S02]  /*109a0*/  FMUL.FTZ R9, R3.reuse, R109 ;  /* 0x0000006d03097220 */ /* 0x040fe40000410000 */
[----:B------:R-:W-:Y:S01]  /*109b0*/  FMUL.FTZ R16, R3, R100 ;  /* 0x0000006403107220 */ /* 0x000fe20000410000 */
[----:B---3--:R-:W-:Y:S01]  /*109c0*/  F2FP.PACK_AB R126, R129, R118 ;  /* 0x00000076817e723e */ /* 0x008fe200000000ff */
[C---:B------:R-:W-:Y:S02]  /*109d0*/  FMUL.FTZ R17, R3.reuse, R101 ;  /* 0x0000006503117220 */ /* 0x040fe40000410000 */
[C---:B------:R-:W-:Y:S02]  /*109e0*/  FMUL.FTZ R24, R3.reuse, R92 ;  /* 0x0000005c03187220 */ /* 0x040fe40000410000 */
[C---:B------:R-:W-:Y:S01]  /*109f0*/  FMUL.FTZ R25, R3.reuse, R93 ;  /* 0x0000005d03197220 */ /* 0x040fe20000410000 */
[----:B------:R-:W2:Y:S01]  /*10a00*/  MUFU.EX2 R132, R132 ;  /* 0x0000008400847308 */ /* 0x000ea20000000800 */
        /* <DEDUP_REMOVED lines=14> */
[----:B--2---:R-:W-:Y:S01]  /*10af0*/  F2FP.PACK_AB R125, R132, R133 ;  /* 0x00000085847d723e */ /* 0x004fe200000000ff */
        /* <DEDUP_REMOVED lines=12> */
[----:B------:R-:W-:Y:S01]  /*10bc0*/  FMUL.FTZ R51, R2, R71 ;  /* 0x0000004702337220 */ /* 0x000fe20000410000 */
[----:B------:R-:W2:Y:S01]  /*10bd0*/  LDSM.16.MT88.4 R84, [R210+0x3100] ;  /* 0x00310000d254783b */ /* 0x000ea20000004200 */
[C---:B------:R-:W-:Y:S01]  /*10be0*/  FMUL.FTZ R53, R3.reuse, R53 ;  /* 0x0000003503357220 */ /* 0x040fe20000410000 */
[----:B-1----:R-:W-:Y:S01]  /*10bf0*/  F2FP.PACK_AB R127, R130, R131 ;  /* 0x00000083827f723e */ /* 0x002fe200000000ff */
[C---:B------:R-:W-:Y:S02]  /*10c00*/  FMUL.FTZ R54, R2.reuse, R54 ;  /* 0x0000003602367220 */ /* 0x040fe40000410000 */
[C---:B------:R-:W-:Y:S02]  /*10c10*/  FMUL.FTZ R55, R2.reuse, R55 ;  /* 0x0000003702377220 */ /* 0x040fe40000410000 */
[C---:B------:R-:W-:Y:S01]  /*10c20*/  FMUL.FTZ R56, R3.reuse, R56 ;  /* 0x0000003803387220 */ /* 0x040fe20000410000 */
[----:B------:R-:W1:Y:S01]  /*10c30*/  LDSM.16.MT88.4 R76, [R209+0x3100] ;  /* 0x00310000d14c783b */ /* 0x000e620000004200 */
[C---:B----4-:R-:W-:Y:S01]  /*10c40*/  HMMA.16816.F32 R4, R124.reuse, R12, R4 ;  /* 0x0000000c7c04723c */ /* 0x050fe20000001804 */
[----:B------:R-:W-:Y:S04]  /*10c50*/  MUFU.EX2 R161, R161 ;  /* 0x000000a100a17308 */ /* 0x000fe80000000800 */
[C---:B------:R-:W-:Y:S02]  /*10c60*/  FMUL.FTZ R57, R3.reuse, R57 ;  /* 0x0000003903397220 */ /* 0x040fe40000410000 */
[----:B------:R-:W3:Y:S01]  /*10c70*/  LDSM.16.MT88.4 R68, [R208+0x3100] ;  /* 0x00310000d044783b */ /* 0x000ee20000004200 */
[C---:B------:R-:W-:Y:S03]  /*10c80*/  HMMA.16816.F32 R8, R124.reuse, R14, R8 ;  /* 0x0000000e7c08723c */ /* 0x040fe60000001808 */
[----:B------:R-:W-:Y:S01]  /*10c90*/  MUFU.EX2 R157, R157 ;  /* 0x0000009d009d7308 */ /* 0x000fe20000000800 */
[C---:B------:R-:W-:Y:S02]  /*10ca0*/  FMUL.FTZ R12, R3.reuse, R104 ;  /* 0x00000068030c7220 */ /* 0x040fe40000410000 */
[C---:B------:R-:W-:Y:S01]  /*10cb0*/  FMUL.FTZ R13, R3.reuse, R105 ;  /* 0x00000069030d7220 */ /* 0x040fe20000410000 */
[----:B------:R-:W-:Y:S01]  /*10cc0*/  LDSM.16.MT88.4 R100, [R210+0x2900] ;  /* 0x00290000d264783b */ /* 0x000fe20000004200 */
[C---:B------:R-:W-:Y:S04]  /*10cd0*/  FMUL.FTZ R14, R2.reuse, R106 ;  /* 0x0000006a020e7220 */ /* 0x040fe80000410000 */
[C---:B------:R-:W-:Y:S01]  /*10ce0*/  FMUL.FTZ R15, R2.reuse, R107 ;  /* 0x0000006b020f7220 */ /* 0x040fe20000410000 */
[----:B------:R-:W-:Y:S01]  /*10cf0*/  MUFU.EX2 R136, R136 ;  /* 0x0000008800887308 */ /* 0x000fe20000000800 */
[C---:B------:R-:W-:Y:S02]  /*10d00*/  FMUL.FTZ R58, R2.reuse, R58 ;  /* 0x0000003a023a7220 */ /* 0x040fe40000410000 */
[C---:B------:R-:W-:Y:S02]  /*10d10*/  FMUL.FTZ R59, R2.reuse, R59 ;  /* 0x0000003b023b7220 */ /* 0x040fe40000410000 */
[C---:B------:R-:W-:Y:S01]  /*10d20*/  FMUL.FTZ R60, R3.reuse, R60 ;  /* 0x0000003c033c7220 */ /* 0x040fe20000410000 */
[C---:B------:R-:W-:Y:S03]  /*10d30*/  HMMA.16816.F32 R12, R124.reuse, R20, R12 ;  /* 0x000000147c0c723c */ /* 0x040fe6000000180c */
[C---:B------:R-:W-:Y:S01]  /*10d40*/  FMUL.FTZ R61, R3.reuse, R61 ;  /* 0x0000003d033d7220 */ /* 0x040fe20000410000 */
[----:B------:R-:W4:Y:S01]  /*10d50*/  MUFU.EX2 R137, R137 ;  /* 0x0000008900897308 */ /* 0x000f220000000800 */
        /* <DEDUP_REMOVED lines=31> */
[----:B------:R-:W5:Y:S01]  /*10f50*/  MUFU.EX2 R151, R151 ;  /* 0x0000009700977308 */ /* 0x000f620000000800 */
        /* <DEDUP_REMOVED lines=16> */
[----:B------:R-:W3:Y:S01]  /*11060*/  MUFU.EX2 R159, R159 ;  /* 0x0000009f009f7308 */ /* 0x000ee20000000800 */
[----:B------:R-:W4:Y:S01]  /*11070*/  LDSM.16.MT88.4 R72, [R212+0x900] ;  /* 0x00090000d448783b */ /* 0x000f220000004200 */
[--C-:B------:R-:W-:Y:S02]  /*11080*/  FFMA.FTZ R171, R171, c[0x0][0x2d0], -R134.reuse ;  /* 0x0000b400abab7a23 */ /* 0x100fe40000010886 */
[--C-:B------:R-:W-:Y:S02]  /*11090*/  FFMA.FTZ R231, R242, c[0x0][0x2d0], -R149.reuse ;  /* 0x0000b400f2e77a23 */ /* 0x100fe40000010895 */
[C---:B--2---:R-:W-:Y:S03]  /*110a0*/  HMMA.16816.F32 R44, R124.reuse, R84, R44 ;  /* 0x000000547c2c723c */ /* 0x044fe6000000182c */
[--C-:B------:R-:W-:Y:S01]  /*110b0*/  FFMA.FTZ R233, R240, c[0x0][0x2d0], -R149.reuse ;  /* 0x0000b400f0e97a23 */ /* 0x100fe20000010895 */
[----:B------:R-:W2:Y:S01]  /*110c0*/  MUFU.EX2 R163, R163 ;  /* 0x000000a300a37308 */ /* 0x000ea20000000800 */
        /* <DEDUP_REMOVED lines=15> */
[C---:B---3--:R-:W-:Y:S04]  /*111c0*/  HMMA.16816.F32 R60, R124.reuse, R68, R60 ;  /* 0x000000447c3c723c */ /* 0x048fe8000000183c */
[----:B------:R-:W-:Y:S01]  /*111d0*/  MUFU.EX2 R235, R235 ;  /* 0x000000eb00eb7308 */ /* 0x000fe20000000800 */
[--C-:B------:R-:W-:Y:S02]  /*111e0*/  FFMA.FTZ R155, R150, c[0x0][0x2d0], -R149.reuse ;  /* 0x0000b400969b7a23 */ /* 0x100fe40000010895 */
[----:B----4-:R-:W-:Y:S01]  /*111f0*/  F2FP.PACK_AB R68, R137, R136 ;  /* 0x000000888944723e */ /* 0x010fe200000000ff */
[----:B------:R-:W-:Y:S04]  /*11200*/  HMMA.16816.F32 R64, R124, R70, R64 ;  /* 0x000000467c40723c */ /* 0x000fe80000001840 */
[----:B-----5:R-:W-:Y:S01]  /*11210*/  F2FP.PACK_AB R69, R151, R148 ;  /* 0x000000949745723e */ /* 0x020fe200000000ff */
[----:B------:R-:W-:Y:S01]  /*11220*/  FFMA.FTZ R149, R140, c[0x0][0x2d0], -R149 ;  /* 0x0000b4008c957a23 */ /* 0x000fe20000010895 */
[----:B------:R-:W-:Y:S01]  /*11230*/  MUFU.EX2 R162, R162 ;  /* 0x000000a200a27308 */ /* 0x000fe20000000800 */
[----:B------:R-:W-:Y:S01]  /*11240*/  F2FP.PACK_AB R70, R141, R138 ;  /* 0x0000008a8d46723e */ /* 0x000fe200000000ff */
[--C-:B------:R-:W-:Y:S01]  /*11250*/  FFMA.FTZ R140, R143, c[0x0][0x2d0], -R134.reuse ;  /* 0x0000b4008f8c7a23 */ /* 0x100fe20000010886 */
[----:B------:R-:W-:Y:S03]  /*11260*/  F2FP.PACK_AB R71, R154, R153 ;  /* 0x000000999a47723e */ /* 0x000fe600000000ff */
[--C-:B------:R-:W-:Y:S02]  /*11270*/  FFMA.FTZ R139, R139, c[0x0][0x2d0], -R134.reuse ;  /* 0x0000b4008b8b7a23 */ /* 0x100fe40000010886 */
[--C-:B------:R-:W-:Y:S02]  /*11280*/  FFMA.FTZ R135, R135, c[0x0][0x2d0], -R134.reuse ;  /* 0x0000b40087877a23 */ /* 0x100fe40000010886 */
[C---:B------:R-:W-:Y:S01]  /*11290*/  HMMA.16816.F32 R4, R68.reuse, R72, R4 ;  /* 0x000000484404723c */ /* 0x040fe20000001804 */
[----:B------:R-:W-:Y:S04]  /*112a0*/  MUFU.EX2 R170, R170 ;  /* 0x000000aa00aa7308 */ /* 0x000fe80000000800 */
[----:B------:R-:W-:Y:S02]  /*112b0*/  FFMA.FTZ R134, R117, c[0x0][0x2d0], -R134 ;  /* 0x0000b40075867a23 */ /* 0x000fe40000010886 */
[----:B------:R-:W-:Y:S01]  /*112c0*/  FFMA.FTZ R128, R3, R228, R128 ;  /* 0x000000e403807223 */ /* 0x000fe20000010080 */
[C---:B------:R-:W-:Y:S01]  /*112d0*/  HMMA.16816.F32 R8, R68.reuse, R74, R8 ;  /* 0x0000004a4408723c */ /* 0x040fe20000001808 */
[----:B------:R-:W3:Y:S02]  /*112e0*/  LDSM.16.MT88.4 R72, [R210+0x3900] ;  /* 0x00390000d248783b */ /* 0x000ee40000004200 */
[----:B------:R-:W4:Y:S01]  /*112f0*/  MUFU.EX2 R167, R167 ;  /* 0x000000a700a77308 */ /* 0x000f220000000800 */
[----:B------:R-:W-:Y:S02]  /*11300*/  FFMA.FTZ R133, R2, R227, R133 ;  /* 0x000000e302857223 */ /* 0x000fe40000010085 */
[----:B------:R-:W-:Y:S02]  /*11310*/  FADD.FTZ R119, R119, R128 ;  /* 0x0000008077777221 */ /* 0x000fe40000010000 */
[C---:B-1----:R-:W-:Y:S04]  /*11320*/  HMMA.16816.F32 R12, R68.reuse, R76, R12 ;  /* 0x0000004c440c723c */ /* 0x042fe8000000180c */
[----:B------:R-:W-:Y:S01]  /*11330*/  FADD.FTZ R132, R132, R133 ;  /* 0x0000008584847221 */ /* 0x000fe20000010000 */
[----:B------:R-:W-:Y:S01]  /*11340*/  MUFU.EX2 R166, R166 ;  /* 0x000000a600a67308 */ /* 0x000fe20000000800 */
[----:B------:R-:W-:Y:S02]  /*11350*/  FADD.FTZ R118, R118, R119 ;  /* 0x0000007776767221 */ /* 0x000fe40000010000 */
[C---:B------:R-:W-:Y:S01]  /*11360*/  HMMA.16816.F32 R16, R68.reuse, R78, R16 ;  /* 0x0000004e4410723c */ /* 0x040fe20000001810 */
[----:B------:R-:W1:Y:S03]  /*11370*/  LDSM.16.MT88.4 R76, [R209+0x3900] ;  /* 0x00390000d14c783b */ /* 0x000e660000004200 */
[----:B------:R-:W-:Y:S02]  /*11380*/  FADD.FTZ R3, R131, R132 ;  /* 0x0000008483037221 */ /* 0x000fe40000010000 */
[----:B------:R-:W-:Y:S01]  /*11390*/  FADD.FTZ R129, R129, R118 ;  /* 0x0000007681817221 */ /* 0x000fe20000010000 */
[----:B------:R-:W5:Y:S01]  /*113a0*/  MUFU.EX2 R171, R171 ;  /* 0x000000ab00ab7308 */ /* 0x000f620000000800 */
[C---:B------:R-:W-:Y:S04]  /*113b0*/  HMMA.16816.F32 R20, R68.reuse, R80, R20 ;  /* 0x000000504414723c */ /* 0x040fe80000001814 */
[----:B------:R-:W-:Y:S02]  /*113c0*/  FADD.FTZ R3, R130, R3 ;  /* 0x0000000382037221 */ /* 0x000fe40000010000 */
[----:B------:R-:W-:Y:S02]  /*113d0*/  FADD.FTZ R136, R136, R129 ;  /* 0x0000008188887221 */ /* 0x000fe40000010000 */
[C---:B------:R-:W-:Y:S01]  /*113e0*/  HMMA.16816.F32 R24, R68.reuse, R82, R24 ;  /* 0x000000524418723c */ /* 0x040fe20000001818 */
[----:B------:R-:W1:Y:S01]  /*113f0*/  LDSM.16.MT88.4 R80, [R208+0x3900] ;  /* 0x00390000d050783b */ /* 0x000e620000004200 */
        /* <DEDUP_REMOVED lines=12> */
[C---:B------:R-:W-:Y:S04]  /*114c0*/  HMMA.16816.F32 R36, R68.reuse, R88, R36 ;  /* 0x000000584424723c */ /* 0x040fe80000001824 */
[----:B------:R-:W-:Y:S04]  /*114d0*/  FADD.FTZ R3, R154, R3 ;  /* 0x000000039a037221 */ /* 0x000fe80000010000 */
        /* <DEDUP_REMOVED lines=8> */
[C---:B-1----:R-:W-:Y:S08]  /*11560*/  HMMA.16816.F32 R52, R68.reuse, R76, R52 ;  /* 0x0000004c4434723c */ /* 0x042ff00000001834 */
[C---:B------:R-:W-:Y:S01]  /*11570*/  HMMA.16816.F32 R56, R68.reuse, R78, R56 ;  /* 0x0000004e4438723c */ /* 0x040fe20000001838 */
[----:B------:R-:W1:Y:S01]  /*11580*/  LDSM.16.MT88.4 R76, [R209+0x1100] ;  /* 0x00110000d14c783b */ /* 0x000e620000004200 */
[----:B------:R-:W-:Y:S06]  /*11590*/  MUFU.EX2 R239, R239 ;  /* 0x000000ef00ef7308 */ /* 0x000fec0000000800 */
[C---:B------:R-:W-:Y:S04]  /*115a0*/  HMMA.16816.F32 R60, R68.reuse, R80, R60 ;  /* 0x00000050443c723c */ /* 0x040fe8000000183c */
[----:B------:R-:W-:Y:S04]  /*115b0*/  MUFU.EX2 R242, R242 ;  /* 0x000000f200f27308 */ /* 0x000fe80000000800 */
[----:B------:R-:W-:Y:S01]  /*115c0*/  HMMA.16816.F32 R64, R68, R82, R64 ;  /* 0x000000524440723c */ /* 0x000fe20000001840 */
[----:B------:R-:W1:Y:S05]  /*115d0*/  LDSM.16.MT88.4 R80, [R208+0x1100] ;  /* 0x00110000d050783b */ /* 0x000e6a0000004200 */
[----:B------:R-:W-:Y:S01]  /*115e0*/  MUFU.EX2 R152, R152 ;  /* 0x0000009800987308 */ /* 0x000fe20000000800 */
[----:B------:R-:W-:Y:S01]  /*115f0*/  F2FP.PACK_AB R68, R156, R159 ;  /* 0x0000009f9c44723e */ /* 0x000fe200000000ff */
[----:B------:R-:W-:Y:S01]  /*11600*/  FADD.FTZ R159, R159, R138 ;  /* 0x0000008a9f9f7221 */ /* 0x000fe20000010000 */
[----:B--2---:R-:W-:Y:S03]  /*11610*/  F2FP.PACK_AB R70, R163, R158 ;  /* 0x0000009ea346723e */ /* 0x004fe600000000ff */
[----:B----4-:R-:W-:Y:S01]  /*11620*/  F2FP.PACK_AB R69, R167, R160 ;  /* 0x000000a0a745723e */ /* 0x010fe200000000ff */
[----:B------:R-:W-:Y:S01]  /*11630*/  FADD.FTZ R160, R160, R3 ;  /* 0x00000003a0a07221 */ /* 0x000fe20000010000 */
[----:B-----5:R-:W-:Y:S01]  /*11640*/  F2FP.PACK_AB R71, R171, R166 ;  /* 0x000000a6ab47723e */ /* 0x020fe200000000ff */
[----:B------:R-:W-:Y:S01]  /*11650*/  FADD.FTZ R159, R156, R159 ;  /* 0x0000009f9c9f7221 */ /* 0x000fe20000010000 */
[----:B------:R-:W2:Y:S01]  /*11660*/  MUFU.EX2 R155, R155 ;  /* 0x0000009b009b7308 */ /* 0x000ea20000000800 */
[----:B------:R-:W-:Y:S02]  /*11670*/  FADD.FTZ R167, R167, R160 ;  /* 0x000000a0a7a77221 */ /* 0x000fe40000010000 */
[----:B------:R-:W-:Y:S02]  /*11680*/  FADD.FTZ R158, R158, R159 ;  /* 0x0000009f9e9e7221 */ /* 0x000fe40000010000 */
[C---:B---3--:R-:W-:Y:S03]  /*11690*/  HMMA.16816.F32 R4, R68.reuse, R72, R4 ;  /* 0x000000484404723c */ /* 0x048fe60000001804 */
[----:B------:R-:W-:Y:S02]  /*116a0*/  FADD.FTZ R2, R166, R167 ;  /* 0x000000a7a6027221 */ /* 0x000fe40000010000 */
[----:B------:R-:W-:Y:S01]  /*116b0*/  MUFU.EX2 R142, R142 ;  /* 0x0000008e008e7308 */ /* 0x000fe20000000800 */
[----:B------:R-:W-:Y:S02]  /*116c0*/  FADD.FTZ R158, R163, R158 ;  /* 0x0000009ea39e7221 */ /* 0x000fe40000010000 */
[C---:B------:R-:W-:Y:S01]  /*116d0*/  HMMA.16816.F32 R8, R68.reuse, R74, R8 ;  /* 0x0000004a4408723c */ /* 0x040fe20000001808 */
[----:B------:R-:W3:Y:S03]  /*116e0*/  LDSM.16.MT88.4 R72, [R212+0x4100] ;  /* 0x00410000d448783b */ /* 0x000ee60000004200 */
[----:B------:R-:W-:Y:S03]  /*116f0*/  FADD.FTZ R2, R171, R2 ;  /* 0x00000002ab027221 */ /* 0x000fe60000010000 */
[----:B------:R-:W4:Y:S01]  /*11700*/  MUFU.EX2 R149, R149 ;  /* 0x0000009500957308 */ /* 0x000f220000000800 */
[C---:B------:R-:W-:Y:S04]  /*11710*/  HMMA.16816.F32 R12, R68.reuse, R84, R12 ;  /* 0x00000054440c723c */ /* 0x040fe8000000180c */
[----:B--2---:R-:W-:Y:S04]  /*11720*/  F2FP.PACK_AB R124, R155, R152 ;  /* 0x000000989b7c723e */ /* 0x004fe800000000ff */
[C---:B------:R-:W-:Y:S01]  /*11730*/  HMMA.16816.F32 R16, R68.reuse, R86, R16 ;  /* 0x000000564410723c */ /* 0x040fe20000001810 */
[----:B------:R-:W2:Y:S01]  /*11740*/  LDSM.16.MT88.4 R84, [R210+0x4100] ;  /* 0x00410000d254783b */ /* 0x000ea20000004200 */
[----:B------:R-:W-:Y:S06]  /*11750*/  MUFU.EX2 R140, R140 ;  /* 0x0000008c008c7308 */ /* 0x000fec0000000800 */
[C---:B-1----:R-:W-:Y:S04]  /*11760*/  HMMA.16816.F32 R20, R68.reuse, R76, R20 ;  /* 0x0000004c4414723c */ /* 0x042fe80000001814 */
[----:B------:R-:W1:Y:S01]  /*11770*/  MUFU.EX2 R139, R139 ;  /* 0x0000008b008b7308 */ /* 0x000e620000000800 */
[----:B----4-:R-:W-:Y:S03]  /*11780*/  F2FP.PACK_AB R126, R149, R142 ;  /* 0x0000008e957e723e */ /* 0x010fe600000000ff */
[C---:B------:R-:W-:Y:S01]  /*11790*/  HMMA.16816.F32 R24, R68.reuse, R78, R24 ;  /* 0x0000004e4418723c */ /* 0x040fe20000001818 */
[----:B------:R-:W4:Y:S05]  /*117a0*/  LDSM.16.MT88.4 R76, [R209+0x4100] ;  /* 0x00410000d14c783b */ /* 0x000f2a0000004200 */
[----:B------:R-:W-:Y:S02]  /*117b0*/  MUFU.EX2 R135, R135 ;  /* 0x0000008700877308 */ /* 0x000fe40000000800 */
[C---:B------:R-:W-:Y:S08]  /*117c0*/  HMMA.16816.F32 R28, R68.reuse, R80, R28 ;  /* 0x00000050441c723c */ /* 0x040ff0000000181c */
[C---:B------:R-:W-:Y:S01]  /*117d0*/  HMMA.16816.F32 R32, R68.reuse, R82, R32 ;  /* 0x000000524420723c */ /* 0x040fe20000001820 */
[----:B------:R-:W5:Y:S01]  /*117e0*/  LDSM.16.MT88.4 R80, [R212+0x1900] ;  /* 0x00190000d450783b */ /* 0x000f620000004200 */
[----:B------:R-:W4:Y:S02]  /*117f0*/  MUFU.EX2 R134, R134 ;  /* 0x0000008600867308 */ /* 0x000f240000000800 */
[----:B-1----:R-:W-:Y:S04]  /*11800*/  F2FP.PACK_AB R125, R139, R140 ;  /* 0x0000008c8b7d723e */ /* 0x002fe800000000ff */
[C---:B---3--:R-:W-:Y:S08]  /*11810*/  HMMA.16816.F32 R36, R68.reuse, R72, R36 ;  /* 0x000000484424723c */ /* 0x048ff00000001824 */
[C---:B------:R-:W-:Y:S01]  /*11820*/  HMMA.16816.F32 R40, R68.reuse, R74, R40 ;  /* 0x0000004a4428723c */ /* 0x040fe20000001828 */
[----:B------:R-:W1:Y:S07]  /*11830*/  LDSM.16.MT88.4 R72, [R210+0x1900] ;  /* 0x00190000d248783b */ /* 0x000e6e0000004200 */
[C---:B--2---:R-:W-:Y:S04]  /*11840*/  HMMA.16816.F32 R44, R68.reuse, R84, R44 ;  /* 0x00000054442c723c */ /* 0x044fe8000000182c */
[----:B----4-:R-:W-:Y:S04]  /*11850*/  F2FP.PACK_AB R127, R134, R135 ;  /* 0x00000087867f723e */ /* 0x010fe800000000ff */
[C---:B------:R-:W-:Y:S01]  /*11860*/  HMMA.16816.F32 R48, R68.reuse, R86, R48 ;  /* 0x000000564430723c */ /* 0x040fe20000001830 */
[----:B------:R-:W-:Y:S07]  /*11870*/  LDSM.16.MT88.4 R84, [R208+0x1900] ;  /* 0x00190000d054783b */ /* 0x000fee0000004200 */
[C---:B------:R-:W-:Y:S08]  /*11880*/  HMMA.16816.F32 R52, R68.reuse, R76, R52 ;  /* 0x0000004c4434723c */ /* 0x040ff00000001834 */
[C---:B------:R-:W-:Y:S01]  /*11890*/  HMMA.16816.F32 R56, R68.reuse, R78, R56 ;  /* 0x0000004e4438723c */ /* 0x040fe20000001838 */
[----:B------:R-:W2:Y:S07]  /*118a0*/  LDSM.16.MT88.4 R76, [R209+0x1900] ;  /* 0x00190000d14c783b */ /* 0x000eae0000004200 */
        /* <DEDUP_REMOVED lines=12> */
[C---:B-----5:R-:W-:Y:S03]  /*11970*/  HMMA.16816.F32 R4, R68.reuse, R80, R4 ;  /* 0x000000504404723c */ /* 0x060fe60000001804 */
[----:B------:R-:W-:Y:S02]  /*11980*/  FADD.FTZ R3, R239, R240 ;  /* 0x000000f0ef037221 */ /* 0x000fe40000010000 */
[----:B------:R-:W-:Y:S02]  /*11990*/  FADD.FTZ R233, R238, R233 ;  /* 0x000000e9eee97221 */ /* 0x000fe40000010000 */
[----:B------:R-:W-:Y:S01]  /*119a0*/  FADD.FTZ R3, R242, R3 ;  /* 0x00000003f2037221 */ /* 0x000fe20000010000 */
[C---:B------:R-:W-:Y:S01]  /*119b0*/  HMMA.16816.F32 R8, R68.reuse, R82, R8 ;  /* 0x000000524408723c */ /* 0x040fe20000001808 */
[----:B------:R-:W3:Y:S03]  /*119c0*/  LDSM.16.MT88.4 R80, [R212+0x4900] ;  /* 0x00490000d450783b */ /* 0x000ee60000004200 */
[----:B------:R-:W-:Y:S04]  /*119d0*/  FADD.FTZ R2, R162, R3 ;  /* 0x00000003a2027221 */ /* 0x000fe80000010000 */
[C---:B-1----:R-:W-:Y:S04]  /*119e0*/  HMMA.16816.F32 R12, R68.reuse, R72, R12 ;  /* 0x00000048440c723c */ /* 0x042fe8000000180c */
[----:B------:R-:W-:Y:S04]  /*119f0*/  FADD.FTZ R2, R161, R2 ;  /* 0x00000002a1027221 */ /* 0x000fe80000010000 */
[C---:B------:R-:W-:Y:S01]  /*11a00*/  HMMA.16816.F32 R16, R68.reuse, R74, R16 ;  /* 0x0000004a4410723c */ /* 0x040fe20000001810 */
[----:B------:R-:W1:Y:S03]  /*11a10*/  LDSM.16.MT88.4 R72, [R210+0x4900] ;  /* 0x00490000d248783b */ /* 0x000e660000004200 */
[----:B------:R-:W-:Y:S01]  /*11a20*/  FADD.FTZ R3, R157, R2 ;  /* 0x000000029d037221 */ /* 0x000fe20000010000 */
[----:B------:R-:W-:Y:S03]  /*11a30*/  IADD3 R2, R168, -0x1, RZ ;  /* 0xffffffffa8027810 */ /* 0x000fe60007ffe0ff */
[C---:B--2---:R-:W-:Y:S04]  /*11a40*/  HMMA.16816.F32 R20, R68.reuse, R76, R20 ;  /* 0x0000004c4414723c */ /* 0x044fe80000001814 */
[----:B------:R-:W-:Y:S02]  /*11a50*/  FADD.FTZ R3, R170, R3 ;  /* 0x00000003aa037221 */ /* 0x000fe40000010000 */
[----:B------:R-:W-:Y:S02]  /*11a60*/  IMAD.MOV.U32 R168, RZ, RZ, R2 ;  /* 0x000000ffffa87224 */ /* 0x000fe400078e0002 */
[C---:B------:R-:W-:Y:S01]  /*11a70*/  HMMA.16816.F32 R24, R68.reuse, R78, R24 ;  /* 0x0000004e4418723c */ /* 0x040fe20000001818 */
[----:B------:R-:W2:Y:S03]  /*11a80*/  LDSM.16.MT88.4 R76, [R212+0x2100] ;  /* 0x00210000d44c783b */ /* 0x000ea60000004200 */
[----:B------:R-:W-:Y:S02]  /*11a90*/  FADD.FTZ R140, R140, R3 ;  /* 0x000000038c8c7221 */ /* 0x000fe40000010000 */
[----:B------:R-:W-:Y:S02]  /*11aa0*/  IMAD.MOV.U32 R3, RZ, RZ, R0 ;  /* 0x000000ffff037224 */ /* 0x000fe400078e0000 */
[C---:B------:R-:W-:Y:S04]  /*11ab0*/  HMMA.16816.F32 R28, R68.reuse, R84, R28 ;  /* 0x00000054441c723c */ /* 0x040fe8000000181c */
[----:B------:R-:W-:Y:S02]  /*11ac0*/  FADD.FTZ R140, R139, R140 ;  /* 0x0000008c8b8c7221 */ /* 0x000fe40000010000 */
[----:B------:R-:W-:Y:S02]  /*11ad0*/  IMAD.MOV.U32 R2, RZ, RZ, R116 ;  /* 0x000000ffff027224 */ /* 0x000fe400078e0074 */
[C---:B------:R-:W-:Y:S01]  /*11ae0*/  HMMA.16816.F32 R32, R68.reuse, R86, R32 ;  /* 0x000000564420723c */ /* 0x040fe20000001820 */
[----:B------:R-:W-:Y:S03]  /*11af0*/  LDSM.16.MT88.4 R84, [R208+0x2100] ;  /* 0x00210000d054783b */ /* 0x000fe60000004200 */
[----:B------:R-:W-:Y:S04]  /*11b00*/  FADD.FTZ R135, R135, R140 ;  /* 0x0000008c87877221 */ /* 0x000fe80000010000 */
[C---:B---3--:R-:W-:Y:S04]  /*11b10*/  HMMA.16816.F32 R36, R68.reuse, R80, R36 ;  /* 0x000000504424723c */ /* 0x048fe80000001824 */
[----:B------:R-:W-:Y:S04]  /*11b20*/  FADD.FTZ R227, R134, R135 ;  /* 0x0000008786e37221 */ /* 0x000fe80000010000 */
[C---:B------:R-:W-:Y:S01]  /*11b30*/  HMMA.16816.F32 R40, R68.reuse, R82, R40 ;  /* 0x000000524428723c */ /* 0x040fe20000001828 */
[----:B------:R-:W3:Y:S07]  /*11b40*/  LDSM.16.MT88.4 R80, [R210+0x2100] ;  /* 0x00210000d250783b */ /* 0x000eee0000004200 */
        /* <DEDUP_REMOVED lines=14> */
[----:B------:R-:W-:Y:S03]  /*11c30*/  F2FP.PACK_AB R71, R170, R157 ;  /* 0x0000009daa47723e */ /* 0x000fe600000000ff */
[----:B------:R-:W-:Y:S04]  /*11c40*/  FADD.FTZ R164, R164, R235 ;  /* 0x000000eba4a47221 */ /* 0x000fe80000010000 */
[C---:B--2---:R-:W-:Y:S03]  /*11c50*/  HMMA.16816.F32 R4, R68.reuse, R76, R4 ;  /* 0x0000004c4404723c */ /* 0x044fe60000001804 */
[----:B------:R-:W-:Y:S04]  /*11c60*/  FADD.FTZ R241, R241, R164 ;  /* 0x000000a4f1f17221 */ /* 0x000fe80000010000 */
[----:B------:R-:W-:Y:S01]  /*11c70*/  FADD.FTZ R152, R152, R241 ;  /* 0x000000f198987221 */ /* 0x000fe20000010000 */
[C---:B------:R-:W-:Y:S01]  /*11c80*/  HMMA.16816.F32 R8, R68.reuse, R78, R8 ;  /* 0x0000004e4408723c */ /* 0x040fe20000001808 */
[----:B------:R-:W2:Y:S03]  /*11c90*/  LDSM.16.MT88.4 R76, [R212+0x5100] ;  /* 0x00510000d44c783b */ /* 0x000ea60000004200 */
[----:B------:R-:W-:Y:S04]  /*11ca0*/  FADD.FTZ R155, R155, R152 ;  /* 0x000000989b9b7221 */ /* 0x000fe80000010000 */
[C---:B---3--:R-:W-:Y:S04]  /*11cb0*/  HMMA.16816.F32 R12, R68.reuse, R80, R12 ;  /* 0x00000050440c723c */ /* 0x048fe8000000180c */
[----:B------:R-:W-:Y:S04]  /*11cc0*/  FADD.FTZ R142, R142, R155 ;  /* 0x0000009b8e8e7221 */ /* 0x000fe80000010000 */
[C---:B------:R-:W-:Y:S01]  /*11cd0*/  HMMA.16816.F32 R16, R68.reuse, R82, R16 ;  /* 0x000000524410723c */ /* 0x040fe20000001810 */
[----:B------:R-:W3:Y:S03]  /*11ce0*/  LDSM.16.MT88.4 R80, [R210+0x5100] ;  /* 0x00510000d250783b */ /* 0x000ee60000004200 */
[----:B------:R-:W-:Y:S04]  /*11cf0*/  FADD.FTZ R228, R149, R142 ;  /* 0x0000008e95e47221 */ /* 0x000fe80000010000 */
[C---:B-1----:R-:W-:Y:S08]  /*11d00*/  HMMA.16816.F32 R20, R68.reuse, R72, R20 ;  /* 0x000000484414723c */ /* 0x042ff00000001814 */
[C---:B------:R-:W-:Y:S01]  /*11d10*/  HMMA.16816.F32 R24, R68.reuse, R74, R24 ;  /* 0x0000004a4418723c */ /* 0x040fe20000001818 */
[----:B------:R-:W1:Y:S07]  /*11d20*/  LDSM.16.MT88.4 R72, [R208+0x5100] ;  /* 0x00510000d048783b */ /* 0x000e6e0000004200 */
[C---:B------:R-:W-:Y:S08]  /*11d30*/  HMMA.16816.F32 R28, R68.reuse, R84, R28 ;  /* 0x00000054441c723c */ /* 0x040ff0000000181c */
[C---:B------:R-:W-:Y:S01]  /*11d40*/  HMMA.16816.F32 R32, R68.reuse, R86, R32 ;  /* 0x000000564420723c */ /* 0x040fe20000001820 */
[----:B------:R-:W4:Y:S07]  /*11d50*/  LDSM.16.MT88.4 R84, [R208+0x2900] ;  /* 0x00290000d054783b */ /* 0x000f2e0000004200 */
[C---:B--2---:R-:W-:Y:S08]  /*11d60*/  HMMA.16816.F32 R36, R68.reuse, R76, R36 ;  /* 0x0000004c4424723c */ /* 0x044ff00000001824 */
[C---:B------:R-:W-:Y:S01]  /*11d70*/  HMMA.16816.F32 R40, R68.reuse, R78, R40 ;  /* 0x0000004e4428723c */ /* 0x040fe20000001828 */
[----:B------:R-:W2:Y:S07]  /*11d80*/  LDSM.16.MT88.4 R76, [R212+0x5900] ;  /* 0x00590000d44c783b */ /* 0x000eae0000004200 */
[C---:B---3--:R-:W-:Y:S08]  /*11d90*/  HMMA.16816.F32 R44, R68.reuse, R80, R44 ;  /* 0x00000050442c723c */ /* 0x048ff0000000182c */
[C---:B------:R-:W-:Y:S08]  /*11da0*/  HMMA.16816.F32 R48, R68.reuse, R82, R48 ;  /* 0x000000524430723c */ /* 0x040ff00000001830 */
[C---:B------:R-:W-:Y:S08]  /*11db0*/  HMMA.16816.F32 R52, R68.reuse, R88, R52 ;  /* 0x000000584434723c */ /* 0x040ff00000001834 */
[C---:B------:R-:W-:Y:S08]  /*11dc0*/  HMMA.16816.F32 R56, R68.reuse, R90, R56 ;  /* 0x0000005a4438723c */ /* 0x040ff00000001838 */
[C---:B-1----:R-:W-:Y:S08]  /*11dd0*/  HMMA.16816.F32 R60, R68.reuse, R72, R60 ;  /* 0x00000048443c723c */ /* 0x042ff0000000183c */
[----:B------:R-:W-:Y:S01]  /*11de0*/  HMMA.16816.F32 R64, R68, R74, R64 ;  /* 0x0000004a4440723c */ /* 0x000fe20000001840 */
[----:B------:R-:W1:Y:S07]  /*11df0*/  LDSM.16.MT88.4 R68, [R210+0x5900] ;  /* 0x00590000d244783b */ /* 0x000e6e0000004200 */
        /* <DEDUP_REMOVED lines=10> */
[C---:B--2---:R-:W-:Y:S08]  /*11ea0*/  HMMA.16816.F32 R80, R124.reuse, R76, R36 ;  /* 0x0000004c7c50723c */ /* 0x044ff00000001824 */
[C---:B------:R-:W-:Y:S08]  /*11eb0*/  HMMA.16816.F32 R76, R124.reuse, R78, R40 ;  /* 0x0000004e7c4c723c */ /* 0x040ff00000001828 */
[C---:B-1----:R-:W-:Y:S08]  /*11ec0*/  HMMA.16816.F32 R72, R124.reuse, R68, R44 ;  /* 0x000000447c48723c */ /* 0x042ff0000000182c */
[C---:B------:R-:W-:Y:S08]  /*11ed0*/  HMMA.16816.F32 R68, R124.reuse, R70, R48 ;  /* 0x000000467c44723c */ /* 0x040ff00000001830 */
[C---:B---3--:R-:W-:Y:S08]  /*11ee0*/  HMMA.16816.F32 R52, R124.reuse, R4, R52 ;  /* 0x000000047c34723c */ /* 0x048ff00000001834 */
[C---:B------:R-:W-:Y:S08]  /*11ef0*/  HMMA.16816.F32 R56, R124.reuse, R6, R56 ;  /* 0x000000067c38723c */ /* 0x040ff00000001838 */
[C---:B-----5:R-:W-:Y:S08]  /*11f00*/  HMMA.16816.F32 R60, R124.reuse, R8, R60 ;  /* 0x000000087c3c723c */ /* 0x060ff0000000183c */
[----:B------:R-:W-:Y:S01]  /*11f10*/  HMMA.16816.F32 R64, R124, R10, R64 ;  /* 0x0000000a7c40723c */ /* 0x000fe20000001840 */
[----:B------:R-:W-:-:S07]  /*11f20*/  @P0 BRA `(.L_x_207) ;  /* 0xffffbb7000000947 */ /* 0x000fce000383ffff */
.L_x_197:
[----:B------:R-:W1:Y:S01]  /*11f30*/  SHFL.BFLY PT, R3, R228, 0x2, 0x1f ;  /* 0x0c401f00e4037f89 */ /* 0x000e6200000e0000 */
[----:B------:R-:W-:Y:S01]  /*11f40*/  CS2R R4, SRZ ;  /* 0x0000000000047805 */ /* 0x000fe2000001ff00 */
[----:B------:R-:W-:-:S02]  /*11f50*/  MOV R8, 0xff800000 ;  /* 0xff80000000087802 */ /* 0x000fc40000000f00 */
[----:B------:R-:W2:Y:S01]  /*11f60*/  SHFL.BFLY PT, R2, R227, 0x2, 0x1f ;  /* 0x0c401f00e3027f89 */ /* 0x000ea200000e0000 */
[----:B------:R-:W-:Y:S01]  /*11f70*/  PLOP3.LUT P2, PT, PT, PT, PT, 0x8, 0x0 ;  /* 0x000000000000781c */ /* 0x000fe20003f4e170 */
[----:B-1----:R-:W-:Y:S02]  /*11f80*/  FADD.FTZ R6, R3, R228 ;  /* 0x000000e403067221 */ /* 0x002fe40000010000 */
[----:B--2---:R-:W-:-:S03]  /*11f90*/  FADD.FTZ R7, R2, R227 ;  /* 0x000000e302077221 */ /* 0x004fc60000010000 */
[----:B------:R-:W1:Y:S04]  /*11fa0*/  SHFL.BFLY PT, R3, R6, 0x1, 0x1f ;  /* 0x0c201f0006037f89 */ /* 0x000e6800000e0000 */
[----:B------:R-:W2:Y:S01]  /*11fb0*/  SHFL.BFLY PT, R2, R7, 0x1, 0x1f ;  /* 0x0c201f0007027f89 */ /* 0x000ea200000e0000 */
[----:B-1----:R-:W-:Y:S02]  /*11fc0*/  FADD.FTZ R3, R6, R3 ;  /* 0x0000000306037221 */ /* 0x002fe40000010000 */
[----:B--2---:R-:W-:-:S03]  /*11fd0*/  FADD.FTZ R2, R7, R2 ;  /* 0x0000000207027221 */ /* 0x004fc60000010000 */
[----:B------:R-:W-:Y:S02]  /*11fe0*/  FSETP.NE.FTZ.AND P1, PT, R3, RZ, PT ;  /* 0x000000ff0300720b */ /* 0x000fe40003f35000 */
[----:B------:R-:W-:Y:S02]  /*11ff0*/  MOV R7, 0xff800000 ;  /* 0xff80000000077802 */ /* 0x000fe40000000f00 */
[----:B------:R-:W-:-:S09]  /*12000*/  FSETP.NE.FTZ.AND P0, PT, R2, RZ, PT ;  /* 0x000000ff0200720b */ /* 0x000fd20003f15000 */
[----:B------:R-:W1:Y:S01]  /*12010*/  @P1 MUFU.RCP R5, R3 ;  /* 0x0000000300051308 */ /* 0x000e620000001000 */
[----:B------:R-:W-:-:S03]  /*12020*/  @P1 MOV R10, 0x3f317218 ;  /* 0x3f317218000a1802 */ /* 0x000fc60000000f00 */
[----:B------:R-:W-:Y:S02]  /*12030*/  @P0 MOV R9, 0x3f317218 ;  /* 0x3f31721800090802 */ /* 0x000fe40000000f00 */
        /* <DEDUP_REMOVED lines=12> */
[----:B------:R-:W-:Y:S02]  /*12100*/  FMUL.FTZ R101, R5, R101 ;  /* 0x0000006505657220 */ /* 0x000fe40000410000 */
        /* <DEDUP_REMOVED lines=58> */
[----:B------:R-:W-:Y:S02]  /*124b0*/  @P1 FFMA.FTZ R7, R10, R0, R3 ;  /* 0x000000000a071223 */ /* 0x000fe40000010003 */
[----:B------:R-:W-:Y:S02]  /*124c0*/  @P0 FFMA.FTZ R8, R9, R116, R11 ;  /* 0x0000007409080223 */ /* 0x000fe4000001000b */
.L_x_165:
[----:B------:R-:W-:Y:S01]  /*124d0*/  USHF.R.S32.HI UR6, URZ, 0x1f, UR12 ;  /* 0x0000001f3f067899 */ /* 0x000fe2000801140c */
[----:B------:R-:W-:Y:S05]  /*124e0*/  @P2 BRA `(.L_x_208) ;  /* 0x0000114000002947 */ /* 0x000fea0003800000 */
[----:B------:R-:W1:Y:S01]  /*124f0*/  S2R R0, SR_TID.X ;  /* 0x0000000000007919 */ /* 0x000e620000002100 */
[----:B------:R-:W-:Y:S01]  /*12500*/  ULDC.64 UR4, c[0x0][0x490] ;  /* 0x0001240000047ab9 */ /* 0x000fe20000000a00 */
[----:B------:R-:W-:Y:S01]  /*12510*/  IMAD.MOV.U32 R14, RZ, RZ, c[0x0][0x4e8] ;  /* 0x00013a00ff0e7624 */ /* 0x000fe200078e00ff */
[----:B------:R-:W-:Y:S01]  /*12520*/  UIMAD UR7, UR6, UR4, URZ ;  /* 0x00000004060772a4 */ /* 0x000fe2000f8e023f */
[----:B------:R-:W2:Y:S01]  /*12530*/  S2R R22, SR_CTAID.Z ;  /* 0x0000000000167919 */ /* 0x000ea20000002700 */
[----:B------:R-:W-:Y:S01]  /*12540*/  UIMAD.WIDE.U32 UR8, UR12, UR4, URZ ;  /* 0x000000040c0872a5 */ /* 0x000fe2000f8e003f */
[----:B------:R-:W-:Y:S01]  /*12550*/  F2FP.PACK_AB R112, R113, R112 ;  /* 0x000000707170723e */ /* 0x000fe200000000ff */
[----:B------:R-:W-:Y:S01]  /*12560*/  UIMAD UR7, UR12, UR5, UR7 ;  /* 0x000000050c0772a4 */ /* 0x000fe2000f8e0207 */
[----:B------:R-:W-:Y:S01]  /*12570*/  ISETP.NE.AND P0, PT, R14, 0x1, PT ;  /* 0x000000010e00780c */ /* 0x000fe20003f05270 */
[----:B------:R-:W-:Y:S01]  /*12580*/  BSSY B0, `(.L_x_209) ;  /* 0x00000da000007945 */ /* 0x000fe20003800000 */
[----:B------:R-:W-:Y:S01]  /*12590*/  ULDC.64 UR4, c[0x0][0x3e8] ;  /* 0x0000fa0000047ab9 */ /* 0x000fe20000000a00 */
[----:B------:R-:W-:Y:S01]  /*125a0*/  IMAD.U32 R25, RZ, RZ, UR9 ;  /* 0x00000009ff197e24 */ /* 0x000fe2000f8e00ff */
[----:B------:R-:W-:Y:S01]  /*125b0*/  UIMAD UR6, UR6, UR4, URZ ;  /* 0x00000004060672a4 */ /* 0x000fe2000f8e023f */
[----:B------:R-:W-:Y:S01]  /*125c0*/  IMAD.U32 R24, RZ, RZ, UR8 ;  /* 0x00000008ff187e24 */ /* 0x000fe2000f8e00ff */
[----:B------:R-:W-:Y:S01]  /*125d0*/  UIMAD.WIDE.U32 UR10, UR12, UR4, URZ ;  /* 0x000000040c0a72a5 */ /* 0x000fe2000f8e003f */
[----:B------:R-:W-:Y:S01]  /*125e0*/  F2FP.PACK_AB R114, R115, R114 ;  /* 0x000000727372723e */ /* 0x000fe200000000ff */
[----:B------:R-:W-:Y:S01]  /*125f0*/  UIMAD UR5, UR12, UR5, UR6 ;  /* 0x000000050c0572a4 */ /* 0x000fe2000f8e0206 */
[----:B------:R-:W-:Y:S01]  /*12600*/  F2FP.PACK_AB R108, R109, R108 ;  /* 0x0000006c6d6c723e */ /* 0x000fe200000000ff */
[----:B------:R-:W-:Y:S01]  /*12610*/  UIADD3 UR7, UR9, UR7, URZ ;  /* 0x0000000709077290 */ /* 0x000fe2000fffe03f */
[----:B------:R-:W-:Y:S01]  /*12620*/  F2FP.PACK_AB R110, R111, R110 ;  /* 0x0000006e6f6e723e */ /* 0x000fe200000000ff */
[----:B------:R-:W-:Y:S01]  /*12630*/  UIADD3 UR5, UR11, UR5, URZ ;  /* 0x000000050b057290 */ /* 0x000fe2000fffe03f */
[----:B------:R-:W-:Y:S01]  /*12640*/  IMAD.U32 R29, RZ, RZ, UR11 ;  /* 0x0000000bff1d7e24 */ /* 0x000fe2000f8e00ff */
[----:B------:R-:W-:Y:S01]  /*12650*/  F2FP.PACK_AB R104, R105, R104 ;  /* 0x000000686968723e */ /* 0x000fe200000000ff */
[----:B------:R-:W-:Y:S01]  /*12660*/  IMAD.U32 R28, RZ, RZ, UR10 ;  /* 0x0000000aff1c7e24 */ /* 0x000fe2000f8e00ff */
[----:B-1----:R-:W-:Y:S01]  /*12670*/  SHF.R.S32.HI R9, RZ, 0x1f, R0 ;  /* 0x0000001fff097819 */ /* 0x002fe20000011400 */
[----:B------:R-:W-:Y:S01]  /*12680*/  IMAD.U32 R25, RZ, RZ, UR7 ;  /* 0x00000007ff197e24 */ /* 0x000fe2000f8e00ff */
[----:B------:R-:W-:Y:S01]  /*12690*/  F2FP.PACK_AB R106, R107, R106 ;  /* 0x0000006a6b6a723e */ /* 0x000fe200000000ff */
[----:B------:R-:W-:Y:S01]  /*126a0*/  IMAD.U32 R29, RZ, RZ, UR5 ;  /* 0x00000005ff1d7e24 */ /* 0x000fe2000f8e00ff */
[CC--:B------:R-:W-:Y:S01]  /*126b0*/  LEA.HI R11, R9.reuse, R0.reuse, RZ, 0x2 ;  /* 0x00000000090b7211 */ /* 0x0c0fe200078f10ff */
[----:B--2---:R-:W-:Y:S01]  /*126c0*/  IMAD.WIDE.U32 R24, R22, c[0x0][0x498], R24 ;  /* 0x0001260016187a25 */ /* 0x004fe200078e0018 */
[----:B------:R-:W-:-:S02]  /*126d0*/  LEA.HI R3, R9, R0, RZ, 0x5 ;  /* 0x0000000009037211 */ /* 0x000fc400078f28ff */
[--C-:B------:R-:W-:Y:S02]  /*126e0*/  SHF.R.S32.HI R20, RZ, 0x2, R11.reuse ;  /* 0x00000002ff147819 */ /* 0x100fe4000001140b */
[----:B------:R-:W-:Y:S02]  /*126f0*/  SHF.R.S32.HI R13, RZ, 0x1f, R11 ;  /* 0x0000001fff0d7819 */ /* 0x000fe4000001140b */
[CC--:B------:R-:W-:Y:S02]  /*12700*/  LEA.HI R10, R9.reuse, R0.reuse, RZ, 0x3 ;  /* 0x00000000090a7211 */ /* 0x0c0fe400078f18ff */
[----:B------:R-:W-:Y:S02]  /*12710*/  LEA.HI R2, R9, R0, RZ, 0x6 ;  /* 0x0000000009027211 */ /* 0x000fe400078f30ff */
[----:B------:R-:W-:Y:S02]  /*12720*/  LOP3.LUT R9, R3, 0xffffffe0, RZ, 0xc0, !PT ;  /* 0xffffffe003097812 */ /* 0x000fe400078ec0ff */
[----:B------:R-:W-:Y:S01]  /*12730*/  LEA.HI R13, R13, R20, RZ, 0x3 ;  /* 0x000000140d0d7211 */ /* 0x000fe200078f18ff */
[----:B------:R-:W-:Y:S01]  /*12740*/  IMAD.SHL.U32 R2, R2, 0x8, RZ ;  /* 0x0000000802027824 */ /* 0x000fe200078e00ff */
[----:B------:R-:W-:Y:S01]  /*12750*/  LOP3.LUT R11, R11, 0xfffffffc, RZ, 0xc0, !PT ;  /* 0xfffffffc0b0b7812 */ /* 0x000fe200078ec0ff */
[----:B------:R-:W-:Y:S01]  /*12760*/  IMAD.IADD R12, R0, 0x1, -R9 ;  /* 0x00000001000c7824 */ /* 0x000fe200078e0a09 */
[----:B------:R-:W-:-:S02]  /*12770*/  LOP3.LUT R13, R13, 0xfffffff8, RZ, 0xc0, !PT ;  /* 0xfffffff80d0d7812 */ /* 0x000fc400078ec0ff */
[----:B------:R-:W-:Y:S01]  /*12780*/  LOP3.LUT R19, R10, 0xfffffff8, RZ, 0xc0, !PT ;  /* 0xfffffff80a137812 */ /* 0x000fe200078ec0ff */
[----:B------:R-:W-:Y:S01]  /*12790*/  IMAD.IADD R11, R0, 0x1, -R11 ;  /* 0x00000001000b7824 */ /* 0x000fe200078e0a0b */
[----:B------:R-:W-:Y:S01]  /*127a0*/  SHF.R.S32.HI R9, RZ, 0x1f, R12 ;  /* 0x0000001fff097819 */ /* 0x000fe2000001140c */
[----:B------:R-:W-:Y:S01]  /*127b0*/  IMAD.IADD R20, R20, 0x1, -R13 ;  /* 0x0000000114147824 */ /* 0x000fe200078e0a0d */
[----:B------:R-:W-:Y:S01]  /*127c0*/  SHF.R.S32.HI R15, RZ, 0x1f, R22 ;  /* 0x0000001fff0f7819 */ /* 0x000fe20000011416 */
[----:B------:R-:W1:Y:S01]  /*127d0*/  S2R R13, SR_CTAID.X ;  /* 0x00000000000d7919 */ /* 0x000e620000002500 */
[----:B------:R-:W-:Y:S01]  /*127e0*/  SHF.R.S32.HI R26, RZ, 0x5, R3 ;  /* 0x00000005ff1a7819 */ /* 0x000fe20000011403 */
[----:B------:R-:W-:Y:S01]  /*127f0*/  IMAD.IADD R19, R0, 0x1, -R19 ;  /* 0x0000000100137824 */ /* 0x000fe200078e0a13 */
[----:B------:R-:W-:Y:S02]  /*12800*/  SHF.R.S32.HI R3, RZ, 0x1f, R3 ;  /* 0x0000001fff037819 */ /* 0x000fe40000011403 */
[----:B------:R-:W-:Y:S01]  /*12810*/  SHF.R.S32.HI R10, RZ, 0x3, R10 ;  /* 0x00000003ff0a7819 */ /* 0x000fe2000001140a */
[----:B------:R-:W-:Y:S01]  /*12820*/  IMAD R17, R26, 0x200, R11 ;  /* 0x000002001a117824 */ /* 0x000fe200078e020b */
[----:B------:R-:W-:-:S02]  /*12830*/  LOP3.LUT P4, RZ, R12, 0x3, RZ, 0xc0, !PT ;  /* 0x000000030cff7812 */ /* 0x000fc4000788c0ff */
[----:B------:R-:W-:Y:S01]  /*12840*/  LEA.HI R12, R9, R12, RZ, 0x2 ;  /* 0x0000000c090c7211 */ /* 0x000fe200078f10ff */
[----:B------:R-:W-:Y:S01]  /*12850*/  IMAD R9, R15, c[0x0][0x498], RZ ;  /* 0x000126000f097a24 */ /* 0x000fe200078e02ff */
[----:B------:R-:W-:Y:S01]  /*12860*/  LEA.HI R3, R3, R26, RZ, 0x3 ;  /* 0x0000001a03037211 */ /* 0x000fe200078f18ff */
[----:B------:R-:W-:Y:S01]  /*12870*/  IMAD.SHL.U32 R0, R10, 0x40, RZ ;  /* 0x000000400a007824 */ /* 0x000fe200078e00ff */
[----:B------:R-:W-:Y:S01]  /*12880*/  LEA.HI R4, R11, R11, RZ, 0x1 ;  /* 0x0000000b0b047211 */ /* 0x000fe200078f08ff */
[----:B------:R-:W-:Y:S01]  /*12890*/  IMAD R16, R22, c[0x0][0x49c], R9 ;  /* 0x0001270016107a24 */ /* 0x000fe200078e0209 */
[----:B------:R-:W-:Y:S01]  /*128a0*/  LOP3.LUT R3, R3, 0xffffff8, RZ, 0xc0, !PT ;  /* 0x0ffffff803037812 */ /* 0x000fe200078ec0ff */
[----:B------:R-:W-:Y:S01]  /*128b0*/  IMAD.SHL.U32 R9, R19, 0x8, RZ ;  /* 0x0000000813097824 */ /* 0x000fe200078e00ff */
[----:B------:R-:W-:Y:S01]  /*128c0*/  LOP3.LUT R4, R4, 0x1ffffffe, RZ, 0xc0, !PT ;  /* 0x1ffffffe04047812 */ /* 0x000fe200078ec0ff */
[----:B------:R-:W-:Y:S01]  /*128d0*/  IMAD R15, R15, c[0x0][0x3f0], RZ ;  /* 0x0000fc000f0f7a24 */ /* 0x000fe200078e02ff */
[----:B------:R-:W-:Y:S01]  /*128e0*/  LOP3.LUT R0, R0, 0x1c0, RZ, 0xc0, !PT ;  /* 0x000001c000007812 */ /* 0x000fe200078ec0ff */
[----:B------:R-:W-:Y:S01]  /*128f0*/  IMAD.IADD R18, R26, 0x1, -R3 ;  /* 0x000000011a127824 */ /* 0x000fe200078e0a03 */
[----:B------:R-:W-:Y:S01]  /*12900*/  SHF.R.S32.HI R21, RZ, 0x2, R12 ;  /* 0x00000002ff157819 */ /* 0x000fe2000001140c */
[----:B------:R-:W-:Y:S01]  /*12910*/  IMAD.IADD R11, R11, 0x1, -R4 ;  /* 0x000000010b0b7824 */ /* 0x000fe200078e0a04 */
[----:B------:R-:W-:Y:S01]  /*12920*/  LOP3.LUT R4, R0, 0x38, R9, 0xf8, !PT ;  /* 0x0000003800047812 */ /* 0x000fe200078ef809 */
[----:B------:R-:W-:Y:S01]  /*12930*/  IMAD R15, R22, c[0x0][0x3f4], R15 ;  /* 0x0000fd00160f7a24 */ /* 0x000fe200078e020f */
[----:B------:R-:W-:Y:S01]  /*12940*/  SHF.R.U32.HI R3, RZ, 0x3, R0 ;  /* 0x00000003ff037819 */ /* 0x000fe20000011600 */
[----:B------:R-:W-:Y:S01]  /*12950*/  IMAD R0, R19, 0x20, R10 ;  /* 0x0000002013007824 */ /* 0x000fe200078e020a */
[----:B------:R-:W-:Y:S01]  /*12960*/  LOP3.LUT R19, R20, 0x1, RZ, 0xc0, !PT ;  /* 0x0000000114137812 */ /* 0x000fe200078ec0ff */
[----:B------:R-:W-:Y:S01]  /*12970*/  IMAD R18, R18, 0x10, R21 ;  /* 0x0000001012127824 */ /* 0x000fe200078e0215 */
[----:B------:R-:W-:Y:S01]  /*12980*/  LOP3.LUT R3, R4, R3, RZ, 0x3c, !PT ;  /* 0x0000000304037212 */ /* 0x000fe200078e3cff */
[----:B-1----:R-:W-:Y:S01]  /*12990*/  IMAD R0, R13, 0x80, R0 ;  /* 0x000000800d007824 */ /* 0x002fe200078e0200 */
[----:B------:R-:W-:Y:S01]  /*129a0*/  ISETP.NE.U32.AND P3, PT, R19, 0x1, PT ;  /* 0x000000011300780c */ /* 0x000fe20003f65070 */
[----:B------:R-:W-:Y:S01]  /*129b0*/  IMAD.WIDE.U32 R22, R22, c[0x0][0x3f0], R28 ;  /* 0x0000fc0016167a25 */ /* 0x000fe200078e001c */
[----:B------:R-:W-:-:S02]  /*129c0*/  LOP3.LUT R2, R3, 0x7ffffe00, R2, 0xf8, !PT ;  /* 0x7ffffe0003027812 */ /* 0x000fc400078ef802 */
[C---:B------:R-:W-:Y:S01]  /*129d0*/  R2P PR, R20.reuse, 0x6 ;  /* 0x0000000614007804 */ /* 0x040fe20000000000 */
[----:B------:R-:W-:Y:S01]  /*129e0*/  IMAD.SHL.U32 R20, R20, 0x40, RZ ;  /* 0x0000004014147824 */ /* 0x000fe200078e00ff */
[----:B------:R-:W-:Y:S01]  /*129f0*/  F2FP.PACK_AB R100, R101, R100 ;  /* 0x000000646564723e */ /* 0x000fe200000000ff */
[----:B------:R-:W-:Y:S01]  /*12a00*/  @P0 IMAD.HI.U32 R4, R0, c[0x0][0x4ec], RZ ;  /* 0x00013b0000040a27 */ /* 0x000fe200078e00ff */
[----:B------:R-:W-:Y:S02]  /*12a10*/  F2FP.PACK_AB R102, R103, R102 ;  /* 0x000000666766723e */ /* 0x000fe400000000ff */
[----:B------:R-:W-:Y:S01]  /*12a20*/  LOP3.LUT R26, R20, 0x1c0, RZ, 0xc0, !PT ;  /* 0x000001c0141a7812 */ /* 0x000fe200078ec0ff */
[----:B------:R-:W-:Y:S01]  /*12a30*/  IMAD.MOV.U32 R12, RZ, RZ, R0 ;  /* 0x000000ffff0c7224 */ /* 0x000fe200078e0000 */
[----:B------:R-:W-:Y:S01]  /*12a40*/  @P0 SHF.R.U32.HI R12, RZ, c[0x0][0x4f0], R4 ;  /* 0x00013c00ff0c0a19 */ /* 0x000fe20000011604 */
[----:B------:R-:W-:Y:S01]  /*12a50*/  IMAD R3, R14, c[0x0][0x388], RZ ;  /* 0x0000e2000e037a24 */ /* 0x000fe200078e02ff */
[----:B------:R-:W-:Y:S01]  /*12a60*/  LEA.HI R26, R26, R26, RZ, 0x1d ;  /* 0x0000001a1a1a7211 */ /* 0x000fe200078fe8ff */
[----:B------:R-:W-:Y:S01]  /*12a70*/  IMAD R4, R11, 0x8, R18 ;  /* 0x000000080b047824 */ /* 0x000fe200078e0212 */
[--C-:B------:R-:W-:Y:S01]  /*12a80*/  SHF.R.S32.HI R14, RZ, 0x1f, R12.reuse ;  /* 0x0000001fff0e7819 */ /* 0x100fe2000001140c */
[----:B------:R-:W-:Y:S01]  /*12a90*/  IMAD.MOV R11, RZ, RZ, -R12 ;  /* 0x000000ffff0b7224 */ /* 0x000fe200078e0a0c */
[----:B------:R-:W-:Y:S01]  /*12aa0*/  F2FP.PACK_AB R6, R97, R6 ;  /* 0x000000066106723e */ /* 0x000fe200000000ff */
[----:B------:R-:W-:Y:S01]  /*12ab0*/  IMAD.U32 R17, R17, 0x2, R26 ;  /* 0x0000000211117824 */ /* 0x000fe200078e001a */
[----:B------:R-:W-:Y:S01]  /*12ac0*/  F2FP.PACK_AB R98, R99, R98 ;  /* 0x000000626362723e */ /* 0x000fe200000000ff */
[----:B------:R-:W-:Y:S01]  /*12ad0*/  IMAD R4, R13, 0x80, R4 ;  /* 0x000000800d047824 */ /* 0x000fe200078e0204 */
[----:B------:R-:W-:Y:S01]  /*12ae0*/  F2FP.PACK_AB R92, R93, R92 ;  /* 0x0000005c5d5c723e */ /* 0x000fe200000000ff */
[----:B------:R-:W-:Y:S01]  /*12af0*/  IMAD.IADD R23, R23, 0x1, R15 ;  /* 0x0000000117177824 */ /* 0x000fe200078e020f */
[----:B------:R-:W-:Y:S01]  /*12b00*/  F2FP.PACK_AB R94, R95, R94 ;  /* 0x0000005e5f5e723e */ /* 0x000fe200000000ff */
[----:B------:R-:W-:Y:S01]  /*12b10*/  IMAD R15, R14, c[0x0][0x3e0], RZ ;  /* 0x0000f8000e0f7a24 */ /* 0x000fe200078e02ff */
[----:B------:R-:W-:Y:S01]  /*12b20*/  F2FP.PACK_AB R88, R89, R88 ;  /* 0x000000585958723e */ /* 0x000fe200000000ff */
[----:B------:R-:W-:Y:S01]  /*12b30*/  IMAD.SHL.U32 R17, R17, 0x2, RZ ;  /* 0x0000000211117824 */ /* 0x000fe200078e00ff */
[----:B------:R-:W-:Y:S01]  /*12b40*/  BAR.SYNC.DEFER_BLOCKING 0x1, 0x100 ;  /* 0x0044000000007b1d */ /* 0x000fe20000010000 */
[----:B------:R-:W-:Y:S01]  /*12b50*/  IMAD R11, R11, c[0x0][0x4e8], R0 ;  /* 0x00013a000b0b7a24 */ /* 0x000fe200078e0200 */
[----:B------:R-:W-:Y:S01]  /*12b60*/  F2FP.PACK_AB R90, R91, R90 ;  /* 0x0000005a5b5a723e */ /* 0x000fe200000000ff */
[----:B------:R-:W-:Y:S01]  /*12b70*/  @P0 IMAD.HI.U32 R0, R4, c[0x0][0x4ec], RZ ;  /* 0x00013b0004000a27 */ /* 0x000fe200078e00ff */
[----:B------:R-:W-:-:S02]  /*12b80*/  IADD3 R21, R17, 0x70, RZ ;  /* 0x0000007011157810 */ /* 0x000fc40007ffe0ff */
[----:B------:R-:W-:Y:S01]  /*12b90*/  F2FP.PACK_AB R84, R85, R84 ;  /* 0x000000545554723e */ /* 0x000fe200000000ff */
[C---:B------:R-:W-:Y:S01]  /*12ba0*/  IMAD.WIDE.U32 R22, R12.reuse, c[0x0][0x3e0], R22 ;  /* 0x0000f8000c167a25 */ /* 0x040fe200078e0016 */
[----:B------:R-:W-:Y:S02]  /*12bb0*/  F2FP.PACK_AB R86, R87, R86 ;  /* 0x000000565756723e */ /* 0x000fe400000000ff */
[----:B------:R-:W-:Y:S01]  /*12bc0*/  F2FP.PACK_AB R80, R81, R80 ;  /* 0x000000505150723e */ /* 0x000fe200000000ff */
[----:B------:R-:W-:Y:S01]  /*12bd0*/  IMAD R15, R12, c[0x0][0x3e4], R15 ;  /* 0x0000f9000c0f7a24 */ /* 0x000fe200078e020f */
[----:B------:R-:W-:Y:S01]  /*12be0*/  IADD3 R12, R17, 0x80, RZ ;  /* 0x00000080110c7810 */ /* 0x000fe20007ffe0ff */
[----:B------:R-:W-:Y:S01]  /*12bf0*/  IMAD.MOV.U32 R19, RZ, RZ, R4 ;  /* 0x000000ffff137224 */ /* 0x000fe200078e0004 */
[----:B------:R-:W-:Y:S01]  /*12c00*/  @P0 SHF.R.U32.HI R19, RZ, c[0x0][0x4f0], R0 ;  /* 0x00013c00ff130a19 */ /* 0x000fe20000011600 */
[----:B------:R-:W-:Y:S01]  /*12c10*/  IMAD.IADD R23, R23, 0x1, R15 ;  /* 0x0000000117177824 */ /* 0x000fe200078e020f */
[----:B------:R-:W-:Y:S01]  /*12c20*/  @P3 IADD3 R21, R12, 0x10, RZ ;  /* 0x000000100c153810 */ /* 0x000fe20007ffe0ff */
[----:B------:R-:W-:Y:S01]  /*12c30*/  IMAD.MOV.U32 R0, RZ, RZ, 0x20 ;  /* 0x00000020ff007424 */ /* 0x000fe200078e00ff */
[----:B------:R-:W-:Y:S01]  /*12c40*/  SHF.R.S32.HI R12, RZ, 0x1f, R11 ;  /* 0x0000001fff0c7819 */ /* 0x000fe2000001140b */
[----:B------:R-:W-:Y:S01]  /*12c50*/  IMAD.WIDE.U32 R22, R11, c[0x0][0x3d8], R22 ;  /* 0x0000f6000b167a25 */ /* 0x000fe200078e0016 */
[----:B------:R-:W-:-:S02]  /*12c60*/  SHF.R.S32.HI R15, RZ, 0x1f, R19 ;  /* 0x0000001fff0f7819 */ /* 0x000fc40000011413 */
[----:B------:R-:W-:Y:S01]  /*12c70*/  IADD3 R14, P0, R19, R24, RZ ;  /* 0x00000018130e7210 */ /* 0x000fe20007f1e0ff */
[----:B------:R-:W-:Y:S01]  /*12c80*/  IMAD.MOV R19, RZ, RZ, -R19 ;  /* 0x000000ffff137224 */ /* 0x000fe200078e0a13 */
[----:B------:R-:W-:Y:S01]  /*12c90*/  SEL R0, R0, 0xffffffe0, !P1 ;  /* 0xffffffe000007807 */ /* 0x000fe20004800000 */
[----:B------:R-:W-:Y:S01]  /*12ca0*/  IMAD R12, R12, c[0x0][0x3d8], RZ ;  /* 0x0000f6000c0c7a24 */ /* 0x000fe200078e02ff */
[----:B------:R-:W-:Y:S01]  /*12cb0*/  IADD3.X R15, R15, R25, R16, P0, !PT ;  /* 0x000000190f0f7210 */ /* 0x000fe200007fe410 */
[----:B------:R-:W-:Y:S01]  /*12cc0*/  IMAD R25, R19, c[0x0][0x4e8], R4 ;  /* 0x00013a0013197a24 */ /* 0x000fe200078e0204 */
[----:B------:R-:W-:Y:S01]  /*12cd0*/  STS [R17+0x80], R112 ;  /* 0x0000807011007388 */ /* 0x000fe20000000800 */
[----:B------:R-:W-:Y:S01]  /*12ce0*/  IMAD R4, R11, c[0x0][0x3dc], R12 ;  /* 0x0000f7000b047a24 */ /* 0x000fe200078e020c */
[----:B------:R-:W-:Y:S01]  /*12cf0*/  F2FP.PACK_AB R82, R83, R82 ;  /* 0x000000525352723e */ /* 0x000fe200000000ff */
[----:B------:R-:W-:Y:S01]  /*12d00*/  IMAD.IADD R19, R17, 0x1, R0 ;  /* 0x0000000111137824 */ /* 0x000fe200078e0200 */
[----:B------:R-:W-:Y:S01]  /*12d10*/  STS [R17+0x480], R114 ;  /* 0x0004807211007388 */ /* 0x000fe20000000800 */
[----:B------:R-:W-:Y:S01]  /*12d20*/  IMAD.IADD R11, R0, 0x1, R21 ;  /* 0x00000001000b7824 */ /* 0x000fe200078e0215 */
[----:B------:R-:W-:Y:S01]  /*12d30*/  SHF.R.S32.HI R0, RZ, 0x1f, R25 ;  /* 0x0000001fff007819 */ /* 0x000fe20000011419 */
[----:B------:R-:W-:Y:S01]  /*12d40*/  IMAD.MOV.U32 R12, RZ, RZ, 0x40 ;  /* 0x00000040ff0c7424 */ /* 0x000fe200078e00ff */
[----:B------:R-:W-:Y:S01]  /*12d50*/  STS [R21], R108 ;  /* 0x0000006c15007388 */ /* 0x000fe20000000800 */
[----:B------:R-:W-:Y:S01]  /*12d60*/  IMAD.WIDE.U32 R14, R25, c[0x0][0x488], R14 ;  /* 0x00012200190e7a25 */ /* 0x000fe200078e000e */
[----:B------:R-:W-:-:S02]  /*12d70*/  F2FP.PACK_AB R76, R77, R76 ;  /* 0x0000004c4d4c723e */ /* 0x000fc400000000ff */
[----:B------:R-:W-:Y:S01]  /*12d80*/  SEL R12, R12, 0xffffffc0, !P2 ;  /* 0xffffffc00c0c7807 */ /* 0x000fe20005000000 */
[----:B------:R-:W-:Y:S01]  /*12d90*/  IMAD R0, R0, c[0x0][0x488], RZ ;  /* 0x0001220000007a24 */ /* 0x000fe200078e02ff */
[----:B------:R-:W-:Y:S01]  /*12da0*/  STS [R21+0x400], R110 ;  /* 0x0004006e15007388 */ /* 0x000fe20000000800 */
[----:B------:R-:W-:Y:S01]  /*12db0*/  F2FP.PACK_AB R78, R79, R78 ;  /* 0x0000004e4f4e723e */ /* 0x000fe200000000ff */
[----:B------:R-:W-:Y:S01]  /*12dc0*/  IMAD R20, R13, 0x80, R18 ;  /* 0x000000800d147824 */ /* 0x000fe200078e0212 */
[----:B------:R-:W-:Y:S01]  /*12dd0*/  F2FP.PACK_AB R72, R73, R72 ;  /* 0x000000484948723e */ /* 0x000fe200000000ff */
[----:B------:R-:W-:Y:S01]  /*12de0*/  IMAD R0, R25, c[0x0][0x48c], R0 ;  /* 0x0001230019007a24 */ /* 0x000fe200078e0200 */
[----:B------:R-:W-:Y:S01]  /*12df0*/  STS [R19+0x80], R104 ;  /* 0x0000806813007388 */ /* 0x000fe20000000800 */
[--C-:B------:R-:W-:Y:S01]  /*12e00*/  IMAD.IADD R25, R17, 0x1, R12.reuse ;  /* 0x0000000111197824 */ /* 0x100fe200078e020c */
[----:B------:R-:W-:Y:S01]  /*12e10*/  F2FP.PACK_AB R74, R75, R74 ;  /* 0x0000004a4b4a723e */ /* 0x000fe200000000ff */
[C---:B------:R-:W-:Y:S01]  /*12e20*/  IMAD.IADD R27, R12.reuse, 0x1, R21 ;  /* 0x000000010c1b7824 */ /* 0x040fe200078e0215 */
[----:B------:R-:W-:Y:S01]  /*12e30*/  STS [R19+0x480], R106 ;  /* 0x0004806a13007388 */ /* 0x000fe20000000800 */
[----:B------:R-:W-:Y:S01]  /*12e40*/  IMAD.IADD R29, R12, 0x1, R19 ;  /* 0x000000010c1d7824 */ /* 0x000fe200078e0213 */
[----:B------:R-:W-:Y:S01]  /*12e50*/  F2FP.PACK_AB R68, R69, R68 ;  /* 0x000000444544723e */ /* 0x000fe200000000ff */
[----:B------:R-:W-:Y:S01]  /*12e60*/  IMAD.IADD R31, R11, 0x1, R12 ;  /* 0x000000010b1f7824 */ /* 0x000fe200078e020c */
[----:B------:R-:W-:Y:S01]  /*12e70*/  STS [R11], R100 ;  /* 0x000000640b007388 */ /* 0x000fe20000000800 */
[----:B------:R-:W-:Y:S01]  /*12e80*/  F2FP.PACK_AB R70, R71, R70 ;  /* 0x000000464746723e */ /* 0x000fe200000000ff */
[----:B------:R-:W-:Y:S01]  /*12e90*/  IMAD.IADD R15, R15, 0x1, R0 ;  /* 0x000000010f0f7824 */ /* 0x000fe200078e0200 */
[----:B------:R-:W-:Y:S01]  /*12ea0*/  F2FP.PACK_AB R52, R53, R52 ;  /* 0x000000343534723e */ /* 0x000fe200000000ff */
[----:B------:R-:W-:Y:S01]  /*12eb0*/  STS [R11+0x400], R102 ;  /* 0x000400660b007388 */ /* 0x000fe20000000800 */
[----:B------:R-:W-:Y:S01]  /*12ec0*/  F2FP.PACK_AB R54, R55, R54 ;  /* 0x000000363736723e */ /* 0x000fe200000000ff */
[----:B------:R-:W-:Y:S01]  /*12ed0*/  IMAD.SHL.U32 R2, R2, 0x2, RZ ;  /* 0x0000000202027824 */ /* 0x000fe200078e00ff */
[----:B------:R-:W-:Y:S01]  /*12ee0*/  LEA R16, P0, R14, c[0x0][0x450], 0x2 ;  /* 0x000114000e107a11 */ /* 0x000fe200078010ff */
[----:B------:R-:W-:Y:S01]  /*12ef0*/  STS [R25+0x80], R6 ;  /* 0x0000800619007388 */ /* 0x000fe20000000800 */
[----:B------:R-:W-:Y:S01]  /*12f00*/  F2FP.PACK_AB R56, R57, R56 ;  /* 0x000000383938723e */ /* 0x000fe200000000ff */
[----:B------:R-:W-:Y:S01]  /*12f10*/  IMAD R10, R13, 0x80, R10 ;  /* 0x000000800d0a7824 */ /* 0x000fe200078e020a */
[----:B------:R-:W-:Y:S01]  /*12f20*/  F2FP.PACK_AB R58, R59, R58 ;  /* 0x0000003a3b3a723e */ /* 0x000fe200000000ff */
[----:B------:R-:W-:Y:S01]  /*12f30*/  STS [R25+0x480], R98 ;  /* 0x0004806219007388 */ /* 0x000fe20000000800 */
[----:B------:R-:W-:-:S02]  /*12f40*/  F2FP.PACK_AB R60, R61, R60 ;  /* 0x0000003c3d3c723e */ /* 0x000fc400000000ff */
[----:B------:R-:W-:Y:S01]  /*12f50*/  F2FP.PACK_AB R62, R63, R62 ;  /* 0x0000003e3f3e723e */ /* 0x000fe200000000ff */
[----:B------:R-:W-:Y:S01]  /*12f60*/  STS [R27], R92 ;  /* 0x0000005c1b007388 */ /* 0x000fe20000000800 */
[----:B------:R-:W-:Y:S02]  /*12f70*/  F2FP.PACK_AB R5, R5, R64 ;  /* 0x000000400505723e */ /* 0x000fe400000000ff */
[----:B------:R-:W-:Y:S01]  /*12f80*/  F2FP.PACK_AB R66, R67, R66 ;  /* 0x000000424342723e */ /* 0x000fe200000000ff */
[----:B------:R-:W-:Y:S01]  /*12f90*/  STS [R27+0x400], R94 ;  /* 0x0004005e1b007388 */ /* 0x000fe20000000800 */
[----:B------:R-:W-:Y:S02]  /*12fa0*/  LEA.HI.X R15, R14, c[0x0][0x454], R15, 0x2, P0 ;  /* 0x000115000e0f7a11 */ /* 0x000fe400000f140f */
[C---:B------:R-:W-:Y:S01]  /*12fb0*/  IADD3 R18, R20.reuse, 0x8, RZ ;  /* 0x0000000814127810 */ /* 0x040fe20007ffe0ff */
[----:B------:R-:W-:Y:S01]  /*12fc0*/  STS [R29+0x80], R88 ;  /* 0x000080581d007388 */ /* 0x000fe20000000800 */
[----:B------:R-:W-:-:S02]  /*12fd0*/  ISETP.GE.OR P5, PT, R20, R3, P4 ;  /* 0x000000031400720c */ /* 0x000fc400027a6670 */
[----:B------:R-:W-:Y:S01]  /*12fe0*/  ISETP.GE.OR P4, PT, R18, R3, P4 ;  /* 0x000000031200720c */ /* 0x000fe20002786670 */
[----:B------:R-:W-:Y:S01]  /*12ff0*/  STS [R29+0x480], R90 ;  /* 0x0004805a1d007388 */ /* 0x000fe20000000800 */
[----:B------:R-:W-:-:S03]  /*13000*/  LEA R0, P0, R22, c[0x0][0x380], 0x1 ;  /* 0x0000e00016007a11 */ /* 0x000fc600078008ff */
        /* <DEDUP_REMOVED lines=18> */
[----:B------:R-:W-:Y:S04]  /*13130*/  SHFL.IDX PT, R32, R16, RZ, 0x1c1f ;  /* 0x001c1fff10207589 */ /* 0x000fe800000e0000 */
[----:B------:R-:W2:Y:S04]  /*13140*/  SHFL.IDX PT, R33, R15, RZ, 0x1c1f ;  /* 0x001c1fff0f217589 */ /* 0x000ea800000e0000 */
[----:B------:R-:W-:Y:S06]  /*13150*/  BAR.SYNC.DEFER_BLOCKING 0x1, 0x100 ;  /* 0x0044000000007b1d */ /* 0x000fec0000010000 */
[----:B------:R-:W-:Y:S01]  /*13160*/  SHFL.IDX PT, R34, R16, 0x1, 0x1c1f ;  /* 0x003c1f0010227f89 */ /* 0x000fe200000e0000 */
[----:B-1----:R-:W-:-:S03]  /*13170*/  IMAD.IADD R5, R23, 0x1, R4 ;  /* 0x0000000117057824 */ /* 0x002fc600078e0204 */
[----:B------:R-:W1:Y:S02]  /*13180*/  SHFL.IDX PT, R35, R15, 0x1, 0x1c1f ;  /* 0x003c1f000f237f89 */ /* 0x000e6400000e0000 */
[----:B------:R-:W-:Y:S02]  /*13190*/  LEA.HI.X R22, R22, c[0x0][0x384], R5, 0x1, P0 ;  /* 0x0000e10016167a11 */ /* 0x000fe400000f0c05 */
[----:B------:R-:W3:Y:S01]  /*131a0*/  SHFL.IDX PT, R20, R0, RZ, 0x181f ;  /* 0x00181fff00147589 */ /* 0x000ee200000e0000 */
[----:B------:R-:W-:-:S03]  /*131b0*/  ISETP.GE.AND P0, PT, R10, R3, PT ;  /* 0x000000030a00720c */ /* 0x000fc60003f06270 */
[----:B------:R-:W4:Y:S04]  /*131c0*/  SHFL.IDX PT, R21, R22, RZ, 0x181f ;  /* 0x00181fff16157589 */ /* 0x000f2800000e0000 */
[----:B--2---:R-:W-:Y:S04]  /*131d0*/  @!P5 ST.E [R32.64], R7 ;  /* 0x000000072000d985 */ /* 0x004fe8000c10192a */
[----:B-1----:R1:W-:Y:S04]  /*131e0*/  @!P4 ST.E [R34.64], R8 ;  /* 0x000000082200c985 */ /* 0x0023e8000c10192a */
[----:B------:R2:W2:Y:S04]  /*131f0*/  LDS.128 R48, [R2+0x1080] ;  /* 0x0010800002307984 */ /* 0x0004a80000000c00 */
[----:B------:R2:W2:Y:S04]  /*13200*/  LDS.128 R44, [R2+0x2080] ;  /* 0x00208000022c7984 */ /* 0x0004a80000000c00 */
[----:B------:R2:W2:Y:S04]  /*13210*/  LDS.128 R40, [R2+0x3080] ;  /* 0x0030800002287984 */ /* 0x0004a80000000c00 */
[----:B------:R2:W2:Y:S04]  /*13220*/  LDS.128 R36, [R2+0x5080] ;  /* 0x0050800002247984 */ /* 0x0004a80000000c00 */
[----:B------:R2:W2:Y:S04]  /*13230*/  LDS.128 R24, [R2+0x6080] ;  /* 0x0060800002187984 */ /* 0x0004a80000000c00 */
[----:B------:R2:W2:Y:S01]  /*13240*/  LDS.128 R16, [R2+0x7080] ;  /* 0x0070800002107984 */ /* 0x0004a20000000c00 */
[----:B-1----:R-:W-:Y:S01]  /*13250*/  IADD3 R8, R9, 0x40, RZ ;  /* 0x0000004009087810 */ /* 0x002fe20007ffe0ff */
[----:B------:R-:W-:Y:S05]  /*13260*/  @P0 BRA `(.L_x_210) ;  /* 0x000000b000000947 */ /* 0x000fea0003800000 */
[----:B---34-:R-:W1:Y:S01]  /*13270*/  LDS.128 R4, [R2+0x80] ;  /* 0x0000800002047984 */ /* 0x018e620000000c00 */
[----:B------:R-:W-:-:S02]  /*13280*/  ISETP.GE.AND P0, PT, R8, c[0x0][0x3c8], PT ;  /* 0x0000f20008007a0c */ /* 0x000fc40003f06270 */
[----:B------:R-:W-:Y:S01]  /*13290*/  ISETP.GE.AND P1, PT, R9, c[0x0][0x3c8], PT ;  /* 0x0000f20009007a0c */ /* 0x000fe20003f26270 */
[----:B------:R-:W3:Y:S10]  /*132a0*/  LDS.128 R12, [R2+0x4080] ;  /* 0x00408000020c7984 */ /* 0x000ef40000000c00 */
[----:B------:R-:W-:-:S02]  /*132b0*/  @!P0 SHF.R.S32.HI R11, RZ, 0x1f, R8 ;  /* 0x0000001fff0b8819 */ /* 0x000fc40000011408 */
[----:B------:R-:W-:Y:S02]  /*132c0*/  @!P1 IMAD.WIDE R28, R9, 0x2, R20 ;  /* 0x00000002091c9825 */ /* 0x000fe400078e0214 */
[----:B------:R-:W-:-:S04]  /*132d0*/  @!P0 LEA.HI R11, R11, R8, RZ, 0x3 ;  /* 0x000000080b0b8211 */ /* 0x000fc800078f18ff */
[----:B------:R-:W-:-:S05]  /*132e0*/  @!P0 LOP3.LUT R11, R11, 0xfffffff8, RZ, 0xc0, !PT ;  /* 0xfffffff80b0b8812 */ /* 0x000fca00078ec0ff */
[----:B------:R-:W-:Y:S01]  /*132f0*/  @!P0 IMAD.WIDE R20, R11, 0x2, R20 ;  /* 0x000000020b148825 */ /* 0x000fe200078e0214 */
[----:B-1----:R1:W-:Y:S04]  /*13300*/  @!P1 ST.E.128 [R28.64], R4 ;  /* 0x000000041c009985 */ /* 0x0023e8000c101d2a */
[----:B---3--:R1:W-:Y:S02]  /*13310*/  @!P0 ST.E.128 [R20.64], R12 ;  /* 0x0000000c14008985 */ /* 0x0083e4000c101d2a */
.L_x_210:
[----:B---34-:R-:W-:Y:S05]  /*13320*/  BSYNC B0 ;  /* 0x0000000000007941 */ /* 0x018fea0003800000 */
.L_x_209:
[----:B--2---:R-:W-:Y:S01]  /*13330*/  IADD3 R2, R10, 0x20, RZ ;  /* 0x000000200a027810 */ /* 0x004fe20007ffe0ff */
[----:B-1----:R1:W2:Y:S01]  /*13340*/  SHFL.IDX PT, R7, R22, 0x1, 0x181f ;  /* 0x00381f0016077f89 */ /* 0x0022a200000e0000 */
[----:B------:R-:W-:Y:S02]  /*13350*/  BSSY B0, `(.L_x_211) ;  /* 0x000000d000007945 */ /* 0x000fe40003800000 */
[----:B------:R-:W-:Y:S01]  /*13360*/  ISETP.GE.AND P0, PT, R2, R3, PT ;  /* 0x000000030200720c */ /* 0x000fe20003f06270 */
[----:B------:R1:W3:-:S12]  /*13370*/  SHFL.IDX PT, R6, R0, 0x1, 0x181f ;  /* 0x00381f0000067f89 */ /* 0x0002d800000e0000 */
[----:B------:R-:W-:Y:S05]  /*13380*/  @P0 BRA `(.L_x_212) ;  /* 0x0000009000000947 */ /* 0x000fea0003800000 */
[----:B------:R-:W-:Y:S02]  /*13390*/  ISETP.GE.AND P0, PT, R8, c[0x0][0x3c8], PT ;  /* 0x0000f20008007a0c */ /* 0x000fe40003f06270 */
[----:B------:R-:W-:-:S11]  /*133a0*/  ISETP.GE.AND P1, PT, R9, c[0x0][0x3c8], PT ;  /* 0x0000f20009007a0c */ /* 0x000fd60003f26270 */
[----:B------:R-:W-:-:S04]  /*133b0*/  @!P0 SHF.R.S32.HI R5, RZ, 0x1f, R8 ;  /* 0x0000001fff058819 */ /* 0x000fc80000011408 */
[----:B------:R-:W-:Y:S01]  /*133c0*/  @!P0 LEA.HI R2, R5, R8, RZ, 0x3 ;  /* 0x0000000805028211 */ /* 0x000fe200078f18ff */
[----:B--23--:R-:W-:-:S03]  /*133d0*/  @!P1 IMAD.WIDE R4, R9, 0x2, R6 ;  /* 0x0000000209049825 */ /* 0x00cfc600078e0206 */
[----:B------:R-:W-:Y:S02]  /*133e0*/  @!P0 LOP3.LUT R2, R2, 0xfffffff8, RZ, 0xc0, !PT ;  /* 0xfffffff802028812 */ /* 0x000fe400078ec0ff */
[----:B------:R2:W-:Y:S03]  /*133f0*/  @!P1 ST.E.128 [R4.64], R48 ;  /* 0x0000003004009985 */ /* 0x0005e6000c101d2a */
[----:B------:R-:W-:-:S05]  /*13400*/  @!P0 IMAD.WIDE R6, R2, 0x2, R6 ;  /* 0x0000000202068825 */ /* 0x000fca00078e0206 */
[----:B------:R2:W-:Y:S02]  /*13410*/  @!P0 ST.E.128 [R6.64], R36 ;  /* 0x0000002406008985 */ /* 0x0005e4000c101d2a */
.L_x_212:
[----:B------:R-:W-:Y:S05]  /*13420*/  BSYNC B0 ;  /* 0x0000000000007941 */ /* 0x000fea0003800000 */
.L_x_211:
[----:B------:R-:W-:Y:S01]  /*13430*/  IADD3 R2, R10, 0x40, RZ ;  /* 0x000000400a027810 */ /* 0x000fe20007ffe0ff */
[----:B--2---:R2:W4:Y:S01]  /*13440*/  SHFL.IDX PT, R7, R22, 0x2, 0x181f ;  /* 0x00581f0016077f89 */ /* 0x00452200000e0000 */
[----:B------:R-:W-:Y:S02]  /*13450*/  BSSY B0, `(.L_x_213) ;  /* 0x000000d000007945 */ /* 0x000fe40003800000 */
[----:B------:R-:W-:Y:S01]  /*13460*/  ISETP.GE.AND P0, PT, R2, R3, PT ;  /* 0x000000030200720c */ /* 0x000fe20003f06270 */
[----:B---3--:R2:W3:-:S12]  /*13470*/  SHFL.IDX PT, R6, R0, 0x2, 0x181f ;  /* 0x00581f0000067f89 */ /* 0x0084d800000e0000 */
[----:B------:R-:W-:Y:S05]  /*13480*/  @P0 BRA `(.L_x_214) ;  /* 0x0000009000000947 */ /* 0x000fea0003800000 */
[----:B------:R-:W-:Y:S02]  /*13490*/  ISETP.GE.AND P0, PT, R8, c[0x0][0x3c8], PT ;  /* 0x0000f20008007a0c */ /* 0x000fe40003f06270 */
[----:B------:R-:W-:-:S11]  /*134a0*/  ISETP.GE.AND P1, PT, R9, c[0x0][0x3c8], PT ;  /* 0x0000f20009007a0c */ /* 0x000fd60003f26270 */
[----:B------:R-:W-:-:S04]  /*134b0*/  @!P0 SHF.R.S32.HI R5, RZ, 0x1f, R8 ;  /* 0x0000001fff058819 */ /* 0x000fc80000011408 */
[----:B------:R-:W-:Y:S01]  /*134c0*/  @!P0 LEA.HI R2, R5, R8, RZ, 0x3 ;  /* 0x0000000805028211 */ /* 0x000fe200078f18ff */
[----:B---34-:R-:W-:-:S03]  /*134d0*/  @!P1 IMAD.WIDE R4, R9, 0x2, R6 ;  /* 0x0000000209049825 */ /* 0x018fc600078e0206 */
[----:B------:R-:W-:Y:S02]  /*134e0*/  @!P0 LOP3.LUT R2, R2, 0xfffffff8, RZ, 0xc0, !PT ;  /* 0xfffffff802028812 */ /* 0x000fe400078ec0ff */
[----:B------:R3:W-:Y:S03]  /*134f0*/  @!P1 ST.E.128 [R4.64], R44 ;  /* 0x0000002c04009985 */ /* 0x0007e6000c101d2a */
[----:B------:R-:W-:-:S05]  /*13500*/  @!P0 IMAD.WIDE R6, R2, 0x2, R6 ;  /* 0x0000000202068825 */ /* 0x000fca00078e0206 */
[----:B------:R3:W-:Y:S02]  /*13510*/  @!P0 ST.E.128 [R6.64], R24 ;  /* 0x0000001806008985 */ /* 0x0007e4000c101d2a */
.L_x_214:
[----:B------:R-:W-:Y:S05]  /*13520*/  BSYNC B0 ;  /* 0x0000000000007941 */ /* 0x000fea0003800000 */
.L_x_213:
[----:B------:R-:W-:Y:S01]  /*13530*/  IADD3 R10, R10, 0x60, RZ ;  /* 0x000000600a0a7810 */ /* 0x000fe20007ffe0ff */
[----:B---3--:R3:W1:Y:S03]  /*13540*/  SHFL.IDX PT, R5, R22, 0x3, 0x181f ;  /* 0x00781f0016057f89 */ /* 0x00866600000e0000 */
[----:B------:R-:W-:Y:S01]  /*13550*/  ISETP.GE.AND P0, PT, R10, R3, PT ;  /* 0x000000030a00720c */ /* 0x000fe20003f06270 */
[----:B------:R3:W2:-:S12]  /*13560*/  SHFL.IDX PT, R4, R0, 0x3, 0x181f ;  /* 0x00781f0000047f89 */ /* 0x00069800000e0000 */
[----:B------:R-:W-:Y:S05]  /*13570*/  @P0 EXIT ;  /* 0x000000000000094d */ /* 0x000fea0003800000 */
[----:B------:R-:W-:-:S13]  /*13580*/  ISETP.GE.AND P0, PT, R9, c[0x0][0x3c8], PT ;  /* 0x0000f20009007a0c */ /* 0x000fda0003f06270 */
[----:B-12---:R-:W-:-:S05]  /*13590*/  @!P0 IMAD.WIDE R2, R9, 0x2, R4 ;  /* 0x0000000209028825 */ /* 0x006fca00078e0204 */
[----:B------:R1:W-:Y:S01]  /*135a0*/  @!P0 ST.E.128 [R2.64], R40 ;  /* 0x0000002802008985 */ /* 0x0003e2000c101d2a */
[----:B------:R-:W-:-:S13]  /*135b0*/  ISETP.GE.AND P0, PT, R8, c[0x0][0x3c8], PT ;  /* 0x0000f20008007a0c */ /* 0x000fda0003f06270 */
[----:B------:R-:W-:Y:S05]  /*135c0*/  @P0 EXIT ;  /* 0x000000000000094d */ /* 0x000fea0003800000 */
[----:B-1----:R-:W-:-:S04]  /*135d0*/  SHF.R.S32.HI R3, RZ, 0x1f, R8 ;  /* 0x0000001fff037819 */ /* 0x002fc80000011408 */
[----:B------:R-:W-:-:S04]  /*135e0*/  LEA.HI R3, R3, R8, RZ, 0x3 ;  /* 0x0000000803037211 */ /* 0x000fc800078f18ff */
[----:B------:R-:W-:-:S05]  /*135f0*/  LOP3.LUT R3, R3, 0xfffffff8, RZ, 0xc0, !PT ;  /* 0xfffffff803037812 */ /* 0x000fca00078ec0ff */
[----:B------:R-:W-:-:S05]  /*13600*/  IMAD.WIDE R4, R3, 0x2, R4 ;  /* 0x0000000203047825 */ /* 0x000fca00078e0204 */
[----:B------:R-:W-:Y:S01]  /*13610*/  ST.E.128 [R4.64], R16 ;  /* 0x0000001004007985 */ /* 0x000fe2000c101d2a */
[----:B------:R-:W-:Y:S05]  /*13620*/  EXIT ;  /* 0x000000000000794d */ /* 0x000fea0003800000 */
.L_x_208:
[----:B------:R-:W1:Y:S01]  /*13630*/  S2R R5, SR_TID.X ;  /* 0x0000000000057919 */ /* 0x000e620000002100 */
[----:B------:R-:W-:Y:S03]  /*13640*/  BSSY B0, `(.L_x_215) ;  /* 0x0000029000007945 */ /* 0x000fe60003800000 */
[----:B------:R-:W2:Y:S01]  /*13650*/  S2R R8, SR_CTAID.Z ;  /* 0x0000000000087919 */ /* 0x000ea20000002700 */
[----:B-1----:R-:W-:Y:S02]  /*13660*/  ISETP.GT.AND P0, PT, R5, 0x7f, PT ;  /* 0x0000007f0500780c */ /* 0x002fe40003f04270 */
[----:B--2---:R-:W-:-:S11]  /*13670*/  SHF.R.S32.HI R11, RZ, 0x1f, R8 ;  /* 0x0000001fff0b7819 */ /* 0x004fd60000011408 */
[----:B------:R-:W-:Y:S05]  /*13680*/  @P0 BRA `(.L_x_216) ;  /* 0x0000024000000947 */ /* 0x000fea0003800000 */
[----:B------:R-:W1:Y:S01]  /*13690*/  S2R R4, SR_CTAID.X ;  /* 0x0000000000047919 */ /* 0x000e620000002500 */
[----:B------:R-:W-:-:S05]  /*136a0*/  MOV R2, c[0x0][0x4e8] ;  /* 0x00013a0000027a02 */ /* 0x000fca0000000f00 */
[----:B------:R-:W-:Y:S01]  /*136b0*/  IMAD R0, R2, c[0x0][0x388], RZ ;  /* 0x0000e20002007a24 */ /* 0x000fe200078e02ff */
[----:B-1----:R-:W-:-:S04]  /*136c0*/  LEA R7, R4, R5, 0x7 ;  /* 0x0000000504077211 */ /* 0x002fc800078e38ff */
[----:B------:R-:W-:-:S13]  /*136d0*/  ISETP.GE.AND P0, PT, R7, R0, PT ;  /* 0x000000000700720c */ /* 0x000fda0003f06270 */
[----:B------:R-:W-:Y:S05]  /*136e0*/  @P0 BRA `(.L_x_216) ;  /* 0x000001e000000947 */ /* 0x000fea0003800000 */
[----:B------:R-:W-:Y:S01]  /*136f0*/  ISETP.NE.AND P0, PT, R2, 0x1, PT ;  /* 0x000000010200780c */ /* 0x000fe20003f05270 */
[----:B------:R-:W-:Y:S01]  /*13700*/  ULDC.64 UR4, c[0x0][0x490] ;  /* 0x0001240000047ab9 */ /* 0x000fe20000000a00 */
[----:B------:R-:W-:Y:S01]  /*13710*/  IMAD.MOV.U32 R6, RZ, RZ, R7 ;  /* 0x000000ffff067224 */ /* 0x000fe200078e0007 */
[----:B------:R-:W-:Y:S02]  /*13720*/  UIMAD UR7, UR6, UR4, URZ ;  /* 0x00000004060772a4 */ /* 0x000fe4000f8e023f */
[----:B------:R-:W-:Y:S02]  /*13730*/  UIMAD.WIDE.U32 UR8, UR12, UR4, URZ ;  /* 0x000000040c0872a5 */ /* 0x000fe4000f8e003f */
[----:B------:R-:W-:-:S04]  /*13740*/  UIMAD UR4, UR12, UR5, UR7 ;  /* 0x000000050c0472a4 */ /* 0x000fc8000f8e0207 */
[----:B------:R-:W-:Y:S01]  /*13750*/  UIADD3 UR4, UR9, UR4, URZ ;  /* 0x0000000409047290 */ /* 0x000fe2000fffe03f */
[----:B------:R-:W-:Y:S01]  /*13760*/  MOV R2, UR8 ;  /* 0x0000000800027c02 */ /* 0x000fe20008000f00 */
[----:B------:R-:W-:-:S04]  /*13770*/  @P0 IMAD.HI.U32 R0, R7, c[0x0][0x4ec], RZ ;  /* 0x00013b0007000a27 */ /* 0x000fc800078e00ff */
[----:B------:R-:W-:Y:S01]  /*13780*/  MOV R13, UR4 ;  /* 0x00000004000d7c02 */ /* 0x000fe20008000f00 */
[----:B------:R-:W-:Y:S01]  /*13790*/  IMAD.MOV.U32 R12, RZ, RZ, R2 ;  /* 0x000000ffff0c7224 */ /* 0x000fe200078e0002 */
[----:B------:R-:W-:Y:S01]  /*137a0*/  @P0 SHF.R.U32.HI R6, RZ, c[0x0][0x4f0], R0 ;  /* 0x00013c00ff060a19 */ /* 0x000fe20000011600 */
[----:B------:R-:W-:Y:S02]  /*137b0*/  IMAD.U32 R3, RZ, RZ, UR9 ;  /* 0x00000009ff037e24 */ /* 0x000fe4000f8e00ff */
[----:B------:R-:W-:Y:S02]  /*137c0*/  IMAD R3, R11, c[0x0][0x498], RZ ;  /* 0x000126000b037a24 */ /* 0x000fe400078e02ff */
[----:B------:R-:W-:Y:S02]  /*137d0*/  IMAD.MOV R4, RZ, RZ, -R6 ;  /* 0x000000ffff047224 */ /* 0x000fe400078e0a06 */
[----:B------:R-:W-:-:S04]  /*137e0*/  IMAD.WIDE.U32 R12, R8, c[0x0][0x498], R12 ;  /* 0x00012600080c7a25 */ /* 0x000fc800078e000c */
[----:B------:R-:W-:Y:S01]  /*137f0*/  IMAD R4, R4, c[0x0][0x4e8], R7 ;  /* 0x00013a0004047a24 */ /* 0x000fe200078e0207 */
[----:B------:R-:W-:Y:S01]  /*13800*/  IADD3 R12, P0, R6, R12, RZ ;  /* 0x0000000c060c7210 */ /* 0x000fe20007f1e0ff */
[----:B------:R-:W-:Y:S01]  /*13810*/  IMAD R0, R8, c[0x0][0x49c], R3 ;  /* 0x0001270008007a24 */ /* 0x000fe200078e0203 */
[----:B------:R-:W-:Y:S02]  /*13820*/  SHF.R.S32.HI R3, RZ, 0x1f, R6 ;  /* 0x0000001fff037819 */ /* 0x000fe40000011406 */
[----:B------:R-:W-:Y:S02]  /*13830*/  SHF.R.S32.HI R2, RZ, 0x1f, R4 ;  /* 0x0000001fff027819 */ /* 0x000fe40000011404 */
[----:B------:R-:W-:-:S03]  /*13840*/  IADD3.X R13, R3, R13, R0, P0, !PT ;  /* 0x0000000d030d7210 */ /* 0x000fc600007fe400 */
[----:B------:R-:W-:Y:S02]  /*13850*/  IMAD R7, R2, c[0x0][0x488], RZ ;  /* 0x0001220002077a24 */ /* 0x000fe400078e02ff */
[----:B------:R-:W-:-:S04]  /*13860*/  IMAD.WIDE.U32 R12, R4, c[0x0][0x488], R12 ;  /* 0x00012200040c7a25 */ /* 0x000fc800078e000c */
[----:B------:R-:W-:Y:S01]  /*13870*/  IMAD R7, R4, c[0x0][0x48c], R7 ;  /* 0x0001230004077a24 */ /* 0x000fe200078e0207 */
[----:B------:R-:W-:-:S04]  /*13880*/  LEA R2, P0, R12, c[0x0][0x450], 0x2 ;  /* 0x000114000c027a11 */ /* 0x000fc800078010ff */
[----:B------:R-:W-:-:S04]  /*13890*/  IADD3 R7, R13, R7, RZ ;  /* 0x000000070d077210 */ /* 0x000fc80007ffe0ff */
[----:B------:R-:W-:Y:S02]  /*138a0*/  LEA.HI.X R3, R12, c[0x0][0x454], R7, 0x2, P0 ;  /* 0x000115000c037a11 */ /* 0x000fe400000f1407 */
[----:B------:R-:W-:-:S05]  /*138b0*/  MOV R7, 0xff800000 ;  /* 0xff80000000077802 */ /* 0x000fca0000000f00 */
[----:B------:R1:W-:Y:S02]  /*138c0*/  STG.E [R2.64], R7 ;  /* 0x0000000702007986 */ /* 0x0003e4000c10192a */
.L_x_216:
[----:B------:R-:W-:Y:S05]  /*138d0*/  BSYNC B0 ;  /* 0x0000000000007941 */ /* 0x000fea0003800000 */
.L_x_215:
[----:B-1----:R-:W1:Y:S01]  /*138e0*/  S2R R7, SR_CTAID.X ;  /* 0x0000000000077919 */ /* 0x002e620000002500 */
[----:B------:R-:W-:Y:S01]  /*138f0*/  SHF.R.S32.HI R6, RZ, 0x1f, R5 ;  /* 0x0000001fff067819 */ /* 0x000fe20000011405 */
[----:B------:R-:W-:Y:S01]  /*13900*/  IMAD.MOV.U32 R3, RZ, RZ, c[0x0][0x4e8] ;  /* 0x00013a00ff037624 */ /* 0x000fe200078e00ff */
[----:B------:R-:W-:Y:S01]  /*13910*/  ULDC.64 UR4, c[0x0][0x3e8] ;  /* 0x0000fa0000047ab9 */ /* 0x000fe20000000a00 */
[----:B------:R-:W-:Y:S01]  /*13920*/  IMAD R11, R11, c[0x0][0x3f0], RZ ;  /* 0x0000fc000b0b7a24 */ /* 0x000fe200078e02ff */
[----:B------:R-:W-:Y:S01]  /*13930*/  LEA.HI R6, R6, R5, RZ, 0x3 ;  /* 0x0000000506067211 */ /* 0x000fe200078f18ff */
[----:B------:R-:W-:Y:S01]  /*13940*/  UIMAD UR6, UR6, UR4, URZ ;  /* 0x00000004060672a4 */ /* 0x000fe2000f8e023f */
[C---:B------:R-:W-:Y:S01]  /*13950*/  ISETP.NE.AND P0, PT, R3.reuse, 0x1, PT ;  /* 0x000000010300780c */ /* 0x040fe20003f05270 */
[----:B------:R-:W-:Y:S01]  /*13960*/  UIMAD.WIDE.U32 UR8, UR12, UR4, URZ ;  /* 0x000000040c0872a5 */ /* 0x000fe2000f8e003f */
[----:B------:R-:W-:Y:S01]  /*13970*/  LOP3.LUT R0, R6, 0xfffffff8, RZ, 0xc0, !PT ;  /* 0xfffffff806007812 */ /* 0x000fe200078ec0ff */
[----:B------:R-:W-:Y:S01]  /*13980*/  UIMAD UR4, UR12, UR5, UR6 ;  /* 0x000000050c0472a4 */ /* 0x000fe2000f8e0206 */
[----:B------:R-:W-:Y:S01]  /*13990*/  SHF.R.S32.HI R6, RZ, 0x3, R6 ;  /* 0x00000003ff067819 */ /* 0x000fe20000011406 */
[----:B------:R-:W-:Y:S01]  /*139a0*/  IMAD R3, R3, c[0x0][0x388], RZ ;  /* 0x0000e20003037a24 */ /* 0x000fe200078e02ff */
[----:B------:R-:W-:Y:S01]  /*139b0*/  BSSY B0, `(.L_x_217) ;  /* 0x000002c000007945 */ /* 0x000fe20003800000 */
[----:B------:R-:W-:Y:S01]  /*139c0*/  IMAD.IADD R5, R5, 0x1, -R0 ;  /* 0x0000000105057824 */ /* 0x000fe200078e0a00 */
[----:B------:R-:W-:Y:S01]  /*139d0*/  UIADD3 UR4, UR9, UR4, URZ ;  /* 0x0000000409047290 */ /* 0x000fe2000fffe03f */
[----:B------:R-:W-:Y:S01]  /*139e0*/  IMAD.U32 R13, RZ, RZ, UR9 ;  /* 0x00000009ff0d7e24 */ /* 0x000fe2000f8e00ff */
[----:B------:R-:W-:Y:S01]  /*139f0*/  MOV R12, UR8 ;  /* 0x00000008000c7c02 */ /* 0x000fe20008000f00 */
[----:B------:R-:W-:Y:S01]  /*13a00*/  IMAD R0, R8, c[0x0][0x3f4], R11 ;  /* 0x0000fd0008007a24 */ /* 0x000fe200078e020b */
[----:B------:R-:W-:-:S02]  /*13a10*/  LEA R4, R5, R6, 0x5 ;  /* 0x0000000605047211 */ /* 0x000fc400078e28ff */
[----:B------:R-:W-:Y:S02]  /*13a20*/  MOV R13, UR4 ;  /* 0x00000004000d7c02 */ /* 0x000fe40008000f00 */
[----:B------:R-:W-:Y:S01]  /*13a30*/  SHF.L.U32 R5, R5, 0x3, RZ ;  /* 0x0000000305057819 */ /* 0x000fe200000006ff */
[C---:B-1----:R-:W-:Y:S01]  /*13a40*/  IMAD R4, R7.reuse, 0x80, R4 ;  /* 0x0000008007047824 */ /* 0x042fe200078e0204 */
[----:B------:R-:W-:Y:S01]  /*13a50*/  LEA R6, R7, R6, 0x7 ;  /* 0x0000000607067211 */ /* 0x000fe200078e38ff */
[----:B------:R-:W-:-:S04]  /*13a60*/  IMAD.WIDE.U32 R12, R8, c[0x0][0x3f0], R12 ;  /* 0x0000fc00080c7a25 */ /* 0x000fc800078e000c */
[----:B------:R-:W-:-:S04]  /*13a70*/  @P0 IMAD.HI.U32 R2, R4, c[0x0][0x4ec], RZ ;  /* 0x00013b0004020a27 */ /* 0x000fc800078e00ff */
[----:B------:R-:W-:Y:S01]  /*13a80*/  IMAD.MOV.U32 R9, RZ, RZ, R4 ;  /* 0x000000ffff097224 */ /* 0x000fe200078e0004 */
[----:B------:R-:W-:Y:S01]  /*13a90*/  @P0 SHF.R.U32.HI R9, RZ, c[0x0][0x4f0], R2 ;  /* 0x00013c00ff090a19 */ /* 0x000fe20000011602 */
[----:B------:R-:W-:-:S03]  /*13aa0*/  IMAD.IADD R13, R13, 0x1, R0 ;  /* 0x000000010d0d7824 */ /* 0x000fc600078e0200 */
[----:B------:R-:W-:Y:S01]  /*13ab0*/  SHF.R.S32.HI R2, RZ, 0x1f, R9 ;  /* 0x0000001fff027819 */ /* 0x000fe20000011409 */
[C---:B------:R-:W-:Y:S01]  /*13ac0*/  IMAD.WIDE.U32 R12, R9.reuse, c[0x0][0x3e0], R12 ;  /* 0x0000f800090c7a25 */ /* 0x040fe200078e000c */
[----:B------:R-:W-:-:S03]  /*13ad0*/  IADD3 R11, -R9, RZ, RZ ;  /* 0x000000ff090b7210 */ /* 0x000fc60007ffe1ff */
[----:B------:R-:W-:Y:S02]  /*13ae0*/  IMAD R2, R2, c[0x0][0x3e0], RZ ;  /* 0x0000f80002027a24 */ /* 0x000fe400078e02ff */
[----:B------:R-:W-:Y:S01]  /*13af0*/  IMAD R11, R11, c[0x0][0x4e8], R4 ;  /* 0x00013a000b0b7a24 */ /* 0x000fe200078e0204 */
[----:B------:R-:W-:Y:S01]  /*13b00*/  IADD3 R4, R5, 0x40, RZ ;  /* 0x0000004005047810 */ /* 0x000fe20007ffe0ff */
[----:B------:R-:W-:-:S03]  /*13b10*/  IMAD R9, R9, c[0x0][0x3e4], R2 ;  /* 0x0000f90009097a24 */ /* 0x000fc600078e0202 */
[----:B------:R-:W-:Y:S02]  /*13b20*/  SHF.R.S32.HI R0, RZ, 0x1f, R11 ;  /* 0x0000001fff007819 */ /* 0x000fe4000001140b */
[----:B------:R-:W-:-:S03]  /*13b30*/  IADD3 R13, R13, R9, RZ ;  /* 0x000000090d0d7210 */ /* 0x000fc60007ffe0ff */
[----:B------:R-:W-:Y:S02]  /*13b40*/  IMAD R0, R0, c[0x0][0x3d8], RZ ;  /* 0x0000f60000007a24 */ /* 0x000fe400078e02ff */
[----:B------:R-:W-:-:S04]  /*13b50*/  IMAD.WIDE.U32 R12, R11, c[0x0][0x3d8], R12 ;  /* 0x0000f6000b0c7a25 */ /* 0x000fc800078e000c */
[----:B------:R-:W-:Y:S01]  /*13b60*/  IMAD R0, R11, c[0x0][0x3dc], R0 ;  /* 0x0000f7000b007a24 */ /* 0x000fe200078e0200 */
[----:B------:R-:W-:-:S03]  /*13b70*/  LEA R2, P0, R12, c[0x0][0x380], 0x1 ;  /* 0x0000e0000c027a11 */ /* 0x000fc600078008ff */
[----:B------:R-:W-:Y:S02]  /*13b80*/  IMAD.IADD R9, R13, 0x1, R0 ;  /* 0x000000010d097824 */ /* 0x000fe400078e0200 */
[----:B------:R1:W2:Y:S03]  /*13b90*/  SHFL.IDX PT, R8, R2, RZ, 0x181f ;  /* 0x00181fff02087589 */ /* 0x0002a600000e0000 */
[----:B------:R-:W-:Y:S02]  /*13ba0*/  LEA.HI.X R0, R12, c[0x0][0x384], R9, 0x1, P0 ;  /* 0x0000e1000c007a11 */ /* 0x000fe400000f0c09 */
[----:B------:R-:W-:-:S03]  /*13bb0*/  ISETP.GE.AND P0, PT, R6, R3, PT ;  /* 0x000000030600720c */ /* 0x000fc60003f06270 */
[----:B------:R1:W3:Y:S10]  /*13bc0*/  SHFL.IDX PT, R9, R0, RZ, 0x181f ;  /* 0x00181fff00097589 */ /* 0x0002f400000e0000 */
        /* <DEDUP_REMOVED lines=10> */
.L_x_218:
[----:B------:R-:W-:Y:S05]  /*13c70*/  BSYNC B0 ;  /* 0x0000000000007941 */ /* 0x000fea0003800000 */
.L_x_217:
[----:B--2---:R-:W-:Y:S01]  /*13c80*/  IADD3 R10, R6, 0x20, RZ ;  /* 0x00000020060a7810 */ /* 0x004fe20007ffe0ff */
[----:B---3--:R2:W3:Y:S01]  /*13c90*/  SHFL.IDX PT, R9, R0, 0x1, 0x181f ;  /* 0x00381f0000097f89 */ /* 0x0084e200000e0000 */
[----:B------:R-:W-:Y:S02]  /*13ca0*/  BSSY B0, `(.L_x_219) ;  /* 0x000000d000007945 */ /* 0x000fe40003800000 */
[----:B------:R-:W-:Y:S01]  /*13cb0*/  ISETP.GE.AND P0, PT, R10, R3, PT ;  /* 0x000000030a00720c */ /* 0x000fe20003f06270 */
[----:B------:R2:W4:-:S12]  /*13cc0*/  SHFL.IDX PT, R8, R2, 0x1, 0x181f ;  /* 0x00381f0002087f89 */ /* 0x00051800000e0000 */
[----:B------:R-:W-:Y:S05]  /*13cd0*/  @P0 BRA `(.L_x_220) ;  /* 0x0000009000000947 */ /* 0x000fea0003800000 */
[----:B------:R-:W-:Y:S02]  /*13ce0*/  ISETP.GE.AND P0, PT, R4, c[0x0][0x3c8], PT ;  /* 0x0000f20004007a0c */ /* 0x000fe40003f06270 */
[----:B------:R-:W-:-:S11]  /*13cf0*/  ISETP.GE.AND P1, PT, R5, c[0x0][0x3c8], PT ;  /* 0x0000f20005007a0c */ /* 0x000fd60003f26270 */
[----:B------:R-:W-:Y:S02]  /*13d00*/  @!P0 SHF.R.S32.HI R7, RZ, 0x1f, R4 ;  /* 0x0000001fff078819 */ /* 0x000fe40000011404 */
[----:B---34-:R-:W-:Y:S02]  /*13d10*/  @!P1 IMAD.WIDE R10, R5, 0x2, R8 ;  /* 0x00000002050a9825 */ /* 0x018fe400078e0208 */
[----:B------:R-:W-:-:S03]  /*13d20*/  @!P0 LEA.HI R7, R7, R4, RZ, 0x3 ;  /* 0x0000000407078211 */ /* 0x000fc600078f18ff */
[----:B------:R3:W-:Y:S01]  /*13d30*/  @!P1 ST.E.128 [R10.64], RZ ;  /* 0x000000ff0a009985 */ /* 0x0007e2000c101d2a */
[----:B------:R-:W-:-:S05]  /*13d40*/  @!P0 LOP3.LUT R7, R7, 0xfffffff8, RZ, 0xc0, !PT ;  /* 0xfffffff807078812 */ /* 0x000fca00078ec0ff */
[----:B------:R-:W-:-:S05]  /*13d50*/  @!P0 IMAD.WIDE R8, R7, 0x2, R8 ;  /* 0x0000000207088825 */ /* 0x000fca00078e0208 */
[----:B------:R3:W-:Y:S02]  /*13d60*/  @!P0 ST.E.128 [R8.64], RZ ;  /* 0x000000ff08008985 */ /* 0x0007e4000c101d2a */
.L_x_220:
[----:B------:R-:W-:Y:S05]  /*13d70*/  BSYNC B0 ;  /* 0x0000000000007941 */ /* 0x000fea0003800000 */
.L_x_219:
[----:B---3--:R-:W-:Y:S01]  /*13d80*/  IADD3 R10, R6, 0x40, RZ ;  /* 0x00000040060a7810 */ /* 0x008fe20007ffe0ff */
[----:B------:R3:W1:Y:S01]  /*13d90*/  SHFL.IDX PT, R9, R0, 0x2, 0x181f ;  /* 0x00581f0000097f89 */ /* 0x00066200000e0000 */
[----:B------:R-:W-:Y:S02]  /*13da0*/  BSSY B0, `(.L_x_221) ;  /* 0x000000d000007945 */ /* 0x000fe40003800000 */
[----:B------:R-:W-:Y:S01]  /*13db0*/  ISETP.GE.AND P0, PT, R10, R3, PT ;  /* 0x000000030a00720c */ /* 0x000fe20003f06270 */
[----:B----4-:R3:W4:-:S12]  /*13dc0*/  SHFL.IDX PT, R8, R2, 0x2, 0x181f ;  /* 0x00581f0002087f89 */ /* 0x01071800000e0000 */
        /* <DEDUP_REMOVED lines=8> */
[----:B------:R-:W-:-:S05]  /*13e50*/  @!P0 IMAD.WIDE R8, R7, 0x2, R8 ;  /* 0x0000000207088825 */ /* 0x000fca00078e0208 */
[----:B------:R1:W-:Y:S02]  /*13e60*/  @!P0 ST.E.128 [R8.64], RZ ;  /* 0x000000ff08008985 */ /* 0x0003e4000c101d2a */
.L_x_222:
[----:B------:R-:W-:Y:S05]  /*13e70*/  BSYNC B0 ;  /* 0x0000000000007941 */ /* 0x000fea0003800000 */
.L_x_221:
[----:B------:R-:W-:Y:S01]  /*13e80*/  IADD3 R6, R6, 0x60, RZ ;  /* 0x0000006006067810 */ /* 0x000fe20007ffe0ff */
[----:B-1----:R1:W2:Y:S03]  /*13e90*/  SHFL.IDX PT, R9, R0, 0x3, 0x181f ;  /* 0x00781f0000097f89 */ /* 0x0022a600000e0000 */
[----:B------:R-:W-:Y:S01]  /*13ea0*/  ISETP.GE.AND P0, PT, R6, R3, PT ;  /* 0x000000030600720c */ /* 0x000fe20003f06270 */
[----:B----4-:R1:W4:-:S12]  /*13eb0*/  SHFL.IDX PT, R8, R2, 0x3, 0x181f ;  /* 0x00781f0002087f89 */ /* 0x01031800000e0000 */
[----:B------:R-:W-:Y:S05]  /*13ec0*/  @P0 EXIT ;  /* 0x000000000000094d */ /* 0x000fea0003800000 */
[----:B------:R-:W-:-:S13]  /*13ed0*/  ISETP.GE.AND P0, PT, R5, c[0x0][0x3c8], PT ;  /* 0x0000f20005007a0c */ /* 0x000fda0003f06270 */
[----:B-1234-:R-:W-:-:S05]  /*13ee0*/  @!P0 IMAD.WIDE R2, R5, 0x2, R8 ;  /* 0x0000000205028825 */ /* 0x01efca00078e0208 */
        /* <DEDUP_REMOVED lines=9> */
.L_x_223:
        /* <DEDUP_REMOVED lines=16> */
.L_x_2168:


//--------------------- .text._ZN7cutlass13device_kernelIN5flash19enable_sm80_to_sm89INS1_16FlashAttnFwdSm80INS1_25CollectiveMainloopFwdSm80ILi8ELi1ELb1EN4cute5tupleIJNS5_1CILi128EEENS7_ILi96EEES8_EEELi128ENS_6half_tEfNS_4arch4Sm80ELb0ELb1ELb1ELb1ELb1ELb0ELb1ELb0EEENS1_21CollectiveEpilogueFwdINS6_IJS8_S8_S9_EEENS6_IJNS7_ILi1EEESH_SH_EEESB_SD_Li256ELb1ELb1ELb0ELb0EEENS1_19SingleTileSchedulerILb1ELb0ELb1ELi128EEEEEEEEEvNT_6ParamsE --------------------------
	.section	.text._ZN7cutlass13device_kernelIN5flash19enable_sm80_to_sm89INS1_16FlashAttnFwdSm80INS1_25CollectiveMainloopFwdSm80ILi8ELi1ELb1EN4cute5tupleIJNS5_1CILi128EEENS7_ILi96EEES8_EEELi128ENS_6half_tEfNS_4arch4Sm80ELb0ELb1ELb1ELb1ELb1ELb0ELb1ELb0EEENS1_21CollectiveEpilogueFwdINS6_IJS8_S8_S9_EEENS6_IJNS7_ILi1EEESH_SH_EEESB_SD_Li256ELb1ELb1ELb0ELb0EEENS1_19SingleTileSchedulerILb1ELb0ELb1ELi128EEEEEEEEEvNT_6ParamsE,"ax",@progbits
	.sectioninfo	@"SHI_REGISTERS=255"
	.align	128
.text._ZN7cutlass13device_kernelIN5flash19enable_sm80_to_sm89INS1_16FlashAttnFwdSm80INS1_25CollectiveMainloopFwdSm80ILi8ELi1ELb1EN4cute5tupleIJNS5_1CILi128EEENS7_ILi96EEES8_EEELi128ENS_6half_tEfNS_4arch4Sm80ELb0ELb1ELb1ELb1ELb1ELb0ELb1ELb0EEENS1_21CollectiveEpilogueFwdINS6_IJS8_S8_S9_EEENS6_IJNS7_ILi1EEESH_SH_EEESB_SD_Li256ELb1ELb1ELb0ELb0EEENS1_19SingleTileSchedulerILb1ELb0ELb1ELi128EEEEEEEEEvNT_6ParamsE:
        .type           _ZN7cutlass13device_kernelIN5flash19enable_sm80_to_sm89INS1_16FlashAttnFwdSm80INS1_25CollectiveMainloopFwdSm80ILi8ELi1ELb1EN4cute5tupleIJNS5_1CILi128EEENS7_ILi96EEES8_EEELi128ENS_6half_tEfNS_4arch4Sm80ELb0ELb1ELb1ELb1ELb1ELb0ELb1ELb0EEENS1_21CollectiveEpilogueFwdINS6_IJS8_S8_S9_EEENS6_IJNS7_ILi1EEESH_SH_EEESB_SD_Li256ELb1ELb1ELb0ELb0EEENS1_19SingleTileSchedulerILb1ELb0ELb1ELi128EEEEEEEEEvNT_6ParamsE,@function
        .size           _ZN7cutlass13device_kernelIN5flash19enable_sm80_to_sm89INS1_16FlashAttnFwdSm80INS1_25CollectiveMainloopFwdSm80ILi8ELi1ELb1EN4cute5tupleIJNS5_1CILi128EEENS7_ILi96EEES8_EEELi128ENS_6half_tEfNS_4arch4Sm80ELb0ELb1ELb1ELb1ELb1ELb0ELb1ELb0EEENS1_21CollectiveEpilogueFwdINS6_IJS8_S8_S9_EEENS6_IJNS7_ILi1EEESH_SH_EEESB_SD_Li256ELb1ELb1ELb0ELb0EEENS1_19SingleTileSchedulerILb1ELb0ELb1ELi128EEEEEEEEEvNT_6ParamsE,(.L_x_2169 - _ZN7cutlass13device_kernelIN5flash19enable_sm80_to_sm89INS1_16FlashAttnFwdSm80INS1_25CollectiveMainloopFwdSm80ILi8ELi1ELb1EN4cute5tupleIJNS5_1CILi128EEENS7_ILi96EEES8_EEELi128ENS_6half_tEfNS_4arch4Sm80ELb0ELb1ELb1ELb1ELb1ELb0ELb1ELb0EEENS1_21CollectiveEpilogueFwdINS6_IJS8_S8_S9_EEENS6_IJNS7_ILi1EEESH_SH_EEESB_SD_Li256ELb1ELb1ELb0ELb0EEENS1_19SingleTileSchedulerILb1ELb0ELb1ELi128EEEEEEEEEvNT_6ParamsE)
        .other          _ZN7cutlass13device_kernelIN5flash19enable_sm80_to_sm89INS1_16FlashAttnFwdSm80INS1_25CollectiveMainloopFwdSm80ILi8ELi1ELb1EN4cute5tupleIJNS5_1CILi128EEENS7_ILi96EEES8_EEELi128ENS_6half_tEfNS_4arch4Sm80ELb0ELb1ELb1ELb1ELb1ELb0ELb1ELb0EEENS1_21CollectiveEpilogueFwdINS6_IJS8_S8_S9_EEENS6_IJNS7_ILi1EEESH_SH_EEESB_SD_Li256ELb1ELb1ELb0ELb0EEENS1_19SingleTileSchedulerILb1ELb0ELb1ELi128EEEEEEEEEvNT_6ParamsE,@"STO_CUDA_ENTRY STV_DEFAULT"
_ZN7cutlass13device_kernelIN5flash19enable_sm80_to_sm89INS1_16FlashAttnFwdSm80INS1_25CollectiveMainloopFwdSm80ILi8ELi1ELb1EN4cute5tupleIJNS5_1CILi128EEENS7_ILi96EEES8_EEELi128ENS_6half_tEfNS_4arch4Sm80ELb0ELb1ELb1ELb1ELb1ELb0ELb1ELb0EEENS1_21CollectiveEpilogueFwdINS6_IJS8_S8_S9_EEENS6_IJNS7_ILi1EEESH_SH_EEESB_SD_Li256ELb1ELb1ELb0ELb0EEENS1_19SingleTileSchedulerILb1ELb0ELb1ELi128EEEEEEEEEvNT_6ParamsE:
[----:B------:R-:W-:Y:S02]  /*0000*/  MOV R1, c[0x0][0x28] ;  /* 0x00000a0000017a02 */ /* 0x000fe40000000f00 */
[----:B------:R-:W1:Y:S01]  /*0010*/  S2R R137, SR_TID.X ;  /* 0x0000000000897919 */ /* 0x000e620000002100 */
[----:B------:R-:W-:Y:S01]  /*0020*/  IMAD.MOV.U32 R26, RZ, RZ, 0x4 ;  /* 0x00000004ff1a7424 */ /* 0x000fe200078e00ff */
[----:B------:R-:W2:Y:S01]  /*0030*/  S2UR UR4, SR_CTAID.X ;  /* 0x00000000000479c3 */ /* 0x000ea20000002500 */
[----:B------:R-:W-:Y:S01]  /*0040*/  ULDC.64 UR6, c[0x0][0x118] ;  /* 0x0000460000067ab9 */ /* 0x000fe20000000a00 */
[----:B------:R-:W3:Y:S01]  /*0050*/  S2R R5, SR_CTAID.Z ;  /* 0x0000000000057919 */ /* 0x000ee20000002700 */
[----:B------:R-:W-:Y:S02]  /*0060*/  IADD3 R1, R1, -0x30, RZ ;  /* 0xffffffd001017810 */ /* 0x000fe40007ffe0ff */
[----:B-1----:R-:W-:Y:S01]  /*0070*/  SHF.R.U32.HI R0, RZ, 0x5, R137 ;  /* 0x00000005ff007819 */ /* 0x002fe20000011689 */
[----:B---3--:R-:W-:-:S05]  /*0080*/  IMAD.WIDE R2, R5, R26, c[0x0][0x568] ;  /* 0x00015a0005027625 */ /* 0x008fca00078e021a */
[----:B------:R-:W1:Y:S02]  /*0090*/  SHFL.IDX PT, R0, R0, RZ, 0x1f ;  /* 0x00001fff00007589 */ /* 0x000e6400000e0000 */
[----:B-1----:R-:W-:-:S13]  /*00a0*/  ISETP.NE.AND P0, PT, R0, RZ, PT ;  /* 0x000000ff0000720c */ /* 0x002fda0003f05270 */
[----:B--2---:R-:W-:Y:S05]  /*00b0*/  @!P0 BRA `(.L_x_224) ;  /* 0x0000015000008947 */ /* 0x004fea0003800000 */
[----:B------:R-:W-:-:S04]  /*00c0*/  ISETP.NE.U32.AND P0, PT, RZ, c[0x0][0x568], PT ;  /* 0x00015a00ff007a0c */ /* 0x000fc80003f05070 */
[----:B------:R-:W-:-:S13]  /*00d0*/  ISETP.NE.AND.EX P0, PT, RZ, c[0x0][0x56c], PT, P0 ;  /* 0x00015b00ff007a0c */ /* 0x000fda0003f05300 */
[----:B------:R-:W-:Y:S05]  /*00e0*/  @!P0 BRA `(.L_x_225) ;  /* 0x0000002000008947 */ /* 0x000fea0003800000 */
[----:B------:R1:W5:Y:S01]  /*00f0*/  LDG.E R0, [R2.64] ;  /* 0x0000000602007981 */ /* 0x000362000c1e1900 */
[----:B------:R-:W-:Y:S05]  /*0100*/  BRA `(.L_x_226) ;  /* 0x0000009000007947 */ /* 0x000fea0003800000 */
.L_x_225:
[----:B------:R-:W-:-:S04]  /*0110*/  ISETP.NE.U32.AND P0, PT, RZ, c[0x0][0x560], PT ;  /* 0x00015800ff007a0c */ /* 0x000fc80003f05070 */
[----:B------:R-:W-:-:S13]  /*0120*/  ISETP.NE.AND.EX P0, PT, RZ, c[0x0][0x564], PT, P0 ;  /* 0x00015900ff007a0c */ /* 0x000fda0003f05300 */
[----:B------:R-:W-:Y:S05]  /*0130*/  @!P0 BRA `(.L_x_227) ;  /* 0x0000005000008947 */ /* 0x000fea0003800000 */
[----:B------:R-:W-:-:S05]  /*0140*/  IMAD.WIDE R2, R5, R26, c[0x0][0x560] ;  /* 0x0001580005027625 */ /* 0x000fca00078e021a */
[----:B------:R-:W2:Y:S04]  /*0150*/  LDG.E R4, [R2.64] ;  /* 0x0000000602047981 */ /* 0x000ea8000c1e1900 */
[----:B------:R-:W2:Y:S02]  /*0160*/  LDG.E R0, [R2.64+0x4] ;  /* 0x0000040602007981 */ /* 0x000ea4000c1e1900 */
[----:B--2---:R-:W-:Y:S01]  /*0170*/  IADD3 R0, -R4, R0, RZ ;  /* 0x0000000004007210 */ /* 0x004fe20007ffe1ff */
[----:B------:R-:W-:Y:S05]  /*0180*/  BRA `(.L_x_226) ;  /* 0x0000001000007947 */ /* 0x000fea0003800000 */
.L_x_227:
[----:B------:R-:W-:-:S04]  /*0190*/  MOV R0, c[0x0][0x54c] ;  /* 0x0001530000007a02 */ /* 0x000fc80000000f00 */
.L_x_226:
[----:B------:R-:W-:Y:S01]  /*01a0*/  USHF.L.U32 UR4, UR4, 0x7, URZ ;  /* 0x0000000704047899 */ /* 0x000fe2000800063f */
[----:B-----5:R-:W-:-:S05]  /*01b0*/  IMAD R0, R0, c[0x0][0x548], RZ ;  /* 0x0001520000007a24 */ /* 0x020fca00078e02ff */
[----:B------:R-:W-:-:S04]  /*01c0*/  MOV R8, UR4 ;  /* 0x0000000400087c02 */ /* 0x000fc80008000f00 */
[----:B------:R-:W-:-:S04]  /*01d0*/  ISETP.GE.AND P0, PT, R8, R0, PT ;  /* 0x000000000800720c */ /* 0x000fc80003f06270 */
[----:B------:R-:W-:-:S05]  /*01e0*/  SEL R0, R5, 0xffffffff, !P0 ;  /* 0xffffffff05007807 */ /* 0x000fca0004000000 */
[----:B------:R2:W-:Y:S01]  /*01f0*/  STL [R1+0x24], R0 ;  /* 0x0000240001007387 */ /* 0x0005e20000100800 */
[----:B------:R-:W-:Y:S05]  /*0200*/  BRA `(.L_x_228) ;  /* 0x0000014000007947 */ /* 0x000fea0003800000 */
.L_x_224:
[----:B------:R-:W-:-:S04]  /*0210*/  ISETP.NE.U32.AND P0, PT, RZ, c[0x0][0x568], PT ;  /* 0x00015a00ff007a0c */ /* 0x000fc80003f05070 */
[----:B------:R-:W-:-:S13]  /*0220*/  ISETP.NE.AND.EX P0, PT, RZ, c[0x0][0x56c], PT, P0 ;  /* 0x00015b00ff007a0c */ /* 0x000fda0003f05300 */
[----:B------:R-:W-:Y:S05]  /*0230*/  @!P0 BRA `(.L_x_229) ;  /* 0x0000002000008947 */ /* 0x000fea0003800000 */
[----:B------:R1:W5:Y:S01]  /*0240*/  LDG.E R0, [R2.64] ;  /* 0x0000000602007981 */ /* 0x000362000c1e1900 */
[----:B------:R-:W-:Y:S05]  /*0250*/  BRA `(.L_x_230) ;  /* 0x0000009000007947 */ /* 0x000fea0003800000 */
.L_x_229:
        /* <DEDUP_REMOVED lines=8> */
.L_x_231:
[----:B------:R-:W-:-:S04]  /*02e0*/  MOV R0, c[0x0][0x54c] ;  /* 0x0001530000007a02 */ /* 0x000fc80000000f00 */
.L_x_230:
[----:B------:R-:W-:Y:S01]  /*02f0*/  USHF.L.U32 UR4, UR4, 0x7, URZ ;  /* 0x0000000704047899 */ /* 0x000fe2000800063f */
[----:B-----5:R-:W-:-:S05]  /*0300*/  IMAD R0, R0, c[0x0][0x548], RZ ;  /* 0x0001520000007a24 */ /* 0x020fca00078e02ff */
[----:B------:R-:W-:-:S04]  /*0310*/  MOV R8, UR4 ;  /* 0x0000000400087c02 */ /* 0x000fc80008000f00 */
[----:B------:R-:W-:-:S04]  /*0320*/  ISETP.GE.AND P0, PT, R8, R0, PT ;  /* 0x000000000800720c */ /* 0x000fc80003f06270 */
[----:B------:R-:W-:-:S05]  /*0330*/  SEL R0, R5, 0xffffffff, !P0 ;  /* 0xffffffff05007807 */ /* 0x000fca0004000000 */
[----:B------:R2:W-:Y:S04]  /*0340*/  STL [R1+0x24], R0 ;  /* 0x0000240001007387 */ /* 0x0005e80000100800 */
.L_x_228:
[----:B------:R-:W3:Y:S02]  /*0350*/  LDL R30, [R1+0x24] ;  /* 0x00002400011e7983 */ /* 0x000ee40000100800 */
[----:B---3--:R-:W-:-:S13]  /*0360*/  ISETP.GE.AND P0, PT, R30, RZ, PT ;  /* 0x000000ff1e00720c */ /* 0x008fda0003f06270 */
[----:B------:R-:W-:Y:S05]  /*0370*/  @!P0 EXIT ;  /* 0x000000000000894d */ /* 0x000fea0003800000 */
[----:B------:R-:W-:Y:S01]  /*0380*/  ISETP.NE.U32.AND P0, PT, RZ, c[0x0][0x360], PT ;  /* 0x0000d800ff007a0c */ /* 0x000fe20003f05070 */
[----:B--2---:R-:W-:Y:S01]  /*0390*/  IMAD.MOV.U32 R0, RZ, RZ, c[0x0][0x168] ;  /* 0x00005a00ff007624 */ /* 0x004fe200078e00ff */
[----:B------:R-:W-:Y:S01]  /*03a0*/  ISETP.NE.U32.AND P2, PT, RZ, c[0x0][0x370], PT ;  /* 0x0000dc00ff007a0c */ /* 0x000fe20003f45070 */
[----:B------:R-:W-:Y:S01]  /*03b0*/  IMAD.MOV.U32 R148, RZ, RZ, RZ ;  /* 0x000000ffff947224 */ /* 0x000fe200078e00ff */
[----:B------:R-:W-:Y:S01]  /*03c0*/  ISETP.NE.AND.EX P0, PT, RZ, c[0x0][0x364], PT, P0 ;  /* 0x0000d900ff007a0c */ /* 0x000fe20003f05300 */
[----:B-1----:R-:W-:Y:S01]  /*03d0*/  IMAD.WIDE R2, R30, R26, c[0x0][0x348] ;  /* 0x0000d2001e027625 */ /* 0x002fe200078e021a */
[----:B------:R-:W-:Y:S02]  /*03e0*/  ISETP.NE.AND.EX P2, PT, RZ, c[0x0][0x374], PT, P2 ;  /* 0x0000dd00ff007a0c */ /* 0x000fe40003f45320 */
[----:B------:R-:W-:Y:S02]  /*03f0*/  ISETP.NE.U32.AND P1, PT, RZ, c[0x0][0x348], PT ;  /* 0x0000d200ff007a0c */ /* 0x000fe40003f25070 */
[----:B------:R-:W-:-:S02]  /*0400*/  MOV R9, RZ ;  /* 0x000000ff00097202 */ /* 0x000fc40000000f00 */
[----:B------:R-:W-:-:S05]  /*0410*/  ISETP.NE.AND.EX P1, PT, RZ, c[0x0][0x34c], PT, P1 ;  /* 0x0000d300ff007a0c */ /* 0x000fca0003f25310 */
[----:B------:R-:W-:-:S04]  /*0420*/  @P0 IMAD.WIDE R4, R30, R26, c[0x0][0x360] ;  /* 0x0000d8001e040625 */ /* 0x000fc800078e021a */
[----:B------:R-:W-:Y:S01]  /*0430*/  @P2 IMAD.WIDE R6, R30, R26, c[0x0][0x370] ;  /* 0x0000dc001e062625 */ /* 0x000fe200078e021a */
[----:B------:R1:W2:Y:S04]  /*0440*/  @P0 LDG.E R0, [R4.64] ;  /* 0x0000000604000981 */ /* 0x0002a8000c1e1900 */
[----:B------:R-:W3:Y:S04]  /*0450*/  @P2 LDG.E R148, [R6.64] ;  /* 0x0000000606942981 */ /* 0x000ee8000c1e1900 */
[----:B------:R4:W5:Y:S04]  /*0460*/  @P1 LDG.E R9, [R2.64] ;  /* 0x0000000602091981 */ /* 0x000968000c1e1900 */
[----:B------:R-:W4:Y:S01]  /*0470*/  S2R R34, SR_CTAID.Y ;  /* 0x0000000000227919 */ /* 0x000f220000002600 */
[----:B------:R-:W-:-:S02]  /*0480*/  ULDC UR5, c[0x0][0x2ac] ;  /* 0x0000ab0000057ab9 */ /* 0x000fc40000000800 */
[----:B------:R-:W-:Y:S02]  /*0490*/  ULDC UR4, c[0x0][0x1d0] ;  /* 0x0000740000047ab9 */ /* 0x000fe40000000800 */
[----:B------:R-:W-:-:S06]  /*04a0*/  UIMAD UR4, UR5, UR4, URZ ;  /* 0x00000004050472a4 */ /* 0x000fcc000f8e023f */
[----:B-1----:R-:W-:Y:S02]  /*04b0*/  MOV R4, UR4 ;  /* 0x0000000400047c02 */ /* 0x002fe40008000f00 */
[----:B----4-:R-:W-:Y:S01]  /*04c0*/  SHF.R.S32.HI R31, RZ, 0x1f, R34 ;  /* 0x0000001fff1f7819 */ /* 0x010fe20000011422 */
[----:B--2---:R1:W-:Y:S04]  /*04d0*/  STL [R1], R0 ;  /* 0x0000000001007387 */ /* 0x0043e80000100800 */
[----:B---3--:R1:W-:Y:S01]  /*04e0*/  STL [R1+0x10], R148 ;  /* 0x0000109401007387 */ /* 0x0083e20000100800 */
[----:B------:R-:W-:Y:S01]  /*04f0*/  IMAD.MOV.U32 R138, RZ, RZ, R0 ;  /* 0x000000ffff8a7224 */ /* 0x000fe200078e0000 */
[----:B------:R-:W-:Y:S05]  /*0500*/  @P0 BRA `(.L_x_232) ;  /* 0x0000005000000947 */ /* 0x000fea0003800000 */
[----:B------:R-:W-:Y:S05]  /*0510*/  @!P1 BRA `(.L_x_232) ;  /* 0x0000004000009947 */ /* 0x000fea0003800000 */
[----:B-1----:R1:W2:Y:S04]  /*0520*/  LDG.E R0, [R2.64] ;  /* 0x0000000602007981 */ /* 0x0022a8000c1e1900 */
[----:B-1----:R-:W2:Y:S02]  /*0530*/  LDG.E R2, [R2.64+0x4] ;  /* 0x0000040602027981 */ /* 0x002ea4000c1e1900 */
[----:B--2---:R-:W-:-:S05]  /*0540*/  IADD3 R138, -R0, R2, RZ ;  /* 0x00000002008a7210 */ /* 0x004fca0007ffe1ff */
[----:B------:R1:W-:Y:S02]  /*0550*/  STL [R1], R138 ;  /* 0x0000008a01007387 */ /* 0x0003e40000100800 */
.L_x_232:
[----:B------:R-:W-:-:S04]  /*0560*/  ISETP.NE.U32.AND P0, PT, RZ, c[0x0][0x368], PT ;  /* 0x0000da00ff007a0c */ /* 0x000fc80003f05070 */
[----:B------:R-:W-:-:S13]  /*0570*/  ISETP.NE.AND.EX P0, PT, RZ, c[0x0][0x36c], PT, P0 ;  /* 0x0000db00ff007a0c */ /* 0x000fda0003f05300 */
[----:B------:R-:W-:Y:S05]  /*0580*/  @!P0 BRA `(.L_x_233) ;  /* 0x0000003000008947 */ /* 0x000fea0003800000 */
[----:B------:R-:W-:-:S05]  /*0590*/  IMAD.WIDE R2, R30, R26, c[0x0][0x368] ;  /* 0x0000da001e027625 */ /* 0x000fca00078e021a */
[----:B------:R2:W5:Y:S01]  /*05a0*/  LDG.E R4, [R2.64] ;  /* 0x0000000602047981 */ /* 0x000562000c1e1900 */
[----:B------:R-:W-:Y:S05]  /*05b0*/  BRA `(.L_x_234) ;  /* 0x0000007000007947 */ /* 0x000fea0003800000 */
.L_x_233:
[----:B------:R-:W-:-:S04]  /*05c0*/  ISETP.NE.U32.AND P0, PT, RZ, c[0x0][0x350], PT ;  /* 0x0000d400ff007a0c */ /* 0x000fc80003f05070 */
[----:B------:R-:W-:-:S13]  /*05d0*/  ISETP.NE.AND.EX P0, PT, RZ, c[0x0][0x354], PT, P0 ;  /* 0x0000d500ff007a0c */ /* 0x000fda0003f05300 */
[----:B------:R-:W-:Y:S05]  /*05e0*/  @!P0 BRA `(.L_x_234) ;  /* 0x0000004000008947 */ /* 0x000fea0003800000 */
[----:B------:R-:W-:-:S05]  /*05f0*/  IMAD.WIDE R2, R30, R26, c[0x0][0x350] ;  /* 0x0000d4001e027625 */ /* 0x000fca00078e021a */
[----:B------:R2:W3:Y:S04]  /*0600*/  LDG.E R4, [R2.64] ;  /* 0x0000000602047981 */ /* 0x0004e8000c1e1900 */
[----:B--2---:R-:W3:Y:S02]  /*0610*/  LDG.E R2, [R2.64+0x4] ;  /* 0x0000040602027981 */ /* 0x004ee4000c1e1900 */
[----:B---3--:R-:W-:Y:S02]  /*0620*/  IADD3 R4, -R4, R2, RZ ;  /* 0x0000000204047210 */ /* 0x008fe40007ffe1ff */
.L_x_234:
[----:B-1----:R-:W-:Y:S02]  /*0630*/  IMAD.MOV.U32 R0, RZ, RZ, c[0x0][0x2c4] ;  /* 0x0000b100ff007624 */ /* 0x002fe400078e00ff */
[----:B------:R-:W-:Y:S02]  /*0640*/  IMAD.MOV.U32 R156, RZ, RZ, R8 ;  /* 0x000000ffff9c7224 */ /* 0x000fe400078e0008 */
[----:B------:R-:W-:Y:S01]  /*0650*/  IMAD.MOV.U32 R6, RZ, RZ, c[0x0][0x32c] ;  /* 0x0000cb00ff067624 */ /* 0x000fe200078e00ff */
[----:B------:R-:W-:Y:S01]  /*0660*/  ISETP.NE.AND P4, PT, R0, 0x1, PT ;  /* 0x000000010000780c */ /* 0x000fe20003f85270 */
[----:B-----5:R-:W-:-:S03]  /*0670*/  IMAD.IADD R252, R4, 0x1, -R148 ;  /* 0x0000000104fc7824 */ /* 0x020fc600078e0a94 */
[----:B------:R-:W-:Y:S02]  /*0680*/  ISETP.GE.AND P3, PT, R6, 0x1, PT ;  /* 0x000000010600780c */ /* 0x000fe40003f66270 */
[----:B--2---:R-:W-:-:S07]  /*0690*/  IADD3 R2, R252, 0x1, -R138 ;  /* 0x00000001fc027810 */ /* 0x004fce0007ffe88a */
[----:B------:R-:W-:-:S05]  /*06a0*/  @P4 IADD3 R0, R156, 0x7f, RZ ;  /* 0x0000007f9c004810 */ /* 0x000fca0007ffe0ff */
[----:B------:R-:W-:Y:S01]  /*06b0*/  @P4 IMAD.HI.U32 R3, R0, c[0x0][0x2c8], RZ ;  /* 0x0000b20000034a27 */ /* 0x000fe200078e00ff */
[----:B------:R-:W-:-:S04]  /*06c0*/  IADD3 R0, R8, 0x7f, RZ ;  /* 0x0000007f08007810 */ /* 0x000fc80007ffe0ff */
[----:B------:R-:W-:-:S05]  /*06d0*/  @P4 SHF.R.U32.HI R0, RZ, c[0x0][0x2cc], R3 ;  /* 0x0000b300ff004a19 */ /* 0x000fca0000011603 */
[----:B------:R-:W-:-:S05]  /*06e0*/  IMAD.IADD R0, R2, 0x1, R0 ;  /* 0x0000000102007824 */ /* 0x000fca00078e0200 */
[----:B------:R-:W-:Y:S01]  /*06f0*/  IADD3 R3, R0, c[0x0][0x328], RZ ;  /* 0x0000ca0000037a10 */ /* 0x000fe20007ffe0ff */
[----:B------:R-:W-:Y:S05]  /*0700*/  @!P3 BRA `(.L_x_235) ;  /* 0x000000e00000b947 */ /* 0x000fea0003800000 */
[C---:B------:R-:W-:Y:S02]  /*0710*/  ISETP.GT.AND P0, PT, R0.reuse, RZ, PT ;  /* 0x000000ff0000720c */ /* 0x040fe40003f04270 */
[----:B------:R-:W-:-:S11]  /*0720*/  IADD3 R2, R0, -0x1, RZ ;  /* 0xffffffff00027810 */ /* 0x000fd60007ffe0ff */
[----:B------:R-:W-:Y:S05]  /*0730*/  @P0 BRA `(.L_x_236) ;  /* 0x0000006000000947 */ /* 0x000fea0003800000 */
[----:B------:R-:W-:Y:S01]  /*0740*/  ISETP.NE.AND P0, PT, R6, 0x1, PT ;  /* 0x000000010600780c */ /* 0x000fe20003f05270 */
[----:B------:R-:W-:-:S12]  /*0750*/  IMAD.MOV R0, RZ, RZ, -R0 ;  /* 0x000000ffff007224 */ /* 0x000fd800078e0a00 */
[----:B------:R-:W-:-:S05]  /*0760*/  @P0 IMAD.HI.U32 R2, R0, c[0x0][0x330], RZ ;  /* 0x0000cc0000020a27 */ /* 0x000fca00078e00ff */
[----:B------:R-:W-:-:S04]  /*0770*/  @P0 SHF.R.U32.HI R0, RZ, c[0x0][0x334], R2 ;  /* 0x0000cd00ff000a19 */ /* 0x000fc80000011602 */
[----:B------:R-:W-:Y:S01]  /*0780*/  LOP3.LUT R2, RZ, R0, RZ, 0x33, !PT ;  /* 0x00000000ff027212 */ /* 0x000fe200078e33ff */
[----:B------:R-:W-:Y:S05]  /*0790*/  BRA `(.L_x_237) ;  /* 0x0000003000007947 */ /* 0x000fea0003800000 */
.L_x_236:
[----:B------:R-:W-:-:S13]  /*07a0*/  ISETP.NE.AND P0, PT, R6, 0x1, PT ;  /* 0x000000010600780c */ /* 0x000fda0003f05270 */
[----:B------:R-:W-:-:S05]  /*07b0*/  @P0 IMAD.HI.U32 R0, R2, c[0x0][0x330], RZ ;  /* 0x0000cc0002000a27 */ /* 0x000fca00078e00ff */
[----:B------:R-:W-:-:S05]  /*07c0*/  @P0 SHF.R.U32.HI R2, RZ, c[0x0][0x334], R0 ;  /* 0x0000cd00ff020a19 */ /* 0x000fca0000011600 */
.L_x_237:
[----:B------:R-:W-:-:S05]  /*07d0*/  IMAD R2, R2, R6, c[0x0][0x32c] ;  /* 0x0000cb0002027624 */ /* 0x000fca00078e0206 */
[----:B------:R-:W-:-:S04]  /*07e0*/  IMNMX R3, R3, R2, PT ;  /* 0x0000000203037217 */ /* 0x000fc80003800200 */
.L_x_235:
[----:B------:R-:W-:Y:S01]  /*07f0*/  IADD3 R2, R3, 0x5f, RZ ;  /* 0x0000005f03027810 */ /* 0x000fe20007ffe0ff */
[----:B------:R-:W-:Y:S01]  /*0800*/  @P4 IMAD.HI.U32 R4, R156, c[0x0][0x2c8], RZ ;  /* 0x0000b2009c044a27 */ /* 0x000fe200078e00ff */
[----:B------:R-:W-:-:S03]  /*0810*/  IADD3 R3, R252, 0x5f, RZ ;  /* 0x0000005ffc037810 */ /* 0x000fc60007ffe0ff */
[----:B------:R-:W-:-:S04]  /*0820*/  IMAD.HI R5, R2, 0x2aaaaaab, RZ ;  /* 0x2aaaaaab02057827 */ /* 0x000fc800078e02ff */
[----:B------:R-:W-:-:S04]  /*0830*/  IMAD.HI R2, R3, 0x2aaaaaab, RZ ;  /* 0x2aaaaaab03027827 */ /* 0x000fc800078e02ff */
[----:B------:R-:W-:Y:S01]  /*0840*/  IMAD.MOV.U32 R0, RZ, RZ, R156 ;  /* 0x000000ffff007224 */ /* 0x000fe200078e009c */
[----:B------:R-:W-:Y:S01]  /*0850*/  @P4 SHF.R.U32.HI R0, RZ, c[0x0][0x2cc], R4 ;  /* 0x0000b300ff004a19 */ /* 0x000fe20000011604 */
[----:B------:R-:W-:Y:S01]  /*0860*/  IMAD.IADD R247, R252, 0x1, -R138 ;  /* 0x00000001fcf77824 */ /* 0x000fe200078e0a8a */
[----:B------:R-:W-:Y:S02]  /*0870*/  SHF.R.U32.HI R4, RZ, 0x1f, R5 ;  /* 0x0000001fff047819 */ /* 0x000fe40000011605 */
[----:B------:R-:W-:Y:S01]  /*0880*/  SHF.R.U32.HI R3, RZ, 0x1f, R2 ;  /* 0x0000001fff037819 */ /* 0x000fe20000011602 */
[----:B------:R-:W-:Y:S01]  /*0890*/  IMAD.IADD R0, R247, 0x1, R0 ;  /* 0x00000001f7007824 */ /* 0x000fe200078e0200 */
[----:B------:R-:W-:Y:S02]  /*08a0*/  LEA.HI.SX32 R4, R5, R4, 0x1c ;  /* 0x0000000405047211 */ /* 0x000fe400078fe2ff */
[----:B------:R-:W-:Y:S02]  /*08b0*/  LEA.HI.SX32 R2, R2, R3, 0x1c ;  /* 0x0000000302027211 */ /* 0x000fe400078fe2ff */
[----:B------:R-:W-:-:S02]  /*08c0*/  IADD3 R3, R0, -c[0x0][0x324], RZ ;  /* 0x8000c90000037a10 */ /* 0x000fc40007ffe0ff */
[----:B------:R-:W-:Y:S01]  /*08d0*/  IMNMX R218, R2, R4, PT ;  /* 0x0000000402da7217 */ /* 0x000fe20003800200 */
[----:B------:R-:W-:Y:S05]  /*08e0*/  @!P3 BRA `(.L_x_238) ;  /* 0x000000d00000b947 */ /* 0x000fea0003800000 */
[----:B------:R-:W-:-:S13]  /*08f0*/  ISETP.GT.AND P0, PT, R0, -0x1, PT ;  /* 0xffffffff0000780c */ /* 0x000fda0003f04270 */
[----:B------:R-:W-:Y:S05]  /*0900*/  @P0 BRA `(.L_x_239) ;  /* 0x0000006000000947 */ /* 0x000fea0003800000 */
[----:B------:R-:W-:Y:S02]  /*0910*/  ISETP.NE.AND P0, PT, R6, 0x1, PT ;  /* 0x000000010600780c */ /* 0x000fe40003f05270 */
[----:B------:R-:W-:-:S11]  /*0920*/  LOP3.LUT R0, RZ, R0, RZ, 0x33, !PT ;  /* 0x00000000ff007212 */ /* 0x000fd600078e33ff */
[----:B------:R-:W-:-:S05]  /*0930*/  @P0 IMAD.HI.U32 R2, R0, c[0x0][0x330], RZ ;  /* 0x0000cc0000020a27 */ /* 0x000fca00078e00ff */
[----:B------:R-:W-:-:S04]  /*0940*/  @P0 SHF.R.U32.HI R0, RZ, c[0x0][0x334], R2 ;  /* 0x0000cd00ff000a19 */ /* 0x000fc80000011602 */
[----:B------:R-:W-:Y:S01]  /*0950*/  LOP3.LUT R0, RZ, R0, RZ, 0x33, !PT ;  /* 0x00000000ff007212 */ /* 0x000fe200078e33ff */
[----:B------:R-:W-:Y:S05]  /*0960*/  BRA `(.L_x_240) ;  /* 0x0000003000007947 */ /* 0x000fea0003800000 */
.L_x_239:
[----:B------:R-:W-:-:S13]  /*0970*/  ISETP.NE.AND P0, PT, R6, 0x1, PT ;  /* 0x000000010600780c */ /* 0x000fda0003f05270 */
[----:B------:R-:W-:-:S05]  /*0980*/  @P0 IMAD.HI.U32 R2, R0, c[0x0][0x330], RZ ;  /* 0x0000cc0000020a27 */ /* 0x000fca00078e00ff */
[----:B------:R-:W-:-:S05]  /*0990*/  @P0 SHF.R.U32.HI R0, RZ, c[0x0][0x334], R2 ;  /* 0x0000cd00ff000a19 */ /* 0x000fca0000011602 */
.L_x_240:
[----:B------:R-:W-:-:S05]  /*09a0*/  IMAD R0, R0, c[0x0][0x32c], RZ ;  /* 0x0000cb0000007a24 */ /* 0x000fca00078e02ff */
[----:B------:R-:W-:-:S05]  /*09b0*/  IMNMX R3, R3, R0, !PT ;  /* 0x0000000003037217 */ /* 0x000fca0007800200 */
.L_x_238:
[----:B------:R-:W-:Y:S01]  /*09c0*/  IMAD.HI R0, R3, 0x2aaaaaab, RZ ;  /* 0x2aaaaaab03007827 */ /* 0x000fe200078e02ff */
[----:B------:R-:W-:Y:S01]  /*09d0*/  PLOP3.LUT P2, PT, PT, PT, PT, 0x80, 0x0 ;  /* 0x000000000000781c */ /* 0x000fe20003f4f070 */
[----:B------:R-:W-:Y:S01]  /*09e0*/  CS2R R10, SRZ ;  /* 0x00000000000a7805 */ /* 0x000fe2000001ff00 */
[----:B------:R-:W-:Y:S01]  /*09f0*/  CS2R R14, SRZ ;  /* 0x00000000000e7805 */ /* 0x000fe2000001ff00 */
[----:B------:R-:W-:Y:S01]  /*0a00*/  IMAD.MOV.U32 R67, RZ, RZ, RZ ;  /* 0x000000ffff437224 */ /* 0x000fe200078e00ff */
[----:B------:R-:W-:Y:S01]  /*0a10*/  SHF.R.U32.HI R2, RZ, 0x1f, R0 ;  /* 0x0000001fff027819 */ /* 0x000fe20000011600 */
[----:B------:R-:W-:Y:S01]  /*0a20*/  IMAD.MOV.U32 R64, RZ, RZ, RZ ;  /* 0x000000ffff407224 */ /* 0x000fe200078e00ff */
[----:B------:R-:W-:Y:S01]  /*0a30*/  MOV R62, RZ ;  /* 0x000000ff003e7202 */ /* 0x000fe20000000f00 */
[----:B------:R-:W-:Y:S01]  /*0a40*/  CS2R R60, SRZ ;  /* 0x00000000003c7805 */ /* 0x000fe2000001ff00 */
[----:B------:R-:W-:Y:S01]  /*0a50*/  LEA.HI.SX32 R0, R0, R2, 0x1c ;  /* 0x0000000200007211 */ /* 0x000fe200078fe2ff */
[----:B------:R-:W-:Y:S01]  /*0a60*/  IMAD.MOV.U32 R58, RZ, RZ, RZ ;  /* 0x000000ffff3a7224 */ /* 0x000fe200078e00ff */
[----:B------:R-:W-:Y:S01]  /*0a70*/  CS2R R12, SRZ ;  /* 0x00000000000c7805 */ /* 0x000fe2000001ff00 */
[----:B------:R-:W-:Y:S01]  /*0a80*/  IMAD.MOV.U32 R56, RZ, RZ, RZ ;  /* 0x000000ffff387224 */ /* 0x000fe200078e00ff */
[----:B------:R-:W-:Y:S01]  /*0a90*/  IMNMX R251, RZ, R0, !PT ;  /* 0x00000000fffb7217 */ /* 0x000fe20007800200 */
[----:B------:R-:W-:Y:S01]  /*0aa0*/  CS2R R16, SRZ ;  /* 0x0000000000107805 */ /* 0x000fe2000001ff00 */
[----:B------:R-:W-:Y:S01]  /*0ab0*/  MOV R54, RZ ;  /* 0x000000ff00367202 */ /* 0x000fe20000000f00 */
[----:B------:R-:W-:Y:S01]  /*0ac0*/  IMAD.MOV.U32 R52, RZ, RZ, RZ ;  /* 0x000000ffff347224 */ /* 0x000fe200078e00ff */
[----:B------:R-:W-:Y:S01]  /*0ad0*/  ISETP.GT.AND P0, PT, R218, R251, PT ;  /* 0x000000fbda00720c */ /* 0x000fe20003f04270 */
[----:B------:R-:W-:Y:S01]  /*0ae0*/  CS2R R18, SRZ ;  /* 0x0000000000127805 */ /* 0x000fe2000001ff00 */
[----:B------:R-:W-:Y:S01]  /*0af0*/  MOV R122, RZ ;  /* 0x000000ff007a7202 */ /* 0x000fe20000000f00 */
[----:B------:R-:W-:Y:S01]  /*0b00*/  IMAD.MOV.U32 R120, RZ, RZ, RZ ;  /* 0x000000ffff787224 */ /* 0x000fe200078e00ff */
[----:B------:R-:W-:Y:S01]  /*0b10*/  MOV R118, RZ ;  /* 0x000000ff00767202 */ /* 0x000fe20000000f00 */
[----:B------:R-:W-:Y:S01]  /*0b20*/  CS2R R20, SRZ ;  /* 0x0000000000147805 */ /* 0x000fe2000001ff00 */
[----:B------:R-:W-:Y:S01]  /*0b30*/  IMAD.MOV.U32 R116, RZ, RZ, RZ ;  /* 0x000000ffff747224 */ /* 0x000fe200078e00ff */
[----:B------:R-:W-:Y:S01]  /*0b40*/  MOV R114, RZ ;  /* 0x000000ff00727202 */ /* 0x000fe20000000f00 */
[----:B------:R-:W-:Y:S01]  /*0b50*/  CS2R R22, SRZ ;  /* 0x0000000000167805 */ /* 0x000fe2000001ff00 */
[----:B------:R-:W-:Y:S01]  /*0b60*/  IMAD.MOV.U32 R112, RZ, RZ, RZ ;  /* 0x000000ffff707224 */ /* 0x000fe200078e00ff */
[----:B------:R-:W-:Y:S01]  /*0b70*/  MOV R110, RZ ;  /* 0x000000ff006e7202 */ /* 0x000fe20000000f00 */
[----:B------:R-:W-:Y:S01]  /*0b80*/  CS2R R24, SRZ ;  /* 0x0000000000187805 */ /* 0x000fe2000001ff00 */
[----:B------:R-:W-:Y:S01]  /*0b90*/  IMAD.MOV.U32 R108, RZ, RZ, RZ ;  /* 0x000000ffff6c7224 */ /* 0x000fe200078e00ff */
[----:B------:R-:W-:Y:S01]  /*0ba0*/  CS2R R106, SRZ ;  /* 0x00000000006a7805 */ /* 0x000fe2000001ff00 */
[----:B------:R-:W-:Y:S01]  /*0bb0*/  MOV R104, RZ ;  /* 0x000000ff00687202 */ /* 0x000fe20000000f00 */
[----:B------:R-:W-:Y:S01]  /*0bc0*/  CS2R R102, SRZ ;  /* 0x0000000000667805 */ /* 0x000fe2000001ff00 */
[----:B------:R-:W-:Y:S01]  /*0bd0*/  IMAD.MOV.U32 R27, RZ, RZ, RZ ;  /* 0x000000ffff1b7224 */ /* 0x000fe200078e00ff */
[----:B------:R-:W-:Y:S01]  /*0be0*/  MOV R100, RZ ;  /* 0x000000ff00647202 */ /* 0x000fe20000000f00 */
[----:B------:R-:W-:Y:S01]  /*0bf0*/  CS2R R98, SRZ ;  /* 0x0000000000627805 */ /* 0x000fe2000001ff00 */
[----:B------:R-:W-:Y:S01]  /*0c00*/  CS2R R28, SRZ ;  /* 0x00000000001c7805 */ /* 0x000fe2000001ff00 */
[----:B------:R-:W-:Y:S01]  /*0c10*/  IMAD.MOV.U32 R96, RZ, RZ, RZ ;  /* 0x000000ffff607224 */ /* 0x000fe200078e00ff */
[----:B------:R-:W-:Y:S01]  /*0c20*/  CS2R R94, SRZ ;  /* 0x00000000005e7805 */ /* 0x000fe2000001ff00 */
[----:B------:R-:W-:Y:S01]  /*0c30*/  CS2R R92, SRZ ;  /* 0x00000000005c7805 */ /* 0x000fe2000001ff00 */
[----:B------:R-:W-:Y:S01]  /*0c40*/  CS2R R90, SRZ ;  /* 0x00000000005a7805 */ /* 0x000fe2000001ff00 */
[----:B------:R-:W-:Y:S01]  /*0c50*/  CS2R R88, SRZ ;  /* 0x0000000000587805 */ /* 0x000fe2000001ff00 */
[----:B------:R-:W-:Y:S01]  /*0c60*/  CS2R R86, SRZ ;  /* 0x0000000000567805 */ /* 0x000fe2000001ff00 */
[----:B------:R-:W-:Y:S01]  /*0c70*/  CS2R R84, SRZ ;  /* 0x0000000000547805 */ /* 0x000fe2000001ff00 */
[----:B------:R-:W-:Y:S01]  /*0c80*/  CS2R R82, SRZ ;  /* 0x0000000000527805 */ /* 0x000fe2000001ff00 */
[----:B------:R-:W-:Y:S01]  /*0c90*/  MOV R8, RZ ;  /* 0x000000ff00087202 */ /* 0x000fe20000000f00 */
[----:B------:R-:W-:Y:S01]  /*0ca0*/  IMAD.MOV.U32 R80, RZ, RZ, RZ ;  /* 0x000000ffff507224 */ /* 0x000fe200078e00ff */
[----:B------:R-:W-:Y:S01]  /*0cb0*/  CS2R R78, SRZ ;  /* 0x00000000004e7805 */ /* 0x000fe2000001ff00 */
[----:B------:R-:W-:Y:S01]  /*0cc0*/  MOV R76, RZ ;  /* 0x000000ff004c7202 */ /* 0x000fe20000000f00 */
[----:B------:R-:W-:Y:S01]  /*0cd0*/  CS2R R32, SRZ ;  /* 0x0000000000207805 */ /* 0x000fe2000001ff00 */
[----:B------:R-:W-:Y:S05]  /*0ce0*/  @!P0 BRA `(.L_x_241) ;  /* 0x000117c000008947 */ /* 0x000fea0003800000 */
[----:B------:R-:W-:-:S04]  /*0cf0*/  ISETP.NE.U32.AND P0, PT, RZ, c[0x0][0x340], PT ;  /* 0x0000d000ff007a0c */ /* 0x000fc80003f05070 */
[----:B------:R-:W-:-:S13]  /*0d00*/  ISETP.NE.AND.EX P0, PT, RZ, c[0x0][0x344], PT, P0 ;  /* 0x0000d100ff007a0c */ /* 0x000fda0003f05300 */
[----:B------:R-:W-:-:S05]  /*0d10*/  @P0 IMAD.WIDE R2, R30, R26, c[0x0][0x340] ;  /* 0x0000d0001e020625 */ /* 0x000fca00078e021a */
[----:B------:R1:W2:Y:S01]  /*0d20*/  @P0 LDG.E R0, [R2.64] ;  /* 0x0000000602000981 */ /* 0x0002a2000c1e1900 */
[----:B------:R-:W-:Y:S01]  /*0d30*/  SHF.R.S32.HI R136, RZ, 0x1f, R137 ;  /* 0x0000001fff887819 */ /* 0x000fe20000011489 */
[----:B------:R-:W-:Y:S02]  /*0d40*/  IMAD.MOV.U32 R18, RZ, RZ, 0x60 ;  /* 0x00000060ff127424 */ /* 0x000fe400078e00ff */
[----:B------:R-:W-:Y:S02]  /*0d50*/  IMAD.MOV.U32 R216, RZ, RZ, RZ ;  /* 0x000000ffffd87224 */ /* 0x000fe400078e00ff */
[----:B------:R-:W-:Y:S01]  /*0d60*/  IMAD R132, R218, R18, -0x60 ;  /* 0xffffffa0da847424 */ /* 0x000fe200078e0212 */
[----:B-1----:R-:W-:-:S04]  /*0d70*/  LEA.HI R3, R136, R137, RZ, 0x3 ;  /* 0x0000008988037211 */ /* 0x002fc800078f18ff */
[----:B------:R-:W-:Y:S02]  /*0d80*/  LOP3.LUT R2, R3, 0xfffffff8, RZ, 0xc0, !PT ;  /* 0xfffffff803027812 */ /* 0x000fe400078ec0ff */
[----:B------:R-:W-:-:S03]  /*0d90*/  SHF.R.S32.HI R19, RZ, 0x3, R3 ;  /* 0x00000003ff137819 */ /* 0x000fc60000011403 */
[----:B------:R-:W-:Y:S02]  /*0da0*/  IMAD.IADD R20, R137, 0x1, -R2 ;  /* 0x0000000189147824 */ /* 0x000fe400078e0a02 */
[----:B------:R-:W-:Y:S02]  /*0db0*/  IMAD.MOV.U32 R2, RZ, RZ, c[0x0][0x2b8] ;  /* 0x0000ae00ff027624 */ /* 0x000fe400078e00ff */
[----:B------:R-:W-:-:S03]  /*0dc0*/  IMAD R231, R20, 0x20, R19 ;  /* 0x0000002014e77824 */ /* 0x000fc600078e0213 */
[----:B------:R-:W-:Y:S01]  /*0dd0*/  ISETP.NE.AND P5, PT, R2, 0x1, PT ;  /* 0x000000010200780c */ /* 0x000fe20003fa5270 */
[----:B------:R-:W-:-:S04]  /*0de0*/  IMAD.IADD R2, R231, 0x1, R132 ;  /* 0x00000001e7027824 */ /* 0x000fc800078e0284 */
[C---:B------:R-:W-:Y:S01]  /*0df0*/  IMAD.IADD R217, R2.reuse, 0x1, R148 ;  /* 0x0000000102d97824 */ /* 0x040fe200078e0294 */
[----:B------:R-:W-:-:S03]  /*0e00*/  ISETP.GE.AND P2, PT, R2, R252, PT ;  /* 0x000000fc0200720c */ /* 0x000fc60003f46270 */
[----:B------:R-:W-:Y:S01]  /*0e10*/  IMAD.MOV.U32 R8, RZ, RZ, R217 ;  /* 0x000000ffff087224 */ /* 0x000fe200078e00d9 */
[----:B------:R-:W-:Y:S01]  /*0e20*/  ISETP.GT.OR P2, PT, R231, 0x5f, P2 ;  /* 0x0000005fe700780c */ /* 0x000fe20001744670 */
[----:B------:R-:W-:Y:S01]  /*0e30*/  BAR.SYNC.DEFER_BLOCKING 0x0 ;  /* 0x0000000000007b1d */ /* 0x000fe20000010000 */
[--C-:B------:R-:W-:Y:S01]  /*0e40*/  SHF.R.S32.HI R4, RZ, 0x1f, R30.reuse ;  /* 0x0000001fff047819 */ /* 0x100fe2000001141e */
[----:B------:R-:W-:Y:S02]  /*0e50*/  IMAD.IADD R5, R156, 0x1, R231 ;  /* 0x000000019c057824 */ /* 0x000fe400078e02e7 */
[----:B------:R-:W-:-:S04]  /*0e60*/  @!P0 IMAD.MOV.U32 R0, RZ, RZ, R30 ;  /* 0x000000ffff008224 */ /* 0x000fc800078e001e */
[----:B--2---:R-:W-:Y:S01]  /*0e70*/  IMAD.WIDE.U32 R146, R0, c[0x0][0x2b0], RZ ;  /* 0x0000ac0000927a25 */ /* 0x004fe200078e00ff */
[----:B------:R-:W-:Y:S02]  /*0e80*/  SHF.R.S32.HI R3, RZ, 0x1f, R0 ;  /* 0x0000001fff037819 */ /* 0x000fe40000011400 */
[----:B------:R-:W-:Y:S01]  /*0e90*/  SEL R6, R4, RZ, !P1 ;  /* 0x000000ff04067207 */ /* 0x000fe20004800000 */
[----:B------:R-:W-:-:S04]  /*0ea0*/  @P4 IMAD.HI.U32 R7, R5, c[0x0][0x2c8], RZ ;  /* 0x0000b20005074a27 */ /* 0x000fc800078e00ff */
[----:B------:R-:W-:Y:S02]  /*0eb0*/  IMAD R16, R138, c[0x0][0x2c4], RZ ;  /* 0x0000b1008a107a24 */ /* 0x000fe400078e02ff */
[----:B------:R-:W-:-:S04]  /*0ec0*/  IMAD.WIDE.U32 R144, R34, c[0x0][0x1e8], RZ ;  /* 0x00007a0022907a25 */ /* 0x000fc800078e00ff */
[----:B------:R-:W-:Y:S01]  /*0ed0*/  IMAD.WIDE.U32 R24, R34, c[0x0][0x210], RZ ;  /* 0x0000840022187a25 */ /* 0x000fe200078e00ff */
[----:B------:R-:W-:Y:S01]  /*0ee0*/  LEA.HI R135, R136, R137, RZ, 0x5 ;  /* 0x0000008988877211 */ /* 0x000fe200078f28ff */
[----:B------:R-:W-:Y:S02]  /*0ef0*/  STL.64 [R1+0x18], R146 ;  /* 0x0000189201007387 */ /* 0x000fe40000100a00 */
[----:B------:R-:W-:Y:S02]  /*0f00*/  IMAD R2, R3, c[0x0][0x2b0], RZ ;  /* 0x0000ac0003027a24 */ /* 0x000fe400078e02ff */
[----:B------:R-:W-:-:S04]  /*0f10*/  @P5 IMAD.HI.U32 R3, R217, c[0x0][0x2bc], RZ ;  /* 0x0000af00d9035a27 */ /* 0x000fc800078e00ff */
[----:B------:R-:W-:Y:S01]  /*0f20*/  IMAD R2, R0, c[0x0][0x2b4], R2 ;  /* 0x0000ad0000027a24 */ /* 0x000fe200078e0202 */
[----:B------:R-:W-:-:S03]  /*0f30*/  @P5 SHF.R.U32.HI R8, RZ, c[0x0][0x2c0], R3 ;  /* 0x0000b000ff085a19 */ /* 0x000fc60000011603 */
[----:B------:R-:W-:Y:S01]  /*0f40*/  IMAD.IADD R143, R147, 0x1, R2 ;  /* 0x00000001938f7824 */ /* 0x000fe200078e0202 */
[----:B------:R-:W-:-:S04]  /*0f50*/  @!P2 IADD3 R0, P0, R8, R146, RZ ;  /* 0x000000920800a210 */ /* 0x000fc80007f1e0ff */
[----:B------:R-:W-:Y:S01]  /*0f60*/  @!P2 LEA.HI.X.SX32 R3, R8, R143, 0x1, P0 ;  /* 0x0000008f0803a211 */ /* 0x000fe200000f0eff */
[----:B------:R-:W-:Y:S01]  /*0f70*/  IMAD R6, R6, c[0x0][0x1c0], RZ ;  /* 0x0000700006067a24 */ /* 0x000fe200078e02ff */
[----:B------:R-:W-:Y:S01]  /*0f80*/  @!P2 LEA R2, P0, R0, c[0x0][0x2a0], 0x2 ;  /* 0x0000a8000002aa11 */ /* 0x000fe200078010ff */
[----:B------:R-:W-:Y:S01]  /*0f90*/  IMAD.SHL.U32 R226, R20, 0x8, RZ ;  /* 0x0000000814e27824 */ /* 0x000fe200078e00ff */
[----:B------:R-:W-:Y:S01]  /*0fa0*/  SEL R4, R30, RZ, !P1 ;  /* 0x000000ff1e047207 */ /* 0x000fe20004800000 */
[----:B------:R-:W-:Y:S01]  /*0fb0*/  IMAD.IADD R13, R156, 0x1, R19 ;  /* 0x000000019c0d7824 */ /* 0x000fe200078e0213 */
[----:B------:R-:W-:Y:S01]  /*0fc0*/  @!P2 LEA.HI.X R3, R0, c[0x0][0x2a4], R3, 0x2, P0 ;  /* 0x0000a9000003aa11 */ /* 0x000fe200000f1403 */
[----:B------:R-:W-:Y:S04]  /*0fd0*/  STL [R1+0x20], R143 ;  /* 0x0000208f01007387 */ /* 0x000fe80000100800 */
[----:B------:R1:W2:Y:S01]  /*0fe0*/  @!P2 LDG.E R216, [R2.64] ;  /* 0x0000000602d8a981 */ /* 0x0002a2000c1e1900 */
[----:B------:R-:W-:Y:S01]  /*0ff0*/  SHF.R.S32.HI R0, RZ, 0x1f, R9 ;  /* 0x0000001fff007819 */ /* 0x000fe20000011409 */
[----:B------:R-:W-:Y:S01]  /*1000*/  IMAD R6, R4, c[0x0][0x1c4], R6 ;  /* 0x0000710004067a24 */ /* 0x000fe200078e0206 */
[----:B------:R-:W-:-:S02]  /*1010*/  IADD3 R21, R226, 0x40, RZ ;  /* 0x00000040e2157810 */ /* 0x000fc40007ffe0ff */
[----:B------:R-:W-:Y:S01]  /*1020*/  ISETP.GE.AND P6, PT, R226, c[0x0][0x198], PT ;  /* 0x00006600e2007a0c */ /* 0x000fe20003fc6270 */
[----:B------:R-:W-:Y:S01]  /*1030*/  IMAD R0, R0, c[0x0][0x178], RZ ;  /* 0x00005e0000007a24 */ /* 0x000fe200078e02ff */
[----:B------:R-:W-:Y:S02]  /*1040*/  ISETP.GE.AND P2, PT, R21, c[0x0][0x198], PT ;  /* 0x0000660015007a0c */ /* 0x000fe40003f46270 */
[----:B------:R-:W-:Y:S01]  /*1050*/  SHF.R.S32.HI R134, RZ, 0x5, R135 ;  /* 0x00000005ff867819 */ /* 0x000fe20000011487 */
[C---:B------:R-:W-:Y:S01]  /*1060*/  IMAD R0, R9.reuse, c[0x0][0x17c], R0 ;  /* 0x00005f0009007a24 */ /* 0x040fe200078e0200 */
[----:B------:R-:W-:Y:S01]  /*1070*/  SHF.R.S32.HI R248, RZ, 0x1f, R226 ;  /* 0x0000001ffff87819 */ /* 0x000fe200000114e2 */
[----:B-1----:R-:W-:-:S04]  /*1080*/  IMAD.WIDE.U32 R2, R9, c[0x0][0x178], RZ ;  /* 0x00005e0009027a25 */ /* 0x002fc800078e00ff */
[----:B------:R-:W-:Y:S02]  /*1090*/  IMAD.IADD R3, R3, 0x1, R0 ;  /* 0x0000000103037824 */ /* 0x000fe400078e0200 */
[----:B------:R-:W-:Y:S02]  /*10a0*/  IMAD R0, R31, c[0x0][0x1b8], RZ ;  /* 0x00006e001f007a24 */ /* 0x000fe400078e02ff */
[----:B------:R-:W-:-:S04]  /*10b0*/  IMAD.WIDE.U32 R2, R34, c[0x0][0x1b8], R2 ;  /* 0x00006e0022027a25 */ /* 0x000fc800078e0002 */
[----:B------:R-:W-:-:S04]  /*10c0*/  IMAD R0, R34, c[0x0][0x1bc], R0 ;  /* 0x00006f0022007a24 */ /* 0x000fc800078e0200 */
[----:B------:R-:W-:Y:S02]  /*10d0*/  IMAD.IADD R3, R3, 0x1, R0 ;  /* 0x0000000103037824 */ /* 0x000fe400078e0200 */
[----:B------:R-:W-:Y:S01]  /*10e0*/  IMAD.MOV.U32 R0, RZ, RZ, R5 ;  /* 0x000000ffff007224 */ /* 0x000fe200078e0005 */
[----:B------:R-:W-:Y:S01]  /*10f0*/  @P4 SHF.R.U32.HI R0, RZ, c[0x0][0x2cc], R7 ;  /* 0x0000b300ff004a19 */ /* 0x000fe20000011607 */
[----:B------:R-:W-:-:S03]  /*1100*/  IMAD.WIDE.U32 R2, R4, c[0x0][0x1c0], R2 ;  /* 0x0000700004027a25 */ /* 0x000fc600078e0002 */
[--C-:B------:R-:W-:Y:S01]  /*1110*/  SHF.R.S32.HI R7, RZ, 0x1f, R0.reuse ;  /* 0x0000001fff077819 */ /* 0x100fe20000011400 */
[----:B------:R-:W-:Y:S02]  /*1120*/  IMAD.MOV R4, RZ, RZ, -R0 ;  /* 0x000000ffff047224 */ /* 0x000fe400078e0a00 */
[----:B------:R-:W-:Y:S02]  /*1130*/  IMAD.IADD R3, R3, 0x1, R6 ;  /* 0x0000000103037824 */ /* 0x000fe400078e0206 */
[----:B------:R-:W-:Y:S02]  /*1140*/  IMAD R4, R4, c[0x0][0x2c4], R5 ;  /* 0x0000b10004047a24 */ /* 0x000fe400078e0205 */
[----:B------:R-:W-:Y:S02]  /*1150*/  IMAD R5, R7, c[0x0][0x1b0], RZ ;  /* 0x00006c0007057a24 */ /* 0x000fe400078e02ff */
[----:B------:R-:W-:-:S04]  /*1160*/  IMAD.WIDE.U32 R2, R0, c[0x0][0x1b0], R2 ;  /* 0x00006c0000027a25 */ /* 0x000fc800078e0002 */
[----:B------:R-:W-:Y:S01]  /*1170*/  IMAD R6, R0, c[0x0][0x1b4], R5 ;  /* 0x00006d0000067a24 */ /* 0x000fe200078e0205 */
[----:B------:R-:W-:-:S03]  /*1180*/  SHF.R.S32.HI R5, RZ, 0x1f, R4 ;  /* 0x0000001fff057819 */ /* 0x000fc60000011404 */
[----:B------:R-:W-:Y:S01]  /*1190*/  IMAD.IADD R3, R3, 0x1, R6 ;  /* 0x0000000103037824 */ /* 0x000fe200078e0206 */
[----:B------:R-:W-:Y:S01]  /*11a0*/  SHF.R.S32.HI R6, RZ, 0x1f, R21 ;  /* 0x0000001fff067819 */ /* 0x000fe20000011415 */
[----:B------:R-:W-:Y:S02]  /*11b0*/  IMAD R0, R5, c[0x0][0x1a8], RZ ;  /* 0x00006a0005007a24 */ /* 0x000fe400078e02ff */
[----:B------:R-:W-:-:S04]  /*11c0*/  IMAD.WIDE.U32 R2, R4, c[0x0][0x1a8], R2 ;  /* 0x00006a0004027a25 */ /* 0x000fc800078e0002 */
[----:B------:R-:W-:Y:S01]  /*11d0*/  IMAD R0, R4, c[0x0][0x1ac], R0 ;  /* 0x00006b0004007a24 */ /* 0x000fe200078e0200 */
[----:B------:R-:W-:Y:S01]  /*11e0*/  LEA R12, P0, R2, c[0x0][0x160], 0x1 ;  /* 0x00005800020c7a11 */ /* 0x000fe200078008ff */
[----:B------:R-:W-:Y:S02]  /*11f0*/  IMAD.SHL.U32 R4, R19, 0x40, RZ ;  /* 0x0000004013047824 */ /* 0x000fe400078e00ff */
[----:B------:R-:W-:Y:S02]  /*1200*/  IMAD.IADD R3, R3, 0x1, R0 ;  /* 0x0000000103037824 */ /* 0x000fe400078e0200 */
[----:B------:R-:W-:Y:S01]  /*1210*/  IMAD.MOV R5, RZ, RZ, -R8 ;  /* 0x000000ffff057224 */ /* 0x000fe200078e0a08 */
[----:B------:R-:W-:Y:S02]  /*1220*/  LOP3.LUT R0, R4, 0x1c0, RZ, 0xc0, !PT ;  /* 0x000001c004007812 */ /* 0x000fe400078ec0ff */
[----:B------:R-:W-:Y:S01]  /*1230*/  LEA.HI.X R11, R2, c[0x0][0x164], R3, 0x1, P0 ;  /* 0x00005900020b7a11 */ /* 0x000fe200000f0c03 */
[----:B------:R-:W-:Y:S01]  /*1240*/  IMAD R217, R5, c[0x0][0x2b8], R217 ;  /* 0x0000ae0005d97a24 */ /* 0x000fe200078e02d9 */
[----:B------:R-:W-:Y:S01]  /*1250*/  SHF.R.U32.HI R4, RZ, 0x3, R0 ;  /* 0x00000003ff047819 */ /* 0x000fe20000011600 */
[----:B------:R-:W-:Y:S01]  /*1260*/  SHFL.IDX PT, R2, R12, RZ, 0x181f ;  /* 0x00181fff0c027589 */ /* 0x000fe200000e0000 */
[----:B------:R-:W-:-:S02]  /*1270*/  LOP3.LUT R0, R0, 0x38, R226, 0xf8, !PT ;  /* 0x0000003800007812 */ /* 0x000fc400078ef8e2 */
[----:B------:R-:W-:Y:S01]  /*1280*/  ISETP.GE.AND P0, PT, R13, R16, PT ;  /* 0x000000100d00720c */ /* 0x000fe20003f06270 */
[----:B------:R-:W1:Y:S01]  /*1290*/  SHFL.IDX PT, R3, R11, RZ, 0x181f ;  /* 0x00181fff0b037589 */ /* 0x000e6200000e0000 */
[----:B------:R-:W-:Y:S02]  /*12a0*/  LOP3.LUT R4, R0, R4, RZ, 0x3c, !PT ;  /* 0x0000000400047212 */ /* 0x000fe400078e3cff */
[----:B------:R-:W-:Y:S01]  /*12b0*/  LEA.HI R0, R136, R137, RZ, 0x6 ;  /* 0x0000008988007211 */ /* 0x000fe200078f30ff */
[----:B------:R-:W-:Y:S01]  /*12c0*/  SHFL.IDX PT, R5, R11, 0x1, 0x181f ;  /* 0x00381f000b057f89 */ /* 0x000fe200000e0000 */
[----:B------:R-:W-:-:S03]  /*12d0*/  SHF.R.S32.HI R14, RZ, 0x1f, R217 ;  /* 0x0000001fff0e7819 */ /* 0x000fc600000114d9 */
[----:B------:R-:W-:Y:S02]  /*12e0*/  IMAD.SHL.U32 R0, R0, 0x8, RZ ;  /* 0x0000000800007824 */ /* 0x000fe400078e00ff */
[----:B------:R-:W-:-:S03]  /*12f0*/  IMAD R10, R14, c[0x0][0x1e0], RZ ;  /* 0x000078000e0a7a24 */ /* 0x000fc600078e02ff */
[----:B------:R-:W-:Y:S02]  /*1300*/  LOP3.LUT R4, R4, 0xfffffe00, R0, 0xf8, !PT ;  /* 0xfffffe0004047812 */ /* 0x000fe400078ef800 */
[----:B------:R-:W-:-:S03]  /*1310*/  LEA.HI R0, R6, R21, RZ, 0x3 ;  /* 0x0000001506007211 */ /* 0x000fc600078f18ff */
[----:B------:R-:W-:Y:S01]  /*1320*/  IMAD.SHL.U32 R219, R4, 0x2, RZ ;  /* 0x0000000204db7824 */ /* 0x000fe200078e00ff */
[----:B------:R-:W-:Y:S01]  /*1330*/  LOP3.LUT R140, R0, 0xfffffff8, RZ, 0xc0, !PT ;  /* 0xfffffff8008c7812 */ /* 0x000fe200078ec0ff */
[----:B------:R-:W3:Y:S01]  /*1340*/  SHFL.IDX PT, R4, R12, 0x1, 0x181f ;  /* 0x00381f000c047f89 */ /* 0x000ee200000e0000 */
[----:B------:R-:W-:Y:S02]  /*1350*/  IADD3 R0, R13, 0x20, RZ ;  /* 0x000000200d007810 */ /* 0x000fe40007ffe0ff */
[----:B------:R-:W-:Y:S01]  /*1360*/  SHF.R.S32.HI R141, RZ, 0x1f, R140 ;  /* 0x0000001fff8d7819 */ /* 0x000fe2000001148c */
[----:B-1----:R-:W-:Y:S01]  /*1370*/  @!P0 IMAD.WIDE R8, R226, 0x2, R2 ;  /* 0x00000002e2088825 */ /* 0x002fe200078e0202 */
[----:B------:R-:W-:-:S03]  /*1380*/  IADD3 R232, R219, 0x100, RZ ;  /* 0x00000100dbe87810 */ /* 0x000fc60007ffe0ff */
[----:B------:R-:W-:Y:S01]  /*1390*/  @!P0 IMAD.WIDE R6, R140, 0x2, R2 ;  /* 0x000000028c068825 */ /* 0x000fe200078e0202 */
[----:B------:R1:W-:Y:S03]  /*13a0*/  @!P0 LDGSTS.E.BYPASS.LTC128B.128 [R219+0x100], [R8.64], !P6 ;  /* 0x0010000008db8fae */ /* 0x0003e6000f101d46 */
[----:B------:R-:W-:Y:S01]  /*13b0*/  IMAD.WIDE.U32 R2, R217, c[0x0][0x1e0], RZ ;  /* 0x00007800d9027a25 */ /* 0x000fe200078e00ff */
[----:B------:R4:W-:Y:S01]  /*13c0*/  @!P0 LDGSTS.E.BYPASS.LTC128B.128 [R219+0x4100], [R6.64], !P2 ;  /* 0x0410000006db8fae */ /* 0x0009e2000d101d46 */
[-C--:B------:R-:W-:Y:S02]  /*13d0*/  ISETP.GE.AND P0, PT, R0, R16.reuse, PT ;  /* 0x000000100000720c */ /* 0x080fe40003f06270 */
[----:B------:R-:W-:Y:S01]  /*13e0*/  IADD3 R0, R13, 0x40, RZ ;  /* 0x000000400d007810 */ /* 0x000fe20007ffe0ff */
[----:B------:R-:W-:Y:S03]  /*13f0*/  STL [R1+0x28], R141 ;  /* 0x0000288d01007387 */ /* 0x000fe60000100800 */
[----:B------:R-:W-:Y:S01]  /*1400*/  ISETP.GE.AND P1, PT, R0, R16, PT ;  /* 0x000000100000720c */ /* 0x000fe20003f26270 */
[----:B------:R-:W-:-:S04]  /*1410*/  IMAD R0, R31, c[0x0][0x1e8], RZ ;  /* 0x00007a001f007a24 */ /* 0x000fc800078e02ff */
[----:B------:R-:W-:-:S04]  /*1420*/  IMAD R0, R34, c[0x0][0x1ec], R0 ;  /* 0x00007b0022007a24 */ /* 0x000fc800078e0200 */
[----:B------:R-:W-:Y:S02]  /*1430*/  IMAD.IADD R142, R145, 0x1, R0 ;  /* 0x00000001918e7824 */ /* 0x000fe400078e0200 */
[----:B-1----:R-:W-:Y:S02]  /*1440*/  IMAD R8, R217, c[0x0][0x1e4], R10 ;  /* 0x00007900d9087a24 */ /* 0x002fe400078e020a */
[----:B------:R-:W-:Y:S02]  /*1450*/  IMAD R10, R218, -0x60, R18 ;  /* 0xffffffa0da0a7824 */ /* 0x000fe400078e0212 */
[----:B------:R-:W-:Y:S01]  /*1460*/  IMAD.IADD R3, R3, 0x1, R8 ;  /* 0x0000000103037824 */ /* 0x000fe200078e0208 */
[----:B----4-:R-:W-:Y:S01]  /*1470*/  SHFL.IDX PT, R6, R12, 0x2, 0x181f ;  /* 0x00581f000c067f89 */ /* 0x010fe200000e0000 */
[----:B---3--:R-:W-:-:S03]  /*1480*/  @!P0 IMAD.WIDE R8, R226, 0x2, R4 ;  /* 0x00000002e2088825 */ /* 0x008fc600078e0204 */
[----:B------:R-:W1:Y:S01]  /*1490*/  SHFL.IDX PT, R7, R11, 0x2, 0x181f ;  /* 0x00581f000b077f89 */ /* 0x000e6200000e0000 */
[----:B------:R-:W-:-:S03]  /*14a0*/  @!P0 IMAD.WIDE R4, R140, 0x2, R4 ;  /* 0x000000028c048825 */ /* 0x000fc600078e0204 */
[----:B------:R3:W-:Y:S01]  /*14b0*/  @!P0 LDGSTS.E.BYPASS.LTC128B.128 [R219+0x1100], [R8.64], !P6 ;  /* 0x0110000008db8fae */ /* 0x0007e2000f101d46 */
[----:B------:R-:W-:-:S03]  /*14c0*/  IMAD.IADD R133, R252, 0x1, R10 ;  /* 0x00000001fc857824 */ /* 0x000fc600078e020a */
[----:B------:R4:W-:Y:S01]  /*14d0*/  @!P0 LDGSTS.E.BYPASS.LTC128B.128 [R219+0x5100], [R4.64], !P2 ;  /* 0x0510000004db8fae */ /* 0x0009e2000d101d46 */
[----:B------:R-:W-:Y:S01]  /*14e0*/  IMAD.IADD R30, R133, 0x1, -R19 ;  /* 0x00000001851e7824 */ /* 0x000fe200078e0a13 */
[----:B--2---:R-:W-:Y:S01]  /*14f0*/  SHF.R.S32.HI R15, RZ, 0x1f, R216 ;  /* 0x0000001fff0f7819 */ /* 0x004fe200000114d8 */
[----:B----4-:R-:W-:Y:S02]  /*1500*/  IMAD.WIDE.U32 R4, R216, c[0x0][0x1f0], R2 ;  /* 0x00007c00d8047a25 */ /* 0x010fe400078e0002 */
[----:B------:R-:W-:Y:S02]  /*1510*/  SHFL.IDX PT, R2, R12, 0x3, 0x181f ;  /* 0x00781f000c027f89 */ /* 0x000fe400000e0000 */
[----:B---3--:R-:W-:Y:S01]  /*1520*/  IMAD R8, R15, c[0x0][0x1f0], RZ ;  /* 0x00007c000f087a24 */ /* 0x008fe200078e02ff */
[----:B------:R-:W-:Y:S01]  /*1530*/  IADD3 R0, P0, R144, R4, RZ ;  /* 0x0000000490007210 */ /* 0x000fe20007f1e0ff */
[----:B------:R2:W3:Y:S02]  /*1540*/  SHFL.IDX PT, R3, R11, 0x3, 0x181f ;  /* 0x00781f000b037f89 */ /* 0x0004e400000e0000 */
[----:B------:R-:W-:-:S05]  /*1550*/  IMAD R8, R216, c[0x0][0x1f4], R8 ;  /* 0x00007d00d8087a24 */ /* 0x000fca00078e0208 */
[----:B------:R-:W-:Y:S02]  /*1560*/  IADD3.X R4, R142, R5, R8, P0, !PT ;  /* 0x000000058e047210 */ /* 0x000fe400007fe408 */
[----:B------:R-:W-:Y:S02]  /*1570*/  IADD3 R5, R13, 0x60, RZ ;  /* 0x000000600d057810 */ /* 0x000fe40007ffe0ff */
[----:B--2---:R-:W-:-:S04]  /*1580*/  LEA R11, P0, R0, c[0x0][0x1c8], 0x1 ;  /* 0x00007200000b7a11 */ /* 0x004fc800078008ff */
[----:B------:R-:W-:Y:S01]  /*1590*/  LEA.HI.X R12, R0, c[0x0][0x1cc], R4, 0x1, P0 ;  /* 0x00007300000c7a11 */ /* 0x000fe200000f0c04 */
[----:B------:R-:W-:Y:S01]  /*15a0*/  IMAD R0, R14, c[0x0][0x208], RZ ;  /* 0x000082000e007a24 */ /* 0x000fe200078e02ff */
[----:B------:R-:W-:Y:S01]  /*15b0*/  ISETP.GE.AND P0, PT, R5, R16, PT ;  /* 0x000000100500720c */ /* 0x000fe20003f06270 */
[----:B-1----:R-:W-:-:S04]  /*15c0*/  @!P1 IMAD.WIDE R4, R226, 0x2, R6 ;  /* 0x00000002e2049825 */ /* 0x002fc800078e0206 */
[----:B------:R-:W-:Y:S01]  /*15d0*/  @!P1 IMAD.WIDE R6, R140, 0x2, R6 ;  /* 0x000000028c069825 */ /* 0x000fe200078e0206 */
[----:B------:R1:W-:Y:S03]  /*15e0*/  @!P1 LDGSTS.E.BYPASS.LTC128B.128 [R219+0x2100], [R4.64], !P6 ;  /* 0x0210000004db9fae */ /* 0x0003e6000f101d46 */
[----:B------:R-:W-:Y:S01]  /*15f0*/  IMAD R0, R217, c[0x0][0x20c], R0 ;  /* 0x00008300d9007a24 */ /* 0x000fe200078e0200 */
[----:B------:R2:W-:Y:S01]  /*1600*/  @!P1 LDGSTS.E.BYPASS.LTC128B.128 [R219+0x6100], [R6.64], !P2 ;  /* 0x0610000006db9fae */ /* 0x0005e2000d101d46 */
[----:B------:R-:W-:Y:S02]  /*1610*/  ISETP.GE.AND P1, PT, R30, 0x21, PT ;  /* 0x000000211e00780c */ /* 0x000fe40003f26270 */
[----:B---3--:R-:W-:-:S05]  /*1620*/  @!P0 IMAD.WIDE R8, R226, 0x2, R2 ;  /* 0x00000002e2088825 */ /* 0x008fca00078e0202 */
[----:B------:R3:W-:Y:S01]  /*1630*/  @!P0 LDGSTS.E.BYPASS.LTC128B.128 [R219+0x3100], [R8.64], !P6 ;  /* 0x0310000008db8fae */ /* 0x0007e2000f101d46 */
[----:B------:R-:W-:-:S04]  /*1640*/  ISETP.GE.AND P6, PT, R21, c[0x0][0x1d4], PT ;  /* 0x0000750015007a0c */ /* 0x000fc80003fc6270 */
[----:B------:R-:W-:Y:S01]  /*1650*/  SEL R139, RZ, 0x10, P6 ;  /* 0x00000010ff8b7807 */ /* 0x000fe20003000000 */
[----:B-1----:R-:W-:Y:S04]  /*1660*/  SHFL.IDX PT, R4, R11, RZ, 0x181f ;  /* 0x00181fff0b047589 */ /* 0x002fe800000e0000 */
[----:B------:R-:W1:Y:S01]  /*1670*/  SHFL.IDX PT, R5, R12, RZ, 0x181f ;  /* 0x00181fff0c057589 */ /* 0x000e6200000e0000 */
[----:B--2---:R-:W-:-:S04]  /*1680*/  @!P0 IMAD.WIDE R6, R140, 0x2, R2 ;  /* 0x000000028c068825 */ /* 0x004fc800078e0202 */
[----:B------:R-:W-:Y:S01]  /*1690*/  IMAD.WIDE.U32 R2, R217, c[0x0][0x208], RZ ;  /* 0x00008200d9027a25 */ /* 0x000fe200078e00ff */
[----:B------:R2:W-:Y:S01]  /*16a0*/  @!P0 LDGSTS.E.BYPASS.LTC128B.128 [R219+0x7100], [R6.64], !P2 ;  /* 0x0710000006db8fae */ /* 0x0005e2000d101d46 */
[----:B------:R-:W-:Y:S02]  /*16b0*/  ISETP.GE.AND P0, PT, R30, 0x1, PT ;  /* 0x000000011e00780c */ /* 0x000fe40003f06270 */
[----:B------:R-:W-:Y:S01]  /*16c0*/  ISETP.GE.AND P2, PT, R226, c[0x0][0x1d4], PT ;  /* 0x00007500e2007a0c */ /* 0x000fe20003f46270 */
[----:B---3--:R3:W-:Y:S01]  /*16d0*/  SHFL.IDX PT, R8, R11, 0x1, 0x181f ;  /* 0x00381f000b087f89 */ /* 0x0087e200000e0000 */
[----:B------:R-:W-:Y:S02]  /*16e0*/  IMAD.IADD R3, R3, 0x1, R0 ;  /* 0x0000000103037824 */ /* 0x000fe400078e0200 */
[----:B------:R-:W-:Y:S01]  /*16f0*/  IMAD R0, R15, c[0x0][0x218], RZ ;  /* 0x000086000f007a24 */ /* 0x000fe200078e02ff */
[----:B------:R-:W4:Y:S01]  /*1700*/  SHFL.IDX PT, R9, R12, 0x1, 0x181f ;  /* 0x00381f000c097f89 */ /* 0x000f2200000e0000 */
[----:B------:R-:W-:-:S03]  /*1710*/  IMAD.WIDE.U32 R2, R216, c[0x0][0x218], R2 ;  /* 0x00008600d8027a25 */ /* 0x000fc600078e0002 */
[----:B------:R-:W0:Y:S01]  /*1720*/  LDGDEPBAR ;  /* 0x00000000000079af */ /* 0x000e220000000000 */
[----:B------:R-:W-:Y:S02]  /*1730*/  IMAD R0, R216, c[0x0][0x21c], R0 ;  /* 0x00008700d8007a24 */ /* 0x000fe400078e0200 */
[----:B--2---:R-:W-:-:S04]  /*1740*/  IMAD R6, R31, c[0x0][0x210], RZ ;  /* 0x000084001f067a24 */ /* 0x004fc800078e02ff */
[----:B---3--:R-:W-:Y:S02]  /*1750*/  IMAD R11, R34, c[0x0][0x214], R6 ;  /* 0x00008500220b7a24 */ /* 0x008fe400078e0206 */
[----:B-1----:R-:W-:-:S04]  /*1760*/  @P0 IMAD.WIDE R6, R226, 0x2, R4 ;  /* 0x00000002e2060825 */ /* 0x002fc800078e0204 */
[----:B------:R-:W-:Y:S01]  /*1770*/  @P0 IMAD.WIDE R4, R140, 0x2, R4 ;  /* 0x000000028c040825 */ /* 0x000fe200078e0204 */
[----:B------:R4:W-:Y:S03]  /*1780*/  @P0 LDGSTS.E.BYPASS.LTC128B.128 [R219+0x8100], [R6.64], !P2 ;  /* 0x0810000006db0fae */ /* 0x0009e6000d101d46 */
[----:B------:R-:W-:Y:S01]  /*1790*/  IMAD.IADD R22, R25, 0x1, R11 ;  /* 0x0000000119167824 */ /* 0x000fe200078e020b */
[----:B------:R1:W-:Y:S01]  /*17a0*/  @P0 LDGSTS.E.BYPASS.LTC128B.128 [R219+0xb100], [R4.64], !P6 ;  /* 0x0b10000004db0fae */ /* 0x0003e2000f101d46 */
[----:B----4-:R-:W-:Y:S01]  /*17b0*/  @P1 IMAD.WIDE R6, R226, 0x2, R8 ;  /* 0x00000002e2061825 */ /* 0x010fe200078e0208 */
[----:B-1----:R-:W-:-:S04]  /*17c0*/  IADD3 R4, P0, R24, R2, RZ ;  /* 0x0000000218047210 */ /* 0x002fc80007f1e0ff */
[----:B------:R1:W-:Y:S01]  /*17d0*/  @P1 LDGSTS.E.BYPASS.LTC128B.128 [R219+0x9100], [R6.64], !P2 ;  /* 0x0910000006db1fae */ /* 0x0003e2000d101d46 */
[----:B------:R-:W-:Y:S01]  /*17e0*/  IADD3.X R0, R22, R3, R0, P0, !PT ;  /* 0x0000000316007210 */ /* 0x000fe200007fe400 */
[----:B------:R-:W-:Y:S01]  /*17f0*/  IMAD R3, R217, c[0x0][0x1e0], RZ ;  /* 0x00007800d9037a24 */ /* 0x000fe200078e02ff */
[----:B------:R-:W-:Y:S01]  /*1800*/  LEA R2, P0, R4, c[0x0][0x1f8], 0x1 ;  /* 0x00007e0004027a11 */ /* 0x000fe200078008ff */
[----:B------:R-:W-:-:S03]  /*1810*/  IMAD.WIDE R22, R226, 0x2, RZ ;  /* 0x00000002e2167825 */ /* 0x000fc600078e02ff */
[----:B------:R-:W-:Y:S01]  /*1820*/  LEA.HI.X R0, R4, c[0x0][0x1fc], R0, 0x1, P0 ;  /* 0x00007f0004007a11 */ /* 0x000fe200000f0c00 */
[----:B------:R-:W-:Y:S01]  /*1830*/  IMAD R3, R216, c[0x0][0x1f0], R3 ;  /* 0x00007c00d8037a24 */ /* 0x000fe200078e0203 */
[----:B------:R-:W2:Y:S01]  /*1840*/  SHFL.IDX PT, R18, R2, RZ, 0x181f ;  /* 0x00181fff02127589 */ /* 0x000ea200000e0000 */
[----:B------:R-:W-:-:S03]  /*1850*/  @P1 IMAD.WIDE R4, R140, 0x2, R8 ;  /* 0x000000028c041825 */ /* 0x000fc600078e0208 */
[----:B------:R-:W-:Y:S01]  /*1860*/  SHFL.IDX PT, R15, R2, 0x1, 0x181f ;  /* 0x00381f00020f7f89 */ /* 0x000fe200000e0000 */
[----:B------:R-:W-:-:S03]  /*1870*/  IMAD R3, R34, c[0x0][0x1e8], R3 ;  /* 0x00007a0022037a24 */ /* 0x000fc600078e0203 */
[----:B------:R3:W-:Y:S01]  /*1880*/  @P1 LDGSTS.E.BYPASS.LTC128B.128 [R219+0xc100], [R4.64], !P6 ;  /* 0x0c10000004db1fae */ /* 0x0007e2000f101d46 */
[----:B------:R-:W-:Y:S02]  /*1890*/  ISETP.GT.AND P1, PT, R30, 0x40, PT ;  /* 0x000000401e00780c */ /* 0x000fe40003f24270 */
[----:B------:R-:W-:Y:S01]  /*18a0*/  LEA R3, R3, c[0x0][0x1c8], 0x1 ;  /* 0x0000720003037a11 */ /* 0x000fe200078e08ff */
[----:B------:R-:W-:Y:S01]  /*18b0*/  SHFL.IDX PT, R14, R2, 0x2, 0x181f ;  /* 0x00581f00020e7f89 */ /* 0x000fe200000e0000 */
[----:B-1----:R-:W-:-:S03]  /*18c0*/  LEA.HI R7, R136, R137, RZ, 0x4 ;  /* 0x0000008988077211 */ /* 0x002fc600078f20ff */
[----:B------:R-:W1:Y:S01]  /*18d0*/  SHFL.IDX PT, R17, R0, RZ, 0x181f ;  /* 0x00181fff00117589 */ /* 0x000e6200000e0000 */
[----:B------:R-:W-:-:S03]  /*18e0*/  IMAD.SHL.U32 R6, R19, 0x8, RZ ;  /* 0x0000000813067824 */ /* 0x000fc600078e00ff */
[----:B------:R-:W4:Y:S01]  /*18f0*/  SHFL.IDX PT, R16, R0, 0x1, 0x181f ;  /* 0x00381f0000107f89 */ /* 0x000f2200000e0000 */
[----:B--2---:R-:W-:-:S03]  /*1900*/  IADD3 R32, P0, R18, R22, RZ ;  /* 0x0000001612207210 */ /* 0x004fc60007f1e0ff */
[----:B------:R2:W5:Y:S04]  /*1910*/  SHFL.IDX PT, R13, R0, 0x2, 0x181f ;  /* 0x00581f00000d7f89 */ /* 0x00056800000e0000 */
[----:B------:R-:W-:Y:S04]  /*1920*/  SHFL.IDX PT, R2, R3, 0x2, 0x181f ;  /* 0x00581f0003027f89 */ /* 0x000fe800000e0000 */
[----:B------:R5:W5:Y:S01]  /*1930*/  SHFL.IDX PT, R3, R12, 0x2, 0x181f ;  /* 0x00581f000c037f89 */ /* 0x000b6200000e0000 */
[----:B---3--:R-:W-:Y:S02]  /*1940*/  LOP3.LUT R4, R7, 0xfffffff0, RZ, 0xc0, !PT ;  /* 0xfffffff007047812 */ /* 0x008fe400078ec0ff */
[----:B------:R-:W-:Y:S01]  /*1950*/  SHF.R.S32.HI R5, RZ, 0x4, R7 ;  /* 0x00000004ff057819 */ /* 0x000fe20000011407 */
[----:B-1----:R-:W-:Y:S01]  /*1960*/  IMAD.X R33, R17, 0x1, R23, P0 ;  /* 0x0000000111217824 */ /* 0x002fe200000e0617 */
[----:B------:R-:W-:-:S05]  /*1970*/  IADD3 R28, P0, R22, R15, RZ ;  /* 0x0000000f161c7210 */ /* 0x000fca0007f1e0ff */
[----:B----4-:R-:W-:Y:S01]  /*1980*/  IMAD.X R29, R23, 0x1, R16, P0 ;  /* 0x00000001171d7824 */ /* 0x010fe200000e0610 */
[----:B------:R-:W-:Y:S01]  /*1990*/  IADD3 R48, P0, R22, R14, RZ ;  /* 0x0000000e16307210 */ /* 0x000fe20007f1e0ff */
[----:B--2---:R-:W-:Y:S01]  /*19a0*/  IMAD.IADD R0, R137, 0x1, -R4 ;  /* 0x0000000189007824 */ /* 0x004fe200078e0a04 */
[----:B------:R-:W-:Y:S01]  /*19b0*/  LEA.HI R4, R7, R5, RZ, 0x1 ;  /* 0x0000000507047211 */ /* 0x000fe200078f08ff */
[----:B------:R-:W-:Y:S02]  /*19c0*/  IMAD.SHL.U32 R7, R20, 0x40, RZ ;  /* 0x0000004014077824 */ /* 0x000fe400078e00ff */
[----:B-----5:R-:W-:Y:S01]  /*19d0*/  IMAD.X R49, R23, 0x1, R13, P0 ;  /* 0x0000000117317824 */ /* 0x020fe200000e060d */
[----:B------:R-:W-:Y:S02]  /*19e0*/  LOP3.LUT R9, R4, 0xfffffffe, RZ, 0xc0, !PT ;  /* 0xfffffffe04097812 */ /* 0x000fe400078ec0ff */
[----:B------:R-:W-:Y:S02]  /*19f0*/  SHF.R.S32.HI R12, RZ, 0x1f, R0 ;  /* 0x0000001fff0c7819 */ /* 0x000fe40000011400 */
[----:B------:R-:W-:-:S02]  /*1a00*/  LOP3.LUT R4, R7, 0x1c0, RZ, 0xc0, !PT ;  /* 0x000001c007047812 */ /* 0x000fc400078ec0ff */
[----:B------:R-:W-:Y:S02]  /*1a10*/  LEA.HI R12, R12, R0, RZ, 0x3 ;  /* 0x000000000c0c7211 */ /* 0x000fe400078f18ff */
[----:B------:R-:W-:Y:S02]  /*1a20*/  LOP3.LUT R8, R4, 0x8, R6, 0xf8, !PT ;  /* 0x0000000804087812 */ /* 0x000fe400078ef806 */
[----:B------:R-:W-:Y:S02]  /*1a30*/  LOP3.LUT R7, R12, 0xfffffff8, RZ, 0xc0, !PT ;  /* 0xfffffff80c077812 */ /* 0x000fe400078ec0ff */
[----:B------:R-:W-:Y:S01]  /*1a40*/  SHF.R.U32.HI R6, RZ, 0x3, R4 ;  /* 0x00000003ff067819 */ /* 0x000fe20000011604 */
[----:B------:R-:W-:Y:S02]  /*1a50*/  IMAD.IADD R4, R5, 0x1, -R9 ;  /* 0x0000000105047824 */ /* 0x000fe400078e0a09 */
[----:B------:R-:W-:Y:S01]  /*1a60*/  IMAD.IADD R11, R0, 0x1, -R7 ;  /* 0x00000001000b7824 */ /* 0x000fe200078e0a07 */
[----:B------:R-:W-:Y:S01]  /*1a70*/  LOP3.LUT R0, R8, R6, RZ, 0x3c, !PT ;  /* 0x0000000608007212 */ /* 0x000fe200078e3cff */
[----:B------:R-:W-:-:S04]  /*1a80*/  @P1 IMAD.WIDE R8, R226, 0x2, R2 ;  /* 0x00000002e2081825 */ /* 0x000fc800078e0202 */
[C---:B------:R-:W-:Y:S01]  /*1a90*/  IMAD R0, R4.reuse, 0x200, R0 ;  /* 0x0000020004007824 */ /* 0x040fe200078e0200 */
[----:B------:R1:W-:Y:S01]  /*1aa0*/  @P1 LDGSTS.E.BYPASS.LTC128B.128 [R219+0xa100], [R8.64], !P2 ;  /* 0x0a10000008db1fae */ /* 0x0003e2000d101d46 */
[----:B------:R-:W-:Y:S02]  /*1ab0*/  IMAD.SHL.U32 R7, R4, 0x8, RZ ;  /* 0x0000000804077824 */ /* 0x000fe400078e00ff */
[----:B------:R-:W-:-:S04]  /*1ac0*/  @P1 IMAD.WIDE R4, R140, 0x2, R2 ;  /* 0x000000028c041825 */ /* 0x000fc800078e0202 */
[----:B------:R-:W-:Y:S01]  /*1ad0*/  IMAD.SHL.U32 R6, R11, 0x40, RZ ;  /* 0x000000400b067824 */ /* 0x000fe200078e00ff */
[----:B------:R2:W-:Y:S01]  /*1ae0*/  @P1 LDGSTS.E.BYPASS.LTC128B.128 [R219+0xd100], [R4.64], !P6 ;  /* 0x0d10000004db1fae */ /* 0x0005e2000f101d46 */
[----:B------:R-:W-:Y:S01]  /*1af0*/  IMAD.WIDE R2, R140, 0x2, RZ ;  /* 0x000000028c027825 */ /* 0x000fe200078e02ff */
[----:B------:R-:W-:Y:S02]  /*1b00*/  LOP3.LUT P1, RZ, R20, 0x2, RZ, 0xc0, !PT ;  /* 0x0000000214ff7812 */ /* 0x000fe4000782c0ff */
[----:B------:R-:W0:Y:S01]  /*1b10*/  LDGDEPBAR ;  /* 0x00000000000079af */ /* 0x000e220000000000 */
[----:B------:R-:W-:Y:S01]  /*1b20*/  LOP3.LUT R6, R6, 0x1c0, RZ, 0xc0, !PT ;  /* 0x000001c006067812 */ /* 0x000fe200078ec0ff */
[----:B------:R-:W-:Y:S01]  /*1b30*/  IMAD.SHL.U32 R196, R0, 0x2, RZ ;  /* 0x0000000200c47824 */ /* 0x000fe200078e00ff */
[----:B------:R-:W-:Y:S02]  /*1b40*/  IADD3 R22, P0, R18, R2, RZ ;  /* 0x0000000212167210 */ /* 0x000fe40007f1e0ff */
[----:B------:R-:W-:-:S02]  /*1b50*/  LOP3.LUT R7, R6, 0x8, R7, 0xf8, !PT ;  /* 0x0000000806077812 */ /* 0x000fc400078ef807 */
[----:B------:R-:W-:Y:S01]  /*1b60*/  SHF.R.U32.HI R6, RZ, 0x3, R6 ;  /* 0x00000003ff067819 */ /* 0x000fe20000011606 */
[----:B------:R-:W-:Y:S01]  /*1b70*/  IMAD.X R23, R17, 0x1, R3, P0 ;  /* 0x0000000111177824 */ /* 0x000fe200000e0603 */
[----:B------:R-:W-:Y:S02]  /*1b80*/  IADD3 R18, P0, R2, R15, RZ ;  /* 0x0000000f02127210 */ /* 0x000fe40007f1e0ff */
[----:B------:R-:W-:Y:S02]  /*1b90*/  LOP3.LUT R6, R7, R6, RZ, 0x3c, !PT ;  /* 0x0000000607067212 */ /* 0x000fe400078e3cff */
[----:B------:R-:W-:Y:S01]  /*1ba0*/  IADD3 R0, R196, 0x8100, RZ ;  /* 0x00008100c4007810 */ /* 0x000fe20007ffe0ff */
[----:B------:R-:W-:Y:S01]  /*1bb0*/  IMAD.X R19, R3, 0x1, R16, P0 ;  /* 0x0000000103137824 */ /* 0x000fe200000e0610 */
[----:B-1----:R-:W-:Y:S01]  /*1bc0*/  IADD3 R8, P0, R2, R14, RZ ;  /* 0x0000000e02087210 */ /* 0x002fe20007f1e0ff */
[----:B------:R-:W-:Y:S01]  /*1bd0*/  IMAD.MOV.U32 R2, RZ, RZ, 0x20 ;  /* 0x00000020ff027424 */ /* 0x000fe200078e00ff */
[----:B------:R-:W-:-:S02]  /*1be0*/  IADD3 R203, R196, 0x8120, RZ ;  /* 0x00008120c4cb7810 */ /* 0x000fc40007ffe0ff */
[----:B------:R-:W-:Y:S01]  /*1bf0*/  @P1 IADD3 R203, R0, -0x20, RZ ;  /* 0xffffffe000cb1810 */ /* 0x000fe20007ffe0ff */
[----:B------:R-:W-:Y:S01]  /*1c00*/  IMAD.X R9, R3, 0x1, R13, P0 ;  /* 0x0000000103097824 */ /* 0x000fe200000e060d */
[----:B------:R-:W-:Y:S01]  /*1c10*/  R2P PR, R11, 0x6 ;  /* 0x000000060b007804 */ /* 0x000fe20000000000 */
[----:B--2---:R-:W-:Y:S01]  /*1c20*/  IMAD.SHL.U32 R4, R12, 0x40, RZ ;  /* 0x000000400c047824 */ /* 0x004fe200078e00ff */
[----:B------:R-:W-:-:S04]  /*1c30*/  DEPBAR.LE SB0, 0x1 ;  /* 0x000080400000791a */ /* 0x000fc80000000000 */
[----:B------:R-:W-:Y:S01]  /*1c40*/  LOP3.LUT R4, R6, 0xfffffe00, R4, 0xf8, !PT ;  /* 0xfffffe0006047812 */ /* 0x000fe200078ef804 */
[----:B------:R-:W-:Y:S01]  /*1c50*/  IMAD.MOV.U32 R5, RZ, RZ, 0x10 ;  /* 0x00000010ff057424 */ /* 0x000fe200078e00ff */
[----:B------:R-:W-:Y:S02]  /*1c60*/  SEL R0, R2, 0xffffffe0, !P2 ;  /* 0xffffffe002007807 */ /* 0x000fe40005000000 */
[----:B------:R-:W-:Y:S01]  /*1c70*/  ISETP.GE.AND P0, PT, R226, c[0x0][0x1d4], PT ;  /* 0x00007500e2007a0c */ /* 0x000fe20003f06270 */
[----:B------:R-:W-:Y:S01]  /*1c80*/  IMAD R176, R134, 0x400, R4 ;  /* 0x0000040086b07824 */ /* 0x000fe200078e0204 */
[----:B------:R-:W-:Y:S02]  /*1c90*/  SEL R5, R5, 0xfffffff0, !P1 ;  /* 0xfffffff005057807 */ /* 0x000fe40004800000 */
[----:B------:R-:W-:Y:S02]  /*1ca0*/  ISETP.LT.OR P1, PT, R30, 0x1, P0 ;  /* 0x000000011e00780c */ /* 0x000fe40000721670 */
[C---:B------:R-:W-:Y:S01]  /*1cb0*/  LEA R184, R176.reuse, 0x100, 0x1 ;  /* 0x00000100b0b87811 */ /* 0x040fe200078e08ff */
[----:B------:R-:W-:Y:S01]  /*1cc0*/  IMAD.SHL.U32 R176, R176, 0x2, RZ ;  /* 0x00000002b0b07824 */ /* 0x000fe200078e00ff */
[----:B------:R-:W-:Y:S01]  /*1cd0*/  BAR.SYNC.DEFER_BLOCKING 0x0 ;  /* 0x0000000000007b1d */ /* 0x000fe20000010000 */
[----:B------:R-:W-:-:S02]  /*1ce0*/  ISETP.GE.AND P2, PT, R21, c[0x0][0x1d4], PT ;  /* 0x0000750015007a0c */ /* 0x000fc40003f46270 */
[--C-:B------:R-:W-:Y:S01]  /*1cf0*/  IMAD R180, R5, 0x2, R184.reuse ;  /* 0x0000000205b47824 */ /* 0x100fe200078e02b8 */
[----:B------:R-:W-:Y:S01]  /*1d00*/  IADD3 R3, R219, 0x1100, RZ ;  /* 0x00001100db037810 */ /* 0x000fe20007ffe0ff */
[C---:B------:R-:W-:Y:S01]  /*1d10*/  IMAD R184, R0.reuse, 0x2, R184 ;  /* 0x0000000200b87824 */ /* 0x040fe200078e02b8 */
[C---:B------:R-:W-:Y:S01]  /*1d20*/  IADD3 R214, R203.reuse, 0x800, RZ ;  /* 0x00000800cbd67810 */ /* 0x040fe20007ffe0ff */
[----:B------:R-:W-:Y:S01]  /*1d30*/  IMAD R192, R0, 0x2, R180 ;  /* 0x0000000200c07824 */ /* 0x000fe200078e02b4 */
[C---:B------:R-:W-:Y:S02]  /*1d40*/  IADD3 R213, R203.reuse, 0x1000, RZ ;  /* 0x00001000cbd57810 */ /* 0x040fe40007ffe0ff */
[C---:B------:R-:W-:Y:S02]  /*1d50*/  IADD3 R212, R203.reuse, 0x1800, RZ ;  /* 0x00001800cbd47810 */ /* 0x040fe40007ffe0ff */
[C---:B------:R-:W-:Y:S02]  /*1d60*/  IADD3 R211, R203.reuse, 0x2000, RZ ;  /* 0x00002000cbd37810 */ /* 0x040fe40007ffe0ff */
[----:B------:R-:W-:-:S02]  /*1d70*/  IADD3 R210, R203, 0x2800, RZ ;  /* 0x00002800cbd27810 */ /* 0x000fc40007ffe0ff */
[C---:B------:R-:W-:Y:S02]  /*1d80*/  IADD3 R209, R203.reuse, 0x3000, RZ ;  /* 0x00003000cbd17810 */ /* 0x040fe40007ffe0ff */
[C---:B------:R-:W-:Y:S02]  /*1d90*/  IADD3 R208, R203.reuse, 0x3800, RZ ;  /* 0x00003800cbd07810 */ /* 0x040fe40007ffe0ff */
[C---:B------:R-:W-:Y:S02]  /*1da0*/  IADD3 R207, R203.reuse, 0x4000, RZ ;  /* 0x00004000cbcf7810 */ /* 0x040fe40007ffe0ff */
[C---:B------:R-:W-:Y:S01]  /*1db0*/  IADD3 R206, R203.reuse, 0x4800, RZ ;  /* 0x00004800cbce7810 */ /* 0x040fe20007ffe0ff */
[----:B------:R-:W-:Y:S01]  /*1dc0*/  LDSM.16.M88.4 R124, [R176+0x100] ;  /* 0x00010000b07c783b */ /* 0x000fe20000000200 */
[C---:B------:R-:W-:Y:S02]  /*1dd0*/  IADD3 R205, R203.reuse, 0x5000, RZ ;  /* 0x00005000cbcd7810 */ /* 0x040fe40007ffe0ff */
[----:B------:R-:W-:Y:S01]  /*1de0*/  IADD3 R204, R203, 0x5800, RZ ;  /* 0x00005800cbcc7810 */ /* 0x000fe20007ffe0ff */
[----:B------:R-:W-:Y:S04]  /*1df0*/  LDSM.16.M88.4 R128, [R180] ;  /* 0x00000000b480783b */ /* 0x000fe80000000200 */
[----:B------:R-:W-:Y:S04]  /*1e00*/  LDSM.16.M88.4 R152, [R184] ;  /* 0x00000000b898783b */ /* 0x000fe80000000200 */
[----:B------:R-:W-:Y:S04]  /*1e10*/  LDSM.16.M88.4 R172, [R192] ;  /* 0x00000000c0ac783b */ /* 0x000fe80000000200 */
[----:B------:R-:W-:Y:S04]  /*1e20*/  LDSM.16.M88.4 R176, [R176+0x4100] ;  /* 0x00410000b0b0783b */ /* 0x000fe80000000200 */
[----:B------:R-:W-:Y:S04]  /*1e30*/  LDSM.16.M88.4 R180, [R180+0x4000] ;  /* 0x00400000b4b4783b */ /* 0x000fe80000000200 */
[----:B------:R-:W-:Y:S04]  /*1e40*/  LDSM.16.M88.4 R184, [R184+0x4000] ;  /* 0x00400000b8b8783b */ /* 0x000fe80000000200 */
[----:B------:R-:W-:Y:S04]  /*1e50*/  LDSM.16.M88.4 R192, [R192+0x4000] ;  /* 0x00400000c0c0783b */ /* 0x000fe80000000200 */
[----:B------:R-:W-:Y:S06]  /*1e60*/  BAR.SYNC.DEFER_BLOCKING 0x0 ;  /* 0x0000000000007b1d */ /* 0x000fec0000010000 */
[----:B------:R-:W-:-:S04]  /*1e70*/  DEPBAR.LE SB0, 0x0 ;  /* 0x000080000000791a */ /* 0x000fc80000000000 */
[----:B------:R-:W-:Y:S06]  /*1e80*/  BAR.SYNC.DEFER_BLOCKING 0x0 ;  /* 0x0000000000007b1d */ /* 0x000fec0000010000 */
[----:B------:R-:W1:Y:S04]  /*1e90*/  LDSM.16.M88.4 R24, [R196+0x8100] ;  /* 0x00810000c418783b */ /* 0x000e680000000200 */
[----:B------:R-:W2:Y:S04]  /*1ea0*/  LDSM.16.M88.4 R12, [R196+0x8900] ;  /* 0x00890000c40c783b */ /* 0x000ea80000000200 */
[----:B------:R-:W-:Y:S04]  /*1eb0*/  LDSM.16.M88.4 R44, [R196+0x9100] ;  /* 0x00910000c42c783b */ /* 0x000fe80000000200 */
[----:B------:R-:W-:Y:S04]  /*1ec0*/  LDSM.16.M88.4 R52, [R196+0x9900] ;  /* 0x00990000c434783b */ /* 0x000fe80000000200 */
[----:B------:R-:W-:Y:S04]  /*1ed0*/  LDSM.16.M88.4 R68, [R196+0xa100] ;  /* 0x00a10000c444783b */ /* 0x000fe80000000200 */
[----:B------:R-:W-:Y:S04]  /*1ee0*/  LDSM.16.M88.4 R80, [R196+0xa900] ;  /* 0x00a90000c450783b */ /* 0x000fe80000000200 */
[----:B------:R-:W3:Y:S04]  /*1ef0*/  LDSM.16.M88.4 R64, [R203] ;  /* 0x00000000cb40783b */ /* 0x000ee80000000200 */
[----:B------:R-:W4:Y:S04]  /*1f00*/  LDSM.16.M88.4 R60, [R203+0x800] ;  /* 0x00080000cb3c783b */ /* 0x000f280000000200 */
[----:B------:R-:W-:Y:S04]  /*1f10*/  LDSM.16.M88.4 R56, [R203+0x1000] ;  /* 0x00100000cb38783b */ /* 0x000fe80000000200 */
[----:B------:R-:W5:Y:S04]  /*1f20*/  LDSM.16.M88.4 R72, [R203+0x1800] ;  /* 0x00180000cb48783b */ /* 0x000f680000000200 */
[----:B------:R-:W4:Y:S01]  /*1f30*/  LDSM.16.M88.4 R108, [R203+0x2000] ;  /* 0x00200000cb6c783b */ /* 0x000f220000000200 */
[C---:B-1----:R-:W-:Y:S03]  /*1f40*/  HMMA.16816.F32 R40, R124.reuse, R24, RZ ;  /* 0x000000187c28723c */ /* 0x042fe600000018ff */
[----:B------:R-:W-:Y:S04]  /*1f50*/  LDSM.16.M88.4 R112, [R203+0x2800] ;  /* 0x00280000cb70783b */ /* 0x000fe80000000200 */
[----:B------:R-:W-:Y:S01]  /*1f60*/  @!PT LDS RZ, [RZ] ;  /* 0x00000000fffff984 */ /* 0x000fe20000000800 */
[----:B------:R-:W-:Y:S01]  /*1f70*/  @!PT LDS RZ, [RZ] ;  /* 0x00000000fffff984 */ /* 0x000fe20000000800 */
[----:B------:R-:W-:Y:S01]  /*1f80*/  @!PT LDS RZ, [RZ] ;  /* 0x00000000fffff984 */ /* 0x000fe20000000800 */
[----:B------:R1:W-:Y:S01]  /*1f90*/  LDGSTS.E.BYPASS.LTC128B.128 [R219+0x100], [R32.64], !P1 ;  /* 0x0010000020db7fae */ /* 0x0003e2000c901d46 */
[C---:B------:R-:W-:Y:S01]  /*1fa0*/  ISETP.LT.OR P1, PT, R30.reuse, 0x1, P2 ;  /* 0x000000011e00780c */ /* 0x040fe20001721670 */
[C---:B------:R-:W-:Y:S08]  /*1fb0*/  HMMA.16816.F32 R36, R124.reuse, R26, RZ ;  /* 0x0000001a7c24723c */ /* 0x040ff000000018ff */
[----:B--2---:R-:W-:Y:S04]  /*1fc0*/  HMMA.16816.F32 R24, R124, R14, RZ ;  /* 0x0000000e7c18723c */ /* 0x004fe800000018ff */
[----:B------:R2:W-:Y:S01]  /*1fd0*/  LDGSTS.E.BYPASS.LTC128B.128 [R219+0x3100], [R22.64], !P1 ;  /* 0x0310000016db7fae */ /* 0x0005e2000c901d46 */
[----:B------:R-:W-:-:S02]  /*1fe0*/  ISETP.LT.OR P1, PT, R30, 0x21, P0 ;  /* 0x000000211e00780c */ /* 0x000fc40000721670 */
[C---:B------:R-:W-:Y:S01]  /*1ff0*/  ISETP.LT.OR P0, PT, R30.reuse, 0x41, P0 ;  /* 0x000000411e00780c */ /* 0x040fe20000701670 */
[C---:B---3--:R-:W-:Y:S08]  /*2000*/  HMMA.16816.F32 R88, R128.reuse, R64, R40 ;  /* 0x000000408058723c */ /* 0x048ff00000001828 */
[----:B------:R-:W-:Y:S02]  /*2010*/  HMMA.16816.F32 R100, R128, R66, R36 ;  /* 0x000000428064723c */ /* 0x000fe40000001824 */
[----:B------:R3:W-:Y:S01]  /*2020*/  LDGSTS.E.BYPASS.LTC128B.128 [R219+0x1100], [R28.64], !P1 ;  /* 0x011000001cdb7fae */ /* 0x0007e2000c901d46 */
[----:B------:R-:W-:-:S02]  /*2030*/  ISETP.LT.OR P1, PT, R30, 0x21, P2 ;  /* 0x000000211e00780c */ /* 0x000fc40001721670 */
[----:B------:R-:W-:-:S03]  /*2040*/  ISETP.LT.OR P2, PT, R30, 0x41, P2 ;  /* 0x000000411e00780c */ /* 0x000fc60001741670 */
[C---:B-1----:R-:W-:Y:S08]  /*2050*/  HMMA.16816.F32 R32, R124.reuse, R12, RZ ;  /* 0x0000000c7c20723c */ /* 0x042ff000000018ff */
[----:B------:R1:W-:Y:S01]  /*2060*/  LDGSTS.E.BYPASS.LTC128B.128 [R219+0x4100], [R18.64], !P1 ;  /* 0x0410000012db7fae */ /* 0x0003e2000c901d46 */
[----:B------:R-:W-:Y:S01]  /*2070*/  LOP3.LUT P1, RZ, R20, 0x4, RZ, 0xc0, !PT ;  /* 0x0000000414ff7812 */ /* 0x000fe2000782c0ff */
[----:B------:R-:W-:Y:S02]  /*2080*/  HMMA.16816.F32 R12, R124, R52, RZ ;  /* 0x000000347c0c723c */ /* 0x000fe400000018ff */
[----:B------:R3:W-:Y:S01]  /*2090*/  LDGSTS.E.BYPASS.LTC128B.128 [R219+0x2100], [R48.64], !P0 ;  /* 0x0210000030db7fae */ /* 0x0007e2000c101d46 */
[----:B------:R-:W-:-:S02]  /*20a0*/  SEL R2, R2, 0xffffffe0, !P1 ;  /* 0xffffffe002027807 */ /* 0x000fc40004800000 */
[----:B------:R-:W-:Y:S01]  /*20b0*/  ISETP.GT.AND P1, PT, R231, 0x5f, PT ;  /* 0x0000005fe700780c */ /* 0x000fe20003f24270 */
[----:B------:R5:W-:Y:S02]  /*20c0*/  LDGSTS.E.BYPASS.LTC128B.128 [R219+0x5100], [R8.64], !P2 ;  /* 0x0510000008db7fae */ /* 0x000be4000d101d46 */
[C---:B------:R-:W-:Y:S01]  /*20d0*/  IMAD R202, R2.reuse, 0x2, R196 ;  /* 0x0000000202ca7824 */ /* 0x040fe200078e02c4 */
[----:B--2---:R-:W-:Y:S01]  /*20e0*/  HMMA.16816.F32 R20, R124, R44, RZ ;  /* 0x0000002c7c14723c */ /* 0x004fe200000018ff */
[----:B------:R-:W-:Y:S01]  /*20f0*/  IMAD R199, R2, 0x2, R203 ;  /* 0x0000000202c77824 */ /* 0x000fe200078e02cb */
[----:B------:R-:W0:Y:S01]  /*2100*/  LDGDEPBAR ;  /* 0x00000000000079af */ /* 0x000e220000000000 */
[----:B------:R-:W-:-:S03]  /*2110*/  IADD3 R2, R218, -0x1, RZ ;  /* 0xffffffffda027810 */ /* 0x000fc60007ffe0ff */
[----:B------:R-:W-:Y:S01]  /*2120*/  LDSM.16.M88.4 R40, [R202+0x9900] ;  /* 0x00990000ca28783b */ /* 0x000fe20000000200 */
[----:B------:R-:W-:Y:S01]  /*2130*/  ISETP.GT.AND P0, PT, R2, R251, PT ;  /* 0x000000fb0200720c */ /* 0x000fe20003f04270 */
[----:B----4-:R-:W-:Y:S01]  /*2140*/  HMMA.16816.F32 R92, R128, R62, R24 ;  /* 0x0000003e805c723c */ /* 0x010fe20000001818 */
[C---:B------:R-:W-:Y:S01]  /*2150*/  IADD3 R2, R219.reuse, 0x3100, RZ ;  /* 0x00003100db027810 */ /* 0x040fe20007ffe0ff */
[----:B------:R-:W-:Y:S01]  /*2160*/  LDSM.16.M88.4 R116, [R202+0xb100] ;  /* 0x00b10000ca74783b */ /* 0x000fe20000000200 */
[----:B------:R-:W-:-:S03]  /*2170*/  IADD3 R2, R219, 0x4100, RZ ;  /* 0x00004100db027810 */ /* 0x000fc60007ffe0ff */
[----:B------:R-:W-:Y:S02]  /*2180*/  LDSM.16.M88.4 R120, [R202+0xc100] ;  /* 0x00c10000ca78783b */ /* 0x000fe40000000200 */
[----:B-1----:R-:W-:Y:S02]  /*2190*/  HMMA.16816.F32 R16, R124, R46, RZ ;  /* 0x0000002e7c10723c */ /* 0x002fe400000018ff */
[----:B---3--:R-:W-:Y:S06]  /*21a0*/  LDSM.16.M88.4 R48, [R202+0x8900] ;  /* 0x00890000ca30783b */ /* 0x008fec0000000200 */
[----:B-----5:R-:W-:Y:S08]  /*21b0*/  HMMA.16816.F32 R76, R128, R72, R12 ;  /* 0x00000048804c723c */ /* 0x020ff0000000180c */
[----:B------:R-:W-:Y:S01]  /*21c0*/  HMMA.16816.F32 R12, R124, R54, RZ ;  /* 0x000000367c0c723c */ /* 0x000fe200000018ff */
[----:B------:R-:W-:Y:S07]  /*21d0*/  LDSM.16.M88.4 R52, [R202+0x9100] ;  /* 0x00910000ca34783b */ /* 0x000fee0000000200 */
[----:B------:R-:W-:Y:S01]  /*21e0*/  HMMA.16816.F32 R104, R128, R58, R16 ;  /* 0x0000003a8068723c */ /* 0x000fe20000001810 */
[----:B------:R-:W1:Y:S07]  /*21f0*/  LDSM.16.M88.4 R16, [R202+0x8100] ;  /* 0x00810000ca10783b */ /* 0x000e6e0000000200 */
[C---:B------:R-:W-:Y:S08]  /*2200*/  HMMA.16816.F32 R24, R124.reuse, R70, RZ ;  /* 0x000000467c18723c */ /* 0x040ff000000018ff */
[----:B------:R-:W-:Y:S08]  /*2210*/  HMMA.16816.F32 R28, R124, R68, RZ ;  /* 0x000000447c1c723c */ /* 0x000ff000000018ff */
[C---:B------:R-:W-:Y:S01]  /*2220*/  HMMA.16816.F32 R84, R128.reuse, R60, R32 ;  /* 0x0000003c8054723c */ /* 0x040fe20000001820 */
[----:B------:R-:W2:Y:S07]  /*2230*/  LDSM.16.M88.4 R32, [R202+0xa100] ;  /* 0x00a10000ca20783b */ /* 0x000eae0000000200 */
[----:B------:R-:W-:Y:S08]  /*2240*/  HMMA.16816.F32 R96, R128, R56, R20 ;  /* 0x000000388060723c */ /* 0x000ff00000001814 */
[----:B------:R-:W-:Y:S08]  /*2250*/  HMMA.16816.F32 R20, R124, R80, RZ ;  /* 0x000000507c14723c */ /* 0x000ff000000018ff */
[----:B------:R-:W-:Y:S08]  /*2260*/  HMMA.16816.F32 R68, R128, R74, R12 ;  /* 0x0000004a8044723c */ /* 0x000ff0000000180c */
[----:B------:R-:W-:Y:S08]  /*2270*/  HMMA.16816.F32 R12, R124, R82, RZ ;  /* 0x000000527c0c723c */ /* 0x000ff000000018ff */
[C---:B------:R-:W-:Y:S08]  /*2280*/  HMMA.16816.F32 R60, R128.reuse, R110, R24 ;  /* 0x0000006e803c723c */ /* 0x040ff00000001818 */
[----:B------:R-:W-:Y:S01]  /*2290*/  HMMA.16816.F32 R64, R128, R108, R28 ;  /* 0x0000006c8040723c */ /* 0x000fe2000000181c */
[----:B------:R-:W-:Y:S07]  /*22a0*/  LDSM.16.M88.4 R28, [R202+0xa900] ;  /* 0x00a90000ca1c783b */ /* 0x000fee0000000200 */
[C---:B-1----:R-:W-:Y:S08]  /*22b0*/  HMMA.16816.F32 R36, R152.reuse, R16, R88 ;  /* 0x000000109824723c */ /* 0x042ff00000001858 */
[C---:B------:R-:W-:Y:S01]  /*22c0*/  HMMA.16816.F32 R24, R152.reuse, R18, R100 ;  /* 0x000000129818723c */ /* 0x040fe20000001864 */
[----:B------:R-:W1:Y:S07]  /*22d0*/  LDSM.16.M88.4 R16, [R199+0x800] ;  /* 0x00080000c710783b */ /* 0x000e6e0000000200 */
[----:B------:R-:W-:Y:S08]  /*22e0*/  HMMA.16816.F32 R72, R152, R48, R84 ;  /* 0x000000309848723c */ /* 0x000ff00000001854 */
[C---:B------:R-:W-:Y:S01]  /*22f0*/  HMMA.16816.F32 R56, R128.reuse, R112, R20 ;  /* 0x000000708038723c */ /* 0x040fe20000001814 */
[----:B------:R-:W3:Y:S07]  /*2300*/  LDSM.16.M88.4 R20, [R199] ;  /* 0x00000000c714783b */ /* 0x000eee0000000200 */
[----:B------:R-:W-:Y:S01]  /*2310*/  HMMA.16816.F32 R44, R128, R114, R12 ;  /* 0x00000072802c723c */ /* 0x000fe2000000180c */
[----:B------:R-:W4:Y:S04]  /*2320*/  LDSM.16.M88.4 R12, [R199+0x1000] ;  /* 0x00100000c70c783b */ /* 0x000f280000000200 */
[----:B------:R-:W-:Y:S03]  /*2330*/  LDSM.16.M88.4 R112, [R202+0xb900] ;  /* 0x00b90000ca70783b */ /* 0x000fe60000000200 */
[C---:B------:R-:W-:Y:S08]  /*2340*/  HMMA.16816.F32 R80, R152.reuse, R50, R92 ;  /* 0x000000329850723c */ /* 0x040ff0000000185c */
[C---:B------:R-:W-:Y:S01]  /*2350*/  HMMA.16816.F32 R100, R152.reuse, R42, R68 ;  /* 0x0000002a9864723c */ /* 0x040fe20000001844 */
[----:B------:R-:W5:Y:S07]  /*2360*/  LDSM.16.M88.4 R68, [R199+0x2000] ;  /* 0x00200000c744783b */ /* 0x000f6e0000000200 */
[C---:B--2---:R-:W-:Y:S08]  /*2370*/  HMMA.16816.F32 R92, R152.reuse, R32, R64 ;  /* 0x00000020985c723c */ /* 0x044ff00000001840 */
[C---:B------:R-:W-:Y:S01]  /*2380*/  HMMA.16816.F32 R88, R152.reuse, R34, R60 ;  /* 0x000000229858723c */ /* 0x040fe2000000183c */
[----:B------:R-:W2:Y:S04]  /*2390*/  LDSM.16.M88.4 R32, [R196+0xb900] ;  /* 0x00b90000c420783b */ /* 0x000ea80000000200 */
[----:B------:R-:W2:Y:S03]  /*23a0*/  LDSM.16.M88.4 R60, [R199+0x1800] ;  /* 0x00180000c73c783b */ /* 0x000ea60000000200 */
[C---:B------:R-:W-:Y:S08]  /*23b0*/  HMMA.16816.F32 R104, R152.reuse, R54, R104 ;  /* 0x000000369868723c */ /* 0x040ff00000001868 */
[----:B------:R-:W-:Y:S01]  /*23c0*/  HMMA.16816.F32 R96, R152, R52, R96 ;  /* 0x000000349860723c */ /* 0x000fe20000001860 */
[----:B------:R-:W2:Y:S07]  /*23d0*/  LDSM.16.M88.4 R52, [R199+0x2800] ;  /* 0x00280000c734783b */ /* 0x000eae0000000200 */
[----:B-1----:R-:W-:Y:S01]  /*23e0*/  HMMA.16816.F32 R48, R172, R16, R72 ;  /* 0x00000010ac30723c */ /* 0x002fe20000001848 */
[----:B------:R-:W-:Y:S07]  /*23f0*/  LDSM.16.M88.4 R72, [R196+0xd100] ;  /* 0x00d10000c448783b */ /* 0x000fee0000000200 */
[C---:B------:R-:W-:Y:S08]  /*2400*/  HMMA.16816.F32 R108, R152.reuse, R40, R76 ;  /* 0x00000028986c723c */ /* 0x040ff0000000184c */
[C---:B------:R-:W-:Y:S01]  /*2410*/  HMMA.16816.F32 R76, R152.reuse, R30, R44 ;  /* 0x0000001e984c723c */ /* 0x040fe2000000182c */
[----:B------:R-:W1:Y:S07]  /*2420*/  LDSM.16.M88.4 R44, [R196+0xb100] ;  /* 0x00b10000c42c783b */ /* 0x000e6e0000000200 */
[----:B------:R-:W-:Y:S01]  /*2430*/  HMMA.16816.F32 R84, R152, R28, R56 ;  /* 0x0000001c9854723c */ /* 0x000fe20000001838 */
[----:B------:R-:W1:Y:S07]  /*2440*/  LDSM.16.M88.4 R28, [R196+0xc100] ;  /* 0x00c10000c41c783b */ /* 0x000e6e0000000200 */
[C---:B---3--:R-:W-:Y:S08]  /*2450*/  HMMA.16816.F32 R64, R172.reuse, R20, R36 ;  /* 0x00000014ac40723c */ /* 0x048ff00000001824 */
[C---:B------:R-:W-:Y:S01]  /*2460*/  HMMA.16816.F32 R56, R172.reuse, R22, R24 ;  /* 0x00000016ac38723c */ /* 0x040fe20000001818 */
[----:B------:R-:W3:Y:S07]  /*2470*/  LDSM.16.M88.4 R24, [R196+0xc900] ;  /* 0x00c90000c418783b */ /* 0x000eee0000000200 */
[C---:B----4-:R-:W-:Y:S08]  /*2480*/  HMMA.16816.F32 R20, R172.reuse, R14, R104 ;  /* 0x0000000eac14723c */ /* 0x050ff00000001868 */
[C---:B-----5:R-:W-:Y:S08]  /*2490*/  HMMA.16816.F32 R104, R172.reuse, R68, R92 ;  /* 0x00000044ac68723c */ /* 0x060ff0000000185c */
[----:B------:R-:W-:Y:S08]  /*24a0*/  HMMA.16816.F32 R40, R172, R18, R80 ;  /* 0x00000012ac28723c */ /* 0x000ff00000001850 */
[----:B--2---:R-:W-:Y:S01]  /*24b0*/  HMMA.16816.F32 R92, R176, R32, R48 ;  /* 0x00000020b05c723c */ /* 0x004fe20000001830 */
[----:B------:R-:W2:Y:S07]  /*24c0*/  LDSM.16.M88.4 R48, [R196+0xd900] ;  /* 0x00d90000c430783b */ /* 0x000eae0000000200 */
[C---:B------:R-:W-:Y:S08]  /*24d0*/  HMMA.16816.F32 R36, R172.reuse, R12, R96 ;  /* 0x0000000cac24723c */ /* 0x040ff00000001860 */
[C---:B------:R-:W-:Y:S08]  /*24e0*/  HMMA.16816.F32 R16, R172.reuse, R60, R108 ;  /* 0x0000003cac10723c */ /* 0x040ff0000000186c */
[C---:B------:R-:W-:Y:S08]  /*24f0*/  HMMA.16816.F32 R12, R172.reuse, R62, R100 ;  /* 0x0000003eac0c723c */ /* 0x040ff00000001864 */
[C---:B------:R-:W-:Y:S08]  /*2500*/  HMMA.16816.F32 R100, R172.reuse, R70, R88 ;  /* 0x00000046ac64723c */ /* 0x040ff00000001858 */
[C---:B------:R-:W-:Y:S08]  /*2510*/  HMMA.16816.F32 R96, R172.reuse, R52, R84 ;  /* 0x00000034ac60723c */ /* 0x040ff00000001854 */
[----:B------:R-:W-:Y:S08]  /*2520*/  HMMA.16816.F32 R88, R172, R54, R76 ;  /* 0x00000036ac58723c */ /* 0x000ff0000000184c */
[C---:B-1----:R-:W-:Y:S01]  /*2530*/  HMMA.16816.F32 R80, R176.reuse, R46, R56 ;  /* 0x0000002eb050723c */ /* 0x042fe20000001838 */
[----:B------:R-:W1:Y:S07]  /*2540*/  LDSM.16.M88.4 R56, [R203+0x3000] ;  /* 0x00300000cb38783b */ /* 0x000e6e0000000200 */
[C---:B------:R-:W-:Y:S01]  /*2550*/  HMMA.16816.F32 R76, R176.reuse, R34, R40 ;  /* 0x00000022b04c723c */ /* 0x040fe20000001828 */
[----:B------:R-:W4:Y:S04]  /*2560*/  LDSM.16.M88.4 R32, [R203+0x5800] ;  /* 0x00580000cb20783b */ /* 0x000f280000000200 */
[----:B------:R-:W-:Y:S03]  /*2570*/  LDSM.16.M88.4 R40, [R203+0x4800] ;  /* 0x00480000cb28783b */ /* 0x000fe60000000200 */
[C---:B------:R-:W-:Y:S01]  /*2580*/  HMMA.16816.F32 R84, R176.reuse, R44, R64 ;  /* 0x0000002cb054723c */ /* 0x040fe20000001840 */
[----:B------:R-:W5:Y:S04]  /*2590*/  LDSM.16.M88.4 R64, [R203+0x3800] ;  /* 0x00380000cb40783b */ /* 0x000f680000000200 */
[----:B------:R-:W-:Y:S03]  /*25a0*/  LDSM.16.M88.4 R44, [R203+0x4000] ;  /* 0x00400000cb2c783b */ /* 0x000fe60000000200 */
[C---:B------:R-:W-:Y:S01]  /*25b0*/  HMMA.16816.F32 R68, R176.reuse, R28, R36 ;  /* 0x0000001cb044723c */ /* 0x040fe20000001824 */
[----:B------:R-:W1:Y:S07]  /*25c0*/  LDSM.16.M88.4 R36, [R203+0x5000] ;  /* 0x00500000cb24783b */ /* 0x000e6e0000000200 */
[C---:B------:R-:W-:Y:S08]  /*25d0*/  HMMA.16816.F32 R60, R176.reuse, R30, R20 ;  /* 0x0000001eb03c723c */ /* 0x040ff00000001814 */
[C---:B---3--:R-:W-:Y:S08]  /*25e0*/  HMMA.16816.F32 R52, R176.reuse, R24, R16 ;  /* 0x00000018b034723c */ /* 0x048ff00000001810 */
[C---:B------:R-:W-:Y:S08]  /*25f0*/  HMMA.16816.F32 R28, R176.reuse, R26, R12 ;  /* 0x0000001ab01c723c */ /* 0x040ff0000000180c */
[C---:B--2---:R-:W-:Y:S08]  /*2600*/  HMMA.16816.F32 R16, R176.reuse, R48, R96 ;  /* 0x00000030b010723c */ /* 0x044ff00000001860 */
[C---:B------:R-:W-:Y:S08]  /*2610*/  HMMA.16816.F32 R12, R176.reuse, R50, R88 ;  /* 0x00000032b00c723c */ /* 0x040ff00000001858 */
[C---:B------:R-:W-:Y:S08]  /*2620*/  HMMA.16816.F32 R20, R176.reuse, R74, R100 ;  /* 0x0000004ab014723c */ /* 0x040ff00000001864 */
[----:B------:R-:W-:Y:S01]  /*2630*/  HMMA.16816.F32 R24, R176, R72, R104 ;  /* 0x00000048b018723c */ /* 0x000fe20000001868 */
[----:B------:R-:W-:Y:S07]  /*2640*/  LDSM.16.M88.4 R72, [R199+0x3000] ;  /* 0x00300000c748783b */ /* 0x000fee0000000200 */
[C---:B-1----:R-:W-:Y:S08]  /*2650*/  HMMA.16816.F32 R48, R180.reuse, R56, R84 ;  /* 0x00000038b430723c */ /* 0x042ff00000001854 */
[C---:B----4-:R-:W-:Y:S01]  /*2660*/  HMMA.16816.F32 R88, R180.reuse, R32, R16 ;  /* 0x00000020b458723c */ /* 0x050fe20000001810 */
[----:B------:R-:W1:Y:S07]  /*2670*/  LDSM.16.M88.4 R16, [R202+0xc900] ;  /* 0x00c90000ca10783b */ /* 0x000e6e0000000200 */
[C---:B------:R-:W-:Y:S01]  /*2680*/  HMMA.16816.F32 R84, R180.reuse, R34, R12 ;  /* 0x00000022b454723c */ /* 0x040fe2000000180c */
[----:B------:R-:W2:Y:S07]  /*2690*/  LDSM.16.M88.4 R12, [R202+0xd100] ;  /* 0x00d10000ca0c783b */ /* 0x000eae0000000200 */
[C---:B-----5:R-:W-:Y:S08]  /*26a0*/  HMMA.16816.F32 R100, R180.reuse, R66, R76 ;  /* 0x00000042b464723c */ /* 0x060ff0000000184c */
[C---:B------:R-:W-:Y:S01]  /*26b0*/  HMMA.16816.F32 R96, R180.reuse, R38, R20 ;  /* 0x00000026b460723c */ /* 0x040fe20000001814 */
[----:B------:R-:W3:Y:S07]  /*26c0*/  LDSM.16.M88.4 R20, [R202+0xd900] ;  /* 0x00d90000ca14783b */ /* 0x000eee0000000200 */
[C---:B------:R-:W-:Y:S08]  /*26d0*/  HMMA.16816.F32 R56, R180.reuse, R58, R80 ;  /* 0x0000003ab438723c */ /* 0x040ff00000001850 */
[C---:B------:R-:W-:Y:S01]  /*26e0*/  HMMA.16816.F32 R76, R180.reuse, R44, R68 ;  /* 0x0000002cb44c723c */ /* 0x040fe20000001844 */
[----:B------:R-:W4:Y:S07]  /*26f0*/  LDSM.16.M88.4 R68, [R199+0x3800] ;  /* 0x00380000c744783b */ /* 0x000f2e0000000200 */
[C---:B------:R-:W-:Y:S08]  /*2700*/  HMMA.16816.F32 R104, R180.reuse, R40, R52 ;  /* 0x00000028b468723c */ /* 0x040ff00000001834 */
[C---:B------:R-:W-:Y:S08]  /*2710*/  HMMA.16816.F32 R28, R180.reuse, R42, R28 ;  /* 0x0000002ab41c723c */ /* 0x040ff0000000181c */
[C---:B------:R-:W-:Y:S08]  /*2720*/  HMMA.16816.F32 R24, R180.reuse, R36, R24 ;  /* 0x00000024b418723c */ /* 0x040ff00000001818 */
[C---:B------:R-:W-:Y:S01]  /*2730*/  HMMA.16816.F32 R92, R180.reuse, R64, R92 ;  /* 0x00000040b45c723c */ /* 0x040fe2000000185c */
[----:B------:R-:W5:Y:S07]  /*2740*/  LDSM.16.M88.4 R64, [R199+0x4000] ;  /* 0x00400000c740783b */ /* 0x000f6e0000000200 */
[----:B------:R-:W-:Y:S01]  /*2750*/  HMMA.16816.F32 R108, R180, R46, R60 ;  /* 0x0000002eb46c723c */ /* 0x000fe2000000183c */
[----:B------:R-:W2:Y:S07]  /*2760*/  LDSM.16.M88.4 R60, [R199+0x4800] ;  /* 0x00480000c73c783b */ /* 0x000eae0000000200 */
[C---:B------:R-:W-:Y:S01]  /*2770*/  HMMA.16816.F32 R52, R184.reuse, R118, R56 ;  /* 0x00000076b834723c */ /* 0x040fe20000001838 */
[----:B------:R-:W3:Y:S07]  /*2780*/  LDSM.16.M88.4 R56, [R199+0x5000] ;  /* 0x00500000c738783b */ /* 0x000eee0000000200 */
[----:B------:R-:W-:Y:S01]  /*2790*/  HMMA.16816.F32 R40, R184, R120, R76 ;  /* 0x00000078b828723c */ /* 0x000fe2000000184c */
[----:B------:R-:W3:Y:S01]  /*27a0*/  LDSM.16.M88.4 R76, [R199+0x5800] ;  /* 0x00580000c74c783b */ /* 0x000ee20000000200 */
[----:B------:R-:W-:-:S06]  /*27b0*/  DEPBAR.LE SB0, 0x0 ;  /* 0x000080000000791a */ /* 0x000fcc0000000000 */
[C---:B-1----:R-:W-:Y:S08]  /*27c0*/  HMMA.16816.F32 R32, R184.reuse, R16, R104 ;  /* 0x00000010b820723c */ /* 0x042ff00000001868 */
[C---:B------:R-:W-:Y:S08]  /*27d0*/  HMMA.16816.F32 R28, R184.reuse, R18, R28 ;  /* 0x00000012b81c723c */ /* 0x040ff0000000181c */
[C---:B------:R-:W-:Y:S08]  /*27e0*/  HMMA.16816.F32 R80, R184.reuse, R116, R48 ;  /* 0x00000074b850723c */ /* 0x040ff00000001830 */
[C---:B--2---:R-:W-:Y:S08]  /*27f0*/  HMMA.16816.F32 R24, R184.reuse, R12, R24 ;  /* 0x0000000cb818723c */ /* 0x044ff00000001818 */
[C---:B------:R-:W-:Y:S08]  /*2800*/  HMMA.16816.F32 R16, R184.reuse, R14, R96 ;  /* 0x0000000eb810723c */ /* 0x040ff00000001860 */
[C---:B------:R-:W-:Y:S08]  /*2810*/  HMMA.16816.F32 R48, R184.reuse, R112, R92 ;  /* 0x00000070b830723c */ /* 0x040ff0000000185c */
[C---:B------:R-:W-:Y:S08]  /*2820*/  HMMA.16816.F32 R44, R184.reuse, R114, R100 ;  /* 0x00000072b82c723c */ /* 0x040ff00000001864 */
[C---:B------:R-:W-:Y:S08]  /*2830*/  HMMA.16816.F32 R36, R184.reuse, R122, R108 ;  /* 0x0000007ab824723c */ /* 0x040ff0000000186c */
[C---:B---3--:R-:W-:Y:S08]  /*2840*/  HMMA.16816.F32 R12, R184.reuse, R20, R88 ;  /* 0x00000014b80c723c */ /* 0x048ff00000001858 */
[----:B------:R-:W-:Y:S08]  /*2850*/  HMMA.16816.F32 R20, R184, R22, R84 ;  /* 0x00000016b814723c */ /* 0x000ff00000001854 */
[C---:B------:R-:W-:Y:S08]  /*2860*/  HMMA.16816.F32 R112, R192.reuse, R72, R80 ;  /* 0x00000048c070723c */ /* 0x040ff00000001850 */
[C---:B------:R-:W-:Y:S08]  /*2870*/  HMMA.16816.F32 R104, R192.reuse, R74, R52 ;  /* 0x0000004ac068723c */ /* 0x040ff00000001834 */
[C---:B----4-:R-:W-:Y:S08]  /*2880*/  HMMA.16816.F32 R100, R192.reuse, R68, R48 ;  /* 0x00000044c064723c */ /* 0x050ff00000001830 */
[C---:B------:R-:W-:Y:S08]  /*2890*/  HMMA.16816.F32 R88, R192.reuse, R70, R44 ;  /* 0x00000046c058723c */ /* 0x040ff0000000182c */
[C---:B-----5:R-:W-:Y:S08]  /*28a0*/  HMMA.16816.F32 R92, R192.reuse, R64, R40 ;  /* 0x00000040c05c723c */ /* 0x060ff00000001828 */
[C---:B------:R-:W-:Y:S08]  /*28b0*/  HMMA.16816.F32 R96, R192.reuse, R66, R36 ;  /* 0x00000042c060723c */ /* 0x040ff00000001824 */
[C---:B------:R-:W-:Y:S08]  /*28c0*/  HMMA.16816.F32 R84, R192.reuse, R60, R32 ;  /* 0x0000003cc054723c */ /* 0x040ff00000001820 */
[C---:B------:R-:W-:Y:S08]  /*28d0*/  HMMA.16816.F32 R60, R192.reuse, R62, R28 ;  /* 0x0000003ec03c723c */ /* 0x040ff0000000181c */
[C---:B------:R-:W-:Y:S08]  /*28e0*/  HMMA.16816.F32 R64, R192.reuse, R56, R24 ;  /* 0x00000038c040723c */ /* 0x040ff00000001818 */
[C---:B------:R-:W-:Y:S08]  /*28f0*/  HMMA.16816.F32 R68, R192.reuse, R58, R16 ;  /* 0x0000003ac044723c */ /* 0x040ff00000001810 */
[C---:B------:R-:W-:Y:S08]  /*2900*/  HMMA.16816.F32 R72, R192.reuse, R76, R12 ;  /* 0x0000004cc048723c */ /* 0x040ff0000000180c */
[----:B------:R-:W-:Y:S01]  /*2910*/  HMMA.16816.F32 R80, R192, R78, R20 ;  /* 0x0000004ec050723c */ /* 0x000fe20000001814 */
[----:B------:R-:W-:Y:S06]  /*2920*/  BAR.SYNC.DEFER_BLOCKING 0x0 ;  /* 0x0000000000007b1d */ /* 0x000fec0000010000 */
[----:B------:R-:W-:Y:S05]  /*2930*/  @!P0 BRA `(.L_x_242) ;  /* 0x000003f000008947 */ /* 0x000fea0003800000 */
[----:B------:R-:W-:Y:S01]  /*2940*/  IADD3 R3, R231, R132, R148 ;  /* 0x00000084e7037210 */ /* 0x000fe20007ffe094 */
[----:B------:R-:W-:-:S03]  /*2950*/  IMAD.MOV.U32 R216, RZ, RZ, RZ ;  /* 0x000000ffffd87224 */ /* 0x000fc600078e00ff */
[----:B------:R-:W-:-:S05]  /*2960*/  IADD3 R3, R3, -0x60, RZ ;  /* 0xffffffa003037810 */ /* 0x000fca0007ffe0ff */
[----:B------:R-:W-:-:S04]  /*2970*/  @P5 IMAD.HI.U32 R6, R3, c[0x0][0x2bc], RZ ;  /* 0x0000af0003065a27 */ /* 0x000fc800078e00ff */
[----:B------:R-:W-:Y:S01]  /*2980*/  IMAD.MOV.U32 R2, RZ, RZ, R3 ;  /* 0x000000ffff027224 */ /* 0x000fe200078e0003 */
[----:B------:R-:W-:-:S04]  /*2990*/  @P5 SHF.R.U32.HI R2, RZ, c[0x0][0x2c0], R6 ;  /* 0x0000b000ff025a19 */ /* 0x000fc80000011606 */
[----:B------:R-:W-:-:S04]  /*29a0*/  @!P1 IADD3 R7, P0, R2, R146, RZ ;  /* 0x0000009202079210 */ /* 0x000fc80007f1e0ff */
[----:B------:R-:W-:Y:S02]  /*29b0*/  @!P1 LEA.HI.X.SX32 R8, R2, R143, 0x1, P0 ;  /* 0x0000008f02089211 */ /* 0x000fe400000f0eff */
[----:B------:R-:W-:-:S04]  /*29c0*/  @!P1 LEA R6, P0, R7, c[0x0][0x2a0], 0x2 ;  /* 0x0000a80007069a11 */ /* 0x000fc800078010ff */
[----:B------:R-:W-:-:S05]  /*29d0*/  @!P1 LEA.HI.X R7, R7, c[0x0][0x2a4], R8, 0x2, P0 ;  /* 0x0000a90007079a11 */ /* 0x000fca00000f1408 */
[----:B------:R1:W2:Y:S01]  /*29e0*/  @!P1 LDG.E R216, [R6.64] ;  /* 0x0000000606d89981 */ /* 0x0002a2000c1e1900 */
[----:B------:R-:W-:Y:S01]  /*29f0*/  IMAD.MOV R2, RZ, RZ, -R2 ;  /* 0x000000ffff027224 */ /* 0x000fe200078e0a02 */
[C---:B------:R-:W-:Y:S01]  /*2a00*/  ISETP.GE.AND P2, PT, R226.reuse, c[0x0][0x1d4], PT ;  /* 0x00007500e2007a0c */ /* 0x040fe20003f46270 */
[----:B------:R-:W-:Y:S02]  /*2a10*/  IMAD.SHL.U32 R22, R226, 0x2, RZ ;  /* 0x00000002e2167824 */ /* 0x000fe400078e00ff */
[----:B------:R-:W-:Y:S01]  /*2a20*/  IMAD R217, R2, c[0x0][0x2b8], R3 ;  /* 0x0000ae0002d97a24 */ /* 0x000fe200078e0203 */
[----:B------:R-:W-:-:S04]  /*2a30*/  SEL R21, RZ, 0x10, P2 ;  /* 0x00000010ff157807 */ /* 0x000fc80001000000 */
        /* <DEDUP_REMOVED lines=8> */
[----:B------:R-:W-:-:S03]  /*2ac0*/  IADD3 R2, P0, R144, R2, RZ ;  /* 0x0000000290027210 */ /* 0x000fc60007f1e0ff */
[----:B------:R-:W-:-:S05]  /*2ad0*/  IMAD R6, R216, c[0x0][0x1f4], R6 ;  /* 0x00007d00d8067a24 */ /* 0x000fca00078e0206 */
[----:B------:R-:W-:Y:S02]  /*2ae0*/  IADD3.X R3, R142, R3, R6, P0, !PT ;  /* 0x000000038e037210 */ /* 0x000fe400007fe406 */
[----:B------:R-:W-:Y:S02]  /*2af0*/  LEA R8, P0, R2, c[0x0][0x1c8], 0x1 ;  /* 0x0000720002087a11 */ /* 0x000fe400078008ff */
[----:B------:R-:W-:Y:S02]  /*2b00*/  SHF.L.U64.HI R6, R226, 0x1, R248 ;  /* 0x00000001e2067819 */ /* 0x000fe400000102f8 */
[----:B------:R-:W-:Y:S01]  /*2b10*/  LEA.HI.X R7, R2, c[0x0][0x1cc], R3, 0x1, P0 ;  /* 0x0000730002077a11 */ /* 0x000fe200000f0c03 */
[----:B------:R-:W1:Y:S01]  /*2b20*/  SHFL.IDX PT, R9, R8, 0x2, 0x181f ;  /* 0x00581f0008097f89 */ /* 0x000e6200000e0000 */
[----:B------:R-:W-:Y:S02]  /*2b30*/  IADD3 R2, -R21, 0x10, RZ ;  /* 0x0000001015027810 */ /* 0x000fe40007ffe1ff */
[----:B------:R-:W-:Y:S01]  /*2b40*/  IADD3 R3, -R139, 0x10, RZ ;  /* 0x000000108b037810 */ /* 0x000fe20007ffe1ff */
[----:B------:R-:W2:Y:S01]  /*2b50*/  SHFL.IDX PT, R11, R7, 0x2, 0x181f ;  /* 0x00581f00070b7f89 */ /* 0x000ea200000e0000 */
[----:B------:R-:W-:-:S02]  /*2b60*/  LOP3.LUT R2, R2, 0xf, RZ, 0xc0, !PT ;  /* 0x0000000f02027812 */ /* 0x000fc400078ec0ff */
[----:B------:R-:W-:Y:S01]  /*2b70*/  LOP3.LUT R12, R3, 0xf, RZ, 0xc0, !PT ;  /* 0x0000000f030c7812 */ /* 0x000fe200078ec0ff */
[----:B------:R-:W-:Y:S01]  /*2b80*/  SHFL.IDX PT, R20, R8, 0x1, 0x181f ;  /* 0x00381f0008147f89 */ /* 0x000fe200000e0000 */
[----:B------:R-:W-:Y:S02]  /*2b90*/  SHF.L.U64.HI R3, R140, 0x1, R141 ;  /* 0x000000018c037819 */ /* 0x000fe4000001028d */
[----:B-1----:R-:W-:Y:S01]  /*2ba0*/  IADD3 R18, P2, P0, R2, R9, R22 ;  /* 0x0000000902127210 */ /* 0x002fe2000785e016 */
[----:B------:R-:W-:-:S03]  /*2bb0*/  IMAD.SHL.U32 R2, R140, 0x2, RZ ;  /* 0x000000028c027824 */ /* 0x000fc600078e00ff */
[----:B--2---:R-:W-:Y:S02]  /*2bc0*/  IADD3.X R19, RZ, R11, R6, P2, P0 ;  /* 0x0000000bff137210 */ /* 0x004fe400017e0406 */
[----:B------:R-:W-:Y:S02]  /*2bd0*/  IADD3 R16, P2, P0, R12, R9, R2 ;  /* 0x000000090c107210 */ /* 0x000fe4000785e002 */
[----:B------:R-:W1:Y:S02]  /*2be0*/  SHFL.IDX PT, R9, R8, RZ, 0x181f ;  /* 0x00181fff08097589 */ /* 0x000e6400000e0000 */
[----:B------:R-:W-:Y:S02]  /*2bf0*/  IADD3.X R17, RZ, R11, R3, P2, P0 ;  /* 0x0000000bff117210 */ /* 0x000fe400017e0403 */
[----:B------:R-:W2:Y:S01]  /*2c00*/  SHFL.IDX PT, R11, R7, RZ, 0x181f ;  /* 0x00181fff070b7589 */ /* 0x000ea200000e0000 */
[----:B------:R-:W-:-:S03]  /*2c10*/  ISETP.GE.AND P2, PT, R226, c[0x0][0x1d4], PT ;  /* 0x00007500e2007a0c */ /* 0x000fc60003f46270 */
[----:B------:R-:W3:Y:S01]  /*2c20*/  SHFL.IDX PT, R7, R7, 0x1, 0x181f ;  /* 0x00381f0007077f89 */ /* 0x000ee200000e0000 */
[----:B-1----:R-:W-:-:S05]  /*2c30*/  IADD3 R14, P0, R9, R22, RZ ;  /* 0x00000016090e7210 */ /* 0x002fca0007f1e0ff */
[----:B--2---:R-:W-:Y:S01]  /*2c40*/  IMAD.X R15, R11, 0x1, R6, P0 ;  /* 0x000000010b0f7824 */ /* 0x004fe200000e0606 */
[----:B------:R-:W-:-:S04]  /*2c50*/  IADD3 R12, P0, R9, R2, RZ ;  /* 0x00000002090c7210 */ /* 0x000fc80007f1e0ff */
[----:B------:R1:W-:Y:S01]  /*2c60*/  LDGSTS.E.BYPASS.LTC128B.128 [R219+0x8100], [R14.64], !P2 ;  /* 0x081000000edb7fae */ /* 0x0003e2000d101d46 */
[----:B------:R-:W-:Y:S01]  /*2c70*/  IMAD.X R13, R11, 0x1, R3, P0 ;  /* 0x000000010b0d7824 */ /* 0x000fe200000e0603 */
[----:B------:R-:W-:-:S04]  /*2c80*/  IADD3 R8, P0, R20, R22, RZ ;  /* 0x0000001614087210 */ /* 0x000fc80007f1e0ff */
[----:B------:R1:W-:Y:S01]  /*2c90*/  LDGSTS.E.BYPASS.LTC128B.128 [R219+0xb100], [R12.64], !P6 ;  /* 0x0b1000000cdb7fae */ /* 0x0003e2000f101d46 */
[----:B---3--:R-:W-:Y:S01]  /*2ca0*/  IMAD.X R9, R7, 0x1, R6, P0 ;  /* 0x0000000107097824 */ /* 0x008fe200000e0606 */
[----:B------:R-:W-:-:S04]  /*2cb0*/  IADD3 R2, P0, R20, R2, RZ ;  /* 0x0000000214027210 */ /* 0x000fc80007f1e0ff */
[----:B------:R1:W-:Y:S01]  /*2cc0*/  LDGSTS.E.BYPASS.LTC128B.128 [R219+0x9100], [R8.64], !P2 ;  /* 0x0910000008db7fae */ /* 0x0003e2000d101d46 */
[----:B------:R-:W-:Y:S01]  /*2cd0*/  IMAD.X R3, R7, 0x1, R3, P0 ;  /* 0x0000000107037824 */ /* 0x000fe200000e0603 */
[----:B------:R-:W-:-:S04]  /*2ce0*/  ISETP.NE.U32.AND P0, PT, R21, RZ, PT ;  /* 0x000000ff1500720c */ /* 0x000fc80003f05070 */
[----:B------:R1:W-:Y:S09]  /*2cf0*/  LDGSTS.E.BYPASS.LTC128B.128 [R219+0xc100], [R2.64], !P6 ;  /* 0x0c10000002db7fae */ /* 0x0003f2000f101d46 */
[----:B------:R1:W-:Y:S01]  /*2d00*/  LDGSTS.E.BYPASS.LTC128B.128.ZFILL [R219+0xa100], [R18.64], P0 ;  /* 0x0a10000012db7fae */ /* 0x0003e20008141d46 */
[----:B------:R-:W-:-:S13]  /*2d10*/  ISETP.NE.U32.AND P0, PT, R139, RZ, PT ;  /* 0x000000ff8b00720c */ /* 0x000fda0003f05070 */
[----:B------:R1:W-:Y:S02]  /*2d20*/  LDGSTS.E.BYPASS.LTC128B.128.ZFILL [R219+0xd100], [R16.64], P0 ;  /* 0x0d10000010db7fae */ /* 0x0003e40008141d46 */
.L_x_242:
[----:B-1----:R-:W-:Y:S01]  /*2d30*/  FMUL.FTZ R2, R113, c[0x0][0x320] ;  /* 0x0000c80071027a20 */ /* 0x002fe20000410000 */
[----:B------:R-:W-:Y:S01]  /*2d40*/  LOP3.LUT R3, R135, 0xffffffe0, RZ, 0xc0, !PT ;  /* 0xffffffe087037812 */ /* 0x000fe200078ec0ff */
[----:B------:R-:W-:Y:S01]  /*2d50*/  ULDC UR4, c[0x0][0x324] ;  /* 0x0000c90000047ab9 */ /* 0x000fe20000000800 */
[----:B------:R-:W-:Y:S01]  /*2d60*/  LEA.HI R6, R136, R137, RZ, 0x2 ;  /* 0x0000008988067211 */ /* 0x000fe200078f10ff */
[----:B------:R1:W2:Y:S01]  /*2d70*/  MUFU.TANH R37, R2 ;  /* 0x0000000200257308 */ /* 0x0002a20000002400 */
[----:B------:R-:W-:Y:S01]  /*2d80*/  SHF.R.S32.HI R7, RZ, 0x1f, R134 ;  /* 0x0000001fff077819 */ /* 0x000fe20000011486 */
[----:B------:R-:W-:Y:S01]  /*2d90*/  ULOP3.LUT UR4, URZ, UR4, URZ, 0x33, !UPT ;  /* 0x000000043f047292 */ /* 0x000fe2000f8e333f */
[----:B------:R-:W-:Y:S01]  /*2da0*/  LOP3.LUT R6, R6, 0xfffffffc, RZ, 0xc0, !PT ;  /* 0xfffffffc06067812 */ /* 0x000fe200078ec0ff */
[----:B------:R-:W0:Y:S01]  /*2db0*/  LDGDEPBAR ;  /* 0x00000000000079af */ /* 0x000e220000000000 */
[----:B------:R-:W-:-:S04]  /*2dc0*/  LEA.HI R7, R7, R134, RZ, 0x3 ;  /* 0x0000008607077211 */ /* 0x000fc800078f18ff */
[----:B------:R-:W-:-:S04]  /*2dd0*/  LOP3.LUT R7, R7, 0xffffff8, RZ, 0xc0, !PT ;  /* 0x0ffffff807077812 */ /* 0x000fc800078ec0ff */
[----:B------:R-:W-:Y:S01]  /*2de0*/  IADD3 R11, R134, -R7, RZ ;  /* 0x80000007860b7210 */ /* 0x000fe20007ffe0ff */
[----:B-1----:R-:W-:-:S04]  /*2df0*/  FMUL.FTZ R2, R104, c[0x0][0x320] ;  /* 0x0000c80068027a20 */ /* 0x002fc80000410000 */
[----:B------:R1:W3:Y:S02]  /*2e00*/  MUFU.TANH R36, R2 ;  /* 0x0000000200247308 */ /* 0x0002e40000002400 */
[----:B-1----:R-:W-:-:S06]  /*2e10*/  FMUL.FTZ R2, R105, c[0x0][0x320] ;  /* 0x0000c80069027a20 */ /* 0x002fcc0000410000 */
[----:B------:R1:W4:Y:S02]  /*2e20*/  MUFU.TANH R35, R2 ;  /* 0x0000000200237308 */ /* 0x0003240000002400 */
[----:B-1----:R-:W-:-:S06]  /*2e30*/  FMUL.FTZ R2, R100, c[0x0][0x320] ;  /* 0x0000c80064027a20 */ /* 0x002fcc0000410000 */
[----:B------:R1:W1:Y:S02]  /*2e40*/  MUFU.TANH R34, R2 ;  /* 0x0000000200227308 */ /* 0x0002640000002400 */
        /* <DEDUP_REMOVED lines=24> */
[----:B-1----:R-:W-:Y:S01]  /*2fd0*/  IADD3 R2, -R3, R137, RZ ;  /* 0x0000008903027210 */ /* 0x002fe20007ffe1ff */
[----:B------:R-:W-:-:S03]  /*2fe0*/  FMUL.FTZ R3, R65, c[0x0][0x320] ;  /* 0x0000c80041037a20 */ /* 0x000fc60000410000 */
[----:B------:R-:W-:Y:S02]  /*2ff0*/  SHF.R.S32.HI R8, RZ, 0x1f, R2 ;  /* 0x0000001fff087819 */ /* 0x000fe40000011402 */
[----:B------:R1:W1:Y:S02]  /*3000*/  MUFU.TANH R21, R3 ;  /* 0x0000000300157308 */ /* 0x0002640000002400 */
[----:B-1----:R-:W-:Y:S02]  /*3010*/  IADD3 R3, -R6, R137, RZ ;  /* 0x0000008906037210 */ /* 0x002fe40007ffe1ff */
[----:B------:R-:W-:Y:S01]  /*3020*/  LEA.HI R6, R8, R2, RZ, 0x2 ;  /* 0x0000000208067211 */ /* 0x000fe200078f10ff */
[----:B------:R-:W-:Y:S01]  /*3030*/  FMUL.FTZ R8, R68, c[0x0][0x320] ;  /* 0x0000c80044087a20 */ /* 0x000fe20000410000 */
[----:B------:R-:W-:Y:S02]  /*3040*/  LEA.HI R9, R3, R3, RZ, 0x1 ;  /* 0x0000000303097211 */ /* 0x000fe400078f08ff */
[----:B------:R-:W-:Y:S01]  /*3050*/  LEA.HI.SX32 R7, R6, R156, 0x1e ;  /* 0x0000009c06077211 */ /* 0x000fe200078ff2ff */
[----:B------:R1:W1:Y:S01]  /*3060*/  MUFU.TANH R20, R8 ;  /* 0x0000000800147308 */ /* 0x0002620000002400 */
[----:B------:R-:W-:-:S04]  /*3070*/  LOP3.LUT R9, R9, 0x1ffffffe, RZ, 0xc0, !PT ;  /* 0x1ffffffe09097812 */ /* 0x000fc800078ec0ff */
[----:B------:R-:W-:Y:S01]  /*3080*/  IADD3 R3, R3, -R9, RZ ;  /* 0x8000000903037210 */ /* 0x000fe20007ffe0ff */
[----:B-1----:R-:W-:Y:S02]  /*3090*/  IMAD R8, R11, 0x10, R7 ;  /* 0x000000100b087824 */ /* 0x002fe400078e0207 */
[----:B------:R-:W-:-:S03]  /*30a0*/  FMUL.FTZ R7, R69, c[0x0][0x320] ;  /* 0x0000c80045077a20 */ /* 0x000fc60000410000 */
[----:B------:R-:W-:Y:S01]  /*30b0*/  LEA R12, R3, R8, 0x3 ;  /* 0x00000008030c7211 */ /* 0x000fe200078e18ff */
[----:B------:R-:W-:Y:S01]  /*30c0*/  FMUL.FTZ R3, R72, c[0x0][0x320] ;  /* 0x0000c80048037a20 */ /* 0x000fe20000410000 */
[----:B------:R1:W1:Y:S03]  /*30d0*/  MUFU.TANH R19, R7 ;  /* 0x0000000700137308 */ /* 0x0002660000002400 */
[----:B------:R-:W-:Y:S01]  /*30e0*/  @P4 IMAD.HI.U32 R8, R12, c[0x0][0x2c8], RZ ;  /* 0x0000b2000c084a27 */ /* 0x000fe200078e00ff */
[----:B------:R5:W-:Y:S04]  /*30f0*/  STL [R1+0x8], R12 ;  /* 0x0000080c01007387 */ /* 0x000be80000100800 */
[----:B------:R2:W2:Y:S01]  /*3100*/  MUFU.TANH R18, R3 ;  /* 0x0000000300127308 */ /* 0x0004a20000002400 */
[----:B-1----:R-:W-:Y:S01]  /*3110*/  IMAD.MOV.U32 R7, RZ, RZ, R12 ;  /* 0x000000ffff077224 */ /* 0x002fe200078e000c */
[----:B------:R-:W-:Y:S01]  /*3120*/  @P4 SHF.R.U32.HI R7, RZ, c[0x0][0x2cc], R8 ;  /* 0x0000b300ff074a19 */ /* 0x000fe20000011608 */
[----:B------:R-:W-:-:S05]  /*3130*/  FMUL.FTZ R8, R80, c[0x0][0x320] ;  /* 0x0000c80050087a20 */ /* 0x000fca0000410000 */
[----:B------:R-:W1:Y:S01]  /*3140*/  MUFU.TANH R16, R8 ;  /* 0x0000000800107308 */ /* 0x000e620000002400 */
[----:B--2---:R-:W-:-:S07]  /*3150*/  FMUL.FTZ R3, R73, c[0x0][0x320] ;  /* 0x0000c80049037a20 */ /* 0x004fce0000410000 */
[----:B------:R2:W1:Y:S02]  /*3160*/  MUFU.TANH R17, R3 ;  /* 0x0000000300117308 */ /* 0x0004640000002400 */
[----:B--2---:R-:W-:Y:S02]  /*3170*/  LOP3.LUT R3, R6, 0x7ffffffc, RZ, 0xc0, !PT ;  /* 0x7ffffffc06037812 */ /* 0x004fe400078ec0ff */
[----:B------:R-:W2:Y:S02]  /*3180*/  SHFL.IDX PT, R6, R7, RZ, 0x1c1f ;  /* 0x001c1fff07067589 */ /* 0x000ea400000e0000 */
[----:B------:R-:W-:Y:S01]  /*3190*/  IADD3 R3, R2, -R3, RZ ;  /* 0x8000000302037210 */ /* 0x000fe20007ffe0ff */
[----:B------:R-:W-:-:S03]  /*31a0*/  FMUL.FTZ R2, R81, c[0x0][0x320] ;  /* 0x0000c80051027a20 */ /* 0x000fc60000410000 */
[----:B------:R-:W-:Y:S01]  /*31b0*/  SHF.L.U32 R9, R3, 0x1, RZ ;  /* 0x0000000103097819 */ /* 0x000fe200000006ff */
[----:B------:R1:W1:Y:S01]  /*31c0*/  MUFU.TANH R15, R2 ;  /* 0x00000002000f7308 */ /* 0x0002620000002400 */
[----:B------:R-:W-:Y:S02]  /*31d0*/  FMUL.FTZ R3, R112, c[0x0][0x320] ;  /* 0x0000c80070037a20 */ /* 0x000fe40000410000 */
[----:B------:R-:W-:Y:S01]  /*31e0*/  IADD3 R11, -R9, R252, R10 ;  /* 0x000000fc090b7210 */ /* 0x000fe20007ffe10a */
[----:B------:R2:W-:Y:S01]  /*31f0*/  STL [R1+0x4], R9 ;  /* 0x0000040901007387 */ /* 0x0005e20000100800 */
[----:B------:R-:W-:-:S03]  /*3200*/  IADD3 R13, R10, -R9, RZ ;  /* 0x800000090a0d7210 */ /* 0x000fc60007ffe0ff */
[----:B------:R2:W2:Y:S01]  /*3210*/  MUFU.TANH R14, R3 ;  /* 0x00000003000e7308 */ /* 0x0004a20000002400 */
[----:B-1----:R-:W-:-:S05]  /*3220*/  IADD3 R2, -R9, 0x1, R133 ;  /* 0x0000000109027810 */ /* 0x002fca0007ffe185 */
[----:B------:R-:W-:-:S05]  /*3230*/  IMAD.IADD R2, R2, 0x1, -R138 ;  /* 0x0000000102027824 */ /* 0x000fca00078e0a8a */
[C---:B------:R-:W-:Y:S02]  /*3240*/  IADD3 R8, R2.reuse, c[0x0][0x328], RZ ;  /* 0x0000ca0002087a10 */ /* 0x040fe40007ffe0ff */
[----:B-----5:R-:W-:Y:S02]  /*3250*/  IADD3 R12, R2, UR4, RZ ;  /* 0x00000004020c7c10 */ /* 0x020fe4000fffe0ff */
[-C--:B--2---:R-:W-:Y:S02]  /*3260*/  IADD3 R3, R8, R6.reuse, RZ ;  /* 0x0000000608037210 */ /* 0x084fe40007ffe0ff */
[----:B------:R-:W-:Y:S02]  /*3270*/  IADD3 R2, R12, R6, RZ ;  /* 0x000000060c027210 */ /* 0x000fe40007ffe0ff */
[----:B------:R-:W-:Y:S01]  /*3280*/  IMNMX R3, R3, R11, PT ;  /* 0x0000000b03037217 */ /* 0x000fe20003800200 */
[----:B------:R-:W-:Y:S05]  /*3290*/  @!P3 BRA `(.L_x_243) ;  /* 0x000001400000b947 */ /* 0x000fea0003800000 */
[----:B---34-:R-:W-:Y:S01]  /*32a0*/  IADD3 R6, -R138, R252, R6 ;  /* 0x000000fc8a067210 */ /* 0x018fe20007ffe106 */
[----:B------:R-:W-:Y:S03]  /*32b0*/  BSSY B0, `(.L_x_244) ;  /* 0x000000e000007945 */ /* 0x000fe60003800000 */
        /* <DEDUP_REMOVED lines=9> */
.L_x_245:
[----:B------:R-:W-:-:S04]  /*3350*/  MOV R9, c[0x0][0x32c] ;  /* 0x0000cb0000097a02 */ /* 0x000fc80000000f00 */
[----:B------:R-:W-:-:S13]  /*3360*/  ISETP.NE.AND P0, PT, R9, 0x1, PT ;  /* 0x000000010900780c */ /* 0x000fda0003f05270 */
[----:B------:R-:W-:-:S05]  /*3370*/  @P0 IMAD.HI.U32 R9, R6, c[0x0][0x330], RZ ;  /* 0x0000cc0006090a27 */ /* 0x000fca00078e00ff */
[----:B------:R-:W-:Y:S02]  /*3380*/  @P0 SHF.R.U32.HI R6, RZ, c[0x0][0x334], R9 ;  /* 0x0000cd00ff060a19 */ /* 0x000fe40000011609 */
.L_x_246:
[----:B------:R-:W-:Y:S05]  /*3390*/  BSYNC B0 ;  /* 0x0000000000007941 */ /* 0x000fea0003800000 */
.L_x_244:
[----:B------:R-:W-:-:S05]  /*33a0*/  IMAD R6, R6, c[0x0][0x32c], R13 ;  /* 0x0000cb0006067a24 */ /* 0x000fca00078e020d */
[----:B------:R-:W-:Y:S02]  /*33b0*/  IADD3 R9, R6, c[0x0][0x32c], RZ ;  /* 0x0000cb0006097a10 */ /* 0x000fe40007ffe0ff */
[----:B------:R-:W-:Y:S02]  /*33c0*/  IMNMX R2, R2, R6, !PT ;  /* 0x0000000602027217 */ /* 0x000fe40007800200 */
[----:B------:R-:W-:Y:S02]  /*33d0*/  IMNMX R3, R3, R9, PT ;  /* 0x0000000903037217 */ /* 0x000fe40003800200 */
.L_x_243:
[C---:B---34-:R-:W-:Y:S01]  /*33e0*/  ISETP.GE.AND P0, PT, R10.reuse, 0x2, PT ;  /* 0x000000020a00780c */ /* 0x058fe20003f06270 */
[----:B------:R-:W1:Y:S01]  /*33f0*/  SHFL.IDX PT, R6, R7, 0x1, 0x1c1f ;  /* 0x003c1f0007067f89 */ /* 0x000e6200000e0000 */
[----:B------:R-:W-:Y:S02]  /*3400*/  ISETP.GE.AND P2, PT, R10, 0x9, PT ;  /* 0x000000090a00780c */ /* 0x000fe40003f46270 */
[----:B------:R-:W-:Y:S02]  /*3410*/  P2R R61, PR, RZ, 0x1 ;  /* 0x00000001ff3d7803 */ /* 0x000fe40000000000 */
[----:B------:R-:W-:-:S02]  /*3420*/  ISETP.GT.AND P0, PT, R2, 0x1, !P0 ;  /* 0x000000010200780c */ /* 0x000fc40004704270 */
[----:B------:R-:W-:Y:S02]  /*3430*/  P2R R60, PR, RZ, 0x4 ;  /* 0x00000004ff3c7803 */ /* 0x000fe40000000000 */
[----:B------:R-:W-:-:S04]  /*3440*/  ISETP.LT.OR P0, PT, R3, 0x2, P0 ;  /* 0x000000020300780c */ /* 0x000fc80000701670 */
[----:B------:R-:W-:Y:S02]  /*3450*/  FSEL R40, R37, -INF , !P0 ;  /* 0xff80000025287808 */ /* 0x000fe40004000000 */
[----:B------:R-:W-:Y:S02]  /*3460*/  ISETP.GT.AND P0, PT, R2, 0x8, !P2 ;  /* 0x000000080200780c */ /* 0x000fe40005704270 */
[----:B------:R-:W-:Y:S02]  /*3470*/  ISETP.GE.AND P2, PT, R10, 0xa, PT ;  /* 0x0000000a0a00780c */ /* 0x000fe40003f46270 */
[----:B------:R-:W-:Y:S02]  /*3480*/  ISETP.LT.OR P0, PT, R3, 0x9, P0 ;  /* 0x000000090300780c */ /* 0x000fe40000701670 */
[----:B------:R-:W-:Y:S02]  /*3490*/  P2R R59, PR, RZ, 0x4 ;  /* 0x00000004ff3b7803 */ /* 0x000fe40000000000 */
[----:B------:R-:W-:-:S02]  /*34a0*/  FSEL R43, R36, -INF , !P0 ;  /* 0xff800000242b7808 */ /* 0x000fc40004000000 */
[----:B------:R-:W-:Y:S02]  /*34b0*/  ISETP.GT.AND P0, PT, R2, 0x9, !P2 ;  /* 0x000000090200780c */ /* 0x000fe40005704270 */
[----:B------:R-:W-:Y:S02]  /*34c0*/  ISETP.GE.AND P2, PT, R10, 0x11, PT ;  /* 0x000000110a00780c */ /* 0x000fe40003f46270 */
[----:B------:R-:W-:Y:S02]  /*34d0*/  ISETP.LT.OR P0, PT, R3, 0xa, P0 ;  /* 0x0000000a0300780c */ /* 0x000fe40000701670 */
[----:B------:R-:W-:Y:S02]  /*34e0*/  P2R R58, PR, RZ, 0x4 ;  /* 0x00000004ff3a7803 */ /* 0x000fe40000000000 */
[----:B------:R-:W-:Y:S02]  /*34f0*/  FSEL R44, R35, -INF , !P0 ;  /* 0xff800000232c7808 */ /* 0x000fe40004000000 */
[----:B------:R-:W-:-:S02]  /*3500*/  ISETP.GT.AND P0, PT, R2, 0x10, !P2 ;  /* 0x000000100200780c */ /* 0x000fc40005704270 */
[----:B------:R-:W-:Y:S02]  /*3510*/  ISETP.GE.AND P2, PT, R10, 0x12, PT ;  /* 0x000000120a00780c */ /* 0x000fe40003f46270 */
[----:B------:R-:W-:Y:S02]  /*3520*/  ISETP.LT.OR P0, PT, R3, 0x11, P0 ;  /* 0x000000110300780c */ /* 0x000fe40000701670 */
[----:B------:R-:W-:Y:S02]  /*3530*/  P2R R57, PR, RZ, 0x4 ;  /* 0x00000004ff397803 */ /* 0x000fe40000000000 */
[----:B------:R-:W-:Y:S02]  /*3540*/  FSEL R76, R34, -INF , !P0 ;  /* 0xff800000224c7808 */ /* 0x000fe40004000000 */
[----:B------:R-:W-:Y:S02]  /*3550*/  ISETP.GT.AND P0, PT, R2, 0x11, !P2 ;  /* 0x000000110200780c */ /* 0x000fe40005704270 */
[----:B------:R-:W-:-:S02]  /*3560*/  ISETP.GE.AND P2, PT, R10, 0x19, PT ;  /* 0x000000190a00780c */ /* 0x000fc40003f46270 */
[----:B------:R-:W-:Y:S02]  /*3570*/  ISETP.LT.OR P0, PT, R3, 0x12, P0 ;  /* 0x000000120300780c */ /* 0x000fe40000701670 */
[----:B------:R-:W-:Y:S02]  /*3580*/  P2R R56, PR, RZ, 0x4 ;  /* 0x00000004ff387803 */ /* 0x000fe40000000000 */
[----:B------:R-:W-:Y:S02]  /*3590*/  FSEL R77, R33, -INF , !P0 ;  /* 0xff800000214d7808 */ /* 0x000fe40004000000 */
[----:B------:R-:W-:Y:S02]  /*35a0*/  ISETP.GT.AND P0, PT, R2, 0x18, !P2 ;  /* 0x000000180200780c */ /* 0x000fe40005704270 */
[----:B------:R-:W-:Y:S02]  /*35b0*/  ISETP.GE.AND P2, PT, R10, 0x1a, PT ;  /* 0x0000001a0a00780c */ /* 0x000fe40003f46270 */
[----:B------:R-:W-:-:S02]  /*35c0*/  ISETP.LT.OR P0, PT, R3, 0x19, P0 ;  /* 0x000000190300780c */ /* 0x000fc40000701670 */
[----:B------:R-:W-:Y:S02]  /*35d0*/  P2R R55, PR, RZ, 0x4 ;  /* 0x00000004ff377803 */ /* 0x000fe40000000000 */
[----:B------:R-:W-:Y:S02]  /*35e0*/  FSEL R78, R32, -INF , !P0 ;  /* 0xff800000204e7808 */ /* 0x000fe40004000000 */
[----:B------:R-:W-:Y:S02]  /*35f0*/  ISETP.GT.AND P0, PT, R2, 0x19, !P2 ;  /* 0x000000190200780c */ /* 0x000fe40005704270 */
[----:B------:R-:W-:Y:S02]  /*3600*/  ISETP.GE.AND P2, PT, R10, 0x21, PT ;  /* 0x000000210a00780c */ /* 0x000fe40003f46270 */
[----:B------:R-:W-:Y:S02]  /*3610*/  ISETP.LT.OR P0, PT, R3, 0x1a, P0 ;  /* 0x0000001a0300780c */ /* 0x000fe40000701670 */
[----:B------:R-:W-:-:S02]  /*3620*/  P2R R54, PR, RZ, 0x4 ;  /* 0x00000004ff367803 */ /* 0x000fc40000000000 */
        /* <DEDUP_REMOVED lines=76> */
[----:B------:R-:W-:Y:S02]  /*3af0*/  ISETP.GT.AND P0, PT, R2, RZ, !P2 ;  /* 0x000000ff0200720c */ /* 0x000fe40005704270 */
[----:B------:R-:W-:-:S02]  /*3b00*/  ISETP.GE.AND P2, PT, R10, 0x5a, PT ;  /* 0x0000005a0a00780c */ /* 0x000fc40003f46270 */
[----:B------:R-:W-:-:S04]  /*3b10*/  ISETP.LT.OR P0, PT, R3, 0x1, P0 ;  /* 0x000000010300780c */ /* 0x000fc80000701670 */
[----:B------:R-:W-:Y:S02]  /*3b20*/  FSEL R32, R14, -INF , !P0 ;  /* 0xff8000000e207808 */ /* 0x000fe40004000000 */
[----:B------:R-:W-:Y:S01]  /*3b30*/  ISETP.GT.AND P0, PT, R2, 0x59, !P2 ;  /* 0x000000590200780c */ /* 0x000fe20005704270 */
[----:B------:R-:W-:-:S03]  /*3b40*/  FMUL.FTZ R2, R87, c[0x0][0x320] ;  /* 0x0000c80057027a20 */ /* 0x000fc60000410000 */
[----:B------:R-:W-:Y:S01]  /*3b50*/  ISETP.LT.OR P0, PT, R3, 0x5a, P0 ;  /* 0x0000005a0300780c */ /* 0x000fe20000701670 */
[----:B------:R2:W3:Y:S01]  /*3b60*/  MUFU.TANH R35, R2 ;  /* 0x0000000200237308 */ /* 0x0004e20000002400 */
[----:B-1----:R-:W-:Y:S02]  /*3b70*/  IMAD.IADD R3, R8, 0x1, R6 ;  /* 0x0000000108037824 */ /* 0x002fe400078e0206 */
[----:B------:R-:W-:-:S03]  /*3b80*/  FSEL R215, R15, -INF , !P0 ;  /* 0xff8000000fd77808 */ /* 0x000fc60004000000 */
[----:B------:R-:W-:Y:S01]  /*3b90*/  IMNMX R3, R3, R11, PT ;  /* 0x0000000b03037217 */ /* 0x000fe20003800200 */
[----:B--2---:R-:W-:-:S04]  /*3ba0*/  FMUL.FTZ R2, R90, c[0x0][0x320] ;  /* 0x0000c8005a027a20 */ /* 0x004fc80000410000 */
[----:B------:R1:W2:Y:S02]  /*3bb0*/  MUFU.TANH R34, R2 ;  /* 0x0000000200227308 */ /* 0x0002a40000002400 */
        /* <DEDUP_REMOVED lines=44> */
[----:B-1----:R-:W-:Y:S01]  /*3e80*/  IMAD.IADD R2, R12, 0x1, R6 ;  /* 0x000000010c027824 */ /* 0x002fe200078e0206 */
[----:B------:R-:W-:Y:S05]  /*3e90*/  @!P3 BRA `(.L_x_247) ;  /* 0x000001400000b947 */ /* 0x000fea0003800000 */
[----:B--234-:R-:W-:Y:S01]  /*3ea0*/  IADD3 R6, -R138, R252, R6 ;  /* 0x000000fc8a067210 */ /* 0x01cfe20007ffe106 */
        /* <DEDUP_REMOVED lines=10> */
.L_x_249:
[----:B------:R-:W-:-:S04]  /*3f50*/  MOV R7, c[0x0][0x32c] ;  /* 0x0000cb0000077a02 */ /* 0x000fc80000000f00 */
[----:B------:R-:W-:-:S13]  /*3f60*/  ISETP.NE.AND P0, PT, R7, 0x1, PT ;  /* 0x000000010700780c */ /* 0x000fda0003f05270 */
[----:B------:R-:W-:-:S05]  /*3f70*/  @P0 IMAD.HI.U32 R7, R6, c[0x0][0x330], RZ ;  /* 0x0000cc0006070a27 */ /* 0x000fca00078e00ff */
[----:B------:R-:W-:Y:S02]  /*3f80*/  @P0 SHF.R.U32.HI R6, RZ, c[0x0][0x334], R7 ;  /* 0x0000cd00ff060a19 */ /* 0x000fe40000011607 */
.L_x_250:
[----:B------:R-:W-:Y:S05]  /*3f90*/  BSYNC B0 ;  /* 0x0000000000007941 */ /* 0x000fea0003800000 */
.L_x_248:
[----:B------:R-:W-:-:S05]  /*3fa0*/  IMAD R6, R6, c[0x0][0x32c], R13 ;  /* 0x0000cb0006067a24 */ /* 0x000fca00078e020d */
[----:B------:R-:W-:Y:S02]  /*3fb0*/  IADD3 R7, R6, c[0x0][0x32c], RZ ;  /* 0x0000cb0006077a10 */ /* 0x000fe40007ffe0ff */
[----:B------:R-:W-:Y:S02]  /*3fc0*/  IMNMX R2, R2, R6, !PT ;  /* 0x0000000602027217 */ /* 0x000fe40007800200 */
[----:B------:R-:W-:Y:S02]  /*3fd0*/  IMNMX R3, R3, R7, PT ;  /* 0x0000000703037217 */ /* 0x000fe40003800200 */
.L_x_247:
[----:B--234-:R-:W-:Y:S01]  /*3fe0*/  ISETP.NE.AND P0, PT, R61, RZ, PT ;  /* 0x000000ff3d00720c */ /* 0x01cfe20003f05270 */
[----:B------:R-:W-:Y:S01]  /*3ff0*/  IMAD.SHL.U32 R197, R4, 0x2, RZ ;  /* 0x0000000204c57824 */ /* 0x000fe200078e00ff */
[----:B------:R-:W-:Y:S02]  /*4000*/  FMNMX.FTZ R68, R32, R40, !PT ;  /* 0x0000002820447209 */ /* 0x000fe40007810000 */
[----:B------:R-:W-:Y:S01]  /*4010*/  ISETP.GT.AND P0, PT, R2, 0x1, !P0 ;  /* 0x000000010200780c */ /* 0x000fe20004704270 */
[--C-:B------:R-:W-:Y:S01]  /*4020*/  IMAD R198, R5, 0x2, R197.reuse ;  /* 0x0000000205c67824 */ /* 0x100fe200078e02c5 */
[----:B------:R-:W-:Y:S01]  /*4030*/  FMNMX.FTZ R68, R43, R68, !PT ;  /* 0x000000442b447209 */ /* 0x000fe20007810000 */
[C---:B------:R-:W-:Y:S01]  /*4040*/  IMAD R201, R0.reuse, 0x2, R197 ;  /* 0x0000000200c97824 */ /* 0x040fe200078e02c5 */
[----:B------:R-:W-:Y:S01]  /*4050*/  ISETP.LT.OR P0, PT, R3, 0x2, P0 ;  /* 0x000000020300780c */ /* 0x000fe20000701670 */
[----:B------:R-:W-:Y:S01]  /*4060*/  IMAD R200, R0, 0x2, R198 ;  /* 0x0000000200c87824 */ /* 0x000fe200078e02c6 */
[----:B------:R-:W-:-:S02]  /*4070*/  FMNMX.FTZ R68, R44, R68, !PT ;  /* 0x000000442c447209 */ /* 0x000fc40007810000 */
[----:B------:R-:W-:Y:S02]  /*4080*/  FSEL R11, R24, -INF , !P0 ;  /* 0xff800000180b7808 */ /* 0x000fe40004000000 */
[----:B------:R-:W-:Y:S02]  /*4090*/  ISETP.NE.AND P0, PT, R60, RZ, PT ;  /* 0x000000ff3c00720c */ /* 0x000fe40003f05270 */
[----:B------:R-:W-:Y:S02]  /*40a0*/  FMNMX.FTZ R68, R76, R68, !PT ;  /* 0x000000444c447209 */ /* 0x000fe40007810000 */
[----:B------:R-:W-:Y:S02]  /*40b0*/  ISETP.GT.AND P0, PT, R2, 0x8, !P0 ;  /* 0x000000080200780c */ /* 0x000fe40004704270 */
[----:B------:R-:W-:Y:S02]  /*40c0*/  FMNMX.FTZ R68, R77, R68, !PT ;  /* 0x000000444d447209 */ /* 0x000fe40007810000 */
[----:B------:R-:W-:-:S02]  /*40d0*/  ISETP.LT.OR P0, PT, R3, 0x9, P0 ;  /* 0x000000090300780c */ /* 0x000fc40000701670 */
[----:B------:R-:W-:Y:S02]  /*40e0*/  FMNMX.FTZ R68, R78, R68, !PT ;  /* 0x000000444e447209 */ /* 0x000fe40007810000 */
[----:B------:R-:W-:Y:S02]  /*40f0*/  FSEL R24, R14, -INF , !P0 ;  /* 0xff8000000e187808 */ /* 0x000fe40004000000 */
[----:B------:R-:W-:Y:S02]  /*4100*/  ISETP.NE.AND P0, PT, R59, RZ, PT ;  /* 0x000000ff3b00720c */ /* 0x000fe40003f05270 */
[----:B------:R-:W-:Y:S02]  /*4110*/  FMNMX.FTZ R68, R79, R68, !PT ;  /* 0x000000444f447209 */ /* 0x000fe40007810000 */
[----:B------:R-:W-:Y:S02]  /*4120*/  ISETP.GT.AND P0, PT, R2, 0x9, !P0 ;  /* 0x000000090200780c */ /* 0x000fe40004704270 */
[----:B------:R-:W-:-:S02]  /*4130*/  FMNMX.FTZ R68, R108, R68, !PT ;  /* 0x000000446c447209 */ /* 0x000fc40007810000 */
[----:B------:R-:W-:Y:S02]  /*4140*/  ISETP.LT.OR P0, PT, R3, 0xa, P0 ;  /* 0x0000000a0300780c */ /* 0x000fe40000701670 */
[----:B------:R-:W-:Y:S02]  /*4150*/  FMNMX.FTZ R68, R110, R68, !PT ;  /* 0x000000446e447209 */ /* 0x000fe40007810000 */
[----:B------:R-:W-:Y:S02]  /*4160*/  FSEL R10, R10, -INF , !P0 ;  /* 0xff8000000a0a7808 */ /* 0x000fe40004000000 */
[----:B------:R-:W-:Y:S02]  /*4170*/  ISETP.NE.AND P0, PT, R58, RZ, PT ;  /* 0x000000ff3a00720c */ /* 0x000fe40003f05270 */
[----:B------:R-:W-:Y:S02]  /*4180*/  FMNMX.FTZ R68, R109, R68, !PT ;  /* 0x000000446d447209 */ /* 0x000fe40007810000 */
[----:B------:R-:W-:-:S02]  /*4190*/  ISETP.GT.AND P0, PT, R2, 0x10, !P0 ;  /* 0x000000100200780c */ /* 0x000fc40004704270 */
[----:B------:R-:W-:Y:S02]  /*41a0*/  FMNMX.FTZ R68, R111, R68, !PT ;  /* 0x000000446f447209 */ /* 0x000fe40007810000 */
[----:B------:R-:W-:Y:S02]  /*41b0*/  ISETP.LT.OR P0, PT, R3, 0x11, P0 ;  /* 0x000000110300780c */ /* 0x000fe40000701670 */
[----:B------:R-:W-:Y:S02]  /*41c0*/  FMNMX.FTZ R68, R157, R68, !PT ;  /* 0x000000449d447209 */ /* 0x000fe40007810000 */
[----:B------:R-:W-:Y:S02]  /*41d0*/  FSEL R70, R21, -INF , !P0 ;  /* 0xff80000015467808 */ /* 0x000fe40004000000 */
[----:B------:R-:W-:Y:S02]  /*41e0*/  ISETP.NE.AND P0, PT, R57, RZ, PT ;  /* 0x000000ff3900720c */ /* 0x000fe40003f05270 */
[----:B------:R-:W-:-:S02]  /*41f0*/  FMNMX.FTZ R68, R159, R68, !PT ;  /* 0x000000449f447209 */ /* 0x000fc40007810000 */
[----:B------:R-:W-:Y:S02]  /*4200*/  ISETP.GT.AND P0, PT, R2, 0x11, !P0 ;  /* 0x000000110200780c */ /* 0x000fe40004704270 */
[----:B------:R-:W-:Y:S02]  /*4210*/  FMNMX.FTZ R68, R158, R68, !PT ;  /* 0x000000449e447209 */ /* 0x000fe40007810000 */
[----:B------:R-:W-:Y:S02]  /*4220*/  ISETP.LT.OR P0, PT, R3, 0x12, P0 ;  /* 0x000000120300780c */ /* 0x000fe40000701670 */
[----:B------:R-:W-:Y:S02]  /*4230*/  FMNMX.FTZ R68, R160, R68, !PT ;  /* 0x00000044a0447209 */ /* 0x000fe40007810000 */
[----:B------:R-:W-:Y:S02]  /*4240*/  FSEL R69, R20, -INF , !P0 ;  /* 0xff80000014457808 */ /* 0x000fe40004000000 */
[----:B------:R-:W-:-:S02]  /*4250*/  ISETP.NE.AND P0, PT, R56, RZ, PT ;  /* 0x000000ff3800720c */ /* 0x000fc40003f05270 */
[----:B------:R-:W-:Y:S02]  /*4260*/  FMNMX.FTZ R68, R166, R68, !PT ;  /* 0x00000044a6447209 */ /* 0x000fe40007810000 */
[----:B------:R-:W-:Y:S02]  /*4270*/  ISETP.GT.AND P0, PT, R2, 0x18, !P0 ;  /* 0x000000180200780c */ /* 0x000fe40004704270 */
[----:B------:R-:W-:Y:S02]  /*4280*/  FMNMX.FTZ R68, R168, R68, !PT ;  /* 0x00000044a8447209 */ /* 0x000fe40007810000 */
[----:B------:R-:W-:Y:S02]  /*4290*/  ISETP.LT.OR P0, PT, R3, 0x19, P0 ;  /* 0x000000190300780c */ /* 0x000fe40000701670 */
[----:B------:R-:W-:Y:S02]  /*42a0*/  FMNMX.FTZ R68, R167, R68, !PT ;  /* 0x00000044a7447209 */ /* 0x000fe40007810000 */
[----:B------:R-:W-:-:S02]  /*42b0*/  FSEL R71, R34, -INF , !P0 ;  /* 0xff80000022477808 */ /* 0x000fc40004000000 */
[----:B------:R-:W-:Y:S02]  /*42c0*/  ISETP.NE.AND P0, PT, R55, RZ, PT ;  /* 0x000000ff3700720c */ /* 0x000fe40003f05270 */
[----:B------:R-:W-:Y:S02]  /*42d0*/  FMNMX.FTZ R68, R169, R68, !PT ;  /* 0x00000044a9447209 */ /* 0x000fe40007810000 */
[----:B------:R-:W-:Y:S02]  /*42e0*/  ISETP.GT.AND P0, PT, R2, 0x19, !P0 ;  /* 0x000000190200780c */ /* 0x000fe40004704270 */
[----:B------:R-:W-:Y:S02]  /*42f0*/  FMNMX.FTZ R68, R189, R68, !PT ;  /* 0x00000044bd447209 */ /* 0x000fe40007810000 */
[----:B------:R-:W-:Y:S02]  /*4300*/  ISETP.LT.OR P0, PT, R3, 0x1a, P0 ;  /* 0x0000001a0300780c */ /* 0x000fe40000701670 */
[----:B------:R-:W-:-:S02]  /*4310*/  FMNMX.FTZ R68, R191, R68, !PT ;  /* 0x00000044bf447209 */ /* 0x000fc40007810000 */
[----:B------:R-:W-:Y:S02]  /*4320*/  FSEL R80, R33, -INF , !P0 ;  /* 0xff80000021507808 */ /* 0x000fe40004000000 */
[----:B------:R-:W-:Y:S02]  /*4330*/  ISETP.NE.AND P0, PT, R54, RZ, PT ;  /* 0x000000ff3600720c */ /* 0x000fe40003f05270 */
[----:B------:R-:W-:Y:S02]  /*4340*/  FMNMX.FTZ R68, R190, R68, !PT ;  /* 0x00000044be447209 */ /* 0x000fe40007810000 */
[----:B------:R-:W-:Y:S02]  /*4350*/  ISETP.GT.AND P0, PT, R2, 0x20, !P0 ;  /* 0x000000200200780c */ /* 0x000fe40004704270 */
[----:B------:R-:W-:Y:S02]  /*4360*/  FMNMX.FTZ R68, R215, R68, !PT ;  /* 0x00000044d7447209 */ /* 0x000fe40007810000 */
[----:B------:R-:W-:-:S03]  /*4370*/  ISETP.LT.OR P0, PT, R3, 0x21, P0 ;  /* 0x000000210300780c */ /* 0x000fc60000701670 */
[----:B------:R-:W1:Y:S01]  /*4380*/  SHFL.BFLY PT, R7, R68, 0x2, 0x1f ;  /* 0x0c401f0044077f89 */ /* 0x000e6200000e0000 */
[----:B------:R-:W-:Y:S02]  /*4390*/  FSEL R121, R26, -INF , !P0 ;  /* 0xff8000001a797808 */ /* 0x000fe40004000000 */
[----:B------:R-:W-:-:S04]  /*43a0*/  ISETP.NE.AND P0, PT, R53, RZ, PT ;  /* 0x000000ff3500720c */ /* 0x000fc80003f05270 */
[----:B------:R-:W-:-:S04]  /*43b0*/  ISETP.GT.AND P0, PT, R2, 0x21, !P0 ;  /* 0x000000210200780c */ /* 0x000fc80004704270 */
[----:B------:R-:W-:-:S04]  /*43c0*/  ISETP.LT.OR P0, PT, R3, 0x22, P0 ;  /* 0x000000220300780c */ /* 0x000fc80000701670 */
[----:B------:R-:W-:Y:S02]  /*43d0*/  FSEL R120, R25, -INF , !P0 ;  /* 0xff80000019787808 */ /* 0x000fe40004000000 */
[----:B------:R-:W-:-:S04]  /*43e0*/  ISETP.NE.AND P0, PT, R52, RZ, PT ;  /* 0x000000ff3400720c */ /* 0x000fc80003f05270 */
[----:B------:R-:W-:Y:S02]  /*43f0*/  ISETP.GT.AND P0, PT, R2, 0x28, !P0 ;  /* 0x000000280200780c */ /* 0x000fe40004704270 */
[----:B-1----:R-:W-:Y:S02]  /*4400*/  FMNMX.FTZ R68, R68, R7, !PT ;  /* 0x0000000744447209 */ /* 0x002fe40007810000 */
[----:B------:R-:W-:-:S04]  /*4410*/  ISETP.LT.OR P0, PT, R3, 0x29, P0 ;  /* 0x000000290300780c */ /* 0x000fc80000701670 */
[----:B------:R-:W-:Y:S02]  /*4420*/  FSEL R140, R17, -INF , !P0 ;  /* 0xff800000118c7808 */ /* 0x000fe40004000000 */
[----:B------:R-:W-:-:S04]  /*4430*/  ISETP.NE.AND P0, PT, R51, RZ, PT ;  /* 0x000000ff3300720c */ /* 0x000fc80003f05270 */
[----:B------:R-:W-:-:S04]  /*4440*/  ISETP.GT.AND P0, PT, R2, 0x29, !P0 ;  /* 0x000000290200780c */ /* 0x000fc80004704270 */
        /* <DEDUP_REMOVED lines=34> */
[----:B------:R-:W-:Y:S01]  /*4670*/  ISETP.NE.AND P0, PT, R39, RZ, PT ;  /* 0x000000ff2700720c */ /* 0x000fe20003f05270 */
[----:B------:R-:W-:Y:S03]  /*4680*/  LDSM.16.MT88.4 R20, [R197+0x100] ;  /* 0x00010000c514783b */ /* 0x000fe60000004200 */
        /* <DEDUP_REMOVED lines=12> */
[----:B------:R-:W-:Y:S01]  /*4750*/  ISETP.NE.AND P0, PT, R36, RZ, PT ;  /* 0x000000ff2400720c */ /* 0x000fe20003f05270 */
[----:B------:R-:W-:Y:S03]  /*4760*/  LDSM.16.MT88.4 R12, [R198+0x100] ;  /* 0x00010000c60c783b */ /* 0x000fe60000004200 */
[----:B------:R-:W-:Y:S01]  /*4770*/  ISETP.GT.AND P0, PT, R2, RZ, !P0 ;  /* 0x000000ff0200720c */ /* 0x000fe20004704270 */
[----:B------:R-:W-:Y:S03]  /*4780*/  LDSM.16.MT88.4 R36, [R197+0x900] ;  /* 0x00090000c524783b */ /* 0x000fe60000004200 */
[----:B------:R-:W-:-:S04]  /*4790*/  ISETP.LT.OR P0, PT, R3, 0x1, P0 ;  /* 0x000000010300780c */ /* 0x000fc80000701670 */
[----:B------:R-:W-:Y:S02]  /*47a0*/  FSEL R8, R29, -INF , !P0 ;  /* 0xff8000001d087808 */ /* 0x000fe40004000000 */
[----:B------:R-:W-:Y:S01]  /*47b0*/  ISETP.GT.AND P0, PT, R2, 0x59, !P2 ;  /* 0x000000590200780c */ /* 0x000fe20005704270 */
[----:B------:R-:W-:Y:S01]  /*47c0*/  LDSM.16.MT88.4 R28, [R198+0x900] ;  /* 0x00090000c61c783b */ /* 0x000fe20000004200 */
[----:B------:R-:W-:Y:S02]  /*47d0*/  FMNMX.FTZ R6, R8, R11, !PT ;  /* 0x0000000b08067209 */ /* 0x000fe40007810000 */
[----:B------:R-:W-:Y:S02]  /*47e0*/  ISETP.LT.OR P0, PT, R3, 0x5a, P0 ;  /* 0x0000005a0300780c */ /* 0x000fe40000701670 */
[----:B------:R-:W-:Y:S01]  /*47f0*/  FMNMX.FTZ R6, R24, R6, !PT ;  /* 0x0000000618067209 */ /* 0x000fe20007810000 */
[----:B------:R-:W1:Y:S01]  /*4800*/  SHFL.BFLY PT, R3, R68, 0x1, 0x1f ;  /* 0x0c201f0044037f89 */ /* 0x000e6200000e0000 */
[----:B------:R-:W-:-:S02]  /*4810*/  FSEL R165, R62, -INF , !P0 ;  /* 0xff8000003ea57808 */ /* 0x000fc40004000000 */
[----:B------:R-:W-:-:S04]  /*4820*/  FMNMX.FTZ R6, R10, R6, !PT ;  /* 0x000000060a067209 */ /* 0x000fc80007810000 */
[----:B------:R-:W-:-:S04]  /*4830*/  FMNMX.FTZ R6, R70, R6, !PT ;  /* 0x0000000646067209 */ /* 0x000fc80007810000 */
[----:B------:R-:W-:-:S04]  /*4840*/  FMNMX.FTZ R6, R69, R6, !PT ;  /* 0x0000000645067209 */ /* 0x000fc80007810000 */
[----:B------:R-:W-:-:S04]  /*4850*/  FMNMX.FTZ R6, R71, R6, !PT ;  /* 0x0000000647067209 */ /* 0x000fc80007810000 */
[----:B------:R-:W-:-:S04]  /*4860*/  FMNMX.FTZ R6, R80, R6, !PT ;  /* 0x0000000650067209 */ /* 0x000fc80007810000 */
[----:B------:R-:W-:Y:S02]  /*4870*/  FMNMX.FTZ R6, R121, R6, !PT ;  /* 0x0000000679067209 */ /* 0x000fe40007810000 */
[----:B-1----:R-:W-:Y:S02]  /*4880*/  FMNMX.FTZ R68, R68, R3, !PT ;  /* 0x0000000344447209 */ /* 0x002fe40007810000 */
[----:B------:R-:W-:Y:S02]  /*4890*/  FMNMX.FTZ R6, R120, R6, !PT ;  /* 0x0000000678067209 */ /* 0x000fe40007810000 */
[----:B------:R-:W-:Y:S02]  /*48a0*/  FSETP.NEU.FTZ.AND P0, PT, R68, -INF , PT ;  /* 0xff8000004400780b */ /* 0x000fe40003f1d000 */
[----:B------:R-:W-:-:S04]  /*48b0*/  FMNMX.FTZ R6, R140, R6, !PT ;  /* 0x000000068c067209 */ /* 0x000fc80007810000 */
        /* <DEDUP_REMOVED lines=12> */
[----:B------:R-:W-:-:S05]  /*4980*/  FMNMX.FTZ R6, R165, R2, !PT ;  /* 0x00000002a5067209 */ /* 0x000fca0007810000 */
[----:B------:R-:W1:Y:S02]  /*4990*/  SHFL.BFLY PT, R2, R6, 0x2, 0x1f ;  /* 0x0c401f0006027f89 */ /* 0x000e6400000e0000 */
[----:B-1----:R-:W-:Y:S01]  /*49a0*/  FMNMX.FTZ R7, R6, R2, !PT ;  /* 0x0000000206077209 */ /* 0x002fe20007810000 */
[----:B------:R-:W-:-:S04]  /*49b0*/  FMUL.FTZ R6, R68, c[0x0][0x2d0] ;  /* 0x0000b40044067a20 */ /* 0x000fc80000410000 */
[----:B------:R-:W1:Y:S01]  /*49c0*/  SHFL.BFLY PT, R3, R7, 0x1, 0x1f ;  /* 0x0c201f0007037f89 */ /* 0x000e6200000e0000 */
[----:B------:R-:W-:-:S05]  /*49d0*/  FSEL R6, R6, RZ, P0 ;  /* 0x000000ff06067208 */ /* 0x000fca0000000000 */
[--C-:B------:R-:W-:Y:S02]  /*49e0*/  FFMA.FTZ R2, R32, c[0x0][0x2d0], -R6.reuse ;  /* 0x0000b40020027a23 */ /* 0x100fe40000010806 */
[--C-:B------:R-:W-:Y:S01]  /*49f0*/  FFMA.FTZ R0, R76, c[0x0][0x2d0], -R6.reuse ;  /* 0x0000b4004c007a23 */ /* 0x100fe20000010806 */
[----:B------:R-:W-:Y:S01]  /*4a00*/  LDSM.16.MT88.4 R32, [R201+0x3100] ;  /* 0x00310000c920783b */ /* 0x000fe20000004200 */
[----:B------:R2:W-:Y:S08]  /*4a10*/  MUFU.EX2 R246, R2 ;  /* 0x0000000200f67308 */ /* 0x0005f00000000800 */
[----:B------:R3:W-:Y:S01]  /*4a20*/  MUFU.EX2 R240, R0 ;  /* 0x0000000000f07308 */ /* 0x0007e20000000800 */
[----:B-1----:R-:W-:Y:S01]  /*4a30*/  FMNMX.FTZ R3, R3, R7, !PT ;  /* 0x0000000703037209 */ /* 0x002fe20007810000 */
[----:B------:R-:W-:-:S02]  /*4a40*/  FFMA.FTZ R7, R44, c[0x0][0x2d0], -R6 ;  /* 0x0000b4002c077a23 */ /* 0x000fc40000010806 */
[----:B--2---:R-:W-:Y:S01]  /*4a50*/  FFMA.FTZ R2, R40, c[0x0][0x2d0], -R6 ;  /* 0x0000b40028027a23 */ /* 0x004fe20000010806 */
[----:B------:R-:W-:-:S03]  /*4a60*/  FSETP.NEU.FTZ.AND P0, PT, R3, -INF , PT ;  /* 0xff8000000300780b */ /* 0x000fc60003f1d000 */
[----:B------:R-:W-:Y:S01]  /*4a70*/  MUFU.EX2 R244, R7 ;  /* 0x0000000700f47308 */ /* 0x000fe20000000800 */
[----:B---3--:R-:W-:-:S07]  /*4a80*/  FFMA.FTZ R0, R77, c[0x0][0x2d0], -R6 ;  /* 0x0000b4004d007a23 */ /* 0x008fce0000010806 */
[----:B------:R1:W2:Y:S08]  /*4a90*/  MUFU.EX2 R243, R2 ;  /* 0x0000000200f37308 */ /* 0x0002b00000000800 */
[----:B------:R3:W-:Y:S01]  /*4aa0*/  MUFU.EX2 R238, R0 ;  /* 0x0000000000ee7308 */ /* 0x0007e20000000800 */
[--C-:B-1----:R-:W-:Y:S02]  /*4ab0*/  FFMA.FTZ R2, R43, c[0x0][0x2d0], -R6.reuse ;  /* 0x0000b4002b027a23 */ /* 0x102fe40000010806 */
[----:B------:R-:W-:Y:S05]  /*4ac0*/  LDSM.16.MT88.4 R40, [R198+0x3100] ;  /* 0x00310000c628783b */ /* 0x000fea0000004200 */
[----:B------:R1:W-:Y:S01]  /*4ad0*/  MUFU.EX2 R245, R2 ;  /* 0x0000000200f57308 */ /* 0x0003e20000000800 */
[----:B---3--:R-:W-:-:S07]  /*4ae0*/  FFMA.FTZ R0, R78, c[0x0][0x2d0], -R6 ;  /* 0x0000b4004e007a23 */ /* 0x008fce0000010806 */
[----:B------:R3:W-:Y:S01]  /*4af0*/  MUFU.EX2 R239, R0 ;  /* 0x0000000000ef7308 */ /* 0x0007e20000000800 */
[----:B-1----:R-:W-:-:S05]  /*4b00*/  FMUL.FTZ R2, R3, c[0x0][0x2d0] ;  /* 0x0000b40003027a20 */ /* 0x002fca0000410000 */
[----:B------:R-:W-:Y:S01]  /*4b10*/  FSEL R2, R2, RZ, P0 ;  /* 0x000000ff02027208 */ /* 0x000fe20000000000 */
[----:B---3--:R-:W-:-:S04]  /*4b20*/  FFMA.FTZ R0, R79, c[0x0][0x2d0], -R6 ;  /* 0x0000b4004f007a23 */ /* 0x008fc80000010806 */
[--C-:B------:R-:W-:Y:S02]  /*4b30*/  FFMA.FTZ R4, R11, c[0x0][0x2d0], -R2.reuse ;  /* 0x0000b4000b047a23 */ /* 0x100fe40000010802 */
[--C-:B------:R-:W-:Y:S01]  /*4b40*/  FFMA.FTZ R7, R8, c[0x0][0x2d0], -R2.reuse ;  /* 0x0000b40008077a23 */ /* 0x100fe20000010802 */
[----:B--2---:R-:W-:Y:S01]  /*4b50*/  F2FP.PACK_AB R8, R243, R246 ;  /* 0x000000f6f308723e */ /* 0x004fe200000000ff */
[----:B------:R1:W-:Y:S08]  /*4b60*/  MUFU.EX2 R236, R4 ;  /* 0x0000000400ec7308 */ /* 0x0003f00000000800 */
[----:B------:R-:W2:Y:S01]  /*4b70*/  MUFU.EX2 R7, R7 ;  /* 0x0000000700077308 */ /* 0x000ea20000000800 */
[----:B-1----:R-:W-:-:S07]  /*4b80*/  FFMA.FTZ R4, R24, c[0x0][0x2d0], -R2 ;  /* 0x0000b40018047a23 */ /* 0x002fce0000010802 */
[----:B------:R1:W-:Y:S01]  /*4b90*/  MUFU.EX2 R237, R0 ;  /* 0x0000000000ed7308 */ /* 0x0003e20000000800 */
[----:B------:R-:W3:Y:S01]  /*4ba0*/  LDSM.16.MT88.4 R24, [R200+0x100] ;  /* 0x00010000c818783b */ /* 0x000ee20000004200 */
[----:B--2---:R-:W-:-:S06]  /*4bb0*/  F2FP.PACK_AB R9, R236, R7 ;  /* 0x00000007ec09723e */ /* 0x004fcc00000000ff */
[----:B------:R2:W-:Y:S01]  /*4bc0*/  MUFU.EX2 R242, R4 ;  /* 0x0000000400f27308 */ /* 0x0005e20000000800 */
[----:B-1----:R-:W-:-:S07]  /*4bd0*/  FFMA.FTZ R0, R70, c[0x0][0x2d0], -R2 ;  /* 0x0000b40046007a23 */ /* 0x002fce0000010802 */
[----:B------:R1:W-:Y:S01]  /*4be0*/  MUFU.EX2 R235, R0 ;  /* 0x0000000000eb7308 */ /* 0x0003e20000000800 */
[----:B--2---:R-:W-:Y:S01]  /*4bf0*/  FFMA.FTZ R4, R10, c[0x0][0x2d0], -R2 ;  /* 0x0000b4000a047a23 */ /* 0x004fe20000010802 */
[----:B------:R-:W-:-:S06]  /*4c00*/  F2FP.PACK_AB R10, R244, R245 ;  /* 0x000000f5f40a723e */ /* 0x000fcc00000000ff */
[----:B------:R-:W2:Y:S01]  /*4c10*/  MUFU.EX2 R241, R4 ;  /* 0x0000000400f17308 */ /* 0x000ea20000000800 */
[----:B-1----:R-:W-:-:S07]  /*4c20*/  FFMA.FTZ R0, R69, c[0x0][0x2d0], -R2 ;  /* 0x0000b40045007a23 */ /* 0x002fce0000010802 */
[----:B------:R1:W4:Y:S01]  /*4c30*/  MUFU.EX2 R233, R0 ;  /* 0x0000000000e97308 */ /* 0x0003220000000800 */
[----:B--2---:R-:W-:-:S07]  /*4c40*/  F2FP.PACK_AB R11, R241, R242 ;  /* 0x000000f2f10b723e */ /* 0x004fce00000000ff */
[----:B------:R-:W-:Y:S01]  /*4c50*/  HMMA.16816.F32 R72, R8, R20, RZ ;  /* 0x000000140848723c */ /* 0x000fe200000018ff */
[----:B-1----:R-:W-:-:S07]  /*4c60*/  FFMA.FTZ R0, R71, c[0x0][0x2d0], -R2 ;  /* 0x0000b40047007a23 */ /* 0x002fce0000010802 */
[C---:B------:R-:W-:Y:S01]  /*4c70*/  HMMA.16816.F32 R64, R8.reuse, R22, RZ ;  /* 0x000000160840723c */ /* 0x040fe200000018ff */
[----:B------:R-:W1:Y:S01]  /*4c80*/  LDSM.16.MT88.4 R20, [R197+0x3100] ;  /* 0x00310000c514783b */ /* 0x000e620000004200 */
[----:B------:R2:W-:Y:S06]  /*4c90*/  MUFU.EX2 R234, R0 ;  /* 0x0000000000ea7308 */ /* 0x0005ec0000000800 */
[C---:B------:R-:W-:Y:S08]  /*4ca0*/  HMMA.16816.F32 R60, R8.reuse, R12, RZ ;  /* 0x0000000c083c723c */ /* 0x040ff000000018ff */
[----:B------:R-:W-:Y:S01]  /*4cb0*/  HMMA.16816.F32 R56, R8, R14, RZ ;  /* 0x0000000e0838723c */ /* 0x000fe200000018ff */
[----:B------:R-:W5:Y:S01]  /*4cc0*/  LDSM.16.MT88.4 R12, [R200+0x3100] ;  /* 0x00310000c80c783b */ /* 0x000f620000004200 */
[----:B--2---:R-:W-:-:S04]  /*4cd0*/  FFMA.FTZ R0, R80, c[0x0][0x2d0], -R2 ;  /* 0x0000b40050007a23 */ /* 0x004fc80000010802 */
[----:B------:R2:W1:Y:S02]  /*4ce0*/  MUFU.EX2 R230, R0 ;  /* 0x0000000000e67308 */ /* 0x0004640000000800 */
[C---:B------:R-:W-:Y:S08]  /*4cf0*/  HMMA.16816.F32 R52, R8.reuse, R16, RZ ;  /* 0x000000100834723c */ /* 0x040ff000000018ff */
[----:B------:R-:W-:Y:S01]  /*4d00*/  HMMA.16816.F32 R44, R8, R18, RZ ;  /* 0x00000012082c723c */ /* 0x000fe200000018ff */
[----:B------:R-:W4:Y:S01]  /*4d10*/  LDSM.16.MT88.4 R16, [R201+0x900] ;  /* 0x00090000c910783b */ /* 0x000f220000004200 */
[----:B--2---:R-:W-:-:S06]  /*4d20*/  FFMA.FTZ R0, R108, c[0x0][0x2d0], -R6 ;  /* 0x0000b4006c007a23 */ /* 0x004fcc0000010806 */
[C---:B---3--:R-:W-:Y:S01]  /*4d30*/  HMMA.16816.F32 R48, R8.reuse, R24, RZ ;  /* 0x000000180830723c */ /* 0x048fe200000018ff */
[----:B------:R2:W-:Y:S07]  /*4d40*/  MUFU.EX2 R229, R0 ;  /* 0x0000000000e57308 */ /* 0x0005ee0000000800 */
[C---:B------:R-:W-:Y:S01]  /*4d50*/  HMMA.16816.F32 R76, R8.reuse, R26, RZ ;  /* 0x0000001a084c723c */ /* 0x040fe200000018ff */
[----:B------:R-:W-:Y:S07]  /*4d60*/  LDSM.16.MT88.4 R24, [R197+0x3900] ;  /* 0x00390000c518783b */ /* 0x000fee0000004200 */
[----:B-1----:R-:W-:Y:S01]  /*4d70*/  HMMA.16816.F32 R84, R8, R20, RZ ;  /* 0x000000140854723c */ /* 0x002fe200000018ff */
[----:B--2---:R-:W-:-:S04]  /*4d80*/  FFMA.FTZ R0, R110, c[0x0][0x2d0], -R6 ;  /* 0x0000b4006e007a23 */ /* 0x004fc80000010806 */
[----:B------:R1:W2:Y:S03]  /*4d90*/  MUFU.EX2 R228, R0 ;  /* 0x0000000000e47308 */ /* 0x0002a60000000800 */
[C---:B------:R-:W-:Y:S01]  /*4da0*/  HMMA.16816.F32 R88, R8.reuse, R22, RZ ;  /* 0x000000160858723c */ /* 0x040fe200000018ff */
[----:B------:R-:W-:Y:S07]  /*4db0*/  LDSM.16.MT88.4 R20, [R200+0x900] ;  /* 0x00090000c814783b */ /* 0x000fee0000004200 */
[----:B------:R-:W-:Y:S01]  /*4dc0*/  HMMA.16816.F32 R80, R8, R40, RZ ;  /* 0x000000280850723c */ /* 0x000fe200000018ff */
[----:B-1----:R-:W-:-:S07]  /*4dd0*/  FFMA.FTZ R0, R109, c[0x0][0x2d0], -R6 ;  /* 0x0000b4006d007a23 */ /* 0x002fce0000010806 */
[C---:B------:R-:W-:Y:S01]  /*4de0*/  HMMA.16816.F32 R104, R8.reuse, R42, RZ ;  /* 0x0000002a0868723c */ /* 0x040fe200000018ff */
[----:B------:R-:W1:Y:S01]  /*4df0*/  LDSM.16.MT88.4 R40, [R198+0x3900] ;  /* 0x00390000c628783b */ /* 0x000e620000004200 */
[----:B------:R3:W-:Y:S06]  /*4e00*/  MUFU.EX2 R227, R0 ;  /* 0x0000000000e37308 */ /* 0x0007ec0000000800 */
[C---:B------:R-:W-:Y:S08]  /*4e10*/  HMMA.16816.F32 R92, R8.reuse, R32, RZ ;  /* 0x00000020085c723c */ /* 0x040ff000000018ff */
[----:B------:R-:W-:Y:S01]  /*4e20*/  HMMA.16816.F32 R100, R8, R34, RZ ;  /* 0x000000220864723c */ /* 0x000fe200000018ff */
[----:B------:R-:W-:Y:S01]  /*4e30*/  LDSM.16.MT88.4 R32, [R198+0x1100] ;  /* 0x00110000c620783b */ /* 0x000fe20000004200 */
[----:B---3--:R-:W-:-:S04]  /*4e40*/  FFMA.FTZ R0, R111, c[0x0][0x2d0], -R6 ;  /* 0x0000b4006f007a23 */ /* 0x008fc80000010806 */
[----:B------:R3:W1:Y:S02]  /*4e50*/  MUFU.EX2 R225, R0 ;  /* 0x0000000000e17308 */ /* 0x0006640000000800 */
[C---:B-----5:R-:W-:Y:S08]  /*4e60*/  HMMA.16816.F32 R116, R8.reuse, R12, RZ ;  /* 0x0000000c0874723c */ /* 0x060ff000000018ff */
[----:B------:R-:W-:Y:S01]  /*4e70*/  HMMA.16816.F32 R96, R8, R14, RZ ;  /* 0x0000000e0860723c */ /* 0x000fe200000018ff */
[----:B------:R-:W-:Y:S01]  /*4e80*/  LDSM.16.MT88.4 R12, [R200+0x3900] ;  /* 0x00390000c80c783b */ /* 0x000fe20000004200 */
[----:B---3--:R-:W-:-:S05]  /*4e90*/  FFMA.FTZ R0, R121, c[0x0][0x2d0], -R2 ;  /* 0x0000b40079007a23 */ /* 0x008fca0000010802 */
[----:B------:R-:W-:Y:S02]  /*4ea0*/  F2FP.PACK_AB R8, R238, R240 ;  /* 0x000000f0ee08723e */ /* 0x000fe400000000ff */
[----:B------:R-:W-:Y:S01]  /*4eb0*/  F2FP.PACK_AB R10, R237, R239 ;  /* 0x000000efed0a723e */ /* 0x000fe200000000ff */
[----:B------:R3:W-:Y:S01]  /*4ec0*/  MUFU.EX2 R224, R0 ;  /* 0x0000000000e07308 */ /* 0x0007e20000000800 */
[----:B----4-:R-:W-:Y:S02]  /*4ed0*/  F2FP.PACK_AB R9, R233, R235 ;  /* 0x000000ebe909723e */ /* 0x010fe400000000ff */
[----:B------:R-:W-:-:S07]  /*4ee0*/  F2FP.PACK_AB R11, R230, R234 ;  /* 0x000000eae60b723e */ /* 0x000fce00000000ff */
[----:B------:R-:W-:Y:S01]  /*4ef0*/  HMMA.16816.F32 R112, R8, R28, R60 ;  /* 0x0000001c0870723c */ /* 0x000fe2000000183c */
[----:B---3--:R-:W-:-:S07]  /*4f00*/  FFMA.FTZ R0, R120, c[0x0][0x2d0], -R2 ;  /* 0x0000b40078007a23 */ /* 0x008fce0000010802 */
[C---:B------:R-:W-:Y:S01]  /*4f10*/  HMMA.16816.F32 R60, R8.reuse, R16, R52 ;  /* 0x00000010083c723c */ /* 0x040fe20000001834 */
[----:B------:R3:W4:Y:S07]  /*4f20*/  MUFU.EX2 R223, R0 ;  /* 0x0000000000df7308 */ /* 0x00072e0000000800 */
[C---:B------:R-:W-:Y:S01]  /*4f30*/  HMMA.16816.F32 R52, R8.reuse, R18, R44 ;  /* 0x000000120834723c */ /* 0x040fe2000000182c */
[----:B------:R-:W5:Y:S07]  /*4f40*/  LDSM.16.MT88.4 R16, [R201+0x3900] ;  /* 0x00390000c910783b */ /* 0x000f6e0000004200 */
[----:B------:R-:W-:Y:S01]  /*4f50*/  HMMA.16816.F32 R136, R8, R36, R72 ;  /* 0x000000240888723c */ /* 0x000fe20000001848 */
[----:B---3--:R-:W-:-:S04]  /*4f60*/  FFMA.FTZ R0, R140, c[0x0][0x2d0], -R2 ;  /* 0x0000b4008c007a23 */ /* 0x008fc80000010802 */
[----:B------:R3:W-:Y:S03]  /*4f70*/  MUFU.EX2 R222, R0 ;  /* 0x0000000000de7308 */ /* 0x0007e60000000800 */
[C---:B------:R-:W-:Y:S01]  /*4f80*/  HMMA.16816.F32 R132, R8.reuse, R38, R64 ;  /* 0x000000260884723c */ /* 0x040fe20000001840 */
[----:B------:R-:W2:Y:S07]  /*4f90*/  LDSM.16.MT88.4 R36, [R197+0x1100] ;  /* 0x00110000c524783b */ /* 0x000eae0000004200 */
[----:B------:R-:W-:Y:S01]  /*4fa0*/  HMMA.16816.F32 R72, R8, R30, R56 ;  /* 0x0000001e0848723c */ /* 0x000fe20000001838 */
[----:B------:R-:W-:Y:S01]  /*4fb0*/  LDSM.16.MT88.4 R28, [R200+0x1100] ;  /* 0x00110000c81c783b */ /* 0x000fe20000004200 */
[----:B---3--:R-:W-:-:S06]  /*4fc0*/  FFMA.FTZ R0, R141, c[0x0][0x2d0], -R2 ;  /* 0x0000b4008d007a23 */ /* 0x008fcc0000010802 */
[C---:B-1----:R-:W-:Y:S01]  /*4fd0*/  HMMA.16816.F32 R144, R8.reuse, R40, R80 ;  /* 0x000000280890723c */ /* 0x042fe20000001850 */
[----:B------:R1:W3:Y:S07]  /*4fe0*/  MUFU.EX2 R221, R0 ;  /* 0x0000000000dd7308 */ /* 0x0002ee0000000800 */
[C---:B------:R-:W-:Y:S08]  /*4ff0*/  HMMA.16816.F32 R140, R8.reuse, R42, R104 ;  /* 0x0000002a088c723c */ /* 0x040ff00000001868 */
[----:B------:R-:W-:Y:S01]  /*5000*/  HMMA.16816.F32 R48, R8, R20, R48 ;  /* 0x000000140830723c */ /* 0x000fe20000001830 */
[----:B-1----:R-:W-:-:S04]  /*5010*/  FFMA.FTZ R0, R157, c[0x0][0x2d0], -R6 ;  /* 0x0000b4009d007a23 */ /* 0x002fc80000010806 */
[----:B------:R1:W-:Y:S03]  /*5020*/  MUFU.EX2 R220, R0 ;  /* 0x0000000000dc7308 */ /* 0x0003e60000000800 */
[C---:B------:R-:W-:Y:S01]  /*5030*/  HMMA.16816.F32 R44, R8.reuse, R22, R76 ;  /* 0x00000016082c723c */ /* 0x040fe2000000184c */
[----:B------:R-:W2:Y:S07]  /*5040*/  LDSM.16.MT88.4 R20, [R197+0x4100] ;  /* 0x00410000c514783b */ /* 0x000eae0000004200 */
[----:B------:R-:W-:Y:S01]  /*5050*/  HMMA.16816.F32 R108, R8, R24, R84 ;  /* 0x00000018086c723c */ /* 0x000fe20000001854 */
[----:B-1----:R-:W-:-:S07]  /*5060*/  FFMA.FTZ R0, R159, c[0x0][0x2d0], -R6 ;  /* 0x0000b4009f007a23 */ /* 0x002fce0000010806 */
[C---:B------:R-:W-:Y:S01]  /*5070*/  HMMA.16816.F32 R120, R8.reuse, R26, R88 ;  /* 0x0000001a0878723c */ /* 0x040fe20000001858 */
[----:B------:R-:W1:Y:S01]  /*5080*/  LDSM.16.MT88.4 R24, [R201+0x1100] ;  /* 0x00110000c918783b */ /* 0x000e620000004200 */
[----:B------:R3:W1:Y:S06]  /*5090*/  MUFU.EX2 R159, R0 ;  /* 0x00000000009f7308 */ /* 0x00066c0000000800 */
[C---:B-----5:R-:W-:Y:S08]  /*50a0*/  HMMA.16816.F32 R92, R8.reuse, R16, R92 ;  /* 0x00000010085c723c */ /* 0x060ff0000000185c */
[----:B------:R-:W-:Y:S01]  /*50b0*/  HMMA.16816.F32 R64, R8, R18, R100 ;  /* 0x000000120840723c */ /* 0x000fe20000001864 */
[----:B------:R-:W-:Y:S01]  /*50c0*/  LDSM.16.MT88.4 R16, [R201+0x4100] ;  /* 0x00410000c910783b */ /* 0x000fe20000004200 */
[----:B---3--:R-:W-:-:S04]  /*50d0*/  FFMA.FTZ R0, R158, c[0x0][0x2d0], -R6 ;  /* 0x0000b4009e007a23 */ /* 0x008fc80000010806 */
[----:B------:R3:W-:Y:S02]  /*50e0*/  MUFU.EX2 R158, R0 ;  /* 0x00000000009e7308 */ /* 0x0007e40000000800 */
[C---:B------:R-:W-:Y:S08]  /*50f0*/  HMMA.16816.F32 R56, R8.reuse, R12, R116 ;  /* 0x0000000c0838723c */ /* 0x040ff00000001874 */
[----:B------:R-:W-:Y:S01]  /*5100*/  HMMA.16816.F32 R40, R8, R14, R96 ;  /* 0x0000000e0828723c */ /* 0x000fe20000001860 */
[----:B------:R-:W-:Y:S01]  /*5110*/  LDSM.16.MT88.4 R12, [R200+0x4100] ;  /* 0x00410000c80c783b */ /* 0x000fe20000004200 */
[----:B---3--:R-:W-:-:S05]  /*5120*/  FFMA.FTZ R0, R160, c[0x0][0x2d0], -R6 ;  /* 0x0000b400a0007a23 */ /* 0x008fca0000010806 */
[----:B--2---:R-:W-:Y:S02]  /*5130*/  F2FP.PACK_AB R8, R228, R229 ;  /* 0x000000e5e408723e */ /* 0x004fe400000000ff */
[----:B------:R-:W-:Y:S01]  /*5140*/  F2FP.PACK_AB R10, R225, R227 ;  /* 0x000000e3e10a723e */ /* 0x000fe200000000ff */
[----:B------:R2:W3:Y:S01]  /*5150*/  MUFU.EX2 R157, R0 ;  /* 0x00000000009d7308 */ /* 0x0004e20000000800 */
[----:B----4-:R-:W-:Y:S02]  /*5160*/  F2FP.PACK_AB R9, R223, R224 ;  /* 0x000000e0df09723e */ /* 0x010fe400000000ff */
[----:B------:R-:W-:-:S07]  /*5170*/  F2FP.PACK_AB R11, R221, R222 ;  /* 0x000000dedd0b723e */ /* 0x000fce00000000ff */
[----:B------:R-:W-:Y:S01]  /*5180*/  HMMA.16816.F32 R80, R8, R36, R136 ;  /* 0x000000240850723c */ /* 0x000fe20000001888 */
[----:B--2---:R-:W-:-:S07]  /*5190*/  FFMA.FTZ R0, R149, c[0x0][0x2d0], -R2 ;  /* 0x0000b40095007a23 */ /* 0x004fce0000010802 */
[C---:B------:R-:W-:Y:S01]  /*51a0*/  HMMA.16816.F32 R100, R8.reuse, R38, R132 ;  /* 0x000000260864723c */ /* 0x040fe20000001884 */
[----:B------:R-:W2:Y:S01]  /*51b0*/  LDSM.16.MT88.4 R36, [R198+0x4100] ;  /* 0x00410000c624783b */ /* 0x000ea20000004200 */
[----:B------:R4:W-:Y:S06]  /*51c0*/  MUFU.EX2 R149, R0 ;  /* 0x0000000000957308 */ /* 0x0009ec0000000800 */
[C---:B------:R-:W-:Y:S08]  /*51d0*/  HMMA.16816.F32 R96, R8.reuse, R34, R72 ;  /* 0x000000220860723c */ /* 0x040ff00000001848 */
[----:B------:R-:W-:Y:S01]  /*51e0*/  HMMA.16816.F32 R108, R8, R20, R108 ;  /* 0x00000014086c723c */ /* 0x000fe2000000186c */
[----:B----4-:R-:W-:-:S04]  /*51f0*/  FFMA.FTZ R0, R148, c[0x0][0x2d0], -R2 ;  /* 0x0000b40094007a23 */ /* 0x010fc80000010802 */
[----:B------:R4:W5:Y:S03]  /*5200*/  MUFU.EX2 R148, R0 ;  /* 0x0000000000947308 */ /* 0x0009660000000800 */
[C---:B------:R-:W-:Y:S01]  /*5210*/  HMMA.16816.F32 R116, R8.reuse, R22, R120 ;  /* 0x000000160874723c */ /* 0x040fe20000001878 */
[----:B------:R-:W3:Y:S07]  /*5220*/  LDSM.16.MT88.4 R20, [R201+0x1900] ;  /* 0x00190000c914783b */ /* 0x000eee0000004200 */
[----:B-1----:R-:W-:Y:S01]  /*5230*/  HMMA.16816.F32 R88, R8, R24, R60 ;  /* 0x000000180858723c */ /* 0x002fe2000000183c */
[----:B----4-:R-:W-:-:S07]  /*5240*/  FFMA.FTZ R0, R150, c[0x0][0x2d0], -R2 ;  /* 0x0000b40096007a23 */ /* 0x010fce0000010802 */
[C---:B------:R-:W-:Y:S01]  /*5250*/  HMMA.16816.F32 R72, R8.reuse, R26, R52 ;  /* 0x0000001a0848723c */ /* 0x040fe20000001834 */
[----:B------:R-:W1:Y:S07]  /*5260*/  LDSM.16.MT88.4 R24, [R200+0x1900] ;  /* 0x00190000c818783b */ /* 0x000e6e0000004200 */
[C---:B--2---:R-:W-:Y:S01]  /*5270*/  HMMA.16816.F32 R132, R8.reuse, R36, R144 ;  /* 0x000000240884723c */ /* 0x044fe20000001890 */
[----:B------:R2:W-:Y:S07]  /*5280*/  MUFU.EX2 R147, R0 ;  /* 0x0000000000937308 */ /* 0x0005ee0000000800 */
[C---:B------:R-:W-:Y:S01]  /*5290*/  HMMA.16816.F32 R136, R8.reuse, R38, R140 ;  /* 0x000000260888723c */ /* 0x040fe2000000188c */
[----:B------:R-:W4:Y:S07]  /*52a0*/  LDSM.16.MT88.4 R36, [R198+0x4900] ;  /* 0x00490000c624783b */ /* 0x000f2e0000004200 */
[----:B------:R-:W-:Y:S01]  /*52b0*/  HMMA.16816.F32 R120, R8, R16, R92 ;  /* 0x000000100878723c */ /* 0x000fe2000000185c */
[----:B--2---:R-:W-:-:S04]  /*52c0*/  FFMA.FTZ R0, R151, c[0x0][0x2d0], -R2 ;  /* 0x0000b40097007a23 */ /* 0x004fc80000010802 */
[----:B------:R2:W1:Y:S03]  /*52d0*/  MUFU.EX2 R146, R0 ;  /* 0x0000000000927308 */ /* 0x0004660000000800 */
[C---:B------:R-:W-:Y:S08]  /*52e0*/  HMMA.16816.F32 R92, R8.reuse, R12, R56 ;  /* 0x0000000c085c723c */ /* 0x040ff00000001838 */
[----:B------:R-:W-:Y:S01]  /*52f0*/  HMMA.16816.F32 R56, R8, R14, R40 ;  /* 0x0000000e0838723c */ /* 0x000fe20000001828 */
[----:B------:R-:W1:Y:S01]  /*5300*/  LDSM.16.MT88.4 R12, [R197+0x4900] ;  /* 0x00490000c50c783b */ /* 0x000e620000004200 */
[----:B--2---:R-:W-:-:S06]  /*5310*/  FFMA.FTZ R0, R166, c[0x0][0x2d0], -R6 ;  /* 0x0000b400a6007a23 */ /* 0x004fcc0000010806 */
[C---:B------:R-:W-:Y:S01]  /*5320*/  HMMA.16816.F32 R84, R8.reuse, R28, R48 ;  /* 0x0000001c0854723c */ /* 0x040fe20000001830 */
[----:B------:R2:W-:Y:S07]  /*5330*/  MUFU.EX2 R145, R0 ;  /* 0x0000000000917308 */ /* 0x0005ee0000000800 */
[C---:B------:R-:W-:Y:S01]  /*5340*/  HMMA.16816.F32 R76, R8.reuse, R30, R44 ;  /* 0x0000001e084c723c */ /* 0x040fe2000000182c */
[----:B------:R-:W4:Y:S07]  /*5350*/  LDSM.16.MT88.4 R28, [R198+0x1900] ;  /* 0x00190000c61c783b */ /* 0x000f2e0000004200 */
[C---:B------:R-:W-:Y:S01]  /*5360*/  HMMA.16816.F32 R104, R8.reuse, R32, R112 ;  /* 0x000000200868723c */ /* 0x040fe20000001870 */
[----:B--2---:R-:W-:Y:S01]  /*5370*/  FFMA.FTZ R0, R168, c[0x0][0x2d0], -R6 ;  /* 0x0000b400a8007a23 */ /* 0x004fe20000010806 */
[----:B------:R-:W2:Y:S03]  /*5380*/  LDSM.16.MT88.4 R32, [R197+0x1900] ;  /* 0x00190000c520783b */ /* 0x000ea60000004200 */
[----:B------:R1:W1:Y:S03]  /*5390*/  MUFU.EX2 R144, R0 ;  /* 0x0000000000907308 */ /* 0x0002660000000800 */
[----:B------:R-:W-:Y:S01]  /*53a0*/  HMMA.16816.F32 R112, R8, R18, R64 ;  /* 0x000000120870723c */ /* 0x000fe20000001840 */
[----:B------:R-:W-:Y:S06]  /*53b0*/  LDSM.16.MT88.4 R16, [R198+0x2100] ;  /* 0x00210000c610783b */ /* 0x000fec0000004200 */
[----:B------:R-:W-:-:S02]  /*53c0*/  F2FP.PACK_AB R8, R159, R220 ;  /* 0x000000dc9f08723e */ /* 0x000fc400000000ff */
[----:B---3--:R-:W-:Y:S02]  /*53d0*/  F2FP.PACK_AB R10, R157, R158 ;  /* 0x0000009e9d0a723e */ /* 0x008fe400000000ff */
[----:B-----5:R-:W-:Y:S01]  /*53e0*/  F2FP.PACK_AB R9, R148, R149 ;  /* 0x000000959409723e */ /* 0x020fe200000000ff */
[----:B-1----:R-:W-:Y:S01]  /*53f0*/  FFMA.FTZ R0, R167, c[0x0][0x2d0], -R6 ;  /* 0x0000b400a7007a23 */ /* 0x002fe20000010806 */
[----:B------:R-:W-:-:S03]  /*5400*/  F2FP.PACK_AB R11, R146, R147 ;  /* 0x00000093920b723e */ /* 0x000fc600000000ff */
[----:B------:R1:W-:Y:S04]  /*5410*/  MUFU.EX2 R143, R0 ;  /* 0x00000000008f7308 */ /* 0x0003e80000000800 */
[C---:B------:R-:W-:Y:S08]  /*5420*/  HMMA.16816.F32 R40, R8.reuse, R22, R72 ;  /* 0x000000160828723c */ /* 0x040ff00000001848 */
[----:B------:R-:W-:Y:S01]  /*5430*/  HMMA.16816.F32 R48, R8, R20, R88 ;  /* 0x000000140830723c */ /* 0x000fe20000001858 */
[----:B------:R-:W-:Y:S01]  /*5440*/  LDSM.16.MT88.4 R20, [R200+0x4900] ;  /* 0x00490000c814783b */ /* 0x000fe20000004200 */
[----:B-1----:R-:W-:-:S03]  /*5450*/  FFMA.FTZ R0, R169, c[0x0][0x2d0], -R6 ;  /* 0x0000b400a9007a23 */ /* 0x002fc60000010806 */
[----:B------:R-:W-:Y:S01]  /*5460*/  LDSM.16.MT88.4 R88, [R198+0x2900] ;  /* 0x00290000c658783b */ /* 0x000fe20000004200 */
[----:B------:R1:W3:Y:S02]  /*5470*/  MUFU.EX2 R142, R0 ;  /* 0x00000000008e7308 */ /* 0x0002e40000000800 */
[C---:B------:R-:W-:Y:S08]  /*5480*/  HMMA.16816.F32 R44, R8.reuse, R24, R84 ;  /* 0x00000018082c723c */ /* 0x040ff00000001854 */
[----:B------:R-:W-:Y:S01]  /*5490*/  HMMA.16816.F32 R72, R8, R26, R76 ;  /* 0x0000001a0848723c */ /* 0x000fe2000000184c */
[----:B------:R-:W5:Y:S01]  /*54a0*/  LDSM.16.MT88.4 R24, [R201+0x4900] ;  /* 0x00490000c918783b */ /* 0x000f620000004200 */
[----:B-1----:R-:W-:-:S06]  /*54b0*/  FFMA.FTZ R0, R162, c[0x0][0x2d0], -R2 ;  /* 0x0000b400a2007a23 */ /* 0x002fcc0000010802 */
[C---:B----4-:R-:W-:Y:S01]  /*54c0*/  HMMA.16816.F32 R84, R8.reuse, R38, R136 ;  /* 0x000000260854723c */ /* 0x050fe20000001888 */
[----:B------:R1:W-:Y:S07]  /*54d0*/  MUFU.EX2 R141, R0 ;  /* 0x00000000008d7308 */ /* 0x0003ee0000000800 */
[C---:B------:R-:W-:Y:S08]  /*54e0*/  HMMA.16816.F32 R108, R8.reuse, R12, R108 ;  /* 0x0000000c086c723c */ /* 0x040ff0000000186c */
[----:B------:R-:W-:Y:S01]  /*54f0*/  HMMA.16816.F32 R76, R8, R14, R116 ;  /* 0x0000000e084c723c */ /* 0x000fe20000001874 */
[----:B------:R-:W4:Y:S01]  /*5500*/  LDSM.16.MT88.4 R12, [R201+0x2100] ;  /* 0x00210000c90c783b */ /* 0x000f220000004200 */
[----:B-1----:R-:W-:-:S04]  /*5510*/  FFMA.FTZ R0, R161, c[0x0][0x2d0], -R2 ;  /* 0x0000b400a1007a23 */ /* 0x002fc80000010802 */
[----:B------:R1:W1:Y:S02]  /*5520*/  MUFU.EX2 R140, R0 ;  /* 0x00000000008c7308 */ /* 0x0002640000000800 */
[C---:B------:R-:W-:Y:S01]  /*5530*/  HMMA.16816.F32 R60, R8.reuse, R28, R104 ;  /* 0x0000001c083c723c */ /* 0x040fe20000001868 */
[----:B------:R-:W-:Y:S07]  /*5540*/  LDSM.16.MT88.4 R104, [R200+0x2900] ;  /* 0x00290000c868783b */ /* 0x000fee0000004200 */
[----:B------:R-:W-:Y:S01]  /*5550*/  HMMA.16816.F32 R52, R8, R30, R96 ;  /* 0x0000001e0834723c */ /* 0x000fe20000001860 */
[----:B------:R-:W-:Y:S04]  /*5560*/  LDSM.16.MT88.4 R28, [R197+0x2100] ;  /* 0x00210000c51c783b */ /* 0x000fe80000004200 */
[----:B------:R-:W-:Y:S01]  /*5570*/  LDSM.16.MT88.4 R96, [R201+0x2900] ;  /* 0x00290000c960783b */ /* 0x000fe20000004200 */
[----:B-1----:R-:W-:-:S02]  /*5580*/  FFMA.FTZ R0, R163, c[0x0][0x2d0], -R2 ;  /* 0x0000b400a3007a23 */ /* 0x002fc40000010802 */
[C---:B--2---:R-:W-:Y:S02]  /*5590*/  HMMA.16816.F32 R80, R8.reuse, R32, R80 ;  /* 0x000000200850723c */ /* 0x044fe40000001850 */
[----:B------:R1:W-:Y:S06]  /*55a0*/  MUFU.EX2 R4, R0 ;  /* 0x0000000000047308 */ /* 0x0003ec0000000800 */
[C---:B------:R-:W-:Y:S01]  /*55b0*/  HMMA.16816.F32 R64, R8.reuse, R34, R100 ;  /* 0x000000220840723c */ /* 0x040fe20000001864 */
[----:B------:R-:W2:Y:S07]  /*55c0*/  LDSM.16.MT88.4 R32, [R200+0x2100] ;  /* 0x00210000c820783b */ /* 0x000eae0000004200 */
[----:B------:R-:W-:Y:S01]  /*55d0*/  HMMA.16816.F32 R116, R8, R36, R132 ;  /* 0x000000240874723c */ /* 0x000fe20000001884 */
[----:B-1----:R-:W-:-:S04]  /*55e0*/  FFMA.FTZ R0, R164, c[0x0][0x2d0], -R2 ;  /* 0x0000b400a4007a23 */ /* 0x002fc80000010802 */
[----:B------:R1:W1:Y:S03]  /*55f0*/  MUFU.EX2 R138, R0 ;  /* 0x00000000008a7308 */ /* 0x0002660000000800 */
[C---:B-----5:R-:W-:Y:S08]  /*5600*/  HMMA.16816.F32 R120, R8.reuse, R24, R120 ;  /* 0x000000180878723c */ /* 0x060ff00000001878 */
[----:B------:R-:W-:Y:S01]  /*5610*/  HMMA.16816.F32 R112, R8, R26, R112 ;  /* 0x0000001a0870723c */ /* 0x000fe20000001870 */
[----:B------:R-:W-:Y:S01]  /*5620*/  LDSM.16.MT88.4 R24, [R197+0x5100] ;  /* 0x00510000c518783b */ /* 0x000fe20000004200 */
[----:B-1----:R-:W-:-:S06]  /*5630*/  FFMA.FTZ R0, R189, c[0x0][0x2d0], -R6 ;  /* 0x0000b400bd007a23 */ /* 0x002fcc0000010806 */
[C---:B------:R-:W-:Y:S01]  /*5640*/  HMMA.16816.F32 R92, R8.reuse, R20, R92 ;  /* 0x00000014085c723c */ /* 0x040fe2000000185c */
[----:B------:R1:W-:Y:S07]  /*5650*/  MUFU.EX2 R137, R0 ;  /* 0x0000000000897308 */ /* 0x0003ee0000000800 */
[----:B------:R-:W-:Y:S01]  /*5660*/  HMMA.16816.F32 R56, R8, R22, R56 ;  /* 0x000000160838723c */ /* 0x000fe20000001838 */
[----:B------:R-:W-:Y:S06]  /*5670*/  LDSM.16.MT88.4 R20, [R198+0x5100] ;  /* 0x00510000c614783b */ /* 0x000fec0000004200 */
[----:B------:R-:W-:-:S02]  /*5680*/  F2FP.PACK_AB R8, R144, R145 ;  /* 0x000000919008723e */ /* 0x000fc400000000ff */
[----:B---3--:R-:W-:Y:S01]  /*5690*/  F2FP.PACK_AB R10, R142, R143 ;  /* 0x0000008f8e0a723e */ /* 0x008fe200000000ff */
[--C-:B-1----:R-:W-:Y:S01]  /*56a0*/  FFMA.FTZ R0, R191, c[0x0][0x2d0], -R6.reuse ;  /* 0x0000b400bf007a23 */ /* 0x102fe20000010806 */
[----:B------:R-:W-:Y:S02]  /*56b0*/  F2FP.PACK_AB R9, R140, R141 ;  /* 0x0000008d8c09723e */ /* 0x000fe400000000ff */
[----:B------:R-:W-:Y:S01]  /*56c0*/  F2FP.PACK_AB R11, R138, R4 ;  /* 0x000000048a0b723e */ /* 0x000fe200000000ff */
[----:B------:R1:W-:Y:S06]  /*56d0*/  MUFU.EX2 R136, R0 ;  /* 0x0000000000887308 */ /* 0x0003ec0000000800 */
[C---:B------:R-:W-:Y:S08]  /*56e0*/  HMMA.16816.F32 R60, R8.reuse, R16, R60 ;  /* 0x00000010083c723c */ /* 0x040ff0000000183c */
[----:B------:R-:W-:Y:S01]  /*56f0*/  HMMA.16816.F32 R52, R8, R18, R52 ;  /* 0x000000120834723c */ /* 0x000fe20000001834 */
[----:B------:R-:W3:Y:S01]  /*5700*/  LDSM.16.MT88.4 R16, [R201+0x5100] ;  /* 0x00510000c910783b */ /* 0x000ee20000004200 */
[----:B-1----:R-:W-:-:S04]  /*5710*/  FFMA.FTZ R0, R190, c[0x0][0x2d0], -R6 ;  /* 0x0000b400be007a23 */ /* 0x002fc80000010806 */
[----:B------:R1:W-:Y:S02]  /*5720*/  MUFU.EX2 R71, R0 ;  /* 0x0000000000477308 */ /* 0x0003e40000000800 */
[C---:B----4-:R-:W-:Y:S08]  /*5730*/  HMMA.16816.F32 R48, R8.reuse, R12, R48 ;  /* 0x0000000c0830723c */ /* 0x050ff00000001830 */
[----:B------:R-:W-:Y:S01]  /*5740*/  HMMA.16816.F32 R40, R8, R14, R40 ;  /* 0x0000000e0828723c */ /* 0x000fe20000001828 */
[----:B------:R-:W4:Y:S01]  /*5750*/  LDSM.16.MT88.4 R12, [R200+0x5100] ;  /* 0x00510000c80c783b */ /* 0x000f220000004200 */
[----:B-1----:R-:W-:Y:S01]  /*5760*/  FFMA.FTZ R0, R215, c[0x0][0x2d0], -R6 ;  /* 0x0000b400d7007a23 */ /* 0x002fe20000010806 */
[----:B------:R-:W-:-:S05]  /*5770*/  IADD3 R215, R218, -0x2, RZ ;  /* 0xfffffffedad77810 */ /* 0x000fca0007ffe0ff */
[C---:B--2---:R-:W-:Y:S01]  /*5780*/  HMMA.16816.F32 R44, R8.reuse, R32, R44 ;  /* 0x00000020082c723c */ /* 0x044fe2000000182c */
[----:B------:R1:W-:Y:S07]  /*5790*/  MUFU.EX2 R249, R0 ;  /* 0x0000000000f97308 */ /* 0x0003ee0000000800 */
[C---:B------:R-:W-:Y:S08]  /*57a0*/  HMMA.16816.F32 R72, R8.reuse, R34, R72 ;  /* 0x000000220848723c */ /* 0x040ff00000001848 */
[----:B------:R-:W-:Y:S01]  /*57b0*/  HMMA.16816.F32 R36, R8, R28, R80 ;  /* 0x0000001c0824723c */ /* 0x000fe20000001850 */
[----:B------:R-:W2:Y:S01]  /*57c0*/  LDSM.16.MT88.4 R80, [R197+0x2900] ;  /* 0x00290000c550783b */ /* 0x000ea20000004200 */
[----:B-1----:R-:W-:-:S04]  /*57d0*/  FFMA.FTZ R0, R170, c[0x0][0x2d0], -R2 ;  /* 0x0000b400aa007a23 */ /* 0x002fc80000010802 */
[----:B------:R1:W-:Y:S02]  /*57e0*/  MUFU.EX2 R5, R0 ;  /* 0x0000000000057308 */ /* 0x0003e40000000800 */
[C---:B---3--:R-:W-:Y:S01]  /*57f0*/  HMMA.16816.F32 R32, R8.reuse, R16, R120 ;  /* 0x000000100820723c */ /* 0x048fe20000001878 */
[----:B------:R-:W-:Y:S07]  /*5800*/  LDSM.16.MT88.4 R120, [R198+0x5900] ;  /* 0x00590000c678783b */ /* 0x000fee0000004200 */
[----:B------:R-:W-:Y:S01]  /*5810*/  HMMA.16816.F32 R108, R8, R24, R108 ;  /* 0x00000018086c723c */ /* 0x000fe2000000186c */
[----:B-1----:R-:W-:-:S07]  /*5820*/  FFMA.FTZ R0, R171, c[0x0][0x2d0], -R2 ;  /* 0x0000b400ab007a23 */ /* 0x002fce0000010802 */
[C---:B----4-:R-:W-:Y:S01]  /*5830*/  HMMA.16816.F32 R132, R8.reuse, R12, R92 ;  /* 0x0000000c0884723c */ /* 0x050fe2000000185c */
[----:B------:R1:W3:Y:S07]  /*5840*/  MUFU.EX2 R70, R0 ;  /* 0x0000000000467308 */ /* 0x0002ee0000000800 */
[C---:B------:R-:W-:Y:S08]  /*5850*/  HMMA.16816.F32 R116, R8.reuse, R20, R116 ;  /* 0x000000140874723c */ /* 0x040ff00000001874 */
[----:B------:R-:W-:Y:S01]  /*5860*/  HMMA.16816.F32 R16, R8, R18, R112 ;  /* 0x000000120810723c */ /* 0x000fe20000001870 */
[----:B------:R-:W4:Y:S01]  /*5870*/  LDSM.16.MT88.4 R112, [R197+0x5900] ;  /* 0x00590000c570783b */ /* 0x000f220000004200 */
[----:B-1----:R-:W-:-:S02]  /*5880*/  FFMA.FTZ R0, R188, c[0x0][0x2d0], -R2 ;  /* 0x0000b400bc007a23 */ /* 0x002fc40000010802 */
[----:B------:R-:W-:Y:S02]  /*5890*/  FFMA.FTZ R2, R165, c[0x0][0x2d0], -R2 ;  /* 0x0000b400a5027a23 */ /* 0x000fe40000010802 */
[----:B------:R1:W-:Y:S02]  /*58a0*/  MUFU.EX2 R69, R0 ;  /* 0x0000000000457308 */ /* 0x0003e40000000800 */
[C---:B------:R-:W-:Y:S01]  /*58b0*/  HMMA.16816.F32 R12, R8.reuse, R14, R56 ;  /* 0x0000000e080c723c */ /* 0x040fe20000001838 */
[----:B------:R-:W5:Y:S05]  /*58c0*/  LDSM.16.MT88.4 R56, [R201+0x5900] ;  /* 0x00590000c938783b */ /* 0x000f6a0000004200 */
[----:B------:R2:W2:Y:S02]  /*58d0*/  MUFU.EX2 R6, R2 ;  /* 0x0000000200067308 */ /* 0x0004a40000000800 */
[----:B------:R-:W-:Y:S01]  /*58e0*/  HMMA.16816.F32 R28, R8, R30, R64 ;  /* 0x0000001e081c723c */ /* 0x000fe20000001840 */
[----:B-1----:R-:W-:-:S06]  /*58f0*/  FADD.FTZ R0, R7, R236 ;  /* 0x000000ec07007221 */ /* 0x002fcc0000010000 */
[----:B---3--:R-:W-:Y:S01]  /*5900*/  F2FP.PACK_AB R65, R70, R5 ;  /* 0x000000054641723e */ /* 0x008fe200000000ff */
[C---:B------:R-:W-:Y:S01]  /*5910*/  HMMA.16816.F32 R24, R8.reuse, R26, R76 ;  /* 0x0000001a0818723c */ /* 0x040fe2000000184c */
[----:B------:R-:W-:Y:S01]  /*5920*/  F2FP.PACK_AB R64, R136, R137 ;  /* 0x000000898840723e */ /* 0x000fe200000000ff */
[----:B------:R-:W-:Y:S01]  /*5930*/  FADD.FTZ R0, R242, R0 ;  /* 0x00000000f2007221 */ /* 0x000fe20000010000 */
[----:B------:R-:W-:Y:S01]  /*5940*/  F2FP.PACK_AB R66, R249, R71 ;  /* 0x00000047f942723e */ /* 0x000fe200000000ff */
[----:B--2---:R-:W-:Y:S01]  /*5950*/  FADD.FTZ R2, R246, R243 ;  /* 0x000000f3f6027221 */ /* 0x004fe20000010000 */
[----:B------:R-:W-:Y:S01]  /*5960*/  F2FP.PACK_AB R67, R6, R69 ;  /* 0x000000450643723e */ /* 0x000fe200000000ff */
[----:B------:R-:W-:Y:S02]  /*5970*/  FADD.FTZ R0, R241, R0 ;  /* 0x00000000f1007221 */ /* 0x000fe40000010000 */
        /* <DEDUP_REMOVED lines=31> */
[----:B----4-:R-:W-:Y:S01]  /*5b70*/  HMMA.16816.F32 R108, R64, R112, R108 ;  /* 0x00000070406c723c */ /* 0x010fe2000000186c */
[----:B------:R-:W-:Y:S02]  /*5b80*/  FADD.FTZ R2, R158, R2 ;  /* 0x000000029e027221 */ /* 0x000fe40000010000 */
[----:B------:R-:W-:Y:S02]  /*5b90*/  FADD.FTZ R0, R141, R0 ;  /* 0x000000008d007221 */ /* 0x000fe40000010000 */
[----:B------:R-:W-:-:S02]  /*5ba0*/  FADD.FTZ R2, R157, R2 ;  /* 0x000000029d027221 */ /* 0x000fc40000010000 */
[----:B------:R-:W-:Y:S01]  /*5bb0*/  FADD.FTZ R0, R140, R0 ;  /* 0x000000008c007221 */ /* 0x000fe20000010000 */
[----:B------:R-:W-:Y:S01]  /*5bc0*/  HMMA.16816.F32 R116, R64, R120, R116 ;  /* 0x000000784074723c */ /* 0x000fe20000001874 */
[----:B------:R-:W-:Y:S02]  /*5bd0*/  FADD.FTZ R2, R145, R2 ;  /* 0x0000000291027221 */ /* 0x000fe40000010000 */
[----:B------:R-:W-:Y:S02]  /*5be0*/  FADD.FTZ R0, R4, R0 ;  /* 0x0000000004007221 */ /* 0x000fe40000010000 */
[----:B------:R-:W-:-:S03]  /*5bf0*/  FADD.FTZ R2, R144, R2 ;  /* 0x0000000290027221 */ /* 0x000fc60000010000 */
[----:B-----5:R-:W-:Y:S01]  /*5c00*/  HMMA.16816.F32 R52, R64, R56, R32 ;  /* 0x000000384034723c */ /* 0x020fe20000001820 */
[----:B------:R-:W-:-:S04]  /*5c10*/  FADD.FTZ R2, R143, R2 ;  /* 0x000000028f027221 */ /* 0x000fc80000010000 */
[----:B------:R-:W-:Y:S02]  /*5c20*/  FADD.FTZ R4, R142, R2 ;  /* 0x000000028e047221 */ /* 0x000fe40000010000 */
[----:B------:R-:W-:Y:S01]  /*5c30*/  FADD.FTZ R2, R138, R0 ;  /* 0x000000008a027221 */ /* 0x000fe20000010000 */
[----:B------:R-:W-:Y:S01]  /*5c40*/  HMMA.16816.F32 R80, R64, R82, R28 ;  /* 0x000000524050723c */ /* 0x000fe2000000181c */
[----:B------:R-:W-:Y:S02]  /*5c50*/  FADD.FTZ R0, R137, R4 ;  /* 0x0000000489007221 */ /* 0x000fe40000010000 */
[----:B------:R-:W-:Y:S02]  /*5c60*/  FADD.FTZ R4, R5, R2 ;  /* 0x0000000205047221 */ /* 0x000fe40000010000 */
[----:B------:R-:W-:-:S03]  /*5c70*/  @P4 IMAD.HI.U32 R5, R156, c[0x0][0x2c8], RZ ;  /* 0x0000b2009c054a27 */ /* 0x000fc600078e00ff */
[C---:B------:R-:W-:Y:S01]  /*5c80*/  HMMA.16816.F32 R96, R64.reuse, R98, R40 ;  /* 0x000000624060723c */ /* 0x040fe20000001828 */
[----:B------:R-:W-:Y:S01]  /*5c90*/  FADD.FTZ R2, R136, R0 ;  /* 0x0000000088027221 */ /* 0x000fe20000010000 */
[----:B------:R-:W-:Y:S01]  /*5ca0*/  @P4 SHF.R.U32.HI R156, RZ, c[0x0][0x2cc], R5 ;  /* 0x0000b300ff9c4a19 */ /* 0x000fe20000011605 */
[----:B------:R-:W-:Y:S02]  /*5cb0*/  FADD.FTZ R0, R70, R4 ;  /* 0x0000000446007221 */ /* 0x000fe40000010000 */
[----:B------:R-:W-:Y:S02]  /*5cc0*/  FADD.FTZ R2, R71, R2 ;  /* 0x0000000247027221 */ /* 0x000fe40000010000 */
[----:B------:R-:W-:Y:S01]  /*5cd0*/  IMAD.IADD R4, R247, 0x1, R156 ;  /* 0x00000001f7047824 */ /* 0x000fe200078e029c */
[----:B------:R-:W-:Y:S01]  /*5ce0*/  HMMA.16816.F32 R104, R64, R106, R72 ;  /* 0x0000006a4068723c */ /* 0x000fe20000001848 */
[----:B------:R-:W-:Y:S02]  /*5cf0*/  FADD.FTZ R0, R69, R0 ;  /* 0x0000000045007221 */ /* 0x000fe40000010000 */
[----:B------:R-:W-:Y:S01]  /*5d00*/  FADD.FTZ R249, R249, R2 ;  /* 0x00000002f9f97221 */ /* 0x000fe20000010000 */
[----:B------:R-:W-:Y:S01]  /*5d10*/  IADD3 R2, R4, c[0x0][0x328], RZ ;  /* 0x0000ca0004027a10 */ /* 0x000fe20007ffe0ff */
[----:B------:R-:W-:-:S03]  /*5d20*/  FADD.FTZ R250, R6, R0 ;  /* 0x0000000006fa7221 */ /* 0x000fc60000010000 */
[C---:B------:R-:W-:Y:S08]  /*5d30*/  HMMA.16816.F32 R112, R64.reuse, R114, R24 ;  /* 0x000000724070723c */ /* 0x040ff00000001818 */
[C---:B------:R-:W-:Y:S08]  /*5d40*/  HMMA.16816.F32 R120, R64.reuse, R122, R20 ;  /* 0x0000007a4078723c */ /* 0x040ff00000001814 */
[C---:B------:R-:W-:Y:S08]  /*5d50*/  HMMA.16816.F32 R56, R64.reuse, R58, R16 ;  /* 0x0000003a4038723c */ /* 0x040ff00000001810 */
[C---:B-1----:R-:W-:Y:S08]  /*5d60*/  HMMA.16816.F32 R60, R64.reuse, R8, R132 ;  /* 0x00000008403c723c */ /* 0x042ff00000001884 */
[----:B------:R-:W-:Y:S01]  /*5d70*/  HMMA.16816.F32 R64, R64, R10, R12 ;  /* 0x0000000a4040723c */ /* 0x000fe2000000180c */
[----:B------:R-:W-:Y:S07]  /*5d80*/  @!P3 BRA `(.L_x_251) ;  /* 0x000001100000b947 */ /* 0x000fee0003800000 */
[C---:B------:R-:W-:Y:S02]  /*5d90*/  ISETP.GT.AND P0, PT, R4.reuse, RZ, PT ;  /* 0x000000ff0400720c */ /* 0x040fe40003f04270 */
[----:B------:R-:W-:-:S11]  /*5da0*/  IADD3 R0, R4, -0x1, RZ ;  /* 0xffffffff04007810 */ /* 0x000fd60007ffe0ff */
[----:B------:R-:W-:Y:S05]  /*5db0*/  @P0 BRA `(.L_x_252) ;  /* 0x0000007000000947 */ /* 0x000fea0003800000 */
[----:B------:R-:W-:-:S05]  /*5dc0*/  IMAD.MOV.U32 R0, RZ, RZ, 0x1 ;  /* 0x00000001ff007424 */ /* 0x000fca00078e00ff */
[----:B------:R-:W-:Y:S01]  /*5dd0*/  ISETP.NE.AND P0, PT, R0, c[0x0][0x32c], PT ;  /* 0x0000cb0000007a0c */ /* 0x000fe20003f05270 */
[----:B------:R-:W-:-:S12]  /*5de0*/  IMAD.MOV R0, RZ, RZ, -R4 ;  /* 0x000000ffff007224 */ /* 0x000fd800078e0a04 */
[----:B------:R-:W-:-:S05]  /*5df0*/  @P0 IMAD.HI.U32 R4, R0, c[0x0][0x330], RZ ;  /* 0x0000cc0000040a27 */ /* 0x000fca00078e00ff */
[----:B------:R-:W-:-:S04]  /*5e00*/  @P0 SHF.R.U32.HI R0, RZ, c[0x0][0x334], R4 ;  /* 0x0000cd00ff000a19 */ /* 0x000fc80000011604 */
[----:B------:R-:W-:Y:S01]  /*5e10*/  LOP3.LUT R0, RZ, R0, RZ, 0x33, !PT ;  /* 0x00000000ff007212 */ /* 0x000fe200078e33ff */
[----:B------:R-:W-:Y:S05]  /*5e20*/  BRA `(.L_x_253) ;  /* 0x0000004000007947 */ /* 0x000fea0003800000 */
.L_x_252:
[----:B------:R-:W-:-:S04]  /*5e30*/  MOV R4, 0x1 ;  /* 0x0000000100047802 */ /* 0x000fc80000000f00 */
[----:B------:R-:W-:-:S13]  /*5e40*/  ISETP.NE.AND P0, PT, R4, c[0x0][0x32c], PT ;  /* 0x0000cb0004007a0c */ /* 0x000fda0003f05270 */
[----:B------:R-:W-:-:S05]  /*5e50*/  @P0 IMAD.HI.U32 R4, R0, c[0x0][0x330], RZ ;  /* 0x0000cc0000040a27 */ /* 0x000fca00078e00ff */
[----:B------:R-:W-:Y:S02]  /*5e60*/  @P0 SHF.R.U32.HI R0, RZ, c[0x0][0x334], R4 ;  /* 0x0000cd00ff000a19 */ /* 0x000fe40000011604 */
.L_x_253:
[----:B------:R-:W-:-:S05]  /*5e70*/  MOV R4, c[0x0][0x32c] ;  /* 0x0000cb0000047a02 */ /* 0x000fca0000000f00 */
[----:B------:R-:W-:-:S05]  /*5e80*/  IMAD R0, R0, R4, c[0x0][0x32c] ;  /* 0x0000cb0000007624 */ /* 0x000fca00078e0204 */
[----:B------:R-:W-:-:S05]  /*5e90*/  IMNMX R2, R2, R0, PT ;  /* 0x0000000002027217 */ /* 0x000fca0003800200 */
.L_x_251:
[----:B------:R-:W-:-:S05]  /*5ea0*/  IMAD.HI R2, R2, 0x2aaaaaab, RZ ;  /* 0x2aaaaaab02027827 */ /* 0x000fca00078e02ff */
[----:B------:R-:W-:-:S04]  /*5eb0*/  SHF.R.U32.HI R0, RZ, 0x1f, R2 ;  /* 0x0000001fff007819 */ /* 0x000fc80000011602 */
[----:B------:R-:W-:-:S04]  /*5ec0*/  LEA.HI.SX32 R2, R2, R0, 0x1c ;  /* 0x0000000002027211 */ /* 0x000fc800078fe2ff */
[----:B------:R-:W-:-:S04]  /*5ed0*/  IMNMX R240, R251, R2, !PT ;  /* 0x00000002fbf07217 */ /* 0x000fc80007800200 */
[----:B------:R-:W-:-:S13]  /*5ee0*/  ISETP.GE.AND P0, PT, R215, R240, PT ;  /* 0x000000f0d700720c */ /* 0x000fda0003f06270 */
[----:B------:R-:W-:Y:S05]  /*5ef0*/  @!P0 BRA `(.L_x_254) ;  /* 0x0000456000008947 */ /* 0x000fea0003800000 */
[----:B------:R-:W2:Y:S01]  /*5f00*/  LDL R6, [R1+0x28] ;  /* 0x0000280001067983 */ /* 0x000ea20000100800 */
[C---:B------:R-:W-:Y:S01]  /*5f10*/  IADD3 R4, R226.reuse, 0x40, RZ ;  /* 0x00000040e2047810 */ /* 0x040fe20007ffe0ff */
[----:B------:R-:W-:Y:S01]  /*5f20*/  IMAD.MOV.U32 R70, RZ, RZ, R3 ;  /* 0x000000ffff467224 */ /* 0x000fe200078e0003 */
[C---:B------:R-:W-:Y:S01]  /*5f30*/  IADD3 R5, R226.reuse, 0x40, RZ ;  /* 0x00000040e2057810 */ /* 0x040fe20007ffe0ff */
[----:B------:R-:W-:Y:S01]  /*5f40*/  IMAD.MOV.U32 R69, RZ, RZ, R68 ;  /* 0x000000ffff457224 */ /* 0x000fe200078e0044 */
[----:B------:R-:W-:Y:S01]  /*5f50*/  SHF.R.S32.HI R4, RZ, 0x1f, R4 ;  /* 0x0000001fff047819 */ /* 0x000fe20000011404 */
[----:B------:R-:W-:Y:S01]  /*5f60*/  IMAD.MOV.U32 R218, RZ, RZ, R215 ;  /* 0x000000ffffda7224 */ /* 0x000fe200078e00d7 */
[C---:B------:R-:W-:Y:S01]  /*5f70*/  SHF.L.U64.HI R222, R226.reuse, 0x1, R248 ;  /* 0x00000001e2de7819 */ /* 0x040fe200000102f8 */
[----:B------:R-:W-:Y:S01]  /*5f80*/  IMAD.SHL.U32 R241, R226, 0x2, RZ ;  /* 0x00000002e2f17824 */ /* 0x000fe200078e00ff */
[----:B------:R-:W-:-:S04]  /*5f90*/  LEA.HI R4, R4, R5, RZ, 0x3 ;  /* 0x0000000504047211 */ /* 0x000fc800078f18ff */
[----:B------:R-:W-:-:S05]  /*5fa0*/  LOP3.LUT R4, R4, 0xfffffff8, RZ, 0xc0, !PT ;  /* 0xfffffff804047812 */ /* 0x000fca00078ec0ff */
[C---:B------:R-:W-:Y:S01]  /*5fb0*/  IMAD.SHL.U32 R220, R4.reuse, 0x2, RZ ;  /* 0x0000000204dc7824 */ /* 0x040fe200078e00ff */
[----:B--2---:R-:W-:Y:S02]  /*5fc0*/  SHF.L.U64.HI R221, R4, 0x1, R6 ;  /* 0x0000000104dd7819 */ /* 0x004fe40000010206 */
.L_x_265:
[----:B------:R-:W-:Y:S04]  /*5fd0*/  DEPBAR.LE SB0, 0x0 ;  /* 0x000080000000791a */ /* 0x000fe80000000000 */
[----:B------:R-:W-:Y:S01]  /*5fe0*/  BAR.SYNC.DEFER_BLOCKING 0x0 ;  /* 0x0000000000007b1d */ /* 0x000fe20000010000 */
[----:B------:R-:W-:Y:S02]  /*5ff0*/  ISETP.GT.AND P0, PT, R251, R218, PT ;  /* 0x000000dafb00720c */ /* 0x000fe40003f04270 */
[----:B------:R-:W-:Y:S03]  /*6000*/  SEL R215, RZ, 0x10, P6 ;  /* 0x00000010ffd77807 */ /* 0x000fe60003000000 */
        /* <DEDUP_REMOVED lines=13> */
[----:B--23--:R-:W2:Y:S01]  /*60e0*/  S2R R12, SR_CTAID.Y ;  /* 0x00000000000c7919 */ /* 0x00cea20000002600 */
[----:B------:R-:W-:Y:S01]  /*60f0*/  SHF.R.S32.HI R0, RZ, 0x1f, R217 ;  /* 0x0000001fff007819 */ /* 0x000fe200000114d9 */
[----:B------:R-:W-:Y:S01]  /*6100*/  IMAD.WIDE.U32 R2, R217, c[0x0][0x208], RZ ;  /* 0x00008200d9027a25 */ /* 0x000fe200078e00ff */
[----:B------:R-:W-:Y:S02]  /*6110*/  SHF.R.S32.HI R4, RZ, 0x1f, R216 ;  /* 0x0000001fff047819 */ /* 0x000fe400000114d8 */
[----:B------:R-:W-:Y:S01]  /*6120*/  IADD3 R20, -R215, 0x10, RZ ;  /* 0x00000010d7147810 */ /* 0x000fe20007ffe1ff */
[----:B------:R-:W-:Y:S01]  /*6130*/  IMAD R0, R0, c[0x0][0x208], RZ ;  /* 0x0000820000007a24 */ /* 0x000fe200078e02ff */
[----:B------:R-:W-:Y:S01]  /*6140*/  IADD3 R30, R219, 0x3100, RZ ;  /* 0x00003100db1e7810 */ /* 0x000fe20007ffe0ff */
[----:B------:R-:W-:Y:S01]  /*6150*/  IMAD R4, R4, c[0x0][0x218], RZ ;  /* 0x0000860004047a24 */ /* 0x000fe200078e02ff */
[----:B------:R-:W-:Y:S01]  /*6160*/  LOP3.LUT R20, R20, 0xf, RZ, 0xc0, !PT ;  /* 0x0000000f14147812 */ /* 0x000fe200078ec0ff */
[----:B------:R-:W-:Y:S01]  /*6170*/  IMAD R0, R217, c[0x0][0x20c], R0 ;  /* 0x00008300d9007a24 */ /* 0x000fe200078e0200 */
[C---:B------:R-:W-:Y:S01]  /*6180*/  IADD3 R29, R219.reuse, 0x1100, RZ ;  /* 0x00001100db1d7810 */ /* 0x040fe20007ffe0ff */
[C---:B------:R-:W-:Y:S01]  /*6190*/  IMAD R4, R216.reuse, c[0x0][0x21c], R4 ;  /* 0x00008700d8047a24 */ /* 0x040fe200078e0204 */
[----:B------:R-:W-:Y:S01]  /*61a0*/  IADD3 R28, R219, 0x4100, RZ ;  /* 0x00004100db1c7810 */ /* 0x000fe20007ffe0ff */
[----:B------:R-:W-:Y:S04]  /*61b0*/  IMAD.IADD R3, R3, 0x1, R0 ;  /* 0x0000000103037824 */ /* 0x000fe800078e0200 */
[----:B------:R-:W-:Y:S01]  /*61c0*/  IMAD.WIDE.U32 R2, R216, c[0x0][0x218], R2 ;  /* 0x00008600d8027a25 */ /* 0x000fe200078e0002 */
[----:B--2---:R-:W-:Y:S03]  /*61d0*/  SHF.R.S32.HI R5, RZ, 0x1f, R12 ;  /* 0x0000001fff057819 */ /* 0x004fe6000001140c */
[----:B------:R-:W-:Y:S04]  /*61e0*/  IMAD.WIDE.U32 R6, R12, c[0x0][0x210], RZ ;  /* 0x000084000c067a25 */ /* 0x000fe800078e00ff */
[----:B------:R-:W-:Y:S01]  /*61f0*/  IMAD R5, R5, c[0x0][0x210], RZ ;  /* 0x0000840005057a24 */ /* 0x000fe200078e02ff */
[----:B------:R-:W-:Y:S03]  /*6200*/  IADD3 R0, P0, R6, R2, RZ ;  /* 0x0000000206007210 */ /* 0x000fe60007f1e0ff */
[----:B------:R-:W-:Y:S04]  /*6210*/  IMAD R5, R12, c[0x0][0x214], R5 ;  /* 0x000085000c057a24 */ /* 0x000fe800078e0205 */
[----:B------:R-:W-:Y:S05]  /*6220*/  IMAD.IADD R5, R7, 0x1, R5 ;  /* 0x0000000107057824 */ /* 0x000fea00078e0205 */
[----:B------:R-:W-:Y:S02]  /*6230*/  IADD3.X R3, R5, R3, R4, P0, !PT ;  /* 0x0000000305037210 */ /* 0x000fe400007fe404 */
[C---:B------:R-:W-:Y:S04]  /*6240*/  LEA R2, P0, R0.reuse, c[0x0][0x1f8], 0x1 ;  /* 0x00007e0000027a11 */ /* 0x040fe800078008ff */
[----:B------:R-:W-:Y:S01]  /*6250*/  LEA.HI.X R0, R0, c[0x0][0x1fc], R3, 0x1, P0 ;  /* 0x00007f0000007a11 */ /* 0x000fe200000f0c03 */
[----:B------:R-:W2:Y:S04]  /*6260*/  SHFL.IDX PT, R22, R2, 0x2, 0x181f ;  /* 0x00581f0002167f89 */ /* 0x000ea800000e0000 */
[----:B------:R-:W3:Y:S04]  /*6270*/  SHFL.IDX PT, R23, R0, 0x2, 0x181f ;  /* 0x00581f0000177f89 */ /* 0x000ee800000e0000 */
[----:B------:R-:W5:Y:S04]  /*6280*/  SHFL.IDX PT, R3, R2, RZ, 0x181f ;  /* 0x00181fff02037589 */ /* 0x000f6800000e0000 */
[----:B------:R-:W4:Y:S04]  /*6290*/  SHFL.IDX PT, R4, R0, RZ, 0x181f ;  /* 0x00181fff00047589 */ /* 0x000f2800000e0000 */
[----:B------:R-:W1:Y:S04]  /*62a0*/  SHFL.IDX PT, R2, R2, 0x1, 0x181f ;  /* 0x00381f0002027f89 */ /* 0x000e6800000e0000 */
[----:B------:R-:W1:Y:S01]  /*62b0*/  SHFL.IDX PT, R0, R0, 0x1, 0x181f ;  /* 0x00381f0000007f89 */ /* 0x000e6200000e0000 */
[----:B--2---:R-:W-:Y:S04]  /*62c0*/  IADD3 R20, P2, P0, R20, R22, R220 ;  /* 0x0000001614147210 */ /* 0x004fe8000785e0dc */
[--C-:B---3--:R-:W-:Y:S02]  /*62d0*/  IADD3.X R21, RZ, R23, R221.reuse, P2, P0 ;  /* 0x00000017ff157210 */ /* 0x108fe400017e04dd */
[----:B------:R-:W-:Y:S02]  /*62e0*/  ISETP.GE.AND P2, PT, R226, c[0x0][0x1d4], PT ;  /* 0x00007500e2007a0c */ /* 0x000fe40003f46270 */
[CC--:B-----5:R-:W-:Y:S05]  /*62f0*/  IADD3 R14, P0, R3.reuse, R241.reuse, RZ ;  /* 0x000000f1030e7210 */ /* 0x0e0fea0007f1e0ff */
[C-C-:B----4-:R-:W-:Y:S01]  /*6300*/  IMAD.X R15, R4.reuse, 0x1, R222.reuse, P0 ;  /* 0x00000001040f7824 */ /* 0x150fe200000e06de */
[-C--:B------:R-:W-:Y:S05]  /*6310*/  IADD3 R12, P0, R3, R220.reuse, RZ ;  /* 0x000000dc030c7210 */ /* 0x080fea0007f1e0ff */
[----:B------:R2:W-:Y:S01]  /*6320*/  LDGSTS.E.BYPASS.LTC128B.128 [R232], [R14.64], !P2 ;  /* 0x000000000ee87fae */ /* 0x0005e2000d101d46 */
[--C-:B------:R-:W-:Y:S01]  /*6330*/  IMAD.X R13, R4, 0x1, R221.reuse, P0 ;  /* 0x00000001040d7824 */ /* 0x100fe200000e06dd */
[-C--:B-1----:R-:W-:Y:S04]  /*6340*/  IADD3 R6, P0, R2, R241.reuse, RZ ;  /* 0x000000f102067210 */ /* 0x082fe80007f1e0ff */
[----:B------:R2:W-:Y:S01]  /*6350*/  LDGSTS.E.BYPASS.LTC128B.128 [R30], [R12.64], !P6 ;  /* 0x000000000c1e7fae */ /* 0x0005e2000f101d46 */
[--C-:B------:R-:W-:Y:S01]  /*6360*/  IMAD.X R7, R0, 0x1, R222.reuse, P0 ;  /* 0x0000000100077824 */ /* 0x100fe200000e06de */
[----:B------:R-:W-:Y:S04]  /*6370*/  IADD3 R4, P0, R2, R220, RZ ;  /* 0x000000dc02047210 */ /* 0x000fe80007f1e0ff */
[----:B------:R2:W-:Y:S01]  /*6380*/  LDGSTS.E.BYPASS.LTC128B.128 [R29], [R6.64], !P2 ;  /* 0x00000000061d7fae */ /* 0x0005e2000d101d46 */
[----:B------:R-:W-:Y:S01]  /*6390*/  IMAD.X R5, R0, 0x1, R221, P0 ;  /* 0x0000000100057824 */ /* 0x000fe200000e06dd */
[----:B------:R-:W-:Y:S04]  /*63a0*/  IADD3 R2, P0, R22, R241, RZ ;  /* 0x000000f116027210 */ /* 0x000fe80007f1e0ff */
[----:B------:R2:W-:Y:S01]  /*63b0*/  LDGSTS.E.BYPASS.LTC128B.128 [R28], [R4.64], !P6 ;  /* 0x00000000041c7fae */ /* 0x0005e2000f101d46 */
[----:B------:R-:W-:Y:S01]  /*63c0*/  IMAD.X R3, R23, 0x1, R222, P0 ;  /* 0x0000000117037824 */ /* 0x000fe200000e06de */
[----:B------:R-:W-:Y:S04]  /*63d0*/  ISETP.NE.U32.AND P0, PT, R215, RZ, PT ;  /* 0x000000ffd700720c */ /* 0x000fe80003f05070 */
[----:B------:R2:W-:Y:S09]  /*63e0*/  LDGSTS.E.BYPASS.LTC128B.128 [R232+0x2000], [R2.64], !P2 ;  /* 0x0200000002e87fae */ /* 0x0005f2000d101d46 */
[----:B------:R2:W-:Y:S02]  /*63f0*/  LDGSTS.E.BYPASS.LTC128B.128.ZFILL [R232+0x5000], [R20.64], P0 ;  /* 0x0500000014e87fae */ /* 0x0005e40008141d46 */
.L_x_255:
[C---:B--23--:R-:W-:Y:S01]  /*6400*/  HMMA.16816.F32 R4, R124.reuse, R8, RZ ;  /* 0x000000087c04723c */ /* 0x04cfe200000018ff */
[----:B------:R-:W2:Y:S02]  /*6410*/  LDSM.16.M88.4 R156, [R202+0x8100] ;  /* 0x00810000ca9c783b */ /* 0x000ea40000000200 */
[----:B------:R-:W-:Y:S05]  /*6420*/  ISETP.GT.AND P0, PT, R218, R251, PT ;  /* 0x000000fbda00720c */ /* 0x000fea0003f04270 */
[C---:B------:R-:W-:Y:S01]  /*6430*/  HMMA.16816.F32 R8, R124.reuse, R10, RZ ;  /* 0x0000000a7c08723c */ /* 0x040fe200000018ff */
[----:B------:R-:W0:Y:S07]  /*6440*/  LDGDEPBAR ;  /* 0x00000000000079af */ /* 0x000e2e0000000000 */
[C---:B------:R-:W-:Y:S01]  /*6450*/  HMMA.16816.F32 R12, R124.reuse, R16, RZ ;  /* 0x000000107c0c723c */ /* 0x040fe200000018ff */
[----:B------:R-:W3:Y:S07]  /*6460*/  LDSM.16.M88.4 R160, [R202+0x8900] ;  /* 0x00890000caa0783b */ /* 0x000eee0000000200 */
        /* <DEDUP_REMOVED lines=17> */
[----:B------:R-:W4:Y:S07]  /*6580*/  LDSM.16.M88.4 R132, [R202+0x9900] ;  /* 0x00990000ca84783b */ /* 0x000f2e0000000200 */
[C---:B------:R-:W-:Y:S08]  /*6590*/  HMMA.16816.F32 R20, R128.reuse, R136, R20 ;  /* 0x000000888014723c */ /* 0x040ff00000001814 */
[C---:B------:R-:W-:Y:S01]  /*65a0*/  HMMA.16816.F32 R24, R128.reuse, R138, R24 ;  /* 0x0000008a8018723c */ /* 0x040fe20000001818 */
[----:B------:R-:W5:Y:S07]  /*65b0*/  LDSM.16.M88.4 R136, [R199] ;  /* 0x00000000c788783b */ /* 0x000f6e0000000200 */
[C---:B------:R-:W-:Y:S08]  /*65c0*/  HMMA.16816.F32 R28, R128.reuse, R140, R28 ;  /* 0x0000008c801c723c */ /* 0x040ff0000000181c */
[C---:B------:R-:W-:Y:S01]  /*65d0*/  HMMA.16816.F32 R32, R128.reuse, R142, R32 ;  /* 0x0000008e8020723c */ /* 0x040fe20000001820 */
[----:B------:R-:W1:Y:S07]  /*65e0*/  LDSM.16.M88.4 R140, [R199+0x800] ;  /* 0x00080000c78c783b */ /* 0x000e6e0000000200 */
[C---:B------:R-:W-:Y:S08]  /*65f0*/  HMMA.16816.F32 R36, R128.reuse, R144, R36 ;  /* 0x000000908024723c */ /* 0x040ff00000001824 */
[C---:B------:R-:W-:Y:S01]  /*6600*/  HMMA.16816.F32 R40, R128.reuse, R146, R40 ;  /* 0x000000928028723c */ /* 0x040fe20000001828 */
[----:B------:R-:W1:Y:S07]  /*6610*/  LDSM.16.M88.4 R144, [R199+0x1000] ;  /* 0x00100000c790783b */ /* 0x000e6e0000000200 */
[C---:B------:R-:W-:Y:S08]  /*6620*/  HMMA.16816.F32 R44, R128.reuse, R148, R44 ;  /* 0x00000094802c723c */ /* 0x040ff0000000182c */
[----:B------:R-:W-:Y:S01]  /*6630*/  HMMA.16816.F32 R48, R128, R150, R48 ;  /* 0x000000968030723c */ /* 0x000fe20000001830 */
[----:B------:R-:W4:Y:S07]  /*6640*/  LDSM.16.M88.4 R148, [R199+0x1800] ;  /* 0x00180000c794783b */ /* 0x000f2e0000000200 */
[C---:B--2---:R-:W-:Y:S08]  /*6650*/  HMMA.16816.F32 R4, R152.reuse, R156, R4 ;  /* 0x0000009c9804723c */ /* 0x044ff00000001804 */
[C---:B------:R-:W-:Y:S01]  /*6660*/  HMMA.16816.F32 R8, R152.reuse, R158, R8 ;  /* 0x0000009e9808723c */ /* 0x040fe20000001808 */
[----:B------:R-:W2:Y:S07]  /*6670*/  LDSM.16.M88.4 R156, [R199+0x2000] ;  /* 0x00200000c79c783b */ /* 0x000eae0000000200 */
[C---:B---3--:R-:W-:Y:S08]  /*6680*/  HMMA.16816.F32 R12, R152.reuse, R160, R12 ;  /* 0x000000a0980c723c */ /* 0x048ff0000000180c */
[C---:B------:R-:W-:Y:S01]  /*6690*/  HMMA.16816.F32 R16, R152.reuse, R162, R16 ;  /* 0x000000a29810723c */ /* 0x040fe20000001810 */
[----:B------:R-:W-:Y:S07]  /*66a0*/  LDSM.16.M88.4 R160, [R196+0xb900] ;  /* 0x00b90000c4a0783b */ /* 0x000fee0000000200 */
[C---:B-1----:R-:W-:Y:S08]  /*66b0*/  HMMA.16816.F32 R20, R152.reuse, R72, R20 ;  /* 0x000000489814723c */ /* 0x042ff00000001814 */
[C---:B------:R-:W-:Y:S01]  /*66c0*/  HMMA.16816.F32 R24, R152.reuse, R74, R24 ;  /* 0x0000004a9818723c */ /* 0x040fe20000001818 */
[----:B------:R-:W1:Y:S07]  /*66d0*/  LDSM.16.M88.4 R72, [R199+0x2800] ;  /* 0x00280000c748783b */ /* 0x000e6e0000000200 */
[C---:B----4-:R-:W-:Y:S08]  /*66e0*/  HMMA.16816.F32 R28, R152.reuse, R132, R28 ;  /* 0x00000084981c723c */ /* 0x050ff0000000181c */
[C---:B------:R-:W-:Y:S01]  /*66f0*/  HMMA.16816.F32 R32, R152.reuse, R134, R32 ;  /* 0x000000869820723c */ /* 0x040fe20000001820 */
[----:B------:R-:W3:Y:S07]  /*6700*/  LDSM.16.M88.4 R132, [R196+0xb100] ;  /* 0x00b10000c484783b */ /* 0x000eee0000000200 */
[C---:B------:R-:W-:Y:S08]  /*6710*/  HMMA.16816.F32 R36, R152.reuse, R164, R36 ;  /* 0x000000a49824723c */ /* 0x040ff00000001824 */
[C---:B------:R-:W-:Y:S01]  /*6720*/  HMMA.16816.F32 R40, R152.reuse, R166, R40 ;  /* 0x000000a69828723c */ /* 0x040fe20000001828 */
[----:B------:R-:W4:Y:S07]  /*6730*/  LDSM.16.M88.4 R164, [R196+0xc100] ;  /* 0x00c10000c4a4783b */ /* 0x000f2e0000000200 */
[C---:B------:R-:W-:Y:S08]  /*6740*/  HMMA.16816.F32 R44, R152.reuse, R168, R44 ;  /* 0x000000a8982c723c */ /* 0x040ff0000000182c */
[----:B------:R-:W-:Y:S01]  /*6750*/  HMMA.16816.F32 R48, R152, R170, R48 ;  /* 0x000000aa9830723c */ /* 0x000fe20000001830 */
[----:B------:R-:W1:Y:S07]  /*6760*/  LDSM.16.M88.4 R168, [R196+0xc900] ;  /* 0x00c90000c4a8783b */ /* 0x000e6e0000000200 */
[C---:B-----5:R-:W-:Y:S08]  /*6770*/  HMMA.16816.F32 R4, R172.reuse, R136, R4 ;  /* 0x00000088ac04723c */ /* 0x060ff00000001804 */
[C---:B------:R-:W-:Y:S01]  /*6780*/  HMMA.16816.F32 R8, R172.reuse, R138, R8 ;  /* 0x0000008aac08723c */ /* 0x040fe20000001808 */
[----:B------:R-:W5:Y:S07]  /*6790*/  LDSM.16.M88.4 R136, [R196+0xd100] ;  /* 0x00d10000c488783b */ /* 0x000f6e0000000200 */
[C---:B------:R-:W-:Y:S08]  /*67a0*/  HMMA.16816.F32 R12, R172.reuse, R140, R12 ;  /* 0x0000008cac0c723c */ /* 0x040ff0000000180c */
[C---:B------:R-:W-:Y:S01]  /*67b0*/  HMMA.16816.F32 R16, R172.reuse, R142, R16 ;  /* 0x0000008eac10723c */ /* 0x040fe20000001810 */
[----:B------:R-:W1:Y:S07]  /*67c0*/  LDSM.16.M88.4 R140, [R196+0xd900] ;  /* 0x00d90000c48c783b */ /* 0x000e6e0000000200 */
[C---:B------:R-:W-:Y:S08]  /*67d0*/  HMMA.16816.F32 R20, R172.reuse, R144, R20 ;  /* 0x00000090ac14723c */ /* 0x040ff00000001814 */
[C---:B------:R-:W-:Y:S01]  /*67e0*/  HMMA.16816.F32 R24, R172.reuse, R146, R24 ;  /* 0x00000092ac18723c */ /* 0x040fe20000001818 */
[----:B------:R-:W3:Y:S07]  /*67f0*/  LDSM.16.M88.4 R144, [R209] ;  /* 0x00000000d190783b */ /* 0x000eee0000000200 */
[C---:B------:R-:W-:Y:S08]  /*6800*/  HMMA.16816.F32 R28, R172.reuse, R148, R28 ;  /* 0x00000094ac1c723c */ /* 0x040ff0000000181c */
[C---:B------:R-:W-:Y:S01]  /*6810*/  HMMA.16816.F32 R32, R172.reuse, R150, R32 ;  /* 0x00000096ac20723c */ /* 0x040fe20000001820 */
[----:B------:R-:W4:Y:S07]  /*6820*/  LDSM.16.M88.4 R148, [R208] ;  /* 0x00000000d094783b */ /* 0x000f2e0000000200 */
[C---:B--2---:R-:W-:Y:S08]  /*6830*/  HMMA.16816.F32 R36, R172.reuse, R156, R36 ;  /* 0x0000009cac24723c */ /* 0x044ff00000001824 */
[C---:B------:R-:W-:Y:S01]  /*6840*/  HMMA.16816.F32 R40, R172.reuse, R158, R40 ;  /* 0x0000009eac28723c */ /* 0x040fe20000001828 */
[----:B------:R-:W-:Y:S07]  /*6850*/  LDSM.16.M88.4 R156, [R205] ;  /* 0x00000000cd9c783b */ /* 0x000fee0000000200 */
[C---:B-1----:R-:W-:Y:S08]  /*6860*/  HMMA.16816.F32 R44, R172.reuse, R72, R44 ;  /* 0x00000048ac2c723c */ /* 0x042ff0000000182c */
[----:B------:R-:W-:Y:S01]  /*6870*/  HMMA.16816.F32 R48, R172, R74, R48 ;  /* 0x0000004aac30723c */ /* 0x000fe20000001830 */
[----:B------:R-:W1:Y:S07]  /*6880*/  LDSM.16.M88.4 R72, [R207] ;  /* 0x00000000cf48783b */ /* 0x000e6e0000000200 */
[C---:B---3--:R-:W-:Y:S08]  /*6890*/  HMMA.16816.F32 R4, R176.reuse, R132, R4 ;  /* 0x00000084b004723c */ /* 0x048ff00000001804 */
[C---:B------:R-:W-:Y:S01]  /*68a0*/  HMMA.16816.F32 R8, R176.reuse, R134, R8 ;  /* 0x00000086b008723c */ /* 0x040fe20000001808 */
[----:B------:R-:W2:Y:S07]  /*68b0*/  LDSM.16.M88.4 R132, [R206] ;  /* 0x00000000ce84783b */ /* 0x000eae0000000200 */
[C---:B------:R-:W-:Y:S08]  /*68c0*/  HMMA.16816.F32 R12, R176.reuse, R160, R12 ;  /* 0x000000a0b00c723c */ /* 0x040ff0000000180c */
[C---:B------:R-:W-:Y:S01]  /*68d0*/  HMMA.16816.F32 R16, R176.reuse, R162, R16 ;  /* 0x000000a2b010723c */ /* 0x040fe20000001810 */
[----:B------:R-:W3:Y:S07]  /*68e0*/  LDSM.16.M88.4 R160, [R204] ;  /* 0x00000000cca0783b */ /* 0x000eee0000000200 */
[C---:B----4-:R-:W-:Y:S08]  /*68f0*/  HMMA.16816.F32 R20, R176.reuse, R164, R20 ;  /* 0x000000a4b014723c */ /* 0x050ff00000001814 */
[C---:B------:R-:W-:Y:S01]  /*6900*/  HMMA.16816.F32 R24, R176.reuse, R166, R24 ;  /* 0x000000a6b018723c */ /* 0x040fe20000001818 */
[----:B------:R-:W4:Y:S07]  /*6910*/  LDSM.16.M88.4 R164, [R202+0xb100] ;  /* 0x00b10000caa4783b */ /* 0x000f2e0000000200 */
        /* <DEDUP_REMOVED lines=9> */
[C---:B------:R-:W-:Y:S08]  /*69b0*/  HMMA.16816.F32 R4, R180.reuse, R144, R4 ;  /* 0x00000090b404723c */ /* 0x040ff00000001804 */
[C---:B------:R-:W-:Y:S01]  /*69c0*/  HMMA.16816.F32 R8, R180.reuse, R146, R8 ;  /* 0x00000092b408723c */ /* 0x040fe20000001808 */
[----:B------:R-:W3:Y:S07]  /*69d0*/  LDSM.16.M88.4 R144, [R202+0xc900] ;  /* 0x00c90000ca90783b */ /* 0x000eee0000000200 */
        /* <DEDUP_REMOVED lines=10> */
[C---:B---3--:R-:W-:Y:S08]  /*6a80*/  HMMA.16816.F32 R44, R180.reuse, R160, R44 ;  /* 0x000000a0b42c723c */ /* 0x048ff0000000182c */
[----:B------:R-:W-:Y:S08]  /*6a90*/  HMMA.16816.F32 R48, R180, R162, R48 ;  /* 0x000000a2b430723c */ /* 0x000ff00000001830 */
        /* <DEDUP_REMOVED lines=41> */
[----:B------:R-:W1:Y:S10]  /*6d30*/  MUFU.TANH R146, R18 ;  /* 0x0000001200927308 */ /* 0x000e740000002400 */
[----:B------:R-:W1:Y:S01]  /*6d40*/  MUFU.TANH R135, R12 ;  /* 0x0000000c00877308 */ /* 0x000e620000002400 */
[----:B-----5:R-:W5:Y:S01]  /*6d50*/  LDSM.16.M88.4 R8, [R199+0x4800] ;  /* 0x00480000c708783b */ /* 0x020f620000000200 */
[C---:B----4-:R-:W-:Y:S08]  /*6d60*/  HMMA.16816.F32 R20, R192.reuse, R4, R20 ;  /* 0x00000004c014723c */ /* 0x050ff00000001814 */
[----:B------:R-:W4:Y:S01]  /*6d70*/  MUFU.TANH R134, R13 ;  /* 0x0000000d00867308 */ /* 0x000f220000002400 */
[C---:B------:R-:W-:Y:S01]  /*6d80*/  HMMA.16816.F32 R24, R192.reuse, R6, R24 ;  /* 0x00000006c018723c */ /* 0x040fe20000001818 */
[----:B------:R-:W1:Y:S08]  /*6d90*/  LDSM.16.M88.4 R4, [R199+0x5000] ;  /* 0x00500000c704783b */ /* 0x000e700000000200 */
[----:B------:R-:W1:Y:S06]  /*6da0*/  MUFU.TANH R149, R14 ;  /* 0x0000000e00957308 */ /* 0x000e6c0000002400 */
[----:B------:R-:W-:Y:S04]  /*6db0*/  FMUL.FTZ R20, R20, c[0x0][0x320] ;  /* 0x0000c80014147a20 */ /* 0x000fe80000410000 */
[----:B------:R-:W1:Y:S01]  /*6dc0*/  MUFU.TANH R148, R15 ;  /* 0x0000000f00947308 */ /* 0x000e620000002400 */
[----:B------:R-:W-:Y:S02]  /*6dd0*/  FMUL.FTZ R21, R21, c[0x0][0x320] ;  /* 0x0000c80015157a20 */ /* 0x000fe40000410000 */
[----:B------:R-:W-:Y:S02]  /*6de0*/  FMUL.FTZ R22, R22, c[0x0][0x320] ;  /* 0x0000c80016167a20 */ /* 0x000fe40000410000 */
[----:B------:R-:W-:Y:S02]  /*6df0*/  FMUL.FTZ R23, R23, c[0x0][0x320] ;  /* 0x0000c80017177a20 */ /* 0x000fe40000410000 */
[----:B------:R-:W-:Y:S02]  /*6e00*/  FMUL.FTZ R24, R24, c[0x0][0x320] ;  /* 0x0000c80018187a20 */ /* 0x000fe40000410000 */
[----:B------:R-:W-:Y:S01]  /*6e10*/  FMUL.FTZ R25, R25, c[0x0][0x320] ;  /* 0x0000c80019197a20 */ /* 0x000fe20000410000 */
[----:B------:R-:W2:Y:S01]  /*6e20*/  MUFU.TANH R133, R16 ;  /* 0x0000001000857308 */ /* 0x000ea20000002400 */
[----:B------:R-:W-:Y:S02]  /*6e30*/  FMUL.FTZ R26, R26, c[0x0][0x320] ;  /* 0x0000c8001a1a7a20 */ /* 0x000fe40000410000 */
[----:B------:R-:W-:Y:S01]  /*6e40*/  FMUL.FTZ R27, R27, c[0x0][0x320] ;  /* 0x0000c8001b1b7a20 */ /* 0x000fe20000410000 */
[C---:B-----5:R-:W-:Y:S06]  /*6e50*/  HMMA.16816.F32 R28, R192.reuse, R8, R28 ;  /* 0x00000008c01c723c */ /* 0x060fec000000181c */
[----:B------:R-:W2:Y:S02]  /*6e60*/  MUFU.TANH R132, R17 ;  /* 0x0000001100847308 */ /* 0x000ea40000002400 */
[C---:B------:R-:W-:Y:S01]  /*6e70*/  HMMA.16816.F32 R32, R192.reuse, R10, R32 ;  /* 0x0000000ac020723c */ /* 0x040fe20000001820 */
[----:B------:R-:W5:Y:S01]  /*6e80*/  LDSM.16.M88.4 R8, [R199+0x5800] ;  /* 0x00580000c708783b */ /* 0x000f620000000200 */
[----:B------:R-:W-:Y:S06]  /*6e90*/  DEPBAR.LE SB0, 0x0 ;  /* 0x000080000000791a */ /* 0x000fec0000000000 */
[----:B------:R-:W2:Y:S01]  /*6ea0*/  MUFU.TANH R145, R19 ;  /* 0x0000001300917308 */ /* 0x000ea20000002400 */
[----:B------:R-:W-:Y:S01]  /*6eb0*/  BAR.SYNC.DEFER_BLOCKING 0x0 ;  /* 0x0000000000007b1d */ /* 0x000fe20000010000 */
[C---:B-1----:R-:W-:Y:S06]  /*6ec0*/  HMMA.16816.F32 R36, R192.reuse, R4, R36 ;  /* 0x00000004c024723c */ /* 0x042fec0000001824 */
[----:B------:R-:W-:Y:S02]  /*6ed0*/  FMUL.FTZ R28, R28, c[0x0][0x320] ;  /* 0x0000c8001c1c7a20 */ /* 0x000fe40000410000 */
[----:B------:R-:W1:Y:S01]  /*6ee0*/  MUFU.TANH R75, R20 ;  /* 0x00000014004b7308 */ /* 0x000e620000002400 */
[C---:B------:R-:W-:Y:S03]  /*6ef0*/  HMMA.16816.F32 R40, R192.reuse, R6, R40 ;  /* 0x00000006c028723c */ /* 0x040fe60000001828 */
        /* <DEDUP_REMOVED lines=8> */
[----:B------:R-:W1:Y:S01]  /*6f80*/  MUFU.TANH R73, R21 ;  /* 0x0000001500497308 */ /* 0x000e620000002400 */
[----:B------:R-:W-:Y:S01]  /*6f90*/  FMUL.FTZ R38, R38, c[0x0][0x320] ;  /* 0x0000c80026267a20 */ /* 0x000fe20000410000 */
[C---:B-----5:R-:W-:Y:S03]  /*6fa0*/  HMMA.16816.F32 R44, R192.reuse, R8, R44 ;  /* 0x00000008c02c723c */ /* 0x060fe6000000182c */
[----:B------:R-:W-:Y:S02]  /*6fb0*/  FMUL.FTZ R39, R39, c[0x0][0x320] ;  /* 0x0000c80027277a20 */ /* 0x000fe40000410000 */
[----:B------:R-:W-:Y:S03]  /*6fc0*/  FMUL.FTZ R42, R42, c[0x0][0x320] ;  /* 0x0000c8002a2a7a20 */ /* 0x000fe60000410000 */
        /* <DEDUP_REMOVED lines=13> */
[----:B-----5:R-:W-:Y:S02]  /*70a0*/  FMUL.FTZ R36, R48, c[0x0][0x320] ;  /* 0x0000c80030247a20 */ /* 0x020fe40000410000 */
[----:B------:R-:W-:Y:S02]  /*70b0*/  FMUL.FTZ R35, R49, c[0x0][0x320] ;  /* 0x0000c80031237a20 */ /* 0x000fe40000410000 */
[----:B------:R-:W-:Y:S01]  /*70c0*/  FMUL.FTZ R50, R50, c[0x0][0x320] ;  /* 0x0000c80032327a20 */ /* 0x000fe20000410000 */
[----:B------:R-:W1:Y:S01]  /*70d0*/  MUFU.TANH R24, R24 ;  /* 0x0000001800187308 */ /* 0x000e620000002400 */
[----:B------:R-:W-:Y:S09]  /*70e0*/  FMUL.FTZ R51, R51, c[0x0][0x320] ;  /* 0x0000c80033337a20 */ /* 0x000ff20000410000 */
[----:B------:R-:W1:Y:S10]  /*70f0*/  MUFU.TANH R25, R25 ;  /* 0x0000001900197308 */ /* 0x000e740000002400 */
        /* <DEDUP_REMOVED lines=9> */
[----:B------:R-:W1:Y:S10]  /*7190*/  MUFU.TANH R37, R37 ;  /* 0x0000002500257308 */ /* 0x000e740000002400 */
[----:B------:R-:W1:Y:S10]  /*71a0*/  MUFU.TANH R38, R38 ;  /* 0x0000002600267308 */ /* 0x000e740000002400 */
[----:B------:R-:W1:Y:S10]  /*71b0*/  MUFU.TANH R39, R39 ;  /* 0x0000002700277308 */ /* 0x000e740000002400 */
[----:B------:R1:W1:Y:S10]  /*71c0*/  MUFU.TANH R17, R40 ;  /* 0x0000002800117308 */ /* 0x0002740000002400 */
[----:B------:R1:W1:Y:S10]  /*71d0*/  MUFU.TANH R16, R41 ;  /* 0x0000002900107308 */ /* 0x0002740000002400 */
        /* <DEDUP_REMOVED lines=9> */
[----:B------:R-:W1:Y:S01]  /*7270*/  MUFU.TANH R51, R51 ;  /* 0x0000003300337308 */ /* 0x000e620000002400 */
[----:B------:R-:W-:-:S05]  /*7280*/  @!P0 BRA `(.L_x_256) ;  /* 0x000003f000008947 */ /* 0x000fca0003800000 */
[----:B--234-:R-:W2:Y:S01]  /*7290*/  LDL R0, [R1+0x10] ;  /* 0x0000100001007983 */ /* 0x01cea20000100800 */
[----:B------:R-:W-:Y:S01]  /*72a0*/  IMAD.MOV.U32 R216, RZ, RZ, RZ ;  /* 0x000000ffffd87224 */ /* 0x000fe200078e00ff */
[----:B------:R-:W-:Y:S02]  /*72b0*/  IADD3 R12, -R215, 0x10, RZ ;  /* 0x00000010d70c7810 */ /* 0x000fe40007ffe1ff */
[----:B------:R-:W3:Y:S02]  /*72c0*/  LDL.64 R224, [R1+0x18] ;  /* 0x0000180001e07983 */ /* 0x000ee40000100a00 */
[----:B------:R-:W-:Y:S02]  /*72d0*/  LOP3.LUT R12, R12, 0xf, RZ, 0xc0, !PT ;  /* 0x0000000f0c0c7812 */ /* 0x000fe400078ec0ff */
[----:B------:R-:W4:Y:S04]  /*72e0*/  LDL R223, [R1+0x20] ;  /* 0x0000200001df7983 */ /* 0x000f280000100800 */
[----:B------:R-:W5:Y:S01]  /*72f0*/  S2R R227, SR_CTAID.Y ;  /* 0x0000000000e37919 */ /* 0x000f620000002600 */
[----:B--2---:R-:W-:Y:S05]  /*7300*/  IMAD R2, R218, 0x60, R0 ;  /* 0x00000060da027824 */ /* 0x004fea00078e0200 */
[----:B------:R-:W-:Y:S05]  /*7310*/  IADD3 R2, R2, -0x60, R231 ;  /* 0xffffffa002027810 */ /* 0x000fea0007ffe0e7 */
[----:B------:R-:W-:Y:S04]  /*7320*/  @P5 IMAD.HI.U32 R3, R2, c[0x0][0x2bc], RZ ;  /* 0x0000af0002035a27 */ /* 0x000fe800078e00ff */
[----:B------:R-:W-:Y:S01]  /*7330*/  IMAD.MOV.U32 R0, RZ, RZ, R2 ;  /* 0x000000ffff007224 */ /* 0x000fe200078e0002 */
[----:B------:R-:W-:Y:S04]  /*7340*/  @P5 SHF.R.U32.HI R0, RZ, c[0x0][0x2c0], R3 ;  /* 0x0000b000ff005a19 */ /* 0x000fe80000011603 */
[C---:B---3--:R-:W-:Y:S01]  /*7350*/  @!P1 IADD3 R3, P0, R0.reuse, R224, RZ ;  /* 0x000000e000039210 */ /* 0x048fe20007f1e0ff */
[----:B-----5:R-:W-:Y:S03]  /*7360*/  IMAD.WIDE.U32 R224, R227, c[0x0][0x1e8], RZ ;  /* 0x00007a00e3e07a25 */ /* 0x020fe600078e00ff */
[----:B----4-:R-:W-:Y:S01]  /*7370*/  @!P1 LEA.HI.X.SX32 R5, R0, R223, 0x1, P0 ;  /* 0x000000df00059211 */ /* 0x010fe200000f0eff */
[----:B------:R-:W-:Y:S01]  /*7380*/  IMAD.MOV R0, RZ, RZ, -R0 ;  /* 0x000000ffff007224 */ /* 0x000fe200078e0a00 */
[C---:B------:R-:W-:Y:S02]  /*7390*/  @!P1 LEA R4, P0, R3.reuse, c[0x0][0x2a0], 0x2 ;  /* 0x0000a80003049a11 */ /* 0x040fe400078010ff */
[----:B------:R-:W-:Y:S01]  /*73a0*/  SHF.R.S32.HI R223, RZ, 0x1f, R227 ;  /* 0x0000001fffdf7819 */ /* 0x000fe200000114e3 */
[----:B------:R-:W-:Y:S01]  /*73b0*/  IMAD R217, R0, c[0x0][0x2b8], R2 ;  /* 0x0000ae0000d97a24 */ /* 0x000fe200078e0202 */
[----:B------:R-:W-:Y:S03]  /*73c0*/  @!P1 LEA.HI.X R5, R3, c[0x0][0x2a4], R5, 0x2, P0 ;  /* 0x0000a90003059a11 */ /* 0x000fe600000f1405 */
[----:B------:R-:W-:Y:S01]  /*73d0*/  IMAD.WIDE.U32 R2, R217, c[0x0][0x1e0], RZ ;  /* 0x00007800d9027a25 */ /* 0x000fe200078e00ff */
[----:B------:R-:W-:Y:S01]  /*73e0*/  SHF.R.S32.HI R0, RZ, 0x1f, R217 ;  /* 0x0000001fff007819 */ /* 0x000fe200000114d9 */
[----:B------:R-:W2:Y:S02]  /*73f0*/  @!P1 LDG.E R216, [R4.64] ;  /* 0x0000000604d89981 */ /* 0x000ea4000c1e1900 */
[----:B------:R-:W-:Y:S02]  /*7400*/  IMAD R223, R223, c[0x0][0x1e8], RZ ;  /* 0x00007a00dfdf7a24 */ /* 0x000fe400078e02ff */
[----:B------:R-:W-:Y:S02]  /*7410*/  IMAD R0, R0, c[0x0][0x1e0], RZ ;  /* 0x0000780000007a24 */ /* 0x000fe400078e02ff */
[----:B------:R-:W-:Y:S02]  /*7420*/  IMAD R223, R227, c[0x0][0x1ec], R223 ;  /* 0x00007b00e3df7a24 */ /* 0x000fe400078e02df */
[----:B------:R-:W-:Y:S02]  /*7430*/  IMAD R0, R217, c[0x0][0x1e4], R0 ;  /* 0x00007900d9007a24 */ /* 0x000fe400078e0200 */
[----:B------:R-:W-:Y:S02]  /*7440*/  IMAD.IADD R223, R225, 0x1, R223 ;  /* 0x00000001e1df7824 */ /* 0x000fe400078e02df */
[----:B------:R-:W-:Y:S01]  /*7450*/  IMAD.IADD R3, R3, 0x1, R0 ;  /* 0x0000000103037824 */ /* 0x000fe200078e0200 */
[----:B--2---:R-:W-:Y:S03]  /*7460*/  SHF.R.S32.HI R4, RZ, 0x1f, R216 ;  /* 0x0000001fff047819 */ /* 0x004fe600000114d8 */
[----:B------:R-:W-:Y:S04]  /*7470*/  IMAD.WIDE.U32 R2, R216, c[0x0][0x1f0], R2 ;  /* 0x00007c00d8027a25 */ /* 0x000fe800078e0002 */
[----:B------:R-:W-:Y:S01]  /*7480*/  IMAD R4, R4, c[0x0][0x1f0], RZ ;  /* 0x00007c0004047a24 */ /* 0x000fe200078e02ff */
[----:B------:R-:W-:Y:S03]  /*7490*/  IADD3 R0, P0, R224, R2, RZ ;  /* 0x00000002e0007210 */ /* 0x000fe60007f1e0ff */
[----:B------:R-:W-:Y:S05]  /*74a0*/  IMAD R4, R216, c[0x0][0x1f4], R4 ;  /* 0x00007d00d8047a24 */ /* 0x000fea00078e0204 */
[----:B------:R-:W-:Y:S02]  /*74b0*/  IADD3.X R3, R223, R3, R4, P0, !PT ;  /* 0x00000003df037210 */ /* 0x000fe400007fe404 */
[C---:B------:R-:W-:Y:S04]  /*74c0*/  LEA R2, P0, R0.reuse, c[0x0][0x1c8], 0x1 ;  /* 0x0000720000027a11 */ /* 0x040fe800078008ff */
[----:B------:R-:W-:Y:S01]  /*74d0*/  LEA.HI.X R0, R0, c[0x0][0x1cc], R3, 0x1, P0 ;  /* 0x0000730000007a11 */ /* 0x000fe200000f0c03 */
[----:B------:R-:W2:Y:S04]  /*74e0*/  SHFL.IDX PT, R14, R2, 0x2, 0x181f ;  /* 0x00581f00020e7f89 */ /* 0x000ea800000e0000 */
[----:B------:R-:W3:Y:S04]  /*74f0*/  SHFL.IDX PT, R15, R0, 0x2, 0x181f ;  /* 0x00581f00000f7f89 */ /* 0x000ee800000e0000 */
[----:B------:R-:W4:Y:S04]  /*7500*/  SHFL.IDX PT, R3, R2, RZ, 0x181f ;  /* 0x00181fff02037589 */ /* 0x000f2800000e0000 */
[----:B------:R-:W5:Y:S04]  /*7510*/  SHFL.IDX PT, R4, R0, RZ, 0x181f ;  /* 0x00181fff00047589 */ /* 0x000f6800000e0000 */
[----:B------:R-:W1:Y:S04]  /*7520*/  SHFL.IDX PT, R2, R2, 0x1, 0x181f ;  /* 0x00381f0002027f89 */ /* 0x000e6800000e0000 */
[----:B------:R-:W1:Y:S01]  /*7530*/  SHFL.IDX PT, R0, R0, 0x1, 0x181f ;  /* 0x00381f0000007f89 */ /* 0x000e6200000e0000 */
[----:B--2---:R-:W-:Y:S04]  /*7540*/  IADD3 R12, P2, P0, R12, R14, R220 ;  /* 0x0000000e0c0c7210 */ /* 0x004fe8000785e0dc */
[--C-:B---3--:R-:W-:Y:S02]  /*7550*/  IADD3.X R13, RZ, R15, R221.reuse, P2, P0 ;  /* 0x0000000fff0d7210 */ /* 0x108fe400017e04dd */
[----:B------:R-:W-:Y:S02]  /*7560*/  ISETP.GE.AND P2, PT, R226, c[0x0][0x1d4], PT ;  /* 0x00007500e2007a0c */ /* 0x000fe40003f46270 */
[CC--:B----4-:R-:W-:Y:S05]  /*7570*/  IADD3 R10, P0, R3.reuse, R241.reuse, RZ ;  /* 0x000000f1030a7210 */ /* 0x0d0fea0007f1e0ff */
[C-C-:B-----5:R-:W-:Y:S01]  /*7580*/  IMAD.X R11, R4.reuse, 0x1, R222.reuse, P0 ;  /* 0x00000001040b7824 */ /* 0x160fe200000e06de */
[-C--:B------:R-:W-:Y:S05]  /*7590*/  IADD3 R8, P0, R3, R220.reuse, RZ ;  /* 0x000000dc03087210 */ /* 0x080fea0007f1e0ff */
[----:B------:R2:W-:Y:S01]  /*75a0*/  LDGSTS.E.BYPASS.LTC128B.128 [R219+0x8100], [R10.64], !P2 ;  /* 0x081000000adb7fae */ /* 0x0005e2000d101d46 */
[--C-:B------:R-:W-:Y:S01]  /*75b0*/  IMAD.X R9, R4, 0x1, R221.reuse, P0 ;  /* 0x0000000104097824 */ /* 0x100fe200000e06dd */
[-C--:B-1----:R-:W-:Y:S04]  /*75c0*/  IADD3 R6, P0, R2, R241.reuse, RZ ;  /* 0x000000f102067210 */ /* 0x082fe80007f1e0ff */
[----:B------:R2:W-:Y:S01]  /*75d0*/  LDGSTS.E.BYPASS.LTC128B.128 [R219+0xb100], [R8.64], !P6 ;  /* 0x0b10000008db7fae */ /* 0x0005e2000f101d46 */
[--C-:B------:R-:W-:Y:S01]  /*75e0*/  IMAD.X R7, R0, 0x1, R222.reuse, P0 ;  /* 0x0000000100077824 */ /* 0x100fe200000e06de */
[----:B------:R-:W-:Y:S04]  /*75f0*/  IADD3 R4, P0, R2, R220, RZ ;  /* 0x000000dc02047210 */ /* 0x000fe80007f1e0ff */
[----:B------:R2:W-:Y:S01]  /*7600*/  LDGSTS.E.BYPASS.LTC128B.128 [R219+0x9100], [R6.64], !P2 ;  /* 0x0910000006db7fae */ /* 0x0005e2000d101d46 */
[----:B------:R-:W-:Y:S01]  /*7610*/  IMAD.X R5, R0, 0x1, R221, P0 ;  /* 0x0000000100057824 */ /* 0x000fe200000e06dd */
[----:B------:R-:W-:Y:S04]  /*7620*/  IADD3 R2, P0, R14, R241, RZ ;  /* 0x000000f10e027210 */ /* 0x000fe80007f1e0ff */
[----:B------:R2:W-:Y:S01]  /*7630*/  LDGSTS.E.BYPASS.LTC128B.128 [R219+0xc100], [R4.64], !P6 ;  /* 0x0c10000004db7fae */ /* 0x0005e2000f101d46 */
[----:B------:R-:W-:Y:S01]  /*7640*/  IMAD.X R3, R15, 0x1, R222, P0 ;  /* 0x000000010f037824 */ /* 0x000fe200000e06de */
[----:B------:R-:W-:Y:S04]  /*7650*/  ISETP.NE.U32.AND P0, PT, R215, RZ, PT ;  /* 0x000000ffd700720c */ /* 0x000fe80003f05070 */
[----:B------:R2:W-:Y:S09]  /*7660*/  LDGSTS.E.BYPASS.LTC128B.128 [R219+0xa100], [R2.64], !P2 ;  /* 0x0a10000002db7fae */ /* 0x0005f2000d101d46 */
[----:B------:R2:W-:Y:S02]  /*7670*/  LDGSTS.E.BYPASS.LTC128B.128.ZFILL [R219+0xd100], [R12.64], P0 ;  /* 0x0d1000000cdb7fae */ /* 0x0005e40008141d46 */
.L_x_256:
[----:B--234-:R-:W2:Y:S04]  /*7680*/  LDL R2, [R1+0x8] ;  /* 0x0000080001027983 */ /* 0x01cea80000100800 */
[----:B------:R-:W3:Y:S04]  /*7690*/  LDL R165, [R1+0x4] ;  /* 0x0000040001a57983 */ /* 0x000ee80000100800 */
[----:B------:R-:W4:Y:S04]  /*76a0*/  LDL R166, [R1] ;  /* 0x0000000001a67983 */ /* 0x000f280000100800 */
[----:B------:R-:W0:Y:S01]  /*76b0*/  LDGDEPBAR ;  /* 0x00000000000079af */ /* 0x000e220000000000 */
[----:B--2---:R-:W-:Y:S04]  /*76c0*/  @P4 IMAD.HI.U32 R0, R2, c[0x0][0x2c8], RZ ;  /* 0x0000b20002004a27 */ /* 0x004fe800078e00ff */
[----:B------:R-:W-:Y:S01]  /*76d0*/  IMAD.MOV.U32 R5, RZ, RZ, R2 ;  /* 0x000000ffff057224 */ /* 0x000fe200078e0002 */
[----:B------:R-:W-:Y:S01]  /*76e0*/  @P4 SHF.R.U32.HI R5, RZ, c[0x0][0x2cc], R0 ;  /* 0x0000b300ff054a19 */ /* 0x000fe20000011600 */
[----:B------:R-:W-:Y:S04]  /*76f0*/  IMAD R0, R218, -0x60, RZ ;  /* 0xffffffa0da007824 */ /* 0x000fe800078e02ff */
[----:B------:R-:W2:Y:S01]  /*7700*/  SHFL.IDX PT, R4, R5, RZ, 0x1c1f ;  /* 0x001c1fff05047589 */ /* 0x000ea200000e0000 */
[----:B---3--:R-:W-:Y:S04]  /*7710*/  IADD3 R2, -R165, 0x1, R0 ;  /* 0x00000001a5027810 */ /* 0x008fe80007ffe100 */
[----:B----4-:R-:W-:Y:S04]  /*7720*/  IADD3 R2, -R166, R2, R252 ;  /* 0x00000002a6027210 */ /* 0x010fe80007ffe1fc */
[C---:B------:R-:W-:Y:S02]  /*7730*/  IADD3 R7, R2.reuse, c[0x0][0x328], RZ ;  /* 0x0000ca0002077a10 */ /* 0x040fe40007ffe0ff */
[----:B------:R-:W-:Y:S03]  /*7740*/  IADD3 R6, R2, UR4, RZ ;  /* 0x0000000402067c10 */ /* 0x000fe6000fffe0ff */
[--C-:B--2---:R-:W-:Y:S02]  /*7750*/  IMAD.IADD R3, R7, 0x1, R4.reuse ;  /* 0x0000000107037824 */ /* 0x104fe400078e0204 */
[----:B------:R-:W-:Y:S01]  /*7760*/  IMAD.IADD R2, R6, 0x1, R4 ;  /* 0x0000000106027824 */ /* 0x000fe200078e0204 */
[----:B------:R-:W-:-:S05]  /*7770*/  @!P3 BRA `(.L_x_257) ;  /* 0x000001800000b947 */ /* 0x000fca0003800000 */
[----:B------:R-:W-:Y:S01]  /*7780*/  IADD3 R4, -R166, R252, R4 ;  /* 0x000000fca6047210 */ /* 0x000fe20007ffe104 */
[----:B------:R-:W-:Y:S03]  /*7790*/  BSSY B0, `(.L_x_258) ;  /* 0x0000011000007945 */ /* 0x000fe60003800000 */
        /* <DEDUP_REMOVED lines=11> */
.L_x_259:
[----:B------:R-:W-:Y:S04]  /*7850*/  MOV R8, c[0x0][0x32c] ;  /* 0x0000cb0000087a02 */ /* 0x000fe80000000f00 */
[----:B------:R-:W-:Y:S11]  /*7860*/  ISETP.NE.AND P0, PT, R8, 0x1, PT ;  /* 0x000000010800780c */ /* 0x000ff60003f05270 */
[----:B------:R-:W-:Y:S02]  /*7870*/  @!UPT UIADD3 URZ, URZ, URZ, URZ ;  /* 0x0000003f3f3ff290 */ /* 0x000fe4000fffe03f */
[----:B------:R-:W-:Y:S05]  /*7880*/  @P0 IMAD.HI.U32 R8, R4, c[0x0][0x330], RZ ;  /* 0x0000cc0004080a27 */ /* 0x000fea00078e00ff */
[----:B------:R-:W-:Y:S02]  /*7890*/  @P0 SHF.R.U32.HI R4, RZ, c[0x0][0x334], R8 ;  /* 0x0000cd00ff040a19 */ /* 0x000fe40000011608 */
.L_x_260:
[----:B------:R-:W-:Y:S05]  /*78a0*/  BSYNC B0 ;  /* 0x0000000000007941 */ /* 0x000fea0003800000 */
.L_x_258:
[----:B------:R-:W-:Y:S04]  /*78b0*/  IMAD.IADD R8, R0, 0x1, -R165 ;  /* 0x0000000100087824 */ /* 0x000fe800078e0aa5 */
[----:B------:R-:W-:Y:S05]  /*78c0*/  IMAD R4, R4, c[0x0][0x32c], R8 ;  /* 0x0000cb0004047a24 */ /* 0x000fea00078e0208 */
[----:B------:R-:W-:Y:S02]  /*78d0*/  IADD3 R8, R4, c[0x0][0x32c], RZ ;  /* 0x0000cb0004087a10 */ /* 0x000fe40007ffe0ff */
[----:B------:R-:W-:Y:S02]  /*78e0*/  IMNMX R2, R2, R4, !PT ;  /* 0x0000000402027217 */ /* 0x000fe40007800200 */
[----:B------:R-:W-:Y:S02]  /*78f0*/  IMNMX R3, R3, R8, PT ;  /* 0x0000000803037217 */ /* 0x000fe40003800200 */
.L_x_257:
[C---:B------:R-:W-:Y:S01]  /*7900*/  ISETP.GE.AND P0, PT, R0.reuse, 0x1, PT ;  /* 0x000000010000780c */ /* 0x040fe20003f06270 */
[----:B------:R-:W2:Y:S01]  /*7910*/  SHFL.IDX PT, R4, R5, 0x1, 0x1c1f ;  /* 0x003c1f0005047f89 */ /* 0x000ea200000e0000 */
[----:B------:R-:W-:Y:S02]  /*7920*/  ISETP.GE.AND P2, PT, R0, 0x2, PT ;  /* 0x000000020000780c */ /* 0x000fe40003f46270 */
[----:B------:R-:W-:Y:S02]  /*7930*/  P2R R9, PR, RZ, 0x1 ;  /* 0x00000001ff097803 */ /* 0x000fe40000000000 */
[C---:B------:R-:W-:Y:S02]  /*7940*/  ISETP.GT.AND P0, PT, R2.reuse, RZ, !P0 ;  /* 0x000000ff0200720c */ /* 0x040fe40004704270 */
[----:B------:R-:W-:Y:S02]  /*7950*/  P2R R13, PR, RZ, 0x4 ;  /* 0x00000004ff0d7803 */ /* 0x000fe40000000000 */
[----:B------:R-:W-:Y:S04]  /*7960*/  ISETP.LT.OR P0, PT, R3, 0x1, P0 ;  /* 0x000000010300780c */ /* 0x000fe80000701670 */
[----:B------:R-:W-:Y:S02]  /*7970*/  FSEL R8, R143, -INF , !P0 ;  /* 0xff8000008f087808 */ /* 0x000fe40004000000 */
[----:B------:R-:W-:Y:S02]  /*7980*/  ISETP.GT.AND P0, PT, R2, 0x1, !P2 ;  /* 0x000000010200780c */ /* 0x000fe40005704270 */
[----:B------:R-:W-:Y:S02]  /*7990*/  ISETP.GE.AND P2, PT, R0, 0x9, PT ;  /* 0x000000090000780c */ /* 0x000fe40003f46270 */
[----:B------:R-:W-:Y:S02]  /*79a0*/  ISETP.LT.OR P0, PT, R3, 0x2, P0 ;  /* 0x000000020300780c */ /* 0x000fe40000701670 */
[----:B------:R-:W-:Y:S02]  /*79b0*/  P2R R14, PR, RZ, 0x4 ;  /* 0x00000004ff0e7803 */ /* 0x000fe40000000000 */
[----:B------:R-:W-:Y:S02]  /*79c0*/  FSEL R10, R141, -INF , !P0 ;  /* 0xff8000008d0a7808 */ /* 0x000fe40004000000 */
[----:B------:R-:W-:Y:S02]  /*79d0*/  ISETP.GT.AND P0, PT, R2, 0x8, !P2 ;  /* 0x000000080200780c */ /* 0x000fe40005704270 */
[----:B------:R-:W-:Y:S02]  /*79e0*/  ISETP.GE.AND P2, PT, R0, 0xa, PT ;  /* 0x0000000a0000780c */ /* 0x000fe40003f46270 */
[C---:B------:R-:W-:Y:S02]  /*79f0*/  ISETP.LT.OR P0, PT, R3.reuse, 0x9, P0 ;  /* 0x000000090300780c */ /* 0x040fe40000701670 */
[----:B------:R-:W-:Y:S02]  /*7a00*/  P2R R15, PR, RZ, 0x4 ;  /* 0x00000004ff0f7803 */ /* 0x000fe40000000000 */
[----:B------:R-:W-:Y:S02]  /*7a10*/  FSEL R11, R140, -INF , !P0 ;  /* 0xff8000008c0b7808 */ /* 0x000fe40004000000 */
[----:B------:R-:W-:Y:S02]  /*7a20*/  ISETP.GT.AND P0, PT, R2, 0x9, !P2 ;  /* 0x000000090200780c */ /* 0x000fe40005704270 */
[----:B------:R-:W-:Y:S02]  /*7a30*/  ISETP.GE.AND P2, PT, R0, 0x11, PT ;  /* 0x000000110000780c */ /* 0x000fe40003f46270 */
[C---:B------:R-:W-:Y:S02]  /*7a40*/  ISETP.LT.OR P0, PT, R3.reuse, 0xa, P0 ;  /* 0x0000000a0300780c */ /* 0x040fe40000701670 */
[----:B-1----:R-:W-:Y:S02]  /*7a50*/  P2R R34, PR, RZ, 0x4 ;  /* 0x00000004ff227803 */ /* 0x002fe40000000000 */
        /* <DEDUP_REMOVED lines=93> */
[C---:B------:R-:W-:Y:S04]  /*8030*/  ISETP.LT.OR P0, PT, R3.reuse, 0x59, P0 ;  /* 0x000000590300780c */ /* 0x040fe80000701670 */
[----:B------:R-:W-:Y:S02]  /*8040*/  FSEL R170, R36, -INF , !P0 ;  /* 0xff80000024aa7808 */ /* 0x000fe40004000000 */
[----:B------:R-:W-:Y:S01]  /*8050*/  ISETP.GT.AND P0, PT, R2, 0x59, !P2 ;  /* 0x000000590200780c */ /* 0x000fe20005704270 */
[--C-:B--2---:R-:W-:Y:S03]  /*8060*/  IMAD.IADD R2, R6, 0x1, R4.reuse ;  /* 0x0000000106027824 */ /* 0x104fe600078e0204 */
[----:B------:R-:W-:Y:S01]  /*8070*/  ISETP.LT.OR P0, PT, R3, 0x5a, P0 ;  /* 0x0000005a0300780c */ /* 0x000fe20000701670 */
[----:B------:R-:W-:Y:S03]  /*8080*/  IMAD.IADD R3, R7, 0x1, R4 ;  /* 0x0000000107037824 */ /* 0x000fe600078e0204 */
[----:B------:R-:W-:Y:S01]  /*8090*/  FSEL R171, R35, -INF , !P0 ;  /* 0xff80000023ab7808 */ /* 0x000fe20004000000 */
        /* <DEDUP_REMOVED lines=14> */
.L_x_263:
[----:B------:R-:W-:Y:S04]  /*8180*/  MOV R5, c[0x0][0x32c] ;  /* 0x0000cb0000057a02 */ /* 0x000fe80000000f00 */
[----:B------:R-:W-:Y:S11]  /*8190*/  ISETP.NE.AND P0, PT, R5, 0x1, PT ;  /* 0x000000010500780c */ /* 0x000ff60003f05270 */
[----:B------:R-:W-:Y:S02]  /*81a0*/  @!UPT UIADD3 URZ, URZ, URZ, URZ ;  /* 0x0000003f3f3ff290 */ /* 0x000fe4000fffe03f */
[----:B------:R-:W-:Y:S05]  /*81b0*/  @P0 IMAD.HI.U32 R5, R4, c[0x0][0x330], RZ ;  /* 0x0000cc0004050a27 */ /* 0x000fea00078e00ff */
[----:B------:R-:W-:Y:S02]  /*81c0*/  @P0 SHF.R.U32.HI R4, RZ, c[0x0][0x334], R5 ;  /* 0x0000cd00ff040a19 */ /* 0x000fe40000011605 */
.L_x_264:
[----:B------:R-:W-:Y:S05]  /*81d0*/  BSYNC B0 ;  /* 0x0000000000007941 */ /* 0x000fea0003800000 */
.L_x_262:
[----:B------:R-:W-:Y:S04]  /*81e0*/  IMAD.IADD R0, R0, 0x1, -R165 ;  /* 0x0000000100007824 */ /* 0x000fe800078e0aa5 */
[----:B------:R-:W-:Y:S05]  /*81f0*/  IMAD R4, R4, c[0x0][0x32c], R0 ;  /* 0x0000cb0004047a24 */ /* 0x000fea00078e0200 */
[----:B------:R-:W-:Y:S02]  /*8200*/  IADD3 R0, R4, c[0x0][0x32c], RZ ;  /* 0x0000cb0004007a10 */ /* 0x000fe40007ffe0ff */
[----:B------:R-:W-:Y:S02]  /*8210*/  IMNMX R2, R2, R4, !PT ;  /* 0x0000000402027217 */ /* 0x000fe40007800200 */
[----:B------:R-:W-:Y:S02]  /*8220*/  IMNMX R3, R3, R0, PT ;  /* 0x0000000003037217 */ /* 0x000fe40003800200 */
.L_x_261:
[----:B------:R-:W-:Y:S02]  /*8230*/  ISETP.NE.AND P0, PT, R9, RZ, PT ;  /* 0x000000ff0900720c */ /* 0x000fe40003f05270 */
[----:B------:R-:W-:Y:S02]  /*8240*/  FMNMX.FTZ R0, R8, R69, !PT ;  /* 0x0000004508007209 */ /* 0x000fe40007810000 */
[----:B------:R-:W-:Y:S02]  /*8250*/  ISETP.GT.AND P0, PT, R2, RZ, !P0 ;  /* 0x000000ff0200720c */ /* 0x000fe40004704270 */
[----:B------:R-:W-:Y:S02]  /*8260*/  FMNMX.FTZ R0, R10, R0, !PT ;  /* 0x000000000a007209 */ /* 0x000fe40007810000 */
[----:B------:R-:W-:Y:S02]  /*8270*/  ISETP.LT.OR P0, PT, R3, 0x1, P0 ;  /* 0x000000010300780c */ /* 0x000fe40000701670 */
[----:B------:R-:W-:Y:S02]  /*8280*/  FMNMX.FTZ R0, R11, R0, !PT ;  /* 0x000000000b007209 */ /* 0x000fe40007810000 */
[----:B------:R-:W-:Y:S02]  /*8290*/  FSEL R4, R160, -INF , !P0 ;  /* 0xff800000a0047808 */ /* 0x000fe40004000000 */
[----:B------:R-:W-:Y:S02]  /*82a0*/  ISETP.NE.AND P0, PT, R13, RZ, PT ;  /* 0x000000ff0d00720c */ /* 0x000fe40003f05270 */
[----:B------:R-:W-:Y:S02]  /*82b0*/  FMNMX.FTZ R0, R12, R0, !PT ;  /* 0x000000000c007209 */ /* 0x000fe40007810000 */
[----:B------:R-:W-:Y:S02]  /*82c0*/  ISETP.GT.AND P0, PT, R2, 0x1, !P0 ;  /* 0x000000010200780c */ /* 0x000fe40004704270 */
        /* <DEDUP_REMOVED lines=20> */
[C---:B------:R-:W-:Y:S02]  /*8410*/  ISETP.GT.AND P0, PT, R2.reuse, 0x10, !P0 ;  /* 0x000000100200780c */ /* 0x040fe40004704270 */
        /* <DEDUP_REMOVED lines=40> */
[----:B------:R-:W-:Y:S01]  /*86a0*/  FMNMX.FTZ R6, R138, R6, !PT ;  /* 0x000000068a067209 */ /* 0x000fe20007810000 */
[----:B------:R-:W-:Y:S01]  /*86b0*/  LDSM.16.MT88.4 R28, [R201+0x100] ;  /* 0x00010000c91c783b */ /* 0x000fe20000004200 */
        /* <DEDUP_REMOVED lines=9> */
[C---:B------:R-:W-:Y:S04]  /*8750*/  ISETP.LT.OR P0, PT, R3.reuse, 0x2a, P0 ;  /* 0x0000002a0300780c */ /* 0x040fe80000701670 */
[----:B------:R-:W-:Y:S02]  /*8760*/  FSEL R142, R142, -INF , !P0 ;  /* 0xff8000008e8e7808 */ /* 0x000fe40004000000 */
[----:B------:R-:W-:Y:S02]  /*8770*/  ISETP.NE.AND P0, PT, R26, RZ, PT ;  /* 0x000000ff1a00720c */ /* 0x000fe40003f05270 */
[----:B------:R-:W-:Y:S02]  /*8780*/  FMNMX.FTZ R6, R142, R6, !PT ;  /* 0x000000068e067209 */ /* 0x000fe40007810000 */
[----:B------:R-:W-:Y:S04]  /*8790*/  ISETP.GT.AND P0, PT, R2, 0x30, !P0 ;  /* 0x000000300200780c */ /* 0x000fe80004704270 */
[----:B------:R-:W-:Y:S04]  /*87a0*/  ISETP.LT.OR P0, PT, R3, 0x31, P0 ;  /* 0x000000310300780c */ /* 0x000fe80000701670 */
[----:B------:R-:W-:Y:S02]  /*87b0*/  FSEL R145, R74, -INF , !P0 ;  /* 0xff8000004a917808 */ /* 0x000fe40004000000 */
[----:B------:R-:W-:Y:S02]  /*87c0*/  ISETP.NE.AND P0, PT, R25, RZ, PT ;  /* 0x000000ff1900720c */ /* 0x000fe40003f05270 */
[----:B------:R-:W-:Y:S02]  /*87d0*/  FMNMX.FTZ R6, R145, R6, !PT ;  /* 0x0000000691067209 */ /* 0x000fe40007810000 */
[----:B------:R-:W-:Y:S04]  /*87e0*/  ISETP.GT.AND P0, PT, R2, 0x31, !P0 ;  /* 0x000000310200780c */ /* 0x000fe80004704270 */
        /* <DEDUP_REMOVED lines=10> */
[----:B------:R-:W-:Y:S04]  /*8890*/  ISETP.LT.OR P0, PT, R3, 0x3a, P0 ;  /* 0x0000003a0300780c */ /* 0x000fe80000701670 */
[----:B------:R-:W-:Y:S02]  /*88a0*/  FSEL R149, R68, -INF , !P0 ;  /* 0xff80000044957808 */ /* 0x000fe40004000000 */
[----:B------:R-:W-:Y:S01]  /*88b0*/  ISETP.NE.AND P0, PT, R22, RZ, PT ;  /* 0x000000ff1600720c */ /* 0x000fe20003f05270 */
[----:B------:R-:W1:Y:S01]  /*88c0*/  SHFL.BFLY PT, R68, R0, 0x2, 0x1f ;  /* 0x0c401f0000447f89 */ /* 0x000e6200000e0000 */
[----:B------:R-:W-:Y:S02]  /*88d0*/  FMNMX.FTZ R6, R149, R6, !PT ;  /* 0x0000000695067209 */ /* 0x000fe40007810000 */
[----:B------:R-:W-:Y:S04]  /*88e0*/  ISETP.GT.AND P0, PT, R2, 0x40, !P0 ;  /* 0x000000400200780c */ /* 0x000fe80004704270 */
[----:B------:R-:W-:Y:S04]  /*88f0*/  ISETP.LT.OR P0, PT, R3, 0x41, P0 ;  /* 0x000000410300780c */ /* 0x000fe80000701670 */
[----:B------:R-:W-:Y:S02]  /*8900*/  FSEL R156, R38, -INF , !P0 ;  /* 0xff800000269c7808 */ /* 0x000fe40004000000 */
[----:B------:R-:W-:Y:S02]  /*8910*/  ISETP.NE.AND P0, PT, R21, RZ, PT ;  /* 0x000000ff1500720c */ /* 0x000fe40003f05270 */
[----:B------:R-:W-:Y:S02]  /*8920*/  FMNMX.FTZ R6, R156, R6, !PT ;  /* 0x000000069c067209 */ /* 0x000fe40007810000 */
[----:B------:R-:W-:Y:S04]  /*8930*/  ISETP.GT.AND P0, PT, R2, 0x41, !P0 ;  /* 0x000000410200780c */ /* 0x000fe80004704270 */
[----:B------:R-:W-:Y:S02]  /*8940*/  ISETP.LT.OR P0, PT, R3, 0x42, P0 ;  /* 0x000000420300780c */ /* 0x000fe40000701670 */
[----:B-1----:R-:W-:Y:S02]  /*8950*/  FMNMX.FTZ R68, R0, R68, !PT ;  /* 0x0000004400447209 */ /* 0x002fe40007810000 */
[----:B------:R-:W-:Y:S02]  /*8960*/  FSEL R158, R39, -INF , !P0 ;  /* 0xff800000279e7808 */ /* 0x000fe40004000000 */
[----:B------:R-:W-:Y:S01]  /*8970*/  ISETP.NE.AND P0, PT, R20, RZ, PT ;  /* 0x000000ff1400720c */ /* 0x000fe20003f05270 */
[----:B------:R-:W-:Y:S01]  /*8980*/  LDSM.16.MT88.4 R36, [R200+0x100] ;  /* 0x00010000c824783b */ /* 0x000fe20000004200 */
[----:B------:R-:W-:Y:S02]  /*8990*/  FMNMX.FTZ R6, R158, R6, !PT ;  /* 0x000000069e067209 */ /* 0x000fe40007810000 */
[----:B------:R-:W-:Y:S04]  /*89a0*/  ISETP.GT.AND P0, PT, R2, 0x48, !P0 ;  /* 0x000000480200780c */ /* 0x000fe80004704270 */
[----:B------:R-:W-:Y:S01]  /*89b0*/  ISETP.LT.OR P0, PT, R3, 0x49, P0 ;  /* 0x000000490300780c */ /* 0x000fe20000701670 */
[----:B------:R-:W-:Y:S03]  /*89c0*/  LDSM.16.MT88.4 R20, [R198+0x100] ;  /* 0x00010000c614783b */ /* 0x000fe60000004200 */
        /* <DEDUP_REMOVED lines=11> */
[----:B------:R-:W-:Y:S04]  /*8a80*/  ISETP.NE.AND P0, PT, R17, RZ, PT ;  /* 0x000000ff1100720c */ /* 0x000fe80003f05270 */
[----:B------:R-:W-:Y:S04]  /*8a90*/  ISETP.GT.AND P0, PT, R2, 0x51, !P0 ;  /* 0x000000510200780c */ /* 0x000fe80004704270 */
[----:B------:R-:W-:Y:S04]  /*8aa0*/  ISETP.LT.OR P0, PT, R3, 0x52, P0 ;  /* 0x000000520300780c */ /* 0x000fe80000701670 */
[----:B------:R-:W-:Y:S02]  /*8ab0*/  FSEL R166, R47, -INF , !P0 ;  /* 0xff8000002fa67808 */ /* 0x000fe40004000000 */
[----:B------:R-:W-:Y:S01]  /*8ac0*/  ISETP.NE.AND P0, PT, R16, RZ, PT ;  /* 0x000000ff1000720c */ /* 0x000fe20003f05270 */
[----:B------:R-:W-:Y:S03]  /*8ad0*/  LDSM.16.MT88.4 R44, [R197+0x3100] ;  /* 0x00310000c52c783b */ /* 0x000fe60000004200 */
[----:B------:R-:W-:Y:S04]  /*8ae0*/  ISETP.GT.AND P0, PT, R2, 0x58, !P0 ;  /* 0x000000580200780c */ /* 0x000fe80004704270 */
[----:B------:R-:W-:Y:S04]  /*8af0*/  ISETP.LT.OR P0, PT, R3, 0x59, P0 ;  /* 0x000000590300780c */ /* 0x000fe80000701670 */
[----:B------:R-:W-:Y:S02]  /*8b00*/  FSEL R167, R50, -INF , !P0 ;  /* 0xff80000032a77808 */ /* 0x000fe40004000000 */
[----:B------:R-:W-:Y:S02]  /*8b10*/  ISETP.GT.AND P0, PT, R2, 0x59, !P2 ;  /* 0x000000590200780c */ /* 0x000fe40005704270 */
[----:B------:R-:W-:Y:S02]  /*8b20*/  FMNMX.FTZ R2, R165, R6, !PT ;  /* 0x00000006a5027209 */ /* 0x000fe40007810000 */
[----:B------:R-:W-:Y:S02]  /*8b30*/  ISETP.LT.OR P0, PT, R3, 0x5a, P0 ;  /* 0x0000005a0300780c */ /* 0x000fe40000701670 */
[----:B------:R-:W1:Y:S01]  /*8b40*/  SHFL.BFLY PT, R3, R68, 0x1, 0x1f ;  /* 0x0c201f0044037f89 */ /* 0x000e6200000e0000 */
[----:B------:R-:W-:Y:S02]  /*8b50*/  FMNMX.FTZ R0, R166, R2, !PT ;  /* 0x00000002a6007209 */ /* 0x000fe40007810000 */
[----:B------:R-:W-:Y:S02]  /*8b60*/  FSEL R71, R51, -INF , !P0 ;  /* 0xff80000033477808 */ /* 0x000fe40004000000 */
[----:B------:R-:W-:Y:S04]  /*8b70*/  FMNMX.FTZ R0, R167, R0, !PT ;  /* 0x00000000a7007209 */ /* 0x000fe80007810000 */
[----:B------:R-:W-:Y:S05]  /*8b80*/  FMNMX.FTZ R2, R71, R0, !PT ;  /* 0x0000000047027209 */ /* 0x000fea0007810000 */
[----:B------:R-:W2:Y:S01]  /*8b90*/  SHFL.BFLY PT, R0, R2, 0x2, 0x1f ;  /* 0x0c401f0002007f89 */ /* 0x000ea200000e0000 */
[----:B-1----:R-:W-:Y:S04]  /*8ba0*/  FMNMX.FTZ R68, R68, R3, !PT ;  /* 0x0000000344447209 */ /* 0x002fe80007810000 */
[C---:B------:R-:W-:Y:S01]  /*8bb0*/  FSETP.NEU.FTZ.AND P0, PT, R68.reuse, -INF , PT ;  /* 0xff8000004400780b */ /* 0x040fe20003f1d000 */
[----:B------:R-:W-:Y:S05]  /*8bc0*/  FMUL.FTZ R132, R68, c[0x0][0x2d0] ;  /* 0x0000b40044847a20 */ /* 0x000fea0000410000 */
[----:B------:R-:W-:Y:S02]  /*8bd0*/  FSEL R132, R132, RZ, P0 ;  /* 0x000000ff84847208 */ /* 0x000fe40000000000 */
[----:B--2---:R-:W-:Y:S03]  /*8be0*/  FMNMX.FTZ R2, R2, R0, !PT ;  /* 0x0000000002027209 */ /* 0x004fe60007810000 */
[--C-:B------:R-:W-:Y:S02]  /*8bf0*/  FFMA.FTZ R0, R10, c[0x0][0x2d0], -R132.reuse ;  /* 0x0000b4000a007a23 */ /* 0x100fe40000010884 */
[--C-:B------:R-:W-:Y:S02]  /*8c00*/  FFMA.FTZ R6, R12, c[0x0][0x2d0], -R132.reuse ;  /* 0x0000b4000c067a23 */ /* 0x100fe40000010884 */
[----:B------:R1:W-:Y:S01]  /*8c10*/  MUFU.EX2 R239, R0 ;  /* 0x0000000000ef7308 */ /* 0x0003e20000000800 */
[----:B------:R-:W2:Y:S01]  /*8c20*/  SHFL.BFLY PT, R3, R2, 0x1, 0x1f ;  /* 0x0c201f0002037f89 */ /* 0x000ea200000e0000 */
[--C-:B------:R-:W-:Y:S07]  /*8c30*/  FFMA.FTZ R8, R8, c[0x0][0x2d0], -R132.reuse ;  /* 0x0000b40008087a23 */ /* 0x100fee0000010884 */
[----:B------:R-:W3:Y:S01]  /*8c40*/  LDSM.16.MT88.4 R12, [R197+0x100] ;  /* 0x00010000c50c783b */ /* 0x000ee20000004200 */
[----:B------:R-:W4:Y:S10]  /*8c50*/  MUFU.EX2 R236, R8 ;  /* 0x0000000800ec7308 */ /* 0x000f340000000800 */
[----:B------:R-:W-:Y:S01]  /*8c60*/  MUFU.EX2 R237, R6 ;  /* 0x0000000600ed7308 */ /* 0x000fe20000000800 */
[----:B-1----:R-:W-:Y:S01]  /*8c70*/  FFMA.FTZ R0, R11, c[0x0][0x2d0], -R132 ;  /* 0x0000b4000b007a23 */ /* 0x002fe20000010884 */
[----:B--2---:R-:W-:Y:S08]  /*8c80*/  FMNMX.FTZ R3, R3, R2, !PT ;  /* 0x0000000203037209 */ /* 0x004ff00007810000 */
[----:B------:R1:W2:Y:S01]  /*8c90*/  MUFU.EX2 R238, R0 ;  /* 0x0000000000ee7308 */ /* 0x0002a20000000800 */
[----:B----4-:R-:W-:Y:S02]  /*8ca0*/  F2FP.PACK_AB R72, R239, R236 ;  /* 0x000000ecef48723e */ /* 0x010fe400000000ff */
[----:B-1----:R-:W-:Y:S02]  /*8cb0*/  FSEL R0, R68, RZ, P0 ;  /* 0x000000ff44007208 */ /* 0x002fe40000000000 */
[----:B------:R-:W-:Y:S02]  /*8cc0*/  FSETP.NEU.FTZ.AND P0, PT, R3, -INF , PT ;  /* 0xff8000000300780b */ /* 0x000fe40003f1d000 */
[----:B--2---:R-:W-:Y:S01]  /*8cd0*/  F2FP.PACK_AB R74, R237, R238 ;  /* 0x000000eeed4a723e */ /* 0x004fe200000000ff */
[----:B------:R-:W-:Y:S02]  /*8ce0*/  FADD.FTZ R0, -R0, R69 ;  /* 0x0000004500007221 */ /* 0x000fe40000010100 */
[----:B------:R-:W-:Y:S02]  /*8cf0*/  FMUL.FTZ R69, R3, c[0x0][0x2d0] ;  /* 0x0000b40003457a20 */ /* 0x000fe40000410000 */
[----:B------:R-:W-:Y:S03]  /*8d00*/  FMUL.FTZ R0, R0, c[0x0][0x2d0] ;  /* 0x0000b40000007a20 */ /* 0x000fe60000410000 */
[----:B------:R-:W-:Y:S01]  /*8d10*/  FSEL R69, R69, RZ, P0 ;  /* 0x000000ff45457208 */ /* 0x000fe20000000000 */
[----:B------:R1:W2:Y:S04]  /*8d20*/  MUFU.EX2 R2, R0 ;  /* 0x0000000000027308 */ /* 0x0002a80000000800 */
[--C-:B------:R-:W-:Y:S02]  /*8d30*/  FFMA.FTZ R4, R4, c[0x0][0x2d0], -R69.reuse ;  /* 0x0000b40004047a23 */ /* 0x100fe40000010845 */
[--C-:B------:R-:W-:Y:S04]  /*8d40*/  FFMA.FTZ R5, R5, c[0x0][0x2d0], -R69.reuse ;  /* 0x0000b40005057a23 */ /* 0x100fe80000010845 */
[----:B------:R4:W-:Y:S10]  /*8d50*/  MUFU.EX2 R235, R4 ;  /* 0x0000000400eb7308 */ /* 0x0009f40000000800 */
[----:B------:R-:W5:Y:S01]  /*8d60*/  MUFU.EX2 R234, R5 ;  /* 0x0000000500ea7308 */ /* 0x000f620000000800 */
[--C-:B-1----:R-:W-:Y:S02]  /*8d70*/  FFMA.FTZ R0, R7, c[0x0][0x2d0], -R69.reuse ;  /* 0x0000b40007007a23 */ /* 0x102fe40000010845 */
[C---:B--2---:R-:W-:Y:S02]  /*8d80*/  FMUL.FTZ R8, R2.reuse, R80 ;  /* 0x0000005002087220 */ /* 0x044fe40000410000 */
[C---:B------:R-:W-:Y:S05]  /*8d90*/  FMUL.FTZ R16, R2.reuse, R88 ;  /* 0x0000005802107220 */ /* 0x040fea0000410000 */
[----:B------:R1:W-:Y:S01]  /*8da0*/  MUFU.EX2 R233, R0 ;  /* 0x0000000000e97308 */ /* 0x0003e20000000800 */
[C---:B------:R-:W-:Y:S02]  /*8db0*/  FMUL.FTZ R17, R2.reuse, R89 ;  /* 0x0000005902117220 */ /* 0x040fe40000410000 */
[C---:B------:R-:W-:Y:S02]  /*8dc0*/  FMUL.FTZ R24, R2.reuse, R96 ;  /* 0x0000006002187220 */ /* 0x040fe40000410000 */
[--C-:B----4-:R-:W-:Y:S02]  /*8dd0*/  FFMA.FTZ R4, R9, c[0x0][0x2d0], -R69.reuse ;  /* 0x0000b40009047a23 */ /* 0x110fe40000010845 */
[C---:B------:R-:W-:Y:S02]  /*8de0*/  FMUL.FTZ R9, R2.reuse, R81 ;  /* 0x0000005102097220 */ /* 0x040fe40000410000 */
[C---:B------:R-:W-:Y:S01]  /*8df0*/  FMUL.FTZ R25, R2.reuse, R97 ;  /* 0x0000006102197220 */ /* 0x040fe20000410000 */
[----:B------:R-:W2:Y:S01]  /*8e00*/  MUFU.EX2 R230, R4 ;  /* 0x0000000400e67308 */ /* 0x000ea20000000800 */
[C---:B------:R-:W-:Y:S02]  /*8e10*/  FMUL.FTZ R32, R2.reuse, R104 ;  /* 0x0000006802207220 */ /* 0x040fe40000410000 */
[----:B------:R-:W-:Y:S01]  /*8e20*/  FMUL.FTZ R33, R2, R105 ;  /* 0x0000006902217220 */ /* 0x000fe20000410000 */
[----:B-----5:R-:W-:Y:S01]  /*8e30*/  F2FP.PACK_AB R73, R234, R235 ;  /* 0x000000ebea49723e */ /* 0x020fe200000000ff */
[C---:B------:R-:W-:Y:S02]  /*8e40*/  FMUL.FTZ R5, R2.reuse, R77 ;  /* 0x0000004d02057220 */ /* 0x040fe40000410000 */
[C---:B------:R-:W-:Y:S02]  /*8e50*/  FMUL.FTZ R52, R2.reuse, R52 ;  /* 0x0000003402347220 */ /* 0x040fe40000410000 */
[C---:B------:R-:W-:Y:S02]  /*8e60*/  FMUL.FTZ R53, R2.reuse, R53 ;  /* 0x0000003502357220 */ /* 0x040fe40000410000 */
[C---:B------:R-:W-:Y:S02]  /*8e70*/  FMUL.FTZ R56, R2.reuse, R56 ;  /* 0x0000003802387220 */ /* 0x040fe40000410000 */
[C---:B------:R-:W-:Y:S01]  /*8e80*/  FMUL.FTZ R57, R2.reuse, R57 ;  /* 0x0000003902397220 */ /* 0x040fe20000410000 */
[----:B-1----:R-:W-:Y:S01]  /*8e90*/  FSEL R0, R3, RZ, P0 ;  /* 0x000000ff03007208 */ /* 0x002fe20000000000 */
[----:B------:R-:W-:Y:S01]  /*8ea0*/  FMUL.FTZ R60, R2, R60 ;  /* 0x0000003c023c7220 */ /* 0x000fe20000410000 */
[----:B------:R-:W-:Y:S01]  /*8eb0*/  ISETP.GT.AND P0, PT, R218, R240, PT ;  /* 0x000000f0da00720c */ /* 0x000fe20003f04270 */
[----:B------:R-:W-:Y:S02]  /*8ec0*/  FMUL.FTZ R61, R2, R61 ;  /* 0x0000003d023d7220 */ /* 0x000fe40000410000 */
[----:B------:R-:W-:Y:S02]  /*8ed0*/  FADD.FTZ R0, -R0, R70 ;  /* 0x0000004600007221 */ /* 0x000fe40000010100 */
[--C-:B------:R-:W-:Y:S02]  /*8ee0*/  FFMA.FTZ R70, R133, c[0x0][0x2d0], -R69.reuse ;  /* 0x0000b40085467a23 */ /* 0x100fe40000010845 */
[----:B------:R-:W-:Y:S01]  /*8ef0*/  FMUL.FTZ R0, R0, c[0x0][0x2d0] ;  /* 0x0000b40000007a20 */ /* 0x000fe20000410000 */
[----:B--2---:R-:W-:Y:S01]  /*8f00*/  F2FP.PACK_AB R75, R230, R233 ;  /* 0x000000e9e64b723e */ /* 0x004fe200000000ff */
[C---:B------:R-:W-:Y:S02]  /*8f10*/  FMUL.FTZ R4, R2.reuse, R76 ;  /* 0x0000004c02047220 */ /* 0x040fe40000410000 */
[C---:B------:R-:W-:Y:S02]  /*8f20*/  FMUL.FTZ R64, R2.reuse, R64 ;  /* 0x0000004002407220 */ /* 0x040fe40000410000 */
[----:B------:R-:W1:Y:S01]  /*8f30*/  MUFU.EX2 R0, R0 ;  /* 0x0000000000007308 */ /* 0x000e620000000800 */
[----:B------:R-:W-:Y:S02]  /*8f40*/  FMUL.FTZ R65, R2, R65 ;  /* 0x0000004102417220 */ /* 0x000fe40000410000 */
[C---:B-1----:R-:W-:Y:S02]  /*8f50*/  FMUL.FTZ R6, R0.reuse, R78 ;  /* 0x0000004e00067220 */ /* 0x042fe40000410000 */
[C---:B------:R-:W-:Y:S02]  /*8f60*/  FMUL.FTZ R7, R0.reuse, R79 ;  /* 0x0000004f00077220 */ /* 0x040fe40000410000 */
[----:B------:R-:W1:Y:S01]  /*8f70*/  LDSM.16.MT88.4 R76, [R198+0x3100] ;  /* 0x00310000c64c783b */ /* 0x000e620000004200 */
[C---:B------:R-:W-:Y:S02]  /*8f80*/  FMUL.FTZ R10, R0.reuse, R82 ;  /* 0x00000052000a7220 */ /* 0x040fe40000410000 */
[C---:B------:R-:W-:Y:S02]  /*8f90*/  FMUL.FTZ R11, R0.reuse, R83 ;  /* 0x00000053000b7220 */ /* 0x040fe40000410000 */
[C---:B---3--:R-:W-:Y:S03]  /*8fa0*/  HMMA.16816.F32 R4, R72.reuse, R12, R4 ;  /* 0x0000000c4804723c */ /* 0x048fe60000001804 */
[----:B------:R-:W2:Y:S02]  /*8fb0*/  LDSM.16.MT88.4 R80, [R201+0x3100] ;  /* 0x00310000c950783b */ /* 0x000ea40000004200 */
[----:B------:R-:W-:Y:S02]  /*8fc0*/  FMUL.FTZ R18, R0, R90 ;  /* 0x0000005a00127220 */ /* 0x000fe40000410000 */
[C---:B------:R-:W-:Y:S01]  /*8fd0*/  FMUL.FTZ R12, R2.reuse, R84 ;  /* 0x00000054020c7220 */ /* 0x040fe20000410000 */
[C---:B------:R-:W-:Y:S04]  /*8fe0*/  HMMA.16816.F32 R8, R72.reuse, R14, R8 ;  /* 0x0000000e4808723c */ /* 0x040fe80000001808 */
[----:B------:R-:W-:Y:S02]  /*8ff0*/  FMUL.FTZ R13, R2, R85 ;  /* 0x00000055020d7220 */ /* 0x000fe40000410000 */
[C---:B------:R-:W-:Y:S02]  /*9000*/  FMUL.FTZ R19, R0.reuse, R91 ;  /* 0x0000005b00137220 */ /* 0x040fe40000410000 */
[C---:B------:R-:W-:Y:S01]  /*9010*/  FMUL.FTZ R14, R0.reuse, R86 ;  /* 0x00000056000e7220 */ /* 0x040fe20000410000 */
[----:B------:R-:W-:Y:S03]  /*9020*/  LDSM.16.MT88.4 R88, [R201+0x900] ;  /* 0x00090000c958783b */ /* 0x000fe60000004200 */
[C---:B------:R-:W-:Y:S02]  /*9030*/  FMUL.FTZ R15, R0.reuse, R87 ;  /* 0x00000057000f7220 */ /* 0x040fe40000410000 */
[C---:B------:R-:W-:Y:S02]  /*9040*/  FMUL.FTZ R26, R0.reuse, R98 ;  /* 0x00000062001a7220 */ /* 0x040fe40000410000 */
[C---:B------:R-:W-:Y:S01]  /*9050*/  FMUL.FTZ R27, R0.reuse, R99 ;  /* 0x00000063001b7220 */ /* 0x040fe20000410000 */
[----:B------:R-:W3:Y:S01]  /*9060*/  LDSM.16.MT88.4 R84, [R200+0x3100] ;  /* 0x00310000c854783b */ /* 0x000ee20000004200 */
[C---:B------:R-:W-:Y:S01]  /*9070*/  FMUL.FTZ R34, R0.reuse, R106 ;  /* 0x0000006a00227220 */ /* 0x040fe20000410000 */
[C---:B------:R-:W-:Y:S03]  /*9080*/  HMMA.16816.F32 R12, R72.reuse, R20, R12 ;  /* 0x00000014480c723c */ /* 0x040fe6000000180c */
[C---:B------:R-:W-:Y:S02]  /*9090*/  FMUL.FTZ R35, R0.reuse, R107 ;  /* 0x0000006b00237220 */ /* 0x040fe40000410000 */
[----:B------:R-:W-:Y:S01]  /*90a0*/  FMUL.FTZ R42, R0, R114 ;  /* 0x00000072002a7220 */ /* 0x000fe20000410000 */
[----:B------:R-:W-:Y:S01]  /*90b0*/  LDSM.16.MT88.4 R96, [R200+0x4900] ;  /* 0x00490000c860783b */ /* 0x000fe20000004200 */
[C---:B------:R-:W-:Y:S01]  /*90c0*/  FMUL.FTZ R20, R2.reuse, R92 ;  /* 0x0000005c02147220 */ /* 0x040fe20000410000 */
[C---:B------:R-:W-:Y:S04]  /*90d0*/  HMMA.16816.F32 R16, R72.reuse, R22, R16 ;  /* 0x000000164810723c */ /* 0x040fe80000001810 */
[----:B------:R-:W-:Y:S02]  /*90e0*/  FMUL.FTZ R21, R2, R93 ;  /* 0x0000005d02157220 */ /* 0x000fe40000410000 */
[C---:B------:R-:W-:Y:S01]  /*90f0*/  FMUL.FTZ R43, R0.reuse, R115 ;  /* 0x00000073002b7220 */ /* 0x040fe20000410000 */
[----:B------:R-:W-:Y:S01]  /*9100*/  LDSM.16.MT88.4 R104, [R200+0x2900] ;  /* 0x00290000c868783b */ /* 0x000fe20000004200 */
[C---:B------:R-:W-:Y:S04]  /*9110*/  FMUL.FTZ R22, R0.reuse, R94 ;  /* 0x0000005e00167220 */ /* 0x040fe80000410000 */
[C---:B------:R-:W-:Y:S02]  /*9120*/  FMUL.FTZ R23, R0.reuse, R95 ;  /* 0x0000005f00177220 */ /* 0x040fe40000410000 */
[C---:B------:R-:W-:Y:S01]  /*9130*/  FMUL.FTZ R50, R0.reuse, R122 ;  /* 0x0000007a00327220 */ /* 0x040fe20000410000 */
[----:B------:R-:W-:Y:S01]  /*9140*/  LDSM.16.MT88.4 R92, [R200+0x900] ;  /* 0x00090000c85c783b */ /* 0x000fe20000004200 */
[C---:B------:R-:W-:Y:S02]  /*9150*/  FMUL.FTZ R51, R0.reuse, R123 ;  /* 0x0000007b00337220 */ /* 0x040fe40000410000 */
[C---:B------:R-:W-:Y:S01]  /*9160*/  FMUL.FTZ R54, R0.reuse, R54 ;  /* 0x0000003600367220 */ /* 0x040fe20000410000 */
[C---:B------:R-:W-:Y:S03]  /*9170*/  HMMA.16816.F32 R20, R72.reuse, R28, R20 ;  /* 0x0000001c4814723c */ /* 0x040fe60000001814 */
[C---:B------:R-:W-:Y:S02]  /*9180*/  FMUL.FTZ R55, R0.reuse, R55 ;  /* 0x0000003700377220 */ /* 0x040fe40000410000 */
[----:B------:R-:W-:Y:S02]  /*9190*/  FMUL.FTZ R58, R0, R58 ;  /* 0x0000003a003a7220 */ /* 0x000fe40000410000 */
[C---:B------:R-:W-:Y:S01]  /*91a0*/  FMUL.FTZ R28, R2.reuse, R100 ;  /* 0x00000064021c7220 */ /* 0x040fe20000410000 */
[C---:B------:R-:W-:Y:S04]  /*91b0*/  HMMA.16816.F32 R24, R72.reuse, R30, R24 ;  /* 0x0000001e4818723c */ /* 0x040fe80000001818 */
[----:B------:R-:W-:Y:S02]  /*91c0*/  FMUL.FTZ R29, R2, R101 ;  /* 0x00000065021d7220 */ /* 0x000fe40000410000 */
[C---:B------:R-:W-:Y:S02]  /*91d0*/  FMUL.FTZ R59, R0.reuse, R59 ;  /* 0x0000003b003b7220 */ /* 0x040fe40000410000 */
[C---:B------:R-:W-:Y:S04]  /*91e0*/  FMUL.FTZ R30, R0.reuse, R102 ;  /* 0x00000066001e7220 */ /* 0x040fe80000410000 */
[C---:B------:R-:W-:Y:S02]  /*91f0*/  FMUL.FTZ R31, R0.reuse, R103 ;  /* 0x00000067001f7220 */ /* 0x040fe40000410000 */
[----:B------:R-:W-:Y:S01]  /*9200*/  LDSM.16.MT88.4 R100, [R201+0x2900] ;  /* 0x00290000c964783b */ /* 0x000fe20000004200 */
[C---:B------:R-:W-:Y:S02]  /*9210*/  FMUL.FTZ R62, R0.reuse, R62 ;  /* 0x0000003e003e7220 */ /* 0x040fe40000410000 */
[C---:B------:R-:W-:Y:S02]  /*9220*/  FMUL.FTZ R63, R0.reuse, R63 ;  /* 0x0000003f003f7220 */ /* 0x040fe40000410000 */
[C---:B------:R-:W-:Y:S03]  /*9230*/  HMMA.16816.F32 R28, R72.reuse, R36, R28 ;  /* 0x00000024481c723c */ /* 0x040fe6000000181c */
[C---:B------:R-:W-:Y:S02]  /*9240*/  FMUL.FTZ R66, R0.reuse, R66 ;  /* 0x0000004200427220 */ /* 0x040fe40000410000 */
[----:B------:R-:W-:Y:S02]  /*9250*/  FMUL.FTZ R67, R0, R67 ;  /* 0x0000004300437220 */ /* 0x000fe40000410000 */
[--C-:B------:R-:W-:Y:S01]  /*9260*/  FFMA.FTZ R36, R40, c[0x0][0x2d0], -R132.reuse ;  /* 0x0000b40028247a23 */ /* 0x100fe20000010884 */
[C---:B------:R-:W-:Y:S03]  /*9270*/  HMMA.16816.F32 R32, R72.reuse, R38, R32 ;  /* 0x000000264820723c */ /* 0x040fe60000001820 */
[----:B------:R4:W-:Y:S01]  /*9280*/  MUFU.EX2 R229, R36 ;  /* 0x0000002400e57308 */ /* 0x0009e20000000800 */
[----:B------:R-:W-:Y:S02]  /*9290*/  FMUL.FTZ R37, R2, R109 ;  /* 0x0000006d02257220 */ /* 0x000fe40000410000 */
[--C-:B------:R-:W-:Y:S02]  /*92a0*/  FFMA.FTZ R40, R41, c[0x0][0x2d0], -R132.reuse ;  /* 0x0000b40029287a23 */ /* 0x100fe40000010884 */
[C---:B------:R-:W-:Y:S04]  /*92b0*/  FMUL.FTZ R39, R0.reuse, R111 ;  /* 0x0000006f00277220 */ /* 0x040fe80000410000 */
[----:B------:R-:W-:Y:S01]  /*92c0*/  FMUL.FTZ R38, R0, R110 ;  /* 0x0000006e00267220 */ /* 0x000fe20000410000 */
[----:B------:R5:W-:Y:S01]  /*92d0*/  MUFU.EX2 R109, R70 ;  /* 0x00000046006d7308 */ /* 0x000be20000000800 */
[C---:B------:R-:W-:Y:S09]  /*92e0*/  FMUL.FTZ R41, R2.reuse, R113 ;  /* 0x0000007102297220 */ /* 0x040ff20000410000 */
[----:B------:R1:W1:Y:S01]  /*92f0*/  MUFU.EX2 R111, R40 ;  /* 0x00000028006f7308 */ /* 0x0002620000000800 */
[----:B----4-:R-:W-:Y:S07]  /*9300*/  FMUL.FTZ R36, R2, R108 ;  /* 0x0000006c02247220 */ /* 0x010fee0000410000 */
[C---:B------:R-:W-:Y:S03]  /*9310*/  HMMA.16816.F32 R36, R72.reuse, R44, R36 ;  /* 0x0000002c4824723c */ /* 0x040fe60000001824 */
[--C-:B-----5:R-:W-:Y:S04]  /*9320*/  FFMA.FTZ R70, R134, c[0x0][0x2d0], -R69.reuse ;  /* 0x0000b40086467a23 */ /* 0x120fe80000010845 */
[----:B------:R4:W-:Y:S01]  /*9330*/  MUFU.EX2 R108, R70 ;  /* 0x00000046006c7308 */ /* 0x0009e20000000800 */
[----:B------:R-:W-:Y:S04]  /*9340*/  FMUL.FTZ R45, R2, R117 ;  /* 0x00000075022d7220 */ /* 0x000fe80000410000 */
[--C-:B------:R-:W-:Y:S02]  /*9350*/  FFMA.FTZ R44, R48, c[0x0][0x2d0], -R132.reuse ;  /* 0x0000b400302c7a23 */ /* 0x100fe40000010884 */
[C---:B-1----:R-:W-:Y:S02]  /*9360*/  FMUL.FTZ R40, R2.reuse, R112 ;  /* 0x0000007002287220 */ /* 0x042fe40000410000 */
[----:B------:R-:W-:Y:S01]  /*9370*/  LDSM.16.MT88.4 R112, [R197+0x5900] ;  /* 0x00590000c570783b */ /* 0x000fe20000004200 */
[--C-:B------:R-:W-:Y:S01]  /*9380*/  FFMA.FTZ R48, R49, c[0x0][0x2d0], -R132.reuse ;  /* 0x0000b40031307a23 */ /* 0x100fe20000010884 */
[----:B------:R1:W-:Y:S01]  /*9390*/  MUFU.EX2 R110, R44 ;  /* 0x0000002c006e7308 */ /* 0x0003e20000000800 */
[----:B------:R-:W-:Y:S02]  /*93a0*/  FMUL.FTZ R49, R2, R121 ;  /* 0x0000007902317220 */ /* 0x000fe40000410000 */
[C---:B------:R-:W-:Y:S07]  /*93b0*/  HMMA.16816.F32 R40, R72.reuse, R46, R40 ;  /* 0x0000002e4828723c */ /* 0x040fee0000001828 */
[C---:B------:R-:W-:Y:S01]  /*93c0*/  FMUL.FTZ R47, R0.reuse, R119 ;  /* 0x00000077002f7220 */ /* 0x040fe20000410000 */
[----:B------:R5:W2:Y:S01]  /*93d0*/  MUFU.EX2 R228, R48 ;  /* 0x0000003000e47308 */ /* 0x000aa20000000800 */
[----:B------:R-:W-:Y:S03]  /*93e0*/  FMUL.FTZ R46, R0, R118 ;  /* 0x00000076002e7220 */ /* 0x000fe60000410000 */
[--C-:B----4-:R-:W-:Y:S06]  /*93f0*/  FFMA.FTZ R70, R135, c[0x0][0x2d0], -R69.reuse ;  /* 0x0000b40087467a23 */ /* 0x110fec0000010845 */
[----:B------:R4:W-:Y:S01]  /*9400*/  MUFU.EX2 R227, R70 ;  /* 0x0000004600e37308 */ /* 0x0009e20000000800 */
[C---:B-1----:R-:W-:Y:S07]  /*9410*/  FMUL.FTZ R44, R2.reuse, R116 ;  /* 0x00000074022c7220 */ /* 0x042fee0000410000 */
[C---:B------:R-:W-:Y:S03]  /*9420*/  HMMA.16816.F32 R44, R72.reuse, R76, R44 ;  /* 0x0000004c482c723c */ /* 0x040fe6000000182c */
[----:B-----5:R-:W-:Y:S02]  /*9430*/  FMUL.FTZ R48, R2, R120 ;  /* 0x0000007802307220 */ /* 0x020fe40000410000 */
[----:B------:R-:W-:Y:S05]  /*9440*/  LDSM.16.MT88.4 R120, [R198+0x5900] ;  /* 0x00590000c678783b */ /* 0x000fea0000004200 */
[C---:B------:R-:W-:Y:S03]  /*9450*/  HMMA.16816.F32 R48, R72.reuse, R78, R48 ;  /* 0x0000004e4830723c */ /* 0x040fe60000001830 */
[--C-:B----4-:R-:W-:Y:S01]  /*9460*/  FFMA.FTZ R70, R136, c[0x0][0x2d0], -R69.reuse ;  /* 0x0000b40088467a23 */ /* 0x110fe20000010845 */
[----:B------:R-:W1:Y:S03]  /*9470*/  LDSM.16.MT88.4 R76, [R197+0x900] ;  /* 0x00090000c54c783b */ /* 0x000e660000004200 */
[----:B------:R4:W5:Y:S01]  /*9480*/  MUFU.EX2 R225, R70 ;  /* 0x0000004600e17308 */ /* 0x0009620000000800 */
[C---:B--2---:R-:W-:Y:S08]  /*9490*/  HMMA.16816.F32 R52, R72.reuse, R80, R52 ;  /* 0x000000504834723c */ /* 0x044ff00000001834 */
[C---:B------:R-:W-:Y:S01]  /*94a0*/  HMMA.16816.F32 R56, R72.reuse, R82, R56 ;  /* 0x000000524838723c */ /* 0x040fe20000001838 */
[----:B------:R-:W2:Y:S07]  /*94b0*/  LDSM.16.MT88.4 R80, [R198+0x900] ;  /* 0x00090000c650783b */ /* 0x000eae0000004200 */
[C---:B---3--:R-:W-:Y:S04]  /*94c0*/  HMMA.16816.F32 R60, R72.reuse, R84, R60 ;  /* 0x00000054483c723c */ /* 0x048fe8000000183c */
[--C-:B----4-:R-:W-:Y:S04]  /*94d0*/  FFMA.FTZ R70, R140, c[0x0][0x2d0], -R132.reuse ;  /* 0x0000b4008c467a23 */ /* 0x110fe80000010884 */
[----:B------:R-:W-:Y:S01]  /*94e0*/  HMMA.16816.F32 R64, R72, R86, R64 ;  /* 0x000000564840723c */ /* 0x000fe20000001840 */
[----:B------:R-:W3:Y:S01]  /*94f0*/  LDSM.16.MT88.4 R84, [R197+0x3900] ;  /* 0x00390000c554783b */ /* 0x000ee20000004200 */
[----:B------:R4:W-:Y:S05]  /*9500*/  MUFU.EX2 R119, R70 ;  /* 0x0000004600777308 */ /* 0x0009ea0000000800 */
[----:B------:R-:W-:Y:S02]  /*9510*/  F2FP.PACK_AB R72, R111, R229 ;  /* 0x000000e56f48723e */ /* 0x000fe400000000ff */
[----:B------:R-:W-:Y:S03]  /*9520*/  F2FP.PACK_AB R74, R228, R110 ;  /* 0x0000006ee44a723e */ /* 0x000fe600000000ff */
[----:B------:R-:W-:Y:S02]  /*9530*/  F2FP.PACK_AB R73, R108, R109 ;  /* 0x0000006d6c49723e */ /* 0x000fe400000000ff */
[----:B-----5:R-:W-:Y:S07]  /*9540*/  F2FP.PACK_AB R75, R225, R227 ;  /* 0x000000e3e14b723e */ /* 0x020fee00000000ff */
[C---:B-1----:R-:W-:Y:S03]  /*9550*/  HMMA.16816.F32 R4, R72.reuse, R76, R4 ;  /* 0x0000004c4804723c */ /* 0x042fe60000001804 */
[--C-:B----4-:R-:W-:Y:S05]  /*9560*/  FFMA.FTZ R70, R141, c[0x0][0x2d0], -R132.reuse ;  /* 0x0000b4008d467a23 */ /* 0x110fea0000010884 */
[C---:B------:R-:W-:Y:S01]  /*9570*/  HMMA.16816.F32 R8, R72.reuse, R78, R8 ;  /* 0x0000004e4808723c */ /* 0x040fe20000001808 */
[----:B------:R-:W1:Y:S01]  /*9580*/  LDSM.16.MT88.4 R76, [R198+0x3900] ;  /* 0x00390000c64c783b */ /* 0x000e620000004200 */
[----:B------:R4:W5:Y:S06]  /*9590*/  MUFU.EX2 R224, R70 ;  /* 0x0000004600e07308 */ /* 0x00096c0000000800 */
[C---:B--2---:R-:W-:Y:S08]  /*95a0*/  HMMA.16816.F32 R12, R72.reuse, R80, R12 ;  /* 0x00000050480c723c */ /* 0x044ff0000000180c */
[C---:B------:R-:W-:Y:S01]  /*95b0*/  HMMA.16816.F32 R16, R72.reuse, R82, R16 ;  /* 0x000000524810723c */ /* 0x040fe20000001810 */
[----:B------:R-:W2:Y:S07]  /*95c0*/  LDSM.16.MT88.4 R80, [R201+0x3900] ;  /* 0x00390000c950783b */ /* 0x000eae0000004200 */
[C---:B------:R-:W-:Y:S04]  /*95d0*/  HMMA.16816.F32 R20, R72.reuse, R88, R20 ;  /* 0x000000584814723c */ /* 0x040fe80000001814 */
[--C-:B----4-:R-:W-:Y:S04]  /*95e0*/  FFMA.FTZ R70, R143, c[0x0][0x2d0], -R132.reuse ;  /* 0x0000b4008f467a23 */ /* 0x110fe80000010884 */
[C---:B------:R-:W-:Y:S01]  /*95f0*/  HMMA.16816.F32 R24, R72.reuse, R90, R24 ;  /* 0x0000005a4818723c */ /* 0x040fe20000001818 */
[----:B------:R4:W-:Y:S01]  /*9600*/  MUFU.EX2 R118, R70 ;  /* 0x0000004600767308 */ /* 0x0009e20000000800 */
[----:B------:R-:W2:Y:S06]  /*9610*/  LDSM.16.MT88.4 R88, [R200+0x3900] ;  /* 0x00390000c858783b */ /* 0x000eac0000004200 */
[C---:B------:R-:W-:Y:S08]  /*9620*/  HMMA.16816.F32 R28, R72.reuse, R92, R28 ;  /* 0x0000005c481c723c */ /* 0x040ff0000000181c */
[C---:B------:R-:W-:Y:S01]  /*9630*/  HMMA.16816.F32 R32, R72.reuse, R94, R32 ;  /* 0x0000005e4820723c */ /* 0x040fe20000001820 */
[----:B------:R-:W-:Y:S07]  /*9640*/  LDSM.16.MT88.4 R92, [R200+0x4100] ;  /* 0x00410000c85c783b */ /* 0x000fee0000004200 */
[C---:B---3--:R-:W-:Y:S04]  /*9650*/  HMMA.16816.F32 R36, R72.reuse, R84, R36 ;  /* 0x000000544824723c */ /* 0x048fe80000001824 */
[--C-:B----4-:R-:W-:Y:S04]  /*9660*/  FFMA.FTZ R70, R144, c[0x0][0x2d0], -R132.reuse ;  /* 0x0000b40090467a23 */ /* 0x110fe80000010884 */
[C---:B------:R-:W-:Y:S01]  /*9670*/  HMMA.16816.F32 R40, R72.reuse, R86, R40 ;  /* 0x000000564828723c */ /* 0x040fe20000001828 */
[----:B------:R3:W4:Y:S01]  /*9680*/  MUFU.EX2 R223, R70 ;  /* 0x0000004600df7308 */ /* 0x0007220000000800 */
[----:B------:R-:W-:Y:S06]  /*9690*/  LDSM.16.MT88.4 R84, [R198+0x1100] ;  /* 0x00110000c654783b */ /* 0x000fec0000004200 */
[C---:B-1----:R-:W-:Y:S08]  /*96a0*/  HMMA.16816.F32 R44, R72.reuse, R76, R44 ;  /* 0x0000004c482c723c */ /* 0x042ff0000000182c */
[C---:B------:R-:W-:Y:S01]  /*96b0*/  HMMA.16816.F32 R48, R72.reuse, R78, R48 ;  /* 0x0000004e4830723c */ /* 0x040fe20000001830 */
[----:B------:R-:W1:Y:S07]  /*96c0*/  LDSM.16.MT88.4 R76, [R197+0x1100] ;  /* 0x00110000c54c783b */ /* 0x000e6e0000004200 */
[C---:B--2---:R-:W-:Y:S04]  /*96d0*/  HMMA.16816.F32 R52, R72.reuse, R80, R52 ;  /* 0x000000504834723c */ /* 0x044fe80000001834 */
[--C-:B---3--:R-:W-:Y:S04]  /*96e0*/  FFMA.FTZ R70, R137, c[0x0][0x2d0], -R69.reuse ;  /* 0x0000b40089467a23 */ /* 0x108fe80000010845 */
[C---:B------:R-:W-:Y:S01]  /*96f0*/  HMMA.16816.F32 R56, R72.reuse, R82, R56 ;  /* 0x000000524838723c */ /* 0x040fe20000001838 */
[----:B------:R2:W-:Y:S01]  /*9700*/  MUFU.EX2 R117, R70 ;  /* 0x0000004600757308 */ /* 0x0005e20000000800 */
[----:B------:R-:W3:Y:S06]  /*9710*/  LDSM.16.MT88.4 R80, [R201+0x1100] ;  /* 0x00110000c950783b */ /* 0x000eec0000004200 */
[C---:B------:R-:W-:Y:S08]  /*9720*/  HMMA.16816.F32 R60, R72.reuse, R88, R60 ;  /* 0x00000058483c723c */ /* 0x040ff0000000183c */
[----:B------:R-:W-:Y:S01]  /*9730*/  HMMA.16816.F32 R64, R72, R90, R64 ;  /* 0x0000005a4840723c */ /* 0x000fe20000001840 */
[----:B------:R-:W1:Y:S06]  /*9740*/  LDSM.16.MT88.4 R88, [R200+0x1100] ;  /* 0x00110000c858783b */ /* 0x000e6c0000004200 */
[----:B-----5:R-:W-:Y:S01]  /*9750*/  F2FP.PACK_AB R72, R224, R119 ;  /* 0x00000077e048723e */ /* 0x020fe200000000ff */
[--C-:B--2---:R-:W-:Y:S01]  /*9760*/  FFMA.FTZ R70, R138, c[0x0][0x2d0], -R69.reuse ;  /* 0x0000b4008a467a23 */ /* 0x104fe20000010845 */
[----:B----4-:R-:W-:Y:S03]  /*9770*/  F2FP.PACK_AB R74, R223, R118 ;  /* 0x00000076df4a723e */ /* 0x010fe600000000ff */
[----:B------:R2:W4:Y:S02]  /*9780*/  MUFU.EX2 R116, R70 ;  /* 0x0000004600747308 */ /* 0x0005240000000800 */
[--C-:B--2---:R-:W-:Y:S01]  /*9790*/  FFMA.FTZ R70, R139, c[0x0][0x2d0], -R69.reuse ;  /* 0x0000b4008b467a23 */ /* 0x104fe20000010845 */
[----:B----4-:R-:W-:Y:S07]  /*97a0*/  F2FP.PACK_AB R73, R116, R117 ;  /* 0x000000757449723e */ /* 0x010fee00000000ff */
[----:B------:R2:W-:Y:S02]  /*97b0*/  MUFU.EX2 R215, R70 ;  /* 0x0000004600d77308 */ /* 0x0005e40000000800 */
[--C-:B--2---:R-:W-:Y:S08]  /*97c0*/  FFMA.FTZ R70, R142, c[0x0][0x2d0], -R69.reuse ;  /* 0x0000b4008e467a23 */ /* 0x104ff00000010845 */
[----:B------:R2:W4:Y:S02]  /*97d0*/  MUFU.EX2 R191, R70 ;  /* 0x0000004600bf7308 */ /* 0x0005240000000800 */
[--C-:B--2---:R-:W-:Y:S01]  /*97e0*/  FFMA.FTZ R70, R147, c[0x0][0x2d0], -R132.reuse ;  /* 0x0000b40093467a23 */ /* 0x104fe20000010884 */
[----:B----4-:R-:W-:Y:S07]  /*97f0*/  F2FP.PACK_AB R75, R191, R215 ;  /* 0x000000d7bf4b723e */ /* 0x010fee00000000ff */
[----:B------:R2:W-:Y:S01]  /*9800*/  MUFU.EX2 R190, R70 ;  /* 0x0000004600be7308 */ /* 0x0005e20000000800 */
[C---:B-1----:R-:W-:Y:S08]  /*9810*/  HMMA.16816.F32 R4, R72.reuse, R76, R4 ;  /* 0x0000004c4804723c */ /* 0x042ff00000001804 */
[C---:B------:R-:W-:Y:S01]  /*9820*/  HMMA.16816.F32 R8, R72.reuse, R78, R8 ;  /* 0x0000004e4808723c */ /* 0x040fe20000001808 */
[----:B------:R-:W1:Y:S07]  /*9830*/  LDSM.16.MT88.4 R76, [R197+0x4100] ;  /* 0x00410000c54c783b */ /* 0x000e6e0000004200 */
[C---:B------:R-:W-:Y:S04]  /*9840*/  HMMA.16816.F32 R12, R72.reuse, R84, R12 ;  /* 0x00000054480c723c */ /* 0x040fe8000000180c */
[--C-:B--2---:R-:W-:Y:S04]  /*9850*/  FFMA.FTZ R70, R150, c[0x0][0x2d0], -R132.reuse ;  /* 0x0000b40096467a23 */ /* 0x104fe80000010884 */
[C---:B------:R-:W-:Y:S01]  /*9860*/  HMMA.16816.F32 R16, R72.reuse, R86, R16 ;  /* 0x000000564810723c */ /* 0x040fe20000001810 */
[----:B------:R2:W4:Y:S01]  /*9870*/  MUFU.EX2 R189, R70 ;  /* 0x0000004600bd7308 */ /* 0x0005220000000800 */
[----:B------:R-:W5:Y:S06]  /*9880*/  LDSM.16.MT88.4 R84, [R198+0x4100] ;  /* 0x00410000c654783b */ /* 0x000f6c0000004200 */
[C---:B---3--:R-:W-:Y:S08]  /*9890*/  HMMA.16816.F32 R20, R72.reuse, R80, R20 ;  /* 0x000000504814723c */ /* 0x048ff00000001814 */
[C---:B------:R-:W-:Y:S01]  /*98a0*/  HMMA.16816.F32 R24, R72.reuse, R82, R24 ;  /* 0x000000524818723c */ /* 0x040fe20000001818 */
[----:B------:R-:W3:Y:S07]  /*98b0*/  LDSM.16.MT88.4 R80, [R201+0x4100] ;  /* 0x00410000c950783b */ /* 0x000eee0000004200 */
[C---:B------:R-:W-:Y:S04]  /*98c0*/  HMMA.16816.F32 R28, R72.reuse, R88, R28 ;  /* 0x00000058481c723c */ /* 0x040fe8000000181c */
[--C-:B--2---:R-:W-:Y:S04]  /*98d0*/  FFMA.FTZ R70, R151, c[0x0][0x2d0], -R132.reuse ;  /* 0x0000b40097467a23 */ /* 0x104fe80000010884 */
[C---:B------:R-:W-:Y:S01]  /*98e0*/  HMMA.16816.F32 R32, R72.reuse, R90, R32 ;  /* 0x0000005a4820723c */ /* 0x040fe20000001820 */
[----:B------:R2:W-:Y:S01]  /*98f0*/  MUFU.EX2 R188, R70 ;  /* 0x0000004600bc7308 */ /* 0x0005e20000000800 */
[----:B------:R-:W4:Y:S06]  /*9900*/  LDSM.16.MT88.4 R88, [R197+0x1900] ;  /* 0x00190000c558783b */ /* 0x000f2c0000004200 */
[C---:B-1----:R-:W-:Y:S08]  /*9910*/  HMMA.16816.F32 R36, R72.reuse, R76, R36 ;  /* 0x0000004c4824723c */ /* 0x042ff00000001824 */
[C---:B------:R-:W-:Y:S01]  /*9920*/  HMMA.16816.F32 R40, R72.reuse, R78, R40 ;  /* 0x0000004e4828723c */ /* 0x040fe20000001828 */
[----:B------:R-:W1:Y:S07]  /*9930*/  LDSM.16.MT88.4 R76, [R198+0x1900] ;  /* 0x00190000c64c783b */ /* 0x000e6e0000004200 */
[C---:B-----5:R-:W-:Y:S04]  /*9940*/  HMMA.16816.F32 R44, R72.reuse, R84, R44 ;  /* 0x00000054482c723c */ /* 0x060fe8000000182c */
[--C-:B--2---:R-:W-:Y:S04]  /*9950*/  FFMA.FTZ R70, R157, c[0x0][0x2d0], -R132.reuse ;  /* 0x0000b4009d467a23 */ /* 0x104fe80000010884 */
[C---:B------:R-:W-:Y:S01]  /*9960*/  HMMA.16816.F32 R48, R72.reuse, R86, R48 ;  /* 0x000000564830723c */ /* 0x040fe20000001830 */
[----:B------:R2:W5:Y:S01]  /*9970*/  MUFU.EX2 R157, R70 ;  /* 0x00000046009d7308 */ /* 0x0005620000000800 */
[----:B------:R-:W-:Y:S06]  /*9980*/  LDSM.16.MT88.4 R84, [R200+0x1900] ;  /* 0x00190000c854783b */ /* 0x000fec0000004200 */
[C---:B---3--:R-:W-:Y:S08]  /*9990*/  HMMA.16816.F32 R52, R72.reuse, R80, R52 ;  /* 0x000000504834723c */ /* 0x048ff00000001834 */
[C---:B------:R-:W-:Y:S01]  /*99a0*/  HMMA.16816.F32 R56, R72.reuse, R82, R56 ;  /* 0x000000524838723c */ /* 0x040fe20000001838 */
[----:B------:R-:W3:Y:S07]  /*99b0*/  LDSM.16.MT88.4 R80, [R201+0x1900] ;  /* 0x00190000c950783b */ /* 0x000eee0000004200 */
[C---:B------:R-:W-:Y:S04]  /*99c0*/  HMMA.16816.F32 R60, R72.reuse, R92, R60 ;  /* 0x0000005c483c723c */ /* 0x040fe8000000183c */
[--C-:B--2---:R-:W-:Y:S04]  /*99d0*/  FFMA.FTZ R70, R145, c[0x0][0x2d0], -R69.reuse ;  /* 0x0000b40091467a23 */ /* 0x104fe80000010845 */
[----:B------:R-:W-:Y:S01]  /*99e0*/  HMMA.16816.F32 R64, R72, R94, R64 ;  /* 0x0000005e4840723c */ /* 0x000fe20000001840 */
[----:B------:R2:W-:Y:S01]  /*99f0*/  MUFU.EX2 R151, R70 ;  /* 0x0000004600977308 */ /* 0x0005e20000000800 */
[----:B------:R-:W-:Y:S05]  /*9a00*/  LDSM.16.MT88.4 R92, [R201+0x4900] ;  /* 0x00490000c95c783b */ /* 0x000fea0000004200 */
[----:B----4-:R-:W-:Y:S02]  /*9a10*/  F2FP.PACK_AB R72, R189, R190 ;  /* 0x000000bebd48723e */ /* 0x010fe400000000ff */
[----:B-----5:R-:W-:Y:S03]  /*9a20*/  F2FP.PACK_AB R74, R157, R188 ;  /* 0x000000bc9d4a723e */ /* 0x020fe600000000ff */
[--C-:B--2---:R-:W-:Y:S04]  /*9a30*/  FFMA.FTZ R70, R146, c[0x0][0x2d0], -R69.reuse ;  /* 0x0000b40092467a23 */ /* 0x104fe80000010845 */
        /* <DEDUP_REMOVED lines=9> */
[C---:B------:R-:W-:Y:S08]  /*9ad0*/  HMMA.16816.F32 R4, R72.reuse, R88, R4 ;  /* 0x000000584804723c */ /* 0x040ff00000001804 */
[C---:B------:R-:W-:Y:S01]  /*9ae0*/  HMMA.16816.F32 R8, R72.reuse, R90, R8 ;  /* 0x0000005a4808723c */ /* 0x040fe20000001808 */
[----:B------:R-:W4:Y:S07]  /*9af0*/  LDSM.16.MT88.4 R88, [R197+0x4900] ;  /* 0x00490000c558783b */ /* 0x000f2e0000004200 */
[C---:B-1----:R-:W-:Y:S04]  /*9b00*/  HMMA.16816.F32 R12, R72.reuse, R76, R12 ;  /* 0x0000004c480c723c */ /* 0x042fe8000000180c */
[--C-:B--2---:R-:W-:Y:S04]  /*9b10*/  FFMA.FTZ R70, R162, c[0x0][0x2d0], -R132.reuse ;  /* 0x0000b400a2467a23 */ /* 0x104fe80000010884 */
[C---:B------:R-:W-:Y:S01]  /*9b20*/  HMMA.16816.F32 R16, R72.reuse, R78, R16 ;  /* 0x0000004e4810723c */ /* 0x040fe20000001810 */
[----:B------:R1:W2:Y:S01]  /*9b30*/  MUFU.EX2 R144, R70 ;  /* 0x0000004600907308 */ /* 0x0002a20000000800 */
[----:B------:R-:W5:Y:S06]  /*9b40*/  LDSM.16.MT88.4 R76, [R198+0x4900] ;  /* 0x00490000c64c783b */ /* 0x000f6c0000004200 */
[C---:B---3--:R-:W-:Y:S08]  /*9b50*/  HMMA.16816.F32 R20, R72.reuse, R80, R20 ;  /* 0x000000504814723c */ /* 0x048ff00000001814 */
[C---:B------:R-:W-:Y:S01]  /*9b60*/  HMMA.16816.F32 R24, R72.reuse, R82, R24 ;  /* 0x000000524818723c */ /* 0x040fe20000001818 */
[----:B------:R-:W3:Y:S07]  /*9b70*/  LDSM.16.MT88.4 R80, [R197+0x2100] ;  /* 0x00210000c550783b */ /* 0x000eee0000004200 */
[C---:B------:R-:W-:Y:S04]  /*9b80*/  HMMA.16816.F32 R28, R72.reuse, R84, R28 ;  /* 0x00000054481c723c */ /* 0x040fe8000000181c */
[--C-:B-1----:R-:W-:Y:S04]  /*9b90*/  FFMA.FTZ R70, R163, c[0x0][0x2d0], -R132.reuse ;  /* 0x0000b400a3467a23 */ /* 0x102fe80000010884 */
[C---:B------:R-:W-:Y:S01]  /*9ba0*/  HMMA.16816.F32 R32, R72.reuse, R86, R32 ;  /* 0x000000564820723c */ /* 0x040fe20000001820 */
[----:B------:R1:W-:Y:S01]  /*9bb0*/  MUFU.EX2 R143, R70 ;  /* 0x00000046008f7308 */ /* 0x0003e20000000800 */
[----:B------:R-:W2:Y:S06]  /*9bc0*/  LDSM.16.MT88.4 R84, [R198+0x2100] ;  /* 0x00210000c654783b */ /* 0x000eac0000004200 */
[C---:B----4-:R-:W-:Y:S08]  /*9bd0*/  HMMA.16816.F32 R36, R72.reuse, R88, R36 ;  /* 0x000000584824723c */ /* 0x050ff00000001824 */
[C---:B------:R-:W-:Y:S01]  /*9be0*/  HMMA.16816.F32 R40, R72.reuse, R90, R40 ;  /* 0x0000005a4828723c */ /* 0x040fe20000001828 */
[----:B------:R-:W-:Y:S07]  /*9bf0*/  LDSM.16.MT88.4 R88, [R200+0x2100] ;  /* 0x00210000c858783b */ /* 0x000fee0000004200 */
[C---:B-----5:R-:W-:Y:S04]  /*9c00*/  HMMA.16816.F32 R44, R72.reuse, R76, R44 ;  /* 0x0000004c482c723c */ /* 0x060fe8000000182c */
[--C-:B-1----:R-:W-:Y:S04]  /*9c10*/  FFMA.FTZ R70, R164, c[0x0][0x2d0], -R132.reuse ;  /* 0x0000b400a4467a23 */ /* 0x102fe80000010884 */
[C---:B------:R-:W-:Y:S01]  /*9c20*/  HMMA.16816.F32 R48, R72.reuse, R78, R48 ;  /* 0x0000004e4830723c */ /* 0x040fe20000001830 */
[----:B------:R1:W4:Y:S01]  /*9c30*/  MUFU.EX2 R142, R70 ;  /* 0x00000046008e7308 */ /* 0x0003220000000800 */
[----:B------:R-:W5:Y:S06]  /*9c40*/  LDSM.16.MT88.4 R76, [R201+0x2100] ;  /* 0x00210000c94c783b */ /* 0x000f6c0000004200 */
[C---:B------:R-:W-:Y:S08]  /*9c50*/  HMMA.16816.F32 R52, R72.reuse, R92, R52 ;  /* 0x0000005c4834723c */ /* 0x040ff00000001834 */
[C---:B------:R-:W-:Y:S01]  /*9c60*/  HMMA.16816.F32 R56, R72.reuse, R94, R56 ;  /* 0x0000005e4838723c */ /* 0x040fe20000001838 */
[----:B------:R-:W-:Y:S07]  /*9c70*/  LDSM.16.MT88.4 R92, [R201+0x5100] ;  /* 0x00510000c95c783b */ /* 0x000fee0000004200 */
[C---:B------:R-:W-:Y:S04]  /*9c80*/  HMMA.16816.F32 R60, R72.reuse, R96, R60 ;  /* 0x00000060483c723c */ /* 0x040fe8000000183c */
[--C-:B-1----:R-:W-:Y:S04]  /*9c90*/  FFMA.FTZ R70, R156, c[0x0][0x2d0], -R69.reuse ;  /* 0x0000b4009c467a23 */ /* 0x102fe80000010845 */
[----:B------:R-:W-:Y:S01]  /*9ca0*/  HMMA.16816.F32 R64, R72, R98, R64 ;  /* 0x000000624840723c */ /* 0x000fe20000001840 */
[----:B------:R1:W-:Y:S01]  /*9cb0*/  MUFU.EX2 R141, R70 ;  /* 0x00000046008d7308 */ /* 0x0003e20000000800 */
[----:B------:R-:W-:Y:S05]  /*9cc0*/  LDSM.16.MT88.4 R96, [R198+0x2900] ;  /* 0x00290000c660783b */ /* 0x000fea0000004200 */
[----:B--2---:R-:W-:Y:S02]  /*9cd0*/  F2FP.PACK_AB R72, R144, R145 ;  /* 0x000000919048723e */ /* 0x004fe400000000ff */
[----:B----4-:R-:W-:Y:S03]  /*9ce0*/  F2FP.PACK_AB R74, R142, R143 ;  /* 0x0000008f8e4a723e */ /* 0x010fe600000000ff */
[--C-:B-1----:R-:W-:Y:S04]  /*9cf0*/  FFMA.FTZ R70, R158, c[0x0][0x2d0], -R69.reuse ;  /* 0x0000b4009e467a23 */ /* 0x102fe80000010845 */
[----:B------:R1:W2:Y:S02]  /*9d00*/  MUFU.EX2 R140, R70 ;  /* 0x00000046008c7308 */ /* 0x0002a40000000800 */
[--C-:B-1----:R-:W-:Y:S01]  /*9d10*/  FFMA.FTZ R70, R159, c[0x0][0x2d0], -R69.reuse ;  /* 0x0000b4009f467a23 */ /* 0x102fe20000010845 */
[----:B--2---:R-:W-:Y:S07]  /*9d20*/  F2FP.PACK_AB R73, R140, R141 ;  /* 0x0000008d8c49723e */ /* 0x004fee00000000ff */
        /* <DEDUP_REMOVED lines=13> */
[----:B------:R-:W4:Y:S06]  /*9e00*/  LDSM.16.MT88.4 R84, [R198+0x5100] ;  /* 0x00510000c654783b */ /* 0x000f2c0000004200 */
[C---:B-----5:R-:W-:Y:S08]  /*9e10*/  HMMA.16816.F32 R20, R72.reuse, R76, R20 ;  /* 0x0000004c4814723c */ /* 0x060ff00000001814 */
[C---:B------:R-:W-:Y:S01]  /*9e20*/  HMMA.16816.F32 R24, R72.reuse, R78, R24 ;  /* 0x0000004e4818723c */ /* 0x040fe20000001818 */
[----:B------:R-:W5:Y:S07]  /*9e30*/  LDSM.16.MT88.4 R76, [R200+0x5100] ;  /* 0x00510000c84c783b */ /* 0x000f6e0000004200 */
[C---:B------:R-:W-:Y:S04]  /*9e40*/  HMMA.16816.F32 R28, R72.reuse, R88, R28 ;  /* 0x00000058481c723c */ /* 0x040fe8000000181c */
[--C-:B-1----:R-:W-:Y:S02]  /*9e50*/  FFMA.FTZ R70, R170, c[0x0][0x2d0], -R132.reuse ;  /* 0x0000b400aa467a23 */ /* 0x102fe40000010884 */
[----:B------:R-:W-:Y:S02]  /*9e60*/  FFMA.FTZ R132, R171, c[0x0][0x2d0], -R132 ;  /* 0x0000b400ab847a23 */ /* 0x000fe40000010884 */
[C---:B------:R-:W-:Y:S01]  /*9e70*/  HMMA.16816.F32 R32, R72.reuse, R90, R32 ;  /* 0x0000005a4820723c */ /* 0x040fe20000001820 */
[----:B------:R1:W-:Y:S01]  /*9e80*/  MUFU.EX2 R135, R70 ;  /* 0x0000004600877308 */ /* 0x0003e20000000800 */
[----:B------:R-:W3:Y:S06]  /*9e90*/  LDSM.16.MT88.4 R88, [R197+0x2900] ;  /* 0x00290000c558783b */ /* 0x000eec0000004200 */
[C---:B--2---:R-:W-:Y:S03]  /*9ea0*/  HMMA.16816.F32 R36, R72.reuse, R80, R36 ;  /* 0x000000504824723c */ /* 0x044fe60000001824 */
[----:B------:R-:W2:Y:S05]  /*9eb0*/  MUFU.EX2 R134, R132 ;  /* 0x0000008400867308 */ /* 0x000eaa0000000800 */
[C---:B------:R-:W-:Y:S08]  /*9ec0*/  HMMA.16816.F32 R40, R72.reuse, R82, R40 ;  /* 0x000000524828723c */ /* 0x040ff00000001828 */
[C---:B----4-:R-:W-:Y:S04]  /*9ed0*/  HMMA.16816.F32 R44, R72.reuse, R84, R44 ;  /* 0x00000054482c723c */ /* 0x050fe8000000182c */
[--C-:B-1----:R-:W-:Y:S04]  /*9ee0*/  FFMA.FTZ R70, R165, c[0x0][0x2d0], -R69.reuse ;  /* 0x0000b400a5467a23 */ /* 0x102fe80000010845 */
[C---:B------:R-:W-:Y:S01]  /*9ef0*/  HMMA.16816.F32 R48, R72.reuse, R86, R48 ;  /* 0x000000564830723c */ /* 0x040fe20000001830 */
[----:B------:R1:W-:Y:S07]  /*9f00*/  MUFU.EX2 R133, R70 ;  /* 0x0000004600857308 */ /* 0x0003ee0000000800 */
[C---:B------:R-:W-:Y:S08]  /*9f10*/  HMMA.16816.F32 R52, R72.reuse, R92, R52 ;  /* 0x0000005c4834723c */ /* 0x040ff00000001834 */
[C---:B------:R-:W-:Y:S08]  /*9f20*/  HMMA.16816.F32 R56, R72.reuse, R94, R56 ;  /* 0x0000005e4838723c */ /* 0x040ff00000001838 */
[C---:B-----5:R-:W-:Y:S04]  /*9f30*/  HMMA.16816.F32 R60, R72.reuse, R76, R60 ;  /* 0x0000004c483c723c */ /* 0x060fe8000000183c */
[--C-:B-1----:R-:W-:Y:S04]  /*9f40*/  FFMA.FTZ R70, R166, c[0x0][0x2d0], -R69.reuse ;  /* 0x0000b400a6467a23 */ /* 0x102fe80000010845 */
[----:B------:R-:W-:Y:S01]  /*9f50*/  HMMA.16816.F32 R64, R72, R78, R64 ;  /* 0x0000004e4840723c */ /* 0x000fe20000001840 */
[----:B------:R1:W4:Y:S06]  /*9f60*/  MUFU.EX2 R132, R70 ;  /* 0x0000004600847308 */ /* 0x00032c0000000800 */
[----:B---3--:R-:W-:Y:S02]  /*9f70*/  F2FP.PACK_AB R72, R136, R137 ;  /* 0x000000898848723e */ /* 0x008fe400000000ff */
[----:B--2---:R-:W-:Y:S03]  /*9f80*/  F2FP.PACK_AB R74, R134, R135 ;  /* 0x00000087864a723e */ /* 0x004fe600000000ff */
[--C-:B-1----:R-:W-:Y:S01]  /*9f90*/  FFMA.FTZ R70, R167, c[0x0][0x2d0], -R69.reuse ;  /* 0x0000b400a7467a23 */ /* 0x102fe20000010845 */
[----:B----4-:R-:W-:Y:S01]  /*9fa0*/  F2FP.PACK_AB R73, R132, R133 ;  /* 0x000000858449723e */ /* 0x010fe200000000ff */
[----:B------:R-:W-:Y:S04]  /*9fb0*/  FFMA.FTZ R69, R71, c[0x0][0x2d0], -R69 ;  /* 0x0000b40047457a23 */ /* 0x000fe80000010845 */
[----:B------:R-:W-:Y:S10]  /*9fc0*/  MUFU.EX2 R70, R70 ;  /* 0x0000004600467308 */ /* 0x000ff40000000800 */
[----:B------:R-:W1:Y:S02]  /*9fd0*/  MUFU.EX2 R69, R69 ;  /* 0x0000004500457308 */ /* 0x000e640000000800 */
[----:B-1----:R-:W-:Y:S07]  /*9fe0*/  F2FP.PACK_AB R75, R69, R70 ;  /* 0x00000046454b723e */ /* 0x002fee00000000ff */
[C---:B------:R-:W-:Y:S07]  /*9ff0*/  HMMA.16816.F32 R76, R72.reuse, R88, R4 ;  /* 0x00000058484c723c */ /* 0x040fee0000001804 */
[----:B------:R-:W-:Y:S01]  /*a000*/  FFMA.FTZ R4, R2, R249, R236 ;  /* 0x000000f902047223 */ /* 0x000fe200000100ec */
[C---:B------:R-:W-:Y:S01]  /*a010*/  HMMA.16816.F32 R80, R72.reuse, R90, R8 ;  /* 0x0000005a4850723c */ /* 0x040fe20000001808 */
[----:B------:R-:W-:Y:S03]  /*a020*/  LDSM.16.MT88.4 R8, [R200+0x5900] ;  /* 0x00590000c808783b */ /* 0x000fe60000004200 */
[----:B------:R-:W-:Y:S02]  /*a030*/  FFMA.FTZ R2, R0, R250, R235 ;  /* 0x000000fa00027223 */ /* 0x000fe400000100eb */
[----:B------:R-:W-:Y:S02]  /*a040*/  FADD.FTZ R0, R239, R4 ;  /* 0x00000004ef007221 */ /* 0x000fe40000010000 */
[C---:B------:R-:W-:Y:S01]  /*a050*/  HMMA.16816.F32 R84, R72.reuse, R96, R12 ;  /* 0x000000604854723c */ /* 0x040fe2000000180c */
[----:B------:R-:W1:Y:S03]  /*a060*/  LDSM.16.MT88.4 R4, [R201+0x5900] ;  /* 0x00590000c904783b */ /* 0x000e660000004200 */
        /* <DEDUP_REMOVED lines=14> */
[----:B------:R-:W-:Y:S01]  /*a150*/  FADD.FTZ R2, R227, R2 ;  /* 0x00000002e3027221 */ /* 0x000fe20000010000 */
[C---:B------:R-:W-:Y:S03]  /*a160*/  HMMA.16816.F32 R104, R72.reuse, R106, R32 ;  /* 0x0000006a4868723c */ /* 0x040fe60000001820 */
[----:B------:R-:W-:Y:S02]  /*a170*/  FADD.FTZ R0, R228, R0 ;  /* 0x00000000e4007221 */ /* 0x000fe40000010000 */
[----:B------:R-:W-:Y:S02]  /*a180*/  FADD.FTZ R2, R225, R2 ;  /* 0x00000002e1027221 */ /* 0x000fe40000010000 */
[----:B------:R-:W-:Y:S01]  /*a190*/  FADD.FTZ R0, R119, R0 ;  /* 0x0000000077007221 */ /* 0x000fe20000010000 */
[C---:B------:R-:W-:Y:S04]  /*a1a0*/  HMMA.16816.F32 R108, R72.reuse, R112, R36 ;  /* 0x00000070486c723c */ /* 0x040fe80000001824 */
[----:B------:R-:W-:Y:S02]  /*a1b0*/  FADD.FTZ R2, R117, R2 ;  /* 0x0000000275027221 */ /* 0x000fe40000010000 */
[----:B------:R-:W-:Y:S02]  /*a1c0*/  FADD.FTZ R0, R224, R0 ;  /* 0x00000000e0007221 */ /* 0x000fe40000010000 */
[----:B------:R-:W-:Y:S01]  /*a1d0*/  FADD.FTZ R2, R116, R2 ;  /* 0x0000000274027221 */ /* 0x000fe20000010000 */
[C---:B------:R-:W-:Y:S03]  /*a1e0*/  HMMA.16816.F32 R112, R72.reuse, R114, R40 ;  /* 0x000000724870723c */ /* 0x040fe60000001828 */
[----:B------:R-:W-:Y:S02]  /*a1f0*/  FADD.FTZ R0, R118, R0 ;  /* 0x0000000076007221 */ /* 0x000fe40000010000 */
[----:B------:R-:W-:Y:S01]  /*a200*/  FADD.FTZ R2, R215, R2 ;  /* 0x00000002d7027221 */ /* 0x000fe20000010000 */
[----:B------:R-:W-:Y:S01]  /*a210*/  IADD3 R215, R218, -0x1, RZ ;  /* 0xffffffffdad77810 */ /* 0x000fe20007ffe0ff */
[----:B------:R-:W-:Y:S01]  /*a220*/  FADD.FTZ R0, R223, R0 ;  /* 0x00000000df007221 */ /* 0x000fe20000010000 */
        /* <DEDUP_REMOVED lines=8> */
[C---:B-1----:R-:W-:Y:S04]  /*a2b0*/  HMMA.16816.F32 R52, R72.reuse, R4, R52 ;  /* 0x000000044834723c */ /* 0x042fe80000001834 */
        /* <DEDUP_REMOVED lines=11> */
[----:B------:R-:W-:Y:S03]  /*a370*/  HMMA.16816.F32 R64, R72, R10, R64 ;  /* 0x0000000a4840723c */ /* 0x000fe60000001840 */
[----:B------:R-:W-:Y:S02]  /*a380*/  FADD.FTZ R0, R142, R0 ;  /* 0x000000008e007221 */ /* 0x000fe40000010000 */
[----:B------:R-:W-:Y:S02]  /*a390*/  FADD.FTZ R4, R138, R2 ;  /* 0x000000028a047221 */ /* 0x000fe40000010000 */
[----:B------:R-:W-:Y:S02]  /*a3a0*/  FADD.FTZ R2, R137, R0 ;  /* 0x0000000089027221 */ /* 0x000fe40000010000 */
[----:B------:R-:W-:Y:S03]  /*a3b0*/  FADD.FTZ R0, R133, R4 ;  /* 0x0000000485007221 */ /* 0x000fe60000010000 */
[----:B------:R-:W-:Y:S02]  /*a3c0*/  FADD.FTZ R2, R136, R2 ;  /* 0x0000000288027221 */ /* 0x000fe40000010000 */
[----:B------:R-:W-:Y:S02]  /*a3d0*/  FADD.FTZ R0, R132, R0 ;  /* 0x0000000084007221 */ /* 0x000fe40000010000 */
[----:B------:R-:W-:Y:S02]  /*a3e0*/  FADD.FTZ R2, R135, R2 ;  /* 0x0000000287027221 */ /* 0x000fe40000010000 */
[----:B------:R-:W-:Y:S02]  /*a3f0*/  FADD.FTZ R0, R70, R0 ;  /* 0x0000000046007221 */ /* 0x000fe40000010000 */
[----:B------:R-:W-:Y:S02]  /*a400*/  FADD.FTZ R249, R134, R2 ;  /* 0x0000000286f97221 */ /* 0x000fe40000010000 */
[----:B------:R-:W-:Y:S02]  /*a410*/  FADD.FTZ R250, R69, R0 ;  /* 0x0000000045fa7221 */ /* 0x000fe40000010000 */
[----:B------:R-:W-:Y:S02]  /*a420*/  IMAD.MOV.U32 R218, RZ, RZ, R215 ;  /* 0x000000ffffda7224 */ /* 0x000fe400078e00d7 */
[----:B------:R-:W-:Y:S02]  /*a430*/  IMAD.MOV.U32 R69, RZ, RZ, R68 ;  /* 0x000000ffff457224 */ /* 0x000fe400078e0044 */
[----:B------:R-:W-:Y:S01]  /*a440*/  IMAD.MOV.U32 R70, RZ, RZ, R3 ;  /* 0x000000ffff467224 */ /* 0x000fe200078e0003 */
[----:B------:R-:W-:-:S05]  /*a450*/  @P0 BRA `(.L_x_265) ;  /* 0xffffbb7000000947 */ /* 0x000fca000383ffff */
.L_x_254:
[----:B------:R-:W2:Y:S04]  /*a460*/  LDL R2, [R1] ;  /* 0x0000000001027983 */ /* 0x000ea80000100800 */
[----:B------:R-:W1:Y:S02]  /*a470*/  S2R R0, SR_CTAID.X ;  /* 0x0000000000007919 */ /* 0x000e640000002500 */
[----:B-1----:R-:W-:-:S05]  /*a480*/  LEA R0, R0, 0x7f, 0x7 ;  /* 0x0000007f00007811 */ /* 0x002fca00078e38ff */
[----:B------:R-:W-:-:S05]  /*a490*/  @P4 IMAD.HI.U32 R4, R0, c[0x0][0x2c8], RZ ;  /* 0x0000b20000044a27 */ /* 0x000fca00078e00ff */
[----:B------:R-:W-:Y:S02]  /*a4a0*/  @P4 SHF.R.U32.HI R0, RZ, c[0x0][0x2cc], R4 ;  /* 0x0000b300ff004a19 */ /* 0x000fe40000011604 */
[----:B--2---:R-:W-:-:S05]  /*a4b0*/  IADD3 R2, R252, 0x1, -R2 ;  /* 0x00000001fc027810 */ /* 0x004fca0007ffe802 */
[----:B------:R-:W-:-:S05]  /*a4c0*/  IMAD.IADD R0, R2, 0x1, R0 ;  /* 0x0000000102007824 */ /* 0x000fca00078e0200 */
[----:B------:R-:W-:Y:S01]  /*a4d0*/  IADD3 R2, R0, -c[0x0][0x324], RZ ;  /* 0x8000c90000027a10 */ /* 0x000fe20007ffe0ff */
[----:B------:R-:W-:Y:S05]  /*a4e0*/  @!P3 BRA `(.L_x_266) ;  /* 0x000000f00000b947 */ /* 0x000fea0003800000 */
[----:B------:R-:W-:-:S13]  /*a4f0*/  ISETP.GT.AND P0, PT, R0, -0x1, PT ;  /* 0xffffffff0000780c */ /* 0x000fda0003f04270 */
[----:B------:R-:W-:Y:S05]  /*a500*/  @P0 BRA `(.L_x_267) ;  /* 0x0000007000000947 */ /* 0x000fea0003800000 */
[----:B------:R-:W-:Y:S01]  /*a510*/  IMAD.MOV.U32 R4, RZ, RZ, 0x1 ;  /* 0x00000001ff047424 */ /* 0x000fe200078e00ff */
[----:B------:R-:W-:-:S04]  /*a520*/  LOP3.LUT R0, RZ, R0, RZ, 0x33, !PT ;  /* 0x00000000ff007212 */ /* 0x000fc800078e33ff */
[----:B------:R-:W-:-:S13]  /*a530*/  ISETP.NE.AND P0, PT, R4, c[0x0][0x32c], PT ;  /* 0x0000cb0004007a0c */ /* 0x000fda0003f05270 */
[----:B------:R-:W-:-:S05]  /*a540*/  @P0 IMAD.HI.U32 R4, R0, c[0x0][0x330], RZ ;  /* 0x0000cc0000040a27 */ /* 0x000fca00078e00ff */
[----:B------:R-:W-:-:S04]  /*a550*/  @P0 SHF.R.U32.HI R0, RZ, c[0x0][0x334], R4 ;  /* 0x0000cd00ff000a19 */ /* 0x000fc80000011604 */
[----:B------:R-:W-:Y:S01]  /*a560*/  LOP3.LUT R0, RZ, R0, RZ, 0x33, !PT ;  /* 0x00000000ff007212 */ /* 0x000fe200078e33ff */
[----:B------:R-:W-:Y:S05]  /*a570*/  BRA `(.L_x_268) ;  /* 0x0000004000007947 */ /* 0x000fea0003800000 */
.L_x_267:
[----:B------:R-:W-:-:S04]  /*a580*/  MOV R4, 0x1 ;  /* 0x0000000100047802 */ /* 0x000fc80000000f00 */
[----:B------:R-:W-:-:S13]  /*a590*/  ISETP.NE.AND P0, PT, R4, c[0x0][0x32c], PT ;  /* 0x0000cb0004007a0c */ /* 0x000fda0003f05270 */
[----:B------:R-:W-:-:S05]  /*a5a0*/  @P0 IMAD.HI.U32 R4, R0, c[0x0][0x330], RZ ;  /* 0x0000cc0000040a27 */ /* 0x000fca00078e00ff */
[----:B------:R-:W-:-:S05]  /*a5b0*/  @P0 SHF.R.U32.HI R0, RZ, c[0x0][0x334], R4 ;  /* 0x0000cd00ff000a19 */ /* 0x000fca0000011604 */
.L_x_268:
[----:B------:R-:W-:-:S05]  /*a5c0*/  IMAD R0, R0, c[0x0][0x32c], RZ ;  /* 0x0000cb0000007a24 */ /* 0x000fca00078e02ff */
[----:B------:R-:W-:-:S04]  /*a5d0*/  IMNMX R2, R2, R0, !PT ;  /* 0x0000000002027217 */ /* 0x000fc80007800200 */
.L_x_266:
[----:B------:R-:W-:-:S05]  /*a5e0*/  IADD3 R2, R2, 0x5f, RZ ;  /* 0x0000005f02027810 */ /* 0x000fca0007ffe0ff */
[----:B------:R-:W-:-:S05]  /*a5f0*/  IMAD.HI R2, R2, 0x2aaaaaab, RZ ;  /* 0x2aaaaaab02027827 */ /* 0x000fca00078e02ff */
[----:B------:R-:W-:-:S04]  /*a600*/  SHF.R.U32.HI R0, RZ, 0x1f, R2 ;  /* 0x0000001fff007819 */ /* 0x000fc80000011602 */
[----:B------:R-:W-:-:S04]  /*a610*/  LEA.HI.SX32 R0, R2, R0, 0x1c ;  /* 0x0000000002007211 */ /* 0x000fc800078fe2ff */
[----:B------:R-:W-:-:S04]  /*a620*/  IMNMX R4, R251, R0, !PT ;  /* 0x00000000fb047217 */ /* 0x000fc80007800200 */
[----:B------:R-:W-:Y:S01]  /*a630*/  ISETP.GE.AND P0, PT, R215, R4, PT ;  /* 0x00000004d700720c */ /* 0x000fe20003f06270 */
[----:B------:R1:W-:-:S12]  /*a640*/  STL [R1+0xc], R4 ;  /* 0x00000c0401007387 */ /* 0x0003d80000100800 */
[----:B------:R-:W-:Y:S05]  /*a650*/  @!P0 BRA `(.L_x_269) ;  /* 0x000033a000008947 */ /* 0x000fea0003800000 */
[----:B------:R-:W2:Y:S01]  /*a660*/  LDL R6, [R1+0x28] ;  /* 0x0000280001067983 */ /* 0x000ea20000100800 */
[C---:B-1----:R-:W-:Y:S01]  /*a670*/  IADD3 R4, R226.reuse, 0x40, RZ ;  /* 0x00000040e2047810 */ /* 0x042fe20007ffe0ff */
[----:B------:R-:W-:Y:S01]  /*a680*/  IMAD.MOV.U32 R70, RZ, RZ, R3 ;  /* 0x000000ffff467224 */ /* 0x000fe200078e0003 */
[C---:B------:R-:W-:Y:S01]  /*a690*/  IADD3 R5, R226.reuse, 0x40, RZ ;  /* 0x00000040e2057810 */ /* 0x040fe20007ffe0ff */
[----:B------:R-:W-:Y:S01]  /*a6a0*/  IMAD.MOV.U32 R69, RZ, RZ, R68 ;  /* 0x000000ffff457224 */ /* 0x000fe200078e0044 */
[----:B------:R-:W-:Y:S01]  /*a6b0*/  SHF.R.S32.HI R4, RZ, 0x1f, R4 ;  /* 0x0000001fff047819 */ /* 0x000fe20000011404 */
[----:B------:R-:W-:Y:S01]  /*a6c0*/  IMAD.MOV.U32 R218, RZ, RZ, R215 ;  /* 0x000000ffffda7224 */ /* 0x000fe200078e00d7 */
[----:B------:R-:W-:Y:S01]  /*a6d0*/  SHF.R.S32.HI R222, RZ, 0x1f, R226 ;  /* 0x0000001fffde7819 */ /* 0x000fe200000114e2 */
[----:B------:R-:W-:Y:S01]  /*a6e0*/  IMAD.SHL.U32 R0, R226, 0x2, RZ ;  /* 0x00000002e2007824 */ /* 0x000fe200078e00ff */
[----:B------:R-:W-:Y:S02]  /*a6f0*/  LEA.HI R4, R4, R5, RZ, 0x3 ;  /* 0x0000000504047211 */ /* 0x000fe400078f18ff */
[----:B------:R-:W-:-:S02]  /*a700*/  SHF.L.U64.HI R222, R226, 0x1, R222 ;  /* 0x00000001e2de7819 */ /* 0x000fc400000102de */
[----:B------:R-:W-:-:S05]  /*a710*/  LOP3.LUT R4, R4, 0xfffffff8, RZ, 0xc0, !PT ;  /* 0xfffffff804047812 */ /* 0x000fca00078ec0ff */
[C---:B------:R-:W-:Y:S01]  /*a720*/  IMAD.SHL.U32 R220, R4.reuse, 0x2, RZ ;  /* 0x0000000204dc7824 */ /* 0x040fe200078e00ff */
[----:B--2---:R-:W-:Y:S02]  /*a730*/  SHF.L.U64.HI R221, R4, 0x1, R6 ;  /* 0x0000000104dd7819 */ /* 0x004fe40000010206 */
.L_x_272:
[----:B------:R-:W-:Y:S04]  /*a740*/  DEPBAR.LE SB0, 0x0 ;  /* 0x000080000000791a */ /* 0x000fe80000000000 */
[----:B------:R-:W-:Y:S01]  /*a750*/  BAR.SYNC.DEFER_BLOCKING 0x0 ;  /* 0x0000000000007b1d */ /* 0x000fe20000010000 */
[----:B------:R-:W-:Y:S01]  /*a760*/  ISETP.GT.AND P0, PT, R251, R218, PT ;  /* 0x000000dafb00720c */ /* 0x000fe20003f04270 */
[----:B------:R-:W-:Y:S01]  /*a770*/  IMAD.SHL.U32 R227, R226, 0x2, RZ ;  /* 0x00000002e2e37824 */ /* 0x000fe200078e00ff */
        /* <DEDUP_REMOVED lines=64> */
.L_x_270:
        /* <DEDUP_REMOVED lines=168> */
[----:B------:R-:W5:Y:S01]  /*b600*/  LDSM.16.M88.4 R8, [R199+0x5800] ;  /* 0x00580000c708783b */ /* 0x000f620000000200 */
[----:B------:R-:W-:Y:S06]  /*b610*/  DEPBAR.LE SB0, 0x0 ;  /* 0x000080000000791a */ /* 0x000fec0000000000 */
[----:B------:R4:W2:Y:S01]  /*b620*/  MUFU.TANH R145, R19 ;  /* 0x0000001300917308 */ /* 0x0008a20000002400 */
[----:B------:R-:W-:Y:S01]  /*b630*/  BAR.SYNC.DEFER_BLOCKING 0x0 ;  /* 0x0000000000007b1d */ /* 0x000fe20000010000 */
[C---:B-1----:R-:W-:Y:S06]  /*b640*/  HMMA.16816.F32 R36, R192.reuse, R4, R36 ;  /* 0x00000004c024723c */ /* 0x042fec0000001824 */
[----:B------:R-:W-:Y:S02]  /*b650*/  FMUL.FTZ R28, R28, c[0x0][0x320] ;  /* 0x0000c8001c1c7a20 */ /* 0x000fe40000410000 */
        /* <DEDUP_REMOVED lines=57> */
[----:B------:R4:W1:Y:S01]  /*b9f0*/  MUFU.TANH R72, R0 ;  /* 0x0000000000487308 */ /* 0x0008620000002400 */
[----:B------:R-:W-:-:S05]  /*ba00*/  @!P0 BRA `(.L_x_271) ;  /* 0x000003f000008947 */ /* 0x000fca0003800000 */
[----:B--23--:R-:W2:Y:S01]  /*ba10*/  LDL R2, [R1+0x10] ;  /* 0x0000100001027983 */ /* 0x00cea20000100800 */
[----:B------:R-:W-:Y:S01]  /*ba20*/  IMAD.MOV.U32 R216, RZ, RZ, RZ ;  /* 0x000000ffffd87224 */ /* 0x000fe200078e00ff */
[----:B------:R-:W-:Y:S02]  /*ba30*/  IADD3 R12, -R68, 0x10, RZ ;  /* 0x00000010440c7810 */ /* 0x000fe40007ffe1ff */
[----:B------:R-:W3:Y:S02]  /*ba40*/  LDL.64 R234, [R1+0x18] ;  /* 0x0000180001ea7983 */ /* 0x000ee40000100a00 */
[----:B------:R-:W-:Y:S02]  /*ba50*/  LOP3.LUT R12, R12, 0xf, RZ, 0xc0, !PT ;  /* 0x0000000f0c0c7812 */ /* 0x000fe400078ec0ff */
[----:B------:R-:W5:Y:S04]  /*ba60*/  LDL R228, [R1+0x20] ;  /* 0x0000200001e47983 */ /* 0x000f680000100800 */
[----:B------:R-:W4:Y:S01]  /*ba70*/  S2R R229, SR_CTAID.Y ;  /* 0x0000000000e57919 */ /* 0x000f220000002600 */
[----:B--2---:R-:W-:Y:S05]  /*ba80*/  IMAD R2, R218, 0x60, R2 ;  /* 0x00000060da027824 */ /* 0x004fea00078e0202 */
[----:B------:R-:W-:Y:S05]  /*ba90*/  IADD3 R2, R2, -0x60, R231 ;  /* 0xffffffa002027810 */ /* 0x000fea0007ffe0e7 */
[----:B------:R-:W-:Y:S04]  /*baa0*/  @P5 IMAD.HI.U32 R3, R2, c[0x0][0x2bc], RZ ;  /* 0x0000af0002035a27 */ /* 0x000fe800078e00ff */
[----:B----4-:R-:W-:Y:S01]  /*bab0*/  IMAD.MOV.U32 R0, RZ, RZ, R2 ;  /* 0x000000ffff007224 */ /* 0x010fe200078e0002 */
[----:B------:R-:W-:Y:S04]  /*bac0*/  @P5 SHF.R.U32.HI R0, RZ, c[0x0][0x2c0], R3 ;  /* 0x0000b000ff005a19 */ /* 0x000fe80000011603 */
[C---:B---3--:R-:W-:Y:S01]  /*bad0*/  @!P1 IADD3 R3, P0, R0.reuse, R234, RZ ;  /* 0x000000ea00039210 */ /* 0x048fe20007f1e0ff */
[----:B------:R-:W-:Y:S03]  /*bae0*/  IMAD.WIDE.U32 R234, R229, c[0x0][0x1e8], RZ ;  /* 0x00007a00e5ea7a25 */ /* 0x000fe600078e00ff */
[----:B-----5:R-:W-:Y:S01]  /*baf0*/  @!P1 LEA.HI.X.SX32 R5, R0, R228, 0x1, P0 ;  /* 0x000000e400059211 */ /* 0x020fe200000f0eff */
        /* <DEDUP_REMOVED lines=48> */
.L_x_271:
[----:B--234-:R-:W-:Y:S01]  /*be00*/  FMNMX.FTZ R0, R132, R69, !PT ;  /* 0x0000004584007209 */ /* 0x01cfe20007810000 */
        /* <DEDUP_REMOVED lines=19> */
[----:B-1----:R-:W-:Y:S01]  /*bf40*/  FMNMX.FTZ R0, R146, R0, !PT ;  /* 0x0000000092007209 */ /* 0x002fe20007810000 */
        /* <DEDUP_REMOVED lines=27> */
[----:B------:R-:W-:Y:S04]  /*c100*/  FMNMX.FTZ R0, R190, R0, !PT ;  /* 0x00000000be007209 */ /* 0x000fe80007810000 */
[----:B------:R-:W-:Y:S02]  /*c110*/  FMNMX.FTZ R68, R224, R0, !PT ;  /* 0x00000000e0447209 */ /* 0x000fe40007810000 */
[----:B------:R-:W-:Y:S02]  /*c120*/  FMNMX.FTZ R0, R223, R2, !PT ;  /* 0x00000002df007209 */ /* 0x000fe40007810000 */
[----:B------:R-:W-:Y:S02]  /*c130*/  FMNMX.FTZ R68, R225, R68, !PT ;  /* 0x00000044e1447209 */ /* 0x000fe40007810000 */
[----:B------:R-:W-:Y:S03]  /*c140*/  FMNMX.FTZ R0, R71, R0, !PT ;  /* 0x0000000047007209 */ /* 0x000fe60007810000 */
[----:B------:R-:W-:Y:S01]  /*c150*/  SHFL.BFLY PT, R3, R68, 0x2, 0x1f ;  /* 0x0c401f0044037f89 */ /* 0x000fe200000e0000 */
[----:B------:R-:W-:Y:S07]  /*c160*/  FMNMX.FTZ R0, R72, R0, !PT ;  /* 0x0000000048007209 */ /* 0x000fee0007810000 */
        /* <DEDUP_REMOVED lines=9> */
[--C-:B------:R-:W-:Y:S02]  /*c200*/  FFMA.FTZ R4, R132, c[0x0][0x2d0], -R144.reuse ;  /* 0x0000b40084047a23 */ /* 0x100fe40000010890 */
[----:B------:R-:W-:Y:S02]  /*c210*/  FMUL.FTZ R0, R2, c[0x0][0x2d0] ;  /* 0x0000b40002007a20 */ /* 0x000fe40000410000 */
[----:B------:R1:W-:Y:S01]  /*c220*/  MUFU.EX2 R245, R4 ;  /* 0x0000000400f57308 */ /* 0x0003e20000000800 */
[----:B------:R-:W-:Y:S02]  /*c230*/  FMUL.FTZ R69, R3, c[0x0][0x2d0] ;  /* 0x0000b40003457a20 */ /* 0x000fe40000410000 */
[--C-:B------:R-:W-:Y:S02]  /*c240*/  FFMA.FTZ R32, R74, c[0x0][0x2d0], -R144.reuse ;  /* 0x0000b4004a207a23 */ /* 0x100fe40000010890 */
[--C-:B------:R-:W-:Y:S02]  /*c250*/  FFMA.FTZ R8, R138, c[0x0][0x2d0], -R69.reuse ;  /* 0x0000b4008a087a23 */ /* 0x100fe40000010845 */
[--C-:B------:R-:W-:Y:S02]  /*c260*/  FFMA.FTZ R6, R134, c[0x0][0x2d0], -R69.reuse ;  /* 0x0000b40086067a23 */ /* 0x100fe40000010845 */
[--C-:B------:R-:W-:Y:S01]  /*c270*/  FFMA.FTZ R40, R139, c[0x0][0x2d0], -R69.reuse ;  /* 0x0000b4008b287a23 */ /* 0x100fe20000010845 */
[----:B------:R2:W3:Y:S01]  /*c280*/  MUFU.EX2 R2, R0 ;  /* 0x0000000000027308 */ /* 0x0004e20000000800 */
[--C-:B------:R-:W-:Y:S02]  /*c290*/  FFMA.FTZ R48, R141, c[0x0][0x2d0], -R144.reuse ;  /* 0x0000b4008d307a23 */ /* 0x100fe40000010890 */
[--C-:B------:R-:W-:Y:S07]  /*c2a0*/  FFMA.FTZ R71, R71, c[0x0][0x2d0], -R69.reuse ;  /* 0x0000b40047477a23 */ /* 0x100fee0000010845 */
[----:B------:R4:W-:Y:S01]  /*c2b0*/  MUFU.EX2 R243, R8 ;  /* 0x0000000800f37308 */ /* 0x0009e20000000800 */
[----:B-1----:R-:W-:Y:S09]  /*c2c0*/  FFMA.FTZ R4, R137, c[0x0][0x2d0], -R144 ;  /* 0x0000b40089047a23 */ /* 0x002ff20000010890 */
[----:B------:R1:W-:Y:S01]  /*c2d0*/  MUFU.EX2 R248, R4 ;  /* 0x0000000400f87308 */ /* 0x0003e20000000800 */
[----:B--2---:R-:W-:Y:S02]  /*c2e0*/  FADD.FTZ R0, -R3, R70 ;  /* 0x0000004603007221 */ /* 0x004fe40000010100 */
[----:B---3--:R-:W-:Y:S02]  /*c2f0*/  FMUL.FTZ R5, R2, R77 ;  /* 0x0000004d02057220 */ /* 0x008fe40000410000 */
[----:B------:R-:W-:Y:S05]  /*c300*/  FMUL.FTZ R0, R0, c[0x0][0x2d0] ;  /* 0x0000b40000007a20 */ /* 0x000fea0000410000 */
[----:B------:R-:W2:Y:S01]  /*c310*/  MUFU.EX2 R244, R6 ;  /* 0x0000000600f47308 */ /* 0x000ea20000000800 */
[C---:B------:R-:W-:Y:S02]  /*c320*/  FMUL.FTZ R9, R2.reuse, R81 ;  /* 0x0000005102097220 */ /* 0x040fe40000410000 */
[C---:B------:R-:W-:Y:S02]  /*c330*/  FMUL.FTZ R16, R2.reuse, R88 ;  /* 0x0000005802107220 */ /* 0x040fe40000410000 */
[C---:B----4-:R-:W-:Y:S02]  /*c340*/  FMUL.FTZ R8, R2.reuse, R80 ;  /* 0x0000005002087220 */ /* 0x050fe40000410000 */
[----:B------:R-:W-:Y:S02]  /*c350*/  FMUL.FTZ R17, R2, R89 ;  /* 0x0000005902117220 */ /* 0x000fe40000410000 */
[--C-:B------:R-:W-:Y:S01]  /*c360*/  FFMA.FTZ R70, R142, c[0x0][0x2d0], -R144.reuse ;  /* 0x0000b4008e467a23 */ /* 0x100fe20000010890 */
[----:B------:R-:W3:Y:S01]  /*c370*/  MUFU.EX2 R0, R0 ;  /* 0x0000000000007308 */ /* 0x000ee20000000800 */
[C---:B------:R-:W-:Y:S02]  /*c380*/  FMUL.FTZ R24, R2.reuse, R96 ;  /* 0x0000006002187220 */ /* 0x040fe40000410000 */
[C---:B------:R-:W-:Y:S02]  /*c390*/  FMUL.FTZ R25, R2.reuse, R97 ;  /* 0x0000006102197220 */ /* 0x040fe40000410000 */
[--C-:B-1----:R-:W-:Y:S02]  /*c3a0*/  FFMA.FTZ R4, R135, c[0x0][0x2d0], -R144.reuse ;  /* 0x0000b40087047a23 */ /* 0x102fe40000010890 */
[C---:B------:R-:W-:Y:S02]  /*c3b0*/  FMUL.FTZ R33, R2.reuse, R105 ;  /* 0x0000006902217220 */ /* 0x040fe40000410000 */
[C---:B------:R-:W-:Y:S01]  /*c3c0*/  FMUL.FTZ R41, R2.reuse, R113 ;  /* 0x0000007102297220 */ /* 0x040fe20000410000 */
[----:B------:R1:W-:Y:S01]  /*c3d0*/  MUFU.EX2 R247, R4 ;  /* 0x0000000400f77308 */ /* 0x0003e20000000800 */
[C---:B------:R-:W-:Y:S02]  /*c3e0*/  FMUL.FTZ R49, R2.reuse, R121 ;  /* 0x0000007902317220 */ /* 0x040fe40000410000 */
[C---:B------:R-:W-:Y:S01]  /*c3f0*/  FMUL.FTZ R52, R2.reuse, R52 ;  /* 0x0000003402347220 */ /* 0x040fe20000410000 */
[----:B--2---:R-:W-:Y:S01]  /*c400*/  F2FP.PACK_AB R77, R243, R244 ;  /* 0x000000f4f34d723e */ /* 0x004fe200000000ff */
[C---:B------:R-:W-:Y:S02]  /*c410*/  FMUL.FTZ R53, R2.reuse, R53 ;  /* 0x0000003502357220 */ /* 0x040fe40000410000 */
[C---:B------:R-:W-:Y:S02]  /*c420*/  FMUL.FTZ R56, R2.reuse, R56 ;  /* 0x0000003802387220 */ /* 0x040fe40000410000 */
[C---:B------:R-:W-:Y:S01]  /*c430*/  FMUL.FTZ R57, R2.reuse, R57 ;  /* 0x0000003902397220 */ /* 0x040fe20000410000 */
[----:B------:R2:W-:Y:S01]  /*c440*/  MUFU.EX2 R235, R70 ;  /* 0x0000004600eb7308 */ /* 0x0005e20000000800 */
[C---:B------:R-:W-:Y:S02]  /*c450*/  FMUL.FTZ R60, R2.reuse, R60 ;  /* 0x0000003c023c7220 */ /* 0x040fe40000410000 */
[----:B------:R-:W-:Y:S02]  /*c460*/  FMUL.FTZ R61, R2, R61 ;  /* 0x0000003d023d7220 */ /* 0x000fe40000410000 */
[C---:B---3--:R-:W-:Y:S02]  /*c470*/  FMUL.FTZ R6, R0.reuse, R78 ;  /* 0x0000004e00067220 */ /* 0x048fe40000410000 */
[C---:B------:R-:W-:Y:S02]  /*c480*/  FMUL.FTZ R7, R0.reuse, R79 ;  /* 0x0000004f00077220 */ /* 0x040fe40000410000 */
[C---:B------:R-:W-:Y:S01]  /*c490*/  FMUL.FTZ R10, R0.reuse, R82 ;  /* 0x00000052000a7220 */ /* 0x040fe20000410000 */
[----:B------:R3:W-:Y:S01]  /*c4a0*/  MUFU.EX2 R240, R32 ;  /* 0x0000002000f07308 */ /* 0x0007e20000000800 */
[C---:B------:R-:W-:Y:S02]  /*c4b0*/  FMUL.FTZ R11, R0.reuse, R83 ;  /* 0x00000053000b7220 */ /* 0x040fe40000410000 */
[C---:B------:R-:W-:Y:S01]  /*c4c0*/  FMUL.FTZ R18, R0.reuse, R90 ;  /* 0x0000005a00127220 */ /* 0x040fe20000410000 */
[----:B------:R-:W4:Y:S01]  /*c4d0*/  LDSM.16.MT88.4 R80, [R198+0x3100] ;  /* 0x00310000c650783b */ /* 0x000f220000004200 */
[--C-:B-1----:R-:W-:Y:S02]  /*c4e0*/  FFMA.FTZ R4, R73, c[0x0][0x2d0], -R144.reuse ;  /* 0x0000b40049047a23 */ /* 0x102fe40000010890 */
[C---:B------:R-:W-:Y:S02]  /*c4f0*/  FMUL.FTZ R19, R0.reuse, R91 ;  /* 0x0000005b00137220 */ /* 0x040fe40000410000 */
[C---:B------:R-:W-:Y:S01]  /*c500*/  FMUL.FTZ R26, R0.reuse, R98 ;  /* 0x00000062001a7220 */ /* 0x040fe20000410000 */
[----:B------:R1:W5:Y:S01]  /*c510*/  MUFU.EX2 R246, R4 ;  /* 0x0000000400f67308 */ /* 0x0003620000000800 */
[C---:B------:R-:W-:Y:S01]  /*c520*/  FMUL.FTZ R27, R0.reuse, R99 ;  /* 0x00000063001b7220 */ /* 0x040fe20000410000 */
[----:B------:R-:W-:Y:S01]  /*c530*/  LDSM.16.MT88.4 R88, [R200+0x3100] ;  /* 0x00310000c858783b */ /* 0x000fe20000004200 */
[C---:B------:R-:W-:Y:S02]  /*c540*/  FMUL.FTZ R34, R0.reuse, R106 ;  /* 0x0000006a00227220 */ /* 0x040fe40000410000 */
[--C-:B--2---:R-:W-:Y:S02]  /*c550*/  FFMA.FTZ R70, R143, c[0x0][0x2d0], -R69.reuse ;  /* 0x0000b4008f467a23 */ /* 0x104fe40000010845 */
[C---:B------:R-:W-:Y:S02]  /*c560*/  FMUL.FTZ R35, R0.reuse, R107 ;  /* 0x0000006b00237220 */ /* 0x040fe40000410000 */
[C---:B------:R-:W-:Y:S01]  /*c570*/  FMUL.FTZ R42, R0.reuse, R114 ;  /* 0x00000072002a7220 */ /* 0x040fe20000410000 */
[----:B------:R2:W-:Y:S01]  /*c580*/  MUFU.EX2 R234, R70 ;  /* 0x0000004600ea7308 */ /* 0x0005e20000000800 */
[C---:B------:R-:W-:Y:S01]  /*c590*/  FMUL.FTZ R43, R0.reuse, R115 ;  /* 0x00000073002b7220 */ /* 0x040fe20000410000 */
[----:B------:R-:W-:Y:S01]  /*c5a0*/  LDSM.16.MT88.4 R96, [R200+0x900] ;  /* 0x00090000c860783b */ /* 0x000fe20000004200 */
[----:B------:R-:W-:Y:S02]  /*c5b0*/  FMUL.FTZ R50, R0, R122 ;  /* 0x0000007a00327220 */ /* 0x000fe40000410000 */
[----:B---3--:R-:W-:Y:S02]  /*c5c0*/  FMUL.FTZ R32, R2, R104 ;  /* 0x0000006802207220 */ /* 0x008fe40000410000 */
[C---:B------:R-:W-:Y:S02]  /*c5d0*/  FMUL.FTZ R51, R0.reuse, R123 ;  /* 0x0000007b00337220 */ /* 0x040fe40000410000 */
[C---:B------:R-:W-:Y:S01]  /*c5e0*/  FMUL.FTZ R54, R0.reuse, R54 ;  /* 0x0000003600367220 */ /* 0x040fe20000410000 */
[----:B------:R3:W-:Y:S01]  /*c5f0*/  MUFU.EX2 R238, R40 ;  /* 0x0000002800ee7308 */ /* 0x0007e20000000800 */
[----:B------:R-:W-:Y:S01]  /*c600*/  LDSM.16.MT88.4 R104, [R201+0x2900] ;  /* 0x00290000c968783b */ /* 0x000fe20000004200 */
[----:B------:R-:W-:Y:S02]  /*c610*/  FMUL.FTZ R55, R0, R55 ;  /* 0x0000003700377220 */ /* 0x000fe40000410000 */
[--C-:B-1----:R-:W-:Y:S01]  /*c620*/  FFMA.FTZ R4, R133, c[0x0][0x2d0], -R69.reuse ;  /* 0x0000b40085047a23 */ /* 0x102fe20000010845 */
[----:B-----5:R-:W-:Y:S01]  /*c630*/  F2FP.PACK_AB R78, R246, R247 ;  /* 0x000000f7f64e723e */ /* 0x020fe200000000ff */
[C---:B------:R-:W-:Y:S02]  /*c640*/  FMUL.FTZ R58, R0.reuse, R58 ;  /* 0x0000003a003a7220 */ /* 0x040fe40000410000 */
[C---:B------:R-:W-:Y:S02]  /*c650*/  FMUL.FTZ R59, R0.reuse, R59 ;  /* 0x0000003b003b7220 */ /* 0x040fe40000410000 */
[----:B------:R1:W-:Y:S01]  /*c660*/  MUFU.EX2 R242, R4 ;  /* 0x0000000400f27308 */ /* 0x0003e20000000800 */
[C---:B------:R-:W-:Y:S02]  /*c670*/  FMUL.FTZ R62, R0.reuse, R62 ;  /* 0x0000003e003e7220 */ /* 0x040fe40000410000 */
[----:B------:R-:W-:Y:S02]  /*c680*/  FMUL.FTZ R63, R0, R63 ;  /* 0x0000003f003f7220 */ /* 0x000fe40000410000 */
[--C-:B--2---:R-:W-:Y:S02]  /*c690*/  FFMA.FTZ R70, R145, c[0x0][0x2d0], -R69.reuse ;  /* 0x0000b40091467a23 */ /* 0x104fe40000010845 */
[C---:B------:R-:W-:Y:S02]  /*c6a0*/  FMUL.FTZ R64, R2.reuse, R64 ;  /* 0x0000004002407220 */ /* 0x040fe40000410000 */
[----:B------:R-:W-:Y:S01]  /*c6b0*/  FMUL.FTZ R65, R2, R65 ;  /* 0x0000004102417220 */ /* 0x000fe20000410000 */
[----:B------:R2:W-:Y:S01]  /*c6c0*/  MUFU.EX2 R233, R70 ;  /* 0x0000004600e97308 */ /* 0x0005e20000000800 */
[C---:B------:R-:W-:Y:S02]  /*c6d0*/  FMUL.FTZ R66, R0.reuse, R66 ;  /* 0x0000004200427220 */ /* 0x040fe40000410000 */
[----:B------:R-:W-:Y:S02]  /*c6e0*/  FMUL.FTZ R67, R0, R67 ;  /* 0x0000004300437220 */ /* 0x000fe40000410000 */
[----:B---3--:R-:W-:Y:S02]  /*c6f0*/  FMUL.FTZ R40, R2, R112 ;  /* 0x0000007002287220 */ /* 0x008fe40000410000 */
[----:B------:R-:W-:Y:S03]  /*c700*/  LDSM.16.MT88.4 R112, [R197+0x5900] ;  /* 0x00590000c570783b */ /* 0x000fe60000004200 */
[----:B------:R3:W-:Y:S01]  /*c710*/  MUFU.EX2 R236, R48 ;  /* 0x0000003000ec7308 */ /* 0x0007e20000000800 */
[--C-:B-1----:R-:W-:Y:S09]  /*c720*/  FFMA.FTZ R4, R136, c[0x0][0x2d0], -R69.reuse ;  /* 0x0000b40088047a23 */ /* 0x102ff20000010845 */
[----:B------:R-:W1:Y:S01]  /*c730*/  MUFU.EX2 R241, R4 ;  /* 0x0000000400f17308 */ /* 0x000e620000000800 */
[--C-:B--2---:R-:W-:Y:S09]  /*c740*/  FFMA.FTZ R70, R146, c[0x0][0x2d0], -R144.reuse ;  /* 0x0000b40092467a23 */ /* 0x104ff20000010890 */
[----:B------:R-:W-:Y:S01]  /*c750*/  MUFU.EX2 R71, R71 ;  /* 0x0000004700477308 */ /* 0x000fe20000000800 */
[C---:B---3--:R-:W-:Y:S02]  /*c760*/  FMUL.FTZ R48, R2.reuse, R120 ;  /* 0x0000007802307220 */ /* 0x048fe40000410000 */
[----:B------:R-:W-:Y:S01]  /*c770*/  LDSM.16.MT88.4 R120, [R198+0x5900] ;  /* 0x00590000c678783b */ /* 0x000fe20000004200 */
[----:B-1----:R-:W-:Y:S01]  /*c780*/  F2FP.PACK_AB R79, R241, R242 ;  /* 0x000000f2f14f723e */ /* 0x002fe200000000ff */
[----:B------:R-:W-:Y:S01]  /*c790*/  FMUL.FTZ R4, R2, R76 ;  /* 0x0000004c02047220 */ /* 0x000fe20000410000 */
[----:B------:R-:W-:Y:S07]  /*c7a0*/  F2FP.PACK_AB R76, R248, R245 ;  /* 0x000000f5f84c723e */ /* 0x000fee00000000ff */
[C---:B------:R-:W-:Y:S07]  /*c7b0*/  HMMA.16816.F32 R4, R76.reuse, R12, R4 ;  /* 0x0000000c4c04723c */ /* 0x040fee0000001804 */
[C---:B------:R-:W-:Y:S01]  /*c7c0*/  FMUL.FTZ R12, R2.reuse, R84 ;  /* 0x00000054020c7220 */ /* 0x040fe20000410000 */
[C---:B------:R-:W-:Y:S04]  /*c7d0*/  HMMA.16816.F32 R8, R76.reuse, R14, R8 ;  /* 0x0000000e4c08723c */ /* 0x040fe80000001808 */
[----:B------:R-:W-:Y:S03]  /*c7e0*/  FMUL.FTZ R13, R2, R85 ;  /* 0x00000055020d7220 */ /* 0x000fe60000410000 */
[C---:B------:R-:W-:Y:S02]  /*c7f0*/  FMUL.FTZ R14, R0.reuse, R86 ;  /* 0x00000056000e7220 */ /* 0x040fe40000410000 */
[----:B------:R-:W-:Y:S02]  /*c800*/  FMUL.FTZ R15, R0, R87 ;  /* 0x00000057000f7220 */ /* 0x000fe40000410000 */
[----:B------:R-:W1:Y:S05]  /*c810*/  LDSM.16.MT88.4 R84, [R201+0x3100] ;  /* 0x00310000c954783b */ /* 0x000e6a0000004200 */
[C---:B------:R-:W-:Y:S07]  /*c820*/  HMMA.16816.F32 R12, R76.reuse, R20, R12 ;  /* 0x000000144c0c723c */ /* 0x040fee000000180c */
        /* <DEDUP_REMOVED lines=14> */
[----:B------:R-:W-:Y:S01]  /*c910*/  FFMA.FTZ R36, R75, c[0x0][0x2d0], -R144 ;  /* 0x0000b4004b247a23 */ /* 0x000fe20000010890 */
[C---:B------:R-:W-:Y:S03]  /*c920*/  HMMA.16816.F32 R32, R76.reuse, R38, R32 ;  /* 0x000000264c20723c */ /* 0x040fe60000001820 */
[----:B------:R2:W3:Y:S01]  /*c930*/  MUFU.EX2 R239, R36 ;  /* 0x0000002400ef7308 */ /* 0x0004e20000000800 */
[----:B------:R-:W-:Y:S03]  /*c940*/  FMUL.FTZ R37, R2, R109 ;  /* 0x0000006d02257220 */ /* 0x000fe60000410000 */
[C---:B------:R-:W-:Y:S02]  /*c950*/  FMUL.FTZ R38, R0.reuse, R110 ;  /* 0x0000006e00267220 */ /* 0x040fe40000410000 */
[----:B------:R-:W-:Y:S03]  /*c960*/  FMUL.FTZ R39, R0, R111 ;  /* 0x0000006f00277220 */ /* 0x000fe60000410000 */
[C---:B--2---:R-:W-:Y:S02]  /*c970*/  FMUL.FTZ R36, R2.reuse, R108 ;  /* 0x0000006c02247220 */ /* 0x044fe40000410000 */
[----:B------:R-:W-:Y:S05]  /*c980*/  LDSM.16.MT88.4 R108, [R200+0x2900] ;  /* 0x00290000c86c783b */ /* 0x000fea0000004200 */
[C---:B------:R-:W-:Y:S07]  /*c990*/  HMMA.16816.F32 R36, R76.reuse, R44, R36 ;  /* 0x0000002c4c24723c */ /* 0x040fee0000001824 */
[----:B------:R-:W-:Y:S01]  /*c9a0*/  FMUL.FTZ R45, R2, R117 ;  /* 0x00000075022d7220 */ /* 0x000fe20000410000 */
[C---:B------:R-:W-:Y:S04]  /*c9b0*/  HMMA.16816.F32 R40, R76.reuse, R46, R40 ;  /* 0x0000002e4c28723c */ /* 0x040fe80000001828 */
[----:B------:R-:W-:Y:S03]  /*c9c0*/  FFMA.FTZ R44, R140, c[0x0][0x2d0], -R69 ;  /* 0x0000b4008c2c7a23 */ /* 0x000fe60000010845 */
[C---:B------:R-:W-:Y:S01]  /*c9d0*/  FMUL.FTZ R47, R0.reuse, R119 ;  /* 0x00000077002f7220 */ /* 0x040fe20000410000 */
[----:B------:R2:W5:Y:S01]  /*c9e0*/  MUFU.EX2 R237, R44 ;  /* 0x0000002c00ed7308 */ /* 0x0005620000000800 */
[C---:B------:R-:W-:Y:S03]  /*c9f0*/  FMUL.FTZ R46, R0.reuse, R118 ;  /* 0x00000076002e7220 */ /* 0x040fe60000410000 */
[----:B------:R-:W-:Y:S04]  /*ca00*/  FFMA.FTZ R0, R0, R250, R244 ;  /* 0x000000fa00007223 */ /* 0x000fe800000100f4 */
[----:B------:R-:W-:Y:S02]  /*ca10*/  FADD.FTZ R0, R243, R0 ;  /* 0x00000000f3007221 */ /* 0x000fe40000010000 */
[----:B------:R1:W-:Y:S02]  /*ca20*/  MUFU.EX2 R119, R70 ;  /* 0x0000004600777308 */ /* 0x0003e40000000800 */
[----:B------:R-:W-:Y:S04]  /*ca30*/  FADD.FTZ R0, R242, R0 ;  /* 0x00000000f2007221 */ /* 0x000fe80000010000 */
[----:B------:R-:W-:Y:S02]  /*ca40*/  FADD.FTZ R0, R241, R0 ;  /* 0x00000000f1007221 */ /* 0x000fe40000010000 */
[C---:B--2---:R-:W-:Y:S02]  /*ca50*/  FMUL.FTZ R44, R2.reuse, R116 ;  /* 0x00000074022c7220 */ /* 0x044fe40000410000 */
[----:B------:R-:W-:Y:S04]  /*ca60*/  FFMA.FTZ R2, R2, R249, R245 ;  /* 0x000000f902027223 */ /* 0x000fe800000100f5 */
[----:B------:R-:W-:Y:S01]  /*ca70*/  FADD.FTZ R2, R248, R2 ;  /* 0x00000002f8027221 */ /* 0x000fe20000010000 */
[C---:B----4-:R-:W-:Y:S03]  /*ca80*/  HMMA.16816.F32 R44, R76.reuse, R80, R44 ;  /* 0x000000504c2c723c */ /* 0x050fe6000000182c */
[--C-:B-1----:R-:W-:Y:S04]  /*ca90*/  FFMA.FTZ R70, R147, c[0x0][0x2d0], -R144.reuse ;  /* 0x0000b40093467a23 */ /* 0x102fe80000010890 */
[----:B------:R1:W2:Y:S01]  /*caa0*/  MUFU.EX2 R230, R70 ;  /* 0x0000004600e67308 */ /* 0x0002a20000000800 */
[C---:B------:R-:W-:Y:S01]  /*cab0*/  HMMA.16816.F32 R48, R76.reuse, R82, R48 ;  /* 0x000000524c30723c */ /* 0x040fe20000001830 */
[----:B------:R-:W4:Y:S07]  /*cac0*/  LDSM.16.MT88.4 R80, [R197+0x900] ;  /* 0x00090000c550783b */ /* 0x000f2e0000004200 */
[C---:B------:R-:W-:Y:S08]  /*cad0*/  HMMA.16816.F32 R52, R76.reuse, R84, R52 ;  /* 0x000000544c34723c */ /* 0x040ff00000001834 */
[C---:B------:R-:W-:Y:S01]  /*cae0*/  HMMA.16816.F32 R56, R76.reuse, R86, R56 ;  /* 0x000000564c38723c */ /* 0x040fe20000001838 */
[----:B------:R-:W2:Y:S03]  /*caf0*/  LDSM.16.MT88.4 R84, [R198+0x900] ;  /* 0x00090000c654783b */ /* 0x000ea60000004200 */
[--C-:B-1----:R-:W-:Y:S04]  /*cb00*/  FFMA.FTZ R70, R148, c[0x0][0x2d0], -R69.reuse ;  /* 0x0000b40094467a23 */ /* 0x102fe80000010845 */
[C---:B------:R-:W-:Y:S01]  /*cb10*/  HMMA.16816.F32 R60, R76.reuse, R88, R60 ;  /* 0x000000584c3c723c */ /* 0x040fe2000000183c */
[----:B------:R1:W-:Y:S07]  /*cb20*/  MUFU.EX2 R118, R70 ;  /* 0x0000004600767308 */ /* 0x0003ee0000000800 */
[----:B------:R-:W-:Y:S01]  /*cb30*/  HMMA.16816.F32 R64, R76, R90, R64 ;  /* 0x0000005a4c40723c */ /* 0x000fe20000001840 */
[----:B------:R-:W2:Y:S06]  /*cb40*/  LDSM.16.MT88.4 R88, [R197+0x3900] ;  /* 0x00390000c558783b */ /* 0x000eac0000004200 */
[----:B---3--:R-:W-:Y:S02]  /*cb50*/  F2FP.PACK_AB R76, R239, R240 ;  /* 0x000000f0ef4c723e */ /* 0x008fe400000000ff */
[----:B-----5:R-:W-:Y:S03]  /*cb60*/  F2FP.PACK_AB R77, R237, R238 ;  /* 0x000000eeed4d723e */ /* 0x020fe600000000ff */
[----:B------:R-:W-:Y:S02]  /*cb70*/  F2FP.PACK_AB R78, R235, R236 ;  /* 0x000000eceb4e723e */ /* 0x000fe400000000ff */
[----:B------:R-:W-:Y:S01]  /*cb80*/  F2FP.PACK_AB R79, R233, R234 ;  /* 0x000000eae94f723e */ /* 0x000fe200000000ff */
[--C-:B-1----:R-:W-:Y:S06]  /*cb90*/  FFMA.FTZ R70, R149, c[0x0][0x2d0], -R69.reuse ;  /* 0x0000b40095467a23 */ /* 0x102fec0000010845 */
[C---:B----4-:R-:W-:Y:S01]  /*cba0*/  HMMA.16816.F32 R4, R76.reuse, R80, R4 ;  /* 0x000000504c04723c */ /* 0x050fe20000001804 */
[----:B------:R1:W3:Y:S07]  /*cbb0*/  MUFU.EX2 R117, R70 ;  /* 0x0000004600757308 */ /* 0x0002ee0000000800 */
[C---:B------:R-:W-:Y:S01]  /*cbc0*/  HMMA.16816.F32 R8, R76.reuse, R82, R8 ;  /* 0x000000524c08723c */ /* 0x040fe20000001808 */
[----:B------:R-:W4:Y:S07]  /*cbd0*/  LDSM.16.MT88.4 R80, [R198+0x3900] ;  /* 0x00390000c650783b */ /* 0x000f2e0000004200 */
[C---:B--2---:R-:W-:Y:S08]  /*cbe0*/  HMMA.16816.F32 R12, R76.reuse, R84, R12 ;  /* 0x000000544c0c723c */ /* 0x044ff0000000180c */
[C---:B------:R-:W-:Y:S01]  /*cbf0*/  HMMA.16816.F32 R16, R76.reuse, R86, R16 ;  /* 0x000000564c10723c */ /* 0x040fe20000001810 */
[----:B------:R-:W2:Y:S03]  /*cc00*/  LDSM.16.MT88.4 R84, [R201+0x3900] ;  /* 0x00390000c954783b */ /* 0x000ea60000004200 */
[--C-:B-1----:R-:W-:Y:S04]  /*cc10*/  FFMA.FTZ R70, R156, c[0x0][0x2d0], -R144.reuse ;  /* 0x0000b4009c467a23 */ /* 0x102fe80000010890 */
[C---:B------:R-:W-:Y:S01]  /*cc20*/  HMMA.16816.F32 R20, R76.reuse, R92, R20 ;  /* 0x0000005c4c14723c */ /* 0x040fe20000001814 */
[----:B------:R1:W-:Y:S07]  /*cc30*/  MUFU.EX2 R116, R70 ;  /* 0x0000004600747308 */ /* 0x0003ee0000000800 */
[C---:B------:R-:W-:Y:S01]  /*cc40*/  HMMA.16816.F32 R24, R76.reuse, R94, R24 ;  /* 0x0000005e4c18723c */ /* 0x040fe20000001818 */
[----:B------:R-:W5:Y:S07]  /*cc50*/  LDSM.16.MT88.4 R92, [R200+0x3900] ;  /* 0x00390000c85c783b */ /* 0x000f6e0000004200 */
[C---:B------:R-:W-:Y:S08]  /*cc60*/  HMMA.16816.F32 R28, R76.reuse, R96, R28 ;  /* 0x000000604c1c723c */ /* 0x040ff0000000181c */
[C---:B------:R-:W-:Y:S01]  /*cc70*/  HMMA.16816.F32 R32, R76.reuse, R98, R32 ;  /* 0x000000624c20723c */ /* 0x040fe20000001820 */
[----:B------:R-:W-:Y:S03]  /*cc80*/  LDSM.16.MT88.4 R96, [R200+0x4100] ;  /* 0x00410000c860783b */ /* 0x000fe60000004200 */
[--C-:B-1----:R-:W-:Y:S04]  /*cc90*/  FFMA.FTZ R70, R150, c[0x0][0x2d0], -R144.reuse ;  /* 0x0000b40096467a23 */ /* 0x102fe80000010890 */
[C---:B------:R-:W-:Y:S01]  /*cca0*/  HMMA.16816.F32 R36, R76.reuse, R88, R36 ;  /* 0x000000584c24723c */ /* 0x040fe20000001824 */
[----:B------:R1:W1:Y:S07]  /*ccb0*/  MUFU.EX2 R229, R70 ;  /* 0x0000004600e57308 */ /* 0x00026e0000000800 */
[C---:B------:R-:W-:Y:S01]  /*ccc0*/  HMMA.16816.F32 R40, R76.reuse, R90, R40 ;  /* 0x0000005a4c28723c */ /* 0x040fe20000001828 */
[----:B------:R-:W-:Y:S07]  /*ccd0*/  LDSM.16.MT88.4 R88, [R198+0x1100] ;  /* 0x00110000c658783b */ /* 0x000fee0000004200 */
[C---:B----4-:R-:W-:Y:S08]  /*cce0*/  HMMA.16816.F32 R44, R76.reuse, R80, R44 ;  /* 0x000000504c2c723c */ /* 0x050ff0000000182c */
[C---:B------:R-:W-:Y:S01]  /*ccf0*/  HMMA.16816.F32 R48, R76.reuse, R82, R48 ;  /* 0x000000524c30723c */ /* 0x040fe20000001830 */
[----:B------:R-:W4:Y:S03]  /*cd00*/  LDSM.16.MT88.4 R80, [R197+0x1100] ;  /* 0x00110000c550783b */ /* 0x000f260000004200 */
[--C-:B-1----:R-:W-:Y:S04]  /*cd10*/  FFMA.FTZ R70, R151, c[0x0][0x2d0], -R69.reuse ;  /* 0x0000b40097467a23 */ /* 0x102fe80000010845 */
[C---:B--2---:R-:W-:Y:S01]  /*cd20*/  HMMA.16816.F32 R52, R76.reuse, R84, R52 ;  /* 0x000000544c34723c */ /* 0x044fe20000001834 */
[----:B------:R1:W-:Y:S07]  /*cd30*/  MUFU.EX2 R228, R70 ;  /* 0x0000004600e47308 */ /* 0x0003ee0000000800 */
[C---:B------:R-:W-:Y:S01]  /*cd40*/  HMMA.16816.F32 R56, R76.reuse, R86, R56 ;  /* 0x000000564c38723c */ /* 0x040fe20000001838 */
[----:B------:R-:W2:Y:S07]  /*cd50*/  LDSM.16.MT88.4 R84, [R201+0x1100] ;  /* 0x00110000c954783b */ /* 0x000eae0000004200 */
[C---:B-----5:R-:W-:Y:S08]  /*cd60*/  HMMA.16816.F32 R60, R76.reuse, R92, R60 ;  /* 0x0000005c4c3c723c */ /* 0x060ff0000000183c */
[----:B------:R-:W-:Y:S01]  /*cd70*/  HMMA.16816.F32 R64, R76, R94, R64 ;  /* 0x0000005e4c40723c */ /* 0x000fe20000001840 */
[----:B------:R-:W5:Y:S03]  /*cd80*/  LDSM.16.MT88.4 R92, [R200+0x1100] ;  /* 0x00110000c85c783b */ /* 0x000f660000004200 */
[--C-:B-1----:R-:W-:Y:S03]  /*cd90*/  FFMA.FTZ R70, R157, c[0x0][0x2d0], -R69.reuse ;  /* 0x0000b4009d467a23 */ /* 0x102fe60000010845 */
[----:B------:R-:W-:Y:S01]  /*cda0*/  F2FP.PACK_AB R76, R230, R119 ;  /* 0x00000077e64c723e */ /* 0x000fe200000000ff */
[----:B------:R1:W1:Y:S01]  /*cdb0*/  MUFU.EX2 R227, R70 ;  /* 0x0000004600e37308 */ /* 0x0002620000000800 */
[----:B---3--:R-:W-:Y:S03]  /*cdc0*/  F2FP.PACK_AB R77, R117, R118 ;  /* 0x00000076754d723e */ /* 0x008fe600000000ff */
[----:B------:R-:W-:Y:S01]  /*cdd0*/  F2FP.PACK_AB R78, R229, R116 ;  /* 0x00000074e54e723e */ /* 0x000fe200000000ff */
[--C-:B-1----:R-:W-:Y:S01]  /*cde0*/  FFMA.FTZ R70, R158, c[0x0][0x2d0], -R144.reuse ;  /* 0x0000b4009e467a23 */ /* 0x102fe20000010890 */
[----:B------:R-:W-:Y:S01]  /*cdf0*/  F2FP.PACK_AB R79, R227, R228 ;  /* 0x000000e4e34f723e */ /* 0x000fe200000000ff */
[----:B------:R-:W3:Y:S03]  /*ce00*/  LDL R158, [R1+0xc] ;  /* 0x00000c00019e7983 */ /* 0x000ee60000100800 */
[----:B------:R1:W-:Y:S03]  /*ce10*/  MUFU.EX2 R157, R70 ;  /* 0x00000046009d7308 */ /* 0x0003e60000000800 */
[C---:B----4-:R-:W-:Y:S08]  /*ce20*/  HMMA.16816.F32 R4, R76.reuse, R80, R4 ;  /* 0x000000504c04723c */ /* 0x050ff00000001804 */
[C---:B------:R-:W-:Y:S01]  /*ce30*/  HMMA.16816.F32 R8, R76.reuse, R82, R8 ;  /* 0x000000524c08723c */ /* 0x040fe20000001808 */
[----:B------:R-:W4:Y:S07]  /*ce40*/  LDSM.16.MT88.4 R80, [R197+0x4100] ;  /* 0x00410000c550783b */ /* 0x000f2e0000004200 */
[C---:B------:R-:W-:Y:S04]  /*ce50*/  HMMA.16816.F32 R12, R76.reuse, R88, R12 ;  /* 0x000000584c0c723c */ /* 0x040fe8000000180c */
[--C-:B-1----:R-:W-:Y:S04]  /*ce60*/  FFMA.FTZ R70, R159, c[0x0][0x2d0], -R144.reuse ;  /* 0x0000b4009f467a23 */ /* 0x102fe80000010890 */
[C---:B------:R-:W-:Y:S01]  /*ce70*/  HMMA.16816.F32 R16, R76.reuse, R90, R16 ;  /* 0x0000005a4c10723c */ /* 0x040fe20000001810 */
[----:B------:R1:W1:Y:S01]  /*ce80*/  MUFU.EX2 R156, R70 ;  /* 0x00000046009c7308 */ /* 0x0002620000000800 */
[----:B------:R-:W4:Y:S06]  /*ce90*/  LDSM.16.MT88.4 R88, [R198+0x4100] ;  /* 0x00410000c658783b */ /* 0x000f2c0000004200 */
[C---:B--2---:R-:W-:Y:S08]  /*cea0*/  HMMA.16816.F32 R20, R76.reuse, R84, R20 ;  /* 0x000000544c14723c */ /* 0x044ff00000001814 */
[C---:B------:R-:W-:Y:S01]  /*ceb0*/  HMMA.16816.F32 R24, R76.reuse, R86, R24 ;  /* 0x000000564c18723c */ /* 0x040fe20000001818 */
[----:B------:R-:W2:Y:S07]  /*cec0*/  LDSM.16.MT88.4 R84, [R201+0x4100] ;  /* 0x00410000c954783b */ /* 0x000eae0000004200 */
[C---:B-----5:R-:W-:Y:S04]  /*ced0*/  HMMA.16816.F32 R28, R76.reuse, R92, R28 ;  /* 0x0000005c4c1c723c */ /* 0x060fe8000000181c */
[--C-:B-1----:R-:W-:Y:S04]  /*cee0*/  FFMA.FTZ R70, R160, c[0x0][0x2d0], -R69.reuse ;  /* 0x0000b400a0467a23 */ /* 0x102fe80000010845 */
[C---:B------:R-:W-:Y:S01]  /*cef0*/  HMMA.16816.F32 R32, R76.reuse, R94, R32 ;  /* 0x0000005e4c20723c */ /* 0x040fe20000001820 */
[----:B------:R1:W-:Y:S01]  /*cf00*/  MUFU.EX2 R151, R70 ;  /* 0x0000004600977308 */ /* 0x0003e20000000800 */
[----:B------:R-:W5:Y:S06]  /*cf10*/  LDSM.16.MT88.4 R92, [R197+0x1900] ;  /* 0x00190000c55c783b */ /* 0x000f6c0000004200 */
[C---:B----4-:R-:W-:Y:S08]  /*cf20*/  HMMA.16816.F32 R36, R76.reuse, R80, R36 ;  /* 0x000000504c24723c */ /* 0x050ff00000001824 */
[C---:B------:R-:W-:Y:S01]  /*cf30*/  HMMA.16816.F32 R40, R76.reuse, R82, R40 ;  /* 0x000000524c28723c */ /* 0x040fe20000001828 */
[----:B------:R-:W4:Y:S07]  /*cf40*/  LDSM.16.MT88.4 R80, [R198+0x1900] ;  /* 0x00190000c650783b */ /* 0x000f2e0000004200 */
[C---:B------:R-:W-:Y:S04]  /*cf50*/  HMMA.16816.F32 R44, R76.reuse, R88, R44 ;  /* 0x000000584c2c723c */ /* 0x040fe8000000182c */
[--C-:B-1----:R-:W-:Y:S04]  /*cf60*/  FFMA.FTZ R70, R161, c[0x0][0x2d0], -R69.reuse ;  /* 0x0000b400a1467a23 */ /* 0x102fe80000010845 */
[C---:B------:R-:W-:Y:S01]  /*cf70*/  HMMA.16816.F32 R48, R76.reuse, R90, R48 ;  /* 0x0000005a4c30723c */ /* 0x040fe20000001830 */
[----:B------:R1:W1:Y:S01]  /*cf80*/  MUFU.EX2 R150, R70 ;  /* 0x0000004600967308 */ /* 0x0002620000000800 */
[----:B------:R-:W-:Y:S06]  /*cf90*/  LDSM.16.MT88.4 R88, [R200+0x1900] ;  /* 0x00190000c858783b */ /* 0x000fec0000004200 */
[C---:B--2---:R-:W-:Y:S08]  /*cfa0*/  HMMA.16816.F32 R52, R76.reuse, R84, R52 ;  /* 0x000000544c34723c */ /* 0x044ff00000001834 */
[C---:B------:R-:W-:Y:S01]  /*cfb0*/  HMMA.16816.F32 R56, R76.reuse, R86, R56 ;  /* 0x000000564c38723c */ /* 0x040fe20000001838 */
[----:B------:R-:W2:Y:S07]  /*cfc0*/  LDSM.16.MT88.4 R84, [R201+0x1900] ;  /* 0x00190000c954783b */ /* 0x000eae0000004200 */
[C---:B------:R-:W-:Y:S04]  /*cfd0*/  HMMA.16816.F32 R60, R76.reuse, R96, R60 ;  /* 0x000000604c3c723c */ /* 0x040fe8000000183c */
[--C-:B-1----:R-:W-:Y:S04]  /*cfe0*/  FFMA.FTZ R70, R162, c[0x0][0x2d0], -R144.reuse ;  /* 0x0000b400a2467a23 */ /* 0x102fe80000010890 */
[----:B------:R-:W-:Y:S01]  /*cff0*/  HMMA.16816.F32 R64, R76, R98, R64 ;  /* 0x000000624c40723c */ /* 0x000fe20000001840 */
[----:B------:R1:W-:Y:S01]  /*d000*/  MUFU.EX2 R149, R70 ;  /* 0x0000004600957308 */ /* 0x0003e20000000800 */
[----:B------:R-:W-:Y:S05]  /*d010*/  LDSM.16.MT88.4 R96, [R201+0x4900] ;  /* 0x00490000c960783b */ /* 0x000fea0000004200 */
[----:B------:R-:W-:Y:S02]  /*d020*/  F2FP.PACK_AB R76, R156, R157 ;  /* 0x0000009d9c4c723e */ /* 0x000fe400000000ff */
[----:B------:R-:W-:Y:S03]  /*d030*/  F2FP.PACK_AB R77, R150, R151 ;  /* 0x00000097964d723e */ /* 0x000fe600000000ff */
[--C-:B-1----:R-:W-:Y:S04]  /*d040*/  FFMA.FTZ R70, R163, c[0x0][0x2d0], -R144.reuse ;  /* 0x0000b400a3467a23 */ /* 0x102fe80000010890 */
[----:B------:R1:W1:Y:S02]  /*d050*/  MUFU.EX2 R148, R70 ;  /* 0x0000004600947308 */ /* 0x0002640000000800 */
[--C-:B-1----:R-:W-:Y:S01]  /*d060*/  FFMA.FTZ R70, R164, c[0x0][0x2d0], -R69.reuse ;  /* 0x0000b400a4467a23 */ /* 0x102fe20000010845 */
[----:B------:R-:W-:Y:S07]  /*d070*/  F2FP.PACK_AB R78, R148, R149 ;  /* 0x00000095944e723e */ /* 0x000fee00000000ff */
[----:B------:R1:W-:Y:S02]  /*d080*/  MUFU.EX2 R147, R70 ;  /* 0x0000004600937308 */ /* 0x0003e40000000800 */
[--C-:B-1----:R-:W-:Y:S08]  /*d090*/  FFMA.FTZ R70, R165, c[0x0][0x2d0], -R69.reuse ;  /* 0x0000b400a5467a23 */ /* 0x102ff00000010845 */
[----:B------:R1:W1:Y:S02]  /*d0a0*/  MUFU.EX2 R146, R70 ;  /* 0x0000004600927308 */ /* 0x0002640000000800 */
[--C-:B-1----:R-:W-:Y:S01]  /*d0b0*/  FFMA.FTZ R70, R166, c[0x0][0x2d0], -R144.reuse ;  /* 0x0000b400a6467a23 */ /* 0x102fe20000010890 */
[----:B------:R-:W-:Y:S07]  /*d0c0*/  F2FP.PACK_AB R79, R146, R147 ;  /* 0x00000093924f723e */ /* 0x000fee00000000ff */
[----:B------:R1:W-:Y:S01]  /*d0d0*/  MUFU.EX2 R145, R70 ;  /* 0x0000004600917308 */ /* 0x0003e20000000800 */
[C---:B-----5:R-:W-:Y:S08]  /*d0e0*/  HMMA.16816.F32 R4, R76.reuse, R92, R4 ;  /* 0x0000005c4c04723c */ /* 0x060ff00000001804 */
[C---:B------:R-:W-:Y:S01]  /*d0f0*/  HMMA.16816.F32 R8, R76.reuse, R94, R8 ;  /* 0x0000005e4c08723c */ /* 0x040fe20000001808 */
[----:B------:R-:W5:Y:S07]  /*d100*/  LDSM.16.MT88.4 R92, [R197+0x4900] ;  /* 0x00490000c55c783b */ /* 0x000f6e0000004200 */
[C---:B----4-:R-:W-:Y:S04]  /*d110*/  HMMA.16816.F32 R12, R76.reuse, R80, R12 ;  /* 0x000000504c0c723c */ /* 0x050fe8000000180c */
[--C-:B-1----:R-:W-:Y:S04]  /*d120*/  FFMA.FTZ R70, R167, c[0x0][0x2d0], -R144.reuse ;  /* 0x0000b400a7467a23 */ /* 0x102fe80000010890 */
[C---:B------:R-:W-:Y:S01]  /*d130*/  HMMA.16816.F32 R16, R76.reuse, R82, R16 ;  /* 0x000000524c10723c */ /* 0x040fe20000001810 */
[----:B------:R1:W4:Y:S01]  /*d140*/  MUFU.EX2 R143, R70 ;  /* 0x00000046008f7308 */ /* 0x0003220000000800 */
[----:B------:R-:W4:Y:S06]  /*d150*/  LDSM.16.MT88.4 R80, [R198+0x4900] ;  /* 0x00490000c650783b */ /* 0x000f2c0000004200 */
[C---:B--2---:R-:W-:Y:S08]  /*d160*/  HMMA.16816.F32 R20, R76.reuse, R84, R20 ;  /* 0x000000544c14723c */ /* 0x044ff00000001814 */
[C---:B------:R-:W-:Y:S01]  /*d170*/  HMMA.16816.F32 R24, R76.reuse, R86, R24 ;  /* 0x000000564c18723c */ /* 0x040fe20000001818 */
[----:B------:R-:W2:Y:S07]  /*d180*/  LDSM.16.MT88.4 R84, [R197+0x2100] ;  /* 0x00210000c554783b */ /* 0x000eae0000004200 */
[C---:B------:R-:W-:Y:S04]  /*d190*/  HMMA.16816.F32 R28, R76.reuse, R88, R28 ;  /* 0x000000584c1c723c */ /* 0x040fe8000000181c */
[--C-:B-1----:R-:W-:Y:S04]  /*d1a0*/  FFMA.FTZ R70, R169, c[0x0][0x2d0], -R69.reuse ;  /* 0x0000b400a9467a23 */ /* 0x102fe80000010845 */
[C---:B------:R-:W-:Y:S01]  /*d1b0*/  HMMA.16816.F32 R32, R76.reuse, R90, R32 ;  /* 0x0000005a4c20723c */ /* 0x040fe20000001820 */
[----:B------:R1:W-:Y:S01]  /*d1c0*/  MUFU.EX2 R142, R70 ;  /* 0x00000046008e7308 */ /* 0x0003e20000000800 */
[----:B------:R-:W2:Y:S01]  /*d1d0*/  LDSM.16.MT88.4 R88, [R198+0x2100] ;  /* 0x00210000c658783b */ /* 0x000ea20000004200 */
[----:B---3--:R-:W-:Y:S05]  /*d1e0*/  ISETP.GT.AND P0, PT, R218, R158, PT ;  /* 0x0000009eda00720c */ /* 0x008fea0003f04270 */
[C---:B-----5:R-:W-:Y:S08]  /*d1f0*/  HMMA.16816.F32 R36, R76.reuse, R92, R36 ;  /* 0x0000005c4c24723c */ /* 0x060ff00000001824 */
[C---:B------:R-:W-:Y:S01]  /*d200*/  HMMA.16816.F32 R40, R76.reuse, R94, R40 ;  /* 0x0000005e4c28723c */ /* 0x040fe20000001828 */
[----:B------:R-:W-:Y:S07]  /*d210*/  LDSM.16.MT88.4 R92, [R200+0x2100] ;  /* 0x00210000c85c783b */ /* 0x000fee0000004200 */
[C---:B----4-:R-:W-:Y:S04]  /*d220*/  HMMA.16816.F32 R44, R76.reuse, R80, R44 ;  /* 0x000000504c2c723c */ /* 0x050fe8000000182c */
[--C-:B-1----:R-:W-:Y:S04]  /*d230*/  FFMA.FTZ R70, R170, c[0x0][0x2d0], -R69.reuse ;  /* 0x0000b400aa467a23 */ /* 0x102fe80000010845 */
[C---:B------:R-:W-:Y:S01]  /*d240*/  HMMA.16816.F32 R48, R76.reuse, R82, R48 ;  /* 0x000000524c30723c */ /* 0x040fe20000001830 */
[----:B------:R1:W3:Y:S01]  /*d250*/  MUFU.EX2 R141, R70 ;  /* 0x00000046008d7308 */ /* 0x0002e20000000800 */
[----:B------:R-:W4:Y:S06]  /*d260*/  LDSM.16.MT88.4 R80, [R201+0x2100] ;  /* 0x00210000c950783b */ /* 0x000f2c0000004200 */
        /* <DEDUP_REMOVED lines=8> */
[----:B------:R-:W-:Y:S02]  /*d2f0*/  F2FP.PACK_AB R76, R143, R145 ;  /* 0x000000918f4c723e */ /* 0x000fe400000000ff */
[----:B---3--:R-:W-:Y:S03]  /*d300*/  F2FP.PACK_AB R77, R141, R142 ;  /* 0x0000008e8d4d723e */ /* 0x008fe600000000ff */
        /* <DEDUP_REMOVED lines=10> */
[C---:B--2---:R-:W-:Y:S08]  /*d3b0*/  HMMA.16816.F32 R4, R76.reuse, R84, R4 ;  /* 0x000000544c04723c */ /* 0x044ff00000001804 */
[C---:B------:R-:W-:Y:S01]  /*d3c0*/  HMMA.16816.F32 R8, R76.reuse, R86, R8 ;  /* 0x000000564c08723c */ /* 0x040fe20000001808 */
[----:B------:R-:W2:Y:S07]  /*d3d0*/  LDSM.16.MT88.4 R84, [R197+0x5100] ;  /* 0x00510000c554783b */ /* 0x000eae0000004200 */
[C---:B------:R-:W-:Y:S04]  /*d3e0*/  HMMA.16816.F32 R12, R76.reuse, R88, R12 ;  /* 0x000000584c0c723c */ /* 0x040fe8000000180c */
[--C-:B-1----:R-:W-:Y:S04]  /*d3f0*/  FFMA.FTZ R70, R190, c[0x0][0x2d0], -R144.reuse ;  /* 0x0000b400be467a23 */ /* 0x102fe80000010890 */
[C---:B------:R-:W-:Y:S01]  /*d400*/  HMMA.16816.F32 R16, R76.reuse, R90, R16 ;  /* 0x0000005a4c10723c */ /* 0x040fe20000001810 */
[----:B------:R1:W3:Y:S01]  /*d410*/  MUFU.EX2 R135, R70 ;  /* 0x0000004600877308 */ /* 0x0002e20000000800 */
[----:B------:R-:W5:Y:S06]  /*d420*/  LDSM.16.MT88.4 R88, [R198+0x5100] ;  /* 0x00510000c658783b */ /* 0x000f6c0000004200 */
[C---:B----4-:R-:W-:Y:S08]  /*d430*/  HMMA.16816.F32 R20, R76.reuse, R80, R20 ;  /* 0x000000504c14723c */ /* 0x050ff00000001814 */
[C---:B------:R-:W-:Y:S01]  /*d440*/  HMMA.16816.F32 R24, R76.reuse, R82, R24 ;  /* 0x000000524c18723c */ /* 0x040fe20000001818 */
[----:B------:R-:W4:Y:S07]  /*d450*/  LDSM.16.MT88.4 R80, [R200+0x5100] ;  /* 0x00510000c850783b */ /* 0x000f2e0000004200 */
[C---:B------:R-:W-:Y:S04]  /*d460*/  HMMA.16816.F32 R28, R76.reuse, R92, R28 ;  /* 0x0000005c4c1c723c */ /* 0x040fe8000000181c */
[--C-:B-1----:R-:W-:Y:S01]  /*d470*/  FFMA.FTZ R70, R215, c[0x0][0x2d0], -R69.reuse ;  /* 0x0000b400d7467a23 */ /* 0x102fe20000010845 */
[----:B------:R-:W-:Y:S03]  /*d480*/  IADD3 R215, R218, -0x1, RZ ;  /* 0xffffffffdad77810 */ /* 0x000fe60007ffe0ff */
[C---:B------:R-:W-:Y:S01]  /*d490*/  HMMA.16816.F32 R32, R76.reuse, R94, R32 ;  /* 0x0000005e4c20723c */ /* 0x040fe20000001820 */
[----:B------:R1:W-:Y:S01]  /*d4a0*/  MUFU.EX2 R134, R70 ;  /* 0x0000004600867308 */ /* 0x0003e20000000800 */
[----:B------:R-:W4:Y:S02]  /*d4b0*/  LDSM.16.MT88.4 R92, [R197+0x2900] ;  /* 0x00290000c55c783b */ /* 0x000f240000004200 */
[----:B------:R-:W-:Y:S04]  /*d4c0*/  MOV R218, R215 ;  /* 0x000000d700da7202 */ /* 0x000fe80000000f00 */
[C---:B--2---:R-:W-:Y:S08]  /*d4d0*/  HMMA.16816.F32 R36, R76.reuse, R84, R36 ;  /* 0x000000544c24723c */ /* 0x044ff00000001824 */
[C---:B------:R-:W-:Y:S08]  /*d4e0*/  HMMA.16816.F32 R40, R76.reuse, R86, R40 ;  /* 0x000000564c28723c */ /* 0x040ff00000001828 */
[C---:B-----5:R-:W-:Y:S04]  /*d4f0*/  HMMA.16816.F32 R44, R76.reuse, R88, R44 ;  /* 0x000000584c2c723c */ /* 0x060fe8000000182c */
[--C-:B-1----:R-:W-:Y:S02]  /*d500*/  FFMA.FTZ R70, R223, c[0x0][0x2d0], -R69.reuse ;  /* 0x0000b400df467a23 */ /* 0x102fe40000010845 */
[----:B------:R-:W-:Y:S01]  /*d510*/  FFMA.FTZ R69, R72, c[0x0][0x2d0], -R69 ;  /* 0x0000b40048457a23 */ /* 0x000fe20000010845 */
[----:B---3--:R-:W-:Y:S01]  /*d520*/  F2FP.PACK_AB R72, R135, R136 ;  /* 0x000000888748723e */ /* 0x008fe200000000ff */
[C---:B------:R-:W-:Y:S01]  /*d530*/  HMMA.16816.F32 R48, R76.reuse, R90, R48 ;  /* 0x0000005a4c30723c */ /* 0x040fe20000001830 */
[----:B------:R1:W2:Y:S07]  /*d540*/  MUFU.EX2 R133, R70 ;  /* 0x0000004600857308 */ /* 0x0002ae0000000800 */
[C---:B------:R-:W-:Y:S03]  /*d550*/  HMMA.16816.F32 R52, R76.reuse, R96, R52 ;  /* 0x000000604c34723c */ /* 0x040fe60000001834 */
[----:B------:R-:W3:Y:S05]  /*d560*/  MUFU.EX2 R69, R69 ;  /* 0x0000004500457308 */ /* 0x000eea0000000800 */
[C---:B------:R-:W-:Y:S08]  /*d570*/  HMMA.16816.F32 R56, R76.reuse, R98, R56 ;  /* 0x000000624c38723c */ /* 0x040ff00000001838 */
[C---:B----4-:R-:W-:Y:S04]  /*d580*/  HMMA.16816.F32 R60, R76.reuse, R80, R60 ;  /* 0x000000504c3c723c */ /* 0x050fe8000000183c */
[--C-:B-1----:R-:W-:Y:S01]  /*d590*/  FFMA.FTZ R70, R224, c[0x0][0x2d0], -R144.reuse ;  /* 0x0000b400e0467a23 */ /* 0x102fe20000010890 */
[----:B--2---:R-:W-:Y:S03]  /*d5a0*/  F2FP.PACK_AB R73, R133, R134 ;  /* 0x000000868549723e */ /* 0x004fe600000000ff */
[----:B------:R-:W-:Y:S01]  /*d5b0*/  HMMA.16816.F32 R64, R76, R82, R64 ;  /* 0x000000524c40723c */ /* 0x000fe20000001840 */
[----:B------:R1:W-:Y:S03]  /*d5c0*/  MUFU.EX2 R132, R70 ;  /* 0x0000004600847308 */ /* 0x0003e60000000800 */
[----:B---3--:R-:W-:Y:S01]  /*d5d0*/  F2FP.PACK_AB R75, R69, R71 ;  /* 0x00000047454b723e */ /* 0x008fe200000000ff */
[----:B-1----:R-:W-:Y:S06]  /*d5e0*/  FFMA.FTZ R70, R225, c[0x0][0x2d0], -R144 ;  /* 0x0000b400e1467a23 */ /* 0x002fec0000010890 */
[----:B------:R-:W1:Y:S02]  /*d5f0*/  MUFU.EX2 R70, R70 ;  /* 0x0000004600467308 */ /* 0x000e640000000800 */
[----:B-1----:R-:W-:Y:S07]  /*d600*/  F2FP.PACK_AB R74, R70, R132 ;  /* 0x00000084464a723e */ /* 0x002fee00000000ff */
[C---:B------:R-:W-:Y:S01]  /*d610*/  HMMA.16816.F32 R76, R72.reuse, R92, R4 ;  /* 0x0000005c484c723c */ /* 0x040fe20000001804 */
[----:B------:R-:W1:Y:S07]  /*d620*/  LDSM.16.MT88.4 R4, [R201+0x5900] ;  /* 0x00590000c904783b */ /* 0x000e6e0000004200 */
[C---:B------:R-:W-:Y:S07]  /*d630*/  HMMA.16816.F32 R80, R72.reuse, R94, R8 ;  /* 0x0000005e4850723c */ /* 0x040fee0000001808 */
        /* <DEDUP_REMOVED lines=9> */
[----:B------:R-:W2:Y:S01]  /*d6d0*/  LDSM.16.MT88.4 R8, [R200+0x5900] ;  /* 0x00590000c808783b */ /* 0x000ea20000004200 */
        /* <DEDUP_REMOVED lines=25> */
[C---:B-1----:R-:W-:Y:S03]  /*d870*/  HMMA.16816.F32 R52, R72.reuse, R4, R52 ;  /* 0x000000044834723c */ /* 0x042fe60000001834 */
[----:B------:R-:W-:Y:S02]  /*d880*/  FADD.FTZ R0, R148, R0 ;  /* 0x0000000094007221 */ /* 0x000fe40000010000 */
[----:B------:R-:W-:Y:S02]  /*d890*/  FADD.FTZ R2, R146, R2 ;  /* 0x0000000292027221 */ /* 0x000fe40000010000 */
[----:B------:R-:W-:Y:S01]  /*d8a0*/  FADD.FTZ R0, R145, R0 ;  /* 0x0000000091007221 */ /* 0x000fe20000010000 */
[C---:B------:R-:W-:Y:S04]  /*d8b0*/  HMMA.16816.F32 R56, R72.reuse, R6, R56 ;  /* 0x000000064838723c */ /* 0x040fe80000001838 */
[----:B------:R-:W-:Y:S02]  /*d8c0*/  FADD.FTZ R2, R142, R2 ;  /* 0x000000028e027221 */ /* 0x000fe40000010000 */
[----:B------:R-:W-:Y:S02]  /*d8d0*/  FADD.FTZ R0, R143, R0 ;  /* 0x000000008f007221 */ /* 0x000fe40000010000 */
[----:B------:R-:W-:Y:S01]  /*d8e0*/  FADD.FTZ R2, R141, R2 ;  /* 0x000000028d027221 */ /* 0x000fe20000010000 */
[C---:B--2---:R-:W-:Y:S03]  /*d8f0*/  HMMA.16816.F32 R60, R72.reuse, R8, R60 ;  /* 0x00000008483c723c */ /* 0x044fe6000000183c */
[----:B------:R-:W-:Y:S02]  /*d900*/  FADD.FTZ R0, R140, R0 ;  /* 0x000000008c007221 */ /* 0x000fe40000010000 */
[----:B------:R-:W-:Y:S02]  /*d910*/  FADD.FTZ R2, R138, R2 ;  /* 0x000000028a027221 */ /* 0x000fe40000010000 */
        /* <DEDUP_REMOVED lines=8> */
[----:B------:R-:W-:Y:S02]  /*d9a0*/  FADD.FTZ R0, R71, R0 ;  /* 0x0000000047007221 */ /* 0x000fe40000010000 */
[----:B------:R-:W-:Y:S01]  /*d9b0*/  FADD.FTZ R249, R70, R2 ;  /* 0x0000000246f97221 */ /* 0x000fe20000010000 */
[----:B------:R-:W-:Y:S01]  /*d9c0*/  MOV R70, R3 ;  /* 0x0000000300467202 */ /* 0x000fe20000000f00 */
[----:B------:R-:W-:Y:S01]  /*d9d0*/  FADD.FTZ R250, R69, R0 ;  /* 0x0000000045fa7221 */ /* 0x000fe20000010000 */
[----:B------:R-:W-:Y:S01]  /*d9e0*/  MOV R69, R68 ;  /* 0x0000004400457202 */ /* 0x000fe20000000f00 */
[----:B------:R-:W-:-:S05]  /*d9f0*/  @P0 BRA `(.L_x_272) ;  /* 0xffffcd4000000947 */ /* 0x000fca000383ffff */
.L_x_269:
[----:B------:R-:W-:-:S13]  /*da00*/  ISETP.GE.AND P0, PT, R215, R251, PT ;  /* 0x000000fbd700720c */ /* 0x000fda0003f06270 */
[----:B------:R-:W-:Y:S05]  /*da10*/  @!P0 BRA `(.L_x_273) ;  /* 0x000044e000008947 */ /* 0x000fea0003800000 */
[----:B-1----:R-:W2:Y:S01]  /*da20*/  LDL.LU R4, [R1+0x28] ;  /* 0x0000280001047983 */ /* 0x002ea20000300800 */
[C---:B------:R-:W-:Y:S01]  /*da30*/  IADD3 R0, R226.reuse, 0x40, RZ ;  /* 0x00000040e2007810 */ /* 0x040fe20007ffe0ff */
[----:B------:R-:W-:Y:S01]  /*da40*/  IMAD.MOV.U32 R70, RZ, RZ, R3 ;  /* 0x000000ffff467224 */ /* 0x000fe200078e0003 */
[C---:B------:R-:W-:Y:S01]  /*da50*/  IADD3 R2, R226.reuse, 0x40, RZ ;  /* 0x00000040e2027810 */ /* 0x040fe20007ffe0ff */
[----:B------:R-:W-:Y:S01]  /*da60*/  IMAD.MOV.U32 R69, RZ, RZ, R68 ;  /* 0x000000ffff457224 */ /* 0x000fe200078e0044 */
[----:B------:R-:W-:Y:S01]  /*da70*/  SHF.R.S32.HI R0, RZ, 0x1f, R0 ;  /* 0x0000001fff007819 */ /* 0x000fe20000011400 */
[----:B------:R-:W-:Y:S01]  /*da80*/  IMAD.SHL.U32 R240, R226, 0x2, RZ ;  /* 0x00000002e2f07824 */ /* 0x000fe200078e00ff */
[----:B------:R-:W-:Y:S02]  /*da90*/  SHF.R.S32.HI R221, RZ, 0x1f, R226 ;  /* 0x0000001fffdd7819 */ /* 0x000fe400000114e2 */
[----:B------:R-:W-:Y:S02]  /*daa0*/  LEA.HI R0, R0, R2, RZ, 0x3 ;  /* 0x0000000200007211 */ /* 0x000fe400078f18ff */
[----:B------:R-:W-:-:S02]  /*dab0*/  SHF.L.U64.HI R221, R226, 0x1, R221 ;  /* 0x00000001e2dd7819 */ /* 0x000fc400000102dd */
[----:B------:R-:W-:-:S05]  /*dac0*/  LOP3.LUT R0, R0, 0xfffffff8, RZ, 0xc0, !PT ;  /* 0xfffffff800007812 */ /* 0x000fca00078ec0ff */
[C---:B------:R-:W-:Y:S01]  /*dad0*/  IMAD.SHL.U32 R218, R0.reuse, 0x2, RZ ;  /* 0x0000000200da7824 */ /* 0x040fe200078e00ff */
[----:B--2---:R-:W-:Y:S02]  /*dae0*/  SHF.L.U64.HI R220, R0, 0x1, R4 ;  /* 0x0000000100dc7819 */ /* 0x004fe40000010204 */
.L_x_283:
[----:B------:R-:W-:Y:S04]  /*daf0*/  DEPBAR.LE SB0, 0x0 ;  /* 0x000080000000791a */ /* 0x000fe80000000000 */
[----:B------:R-:W-:Y:S01]  /*db00*/  BAR.SYNC.DEFER_BLOCKING 0x0 ;  /* 0x0000000000007b1d */ /* 0x000fe20000010000 */
[----:B------:R-:W-:Y:S01]  /*db10*/  SHF.R.S32.HI R0, RZ, 0x1f, R217 ;  /* 0x0000001fff007819 */ /* 0x000fe200000114d9 */
[----:B------:R-:W-:Y:S01]  /*db20*/  IMAD.WIDE.U32 R2, R217, c[0x0][0x208], RZ ;  /* 0x00008200d9027a25 */ /* 0x000fe200078e00ff */
[----:B------:R-:W-:Y:S02]  /*db30*/  ISETP.GE.AND P2, PT, R226, c[0x0][0x1d4], PT ;  /* 0x00007500e2007a0c */ /* 0x000fe40003f46270 */
[C---:B------:R-:W-:Y:S01]  /*db40*/  IADD3 R166, R219.reuse, 0x3100, RZ ;  /* 0x00003100dba67810 */ /* 0x040fe20007ffe0ff */
[----:B------:R-:W-:Y:S01]  /*db50*/  IMAD R0, R0, c[0x0][0x208], RZ ;  /* 0x0000820000007a24 */ /* 0x000fe200078e02ff */
[----:B------:R-:W-:Y:S03]  /*db60*/  IADD3 R167, R219, 0x1100, RZ ;  /* 0x00001100dba77810 */ /* 0x000fe60007ffe0ff */
[----:B------:R-:W-:Y:S05]  /*db70*/  IMAD R0, R217, c[0x0][0x20c], R0 ;  /* 0x00008300d9007a24 */ /* 0x000fea00078e0200 */
[----:B------:R-:W-:Y:S02]  /*db80*/  IADD3 R3, R3, R0, RZ ;  /* 0x0000000003037210 */ /* 0x000fe40007ffe0ff */
[----:B------:R-:W-:Y:S03]  /*db90*/  SHF.R.S32.HI R0, RZ, 0x1f, R216 ;  /* 0x0000001fff007819 */ /* 0x000fe600000114d8 */
[----:B------:R-:W-:Y:S01]  /*dba0*/  IMAD.WIDE.U32 R2, R216, c[0x0][0x218], R2 ;  /* 0x00008600d8027a25 */ /* 0x000fe200078e0002 */
[----:B------:R-:W1:Y:S03]  /*dbb0*/  LDSM.16.M88.4 R8, [R196+0x8100] ;  /* 0x00810000c408783b */ /* 0x000e660000000200 */
[----:B------:R-:W-:Y:S04]  /*dbc0*/  IMAD R0, R0, c[0x0][0x218], RZ ;  /* 0x0000860000007a24 */ /* 0x000fe800078e02ff */
[----:B------:R-:W-:Y:S01]  /*dbd0*/  IMAD R0, R216, c[0x0][0x21c], R0 ;  /* 0x00008700d8007a24 */ /* 0x000fe200078e0200 */
[----:B------:R-:W2:Y:S08]  /*dbe0*/  LDSM.16.M88.4 R16, [R196+0x8900] ;  /* 0x00890000c410783b */ /* 0x000eb00000000200 */
[----:B------:R-:W3:Y:S08]  /*dbf0*/  S2R R12, SR_CTAID.Y ;  /* 0x00000000000c7919 */ /* 0x000ef00000002600 */
[----:B------:R-:W4:Y:S08]  /*dc00*/  LDSM.16.M88.4 R24, [R196+0x9100] ;  /* 0x00910000c418783b */ /* 0x000f300000000200 */
[----:B------:R-:W5:Y:S01]  /*dc10*/  LDSM.16.M88.4 R32, [R196+0x9900] ;  /* 0x00990000c420783b */ /* 0x000f620000000200 */
[C---:B-1----:R-:W-:Y:S07]  /*dc20*/  HMMA.16816.F32 R4, R124.reuse, R8, RZ ;  /* 0x000000087c04723c */ /* 0x042fee00000018ff */
[----:B------:R-:W1:Y:S01]  /*dc30*/  LDSM.16.M88.4 R40, [R196+0xa100] ;  /* 0x00a10000c428783b */ /* 0x000e620000000200 */
[----:B---3--:R-:W-:Y:S01]  /*dc40*/  SHF.R.S32.HI R20, RZ, 0x1f, R12 ;  /* 0x0000001fff147819 */ /* 0x008fe2000001140c */
[----:B------:R-:W-:Y:S01]  /*dc50*/  IMAD.WIDE.U32 R22, R12, c[0x0][0x210], RZ ;  /* 0x000084000c167a25 */ /* 0x000fe200078e00ff */
[C---:B------:R-:W-:Y:S03]  /*dc60*/  HMMA.16816.F32 R8, R124.reuse, R10, RZ ;  /* 0x0000000a7c08723c */ /* 0x040fe600000018ff */
[----:B------:R-:W-:Y:S02]  /*dc70*/  IMAD R20, R20, c[0x0][0x210], RZ ;  /* 0x0000840014147a24 */ /* 0x000fe400078e02ff */
[----:B------:R-:W-:Y:S01]  /*dc80*/  LDSM.16.M88.4 R48, [R196+0xa900] ;  /* 0x00a90000c430783b */ /* 0x000fe20000000200 */
[----:B------:R-:W-:Y:S01]  /*dc90*/  IADD3 R2, P0, R22, R2, RZ ;  /* 0x0000000216027210 */ /* 0x000fe20007f1e0ff */
[----:B------:R-:W-:Y:S02]  /*dca0*/  IMAD R20, R12, c[0x0][0x214], R20 ;  /* 0x000085000c147a24 */ /* 0x000fe400078e0214 */
[C---:B--2---:R-:W-:Y:S04]  /*dcb0*/  HMMA.16816.F32 R12, R124.reuse, R16, RZ ;  /* 0x000000107c0c723c */ /* 0x044fe800000018ff */
[----:B------:R-:W-:Y:S01]  /*dcc0*/  LDSM.16.M88.4 R72, [R203] ;  /* 0x00000000cb48783b */ /* 0x000fe20000000200 */
[----:B------:R-:W-:Y:S03]  /*dcd0*/  IADD3 R20, R23, R20, RZ ;  /* 0x0000001417147210 */ /* 0x000fe60007ffe0ff */
[C---:B------:R-:W-:Y:S01]  /*dce0*/  HMMA.16816.F32 R16, R124.reuse, R18, RZ ;  /* 0x000000127c10723c */ /* 0x040fe200000018ff */
[----:B------:R-:W-:Y:S03]  /*dcf0*/  IADD3.X R3, R20, R3, R0, P0, !PT ;  /* 0x0000000314037210 */ /* 0x000fe600007fe400 */
[----:B------:R-:W-:Y:S01]  /*dd00*/  LDSM.16.M88.4 R132, [R214] ;  /* 0x00000000d684783b */ /* 0x000fe20000000200 */
[C---:B------:R-:W-:Y:S03]  /*dd10*/  LEA R0, P0, R2.reuse, c[0x0][0x1f8], 0x1 ;  /* 0x00007e0002007a11 */ /* 0x040fe600078008ff */
[C---:B----4-:R-:W-:Y:S01]  /*dd20*/  HMMA.16816.F32 R20, R124.reuse, R24, RZ ;  /* 0x000000187c14723c */ /* 0x050fe200000018ff */
[----:B------:R-:W-:Y:S03]  /*dd30*/  LEA.HI.X R2, R2, c[0x0][0x1fc], R3, 0x1, P0 ;  /* 0x00007f0002027a11 */ /* 0x000fe600000f0c03 */
[----:B------:R-:W-:Y:S04]  /*dd40*/  LDSM.16.M88.4 R136, [R213] ;  /* 0x00000000d588783b */ /* 0x000fe80000000200 */
[C---:B------:R-:W-:Y:S04]  /*dd50*/  HMMA.16816.F32 R24, R124.reuse, R26, RZ ;  /* 0x0000001a7c18723c */ /* 0x040fe800000018ff */
[----:B------:R-:W2:Y:S04]  /*dd60*/  SHFL.IDX PT, R3, R0, RZ, 0x181f ;  /* 0x00181fff00037589 */ /* 0x000ea800000e0000 */
[C---:B-----5:R-:W-:Y:S04]  /*dd70*/  HMMA.16816.F32 R28, R124.reuse, R32, RZ ;  /* 0x000000207c1c723c */ /* 0x060fe800000018ff */
[----:B------:R-:W3:Y:S04]  /*dd80*/  SHFL.IDX PT, R44, R2, RZ, 0x181f ;  /* 0x00181fff022c7589 */ /* 0x000ee800000e0000 */
[C---:B------:R-:W-:Y:S04]  /*dd90*/  HMMA.16816.F32 R32, R124.reuse, R34, RZ ;  /* 0x000000227c20723c */ /* 0x040fe800000018ff */
[----:B------:R-:W4:Y:S04]  /*dda0*/  SHFL.IDX PT, R45, R0, 0x1, 0x181f ;  /* 0x00381f00002d7f89 */ /* 0x000f2800000e0000 */
[C---:B-1----:R-:W-:Y:S04]  /*ddb0*/  HMMA.16816.F32 R36, R124.reuse, R40, RZ ;  /* 0x000000287c24723c */ /* 0x042fe800000018ff */
[----:B------:R-:W1:Y:S01]  /*ddc0*/  SHFL.IDX PT, R68, R2, 0x1, 0x181f ;  /* 0x00381f0002447f89 */ /* 0x000e6200000e0000 */
[C---:B--2---:R-:W-:Y:S03]  /*ddd0*/  IADD3 R160, P0, R3.reuse, R240, RZ ;  /* 0x000000f003a07210 */ /* 0x044fe60007f1e0ff */
[C---:B------:R-:W-:Y:S04]  /*dde0*/  HMMA.16816.F32 R40, R124.reuse, R42, RZ ;  /* 0x0000002a7c28723c */ /* 0x040fe800000018ff */
[----:B------:R-:W-:Y:S01]  /*ddf0*/  LDSM.16.M88.4 R140, [R212] ;  /* 0x00000000d48c783b */ /* 0x000fe20000000200 */
[CC--:B---3--:R-:W-:Y:S02]  /*de00*/  IADD3.X R161, R44.reuse, R221.reuse, RZ, P0, !PT ;  /* 0x000000dd2ca17210 */ /* 0x0c8fe400007fe4ff */
[----:B------:R-:W-:Y:S05]  /*de10*/  IADD3 R164, P0, R3, R218, RZ ;  /* 0x000000da03a47210 */ /* 0x000fea0007f1e0ff */
[----:B------:R-:W-:Y:S01]  /*de20*/  LDSM.16.M88.4 R144, [R211] ;  /* 0x00000000d390783b */ /* 0x000fe20000000200 */
[----:B------:R-:W-:Y:S02]  /*de30*/  IADD3.X R165, R44, R220, RZ, P0, !PT ;  /* 0x000000dc2ca57210 */ /* 0x000fe400007fe4ff */
[C---:B----4-:R-:W-:Y:S05]  /*de40*/  IADD3 R156, P0, R45.reuse, R240, RZ ;  /* 0x000000f02d9c7210 */ /* 0x050fea0007f1e0ff */
[----:B------:R-:W-:Y:S01]  /*de50*/  LDSM.16.M88.4 R148, [R210] ;  /* 0x00000000d294783b */ /* 0x000fe20000000200 */
[CC--:B-1----:R-:W-:Y:S02]  /*de60*/  IADD3.X R157, R68.reuse, R221.reuse, RZ, P0, !PT ;  /* 0x000000dd449d7210 */ /* 0x0c2fe400007fe4ff */
[----:B------:R-:W-:Y:S02]  /*de70*/  IADD3 R162, P0, R45, R218, RZ ;  /* 0x000000da2da27210 */ /* 0x000fe40007f1e0ff */
[C---:B------:R-:W-:Y:S02]  /*de80*/  HMMA.16816.F32 R44, R124.reuse, R48, RZ ;  /* 0x000000307c2c723c */ /* 0x040fe400000018ff */
[----:B------:R-:W-:Y:S01]  /*de90*/  IADD3.X R163, R68, R220, RZ, P0, !PT ;  /* 0x000000dc44a37210 */ /* 0x000fe200007fe4ff */
[----:B------:R-:W-:Y:S01]  /*dea0*/  @!PT LDS RZ, [RZ] ;  /* 0x00000000fffff984 */ /* 0x000fe20000000800 */
[----:B------:R-:W-:Y:S01]  /*deb0*/  @!PT LDS RZ, [RZ] ;  /* 0x00000000fffff984 */ /* 0x000fe20000000800 */
[----:B------:R-:W-:Y:S01]  /*dec0*/  @!PT LDS RZ, [RZ] ;  /* 0x00000000fffff984 */ /* 0x000fe20000000800 */
[----:B------:R1:W-:Y:S05]  /*ded0*/  LDGSTS.E.BYPASS.LTC128B.128 [R232], [R160.64], !P2 ;  /* 0x00000000a0e87fae */ /* 0x0003ea000d101d46 */
[----:B------:R-:W-:Y:S03]  /*dee0*/  HMMA.16816.F32 R48, R124, R50, RZ ;  /* 0x000000327c30723c */ /* 0x000fe600000018ff */
[----:B------:R2:W-:Y:S05]  /*def0*/  LDGSTS.E.BYPASS.LTC128B.128 [R166], [R164.64], !P6 ;  /* 0x00000000a4a67fae */ /* 0x0005ea000f101d46 */
[C---:B------:R-:W-:Y:S03]  /*df00*/  HMMA.16816.F32 R4, R128.reuse, R72, R4 ;  /* 0x000000488004723c */ /* 0x040fe60000001804 */
[----:B------:R-:W3:Y:S05]  /*df10*/  SHFL.IDX PT, R71, R0, 0x2, 0x181f ;  /* 0x00581f0000477f89 */ /* 0x000eea00000e0000 */
[C---:B------:R-:W-:Y:S03]  /*df20*/  HMMA.16816.F32 R8, R128.reuse, R74, R8 ;  /* 0x0000004a8008723c */ /* 0x040fe60000001808 */
[----:B------:R-:W4:Y:S05]  /*df30*/  SHFL.IDX PT, R0, R2, 0x2, 0x181f ;  /* 0x00581f0002007f89 */ /* 0x000f2a00000e0000 */
[C---:B------:R-:W-:Y:S03]  /*df40*/  HMMA.16816.F32 R12, R128.reuse, R132, R12 ;  /* 0x00000084800c723c */ /* 0x040fe6000000180c */
[----:B------:R5:W-:Y:S01]  /*df50*/  LDGSTS.E.BYPASS.LTC128B.128 [R167], [R156.64], !P2 ;  /* 0x000000009ca77fae */ /* 0x000be2000d101d46 */
[----:B--2---:R-:W-:Y:S04]  /*df60*/  IADD3 R166, R219, 0x4100, RZ ;  /* 0x00004100dba67810 */ /* 0x004fe80007ffe0ff */
[C---:B------:R-:W-:Y:S03]  /*df70*/  HMMA.16816.F32 R16, R128.reuse, R134, R16 ;  /* 0x000000868010723c */ /* 0x040fe60000001810 */
[----:B------:R1:W-:Y:S01]  /*df80*/  LDGSTS.E.BYPASS.LTC128B.128 [R166], [R162.64], !P6 ;  /* 0x00000000a2a67fae */ /* 0x0003e2000f101d46 */
[C---:B---3--:R-:W-:Y:S04]  /*df90*/  IADD3 R158, P0, R71.reuse, R240, RZ ;  /* 0x000000f0479e7210 */ /* 0x048fe80007f1e0ff */
[C---:B------:R-:W-:Y:S04]  /*dfa0*/  HMMA.16816.F32 R20, R128.reuse, R136, R20 ;  /* 0x000000888014723c */ /* 0x040fe80000001814 */
[C---:B----4-:R-:W-:Y:S02]  /*dfb0*/  IADD3.X R159, R0.reuse, R221, RZ, P0, !PT ;  /* 0x000000dd009f7210 */ /* 0x050fe400007fe4ff */
[----:B------:R-:W-:Y:S02]  /*dfc0*/  IADD3 R2, P0, R71, R218, RZ ;  /* 0x000000da47027210 */ /* 0x000fe40007f1e0ff */
[C---:B------:R-:W-:Y:S01]  /*dfd0*/  HMMA.16816.F32 R24, R128.reuse, R138, R24 ;  /* 0x0000008a8018723c */ /* 0x040fe20000001818 */
[----:B------:R5:W-:Y:S03]  /*dfe0*/  LDGSTS.E.BYPASS.LTC128B.128 [R232+0x2000], [R158.64], !P2 ;  /* 0x020000009ee87fae */ /* 0x000be6000d101d46 */
[----:B------:R-:W-:Y:S02]  /*dff0*/  IADD3.X R3, R0, R220, RZ, P0, !PT ;  /* 0x000000dc00037210 */ /* 0x000fe400007fe4ff */
[----:B------:R-:W-:Y:S02]  /*e000*/  ISETP.GT.AND P0, PT, R215, R251, PT ;  /* 0x000000fbd700720c */ /* 0x000fe40003f04270 */
[C---:B------:R-:W-:Y:S01]  /*e010*/  HMMA.16816.F32 R28, R128.reuse, R140, R28 ;  /* 0x0000008c801c723c */ /* 0x040fe2000000181c */
[----:B------:R2:W-:Y:S07]  /*e020*/  LDGSTS.E.BYPASS.LTC128B.128 [R232+0x5000], [R2.64], !P6 ;  /* 0x0500000002e87fae */ /* 0x0005ee000f101d46 */
[C---:B------:R-:W-:Y:S01]  /*e030*/  HMMA.16816.F32 R32, R128.reuse, R142, R32 ;  /* 0x0000008e8020723c */ /* 0x040fe20000001820 */
[----:B------:R-:W-:Y:S07]  /*e040*/  LDSM.16.M88.4 R72, [R202+0x8900] ;  /* 0x00890000ca48783b */ /* 0x000fee0000000200 */
[C---:B------:R-:W-:Y:S01]  /*e050*/  HMMA.16816.F32 R36, R128.reuse, R144, R36 ;  /* 0x000000908024723c */ /* 0x040fe20000001824 */
[----:B------:R-:W0:Y:S07]  /*e060*/  LDGDEPBAR ;  /* 0x00000000000079af */ /* 0x000e2e0000000000 */
[C---:B------:R-:W-:Y:S01]  /*e070*/  HMMA.16816.F32 R40, R128.reuse, R146, R40 ;  /* 0x000000928028723c */ /* 0x040fe20000001828 */
[----:B-----5:R-:W3:Y:S07]  /*e080*/  LDSM.16.M88.4 R156, [R202+0x8100] ;  /* 0x00810000ca9c783b */ /* 0x020eee0000000200 */
[C---:B------:R-:W-:Y:S01]  /*e090*/  HMMA.16816.F32 R44, R128.reuse, R148, R44 ;  /* 0x00000094802c723c */ /* 0x040fe2000000182c */
[----:B------:R-:W4:Y:S07]  /*e0a0*/  LDSM.16.M88.4 R132, [R202+0x9100] ;  /* 0x00910000ca84783b */ /* 0x000f2e0000000200 */
[----:B------:R-:W-:Y:S01]  /*e0b0*/  HMMA.16816.F32 R48, R128, R150, R48 ;  /* 0x000000968030723c */ /* 0x000fe20000001830 */
[----:B-1----:R-:W1:Y:S08]  /*e0c0*/  LDSM.16.M88.4 R160, [R202+0x9900] ;  /* 0x00990000caa0783b */ /* 0x002e700000000200 */
[----:B------:R-:W5:Y:S08]  /*e0d0*/  LDSM.16.M88.4 R164, [R202+0xa100] ;  /* 0x00a10000caa4783b */ /* 0x000f700000000200 */
[----:B------:R-:W1:Y:S01]  /*e0e0*/  LDSM.16.M88.4 R168, [R202+0xa900] ;  /* 0x00a90000caa8783b */ /* 0x000e620000000200 */
[C---:B---3--:R-:W-:Y:S07]  /*e0f0*/  HMMA.16816.F32 R4, R152.reuse, R156, R4 ;  /* 0x0000009c9804723c */ /* 0x048fee0000001804 */
[----:B------:R-:W3:Y:S01]  /*e100*/  LDSM.16.M88.4 R136, [R199] ;  /* 0x00000000c788783b */ /* 0x000ee20000000200 */
[C---:B------:R-:W-:Y:S07]  /*e110*/  HMMA.16816.F32 R8, R152.reuse, R158, R8 ;  /* 0x0000009e9808723c */ /* 0x040fee0000001808 */
[----:B------:R-:W2:Y:S01]  /*e120*/  LDSM.16.M88.4 R140, [R199+0x800] ;  /* 0x00080000c78c783b */ /* 0x000ea20000000200 */
[C---:B------:R-:W-:Y:S07]  /*e130*/  HMMA.16816.F32 R12, R152.reuse, R72, R12 ;  /* 0x00000048980c723c */ /* 0x040fee000000180c */
[----:B------:R-:W2:Y:S01]  /*e140*/  LDSM.16.M88.4 R144, [R199+0x1000] ;  /* 0x00100000c790783b */ /* 0x000ea20000000200 */
[C---:B------:R-:W-:Y:S07]  /*e150*/  HMMA.16816.F32 R16, R152.reuse, R74, R16 ;  /* 0x0000004a9810723c */ /* 0x040fee0000001810 */
[----:B------:R-:W2:Y:S01]  /*e160*/  LDSM.16.M88.4 R148, [R199+0x1800] ;  /* 0x00180000c794783b */ /* 0x000ea20000000200 */
[C---:B----4-:R-:W-:Y:S07]  /*e170*/  HMMA.16816.F32 R20, R152.reuse, R132, R20 ;  /* 0x000000849814723c */ /* 0x050fee0000001814 */
[----:B------:R-:W4:Y:S01]  /*e180*/  LDSM.16.M88.4 R156, [R199+0x2000] ;  /* 0x00200000c79c783b */ /* 0x000f220000000200 */
[C---:B------:R-:W-:Y:S07]  /*e190*/  HMMA.16816.F32 R24, R152.reuse, R134, R24 ;  /* 0x000000869818723c */ /* 0x040fee0000001818 */
[----:B------:R-:W2:Y:S01]  /*e1a0*/  LDSM.16.M88.4 R72, [R199+0x2800] ;  /* 0x00280000c748783b */ /* 0x000ea20000000200 */
[C---:B-1----:R-:W-:Y:S07]  /*e1b0*/  HMMA.16816.F32 R28, R152.reuse, R160, R28 ;  /* 0x000000a0981c723c */ /* 0x042fee000000181c */
[----:B------:R-:W1:Y:S01]  /*e1c0*/  LDSM.16.M88.4 R132, [R196+0xb100] ;  /* 0x00b10000c484783b */ /* 0x000e620000000200 */
[C---:B------:R-:W-:Y:S07]  /*e1d0*/  HMMA.16816.F32 R32, R152.reuse, R162, R32 ;  /* 0x000000a29820723c */ /* 0x040fee0000001820 */
[----:B------:R-:W1:Y:S01]  /*e1e0*/  LDSM.16.M88.4 R160, [R196+0xb900] ;  /* 0x00b90000c4a0783b */ /* 0x000e620000000200 */
[C---:B-----5:R-:W-:Y:S07]  /*e1f0*/  HMMA.16816.F32 R36, R152.reuse, R164, R36 ;  /* 0x000000a49824723c */ /* 0x060fee0000001824 */
[----:B------:R-:W-:Y:S01]  /*e200*/  LDSM.16.M88.4 R188, [R202+0xd900] ;  /* 0x00d90000cabc783b */ /* 0x000fe20000000200 */
[C---:B------:R-:W-:Y:S07]  /*e210*/  HMMA.16816.F32 R40, R152.reuse, R166, R40 ;  /* 0x000000a69828723c */ /* 0x040fee0000001828 */
[----:B------:R-:W5:Y:S01]  /*e220*/  LDSM.16.M88.4 R164, [R196+0xc100] ;  /* 0x00c10000c4a4783b */ /* 0x000f620000000200 */
[C---:B------:R-:W-:Y:S08]  /*e230*/  HMMA.16816.F32 R44, R152.reuse, R168, R44 ;  /* 0x000000a8982c723c */ /* 0x040ff0000000182c */
[----:B------:R-:W-:Y:S01]  /*e240*/  HMMA.16816.F32 R48, R152, R170, R48 ;  /* 0x000000aa9830723c */ /* 0x000fe20000001830 */
[----:B------:R-:W1:Y:S07]  /*e250*/  LDSM.16.M88.4 R168, [R196+0xc900] ;  /* 0x00c90000c4a8783b */ /* 0x000e6e0000000200 */
[C---:B---3--:R-:W-:Y:S08]  /*e260*/  HMMA.16816.F32 R4, R172.reuse, R136, R4 ;  /* 0x00000088ac04723c */ /* 0x048ff00000001804 */
[C---:B------:R-:W-:Y:S01]  /*e270*/  HMMA.16816.F32 R8, R172.reuse, R138, R8 ;  /* 0x0000008aac08723c */ /* 0x040fe20000001808 */
[----:B------:R-:W3:Y:S07]  /*e280*/  LDSM.16.M88.4 R136, [R196+0xd100] ;  /* 0x00d10000c488783b */ /* 0x000eee0000000200 */
[C---:B--2---:R-:W-:Y:S08]  /*e290*/  HMMA.16816.F32 R12, R172.reuse, R140, R12 ;  /* 0x0000008cac0c723c */ /* 0x044ff0000000180c */
[C---:B------:R-:W-:Y:S01]  /*e2a0*/  HMMA.16816.F32 R16, R172.reuse, R142, R16 ;  /* 0x0000008eac10723c */ /* 0x040fe20000001810 */
[----:B------:R-:W2:Y:S07]  /*e2b0*/  LDSM.16.M88.4 R140, [R196+0xd900] ;  /* 0x00d90000c48c783b */ /* 0x000eae0000000200 */
[C---:B------:R-:W-:Y:S08]  /*e2c0*/  HMMA.16816.F32 R20, R172.reuse, R144, R20 ;  /* 0x00000090ac14723c */ /* 0x040ff00000001814 */
[C---:B------:R-:W-:Y:S01]  /*e2d0*/  HMMA.16816.F32 R24, R172.reuse, R146, R24 ;  /* 0x00000092ac18723c */ /* 0x040fe20000001818 */
[----:B------:R-:W1:Y:S07]  /*e2e0*/  LDSM.16.M88.4 R144, [R209] ;  /* 0x00000000d190783b */ /* 0x000e6e0000000200 */
[C---:B------:R-:W-:Y:S08]  /*e2f0*/  HMMA.16816.F32 R28, R172.reuse, R148, R28 ;  /* 0x00000094ac1c723c */ /* 0x040ff0000000181c */
[C---:B------:R-:W-:Y:S01]  /*e300*/  HMMA.16816.F32 R32, R172.reuse, R150, R32 ;  /* 0x00000096ac20723c */ /* 0x040fe20000001820 */
[----:B------:R-:W2:Y:S07]  /*e310*/  LDSM.16.M88.4 R148, [R208] ;  /* 0x00000000d094783b */ /* 0x000eae0000000200 */
[C---:B----4-:R-:W-:Y:S08]  /*e320*/  HMMA.16816.F32 R36, R172.reuse, R156, R36 ;  /* 0x0000009cac24723c */ /* 0x050ff00000001824 */
[C---:B------:R-:W-:Y:S01]  /*e330*/  HMMA.16816.F32 R40, R172.reuse, R158, R40 ;  /* 0x0000009eac28723c */ /* 0x040fe20000001828 */
[----:B------:R-:W-:Y:S07]  /*e340*/  LDSM.16.M88.4 R156, [R205] ;  /* 0x00000000cd9c783b */ /* 0x000fee0000000200 */
[C---:B------:R-:W-:Y:S08]  /*e350*/  HMMA.16816.F32 R44, R172.reuse, R72, R44 ;  /* 0x00000048ac2c723c */ /* 0x040ff0000000182c */
[----:B------:R-:W-:Y:S01]  /*e360*/  HMMA.16816.F32 R48, R172, R74, R48 ;  /* 0x0000004aac30723c */ /* 0x000fe20000001830 */
[----:B------:R-:W4:Y:S07]  /*e370*/  LDSM.16.M88.4 R72, [R207] ;  /* 0x00000000cf48783b */ /* 0x000f2e0000000200 */
[C---:B-1----:R-:W-:Y:S08]  /*e380*/  HMMA.16816.F32 R4, R176.reuse, R132, R4 ;  /* 0x00000084b004723c */ /* 0x042ff00000001804 */
[C---:B------:R-:W-:Y:S01]  /*e390*/  HMMA.16816.F32 R8, R176.reuse, R134, R8 ;  /* 0x00000086b008723c */ /* 0x040fe20000001808 */
[----:B------:R-:W1:Y:S07]  /*e3a0*/  LDSM.16.M88.4 R132, [R206] ;  /* 0x00000000ce84783b */ /* 0x000e6e0000000200 */
[C---:B------:R-:W-:Y:S08]  /*e3b0*/  HMMA.16816.F32 R12, R176.reuse, R160, R12 ;  /* 0x000000a0b00c723c */ /* 0x040ff0000000180c */
[C---:B------:R-:W-:Y:S01]  /*e3c0*/  HMMA.16816.F32 R16, R176.reuse, R162, R16 ;  /* 0x000000a2b010723c */ /* 0x040fe20000001810 */
[----:B------:R-:W1:Y:S07]  /*e3d0*/  LDSM.16.M88.4 R160, [R204] ;  /* 0x00000000cca0783b */ /* 0x000e6e0000000200 */
[C---:B-----5:R-:W-:Y:S08]  /*e3e0*/  HMMA.16816.F32 R20, R176.reuse, R164, R20 ;  /* 0x000000a4b014723c */ /* 0x060ff00000001814 */
[C---:B------:R-:W-:Y:S01]  /*e3f0*/  HMMA.16816.F32 R24, R176.reuse, R166, R24 ;  /* 0x000000a6b018723c */ /* 0x040fe20000001818 */
[----:B------:R-:W5:Y:S07]  /*e400*/  LDSM.16.M88.4 R164, [R202+0xb100] ;  /* 0x00b10000caa4783b */ /* 0x000f6e0000000200 */
[C---:B------:R-:W-:Y:S08]  /*e410*/  HMMA.16816.F32 R28, R176.reuse, R168, R28 ;  /* 0x000000a8b01c723c */ /* 0x040ff0000000181c */
[C---:B------:R-:W-:Y:S01]  /*e420*/  HMMA.16816.F32 R32, R176.reuse, R170, R32 ;  /* 0x000000aab020723c */ /* 0x040fe20000001820 */
[----:B------:R-:W-:Y:S07]  /*e430*/  LDSM.16.M88.4 R168, [R202+0xd100] ;  /* 0x00d10000caa8783b */ /* 0x000fee0000000200 */
[C---:B---3--:R-:W-:Y:S08]  /*e440*/  HMMA.16816.F32 R36, R176.reuse, R136, R36 ;  /* 0x00000088b024723c */ /* 0x048ff00000001824 */
[C---:B------:R-:W-:Y:S01]  /*e450*/  HMMA.16816.F32 R40, R176.reuse, R138, R40 ;  /* 0x0000008ab028723c */ /* 0x040fe20000001828 */
[----:B------:R-:W3:Y:S07]  /*e460*/  LDSM.16.M88.4 R136, [R202+0xb900] ;  /* 0x00b90000ca88783b */ /* 0x000eee0000000200 */
[C---:B--2---:R-:W-:Y:S08]  /*e470*/  HMMA.16816.F32 R44, R176.reuse, R140, R44 ;  /* 0x0000008cb02c723c */ /* 0x044ff0000000182c */
[----:B------:R-:W-:Y:S01]  /*e480*/  HMMA.16816.F32 R48, R176, R142, R48 ;  /* 0x0000008eb030723c */ /* 0x000fe20000001830 */
[----:B------:R-:W2:Y:S07]  /*e490*/  LDSM.16.M88.4 R140, [R202+0xc100] ;  /* 0x00c10000ca8c783b */ /* 0x000eae0000000200 */
[C---:B------:R-:W-:Y:S08]  /*e4a0*/  HMMA.16816.F32 R4, R180.reuse, R144, R4 ;  /* 0x00000090b404723c */ /* 0x040ff00000001804 */
[C---:B------:R-:W-:Y:S01]  /*e4b0*/  HMMA.16816.F32 R8, R180.reuse, R146, R8 ;  /* 0x00000092b408723c */ /* 0x040fe20000001808 */
[----:B------:R-:W2:Y:S07]  /*e4c0*/  LDSM.16.M88.4 R144, [R202+0xc900] ;  /* 0x00c90000ca90783b */ /* 0x000eae0000000200 */
[C---:B------:R-:W-:Y:S08]  /*e4d0*/  HMMA.16816.F32 R12, R180.reuse, R148, R12 ;  /* 0x00000094b40c723c */ /* 0x040ff0000000180c */
[C---:B------:R-:W-:Y:S01]  /*e4e0*/  HMMA.16816.F32 R16, R180.reuse, R150, R16 ;  /* 0x00000096b410723c */ /* 0x040fe20000001810 */
[----:B------:R-:W2:Y:S07]  /*e4f0*/  LDSM.16.M88.4 R148, [R199+0x3000] ;  /* 0x00300000c794783b */ /* 0x000eae0000000200 */
[C---:B----4-:R-:W-:Y:S08]  /*e500*/  HMMA.16816.F32 R20, R180.reuse, R72, R20 ;  /* 0x00000048b414723c */ /* 0x050ff00000001814 */
[C---:B------:R-:W-:Y:S01]  /*e510*/  HMMA.16816.F32 R24, R180.reuse, R74, R24 ;  /* 0x0000004ab418723c */ /* 0x040fe20000001818 */
[----:B------:R-:W4:Y:S07]  /*e520*/  LDSM.16.M88.4 R72, [R199+0x3800] ;  /* 0x00380000c748783b */ /* 0x000f2e0000000200 */
[C---:B-1----:R-:W-:Y:S08]  /*e530*/  HMMA.16816.F32 R28, R180.reuse, R132, R28 ;  /* 0x00000084b41c723c */ /* 0x042ff0000000181c */
[C---:B------:R-:W-:Y:S08]  /*e540*/  HMMA.16816.F32 R32, R180.reuse, R134, R32 ;  /* 0x00000086b420723c */ /* 0x040ff00000001820 */
[C---:B------:R-:W-:Y:S08]  /*e550*/  HMMA.16816.F32 R36, R180.reuse, R156, R36 ;  /* 0x0000009cb424723c */ /* 0x040ff00000001824 */
[C---:B------:R-:W-:Y:S08]  /*e560*/  HMMA.16816.F32 R40, R180.reuse, R158, R40 ;  /* 0x0000009eb428723c */ /* 0x040ff00000001828 */
[C---:B------:R-:W-:Y:S08]  /*e570*/  HMMA.16816.F32 R44, R180.reuse, R160, R44 ;  /* 0x000000a0b42c723c */ /* 0x040ff0000000182c */
[----:B------:R-:W-:Y:S08]  /*e580*/  HMMA.16816.F32 R48, R180, R162, R48 ;  /* 0x000000a2b430723c */ /* 0x000ff00000001830 */
[C---:B-----5:R-:W-:Y:S08]  /*e590*/  HMMA.16816.F32 R4, R184.reuse, R164, R4 ;  /* 0x000000a4b804723c */ /* 0x060ff00000001804 */
[C---:B------:R-:W-:Y:S08]  /*e5a0*/  HMMA.16816.F32 R8, R184.reuse, R166, R8 ;  /* 0x000000a6b808723c */ /* 0x040ff00000001808 */
[C---:B---3--:R-:W-:Y:S08]  /*e5b0*/  HMMA.16816.F32 R12, R184.reuse, R136, R12 ;  /* 0x00000088b80c723c */ /* 0x048ff0000000180c */
[C---:B------:R-:W-:Y:S08]  /*e5c0*/  HMMA.16816.F32 R16, R184.reuse, R138, R16 ;  /* 0x0000008ab810723c */ /* 0x040ff00000001810 */
[C---:B--2---:R-:W-:Y:S08]  /*e5d0*/  HMMA.16816.F32 R20, R184.reuse, R140, R20 ;  /* 0x0000008cb814723c */ /* 0x044ff00000001814 */
        /* <DEDUP_REMOVED lines=9> */
[C---:B----4-:R-:W-:Y:S08]  /*e670*/  HMMA.16816.F32 R12, R192.reuse, R72, R12 ;  /* 0x00000048c00c723c */ /* 0x050ff0000000180c */
        /* <DEDUP_REMOVED lines=81> */
[----:B-----5:R-:W-:Y:S02]  /*eb90*/  FMUL.FTZ R36, R48, c[0x0][0x320] ;  /* 0x0000c80030247a20 */ /* 0x020fe40000410000 */
[----:B------:R-:W-:Y:S02]  /*eba0*/  FMUL.FTZ R50, R50, c[0x0][0x320] ;  /* 0x0000c80032327a20 */ /* 0x000fe40000410000 */
[----:B------:R-:W-:Y:S01]  /*ebb0*/  FMUL.FTZ R51, R51, c[0x0][0x320] ;  /* 0x0000c80033337a20 */ /* 0x000fe20000410000 */
[----:B------:R2:W2:Y:S01]  /*ebc0*/  MUFU.TANH R73, R24 ;  /* 0x0000001800497308 */ /* 0x0004a20000002400 */
[----:B-1----:R-:W-:Y:S09]  /*ebd0*/  FMUL.FTZ R37, R49, c[0x0][0x320] ;  /* 0x0000c80031257a20 */ /* 0x002ff20000410000 */
        /* <DEDUP_REMOVED lines=27> */
[----:B------:R-:W-:Y:S03]  /*ed90*/  IMAD.MOV.U32 R216, RZ, RZ, RZ ;  /* 0x000000ffffd87224 */ /* 0x000fe600078e00ff */
[----:B------:R-:W3:Y:S04]  /*eda0*/  LDL.64 R224, [R1+0x18] ;  /* 0x0000180001e07983 */ /* 0x000ee80000100a00 */
        /* <DEDUP_REMOVED lines=22> */
[----:B------:R-:W-:Y:S03]  /*ef10*/  IMAD.IADD R222, R225, 0x1, R222 ;  /* 0x00000001e1de7824 */ /* 0x000fe600078e02de */
[----:B------:R-:W-:Y:S02]  /*ef20*/  IADD3 R3, R3, R0, RZ ;  /* 0x0000000003037210 */ /* 0x000fe40007ffe0ff */
        /* <DEDUP_REMOVED lines=8> */
[----:B------:R-:W-:Y:S04]  /*efb0*/  SHFL.IDX PT, R6, R2, 0x1, 0x181f ;  /* 0x00381f0002067f89 */ /* 0x000fe800000e0000 */
[----:B------:R-:W2:Y:S04]  /*efc0*/  SHFL.IDX PT, R3, R2, RZ, 0x181f ;  /* 0x00181fff02037589 */ /* 0x000ea800000e0000 */
[----:B------:R-:W3:Y:S04]  /*efd0*/  SHFL.IDX PT, R4, R0, RZ, 0x181f ;  /* 0x00181fff00047589 */ /* 0x000ee800000e0000 */
[----:B------:R-:W4:Y:S04]  /*efe0*/  SHFL.IDX PT, R5, R0, 0x1, 0x181f ;  /* 0x00381f0000057f89 */ /* 0x000f2800000e0000 */
[----:B------:R-:W5:Y:S04]  /*eff0*/  SHFL.IDX PT, R2, R2, 0x2, 0x181f ;  /* 0x00581f0002027f89 */ /* 0x000f6800000e0000 */
[----:B------:R-:W1:Y:S01]  /*f000*/  SHFL.IDX PT, R0, R0, 0x2, 0x181f ;  /* 0x00581f0000007f89 */ /* 0x000e6200000e0000 */
[C---:B--2---:R-:W-:Y:S05]  /*f010*/  IADD3 R12, P0, R3.reuse, R240, RZ ;  /* 0x000000f0030c7210 */ /* 0x044fea0007f1e0ff */
[C-C-:B---3--:R-:W-:Y:S01]  /*f020*/  IMAD.X R13, R4.reuse, 0x1, R221.reuse, P0 ;  /* 0x00000001040d7824 */ /* 0x148fe200000e06dd */
[----:B------:R-:W-:Y:S04]  /*f030*/  IADD3 R10, P0, R3, R218, RZ ;  /* 0x000000da030a7210 */ /* 0x000fe80007f1e0ff */
[----:B------:R2:W-:Y:S01]  /*f040*/  LDGSTS.E.BYPASS.LTC128B.128 [R219+0x8100], [R12.64], !P2 ;  /* 0x081000000cdb7fae */ /* 0x0005e2000d101d46 */
[----:B------:R-:W-:Y:S02]  /*f050*/  IADD3.X R11, R4, R220, RZ, P0, !PT ;  /* 0x000000dc040b7210 */ /* 0x000fe400007fe4ff */
[C---:B------:R-:W-:Y:S03]  /*f060*/  IADD3 R8, P0, R6.reuse, R240, RZ ;  /* 0x000000f006087210 */ /* 0x040fe60007f1e0ff */
[----:B------:R2:W-:Y:S02]  /*f070*/  LDGSTS.E.BYPASS.LTC128B.128 [R219+0xb100], [R10.64], !P6 ;  /* 0x0b1000000adb7fae */ /* 0x0005e4000f101d46 */
[C---:B----4-:R-:W-:Y:S01]  /*f080*/  IMAD.X R9, R5.reuse, 0x1, R221, P0 ;  /* 0x0000000105097824 */ /* 0x050fe200000e06dd */
[----:B------:R-:W-:Y:S04]  /*f090*/  IADD3 R6, P0, R6, R218, RZ ;  /* 0x000000da06067210 */ /* 0x000fe80007f1e0ff */
[----:B------:R2:W-:Y:S01]  /*f0a0*/  LDGSTS.E.BYPASS.LTC128B.128 [R219+0x9100], [R8.64], !P2 ;  /* 0x0910000008db7fae */ /* 0x0005e2000d101d46 */
[--C-:B------:R-:W-:Y:S01]  /*f0b0*/  IMAD.X R7, R5, 0x1, R220.reuse, P0 ;  /* 0x0000000105077824 */ /* 0x100fe200000e06dc */
[----:B-----5:R-:W-:Y:S04]  /*f0c0*/  IADD3 R4, P0, R2, R240, RZ ;  /* 0x000000f002047210 */ /* 0x020fe80007f1e0ff */
[----:B------:R2:W-:Y:S01]  /*f0d0*/  LDGSTS.E.BYPASS.LTC128B.128 [R219+0xc100], [R6.64], !P6 ;  /* 0x0c10000006db7fae */ /* 0x0005e2000f101d46 */
[----:B-1----:R-:W-:Y:S02]  /*f0e0*/  IADD3.X R5, R0, R221, RZ, P0, !PT ;  /* 0x000000dd00057210 */ /* 0x002fe400007fe4ff */
[----:B------:R-:W-:Y:S03]  /*f0f0*/  IADD3 R2, P0, R2, R218, RZ ;  /* 0x000000da02027210 */ /* 0x000fe60007f1e0ff */
[----:B------:R2:W-:Y:S02]  /*f100*/  LDGSTS.E.BYPASS.LTC128B.128 [R219+0xa100], [R4.64], !P2 ;  /* 0x0a10000004db7fae */ /* 0x0005e4000d101d46 */
[----:B------:R-:W-:Y:S05]  /*f110*/  IMAD.X R3, R0, 0x1, R220, P0 ;  /* 0x0000000100037824 */ /* 0x000fea00000e06dc */
[----:B------:R2:W-:Y:S03]  /*f120*/  LDGSTS.E.BYPASS.LTC128B.128 [R219+0xd100], [R2.64], !P6 ;  /* 0x0d10000002db7fae */ /* 0x0005e6000f101d46 */
.L_x_274:
        /* <DEDUP_REMOVED lines=9> */
[----:B---3--:R-:W-:Y:S01]  /*f1c0*/  IADD3 R2, -R3, 0x1, R0 ;  /* 0x0000000103027810 */ /* 0x008fe20007ffe100 */
[----:B------:R-:W-:Y:S03]  /*f1d0*/  IMAD.IADD R8, R0, 0x1, -R3 ;  /* 0x0000000100087824 */ /* 0x000fe600078e0a03 */
[----:B----4-:R-:W-:Y:S04]  /*f1e0*/  IADD3 R2, -R45, R2, R252 ;  /* 0x000000022d027210 */ /* 0x010fe80007ffe1fc */
[C---:B------:R-:W-:Y:S02]  /*f1f0*/  IADD3 R6, R2.reuse, UR4, RZ ;  /* 0x0000000402067c10 */ /* 0x040fe4000fffe0ff */
[----:B------:R-:W-:Y:S04]  /*f200*/  IADD3 R7, R2, c[0x0][0x328], RZ ;  /* 0x0000ca0002077a10 */ /* 0x000fe80007ffe0ff */
[----:B--2---:R-:W-:Y:S01]  /*f210*/  IADD3 R3, R7, R4, RZ ;  /* 0x0000000407037210 */ /* 0x004fe20007ffe0ff */
        /* <DEDUP_REMOVED lines=15> */
.L_x_277:
[----:B------:R-:W-:Y:S04]  /*f310*/  MOV R9, c[0x0][0x32c] ;  /* 0x0000cb0000097a02 */ /* 0x000fe80000000f00 */
[----:B------:R-:W-:Y:S11]  /*f320*/  ISETP.NE.AND P0, PT, R9, 0x1, PT ;  /* 0x000000010900780c */ /* 0x000ff60003f05270 */
[----:B------:R-:W-:Y:S02]  /*f330*/  @!UPT UIADD3 URZ, URZ, URZ, URZ ;  /* 0x0000003f3f3ff290 */ /* 0x000fe4000fffe03f */
[----:B------:R-:W-:Y:S05]  /*f340*/  @P0 IMAD.HI.U32 R9, R4, c[0x0][0x330], RZ ;  /* 0x0000cc0004090a27 */ /* 0x000fea00078e00ff */
[----:B------:R-:W-:Y:S02]  /*f350*/  @P0 SHF.R.U32.HI R4, RZ, c[0x0][0x334], R9 ;  /* 0x0000cd00ff040a19 */ /* 0x000fe40000011609 */
.L_x_278:
[----:B------:R-:W-:Y:S05]  /*f360*/  BSYNC B0 ;  /* 0x0000000000007941 */ /* 0x000fea0003800000 */
.L_x_276:
[----:B------:R-:W-:Y:S05]  /*f370*/  IMAD R4, R4, c[0x0][0x32c], R8 ;  /* 0x0000cb0004047a24 */ /* 0x000fea00078e0208 */
[----:B------:R-:W-:Y:S02]  /*f380*/  IADD3 R9, R4, c[0x0][0x32c], RZ ;  /* 0x0000cb0004097a10 */ /* 0x000fe40007ffe0ff */
[----:B------:R-:W-:Y:S02]  /*f390*/  IMNMX R2, R2, R4, !PT ;  /* 0x0000000402027217 */ /* 0x000fe40007800200 */
[----:B------:R-:W-:Y:S02]  /*f3a0*/  IMNMX R3, R3, R9, PT ;  /* 0x0000000903037217 */ /* 0x000fe40003800200 */
.L_x_275:
[C---:B------:R-:W-:Y:S02]  /*f3b0*/  ISETP.GE.AND P0, PT, R0.reuse, 0x2, PT ;  /* 0x000000020000780c */ /* 0x040fe40003f06270 */
[----:B------:R-:W-:Y:S02]  /*f3c0*/  ISETP.GE.AND P2, PT, R0, 0x9, PT ;  /* 0x000000090000780c */ /* 0x000fe40003f46270 */
[----:B------:R-:W-:Y:S02]  /*f3d0*/  P2R R14, PR, RZ, 0x1 ;  /* 0x00000001ff0e7803 */ /* 0x000fe40000000000 */
[----:B------:R-:W-:Y:S02]  /*f3e0*/  ISETP.GT.AND P0, PT, R2, 0x1, !P0 ;  /* 0x000000010200780c */ /* 0x000fe40004704270 */
[----:B------:R-:W-:Y:S02]  /*f3f0*/  P2R R15, PR, RZ, 0x4 ;  /* 0x00000004ff0f7803 */ /* 0x000fe40000000000 */
[C---:B------:R-:W-:Y:S04]  /*f400*/  ISETP.LT.OR P0, PT, R3.reuse, 0x2, P0 ;  /* 0x000000020300780c */ /* 0x040fe80000701670 */
        /* <DEDUP_REMOVED lines=98> */
[----:B------:R-:W-:Y:S04]  /*fa30*/  ISETP.LT.OR P0, PT, R3, 0x52, P0 ;  /* 0x000000520300780c */ /* 0x000fe80000701670 */
[----:B------:R-:W-:Y:S02]  /*fa40*/  FSEL R169, R17, -INF , !P0 ;  /* 0xff80000011a97808 */ /* 0x000fe40004000000 */
[----:B------:R-:W-:Y:S02]  /*fa50*/  ISETP.GT.AND P0, PT, R2, 0x58, !P2 ;  /* 0x000000580200780c */ /* 0x000fe40005704270 */
[----:B------:R-:W-:Y:S02]  /*fa60*/  P2R R17, PR, RZ, 0x4 ;  /* 0x00000004ff117803 */ /* 0x000fe40000000000 */
[C---:B------:R-:W-:Y:S02]  /*fa70*/  ISETP.LT.OR P0, PT, R3.reuse, 0x59, P0 ;  /* 0x000000590300780c */ /* 0x040fe40000701670 */
[----:B------:R-:W-:Y:S02]  /*fa80*/  ISETP.GE.AND P2, PT, R0, 0x1, PT ;  /* 0x000000010000780c */ /* 0x000fe40003f46270 */
[----:B------:R-:W-:Y:S02]  /*fa90*/  FSEL R171, R36, -INF , !P0 ;  /* 0xff80000024ab7808 */ /* 0x000fe40004000000 */
[----:B------:R-:W-:Y:S02]  /*faa0*/  ISETP.GT.AND P0, PT, R2, RZ, !P2 ;  /* 0x000000ff0200720c */ /* 0x000fe40005704270 */
[----:B------:R-:W-:Y:S02]  /*fab0*/  P2R R13, PR, RZ, 0x4 ;  /* 0x00000004ff0d7803 */ /* 0x000fe40000000000 */
[----:B------:R-:W-:Y:S02]  /*fac0*/  ISETP.LT.OR P0, PT, R3, 0x1, P0 ;  /* 0x000000010300780c */ /* 0x000fe40000701670 */
[----:B------:R-:W-:Y:S02]  /*fad0*/  ISETP.GE.AND P2, PT, R0, 0x5a, PT ;  /* 0x0000005a0000780c */ /* 0x000fe40003f46270 */
[----:B------:R-:W-:Y:S02]  /*fae0*/  FSEL R9, R161, -INF , !P0 ;  /* 0xff800000a1097808 */ /* 0x000fe40004000000 */
[----:B------:R-:W-:Y:S04]  /*faf0*/  ISETP.GT.AND P0, PT, R2, 0x59, !P2 ;  /* 0x000000590200780c */ /* 0x000fe80005704270 */
[----:B------:R-:W-:Y:S02]  /*fb00*/  ISETP.LT.OR P0, PT, R3, 0x5a, P0 ;  /* 0x0000005a0300780c */ /* 0x000fe40000701670 */
[----:B------:R-:W1:Y:S02]  /*fb10*/  SHFL.IDX PT, R3, R5, 0x1, 0x1c1f ;  /* 0x003c1f0005037f89 */ /* 0x000e6400000e0000 */
[----:B------:R-:W-:Y:S01]  /*fb20*/  FSEL R170, R37, -INF , !P0 ;  /* 0xff80000025aa7808 */ /* 0x000fe20004000000 */
[--C-:B-1----:R-:W-:Y:S02]  /*fb30*/  IMAD.IADD R2, R7, 0x1, R3.reuse ;  /* 0x0000000107027824 */ /* 0x102fe400078e0203 */
        /* <DEDUP_REMOVED lines=15> */
.L_x_281:
[----:B------:R-:W-:Y:S04]  /*fc30*/  MOV R4, c[0x0][0x32c] ;  /* 0x0000cb0000047a02 */ /* 0x000fe80000000f00 */
[----:B------:R-:W-:Y:S11]  /*fc40*/  ISETP.NE.AND P0, PT, R4, 0x1, PT ;  /* 0x000000010400780c */ /* 0x000ff60003f05270 */
[----:B------:R-:W-:Y:S02]  /*fc50*/  @!UPT UIADD3 URZ, URZ, URZ, URZ ;  /* 0x0000003f3f3ff290 */ /* 0x000fe4000fffe03f */
[----:B------:R-:W-:Y:S05]  /*fc60*/  @P0 IMAD.HI.U32 R4, R3, c[0x0][0x330], RZ ;  /* 0x0000cc0003040a27 */ /* 0x000fea00078e00ff */
[----:B------:R-:W-:Y:S02]  /*fc70*/  @P0 SHF.R.U32.HI R3, RZ, c[0x0][0x334], R4 ;  /* 0x0000cd00ff030a19 */ /* 0x000fe40000011604 */
.L_x_282:
[----:B------:R-:W-:Y:S05]  /*fc80*/  BSYNC B0 ;  /* 0x0000000000007941 */ /* 0x000fea0003800000 */
.L_x_280:
[----:B------:R-:W-:Y:S05]  /*fc90*/  IMAD R3, R3, c[0x0][0x32c], R8 ;  /* 0x0000cb0003037a24 */ /* 0x000fea00078e0208 */
[----:B------:R-:W-:Y:S02]  /*fca0*/  IADD3 R4, R3, c[0x0][0x32c], RZ ;  /* 0x0000cb0003047a10 */ /* 0x000fe40007ffe0ff */
[----:B------:R-:W-:Y:S02]  /*fcb0*/  IMNMX R0, R0, R3, !PT ;  /* 0x0000000300007217 */ /* 0x000fe40007800200 */
[----:B------:R-:W-:Y:S02]  /*fcc0*/  IMNMX R2, R2, R4, PT ;  /* 0x0000000402027217 */ /* 0x000fe40003800200 */
.L_x_279:
        /* <DEDUP_REMOVED lines=82> */
[----:B------:R-:W-:Y:S03]  /*101f0*/  ISETP.LT.OR P0, PT, R2, 0x2a, P0 ;  /* 0x0000002a0200780c */ /* 0x000fe60000701670 */
[----:B------:R-:W1:Y:S01]  /*10200*/  SHFL.BFLY PT, R13, R3, 0x2, 0x1f ;  /* 0x0c401f00030d7f89 */ /* 0x000e6200000e0000 */
        /* <DEDUP_REMOVED lines=13> */
[----:B------:R-:W-:Y:S02]  /*102e0*/  ISETP.GT.AND P0, PT, R0, 0x38, !P0 ;  /* 0x000000380000780c */ /* 0x000fe40004704270 */
[----:B-1----:R-:W-:Y:S02]  /*102f0*/  FMNMX.FTZ R3, R3, R13, !PT ;  /* 0x0000000d03037209 */ /* 0x002fe40007810000 */
        /* <DEDUP_REMOVED lines=20> */
[----:B------:R-:W-:Y:S01]  /*10440*/  FMUL.FTZ R132, R68, c[0x0][0x2d0] ;  /* 0x0000b40044847a20 */ /* 0x000fe20000410000 */
[----:B------:R-:W-:Y:S01]  /*10450*/  FMNMX.FTZ R6, R150, R6, !PT ;  /* 0x0000000696067209 */ /* 0x000fe20007810000 */
[----:B------:R-:W-:Y:S01]  /*10460*/  LDSM.16.MT88.4 R36, [R200+0x100] ;  /* 0x00010000c824783b */ /* 0x000fe20000004200 */
[----:B------:R-:W-:Y:S04]  /*10470*/  ISETP.GT.AND P0, PT, R0, 0x48, !P0 ;  /* 0x000000480000780c */ /* 0x000fe80004704270 */
[----:B------:R-:W-:Y:S04]  /*10480*/  ISETP.LT.OR P0, PT, R2, 0x49, P0 ;  /* 0x000000490200780c */ /* 0x000fe80000701670 */
[----:B------:R-:W-:Y:S02]  /*10490*/  FSEL R157, R42, -INF , !P0 ;  /* 0xff8000002a9d7808 */ /* 0x000fe40004000000 */
[----:B------:R-:W-:Y:S02]  /*104a0*/  ISETP.NE.AND P0, PT, R20, RZ, PT ;  /* 0x000000ff1400720c */ /* 0x000fe40003f05270 */
[----:B------:R-:W-:Y:S01]  /*104b0*/  FMNMX.FTZ R6, R157, R6, !PT ;  /* 0x000000069d067209 */ /* 0x000fe20007810000 */
[----:B------:R-:W-:Y:S01]  /*104c0*/  LDSM.16.MT88.4 R20, [R198+0x100] ;  /* 0x00010000c614783b */ /* 0x000fe20000004200 */
        /* <DEDUP_REMOVED lines=20> */
[----:B------:R-:W-:Y:S02]  /*10610*/  FMNMX.FTZ R0, R162, R0, !PT ;  /* 0x00000000a2007209 */ /* 0x000fe40007810000 */
[----:B------:R-:W-:Y:S02]  /*10620*/  FSEL R71, R51, -INF , !P0 ;  /* 0xff80000033477808 */ /* 0x000fe40004000000 */
[----:B------:R-:W-:Y:S02]  /*10630*/  FMNMX.FTZ R0, R163, R0, !PT ;  /* 0x00000000a3007209 */ /* 0x000fe40007810000 */
[----:B------:R-:W-:Y:S02]  /*10640*/  FSETP.NEU.FTZ.AND P0, PT, R68, -INF , PT ;  /* 0xff8000004400780b */ /* 0x000fe40003f1d000 */
[----:B------:R-:W-:Y:S02]  /*10650*/  FMNMX.FTZ R2, R71, R0, !PT ;  /* 0x0000000047027209 */ /* 0x000fe40007810000 */
[----:B------:R-:W-:Y:S03]  /*10660*/  FSEL R132, R132, RZ, P0 ;  /* 0x000000ff84847208 */ /* 0x000fe60000000000 */
[----:B------:R-:W1:Y:S02]  /*10670*/  SHFL.BFLY PT, R0, R2, 0x2, 0x1f ;  /* 0x0c401f0002007f89 */ /* 0x000e6400000e0000 */
[--C-:B------:R-:W-:Y:S02]  /*10680*/  FFMA.FTZ R6, R12, c[0x0][0x2d0], -R132.reuse ;  /* 0x0000b4000c067a23 */ /* 0x100fe40000010884 */
[--C-:B------:R-:W-:Y:S02]  /*10690*/  FFMA.FTZ R9, R9, c[0x0][0x2d0], -R132.reuse ;  /* 0x0000b40009097a23 */ /* 0x100fe40000010884 */
[----:B------:R-:W-:Y:S02]  /*106a0*/  MUFU.EX2 R237, R6 ;  /* 0x0000000600ed7308 */ /* 0x000fe40000000800 */
[----:B------:R-:W-:Y:S08]  /*106b0*/  LDSM.16.MT88.4 R12, [R197+0x100] ;  /* 0x00010000c50c783b */ /* 0x000ff00000004200 */
[----:B------:R-:W-:Y:S01]  /*106c0*/  MUFU.EX2 R236, R9 ;  /* 0x0000000900ec7308 */ /* 0x000fe20000000800 */
[----:B-1----:R-:W-:Y:S01]  /*106d0*/  FMNMX.FTZ R2, R2, R0, !PT ;  /* 0x0000000002027209 */ /* 0x002fe20007810000 */
[--C-:B------:R-:W-:Y:S08]  /*106e0*/  FFMA.FTZ R0, R10, c[0x0][0x2d0], -R132.reuse ;  /* 0x0000b4000a007a23 */ /* 0x100ff00000010884 */
[----:B------:R1:W2:Y:S01]  /*106f0*/  MUFU.EX2 R239, R0 ;  /* 0x0000000000ef7308 */ /* 0x0002a20000000800 */
[----:B------:R-:W3:Y:S01]  /*10700*/  SHFL.BFLY PT, R3, R2, 0x1, 0x1f ;  /* 0x0c201f0002037f89 */ /* 0x000ee200000e0000 */
[----:B-1----:R-:W-:Y:S01]  /*10710*/  FFMA.FTZ R0, R11, c[0x0][0x2d0], -R132 ;  /* 0x0000b4000b007a23 */ /* 0x002fe20000010884 */
[----:B---3--:R-:W-:Y:S02]  /*10720*/  FMNMX.FTZ R3, R3, R2, !PT ;  /* 0x0000000203037209 */ /* 0x008fe40007810000 */
[----:B--2---:R-:W-:Y:S05]  /*10730*/  F2FP.PACK_AB R72, R239, R236 ;  /* 0x000000ecef48723e */ /* 0x004fea00000000ff */
[----:B------:R1:W2:Y:S02]  /*10740*/  MUFU.EX2 R238, R0 ;  /* 0x0000000000ee7308 */ /* 0x0002a40000000800 */
        /* <DEDUP_REMOVED lines=11> */
[----:B------:R-:W4:Y:S01]  /*10800*/  MUFU.EX2 R234, R5 ;  /* 0x0000000500ea7308 */ /* 0x000f220000000800 */
[--C-:B-1----:R-:W-:Y:S02]  /*10810*/  FFMA.FTZ R0, R7, c[0x0][0x2d0], -R69.reuse ;  /* 0x0000b40007007a23 */ /* 0x102fe40000010845 */
[C---:B--2---:R-:W-:Y:S02]  /*10820*/  FMUL.FTZ R9, R2.reuse, R81 ;  /* 0x0000005102097220 */ /* 0x044fe40000410000 */
[C---:B------:R-:W-:Y:S05]  /*10830*/  FMUL.FTZ R16, R2.reuse, R88 ;  /* 0x0000005802107220 */ /* 0x040fea0000410000 */
[----:B------:R1:W-:Y:S01]  /*10840*/  MUFU.EX2 R233, R0 ;  /* 0x0000000000e97308 */ /* 0x0003e20000000800 */
[C---:B------:R-:W-:Y:S02]  /*10850*/  FMUL.FTZ R17, R2.reuse, R89 ;  /* 0x0000005902117220 */ /* 0x040fe40000410000 */
[----:B------:R-:W-:Y:S02]  /*10860*/  FMUL.FTZ R24, R2, R96 ;  /* 0x0000006002187220 */ /* 0x000fe40000410000 */
[--C-:B---3--:R-:W-:Y:S02]  /*10870*/  FFMA.FTZ R4, R8, c[0x0][0x2d0], -R69.reuse ;  /* 0x0000b40008047a23 */ /* 0x108fe40000010845 */
[C---:B------:R-:W-:Y:S02]  /*10880*/  FMUL.FTZ R8, R2.reuse, R80 ;  /* 0x0000005002087220 */ /* 0x040fe40000410000 */
[C---:B------:R-:W-:Y:S01]  /*10890*/  FMUL.FTZ R25, R2.reuse, R97 ;  /* 0x0000006102197220 */ /* 0x040fe20000410000 */
[----:B------:R-:W2:Y:S01]  /*108a0*/  MUFU.EX2 R230, R4 ;  /* 0x0000000400e67308 */ /* 0x000ea20000000800 */
[C---:B------:R-:W-:Y:S02]  /*108b0*/  FMUL.FTZ R32, R2.reuse, R104 ;  /* 0x0000006802207220 */ /* 0x040fe40000410000 */
[----:B------:R-:W-:Y:S01]  /*108c0*/  FMUL.FTZ R33, R2, R105 ;  /* 0x0000006902217220 */ /* 0x000fe20000410000 */
[----:B----4-:R-:W-:Y:S01]  /*108d0*/  F2FP.PACK_AB R73, R234, R235 ;  /* 0x000000ebea49723e */ /* 0x010fe200000000ff */
[C---:B------:R-:W-:Y:S02]  /*108e0*/  FMUL.FTZ R5, R2.reuse, R77 ;  /* 0x0000004d02057220 */ /* 0x040fe40000410000 */
[C---:B------:R-:W-:Y:S02]  /*108f0*/  FMUL.FTZ R52, R2.reuse, R52 ;  /* 0x0000003402347220 */ /* 0x040fe40000410000 */
[C---:B------:R-:W-:Y:S02]  /*10900*/  FMUL.FTZ R53, R2.reuse, R53 ;  /* 0x0000003502357220 */ /* 0x040fe40000410000 */
[C---:B------:R-:W-:Y:S02]  /*10910*/  FMUL.FTZ R56, R2.reuse, R56 ;  /* 0x0000003802387220 */ /* 0x040fe40000410000 */
[C---:B------:R-:W-:Y:S01]  /*10920*/  FMUL.FTZ R57, R2.reuse, R57 ;  /* 0x0000003902397220 */ /* 0x040fe20000410000 */
[----:B-1----:R-:W-:Y:S01]  /*10930*/  FSEL R0, R3, RZ, P0 ;  /* 0x000000ff03007208 */ /* 0x002fe20000000000 */
[C---:B------:R-:W-:Y:S01]  /*10940*/  FMUL.FTZ R60, R2.reuse, R60 ;  /* 0x0000003c023c7220 */ /* 0x040fe20000410000 */
        /* <DEDUP_REMOVED lines=15> */
[C---:B------:R-:W-:Y:S03]  /*10a40*/  HMMA.16816.F32 R4, R72.reuse, R12, R4 ;  /* 0x0000000c4804723c */ /* 0x040fe60000001804 */
        /* <DEDUP_REMOVED lines=323> */
[----:B------:R-:W-:Y:S01]  /*11e80*/  FADD.FTZ R2, R70, R0 ;  /* 0x0000000046027221 */ /* 0x000fe20000010000 */
[----:B------:R-:W-:Y:S01]  /*11e90*/  IADD3 R0, R215, -0x1, RZ ;  /* 0xffffffffd7007810 */ /* 0x000fe20007ffe0ff */
[----:B------:R-:W-:Y:S02]  /*11ea0*/  FADD.FTZ R249, R134, R4 ;  /* 0x0000000486f97221 */ /* 0x000fe40000010000 */
[----:B------:R-:W-:Y:S02]  /*11eb0*/  FADD.FTZ R250, R69, R2 ;  /* 0x0000000245fa7221 */ /* 0x000fe40000010000 */
[----:B------:R-:W-:Y:S02]  /*11ec0*/  IMAD.MOV.U32 R215, RZ, RZ, R0 ;  /* 0x000000ffffd77224 */ /* 0x000fe400078e0000 */
[----:B------:R-:W-:Y:S02]  /*11ed0*/  IMAD.MOV.U32 R69, RZ, RZ, R68 ;  /* 0x000000ffff457224 */ /* 0x000fe400078e0044 */
[----:B------:R-:W-:Y:S01]  /*11ee0*/  IMAD.MOV.U32 R70, RZ, RZ, R3 ;  /* 0x000000ffff467224 */ /* 0x000fe200078e0003 */
[----:B------:R-:W-:-:S05]  /*11ef0*/  @P0 BRA `(.L_x_283) ;  /* 0xffffbbf000000947 */ /* 0x000fca000383ffff */
.L_x_273:
[----:B-1----:R-:W1:Y:S01]  /*11f00*/  SHFL.BFLY PT, R4, R249, 0x2, 0x1f ;  /* 0x0c401f00f9047f89 */ /* 0x002e6200000e0000 */
        /* <DEDUP_REMOVED lines=14> */
[----:B------:R-:W1:Y:S08]  /*11ff0*/  @P1 MUFU.RCP R2, R4 ;  /* 0x0000000400021308 */ /* 0x000e700000001000 */
[----:B------:R-:W-:Y:S08]  /*12000*/  @P0 MUFU.RCP R0, R7 ;  /* 0x0000000700000308 */ /* 0x000ff00000001000 */
[----:B------:R2:W3:Y:S01]  /*12010*/  @P1 MUFU.LG2 R6, R4 ;  /* 0x0000000400061308 */ /* 0x0004e20000000c00 */
[----:B-1----:R-:W-:-:S02]  /*12020*/  FMUL.FTZ R76, R2, R76 ;  /* 0x0000004c024c7220 */ /* 0x002fc40000410000 */
[C---:B------:R-:W-:Y:S02]  /*12030*/  FMUL.FTZ R29, R2.reuse, R77 ;  /* 0x0000004d021d7220 */ /* 0x040fe40000410000 */
[C---:B------:R-:W-:Y:S02]  /*12040*/  FMUL.FTZ R80, R2.reuse, R80 ;  /* 0x0000005002507220 */ /* 0x040fe40000410000 */
[C---:B------:R-:W-:Y:S01]  /*12050*/  FMUL.FTZ R8, R2.reuse, R81 ;  /* 0x0000005102087220 */ /* 0x040fe20000410000 */
[----:B------:R-:W1:Y:S01]  /*12060*/  @P0 MUFU.LG2 R7, R7 ;  /* 0x0000000700070308 */ /* 0x000e620000000c00 */
[C---:B------:R-:W-:Y:S02]  /*12070*/  FMUL.FTZ R84, R2.reuse, R84 ;  /* 0x0000005402547220 */ /* 0x040fe40000410000 */
[C---:B------:R-:W-:Y:S02]  /*12080*/  FMUL.FTZ R85, R2.reuse, R85 ;  /* 0x0000005502557220 */ /* 0x040fe40000410000 */
[----:B------:R-:W-:-:S02]  /*12090*/  FMUL.FTZ R88, R2, R88 ;  /* 0x0000005802587220 */ /* 0x000fc40000410000 */
[C---:B------:R-:W-:Y:S01]  /*120a0*/  FMUL.FTZ R89, R2.reuse, R89 ;  /* 0x0000005902597220 */ /* 0x040fe20000410000 */
[----:B--2---:R-:W-:Y:S01]  /*120b0*/  @P1 MOV R4, 0x3f317218 ;  /* 0x3f31721800041802 */ /* 0x004fe20000000f00 */
        /* <DEDUP_REMOVED lines=23> */
[----:B------:R-:W-:Y:S01]  /*12230*/  FMUL.FTZ R14, R2, R65 ;  /* 0x00000041020e7220 */ /* 0x000fe20000410000 */
[----:B------:R-:W-:Y:S01]  /*12240*/  @P0 MOV R2, 0x3f317218 ;  /* 0x3f31721800020802 */ /* 0x000fe20000000f00 */
[----:B------:R-:W-:Y:S02]  /*12250*/  @P1 FMUL.FTZ R5, R4, c[0x0][0x2d0] ;  /* 0x0000b40004051a20 */ /* 0x000fe40000410000 */
[----:B---3--:R-:W-:Y:S02]  /*12260*/  @P1 FMUL.FTZ R6, R6, 0.69314718246459960938 ;  /* 0x3f31721806061820 */ /* 0x008fe40000410000 */
[----:B-1----:R-:W-:Y:S02]  /*12270*/  @P0 FMUL.FTZ R4, R7, 0.69314718246459960938 ;  /* 0x3f31721807040820 */ /* 0x002fe40000410000 */
[----:B------:R-:W-:Y:S02]  /*12280*/  @P0 FMUL.FTZ R2, R2, c[0x0][0x2d0] ;  /* 0x0000b40002020a20 */ /* 0x000fe40000410000 */
        /* <DEDUP_REMOVED lines=31> */
[----:B------:R-:W-:Y:S02]  /*12480*/  FMUL.FTZ R67, R0, R67 ;  /* 0x0000004300437220 */ /* 0x000fe40000410000 */
[----:B------:R-:W-:Y:S02]  /*12490*/  @P1 FFMA.FTZ R32, R5, R68, R6 ;  /* 0x0000004405201223 */ /* 0x000fe40000010006 */
[----:B------:R-:W-:Y:S02]  /*124a0*/  @P0 FFMA.FTZ R33, R2, R3, R4 ;  /* 0x0000000302210223 */ /* 0x000fe40000010004 */
.L_x_241:
[----:B------:R-:W1:Y:S02]  /*124b0*/  S2R R44, SR_CTAID.Y ;  /* 0x00000000002c7919 */ /* 0x000e640000002600 */
[----:B-1----:R-:W-:Y:S01]  /*124c0*/  SHF.R.S32.HI R36, RZ, 0x1f, R44 ;  /* 0x0000001fff247819 */ /* 0x002fe2000001142c */
[----:B------:R-:W-:Y:S05]  /*124d0*/  @P2 BRA `(.L_x_284) ;  /* 0x0000129000002947 */ /* 0x000fea0003800000 */
[----:B------:R-:W2:Y:S01]  /*124e0*/  LDL R37, [R1+0x24] ;  /* 0x0000240001257983 */ /* 0x000ea20000100800 */
[----:B------:R-:W-:Y:S02]  /*124f0*/  F2FP.PACK_AB R29, R29, R76 ;  /* 0x0000004c1d1d723e */ /* 0x000fe400000000ff */
[----:B------:R-:W-:Y:S01]  /*12500*/  F2FP.PACK_AB R79, R79, R78 ;  /* 0x0000004e4f4f723e */ /* 0x000fe200000000ff */
[----:B------:R-:W1:Y:S01]  /*12510*/  S2R R34, SR_TID.X ;  /* 0x0000000000227919 */ /* 0x000e620000002100 */
[----:B------:R-:W-:-:S02]  /*12520*/  F2FP.PACK_AB R8, R8, R80 ;  /* 0x000000500808723e */ /* 0x000fc400000000ff */
[----:B------:R-:W-:Y:S02]  /*12530*/  F2FP.PACK_AB R82, R83, R82 ;  /* 0x000000525352723e */ /* 0x000fe400000000ff */
[----:B------:R-:W-:Y:S02]  /*12540*/  F2FP.PACK_AB R5, R85, R84 ;  /* 0x000000545505723e */ /* 0x000fe400000000ff */
[----:B------:R-:W-:Y:S02]  /*12550*/  F2FP.PACK_AB R86, R87, R86 ;  /* 0x000000565756723e */ /* 0x000fe400000000ff */
[----:B------:R-:W-:Y:S02]  /*12560*/  F2FP.PACK_AB R6, R89, R88 ;  /* 0x000000585906723e */ /* 0x000fe400000000ff */
[----:B------:R-:W-:Y:S02]  /*12570*/  F2FP.PACK_AB R90, R91, R90 ;  /* 0x0000005a5b5a723e */ /* 0x000fe400000000ff */
[----:B------:R-:W-:-:S02]  /*12580*/  F2FP.PACK_AB R7, R93, R92 ;  /* 0x0000005c5d07723e */ /* 0x000fc400000000ff */
[----:B------:R-:W-:Y:S02]  /*12590*/  F2FP.PACK_AB R94, R95, R94 ;  /* 0x0000005e5f5e723e */ /* 0x000fe400000000ff */
[----:B------:R-:W-:Y:S02]  /*125a0*/  F2FP.PACK_AB R28, R28, R96 ;  /* 0x000000601c1c723e */ /* 0x000fe400000000ff */
[----:B------:R-:W-:Y:S02]  /*125b0*/  F2FP.PACK_AB R98, R99, R98 ;  /* 0x000000626362723e */ /* 0x000fe400000000ff */
[----:B------:R-:W-:Y:S02]  /*125c0*/  F2FP.PACK_AB R27, R27, R100 ;  /* 0x000000641b1b723e */ /* 0x000fe400000000ff */
[----:B------:R-:W-:Y:S02]  /*125d0*/  F2FP.PACK_AB R102, R103, R102 ;  /* 0x000000666766723e */ /* 0x000fe400000000ff */
[----:B-1----:R-:W-:-:S02]  /*125e0*/  SHF.R.S32.HI R35, RZ, 0x1f, R34 ;  /* 0x0000001fff237819 */ /* 0x002fc40000011422 */
[----:B------:R-:W-:Y:S02]  /*125f0*/  F2FP.PACK_AB R25, R25, R104 ;  /* 0x000000681919723e */ /* 0x000fe400000000ff */
[CC--:B------:R-:W-:Y:S02]  /*12600*/  LEA.HI R2, R35.reuse, R34.reuse, RZ, 0x2 ;  /* 0x0000002223027211 */ /* 0x0c0fe400078f10ff */
[----:B------:R-:W-:Y:S02]  /*12610*/  LEA.HI R31, R35, R34, RZ, 0x5 ;  /* 0x00000022231f7211 */ /* 0x000fe400078f28ff */
[--C-:B------:R-:W-:Y:S02]  /*12620*/  SHF.R.S32.HI R4, RZ, 0x2, R2.reuse ;  /* 0x00000002ff047819 */ /* 0x100fe40000011402 */
[----:B------:R-:W-:Y:S02]  /*12630*/  SHF.R.S32.HI R0, RZ, 0x1f, R2 ;  /* 0x0000001fff007819 */ /* 0x000fe40000011402 */
[----:B------:R-:W-:-:S02]  /*12640*/  SHF.R.S32.HI R30, RZ, 0x5, R31 ;  /* 0x00000005ff1e7819 */ /* 0x000fc4000001141f */
[----:B------:R-:W-:Y:S02]  /*12650*/  LEA.HI R0, R0, R4, RZ, 0x3 ;  /* 0x0000000400007211 */ /* 0x000fe400078f18ff */
[----:B------:R-:W-:Y:S02]  /*12660*/  F2FP.PACK_AB R107, R107, R106 ;  /* 0x0000006a6b6b723e */ /* 0x000fe400000000ff */
[----:B------:R-:W-:Y:S02]  /*12670*/  LOP3.LUT R0, R0, 0xfffffff8, RZ, 0xc0, !PT ;  /* 0xfffffff800007812 */ /* 0x000fe400078ec0ff */
[----:B------:R-:W-:Y:S02]  /*12680*/  F2FP.PACK_AB R24, R24, R108 ;  /* 0x0000006c1818723e */ /* 0x000fe400000000ff */
[----:B------:R-:W-:Y:S01]  /*12690*/  F2FP.PACK_AB R23, R23, R110 ;  /* 0x0000006e1717723e */ /* 0x000fe200000000ff */
[----:B------:R-:W-:Y:S01]  /*126a0*/  IMAD.IADD R4, R4, 0x1, -R0 ;  /* 0x0000000104047824 */ /* 0x000fe200078e0a00 */
[----:B------:R-:W-:-:S02]  /*126b0*/  LOP3.LUT R0, R2, 0xfffffffc, RZ, 0xc0, !PT ;  /* 0xfffffffc02007812 */ /* 0x000fc400078ec0ff */
[----:B------:R-:W-:Y:S01]  /*126c0*/  F2FP.PACK_AB R22, R22, R112 ;  /* 0x000000701616723e */ /* 0x000fe200000000ff */
[C---:B------:R-:W-:Y:S01]  /*126d0*/  IMAD.SHL.U32 R2, R4.reuse, 0x40, RZ ;  /* 0x0000004004027824 */ /* 0x040fe200078e00ff */
[----:B------:R-:W-:Y:S01]  /*126e0*/  LOP3.LUT R3, R4, 0x1, RZ, 0xc0, !PT ;  /* 0x0000000104037812 */ /* 0x000fe200078ec0ff */
[----:B------:R-:W-:Y:S01]  /*126f0*/  IMAD.IADD R26, R34, 0x1, -R0 ;  /* 0x00000001221a7824 */ /* 0x000fe200078e0a00 */
[----:B------:R-:W-:Y:S02]  /*12700*/  F2FP.PACK_AB R21, R21, R114 ;  /* 0x000000721515723e */ /* 0x000fe400000000ff */
[----:B------:R-:W-:Y:S01]  /*12710*/  LOP3.LUT R0, R2, 0x1c0, RZ, 0xc0, !PT ;  /* 0x000001c002007812 */ /* 0x000fe200078ec0ff */
[----:B------:R-:W-:Y:S01]  /*12720*/  IMAD R2, R30, 0x200, R26 ;  /* 0x000002001e027824 */ /* 0x000fe200078e021a */
[----:B------:R-:W-:Y:S02]  /*12730*/  ISETP.NE.U32.AND P0, PT, R3, 0x1, PT ;  /* 0x000000010300780c */ /* 0x000fe40003f05070 */
[----:B------:R-:W-:-:S02]  /*12740*/  LEA.HI R0, R0, R0, RZ, 0x1d ;  /* 0x0000000000007211 */ /* 0x000fc400078fe8ff */
        /* <DEDUP_REMOVED lines=8> */
[----:B------:R-:W-:Y:S02]  /*127d0*/  F2FP.PACK_AB R18, R18, R120 ;  /* 0x000000781212723e */ /* 0x000fe400000000ff */
[----:B------:R-:W-:-:S02]  /*127e0*/  F2FP.PACK_AB R17, R17, R122 ;  /* 0x0000007a1111723e */ /* 0x000fc400000000ff */
[C---:B------:R-:W-:Y:S02]  /*127f0*/  IADD3 R3, R0.reuse, 0x80, RZ ;  /* 0x0000008000037810 */ /* 0x040fe40007ffe0ff */
[C---:B------:R-:W-:Y:S02]  /*12800*/  IADD3 R2, R0.reuse, 0x70, RZ ;  /* 0x0000007000027810 */ /* 0x040fe40007ffe0ff */
[----:B------:R-:W-:Y:S01]  /*12810*/  @P0 IADD3 R2, R3, 0x10, RZ ;  /* 0x0000001003020810 */ /* 0x000fe20007ffe0ff */
[----:B------:R-:W-:Y:S01]  /*12820*/  IMAD.IADD R3, R0, 0x1, R4 ;  /* 0x0000000100037824 */ /* 0x000fe200078e0204 */
[----:B------:R-:W-:Y:S02]  /*12830*/  F2FP.PACK_AB R16, R16, R52 ;  /* 0x000000341010723e */ /* 0x000fe400000000ff */
[----:B------:R-:W-:Y:S01]  /*12840*/  F2FP.PACK_AB R13, R13, R54 ;  /* 0x000000360d0d723e */ /* 0x000fe200000000ff */
[----:B------:R-:W-:Y:S01]  /*12850*/  IMAD.IADD R4, R4, 0x1, R2 ;  /* 0x0000000104047824 */ /* 0x000fe200078e0202 */
[----:B------:R-:W-:-:S02]  /*12860*/  F2FP.PACK_AB R12, R12, R56 ;  /* 0x000000380c0c723e */ /* 0x000fc400000000ff */
[----:B------:R-:W-:Y:S02]  /*12870*/  F2FP.PACK_AB R11, R11, R58 ;  /* 0x0000003a0b0b723e */ /* 0x000fe400000000ff */
[----:B------:R-:W-:Y:S02]  /*12880*/  F2FP.PACK_AB R9, R61, R60 ;  /* 0x0000003c3d09723e */ /* 0x000fe400000000ff */
[----:B------:R-:W-:Y:S02]  /*12890*/  F2FP.PACK_AB R15, R15, R62 ;  /* 0x0000003e0f0f723e */ /* 0x000fe400000000ff */
[----:B------:R-:W-:Y:S01]  /*128a0*/  F2FP.PACK_AB R14, R14, R64 ;  /* 0x000000400e0e723e */ /* 0x000fe200000000ff */
[----:B------:R1:W-:Y:S01]  /*128b0*/  STS [R0+0x80], R29 ;  /* 0x0000801d00007388 */ /* 0x0003e20000000800 */
[----:B------:R-:W-:Y:S02]  /*128c0*/  F2FP.PACK_AB R10, R67, R10 ;  /* 0x0000000a430a723e */ /* 0x000fe400000000ff */
[----:B------:R-:W-:Y:S01]  /*128d0*/  ISETP.NE.U32.AND P0, PT, RZ, c[0x0][0x500], PT ;  /* 0x00014000ff007a0c */ /* 0x000fe20003f05070 */
[----:B------:R-:W-:Y:S01]  /*128e0*/  STS [R0+0x480], R79 ;  /* 0x0004804f00007388 */ /* 0x000fe20000000800 */
[----:B------:R-:W-:-:S02]  /*128f0*/  ISETP.NE.U32.AND P1, PT, RZ, c[0x0][0x508], PT ;  /* 0x00014200ff007a0c */ /* 0x000fc40003f25070 */
[----:B------:R-:W-:Y:S01]  /*12900*/  ISETP.NE.AND.EX P0, PT, RZ, c[0x0][0x504], PT, P0 ;  /* 0x00014100ff007a0c */ /* 0x000fe20003f05300 */
[----:B------:R3:W-:Y:S01]  /*12910*/  STS [R2], R8 ;  /* 0x0000000802007388 */ /* 0x0007e20000000800 */
[----:B------:R-:W-:-:S03]  /*12920*/  ISETP.NE.AND.EX P1, PT, RZ, c[0x0][0x50c], PT, P1 ;  /* 0x00014300ff007a0c */ /* 0x000fc60003f25310 */
[----:B------:R-:W-:Y:S04]  /*12930*/  STS [R2+0x400], R82 ;  /* 0x0004005202007388 */ /* 0x000fe80000000800 */
[----:B------:R4:W-:Y:S04]  /*12940*/  STS [R3+0x80], R5 ;  /* 0x0000800503007388 */ /* 0x0009e80000000800 */
[----:B------:R-:W-:Y:S04]  /*12950*/  STS [R3+0x480], R86 ;  /* 0x0004805603007388 */ /* 0x000fe80000000800 */
[----:B------:R4:W-:Y:S01]  /*12960*/  STS [R4], R6 ;  /* 0x0000000604007388 */ /* 0x0009e20000000800 */
[----:B-1----:R-:W-:-:S03]  /*12970*/  IMAD.MOV.U32 R29, RZ, RZ, 0x40 ;  /* 0x00000040ff1d7424 */ /* 0x002fc600078e00ff */
[----:B------:R-:W-:Y:S02]  /*12980*/  STS [R4+0x400], R90 ;  /* 0x0004005a04007388 */ /* 0x000fe40000000800 */
[----:B---3--:R-:W-:-:S05]  /*12990*/  SEL R8, R29, 0xffffffc0, !P2 ;  /* 0xffffffc01d087807 */ /* 0x008fca0005000000 */
[----:B----4-:R-:W-:-:S05]  /*129a0*/  IMAD.IADD R5, R0, 0x1, R8 ;  /* 0x0000000100057824 */ /* 0x010fca00078e0208 */
[----:B------:R1:W-:Y:S01]  /*129b0*/  STS [R5+0x80], R7 ;  /* 0x0000800705007388 */ /* 0x0003e20000000800 */
[----:B------:R-:W-:-:S03]  /*129c0*/  IMAD.IADD R6, R8, 0x1, R2 ;  /* 0x0000000108067824 */ /* 0x000fc600078e0202 */
[----:B------:R-:W-:Y:S04]  /*129d0*/  STS [R5+0x480], R94 ;  /* 0x0004805e05007388 */ /* 0x000fe80000000800 */
[----:B------:R-:W-:Y:S04]  /*129e0*/  STS [R6], R28 ;  /* 0x0000001c06007388 */ /* 0x000fe80000000800 */
[----:B------:R-:W-:Y:S01]  /*129f0*/  STS [R6+0x400], R98 ;  /* 0x0004006206007388 */ /* 0x000fe20000000800 */
[----:B-1----:R-:W-:Y:S02]  /*12a00*/  IMAD.IADD R7, R8, 0x1, R3 ;  /* 0x0000000108077824 */ /* 0x002fe400078e0203 */
[----:B------:R-:W-:-:S03]  /*12a10*/  IMAD.IADD R8, R4, 0x1, R8 ;  /* 0x0000000104087824 */ /* 0x000fc600078e0208 */
[----:B------:R-:W-:Y:S04]  /*12a20*/  STS [R7+0x80], R27 ;  /* 0x0000801b07007388 */ /* 0x000fe80000000800 */
[----:B------:R-:W-:Y:S04]  /*12a30*/  STS [R7+0x480], R102 ;  /* 0x0004806607007388 */ /* 0x000fe80000000800 */
[----:B------:R-:W-:Y:S04]  /*12a40*/  STS [R8], R25 ;  /* 0x0000001908007388 */ /* 0x000fe80000000800 */
        /* <DEDUP_REMOVED lines=8> */
[----:B------:R-:W-:Y:S04]  /*12ad0*/  STS [R4+0x4400], R17 ;  /* 0x0044001104007388 */ /* 0x000fe80000000800 */
[----:B------:R-:W-:Y:S04]  /*12ae0*/  STS [R5+0x4080], R16 ;  /* 0x0040801005007388 */ /* 0x000fe80000000800 */
[----:B------:R2:W-:Y:S01]  /*12af0*/  STS [R5+0x4480], R13 ;  /* 0x0044800d05007388 */ /* 0x0005e20000000800 */
[----:B-1----:R-:W-:-:S03]  /*12b00*/  IMAD.MOV.U32 R2, RZ, RZ, 0x4 ;  /* 0x00000004ff027424 */ /* 0x002fc600078e00ff */
[----:B------:R-:W-:Y:S04]  /*12b10*/  STS [R6+0x4000], R12 ;  /* 0x0040000c06007388 */ /* 0x000fe80000000800 */
[----:B------:R-:W-:Y:S04]  /*12b20*/  STS [R6+0x4400], R11 ;  /* 0x0044000b06007388 */ /* 0x000fe80000000800 */
[----:B------:R-:W-:Y:S04]  /*12b30*/  STS [R7+0x4080], R9 ;  /* 0x0040800907007388 */ /* 0x000fe80000000800 */
[----:B------:R1:W-:Y:S04]  /*12b40*/  STS [R7+0x4480], R15 ;  /* 0x0044800f07007388 */ /* 0x0003e80000000800 */
[----:B------:R3:W-:Y:S04]  /*12b50*/  STS [R8+0x4000], R14 ;  /* 0x0040000e08007388 */ /* 0x0007e80000000800 */
[----:B------:R3:W-:Y:S01]  /*12b60*/  STS [R8+0x4400], R10 ;  /* 0x0044000a08007388 */ /* 0x0007e20000000800 */
[----:B--2---:R-:W-:-:S03]  /*12b70*/  IMAD.WIDE R4, R37, R2, c[0x0][0x500] ;  /* 0x0001400025047625 */ /* 0x004fc600078e0202 */
[----:B------:R-:W-:Y:S06]  /*12b80*/  BAR.SYNC.DEFER_BLOCKING 0x1, 0x100 ;  /* 0x0044000000007b1d */ /* 0x000fec0000010000 */
[----:B------:R-:W2:Y:S01]  /*12b90*/  @P0 LDG.E R0, [R4.64] ;  /* 0x0000000604000981 */ /* 0x000ea2000c1e1900 */
[----:B-1----:R-:W-:Y:S02]  /*12ba0*/  IMAD.MOV.U32 R15, RZ, RZ, c[0x0][0x388] ;  /* 0x0000e200ff0f7624 */ /* 0x002fe400078e00ff */
[----:B------:R-:W-:-:S05]  /*12bb0*/  @P1 IMAD.WIDE R2, R37, R2, c[0x0][0x508] ;  /* 0x0001420025021625 */ /* 0x000fca00078e0202 */
[----:B------:R1:W5:Y:S02]  /*12bc0*/  @P1 LDG.E R15, [R2.64] ;  /* 0x00000006020f1981 */ /* 0x000364000c1e1900 */
[----:B-1----:R-:W-:Y:S02]  /*12bd0*/  CS2R R2, SRZ ;  /* 0x0000000000027805 */ /* 0x002fe4000001ff00 */
[--C-:B--2---:R-:W-:Y:S01]  /*12be0*/  @P0 SHF.R.S32.HI R3, RZ, 0x1f, R0.reuse ;  /* 0x0000001fff030819 */ /* 0x104fe20000011400 */
[----:B------:R-:W-:Y:S01]  /*12bf0*/  @P0 IMAD.MOV.U32 R2, RZ, RZ, R0 ;  /* 0x000000ffff020224 */ /* 0x000fe200078e0000 */
[----:B------:R-:W-:Y:S05]  /*12c00*/  @P1 BRA `(.L_x_285) ;  /* 0x0000004000001947 */ /* 0x000fea0003800000 */
[----:B---3--:R-:W-:Y:S05]  /*12c10*/  @!P0 BRA `(.L_x_285) ;  /* 0x0000003000008947 */ /* 0x008fea0003800000 */
[----:B------:R1:W2:Y:S04]  /*12c20*/  LDG.E R0, [R4.64] ;  /* 0x0000000604007981 */ /* 0x0002a8000c1e1900 */
[----:B-1----:R-:W2:Y:S02]  /*12c30*/  LDG.E R4, [R4.64+0x4] ;  /* 0x0000040604047981 */ /* 0x002ea4000c1e1900 */
[----:B--2--5:R-:W-:-:S02]  /*12c40*/  IADD3 R15, -R0, R4, RZ ;  /* 0x00000004000f7210 */ /* 0x024fc40007ffe1ff */
.L_x_285:
[----:B---3--:R-:W-:Y:S01]  /*12c50*/  LOP3.LUT R0, R31, 0xffffffe0, RZ, 0xc0, !PT ;  /* 0xffffffe01f007812 */ /* 0x008fe200078ec0ff */
[----:B------:R-:W1:Y:S01]  /*12c60*/  S2R R19, SR_CTAID.X ;  /* 0x0000000000137919 */ /* 0x000e620000002500 */
[----:B------:R-:W-:Y:S01]  /*12c70*/  SHF.R.S32.HI R4, RZ, 0x1f, R30 ;  /* 0x0000001fff047819 */ /* 0x000fe2000001141e */
[----:B------:R-:W-:Y:S01]  /*12c80*/  IMAD.MOV.U32 R7, RZ, RZ, c[0x0][0x4e8] ;  /* 0x00013a00ff077624 */ /* 0x000fe200078e00ff */
[----:B------:R-:W-:Y:S01]  /*12c90*/  LEA.HI R16, R35, R34, RZ, 0x3 ;  /* 0x0000002223107211 */ /* 0x000fe200078f18ff */
[----:B------:R-:W-:Y:S01]  /*12ca0*/  IMAD.IADD R0, R34, 0x1, -R0 ;  /* 0x0000000122007824 */ /* 0x000fe200078e0a00 */
[----:B------:R-:W-:Y:S01]  /*12cb0*/  LEA.HI R4, R4, R30, RZ, 0x3 ;  /* 0x0000001e04047211 */ /* 0x000fe200078f18ff */
[----:B------:R-:W-:Y:S01]  /*12cc0*/  IMAD R9, R36, c[0x0][0x3e8], RZ ;  /* 0x0000fa0024097a24 */ /* 0x000fe200078e02ff */
[----:B------:R-:W-:Y:S01]  /*12cd0*/  ISETP.NE.AND P1, PT, R7, 0x1, PT ;  /* 0x000000010700780c */ /* 0x000fe20003f25270 */
[----:B-----5:R-:W-:Y:S01]  /*12ce0*/  IMAD R15, R15, c[0x0][0x4e8], RZ ;  /* 0x00013a000f0f7a24 */ /* 0x020fe200078e02ff */
[----:B------:R-:W-:Y:S01]  /*12cf0*/  SHF.R.S32.HI R6, RZ, 0x1f, R0 ;  /* 0x0000001fff067819 */ /* 0x000fe20000011400 */
[----:B------:R-:W-:Y:S01]  /*12d00*/  BSSY B0, `(.L_x_286) ;  /* 0x0000076000007945 */ /* 0x000fe20003800000 */
[----:B------:R-:W-:-:S02]  /*12d10*/  LOP3.LUT R5, R4, 0xffffff8, RZ, 0xc0, !PT ;  /* 0x0ffffff804057812 */ /* 0x000fc400078ec0ff */
[----:B------:R-:W-:Y:S02]  /*12d20*/  LEA.HI R4, R26, R26, RZ, 0x1 ;  /* 0x0000001a1a047211 */ /* 0x000fe400078f08ff */
[----:B------:R-:W-:Y:S02]  /*12d30*/  LEA.HI R6, R6, R0, RZ, 0x2 ;  /* 0x0000000006067211 */ /* 0x000fe400078f10ff */
[----:B------:R-:W-:Y:S02]  /*12d40*/  IADD3 R7, R30, -R5, RZ ;  /* 0x800000051e077210 */ /* 0x000fe40007ffe0ff */
[----:B------:R-:W-:Y:S02]  /*12d50*/  LOP3.LUT R4, R4, 0x1ffffffe, RZ, 0xc0, !PT ;  /* 0x1ffffffe04047812 */ /* 0x000fe400078ec0ff */
[----:B------:R-:W-:Y:S02]  /*12d60*/  SHF.R.S32.HI R5, RZ, 0x2, R6 ;  /* 0x00000002ff057819 */ /* 0x000fe40000011406 */
[----:B------:R-:W-:Y:S01]  /*12d70*/  LOP3.LUT P2, RZ, R0, 0x3, RZ, 0xc0, !PT ;  /* 0x0000000300ff7812 */ /* 0x000fe2000784c0ff */
[----:B------:R-:W-:Y:S01]  /*12d80*/  IMAD R0, R3, c[0x0][0x3a0], RZ ;  /* 0x0000e80003007a24 */ /* 0x000fe200078e02ff */
[----:B------:R-:W-:Y:S01]  /*12d90*/  SEL R14, R37, RZ, !P0 ;  /* 0x000000ff250e7207 */ /* 0x000fe20004000000 */
[----:B------:R-:W-:Y:S01]  /*12da0*/  IMAD.IADD R8, R26, 0x1, -R4 ;  /* 0x000000011a087824 */ /* 0x000fe200078e0a04 */
[----:B------:R-:W-:Y:S01]  /*12db0*/  MOV R4, R2 ;  /* 0x0000000200047202 */ /* 0x000fe20000000f00 */
[----:B------:R-:W-:Y:S01]  /*12dc0*/  IMAD R17, R7, 0x10, R5 ;  /* 0x0000001007117824 */ /* 0x000fe200078e0205 */
[----:B------:R-:W-:Y:S01]  /*12dd0*/  LOP3.LUT R12, R16, 0xfffffff8, RZ, 0xc0, !PT ;  /* 0xfffffff8100c7812 */ /* 0x000fe200078ec0ff */
[----:B------:R-:W-:Y:S01]  /*12de0*/  IMAD R6, R2, c[0x0][0x3a4], R0 ;  /* 0x0000e90002067a24 */ /* 0x000fe200078e0200 */
[----:B------:R-:W-:Y:S01]  /*12df0*/  SHF.R.S32.HI R16, RZ, 0x3, R16 ;  /* 0x00000003ff107819 */ /* 0x000fe20000011410 */
[----:B------:R-:W-:Y:S01]  /*12e00*/  IMAD R0, R8, 0x8, R17 ;  /* 0x0000000808007824 */ /* 0x000fe200078e0211 */
[----:B------:R-:W-:Y:S01]  /*12e10*/  LEA.HI R18, R35, R34, RZ, 0x6 ;  /* 0x0000002223127211 */ /* 0x000fe200078f30ff */
[----:B------:R-:W-:-:S02]  /*12e20*/  IMAD.MOV.U32 R5, RZ, RZ, R3 ;  /* 0x000000ffff057224 */ /* 0x000fc400078e0003 */
[----:B------:R-:W-:Y:S02]  /*12e30*/  IMAD R7, R36, c[0x0][0x490], RZ ;  /* 0x0001240024077a24 */ /* 0x000fe400078e02ff */
[----:B-1----:R-:W-:Y:S02]  /*12e40*/  IMAD R8, R19, 0x80, R0 ;  /* 0x0000008013087824 */ /* 0x002fe400078e0200 */
[----:B------:R-:W-:-:S04]  /*12e50*/  IMAD.WIDE.U32 R2, R2, c[0x0][0x3a0], RZ ;  /* 0x0000e80002027a25 */ /* 0x000fc800078e00ff */
[C---:B------:R-:W-:Y:S01]  /*12e60*/  IMAD.WIDE.U32 R10, R44.reuse, c[0x0][0x490], R4 ;  /* 0x000124002c0a7a25 */ /* 0x040fe200078e0004 */
[----:B------:R-:W-:Y:S02]  /*12e70*/  IADD3 R3, R3, R6, RZ ;  /* 0x0000000603037210 */ /* 0x000fe40007ffe0ff */
[----:B------:R-:W-:Y:S01]  /*12e80*/  SHF.R.S32.HI R6, RZ, 0x1f, R37 ;  /* 0x0000001fff067819 */ /* 0x000fe20000011425 */
[C---:B------:R-:W-:Y:S02]  /*12e90*/  IMAD R4, R44.reuse, c[0x0][0x494], R7 ;  /* 0x000125002c047a24 */ /* 0x040fe400078e0207 */
[----:B------:R-:W-:Y:S02]  /*12ea0*/  IMAD R7, R44, c[0x0][0x3ec], R9 ;  /* 0x0000fb002c077a24 */ /* 0x000fe400078e0209 */
[----:B------:R-:W-:Y:S01]  /*12eb0*/  @P1 IMAD.HI.U32 R9, R8, c[0x0][0x4ec], RZ ;  /* 0x00013b0008091a27 */ /* 0x000fe200078e00ff */
[----:B------:R-:W-:Y:S02]  /*12ec0*/  IADD3 R5, R11, R4, RZ ;  /* 0x000000040b057210 */ /* 0x000fe40007ffe0ff */
[----:B------:R-:W-:Y:S01]  /*12ed0*/  SEL R11, R6, RZ, !P0 ;  /* 0x000000ff060b7207 */ /* 0x000fe20004000000 */
[----:B------:R-:W-:Y:S01]  /*12ee0*/  IMAD.MOV.U32 R0, RZ, RZ, R8 ;  /* 0x000000ffff007224 */ /* 0x000fe200078e0008 */
[----:B------:R-:W-:Y:S01]  /*12ef0*/  @P1 SHF.R.U32.HI R0, RZ, c[0x0][0x4f0], R9 ;  /* 0x00013c00ff001a19 */ /* 0x000fe20000011609 */
[----:B------:R-:W-:-:S04]  /*12f00*/  IMAD.WIDE.U32 R2, R44, c[0x0][0x3e8], R2 ;  /* 0x0000fa002c027a25 */ /* 0x000fc800078e0002 */
[----:B------:R-:W-:Y:S01]  /*12f10*/  IMAD.MOV.U32 R4, RZ, RZ, R10 ;  /* 0x000000ffff047224 */ /* 0x000fe200078e000a */
[----:B------:R-:W-:Y:S01]  /*12f20*/  IADD3 R7, R3, R7, RZ ;  /* 0x0000000703077210 */ /* 0x000fe20007ffe0ff */
[----:B------:R-:W-:Y:S01]  /*12f30*/  IMAD.MOV R10, RZ, RZ, -R0 ;  /* 0x000000ffff0a7224 */ /* 0x000fe200078e0a00 */
[----:B------:R-:W-:Y:S01]  /*12f40*/  MOV R6, R2 ;  /* 0x0000000200067202 */ /* 0x000fe20000000f00 */
[----:B------:R-:W-:-:S04]  /*12f50*/  IMAD.WIDE.U32 R2, R14, c[0x0][0x498], R4 ;  /* 0x000126000e027a25 */ /* 0x000fc800078e0004 */
[----:B------:R-:W-:Y:S01]  /*12f60*/  IMAD.IADD R12, R34, 0x1, -R12 ;  /* 0x00000001220c7824 */ /* 0x000fe200078e0a0c */
[----:B------:R-:W-:Y:S01]  /*12f70*/  IADD3 R2, P0, R0, R2, RZ ;  /* 0x0000000200027210 */ /* 0x000fe20007f1e0ff */
[----:B------:R-:W-:Y:S02]  /*12f80*/  IMAD R9, R11, c[0x0][0x498], RZ ;  /* 0x000126000b097a24 */ /* 0x000fe400078e02ff */
[----:B------:R-:W-:Y:S01]  /*12f90*/  IMAD R5, R10, c[0x0][0x4e8], R8 ;  /* 0x00013a000a057a24 */ /* 0x000fe200078e0208 */
[----:B------:R-:W-:Y:S01]  /*12fa0*/  SHF.R.S32.HI R8, RZ, 0x1f, R0 ;  /* 0x0000001fff087819 */ /* 0x000fe20000011400 */
[----:B------:R-:W-:Y:S02]  /*12fb0*/  IMAD R13, R12, 0x20, R16 ;  /* 0x000000200c0d7824 */ /* 0x000fe400078e0210 */
[----:B------:R-:W-:Y:S01]  /*12fc0*/  IMAD R9, R14, c[0x0][0x49c], R9 ;  /* 0x000127000e097a24 */ /* 0x000fe200078e0209 */
[----:B------:R-:W-:Y:S01]  /*12fd0*/  SHF.R.S32.HI R10, RZ, 0x1f, R5 ;  /* 0x0000001fff0a7819 */ /* 0x000fe20000011405 */
[----:B------:R-:W-:-:S02]  /*12fe0*/  IMAD R13, R19, 0x80, R13 ;  /* 0x00000080130d7824 */ /* 0x000fc400078e020d */
[----:B------:R-:W-:Y:S01]  /*12ff0*/  IMAD.SHL.U32 R12, R12, 0x8, RZ ;  /* 0x000000080c0c7824 */ /* 0x000fe200078e00ff */
[----:B------:R-:W-:Y:S01]  /*13000*/  IADD3.X R3, R8, R3, R9, P0, !PT ;  /* 0x0000000308037210 */ /* 0x000fe200007fe409 */
[----:B------:R-:W-:Y:S01]  /*13010*/  IMAD R9, R10, c[0x0][0x488], RZ ;  /* 0x000122000a097a24 */ /* 0x000fe200078e02ff */
[----:B------:R-:W-:Y:S01]  /*13020*/  SHF.L.U32 R8, R16, 0x6, RZ ;  /* 0x0000000610087819 */ /* 0x000fe200000006ff */
[----:B------:R-:W-:-:S04]  /*13030*/  @P1 IMAD.HI.U32 R4, R13, c[0x0][0x4ec], RZ ;  /* 0x00013b000d041a27 */ /* 0x000fc800078e00ff */
[----:B------:R-:W-:-:S04]  /*13040*/  IMAD.WIDE.U32 R2, R5, c[0x0][0x488], R2 ;  /* 0x0001220005027a25 */ /* 0x000fc800078e0002 */
[----:B------:R-:W-:Y:S02]  /*13050*/  IMAD R9, R5, c[0x0][0x48c], R9 ;  /* 0x0001230005097a24 */ /* 0x000fe400078e0209 */
[----:B------:R-:W-:Y:S01]  /*13060*/  IMAD.MOV.U32 R0, RZ, RZ, R13 ;  /* 0x000000ffff007224 */ /* 0x000fe200078e000d */
[----:B------:R-:W-:Y:S01]  /*13070*/  @P1 SHF.R.U32.HI R0, RZ, c[0x0][0x4f0], R4 ;  /* 0x00013c00ff001a19 */ /* 0x000fe20000011604 */
[----:B------:R-:W-:Y:S01]  /*13080*/  IMAD.IADD R9, R3, 0x1, R9 ;  /* 0x0000000103097824 */ /* 0x000fe200078e0209 */
[----:B------:R-:W-:Y:S01]  /*13090*/  LOP3.LUT R4, R8, 0x1c0, RZ, 0xc0, !PT ;  /* 0x000001c008047812 */ /* 0x000fe200078ec0ff */
[----:B------:R-:W-:Y:S01]  /*130a0*/  IMAD R5, R11, c[0x0][0x3f0], RZ ;  /* 0x0000fc000b057a24 */ /* 0x000fe200078e02ff */
[----:B------:R-:W-:Y:S02]  /*130b0*/  LEA R8, P0, R2, c[0x0][0x450], 0x2 ;  /* 0x0001140002087a11 */ /* 0x000fe400078010ff */
[----:B------:R-:W-:Y:S01]  /*130c0*/  LOP3.LUT R11, R4, 0x38, R12, 0xf8, !PT ;  /* 0x00000038040b7812 */ /* 0x000fe200078ef80c */
[C---:B------:R-:W-:Y:S01]  /*130d0*/  IMAD R3, R14.reuse, c[0x0][0x3f4], R5 ;  /* 0x0000fd000e037a24 */ /* 0x040fe200078e0205 */
[----:B------:R-:W-:Y:S01]  /*130e0*/  SHF.R.U32.HI R10, RZ, 0x3, R4 ;  /* 0x00000003ff0a7819 */ /* 0x000fe20000011604 */
[----:B------:R-:W-:Y:S01]  /*130f0*/  IMAD.WIDE.U32 R4, R14, c[0x0][0x3f0], R6 ;  /* 0x0000fc000e047a25 */ /* 0x000fe200078e0006 */
[----:B------:R-:W-:-:S02]  /*13100*/  LEA.HI.X R2, R2, c[0x0][0x454], R9, 0x2, P0 ;  /* 0x0001150002027a11 */ /* 0x000fc400000f1409 */
[----:B------:R-:W-:Y:S01]  /*13110*/  LOP3.LUT R14, R11, R10, RZ, 0x3c, !PT ;  /* 0x0000000a0b0e7212 */ /* 0x000fe200078e3cff */
[----:B------:R-:W-:Y:S01]  /*13120*/  IMAD.IADD R3, R5, 0x1, R3 ;  /* 0x0000000105037824 */ /* 0x000fe200078e0203 */
[----:B------:R-:W-:Y:S01]  /*13130*/  SHFL.IDX PT, R10, R8, RZ, 0x1c1f ;  /* 0x001c1fff080a7589 */ /* 0x000fe200000e0000 */
[----:B------:R-:W-:Y:S02]  /*13140*/  IADD3 R6, -R0, RZ, RZ ;  /* 0x000000ff00067210 */ /* 0x000fe40007ffe1ff */
[----:B------:R-:W-:Y:S01]  /*13150*/  SHF.R.S32.HI R7, RZ, 0x1f, R0 ;  /* 0x0000001fff077819 */ /* 0x000fe20000011400 */
[----:B------:R-:W1:Y:S01]  /*13160*/  SHFL.IDX PT, R11, R2, RZ, 0x1c1f ;  /* 0x001c1fff020b7589 */ /* 0x000e6200000e0000 */
[----:B------:R-:W-:Y:S01]  /*13170*/  LEA R5, R19, R17, 0x7 ;  /* 0x0000001113057211 */ /* 0x000fe200078e38ff */
[----:B------:R-:W-:Y:S02]  /*13180*/  IMAD R6, R6, c[0x0][0x4e8], R13 ;  /* 0x00013a0006067a24 */ /* 0x000fe400078e020d */
[----:B------:R-:W-:Y:S01]  /*13190*/  SHFL.IDX PT, R8, R8, 0x1, 0x1c1f ;  /* 0x003c1f0008087f89 */ /* 0x000fe200000e0000 */
[----:B------:R-:W-:Y:S01]  /*131a0*/  IMAD R7, R7, c[0x0][0x3e0], RZ ;  /* 0x0000f80007077a24 */ /* 0x000fe200078e02ff */
[----:B------:R-:W-:-:S02]  /*131b0*/  ISETP.GE.OR P0, PT, R5, R15, P2 ;  /* 0x0000000f0500720c */ /* 0x000fc40001706670 */
[----:B------:R2:W3:Y:S01]  /*131c0*/  SHFL.IDX PT, R9, R2, 0x1, 0x1c1f ;  /* 0x003c1f0002097f89 */ /* 0x0004e200000e0000 */
[----:B------:R-:W-:-:S10]  /*131d0*/  IMAD R7, R0, c[0x0][0x3e4], R7 ;  /* 0x0000f90000077a24 */ /* 0x000fd400078e0207 */
[----:B-1----:R1:W-:Y:S01]  /*131e0*/  @!P0 ST.E [R10.64], R32 ;  /* 0x000000200a008985 */ /* 0x0023e2000c101906 */
[----:B--2---:R-:W-:Y:S01]  /*131f0*/  IMAD.MOV.U32 R2, RZ, RZ, R4 ;  /* 0x000000ffff027224 */ /* 0x004fe200078e0004 */
[----:B------:R-:W-:-:S03]  /*13200*/  IADD3 R4, R5, 0x8, RZ ;  /* 0x0000000805047810 */ /* 0x000fc60007ffe0ff */
[----:B------:R-:W-:Y:S01]  /*13210*/  IMAD.WIDE.U32 R2, R0, c[0x0][0x3e0], R2 ;  /* 0x0000f80000027a25 */ /* 0x000fe200078e0002 */
[----:B------:R-:W-:Y:S02]  /*13220*/  SHF.R.S32.HI R0, RZ, 0x1f, R6 ;  /* 0x0000001fff007819 */ /* 0x000fe40000011406 */
[----:B------:R-:W-:Y:S01]  /*13230*/  ISETP.GE.OR P2, PT, R4, R15, P2 ;  /* 0x0000000f0400720c */ /* 0x000fe20001746670 */
[----:B------:R-:W-:Y:S01]  /*13240*/  IMAD.IADD R3, R3, 0x1, R7 ;  /* 0x0000000103037824 */ /* 0x000fe200078e0207 */
[----:B------:R-:W-:Y:S01]  /*13250*/  SHF.L.U32 R4, R18, 0x3, RZ ;  /* 0x0000000312047819 */ /* 0x000fe200000006ff */
[----:B------:R-:W-:Y:S01]  /*13260*/  IMAD R0, R0, c[0x0][0x3d8], RZ ;  /* 0x0000f60000007a24 */ /* 0x000fe200078e02ff */
[----:B------:R-:W-:Y:S01]  /*13270*/  LEA R7, R19, R16, 0x7 ;  /* 0x0000001013077211 */ /* 0x000fe200078e38ff */
[----:B------:R-:W-:Y:S01]  /*13280*/  IMAD.WIDE.U32 R2, R6, c[0x0][0x3d8], R2 ;  /* 0x0000f60006027a25 */ /* 0x000fe200078e0002 */
[----:B------:R-:W-:-:S03]  /*13290*/  LOP3.LUT R5, R14, 0x7ffffe00, R4, 0xf8, !PT ;  /* 0x7ffffe000e057812 */ /* 0x000fc600078ef804 */
[----:B------:R-:W-:Y:S01]  /*132a0*/  IMAD R4, R6, c[0x0][0x3dc], R0 ;  /* 0x0000f70006047a24 */ /* 0x000fe200078e0200 */
[----:B------:R-:W-:Y:S02]  /*132b0*/  SHF.L.U32 R0, R5, 0x1, RZ ;  /* 0x0000000105007819 */ /* 0x000fe400000006ff */
[----:B------:R-:W-:Y:S01]  /*132c0*/  LEA R14, P0, R2, c[0x0][0x380], 0x1 ;  /* 0x0000e000020e7a11 */ /* 0x000fe200078008ff */
[----:B---3--:R1:W-:Y:S01]  /*132d0*/  @!P2 ST.E [R8.64], R33 ;  /* 0x000000210800a985 */ /* 0x0083e2000c101906 */
[----:B------:R-:W-:Y:S01]  /*132e0*/  IMAD.IADD R3, R3, 0x1, R4 ;  /* 0x0000000103037824 */ /* 0x000fe200078e0204 */
[----:B------:R-:W-:Y:S02]  /*132f0*/  IADD3 R6, R12, 0x40, RZ ;  /* 0x000000400c067810 */ /* 0x000fe40007ffe0ff */
        /* <DEDUP_REMOVED lines=14> */
[----:B-1----:R1:W4:-:S12]  /*133e0*/  LDS.128 R8, [R0+0x4080] ;  /* 0x0040800000087984 */ /* 0x0023180000000c00 */
[----:B------:R-:W-:Y:S01]  /*133f0*/  @!P1 IMAD.WIDE R4, R12, 0x2, R2 ;  /* 0x000000020c049825 */ /* 0x000fe200078e0202 */
[----:B-1----:R-:W-:-:S04]  /*13400*/  @!P0 SHF.R.S32.HI R0, RZ, 0x1f, R6 ;  /* 0x0000001fff008819 */ /* 0x002fc80000011406 */
[----:B------:R-:W-:-:S04]  /*13410*/  @!P0 LEA.HI R0, R0, R6, RZ, 0x3 ;  /* 0x0000000600008211 */ /* 0x000fc800078f18ff */
[----:B------:R-:W-:-:S05]  /*13420*/  @!P0 LOP3.LUT R0, R0, 0xfffffff8, RZ, 0xc0, !PT ;  /* 0xfffffff800008812 */ /* 0x000fca00078ec0ff */
[----:B------:R-:W-:Y:S01]  /*13430*/  @!P0 IMAD.WIDE R2, R0, 0x2, R2 ;  /* 0x0000000200028825 */ /* 0x000fe200078e0202 */
[----:B-----5:R1:W-:Y:S04]  /*13440*/  @!P1 ST.E.128 [R4.64], R16 ;  /* 0x0000001004009985 */ /* 0x0203e8000c101d06 */
[----:B----4-:R1:W-:Y:S02]  /*13450*/  @!P0 ST.E.128 [R2.64], R8 ;  /* 0x0000000802008985 */ /* 0x0103e4000c101d06 */
.L_x_287:
[----:B------:R-:W-:Y:S05]  /*13460*/  BSYNC B0 ;  /* 0x0000000000007941 */ /* 0x000fea0003800000 */
.L_x_286:
[----:B-1----:R-:W-:Y:S01]  /*13470*/  IADD3 R0, R7, 0x20, RZ ;  /* 0x0000002007007810 */ /* 0x002fe20007ffe0ff */
[----:B------:R1:W4:Y:S01]  /*13480*/  SHFL.IDX PT, R3, R13, 0x1, 0x181f ;  /* 0x00381f000d037f89 */ /* 0x00032200000e0000 */
        /* <DEDUP_REMOVED lines=9> */
[----:B--2---:R2:W-:Y:S01]  /*13520*/  @!P1 ST.E.128 [R4.64], R24 ;  /* 0x0000001804009985 */ /* 0x0045e2000c101d06 */
[----:B------:R-:W-:-:S05]  /*13530*/  @!P0 LOP3.LUT R0, R0, 0xfffffff8, RZ, 0xc0, !PT ;  /* 0xfffffff800008812 */ /* 0x000fca00078ec0ff */
[----:B------:R-:W-:-:S05]  /*13540*/  @!P0 IMAD.WIDE R2, R0, 0x2, R2 ;  /* 0x0000000200028825 */ /* 0x000fca00078e0202 */
[----:B------:R2:W-:Y:S02]  /*13550*/  @!P0 ST.E.128 [R2.64], R20 ;  /* 0x0000001402008985 */ /* 0x0005e4000c101d06 */
.L_x_289:
[----:B------:R-:W-:Y:S05]  /*13560*/  BSYNC B0 ;  /* 0x0000000000007941 */ /* 0x000fea0003800000 */
.L_x_288:
[----:B------:R-:W-:Y:S01]  /*13570*/  IADD3 R0, R7, 0x40, RZ ;  /* 0x0000004007007810 */ /* 0x000fe20007ffe0ff */
[----:B--2-4-:R2:W4:Y:S01]  /*13580*/  SHFL.IDX PT, R3, R13, 0x2, 0x181f ;  /* 0x00581f000d037f89 */ /* 0x01452200000e0000 */
[----:B------:R-:W-:Y:S02]  /*13590*/  BSSY B0, `(.L_x_290) ;  /* 0x000000d000007945 */ /* 0x000fe40003800000 */
[----:B------:R-:W-:Y:S01]  /*135a0*/  ISETP.GE.AND P0, PT, R0, R15, PT ;  /* 0x0000000f0000720c */ /* 0x000fe20003f06270 */
[----:B---3--:R2:W3:-:S12]  /*135b0*/  SHFL.IDX PT, R2, R14, 0x2, 0x181f ;  /* 0x00581f000e027f89 */ /* 0x0084d800000e0000 */
        /* <DEDUP_REMOVED lines=10> */
.L_x_291:
[----:B------:R-:W-:Y:S05]  /*13660*/  BSYNC B0 ;  /* 0x0000000000007941 */ /* 0x000fea0003800000 */
.L_x_290:
[----:B------:R-:W-:Y:S01]  /*13670*/  IADD3 R0, R7, 0x60, RZ ;  /* 0x0000006007007810 */ /* 0x000fe20007ffe0ff */
[----:B---34-:R3:W4:Y:S03]  /*13680*/  SHFL.IDX PT, R3, R13, 0x3, 0x181f ;  /* 0x00781f000d037f89 */ /* 0x01872600000e0000 */
[----:B------:R-:W-:Y:S01]  /*13690*/  ISETP.GE.AND P0, PT, R0, R15, PT ;  /* 0x0000000f0000720c */ /* 0x000fe20003f06270 */
[----:B------:R3:W1:-:S12]  /*136a0*/  SHFL.IDX PT, R2, R14, 0x3, 0x181f ;  /* 0x00781f000e027f89 */ /* 0x00065800000e0000 */
        /* <DEDUP_REMOVED lines=12> */
.L_x_284:
[----:B------:R-:W2:Y:S01]  /*13770*/  LDL R8, [R1+0x24] ;  /* 0x0000240001087983 */ /* 0x000ea20000100800 */
[----:B------:R-:W-:Y:S01]  /*13780*/  ISETP.NE.U32.AND P0, PT, RZ, c[0x0][0x508], PT ;  /* 0x00014200ff007a0c */ /* 0x000fe20003f05070 */
[----:B------:R-:W-:Y:S01]  /*13790*/  IMAD.MOV.U32 R2, RZ, RZ, 0x4 ;  /* 0x00000004ff027424 */ /* 0x000fe200078e00ff */
[----:B------:R-:W-:Y:S02]  /*137a0*/  ISETP.NE.U32.AND P1, PT, RZ, c[0x0][0x500], PT ;  /* 0x00014000ff007a0c */ /* 0x000fe40003f25070 */
[----:B------:R-:W-:Y:S02]  /*137b0*/  ISETP.NE.AND.EX P0, PT, RZ, c[0x0][0x50c], PT, P0 ;  /* 0x00014300ff007a0c */ /* 0x000fe40003f05300 */
[----:B------:R-:W-:Y:S01]  /*137c0*/  ISETP.NE.AND.EX P1, PT, RZ, c[0x0][0x504], PT, P1 ;  /* 0x00014100ff007a0c */ /* 0x000fe20003f25310 */
[----:B------:R-:W-:Y:S02]  /*137d0*/  IMAD.MOV.U32 R13, RZ, RZ, c[0x0][0x388] ;  /* 0x0000e200ff0d7624 */ /* 0x000fe400078e00ff */
[----:B--2---:R-:W-:-:S08]  /*137e0*/  IMAD.WIDE R6, R8, R2, c[0x0][0x500] ;  /* 0x0001400008067625 */ /* 0x004fd000078e0202 */
[----:B------:R-:W-:Y:S02]  /*137f0*/  @P0 IMAD.WIDE R2, R8, R2, c[0x0][0x508] ;  /* 0x0001420008020625 */ /* 0x000fe400078e0202 */
[----:B------:R-:W2:Y:S04]  /*13800*/  @P1 LDG.E R0, [R6.64] ;  /* 0x0000000606001981 */ /* 0x000ea8000c1e1900 */
[----:B------:R1:W5:Y:S01]  /*13810*/  @P0 LDG.E R13, [R2.64] ;  /* 0x00000006020d0981 */ /* 0x000362000c1e1900 */
[----:B------:R-:W-:Y:S02]  /*13820*/  CS2R R4, SRZ ;  /* 0x0000000000047805 */ /* 0x000fe4000001ff00 */
[--C-:B--2---:R-:W-:Y:S01]  /*13830*/  @P1 SHF.R.S32.HI R5, RZ, 0x1f, R0.reuse ;  /* 0x0000001fff051819 */ /* 0x104fe20000011400 */
[----:B------:R-:W-:Y:S01]  /*13840*/  @P1 IMAD.MOV.U32 R4, RZ, RZ, R0 ;  /* 0x000000ffff041224 */ /* 0x000fe200078e0000 */
[----:B------:R-:W-:Y:S05]  /*13850*/  @P0 BRA `(.L_x_292) ;  /* 0x0000004000000947 */ /* 0x000fea0003800000 */
[----:B-1----:R-:W-:Y:S05]  /*13860*/  @!P1 BRA `(.L_x_292) ;  /* 0x0000003000009947 */ /* 0x002fea0003800000 */
[----:B------:R1:W2:Y:S04]  /*13870*/  LDG.E R0, [R6.64] ;  /* 0x0000000606007981 */ /* 0x0002a8000c1e1900 */
[----:B-1----:R-:W2:Y:S02]  /*13880*/  LDG.E R6, [R6.64+0x4] ;  /* 0x0000040606067981 */ /* 0x002ea4000c1e1900 */
[----:B--2--5:R-:W-:-:S02]  /*13890*/  IADD3 R13, -R0, R6, RZ ;  /* 0x00000006000d7210 */ /* 0x024fc40007ffe1ff */
.L_x_292:
[----:B-1----:R-:W1:Y:S01]  /*138a0*/  S2R R12, SR_TID.X ;  /* 0x00000000000c7919 */ /* 0x002e620000002100 */
[----:B------:R-:W-:Y:S01]  /*138b0*/  SHF.R.S32.HI R0, RZ, 0x1f, R8 ;  /* 0x0000001fff007819 */ /* 0x000fe20000011408 */
[----:B------:R-:W-:Y:S01]  /*138c0*/  BSSY B0, `(.L_x_293) ;  /* 0x0000026000007945 */ /* 0x000fe20003800000 */
[----:B------:R-:W-:-:S02]  /*138d0*/  SEL R9, R8, RZ, !P1 ;  /* 0x000000ff08097207 */ /* 0x000fc40004800000 */
[----:B------:R-:W-:Y:S02]  /*138e0*/  SEL R10, R0, RZ, !P1 ;  /* 0x000000ff000a7207 */ /* 0x000fe40004800000 */
[----:B-1----:R-:W-:-:S13]  /*138f0*/  ISETP.GT.AND P0, PT, R12, 0x7f, PT ;  /* 0x0000007f0c00780c */ /* 0x002fda0003f04270 */
[----:B------:R-:W-:Y:S05]  /*13900*/  @P0 BRA `(.L_x_294) ;  /* 0x0000021000000947 */ /* 0x000fea0003800000 */
[----:B------:R-:W1:Y:S01]  /*13910*/  S2R R8, SR_CTAID.X ;  /* 0x0000000000087919 */ /* 0x000e620000002500 */
[----:B-----5:R-:W-:Y:S01]  /*13920*/  IMAD R0, R13, c[0x0][0x4e8], RZ ;  /* 0x00013a000d007a24 */ /* 0x020fe200078e02ff */
[----:B-1----:R-:W-:-:S04]  /*13930*/  LEA R8, R8, R12, 0x7 ;  /* 0x0000000c08087211 */ /* 0x002fc800078e38ff */
[----:B------:R-:W-:-:S13]  /*13940*/  ISETP.GE.AND P0, PT, R8, R0, PT ;  /* 0x000000000800720c */ /* 0x000fda0003f06270 */
[----:B------:R-:W-:Y:S05]  /*13950*/  @P0 BRA `(.L_x_294) ;  /* 0x000001c000000947 */ /* 0x000fea0003800000 */
[----:B------:R-:W-:Y:S01]  /*13960*/  MOV R0, c[0x0][0x4e8] ;  /* 0x00013a0000007a02 */ /* 0x000fe20000000f00 */
[----:B------:R-:W-:Y:S01]  /*13970*/  IMAD R6, R36, c[0x0][0x490], RZ ;  /* 0x0001240024067a24 */ /* 0x000fe200078e02ff */
[----:B------:R-:W-:Y:S01]  /*13980*/  MOV R2, R4 ;  /* 0x0000000400027202 */ /* 0x000fe20000000f00 */
[----:B------:R-:W-:Y:S01]  /*13990*/  IMAD.MOV.U32 R3, RZ, RZ, R5 ;  /* 0x000000ffff037224 */ /* 0x000fe200078e0005 */
[----:B------:R-:W-:Y:S01]  /*139a0*/  ISETP.NE.AND P0, PT, R0, 0x1, PT ;  /* 0x000000010000780c */ /* 0x000fe20003f05270 */
[C---:B------:R-:W-:Y:S01]  /*139b0*/  IMAD R6, R44.reuse, c[0x0][0x494], R6 ;  /* 0x000125002c067a24 */ /* 0x040fe200078e0206 */
[----:B------:R-:W-:Y:S01]  /*139c0*/  MOV R0, R8 ;  /* 0x0000000800007202 */ /* 0x000fe20000000f00 */
[----:B------:R-:W-:-:S05]  /*139d0*/  IMAD.WIDE.U32 R2, R44, c[0x0][0x490], R2 ;  /* 0x000124002c027a25 */ /* 0x000fca00078e0002 */
[----:B------:R-:W-:-:S05]  /*139e0*/  IADD3 R3, R6, R3, RZ ;  /* 0x0000000306037210 */ /* 0x000fca0007ffe0ff */
[----:B------:R-:W-:-:S04]  /*139f0*/  @P0 IMAD.HI.U32 R7, R8, c[0x0][0x4ec], RZ ;  /* 0x00013b0008070a27 */ /* 0x000fc800078e00ff */
[----:B------:R-:W-:Y:S01]  /*13a00*/  IMAD.WIDE.U32 R2, R9, c[0x0][0x498], R2 ;  /* 0x0001260009027a25 */ /* 0x000fe200078e0002 */
[----:B------:R-:W-:-:S03]  /*13a10*/  @P0 SHF.R.U32.HI R0, RZ, c[0x0][0x4f0], R7 ;  /* 0x00013c00ff000a19 */ /* 0x000fc60000011607 */
[----:B------:R-:W-:Y:S01]  /*13a20*/  IMAD R7, R10, c[0x0][0x498], RZ ;  /* 0x000126000a077a24 */ /* 0x000fe200078e02ff */
[----:B------:R-:W-:Y:S01]  /*13a30*/  IADD3 R2, P0, R0, R2, RZ ;  /* 0x0000000200027210 */ /* 0x000fe20007f1e0ff */
[----:B------:R-:W-:Y:S02]  /*13a40*/  IMAD.MOV R6, RZ, RZ, -R0 ;  /* 0x000000ffff067224 */ /* 0x000fe400078e0a00 */
[----:B------:R-:W-:Y:S02]  /*13a50*/  IMAD R7, R9, c[0x0][0x49c], R7 ;  /* 0x0001270009077a24 */ /* 0x000fe400078e0207 */
[----:B------:R-:W-:Y:S01]  /*13a60*/  IMAD R6, R6, c[0x0][0x4e8], R8 ;  /* 0x00013a0006067a24 */ /* 0x000fe200078e0208 */
[----:B------:R-:W-:-:S04]  /*13a70*/  SHF.R.S32.HI R8, RZ, 0x1f, R0 ;  /* 0x0000001fff087819 */ /* 0x000fc80000011400 */
        /* <DEDUP_REMOVED lines=10> */
.L_x_294:
[----:B------:R-:W-:Y:S05]  /*13b20*/  BSYNC B0 ;  /* 0x0000000000007941 */ /* 0x000fea0003800000 */
.L_x_293:
[----:B------:R-:W2:Y:S01]  /*13b30*/  S2R R14, SR_CTAID.X ;  /* 0x00000000000e7919 */ /* 0x000ea20000002500 */
[----:B-1----:R-:W-:Y:S01]  /*13b40*/  IMAD R0, R5, c[0x0][0x3a0], RZ ;  /* 0x0000e80005007a24 */ /* 0x002fe200078e02ff */
[----:B------:R-:W-:Y:S01]  /*13b50*/  SHF.R.S32.HI R5, RZ, 0x1f, R12 ;  /* 0x0000001fff057819 */ /* 0x000fe2000001140c */
[C---:B------:R-:W-:Y:S01]  /*13b60*/  IMAD.WIDE.U32 R2, R4.reuse, c[0x0][0x3a0], RZ ;  /* 0x0000e80004027a25 */ /* 0x040fe200078e00ff */
[----:B------:R-:W-:Y:S01]  /*13b70*/  MOV R6, c[0x0][0x4e8] ;  /* 0x00013a0000067a02 */ /* 0x000fe20000000f00 */
[----:B------:R-:W-:Y:S01]  /*13b80*/  BSSY B0, `(.L_x_295) ;  /* 0x0000034000007945 */ /* 0x000fe20003800000 */
[-C--:B------:R-:W-:Y:S01]  /*13b90*/  LEA.HI R5, R5, R12.reuse, RZ, 0x3 ;  /* 0x0000000c05057211 */ /* 0x080fe200078f18ff */
[----:B------:R-:W-:Y:S01]  /*13ba0*/  IMAD R0, R4, c[0x0][0x3a4], R0 ;  /* 0x0000e90004007a24 */ /* 0x000fe200078e0200 */
[----:B------:R-:W-:Y:S01]  /*13bb0*/  ISETP.NE.AND P0, PT, R6, 0x1, PT ;  /* 0x000000010600780c */ /* 0x000fe20003f05270 */
[----:B------:R-:W-:Y:S01]  /*13bc0*/  IMAD R6, R10, c[0x0][0x3f0], RZ ;  /* 0x0000fc000a067a24 */ /* 0x000fe200078e02ff */
[----:B------:R-:W-:Y:S01]  /*13bd0*/  LOP3.LUT R4, R5, 0xfffffff8, RZ, 0xc0, !PT ;  /* 0xfffffff805047812 */ /* 0x000fe200078ec0ff */
[----:B-----5:R-:W-:Y:S01]  /*13be0*/  IMAD R10, R13, c[0x0][0x4e8], RZ ;  /* 0x00013a000d0a7a24 */ /* 0x020fe200078e02ff */
[----:B------:R-:W-:Y:S01]  /*13bf0*/  SHF.R.S32.HI R8, RZ, 0x3, R5 ;  /* 0x00000003ff087819 */ /* 0x000fe20000011405 */
[----:B------:R-:W-:Y:S01]  /*13c00*/  IMAD R7, R9, c[0x0][0x3f4], R6 ;  /* 0x0000fd0009077a24 */ /* 0x000fe200078e0206 */
[----:B------:R-:W-:-:S02]  /*13c10*/  IADD3 R12, -R4, R12, RZ ;  /* 0x0000000c040c7210 */ /* 0x000fc40007ffe1ff */
[----:B------:R-:W-:Y:S01]  /*13c20*/  IADD3 R3, R3, R0, RZ ;  /* 0x0000000003037210 */ /* 0x000fe20007ffe0ff */
[----:B------:R-:W-:Y:S02]  /*13c30*/  IMAD R0, R36, c[0x0][0x3e8], RZ ;  /* 0x0000fa0024007a24 */ /* 0x000fe400078e02ff */
[----:B------:R-:W-:Y:S02]  /*13c40*/  IMAD R4, R12, 0x20, R8 ;  /* 0x000000200c047824 */ /* 0x000fe400078e0208 */
[C---:B------:R-:W-:Y:S02]  /*13c50*/  IMAD R0, R44.reuse, c[0x0][0x3ec], R0 ;  /* 0x0000fb002c007a24 */ /* 0x040fe400078e0200 */
[----:B------:R-:W-:Y:S01]  /*13c60*/  IMAD.WIDE.U32 R2, R44, c[0x0][0x3e8], R2 ;  /* 0x0000fa002c027a25 */ /* 0x000fe200078e0002 */
[C---:B--2---:R-:W-:Y:S02]  /*13c70*/  LEA R4, R14.reuse, R4, 0x7 ;  /* 0x000000040e047211 */ /* 0x044fe400078e38ff */
[----:B------:R-:W-:-:S02]  /*13c80*/  LEA R8, R14, R8, 0x7 ;  /* 0x000000080e087211 */ /* 0x000fc400078e38ff */
[----:B------:R-:W-:Y:S01]  /*13c90*/  IADD3 R3, R0, R3, RZ ;  /* 0x0000000300037210 */ /* 0x000fe20007ffe0ff */
[----:B------:R-:W-:-:S04]  /*13ca0*/  @P0 IMAD.HI.U32 R5, R4, c[0x0][0x4ec], RZ ;  /* 0x00013b0004050a27 */ /* 0x000fc800078e00ff */
[----:B------:R-:W-:Y:S01]  /*13cb0*/  IMAD.MOV.U32 R0, RZ, RZ, R4 ;  /* 0x000000ffff007224 */ /* 0x000fe200078e0004 */
[----:B------:R-:W-:Y:S01]  /*13cc0*/  @P0 SHF.R.U32.HI R0, RZ, c[0x0][0x4f0], R5 ;  /* 0x00013c00ff000a19 */ /* 0x000fe20000011605 */
[----:B------:R-:W-:-:S03]  /*13cd0*/  IMAD.WIDE.U32 R2, R9, c[0x0][0x3f0], R2 ;  /* 0x0000fc0009027a25 */ /* 0x000fc600078e0002 */
[----:B------:R-:W-:Y:S02]  /*13ce0*/  IADD3 R5, -R0, RZ, RZ ;  /* 0x000000ff00057210 */ /* 0x000fe40007ffe1ff */
[----:B------:R-:W-:Y:S02]  /*13cf0*/  SHF.R.S32.HI R6, RZ, 0x1f, R0 ;  /* 0x0000001fff067819 */ /* 0x000fe40000011400 */
[----:B------:R-:W-:Y:S01]  /*13d00*/  IADD3 R3, R3, R7, RZ ;  /* 0x0000000703037210 */ /* 0x000fe20007ffe0ff */
[----:B------:R-:W-:Y:S02]  /*13d10*/  IMAD R5, R5, c[0x0][0x4e8], R4 ;  /* 0x00013a0005057a24 */ /* 0x000fe400078e0204 */
[----:B------:R-:W-:Y:S02]  /*13d20*/  IMAD R6, R6, c[0x0][0x3e0], RZ ;  /* 0x0000f80006067a24 */ /* 0x000fe400078e02ff */
[----:B------:R-:W-:Y:S01]  /*13d30*/  IMAD.WIDE.U32 R2, R0, c[0x0][0x3e0], R2 ;  /* 0x0000f80000027a25 */ /* 0x000fe200078e0002 */
[----:B------:R-:W-:-:S03]  /*13d40*/  SHF.R.S32.HI R4, RZ, 0x1f, R5 ;  /* 0x0000001fff047819 */ /* 0x000fc60000011405 */
[----:B------:R-:W-:-:S04]  /*13d50*/  IMAD R0, R0, c[0x0][0x3e4], R6 ;  /* 0x0000f90000007a24 */ /* 0x000fc800078e0206 */
[----:B------:R-:W-:Y:S02]  /*13d60*/  IMAD.IADD R3, R3, 0x1, R0 ;  /* 0x0000000103037824 */ /* 0x000fe400078e0200 */
[----:B------:R-:W-:Y:S02]  /*13d70*/  IMAD R0, R4, c[0x0][0x3d8], RZ ;  /* 0x0000f60004007a24 */ /* 0x000fe400078e02ff */
[----:B------:R-:W-:-:S04]  /*13d80*/  IMAD.WIDE.U32 R2, R5, c[0x0][0x3d8], R2 ;  /* 0x0000f60005027a25 */ /* 0x000fc800078e0002 */
[----:B------:R-:W-:Y:S01]  /*13d90*/  IMAD R0, R5, c[0x0][0x3dc], R0 ;  /* 0x0000f70005007a24 */ /* 0x000fe200078e0200 */
[----:B------:R-:W-:-:S04]  /*13da0*/  LEA R11, P0, R2, c[0x0][0x380], 0x1 ;  /* 0x0000e000020b7a11 */ /* 0x000fc800078008ff */
[----:B------:R-:W-:-:S04]  /*13db0*/  IADD3 R0, R3, R0, RZ ;  /* 0x0000000003007210 */ /* 0x000fc80007ffe0ff */
[----:B------:R-:W-:Y:S02]  /*13dc0*/  LEA.HI.X R9, R2, c[0x0][0x384], R0, 0x1, P0 ;  /* 0x0000e10002097a11 */ /* 0x000fe400000f0c00 */
[----:B------:R-:W-:Y:S01]  /*13dd0*/  ISETP.GE.AND P0, PT, R8, R10, PT ;  /* 0x0000000a0800720c */ /* 0x000fe20003f06270 */
[----:B------:R1:W2:Y:S01]  /*13de0*/  SHFL.IDX PT, R2, R11, RZ, 0x181f ;  /* 0x00181fff0b027589 */ /* 0x0002a200000e0000 */
[----:B------:R-:W-:-:S03]  /*13df0*/  SHF.L.U32 R0, R12, 0x3, RZ ;  /* 0x000000030c007819 */ /* 0x000fc600000006ff */
[----:B------:R1:W3:Y:S01]  /*13e00*/  SHFL.IDX PT, R3, R9, RZ, 0x181f ;  /* 0x00181fff09037589 */ /* 0x0002e200000e0000 */
[----:B------:R-:W-:-:S07]  /*13e10*/  IADD3 R7, R0, 0x40, RZ ;  /* 0x0000004000077810 */ /* 0x000fce0007ffe0ff */
[----:B------:R-:W-:Y:S05]  /*13e20*/  @P0 BRA `(.L_x_296) ;  /* 0x0000009000000947 */ /* 0x000fea0003800000 */
[----:B------:R-:W-:Y:S02]  /*13e30*/  ISETP.GE.AND P0, PT, R7, c[0x0][0x3c8], PT ;  /* 0x0000f20007007a0c */ /* 0x000fe40003f06270 */
[----:B------:R-:W-:-:S11]  /*13e40*/  ISETP.GE.AND P1, PT, R0, c[0x0][0x3c8], PT ;  /* 0x0000f20000007a0c */ /* 0x000fd60003f26270 */
[----:B------:R-:W-:-:S04]  /*13e50*/  @!P0 SHF.R.S32.HI R4, RZ, 0x1f, R7 ;  /* 0x0000001fff048819 */ /* 0x000fc80000011407 */
[----:B------:R-:W-:-:S04]  /*13e60*/  @!P0 LEA.HI R4, R4, R7, RZ, 0x3 ;  /* 0x0000000704048211 */ /* 0x000fc800078f18ff */
[----:B------:R-:W-:Y:S01]  /*13e70*/  @!P0 LOP3.LUT R6, R4, 0xfffffff8, RZ, 0xc0, !PT ;  /* 0xfffffff804068812 */ /* 0x000fe200078ec0ff */
[----:B--23--:R-:W-:-:S04]  /*13e80*/  @!P1 IMAD.WIDE R4, R0, 0x2, R2 ;  /* 0x0000000200049825 */ /* 0x00cfc800078e0202 */
[----:B------:R-:W-:Y:S01]  /*13e90*/  @!P0 IMAD.WIDE R2, R6, 0x2, R2 ;  /* 0x0000000206028825 */ /* 0x000fe200078e0202 */
[----:B------:R2:W-:Y:S04]  /*13ea0*/  @!P1 ST.E.128 [R4.64], RZ ;  /* 0x000000ff04009985 */ /* 0x0005e8000c101d06 */
[----:B------:R2:W-:Y:S02]  /*13eb0*/  @!P0 ST.E.128 [R2.64], RZ ;  /* 0x000000ff02008985 */ /* 0x0005e4000c101d06 */
.L_x_296:
[----:B------:R-:W-:Y:S05]  /*13ec0*/  BSYNC B0 ;  /* 0x0000000000007941 */ /* 0x000fea0003800000 */
.L_x_295:
        /* <DEDUP_REMOVED lines=8> */
[----:B------:R-:W-:-:S04]  /*13f50*/  @!P0 SHF.R.S32.HI R4, RZ, 0x1f, R7 ;  /* 0x0000001fff048819 */ /* 0x000fc80000011407 */
[----:B------:R-:W-:-:S04]  /*13f60*/  @!P0 LEA.HI R4, R4, R7, RZ, 0x3 ;  /* 0x0000000704048211 */ /* 0x000fc800078f18ff */
[----:B------:R-:W-:Y:S01]  /*13f70*/  @!P0 LOP3.LUT R6, R4, 0xfffffff8, RZ, 0xc0, !PT ;  /* 0xfffffff804068812 */ /* 0x000fe200078ec0ff */
[----:B---34-:R-:W-:-:S04]  /*13f80*/  @!P1 IMAD.WIDE R4, R0, 0x2, R2 ;  /* 0x0000000200049825 */ /* 0x018fc800078e0202 */
[----:B------:R-:W-:Y:S01]  /*13f90*/  @!P0 IMAD.WIDE R2, R6, 0x2, R2 ;  /* 0x0000000206028825 */ /* 0x000fe200078e0202 */
[----:B------:R3:W-:Y:S04]  /*13fa0*/  @!P1 ST.E.128 [R4.64], RZ ;  /* 0x000000ff04009985 */ /* 0x0007e8000c101d06 */
[----:B------:R3:W-:Y:S02]  /*13fb0*/  @!P0 ST.E.128 [R2.64], RZ ;  /* 0x000000ff02008985 */ /* 0x0007e4000c101d06 */
.L_x_298:
[----:B------:R-:W-:Y:S05]  /*13fc0*/  BSYNC B0 ;  /* 0x0000000000007941 */ /* 0x000fea0003800000 */
.L_x_297:
        /* <DEDUP_REMOVED lines=8> */
[----:B------:R-:W-:-:S04]  /*14050*/  @!P0 SHF.R.S32.HI R4, RZ, 0x1f, R7 ;  /* 0x0000001fff048819 */ /* 0x000fc80000011407 */
[----:B------:R-:W-:-:S04]  /*14060*/  @!P0 LEA.HI R4, R4, R7, RZ, 0x3 ;  /* 0x0000000704048211 */ /* 0x000fc800078f18ff */
[----:B------:R-:W-:Y:S01]  /*14070*/  @!P0 LOP3.LUT R6, R4, 0xfffffff8, RZ, 0xc0, !PT ;  /* 0xfffffff804068812 */ /* 0x000fe200078ec0ff */
[----:B-1--4-:R-:W-:-:S04]  /*14080*/  @!P1 IMAD.WIDE R4, R0, 0x2, R2 ;  /* 0x0000000200049825 */ /* 0x012fc800078e0202 */
[----:B------:R-:W-:Y:S01]  /*14090*/  @!P0 IMAD.WIDE R2, R6, 0x2, R2 ;  /* 0x0000000206028825 */ /* 0x000fe200078e0202 */
[----:B------:R1:W-:Y:S04]  /*140a0*/  @!P1 ST.E.128 [R4.64], RZ ;  /* 0x000000ff04009985 */ /* 0x0003e8000c101d06 */
[----:B------:R1:W-:Y:S02]  /*140b0*/  @!P0 ST.E.128 [R2.64], RZ ;  /* 0x000000ff02008985 */ /* 0x0003e4000c101d06 */
.L_x_300:
[----:B------:R-:W-:Y:S05]  /*140c0*/  BSYNC B0 ;  /* 0x0000000000007941 */ /* 0x000fea0003800000 */
.L_x_299:
[----:B-1----:R-:W-:Y:S01]  /*140d0*/  IADD3 R4, R8, 0x60, RZ ;  /* 0x0000006008047810 */ /* 0x002fe20007ffe0ff */
[----:B------:R1:W2:Y:S03]  /*140e0*/  SHFL.IDX PT, R3, R9, 0x3, 0x181f ;  /* 0x00781f0009037f89 */ /* 0x0002a600000e0000 */
[----:B------:R-:W-:Y:S01]  /*140f0*/  ISETP.GE.AND P0, PT, R4, R10, PT ;  /* 0x0000000a0400720c */ /* 0x000fe20003f06270 */
[----:B----4-:R1:W4:-:S12]  /*14100*/  SHFL.IDX PT, R2, R11, 0x3, 0x181f ;  /* 0x00781f000b027f89 */ /* 0x01031800000e0000 */
[----:B------:R-:W-:Y:S05]  /*14110*/  @P0 EXIT ;  /* 0x000000000000094d */ /* 0x000fea0003800000 */
[----:B------:R-:W-:-:S13]  /*14120*/  ISETP.GE.AND P0, PT, R0, c[0x0][0x3c8], PT ;  /* 0x0000f20000007a0c */ /* 0x000fda0003f06270 */
[----:B--2-4-:R-:W-:-:S05]  /*14130*/  @!P0 IMAD.WIDE R4, R0, 0x2, R2 ;  /* 0x0000000200048825 */ /* 0x014fca00078e0202 */
[----:B------:R2:W-:Y:S01]  /*14140*/  @!P0 ST.E.128 [R4.64], RZ ;  /* 0x000000ff04008985 */ /* 0x0005e2000c101d06 */
[----:B------:R-:W-:-:S13]  /*14150*/  ISETP.GE.AND P0, PT, R7, c[0x0][0x3c8], PT ;  /* 0x0000f20007007a0c */ /* 0x000fda0003f06270 */
[----:B------:R-:W-:Y:S05]  /*14160*/  @P0 EXIT ;  /* 0x000000000000094d */ /* 0x000fea0003800000 */
[----:B------:R-:W-:-:S04]  /*14170*/  SHF.R.S32.HI R0, RZ, 0x1f, R7 ;  /* 0x0000001fff007819 */ /* 0x000fc80000011407 */
[----:B------:R-:W-:-:S04]  /*14180*/  LEA.HI R0, R0, R7, RZ, 0x3 ;  /* 0x0000000700007211 */ /* 0x000fc800078f18ff */
[----:B------:R-:W-:-:S05]  /*14190*/  LOP3.LUT R0, R0, 0xfffffff8, RZ, 0xc0, !PT ;  /* 0xfffffff800007812 */ /* 0x000fca00078ec0ff */
[----:B------:R-:W-:-:S05]  /*141a0*/  IMAD.WIDE R2, R0, 0x2, R2 ;  /* 0x0000000200027825 */ /* 0x000fca00078e0202 */
[----:B------:R-:W-:Y:S01]  /*141b0*/  ST.E.128 [R2.64], RZ ;  /* 0x000000ff02007985 */ /* 0x000fe2000c101d06 */
[----:B------:R-:W-:Y:S05]  /*141c0*/  EXIT ;  /* 0x000000000000794d */ /* 0x000fea0003800000 */
.L_x_301:
        /* <DEDUP_REMOVED lines=11> */
.L_x_2169:


//--------------------- .text._ZN7cutlass13device_kernelIN5flash19enable_sm80_to_sm89INS1_16FlashAttnFwdSm80INS1_25CollectiveMainloopFwdSm80ILi8ELi1ELb1EN4cute5tupleIJNS5_1CILi128EEENS7_ILi96EEES8_EEELi128ENS_6half_tEfNS_4arch4Sm80ELb0ELb1ELb1ELb1ELb1ELb1ELb1ELb0EEENS1_21CollectiveEpilogueFwdINS6_IJS8_S8_S9_EEENS6_IJNS7_ILi1EEESH_SH_EEESB_SD_Li256ELb1ELb1ELb0ELb0EEENS1_19SingleTileSchedulerILb1ELb0ELb1ELi128EEEEEEEEEvNT_6ParamsE --------------------------
	.section	.text._ZN7cutlass13device_kernelIN5flash19enable_sm80_to_sm89INS1_16FlashAttnFwdSm80INS1_25CollectiveMainloopFwdSm80ILi8ELi1ELb1EN4cute5tupleIJNS5_1CILi128EEENS7_ILi96EEES8_EEELi128ENS_6half_tEfNS_4arch4Sm80ELb0ELb1ELb1ELb1ELb1ELb1ELb1ELb0EEENS1_21CollectiveEpilogueFwdINS6_IJS8_S8_S9_EEENS6_IJNS7_ILi1EEESH_SH_EEESB_SD_Li256ELb1ELb1ELb0ELb0EEENS1_19SingleTileSchedulerILb1ELb0ELb1ELi128EEEEEEEEEvNT_6ParamsE,"ax",@progbits
	.sectioninfo	@"SHI_REGISTERS=255"
	.align	128
.text._ZN7cutlass13device_kernelIN5flash19enable_sm80_to_sm89INS1_16FlashAttnFwdSm80INS1_25CollectiveMainloopFwdSm80ILi8ELi1ELb1EN4cute5tupleIJNS5_1CILi128EEENS7_ILi96EEES8_EEELi128ENS_6half_tEfNS_4arch4Sm80ELb0ELb1ELb1ELb1ELb1ELb1ELb1ELb0EEENS1_21CollectiveEpilogueFwdINS6_IJS8_S8_S9_EEENS6_IJNS7_ILi1EEESH_SH_EEESB_SD_Li256ELb1ELb1ELb0ELb0EEENS1_19SingleTileSchedulerILb1ELb0ELb1ELi128EEEEEEEEEvNT_6ParamsE:
        .type           _ZN7cutlass13device_kernelIN5flash19enable_sm80_to_sm89INS1_16FlashAttnFwdSm80INS1_25CollectiveMainloopFwdSm80ILi8ELi1ELb1EN4cute5tupleIJNS5_1CILi128EEENS7_ILi96EEES8_EEELi128ENS_6half_tEfNS_4arch4Sm80ELb0ELb1ELb1ELb1ELb1ELb1ELb1ELb0EEENS1_21CollectiveEpilogueFwdINS6_IJS8_S8_S9_EEENS6_IJNS7_ILi1EEESH_SH_EEESB_SD_Li256ELb1ELb1ELb0ELb0EEENS1_19SingleTileSchedulerILb1ELb0ELb1ELi128EEEEEEEEEvNT_6ParamsE,@function
        .size           _ZN7cutlass13device_kernelIN5flash19enable_sm80_to_sm89INS1_16FlashAttnFwdSm80INS1_25CollectiveMainloopFwdSm80ILi8ELi1ELb1EN4cute5tupleIJNS5_1CILi128EEENS7_ILi96EEES8_EEELi128ENS_6half_tEfNS_4arch4Sm80ELb0ELb1ELb1ELb1ELb1ELb1ELb1ELb0EEENS1_21CollectiveEpilogueFwdINS6_IJS8_S8_S9_EEENS6_IJNS7_ILi1EEESH_SH_EEESB_SD_Li256ELb1ELb1ELb0ELb0EEENS1_19SingleTileSchedulerILb1ELb0ELb1ELi128EEEEEEEEEvNT_6ParamsE,(.L_x_2170 - _ZN7cutlass13device_kernelIN5flash19enable_sm80_to_sm89INS1_16FlashAttnFwdSm80INS1_25CollectiveMainloopFwdSm80ILi8ELi1ELb1EN4cute5tupleIJNS5_1CILi128EEENS7_ILi96EEES8_EEELi128ENS_6half_tEfNS_4arch4Sm80ELb0ELb1ELb1ELb1ELb1ELb1ELb1ELb0EEENS1_21CollectiveEpilogueFwdINS6_IJS8_S8_S9_EEENS6_IJNS7_ILi1EEESH_SH_EEESB_SD_Li256ELb1ELb1ELb0ELb0EEENS1_19SingleTileSchedulerILb1ELb0ELb1ELi128EEEEEEEEEvNT_6ParamsE)
        .other          _ZN7cutlass13device_kernelIN5flash19enable_sm80_to_sm89INS1_16FlashAttnFwdSm80INS1_25CollectiveMainloopFwdSm80ILi8ELi1ELb1EN4cute5tupleIJNS5_1CILi128EEENS7_ILi96EEES8_EEELi128ENS_6half_tEfNS_4arch4Sm80ELb0ELb1ELb1ELb1ELb1ELb1ELb1ELb0EEENS1_21CollectiveEpilogueFwdINS6_IJS8_S8_S9_EEENS6_IJNS7_ILi1EEESH_SH_EEESB_SD_Li256ELb1ELb1ELb0ELb0EEENS1_19SingleTileSchedulerILb1ELb0ELb1ELi128EEEEEEEEEvNT_6ParamsE,@"STO_CUDA_ENTRY STV_DEFAULT"
_ZN7cutlass13device_kernelIN5flash19enable_sm80_to_sm89INS1_16FlashAttnFwdSm80INS1_25CollectiveMainloopFwdSm80ILi8ELi1ELb1EN4cute5tupleIJNS5_1CILi128EEENS7_ILi96EEES8_EEELi128ENS_6half_tEfNS_4arch4Sm80ELb0ELb1ELb1ELb1ELb1ELb1ELb1ELb0EEENS1_21CollectiveEpilogueFwdINS6_IJS8_S8_S9_EEENS6_IJNS7_ILi1EEESH_SH_EEESB_SD_Li256ELb1ELb1ELb0ELb0EEENS1_19SingleTileSchedulerILb1ELb0ELb1ELi128EEEEEEEEEvNT_6ParamsE:
        /* <DEDUP_REMOVED lines=17> */
.L_x_303:
        /* <DEDUP_REMOVED lines=8> */
.L_x_305:
[----:B------:R-:W-:-:S04]  /*0190*/  MOV R0, c[0x0][0x54c] ;  /* 0x0001530000007a02 */ /* 0x000fc80000000f00 */
.L_x_304:
[----:B------:R-:W-:Y:S01]  /*01a0*/  USHF.L.U32 UR4, UR4, 0x7, URZ ;  /* 0x0000000704047899 */ /* 0x000fe2000800063f */
[----:B-----5:R-:W-:-:S05]  /*01b0*/  IMAD R0, R0, c[0x0][0x548], RZ ;  /* 0x0001520000007a24 */ /* 0x020fca00078e02ff */
[----:B------:R-:W-:-:S04]  /*01c0*/  MOV R12, UR4 ;  /* 0x00000004000c7c02 */ /* 0x000fc80008000f00 */
[----:B------:R-:W-:-:S04]  /*01d0*/  ISETP.GE.AND P0, PT, R12, R0, PT ;  /* 0x000000000c00720c */ /* 0x000fc80003f06270 */
[----:B------:R-:W-:-:S05]  /*01e0*/  SEL R0, R5, 0xffffffff, !P0 ;  /* 0xffffffff05007807 */ /* 0x000fca0004000000 */
[----:B------:R2:W-:Y:S01]  /*01f0*/  STL [R1+0x28], R0 ;  /* 0x0000280001007387 */ /* 0x0005e20000100800 */
[----:B------:R-:W-:Y:S05]  /*0200*/  BRA `(.L_x_306) ;  /* 0x0000014000007947 */ /* 0x000fea0003800000 */
.L_x_302:
[----:B------:R-:W-:-:S04]  /*0210*/  ISETP.NE.U32.AND P0, PT, RZ, c[0x0][0x568], PT ;  /* 0x00015a00ff007a0c */ /* 0x000fc80003f05070 */
[----:B------:R-:W-:-:S13]  /*0220*/  ISETP.NE.AND.EX P0, PT, RZ, c[0x0][0x56c], PT, P0 ;  /* 0x00015b00ff007a0c */ /* 0x000fda0003f05300 */
[----:B------:R-:W-:Y:S05]  /*0230*/  @!P0 BRA `(.L_x_307) ;  /* 0x0000002000008947 */ /* 0x000fea0003800000 */
[----:B------:R1:W5:Y:S01]  /*0240*/  LDG.E R0, [R2.64] ;  /* 0x0000001202007981 */ /* 0x000362000c1e1900 */
[----:B------:R-:W-:Y:S05]  /*0250*/  BRA `(.L_x_308) ;  /* 0x0000009000007947 */ /* 0x000fea0003800000 */
.L_x_307:
        /* <DEDUP_REMOVED lines=8> */
.L_x_309:
[----:B------:R-:W-:-:S04]  /*02e0*/  MOV R0, c[0x0][0x54c] ;  /* 0x0001530000007a02 */ /* 0x000fc80000000f00 */
.L_x_308:
[----:B------:R-:W-:Y:S01]  /*02f0*/  USHF.L.U32 UR4, UR4, 0x7, URZ ;  /* 0x0000000704047899 */ /* 0x000fe2000800063f */
[----:B-----5:R-:W-:-:S05]  /*0300*/  IMAD R0, R0, c[0x0][0x548], RZ ;  /* 0x0001520000007a24 */ /* 0x020fca00078e02ff */
[----:B------:R-:W-:-:S04]  /*0310*/  MOV R12, UR4 ;  /* 0x00000004000c7c02 */ /* 0x000fc80008000f00 */
[----:B------:R-:W-:-:S04]  /*0320*/  ISETP.GE.AND P0, PT, R12, R0, PT ;  /* 0x000000000c00720c */ /* 0x000fc80003f06270 */
[----:B------:R-:W-:-:S05]  /*0330*/  SEL R0, R5, 0xffffffff, !P0 ;  /* 0xffffffff05007807 */ /* 0x000fca0004000000 */
[----:B------:R2:W-:Y:S04]  /*0340*/  STL [R1+0x28], R0 ;  /* 0x0000280001007387 */ /* 0x0005e80000100800 */
.L_x_306:
        /* <DEDUP_REMOVED lines=8> */
[----:B------:R-:W-:Y:S01]  /*03d0*/  IMAD.MOV.U32 R17, RZ, RZ, RZ ;  /* 0x000000ffff117224 */ /* 0x000fe200078e00ff */
[----:B------:R-:W-:Y:S01]  /*03e0*/  ISETP.NE.AND.EX P0, PT, RZ, c[0x0][0x364], PT, P1 ;  /* 0x0000d900ff007a0c */ /* 0x000fe20003f05310 */
[----:B------:R-:W-:Y:S01]  /*03f0*/  IMAD.MOV.U32 R13, RZ, RZ, RZ ;  /* 0x000000ffff0d7224 */ /* 0x000fe200078e00ff */
[----:B------:R-:W-:Y:S01]  /*0400*/  ISETP.NE.U32.AND P1, PT, RZ, c[0x0][0x348], PT ;  /* 0x0000d200ff007a0c */ /* 0x000fe20003f25070 */
[----:B------:R-:W-:Y:S01]  /*0410*/  IMAD.WIDE R8, R21, R14, c[0x0][0x348] ;  /* 0x0000d20015087625 */ /* 0x000fe200078e020e */
[----:B------:R-:W-:-:S02]  /*0420*/  ISETP.NE.U32.AND P3, PT, RZ, c[0x0][0x350], PT ;  /* 0x0000d400ff007a0c */ /* 0x000fc40003f65070 */
[----:B------:R-:W-:Y:S01]  /*0430*/  ISETP.NE.U32.AND P4, PT, RZ, c[0x0][0x358], PT ;  /* 0x0000d600ff007a0c */ /* 0x000fe20003f85070 */
[CC--:B------:R-:W-:Y:S01]  /*0440*/  IMAD.WIDE R6, R21.reuse, R14.reuse, c[0x0][0x350] ;  /* 0x0000d40015067625 */ /* 0x0c0fe200078e020e */
[----:B------:R-:W-:Y:S02]  /*0450*/  ISETP.NE.AND.EX P1, PT, RZ, c[0x0][0x34c], PT, P1 ;  /* 0x0000d300ff007a0c */ /* 0x000fe40003f25310 */
[----:B------:R-:W-:Y:S01]  /*0460*/  ISETP.NE.AND.EX P3, PT, RZ, c[0x0][0x354], PT, P3 ;  /* 0x0000d500ff007a0c */ /* 0x000fe20003f65330 */
[CC--:B------:R-:W-:Y:S01]  /*0470*/  @P2 IMAD.WIDE R10, R21.reuse, R14.reuse, c[0x0][0x370] ;  /* 0x0000dc00150a2625 */ /* 0x0c0fe200078e020e */
[----:B------:R-:W-:Y:S02]  /*0480*/  ISETP.NE.AND.EX P4, PT, RZ, c[0x0][0x35c], PT, P4 ;  /* 0x0000d700ff007a0c */ /* 0x000fe40003f85340 */
[----:B------:R-:W-:Y:S01]  /*0490*/  MOV R137, RZ ;  /* 0x000000ff00897202 */ /* 0x000fe20000000f00 */
[CC--:B-1----:R-:W-:Y:S01]  /*04a0*/  @P0 IMAD.WIDE R2, R21.reuse, R14.reuse, c[0x0][0x360] ;  /* 0x0000d80015020625 */ /* 0x0c2fe200078e020e */
[----:B------:R1:W2:Y:S03]  /*04b0*/  @P2 LDG.E R15, [R10.64] ;  /* 0x000000120a0f2981 */ /* 0x0002a6000c1e1900 */
[----:B------:R-:W-:Y:S01]  /*04c0*/  IMAD.WIDE R4, R21, R14, c[0x0][0x358] ;  /* 0x0000d60015047625 */ /* 0x000fe200078e020e */
[----:B------:R3:W4:Y:S04]  /*04d0*/  @P0 LDG.E R0, [R2.64] ;  /* 0x0000001202000981 */ /* 0x000728000c1e1900 */
[----:B------:R2:W5:Y:S04]  /*04e0*/  @P1 LDG.E R137, [R8.64] ;  /* 0x0000001208891981 */ /* 0x000568000c1e1900 */
[----:B------:R2:W5:Y:S04]  /*04f0*/  @P3 LDG.E R17, [R6.64] ;  /* 0x0000001206113981 */ /* 0x000568000c1e1900 */
[----:B------:R2:W5:Y:S04]  /*0500*/  @P4 LDG.E R13, [R4.64] ;  /* 0x00000012040d4981 */ /* 0x000568000c1e1900 */
[----:B------:R-:W3:Y:S01]  /*0510*/  S2R R30, SR_CTAID.Y ;  /* 0x00000000001e7919 */ /* 0x000ee20000002600 */
[----:B-1----:R-:W-:Y:S01]  /*0520*/  IMAD.MOV.U32 R10, RZ, RZ, c[0x0][0x2ac] ;  /* 0x0000ab00ff0a7624 */ /* 0x002fe200078e00ff */
[----:B---3--:R-:W-:-:S03]  /*0530*/  MOV R2, c[0x0][0x228] ;  /* 0x00008a0000027a02 */ /* 0x008fc60000000f00 */
[----:B------:R-:W-:Y:S01]  /*0540*/  IMAD R10, R10, c[0x0][0x1d0], RZ ;  /* 0x000074000a0a7a24 */ /* 0x000fe200078e02ff */
[----:B------:R-:W-:Y:S01]  /*0550*/  SHF.R.S32.HI R155, RZ, 0x1f, R30 ;  /* 0x0000001fff9b7819 */ /* 0x000fe2000001141e */
[----:B----4-:R1:W-:Y:S04]  /*0560*/  STL [R1+0xc], R0 ;  /* 0x00000c0001007387 */ /* 0x0103e80000100800 */
[----:B--2---:R1:W-:Y:S01]  /*0570*/  STL [R1+0x24], R15 ;  /* 0x0000240f01007387 */ /* 0x0043e20000100800 */
[----:B------:R-:W-:Y:S01]  /*0580*/  MOV R11, R0 ;  /* 0x00000000000b7202 */ /* 0x000fe20000000f00 */
[----:B------:R-:W-:Y:S05]  /*0590*/  @P0 BRA `(.L_x_310) ;  /* 0x0000005000000947 */ /* 0x000fea0003800000 */
[----:B------:R-:W-:Y:S05]  /*05a0*/  @!P1 BRA `(.L_x_310) ;  /* 0x0000004000009947 */ /* 0x000fea0003800000 */
[----:B-1----:R1:W2:Y:S04]  /*05b0*/  LDG.E R0, [R8.64] ;  /* 0x0000001208007981 */ /* 0x0022a8000c1e1900 */
[----:B-1----:R-:W2:Y:S02]  /*05c0*/  LDG.E R8, [R8.64+0x4] ;  /* 0x0000041208087981 */ /* 0x002ea4000c1e1900 */
[----:B--2---:R-:W-:-:S05]  /*05d0*/  IADD3 R11, -R0, R8, RZ ;  /* 0x00000008000b7210 */ /* 0x004fca0007ffe1ff */
[----:B------:R1:W-:Y:S02]  /*05e0*/  STL [R1+0xc], R11 ;  /* 0x00000c0b01007387 */ /* 0x0003e40000100800 */
.L_x_310:
[----:B------:R-:W-:-:S04]  /*05f0*/  ISETP.NE.U32.AND P0, PT, RZ, c[0x0][0x368], PT ;  /* 0x0000da00ff007a0c */ /* 0x000fc80003f05070 */
[----:B------:R-:W-:-:S13]  /*0600*/  ISETP.NE.AND.EX P0, PT, RZ, c[0x0][0x36c], PT, P0 ;  /* 0x0000db00ff007a0c */ /* 0x000fda0003f05300 */
[----:B------:R-:W-:Y:S05]  /*0610*/  @!P0 BRA `(.L_x_311) ;  /* 0x0000003000008947 */ /* 0x000fea0003800000 */
[----:B------:R-:W-:-:S05]  /*0620*/  IMAD.WIDE R6, R21, R14, c[0x0][0x368] ;  /* 0x0000da0015067625 */ /* 0x000fca00078e020e */
[----:B------:R2:W5:Y:S01]  /*0630*/  LDG.E R10, [R6.64] ;  /* 0x00000012060a7981 */ /* 0x000562000c1e1900 */
[----:B------:R-:W-:Y:S05]  /*0640*/  BRA `(.L_x_312) ;  /* 0x0000004000007947 */ /* 0x000fea0003800000 */
.L_x_311:
[----:B------:R-:W-:Y:S05]  /*0650*/  @!P3 BRA `(.L_x_312) ;  /* 0x000000300000b947 */ /* 0x000fea0003800000 */
[----:B-1----:R1:W2:Y:S04]  /*0660*/  LDG.E R0, [R6.64] ;  /* 0x0000001206007981 */ /* 0x0022a8000c1e1900 */
[----:B-1----:R-:W2:Y:S02]  /*0670*/  LDG.E R6, [R6.64+0x4] ;  /* 0x0000041206067981 */ /* 0x002ea4000c1e1900 */
[----:B--2---:R-:W-:Y:S02]  /*0680*/  IADD3 R10, -R0, R6, RZ ;  /* 0x00000006000a7210 */ /* 0x004fe40007ffe1ff */
.L_x_312:
[----:B--2---:R2:W3:Y:S04]  /*0690*/  @P4 LDG.E R6, [R4.64] ;  /* 0x0000001204064981 */ /* 0x0044e8000c1e1900 */
[----:B------:R2:W3:Y:S01]  /*06a0*/  @P4 LDG.E R3, [R4.64+0x4] ;  /* 0x0000041204034981 */ /* 0x0004e2000c1e1900 */
[----:B-1----:R-:W-:Y:S01]  /*06b0*/  IMAD.MOV.U32 R0, RZ, RZ, c[0x0][0x2c4] ;  /* 0x0000b100ff007624 */ /* 0x002fe200078e00ff */
[----:B------:R-:W-:Y:S01]  /*06c0*/  ISETP.NE.U32.AND P0, PT, RZ, c[0x0][0x378], PT ;  /* 0x0000de00ff007a0c */ /* 0x000fe20003f05070 */
[----:B-----5:R-:W-:-:S03]  /*06d0*/  IMAD.MOV.U32 R135, RZ, RZ, R10 ;  /* 0x000000ffff877224 */ /* 0x020fc600078e000a */
[----:B------:R-:W-:Y:S01]  /*06e0*/  ISETP.NE.AND P2, PT, R0, 0x1, PT ;  /* 0x000000010000780c */ /* 0x000fe20003f45270 */
[----:B------:R-:W-:Y:S01]  /*06f0*/  IMAD.MOV.U32 R218, RZ, RZ, R12 ;  /* 0x000000ffffda7224 */ /* 0x000fe200078e000c */
[----:B------:R-:W-:Y:S01]  /*0700*/  ISETP.NE.AND.EX P0, PT, RZ, c[0x0][0x37c], PT, P0 ;  /* 0x0000df00ff007a0c */ /* 0x000fe20003f05300 */
[----:B------:R-:W-:Y:S01]  /*0710*/  IMAD.MOV.U32 R7, RZ, RZ, c[0x0][0x32c] ;  /* 0x0000cb00ff077624 */ /* 0x000fe200078e00ff */
[----:B------:R-:W-:-:S04]  /*0720*/  LOP3.LUT R215, R215, 0xffbfffff, RZ, 0xc0, !PT ;  /* 0xffbfffffd7d77812 */ /* 0x000fc800078ec0ff */
[----:B------:R-:W-:-:S05]  /*0730*/  ISETP.GE.AND P1, PT, R7, 0x1, PT ;  /* 0x000000010700780c */ /* 0x000fca0003f26270 */
[----:B------:R-:W-:Y:S02]  /*0740*/  @P2 IADD3 R0, R218, 0x7f, RZ ;  /* 0x0000007fda002810 */ /* 0x000fe40007ffe0ff */
[----:B------:R-:W-:Y:S01]  /*0750*/  @P2 LOP3.LUT R215, R215, 0x400000, RZ, 0xfc, !PT ;  /* 0x00400000d7d72812 */ /* 0x000fe200078efcff */
[----:B--2---:R-:W-:-:S03]  /*0760*/  @P0 IMAD.WIDE R4, R21, R14, c[0x0][0x378] ;  /* 0x0000de0015040625 */ /* 0x004fc600078e020e */
[----:B------:R-:W-:Y:S02]  /*0770*/  LOP3.LUT R215, R215, 0xff7fffff, RZ, 0xc0, !PT ;  /* 0xff7fffffd7d77812 */ /* 0x000fe400078ec0ff */
[----:B------:R1:W5:Y:S02]  /*0780*/  @P0 LDG.E R135, [R4.64] ;  /* 0x0000001204870981 */ /* 0x000364000c1e1900 */
[----:B------:R-:W-:Y:S01]  /*0790*/  @P1 LOP3.LUT R215, R215, 0x800000, RZ, 0xfc, !PT ;  /* 0x00800000d7d71812 */ /* 0x000fe200078efcff */
[----:B---3--:R-:W-:Y:S02]  /*07a0*/  @P4 IMAD.IADD R2, R3, 0x1, -R6 ;  /* 0x0000000103024824 */ /* 0x008fe400078e0a06 */
[----:B------:R-:W-:Y:S02]  /*07b0*/  IMAD.IADD R6, R10, 0x1, -R15 ;  /* 0x000000010a067824 */ /* 0x000fe400078e0a0f */
[----:B------:R-:W-:Y:S01]  /*07c0*/  @P2 IMAD.HI.U32 R3, R0, c[0x0][0x2c8], RZ ;  /* 0x0000b20000032a27 */ /* 0x000fe200078e00ff */
[----:B------:R-:W-:-:S03]  /*07d0*/  IADD3 R0, R12, 0x7f, RZ ;  /* 0x0000007f0c007810 */ /* 0x000fc60007ffe0ff */
[----:B------:R-:W-:Y:S01]  /*07e0*/  IMAD.IADD R8, R6, 0x1, R2 ;  /* 0x0000000106087824 */ /* 0x000fe200078e0202 */
[----:B------:R-:W-:-:S04]  /*07f0*/  @P2 SHF.R.U32.HI R0, RZ, c[0x0][0x2cc], R3 ;  /* 0x0000b300ff002a19 */ /* 0x000fc80000011603 */
[----:B------:R2:W-:Y:S01]  /*0800*/  STL [R1+0x8], R8 ;  /* 0x0000080801007387 */ /* 0x0005e20000100800 */
[----:B------:R-:W-:-:S05]  /*0810*/  IADD3 R143, R8, 0x1, -R11 ;  /* 0x00000001088f7810 */ /* 0x000fca0007ffe80b */
[----:B------:R-:W-:-:S05]  /*0820*/  IMAD.IADD R0, R143, 0x1, R0 ;  /* 0x000000018f007824 */ /* 0x000fca00078e0200 */
[----:B-1----:R-:W-:Y:S01]  /*0830*/  IADD3 R5, R0, c[0x0][0x328], RZ ;  /* 0x0000ca0000057a10 */ /* 0x002fe20007ffe0ff */
        /* <DEDUP_REMOVED lines=10> */
.L_x_314:
[----:B------:R-:W-:-:S13]  /*08e0*/  ISETP.NE.AND P0, PT, R7, 0x1, PT ;  /* 0x000000010700780c */ /* 0x000fda0003f05270 */
[----:B------:R-:W-:-:S05]  /*08f0*/  @P0 IMAD.HI.U32 R0, R3, c[0x0][0x330], RZ ;  /* 0x0000cc0003000a27 */ /* 0x000fca00078e00ff */
[----:B------:R-:W-:-:S05]  /*0900*/  @P0 SHF.R.U32.HI R3, RZ, c[0x0][0x334], R0 ;  /* 0x0000cd00ff030a19 */ /* 0x000fca0000011600 */
.L_x_315:
[----:B------:R-:W-:-:S05]  /*0910*/  IMAD R3, R3, R7, c[0x0][0x32c] ;  /* 0x0000cb0003037624 */ /* 0x000fca00078e0207 */
[----:B------:R-:W-:Y:S02]  /*0920*/  IMNMX R5, R5, R3, PT ;  /* 0x0000000305057217 */ /* 0x000fe40003800200 */
.L_x_313:
[C---:B------:R-:W-:Y:S01]  /*0930*/  IADD3 R3, R8.reuse, 0x5f, RZ ;  /* 0x0000005f08037810 */ /* 0x040fe20007ffe0ff */
[----:B--2---:R-:W-:Y:S02]  /*0940*/  IMAD.IADD R8, R8, 0x1, -R11 ;  /* 0x0000000108087824 */ /* 0x004fe400078e0a0b */
[----:B------:R-:W-:-:S03]  /*0950*/  @P2 IMAD.HI.U32 R4, R218, c[0x0][0x2c8], RZ ;  /* 0x0000b200da042a27 */ /* 0x000fc600078e00ff */
[----:B------:R1:W-:Y:S01]  /*0960*/  STL [R1+0x2c], R8 ;  /* 0x00002c0801007387 */ /* 0x0003e20000100800 */
[----:B------:R-:W-:Y:S01]  /*0970*/  IMAD.MOV.U32 R0, RZ, RZ, R218 ;  /* 0x000000ffff007224 */ /* 0x000fe200078e00da */
[----:B------:R-:W-:Y:S01]  /*0980*/  @P2 SHF.R.U32.HI R0, RZ, c[0x0][0x2cc], R4 ;  /* 0x0000b300ff002a19 */ /* 0x000fe20000011604 */
[----:B------:R-:W-:-:S04]  /*0990*/  IMAD.HI R3, R3, 0x2aaaaaab, RZ ;  /* 0x2aaaaaab03037827 */ /* 0x000fc800078e02ff */
[----:B------:R-:W-:Y:S01]  /*09a0*/  IMAD.IADD R0, R8, 0x1, R0 ;  /* 0x0000000108007824 */ /* 0x000fe200078e0200 */
[----:B------:R-:W-:-:S04]  /*09b0*/  SHF.R.U32.HI R4, RZ, 0x1f, R3 ;  /* 0x0000001fff047819 */ /* 0x000fc80000011603 */
[----:B------:R-:W-:Y:S02]  /*09c0*/  LEA.HI.SX32 R144, R3, R4, 0x1c ;  /* 0x0000000403907211 */ /* 0x000fe400078fe2ff */
[----:B------:R-:W-:Y:S01]  /*09d0*/  IADD3 R4, R0, -c[0x0][0x324], RZ ;  /* 0x8000c90000047a10 */ /* 0x000fe20007ffe0ff */
        /* <DEDUP_REMOVED lines=9> */
.L_x_317:
[----:B------:R-:W-:-:S13]  /*0a70*/  ISETP.NE.AND P0, PT, R7, 0x1, PT ;  /* 0x000000010700780c */ /* 0x000fda0003f05270 */
[----:B------:R-:W-:-:S05]  /*0a80*/  @P0 IMAD.HI.U32 R3, R0, c[0x0][0x330], RZ ;  /* 0x0000cc0000030a27 */ /* 0x000fca00078e00ff */
[----:B------:R-:W-:-:S05]  /*0a90*/  @P0 SHF.R.U32.HI R0, RZ, c[0x0][0x334], R3 ;  /* 0x0000cd00ff000a19 */ /* 0x000fca0000011603 */
.L_x_318:
[----:B------:R-:W-:-:S05]  /*0aa0*/  IMAD R0, R0, c[0x0][0x32c], RZ ;  /* 0x0000cb0000007a24 */ /* 0x000fca00078e02ff */
[----:B------:R-:W-:-:S04]  /*0ab0*/  IMNMX R4, R4, R0, !PT ;  /* 0x0000000004047217 */ /* 0x000fc80007800200 */
.L_x_316:
[----:B------:R-:W-:Y:S01]  /*0ac0*/  IADD3 R3, R5, 0x5f, RZ ;  /* 0x0000005f05037810 */ /* 0x000fe20007ffe0ff */
[----:B------:R-:W-:-:S04]  /*0ad0*/  IMAD.HI R0, R4, 0x2aaaaaab, RZ ;  /* 0x2aaaaaab04007827 */ /* 0x000fc800078e02ff */
[----:B------:R-:W-:Y:S01]  /*0ae0*/  IMAD.HI R4, R3, 0x2aaaaaab, RZ ;  /* 0x2aaaaaab03047827 */ /* 0x000fe200078e02ff */
[----:B------:R-:W-:-:S04]  /*0af0*/  SHF.R.U32.HI R3, RZ, 0x1f, R0 ;  /* 0x0000001fff037819 */ /* 0x000fc80000011600 */
[----:B------:R-:W-:Y:S02]  /*0b00*/  SHF.R.U32.HI R5, RZ, 0x1f, R4 ;  /* 0x0000001fff057819 */ /* 0x000fe40000011604 */
[----:B------:R-:W-:Y:S02]  /*0b10*/  LEA.HI.SX32 R0, R0, R3, 0x1c ;  /* 0x0000000300007211 */ /* 0x000fe400078fe2ff */
[----:B------:R-:W-:Y:S02]  /*0b20*/  LEA.HI.SX32 R4, R4, R5, 0x1c ;  /* 0x0000000504047211 */ /* 0x000fe400078fe2ff */
[----:B------:R-:W-:Y:S02]  /*0b30*/  IMNMX R3, RZ, R0, !PT ;  /* 0x00000000ff037217 */ /* 0x000fe40007800200 */
[----:B------:R-:W-:-:S03]  /*0b40*/  IMNMX R0, R4, R144, PT ;  /* 0x0000009004007217 */ /* 0x000fc60003800200 */
[--C-:B------:R-:W-:Y:S02]  /*0b50*/  IMAD R3, R3, 0x60, -R6.reuse ;  /* 0x0000006003037824 */ /* 0x100fe400078e0a06 */
[----:B------:R-:W-:-:S03]  /*0b60*/  IMAD R0, R0, 0x60, -R6 ;  /* 0x0000006000007824 */ /* 0x000fc600078e0a06 */
[----:B------:R-:W-:Y:S02]  /*0b70*/  IMNMX R3, RZ, R3, !PT ;  /* 0x00000003ff037217 */ /* 0x000fe40007800200 */
[----:B------:R-:W-:-:S03]  /*0b80*/  IMNMX R0, R0, R2, PT ;  /* 0x0000000200007217 */ /* 0x000fc60003800200 */
[----:B------:R-:W-:Y:S01]  /*0b90*/  IMAD.WIDE.U32 R4, R3, -0x55555555, RZ ;  /* 0xaaaaaaab03047825 */ /* 0x000fe200078e00ff */
[----:B------:R-:W-:-:S04]  /*0ba0*/  ISETP.GT.AND P0, PT, R0, R3, PT ;  /* 0x000000030000720c */ /* 0x000fc80003f04270 */
[----:B------:R-:W-:-:S05]  /*0bb0*/  SHF.R.U32.HI R123, RZ, 0x6, R5 ;  /* 0x00000006ff7b7819 */ /* 0x000fca0000011605 */
[----:B------:R-:W-:-:S04]  /*0bc0*/  IMAD.MOV.U32 R6, RZ, RZ, R123 ;  /* 0x000000ffff067224 */ /* 0x000fc800078e007b */
[----:B------:R-:W-:-:S05]  /*0bd0*/  @P0 IADD3 R0, R0, 0x5f, RZ ;  /* 0x0000005f00000810 */ /* 0x000fca0007ffe0ff */
[----:B------:R-:W-:-:S05]  /*0be0*/  @P0 IMAD.HI R0, R0, 0x2aaaaaab, RZ ;  /* 0x2aaaaaab00000827 */ /* 0x000fca00078e02ff */
[----:B------:R-:W-:-:S04]  /*0bf0*/  @P0 SHF.R.U32.HI R3, RZ, 0x1f, R0 ;  /* 0x0000001fff030819 */ /* 0x000fc80000011600 */
[----:B------:R-:W-:-:S04]  /*0c00*/  @P0 LEA.HI.SX32 R6, R0, R3, 0x1c ;  /* 0x0000000300060211 */ /* 0x000fc800078fe2ff */
[----:B------:R-:W-:-:S13]  /*0c10*/  ISETP.GT.AND P0, PT, R6, R123, PT ;  /* 0x0000007b0600720c */ /* 0x000fda0003f04270 */
[----:B------:R-:W-:Y:S05]  /*0c20*/  @!P0 BRA `(.L_x_319) ;  /* 0x0000569000008947 */ /* 0x000fea0003800000 */
[----:B------:R-:W-:Y:S02]  /*0c30*/  ISETP.NE.U32.AND P0, PT, RZ, c[0x0][0x340], PT ;  /* 0x0000d000ff007a0c */ /* 0x000fe40003f05070 */
[----:B-1----:R-:W-:Y:S02]  /*0c40*/  SHF.R.S32.HI R8, RZ, 0x1f, R167 ;  /* 0x0000001fff087819 */ /* 0x002fe400000114a7 */
[----:B------:R-:W-:Y:S02]  /*0c50*/  SHF.R.S32.HI R15, RZ, 0x1f, R21 ;  /* 0x0000001fff0f7819 */ /* 0x000fe40000011415 */
[----:B------:R-:W-:Y:S02]  /*0c60*/  MOV R138, 0x60 ;  /* 0x00000060008a7802 */ /* 0x000fe40000000f00 */
[----:B------:R-:W-:Y:S02]  /*0c70*/  IADD3 R41, R6, -0x1, RZ ;  /* 0xffffffff06297810 */ /* 0x000fe40007ffe0ff */
[----:B------:R-:W-:Y:S01]  /*0c80*/  SEL R94, R21, RZ, !P4 ;  /* 0x000000ff155e7207 */ /* 0x000fe20006000000 */
[----:B------:R-:W-:Y:S01]  /*0c90*/  IMAD.MOV.U32 R140, RZ, RZ, c[0x0][0x238] ;  /* 0x00008e00ff8c7624 */ /* 0x000fe200078e00ff */
[----:B------:R-:W-:Y:S01]  /*0ca0*/  ISETP.NE.AND.EX P2, PT, RZ, c[0x0][0x344], PT, P0 ;  /* 0x0000d100ff007a0c */ /* 0x000fe20003f45300 */
[----:B------:R-:W-:Y:S01]  /*0cb0*/  IMAD.MOV.U32 R136, RZ, RZ, c[0x0][0x23c] ;  /* 0x00008f00ff887624 */ /* 0x000fe200078e00ff */
[----:B------:R-:W-:Y:S01]  /*0cc0*/  IADD3 R132, R17, R10, RZ ;  /* 0x0000000a11847210 */ /* 0x000fe20007ffe0ff */
[----:B------:R-:W-:-:S02]  /*0cd0*/  UMOV UR12, 0x6 ;  /* 0x00000006000c7882 */ /* 0x000fc40000000000 */
[----:B------:R-:W-:-:S08]  /*0ce0*/  ULDC.64 UR4, c[0x0][0x290] ;  /* 0x0000a40000047ab9 */ /* 0x000fd00000000a00 */
[----:B------:R-:W-:-:S05]  /*0cf0*/  @P2 IMAD.WIDE R4, R21, R14, c[0x0][0x340] ;  /* 0x0000d00015042625 */ /* 0x000fca00078e020e */
[----:B------:R1:W2:Y:S01]  /*0d00*/  @P2 LDG.E R16, [R4.64] ;  /* 0x0000001204102981 */ /* 0x0002a2000c1e1900 */
[----:B------:R-:W-:Y:S01]  /*0d10*/  LEA.HI R0, R8, R167, RZ, 0x3 ;  /* 0x000000a708007211 */ /* 0x000fe200078f18ff */
[C---:B------:R-:W-:Y:S01]  /*0d20*/  IMAD R145, R138.reuse, c[0x0][0x23c], RZ ;  /* 0x00008f008a917a24 */ /* 0x040fe200078e02ff */
[----:B------:R-:W-:Y:S01]  /*0d30*/  SEL R22, R15, RZ, !P4 ;  /* 0x000000ff0f167207 */ /* 0x000fe20006000000 */
[----:B------:R-:W-:Y:S01]  /*0d40*/  IMAD.WIDE.U32 R138, R138, c[0x0][0x238], RZ ;  /* 0x00008e008a8a7a25 */ /* 0x000fe200078e00ff */
[----:B------:R-:W-:Y:S01]  /*0d50*/  SHF.R.S32.HI R37, RZ, 0x3, R0 ;  /* 0x00000003ff257819 */ /* 0x000fe20000011400 */
[----:B------:R-:W-:Y:S01]  /*0d60*/  USHF.L.U64.HI UR7, UR4, UR12, UR5 ;  /* 0x0000000c04077299 */ /* 0x000fe20008010205 */
[----:B------:R-:W-:Y:S01]  /*0d70*/  LOP3.LUT R0, R0, 0xfffffff8, RZ, 0xc0, !PT ;  /* 0xfffffff800007812 */ /* 0x000fe200078ec0ff */
[----:B------:R-:W-:Y:S01]  /*0d80*/  IMAD.IADD R145, R139, 0x1, R145 ;  /* 0x000000018b917824 */ /* 0x000fe200078e0291 */
[--C-:B------:R-:W-:Y:S01]  /*0d90*/  SHF.R.S32.HI R19, RZ, 0x1f, R37.reuse ;  /* 0x0000001fff137819 */ /* 0x100fe20000011425 */
[----:B------:R-:W-:Y:S01]  /*0da0*/  IMAD.IADD R122, R2, 0x1, -R37 ;  /* 0x00000001027a7824 */ /* 0x000fe200078e0a25 */
[----:B------:R-:W-:Y:S01]  /*0db0*/  IADD3 R112, P0, R37, R13, RZ ;  /* 0x0000000d25707210 */ /* 0x000fe20007f1e0ff */
[----:B------:R-:W-:Y:S01]  /*0dc0*/  IMAD.IADD R0, R167, 0x1, -R0 ;  /* 0x00000001a7007824 */ /* 0x000fe200078e0a00 */
[----:B------:R-:W-:Y:S01]  /*0dd0*/  IADD3 R142, R37, 0x20, RZ ;  /* 0x00000020258e7810 */ /* 0x000fe20007ffe0ff */
[----:B------:R-:W-:Y:S01]  /*0de0*/  IMAD R6, R41, -0x60, R122 ;  /* 0xffffffa029067824 */ /* 0x000fe200078e027a */
[----:B------:R-:W-:Y:S01]  /*0df0*/  LEA.HI.X.SX32 R113, R13, R19, 0x1, P0 ;  /* 0x000000130d717211 */ /* 0x000fe200000f0eff */
[----:B------:R-:W-:Y:S01]  /*0e00*/  IMAD.SHL.U32 R26, R0, 0x8, RZ ;  /* 0x00000008001a7824 */ /* 0x000fe200078e00ff */
[----:B------:R-:W-:Y:S01]  /*0e10*/  IADD3 R141, R37, 0x40, RZ ;  /* 0x00000040258d7810 */ /* 0x000fe20007ffe0ff */
[----:B------:R-:W-:Y:S01]  /*0e20*/  IMAD.SHL.U32 R24, R136, 0x40, RZ ;  /* 0x0000004088187824 */ /* 0x000fe200078e00ff */
[----:B------:R-:W-:Y:S01]  /*0e30*/  ISETP.GE.AND P0, PT, R6, 0x1, PT ;  /* 0x000000010600780c */ /* 0x000fe20003f06270 */
[----:B------:R-:W-:Y:S01]  /*0e40*/  IMAD R3, R113, c[0x0][0x238], RZ ;  /* 0x00008e0071037a24 */ /* 0x000fe200078e02ff */
[--C-:B------:R-:W-:Y:S01]  /*0e50*/  SHF.R.S32.HI R27, RZ, 0x1f, R26.reuse ;  /* 0x0000001fff1b7819 */ /* 0x100fe2000001141a */
[----:B------:R-:W-:Y:S01]  /*0e60*/  IMAD.WIDE.U32 R28, R140, 0x40, RZ ;  /* 0x000000408c1c7825 */ /* 0x000fe200078e00ff */
[C---:B------:R-:W-:Y:S01]  /*0e70*/  IADD3 R88, R26.reuse, 0x40, RZ ;  /* 0x000000401a587810 */ /* 0x040fe20007ffe0ff */
[----:B------:R-:W-:Y:S01]  /*0e80*/  USHF.L.U32 UR8, UR4, 0x6, URZ ;  /* 0x0000000604087899 */ /* 0x000fe2000800063f */
[----:B------:R-:W-:Y:S01]  /*0e90*/  ISETP.GE.AND P6, PT, R26, c[0x0][0x1d4], PT ;  /* 0x000075001a007a0c */ /* 0x000fe20003fc6270 */
[----:B------:R-:W-:Y:S01]  /*0ea0*/  IMAD R3, R112, c[0x0][0x23c], R3 ;  /* 0x00008f0070037a24 */ /* 0x000fe200078e0203 */
[----:B------:R-:W-:Y:S01]  /*0eb0*/  ISETP.GE.AND P5, PT, R88, c[0x0][0x1d4], PT ;  /* 0x0000750058007a0c */ /* 0x000fe20003fa6270 */
[----:B-1----:R-:W-:Y:S01]  /*0ec0*/  IMAD.WIDE.U32 R4, R112, c[0x0][0x238], R26 ;  /* 0x00008e0070047a25 */ /* 0x002fe200078e001a */
[----:B------:R-:W-:Y:S01]  /*0ed0*/  IADD3 R24, R29, R24, RZ ;  /* 0x000000181d187210 */ /* 0x000fe20007ffe0ff */
[----:B------:R-:W-:Y:S01]  /*0ee0*/  UIMAD.WIDE.U32 UR10, UR4, 0x60, URZ ;  /* 0x00000060040a78a5 */ /* 0x000fe2000f8e003f */
[----:B------:R-:W-:Y:S01]  /*0ef0*/  SHF.R.S32.HI R82, RZ, 0x1f, R88 ;  /* 0x0000001fff527819 */ /* 0x000fe20000011458 */
[----:B------:R-:W-:Y:S01]  /*0f00*/  IMAD.IADD R5, R5, 0x1, R3 ;  /* 0x0000000105057824 */ /* 0x000fe200078e0203 */
[----:B------:R-:W-:Y:S01]  /*0f10*/  IADD3 R131, P3, R28, 0x80, RZ ;  /* 0x000000801c837810 */ /* 0x000fe20007f7e0ff */
[----:B------:R-:W-:Y:S01]  /*0f20*/  IMAD R3, R155, c[0x0][0x240], RZ ;  /* 0x000090009b037a24 */ /* 0x000fe200078e02ff */
[----:B------:R-:W-:Y:S01]  /*0f30*/  LEA.HI R82, R82, R88, RZ, 0x3 ;  /* 0x0000005852527211 */ /* 0x000fe200078f18ff */
[C---:B------:R-:W-:Y:S01]  /*0f40*/  IMAD.WIDE.U32 R4, R30.reuse, c[0x0][0x240], R4 ;  /* 0x000090001e047a25 */ /* 0x040fe200078e0004 */
[----:B------:R-:W-:Y:S01]  /*0f50*/  UIMAD UR6, UR5, 0x60, URZ ;  /* 0x00000060050678a4 */ /* 0x000fe2000f8e023f */
[----:B------:R-:W-:Y:S01]  /*0f60*/  MOV R154, c[0x0][0x2b8] ;  /* 0x0000ae00009a7a02 */ /* 0x000fe20000000f00 */
[----:B------:R-:W-:Y:S01]  /*0f70*/  USHF.L.U64.HI UR9, UR4, 0x5, UR5 ;  /* 0x0000000504097899 */ /* 0x000fe20008010205 */
[C---:B------:R-:W-:Y:S01]  /*0f80*/  IMAD R3, R30.reuse, c[0x0][0x244], R3 ;  /* 0x000091001e037a24 */ /* 0x040fe200078e0203 */
[----:B------:R-:W-:Y:S01]  /*0f90*/  USHF.L.U32 UR16, UR4, 0x5, URZ ;  /* 0x0000000504107899 */ /* 0x000fe2000800063f */
[----:B------:R-:W-:Y:S01]  /*0fa0*/  IMAD.WIDE.U32 R10, R30, c[0x0][0x260], R26 ;  /* 0x000098001e0a7a25 */ /* 0x000fe200078e001a */
[----:B------:R-:W-:Y:S01]  /*0fb0*/  UMOV UR14, 0x5 ;  /* 0x00000005000e7882 */ /* 0x000fe20000000000 */
[----:B------:R-:W-:Y:S01]  /*0fc0*/  LOP3.LUT R82, R82, 0xfffffff8, RZ, 0xc0, !PT ;  /* 0xfffffff852527812 */ /* 0x000fe200078ec0ff */
[----:B------:R-:W-:Y:S01]  /*0fd0*/  ULDC.64 UR4, c[0x0][0x280] ;  /* 0x0000a00000047ab9 */ /* 0x000fe20000000a00 */
[----:B------:R-:W-:Y:S01]  /*0fe0*/  IMAD.IADD R5, R5, 0x1, R3 ;  /* 0x0000000105057824 */ /* 0x000fe200078e0203 */
[----:B------:R-:W-:Y:S01]  /*0ff0*/  USHF.L.U64.HI UR12, UR4, UR12, UR5 ;  /* 0x0000000c040c7299 */ /* 0x000fe20008010205 */
[----:B------:R-:W-:Y:S01]  /*1000*/  IMAD R3, R22, c[0x0][0x248], RZ ;  /* 0x0000920016037a24 */ /* 0x000fe200078e02ff */
[----:B------:R-:W-:Y:S01]  /*1010*/  USHF.L.U64.HI UR14, UR4, UR14, UR5 ;  /* 0x0000000e040e7299 */ /* 0x000fe20008010205 */
[----:B------:R-:W-:Y:S01]  /*1020*/  IMAD.WIDE.U32 R118, R94, c[0x0][0x248], R4 ;  /* 0x000092005e767a25 */ /* 0x000fe200078e0004 */
[----:B------:R-:W-:Y:S01]  /*1030*/  SHF.R.S32.HI R4, RZ, 0x1f, R41 ;  /* 0x0000001fff047819 */ /* 0x000fe20000011429 */
[----:B------:R-:W-:Y:S01]  /*1040*/  UIMAD.WIDE.U32 UR20, UR4, 0x60, URZ ;  /* 0x00000060041478a5 */ /* 0x000fe2000f8e003f */
[----:B------:R-:W-:Y:S01]  /*1050*/  LEA.HI R5, R8, R167, RZ, 0x6 ;  /* 0x000000a708057211 */ /* 0x000fe200078f30ff */
[----:B------:R-:W-:Y:S01]  /*1060*/  IMAD R7, R94, c[0x0][0x24c], R3 ;  /* 0x000093005e077a24 */ /* 0x000fe200078e0203 */
[----:B------:R-:W-:Y:S01]  /*1070*/  P2R R133, PR, RZ, 0x20 ;  /* 0x00000020ff857803 */ /* 0x000fe20000000000 */
[----:B------:R-:W-:Y:S01]  /*1080*/  IMAD R3, R145, R41, RZ ;  /* 0x0000002991037224 */ /* 0x000fe200078e02ff */
[----:B------:R-:W-:Y:S01]  /*1090*/  UIMAD UR5, UR5, 0x60, URZ ;  /* 0x00000060050578a4 */ /* 0x000fe2000f8e023f */
[----:B------:R-:W-:Y:S01]  /*10a0*/  IMAD.MOV.U32 R116, RZ, RZ, R118 ;  /* 0x000000ffff747224 */ /* 0x000fe200078e0076 */
[----:B------:R-:W-:Y:S01]  /*10b0*/  IADD3 R117, R119, R7, RZ ;  /* 0x0000000777757210 */ /* 0x000fe20007ffe0ff */
[-C--:B------:R-:W-:Y:S01]  /*10c0*/  IMAD R3, R4, R138.reuse, R3 ;  /* 0x0000008a04037224 */ /* 0x080fe200078e0203 */
[----:B------:R-:W-:Y:S01]  /*10d0*/  P2R R134, PR, RZ, 0x40 ;  /* 0x00000040ff867803 */ /* 0x000fe20000000000 */
[----:B------:R-:W-:Y:S01]  /*10e0*/  IMAD.SHL.U32 R4, R37, 0x40, RZ ;  /* 0x0000004025047824 */ /* 0x000fe200078e00ff */
[----:B------:R-:W-:Y:S01]  /*10f0*/  SHF.R.S32.HI R89, RZ, 0x1f, R82 ;  /* 0x0000001fff597819 */ /* 0x000fe20000011452 */
[----:B------:R-:W-:Y:S01]  /*1100*/  IMAD.WIDE.U32 R8, R41, R138, R116 ;  /* 0x0000008a29087225 */ /* 0x000fe200078e0074 */
[----:B------:R-:W-:-:S02]  /*1110*/  USHF.L.U32 UR13, UR4, 0x6, URZ ;  /* 0x00000006040d7899 */ /* 0x000fc4000800063f */
[----:B------:R-:W-:Y:S01]  /*1120*/  LOP3.LUT R115, R4, 0x1c0, RZ, 0xc0, !PT ;  /* 0x000001c004737812 */ /* 0x000fe200078ec0ff */
[----:B------:R-:W-:Y:S01]  /*1130*/  IMAD.SHL.U32 R7, R5, 0x8, RZ ;  /* 0x0000000805077824 */ /* 0x000fe200078e00ff */
[----:B------:R-:W-:Y:S01]  /*1140*/  IADD3 R14, R9, R3, RZ ;  /* 0x00000003090e7210 */ /* 0x000fe20007ffe0ff */
[----:B------:R-:W-:Y:S01]  /*1150*/  IMAD.SHL.U32 R32, R0, 0x4, RZ ;  /* 0x0000000400207824 */ /* 0x000fe200078e00ff */
[----:B------:R-:W-:Y:S01]  /*1160*/  @P0 LEA R4, P1, R8, c[0x0][0x220], 0x1 ;  /* 0x0000880008040a11 */ /* 0x000fe200078208ff */
[----:B------:R-:W-:Y:S01]  /*1170*/  IMAD R9, R155, c[0x0][0x260], RZ ;  /* 0x000098009b097a24 */ /* 0x000fe200078e02ff */
[----:B------:R-:W-:Y:S01]  /*1180*/  LOP3.LUT R7, R7, 0xfffffe00, RZ, 0xc0, !PT ;  /* 0xfffffe0007077812 */ /* 0x000fe200078ec0ff */
[----:B------:R-:W-:Y:S01]  /*1190*/  IMAD R18, R19, c[0x0][0x280], RZ ;  /* 0x0000a00013127a24 */ /* 0x000fe200078e02ff */
[----:B------:R-:W-:Y:S01]  /*11a0*/  LOP3.LUT R71, R115, 0x38, R26, 0xf8, !PT ;  /* 0x0000003873477812 */ /* 0x000fe200078ef81a */
[----:B------:R-:W-:Y:S01]  /*11b0*/  IMAD R9, R30, c[0x0][0x264], R9 ;  /* 0x000099001e097a24 */ /* 0x000fe200078e0209 */
[----:B------:R-:W-:Y:S01]  /*11c0*/  SHF.R.U32.HI R148, RZ, 0x3, R115 ;  /* 0x00000003ff947819 */ /* 0x000fe20000011673 */
[----:B------:R-:W-:Y:S01]  /*11d0*/  IMAD R18, R37, c[0x0][0x284], R18 ;  /* 0x0000a10025127a24 */ /* 0x000fe200078e0212 */
[----:B------:R-:W-:Y:S01]  /*11e0*/  @P0 LEA.HI.X R5, R8, c[0x0][0x224], R14, 0x1, P1 ;  /* 0x0000890008050a11 */ /* 0x000fe200008f0c0e */
[----:B------:R-:W-:Y:S01]  /*11f0*/  IMAD.IADD R9, R11, 0x1, R9 ;  /* 0x000000010b097824 */ /* 0x000fe200078e0209 */
[----:B------:R-:W-:Y:S01]  /*1200*/  ISETP.GE.AND P1, PT, R6, 0x21, PT ;  /* 0x000000210600780c */ /* 0x000fe20003f26270 */
[----:B------:R-:W-:Y:S01]  /*1210*/  IMAD.WIDE.U32 R150, R30, c[0x0][0x1e8], RZ ;  /* 0x00007a001e967a25 */ /* 0x000fe200078e00ff */
[----:B------:R-:W-:Y:S01]  /*1220*/  LOP3.LUT R71, R7, R71, R148, 0xf6, !PT ;  /* 0x0000004707477212 */ /* 0x000fe200078ef694 */
[----:B------:R-:W-:Y:S01]  /*1230*/  USHF.L.U32 UR15, UR4, 0x5, URZ ;  /* 0x00000005040f7899 */ /* 0x000fe2000800063f */
[--C-:B------:R-:W-:Y:S01]  /*1240*/  SHF.R.S32.HI R33, RZ, 0x1f, R32.reuse ;  /* 0x0000001fff217819 */ /* 0x100fe20000011420 */
[----:B------:R-:W-:Y:S01]  /*1250*/  IMAD.MOV.U32 R149, RZ, RZ, c[0x0][0x27c] ;  /* 0x00009f00ff957624 */ /* 0x000fe200078e00ff */
[----:B------:R-:W-:Y:S01]  /*1260*/  IADD3 R35, R32, 0x20, RZ ;  /* 0x0000002020237810 */ /* 0x000fe20007ffe0ff */
[----:B------:R-:W-:Y:S01]  /*1270*/  IMAD.SHL.U32 R71, R71, 0x2, RZ ;  /* 0x0000000247477824 */ /* 0x000fe200078e00ff */
[----:B------:R-:W-:Y:S01]  /*1280*/  UIADD3 UR6, UR11, UR6, URZ ;  /* 0x000000060b067290 */ /* 0x000fe2000fffe03f */
[----:B------:R-:W-:Y:S01]  /*1290*/  IMAD.WIDE.U32 R12, R37, c[0x0][0x280], R32 ;  /* 0x0000a000250c7a25 */ /* 0x000fe200078e0020 */
[----:B------:R-:W-:-:S02]  /*12a0*/  UIADD3 UR5, UR21, UR5, URZ ;  /* 0x0000000515057290 */ /* 0x000fc4000fffe03f */
[----:B------:R-:W-:Y:S01]  /*12b0*/  @!PT LDS RZ, [RZ] ;  /* 0x00000000fffff984 */ /* 0x000fe20000000800 */
[----:B------:R-:W-:Y:S01]  /*12c0*/  @!PT LDS RZ, [RZ] ;  /* 0x00000000fffff984 */ /* 0x000fe20000000800 */
[----:B------:R-:W-:Y:S01]  /*12d0*/  @!PT LDS RZ, [RZ] ;  /* 0x00000000fffff984 */ /* 0x000fe20000000800 */
[----:B------:R1:W-:Y:S01]  /*12e0*/  @P0 LDGSTS.E.BYPASS.LTC128B.128 [R71+0x8100], [R4.64], !P6 ;  /* 0x0810000004470fae */ /* 0x0003e2000f101d52 */
[----:B------:R-:W-:Y:S01]  /*12f0*/  IMAD.MOV.U32 R20, RZ, RZ, R12 ;  /* 0x000000ffff147224 */ /* 0x000fe200078e000c */
[----:B------:R-:W-:Y:S01]  /*1300*/  ULDC.U8 UR4, c[0x0][0x298] ;  /* 0x0000a60000047ab9 */ /* 0x000fe20000000000 */
[----:B------:R-:W-:Y:S01]  /*1310*/  IMAD.MOV.U32 R70, RZ, RZ, c[0x0][0x27c] ;  /* 0x00009f00ff467624 */ /* 0x000fe200078e00ff */
[----:B------:R1:W-:Y:S01]  /*1320*/  @P0 LDGSTS.E.BYPASS.LTC128B.128 [R71+0xb100], [R4.64+0x80], !P5 ;  /* 0x0b10008004470fae */ /* 0x0003e2000e901d52 */
[----:B------:R-:W-:Y:S01]  /*1330*/  @P1 LEA R3, P0, R140, R8, 0x5 ;  /* 0x000000088c031211 */ /* 0x000fe200078028ff */
[----:B------:R-:W-:-:S04]  /*1340*/  IMAD.WIDE.U32 R152, R30, c[0x0][0x210], RZ ;  /* 0x000084001e987a25 */ /* 0x000fc800078e00ff */
[----:B------:R-:W-:Y:S02]  /*1350*/  IMAD.SHL.U32 R70, R70, 0x2, RZ ;  /* 0x0000000246467824 */ /* 0x000fe400078e00ff */
[----:B------:R-:W-:Y:S02]  /*1360*/  IMAD.X R128, RZ, RZ, R24, P3 ;  /* 0x000000ffff807224 */ /* 0x000fe400018e0618 */
[----:B------:R-:W-:Y:S01]  /*1370*/  IMAD R0, R0, 0x20, R37 ;  /* 0x0000002000007824 */ /* 0x000fe200078e0225 */
[C-C-:B-1----:R-:W-:Y:S02]  /*1380*/  @P1 LEA.HI.X R5, R140.reuse, R14, R136.reuse, 0x5, P0 ;  /* 0x0000000e8c051211 */ /* 0x142fe400000f2c88 */
[C---:B------:R-:W-:Y:S02]  /*1390*/  @P1 LEA R4, P0, R3.reuse, c[0x0][0x220], 0x1 ;  /* 0x0000880003041a11 */ /* 0x040fe400078008ff */
[----:B------:R-:W-:Y:S02]  /*13a0*/  SHF.L.U64.HI R136, R140, 0x6, R136 ;  /* 0x000000068c887819 */ /* 0x000fe40000010288 */
[----:B------:R-:W-:-:S02]  /*13b0*/  @P1 LEA.HI.X R5, R3, c[0x0][0x224], R5, 0x1, P0 ;  /* 0x0000890003051a11 */ /* 0x000fc400000f0c05 */
[----:B------:R-:W-:Y:S01]  /*13c0*/  ISETP.GT.AND P0, PT, R6, 0x40, PT ;  /* 0x000000400600780c */ /* 0x000fe20003f04270 */
[----:B------:R-:W-:Y:S01]  /*13d0*/  IMAD R6, R19, c[0x0][0x290], RZ ;  /* 0x0000a40013067a24 */ /* 0x000fe200078e02ff */
[----:B------:R-:W-:Y:S01]  /*13e0*/  SHF.L.U32 R140, R140, 0x6, RZ ;  /* 0x000000068c8c7819 */ /* 0x000fe200000006ff */
[----:B------:R2:W-:Y:S02]  /*13f0*/  @P1 LDGSTS.E.BYPASS.LTC128B.128 [R71+0x9100], [R4.64], !P6 ;  /* 0x0910000004471fae */ /* 0x0005e4000f101d52 */
[----:B------:R-:W-:Y:S02]  /*1400*/  IMAD R6, R37, c[0x0][0x294], R6 ;  /* 0x0000a50025067a24 */ /* 0x000fe400078e0206 */
[----:B------:R2:W-:Y:S06]  /*1410*/  @P1 LDGSTS.E.BYPASS.LTC128B.128 [R71+0xc100], [R4.64+0x80], !P5 ;  /* 0x0c10008004471fae */ /* 0x0005ec000e901d52 */
[----:B------:R-:W-:Y:S01]  /*1420*/  @P0 IADD3 R3, P1, R8, R28, RZ ;  /* 0x0000001c08030210 */ /* 0x000fe20007f3e0ff */
[----:B------:R-:W-:-:S03]  /*1430*/  IMAD.MOV.U32 R8, RZ, RZ, R10 ;  /* 0x000000ffff087224 */ /* 0x000fc600078e000a */
[----:B------:R-:W-:Y:S02]  /*1440*/  @P0 IADD3.X R10, R24, R14, RZ, P1, !PT ;  /* 0x0000000e180a0210 */ /* 0x000fe40000ffe4ff */
[--C-:B--2---:R-:W-:Y:S01]  /*1450*/  @P2 SHF.R.S32.HI R5, RZ, 0x1f, R16.reuse ;  /* 0x0000001fff052819 */ /* 0x104fe20000011410 */
[----:B------:R-:W-:Y:S01]  /*1460*/  @P2 IMAD.MOV.U32 R4, RZ, RZ, R16 ;  /* 0x000000ffff042224 */ /* 0x000fe200078e0010 */
[----:B------:R-:W-:Y:S01]  /*1470*/  @!P2 MOV R4, R21 ;  /* 0x000000150004a202 */ /* 0x000fe20000000f00 */
[----:B------:R-:W-:Y:S01]  /*1480*/  @!P2 IMAD.MOV.U32 R5, RZ, RZ, R15 ;  /* 0x000000ffff05a224 */ /* 0x000fe200078e000f */
[----:B------:R-:W-:Y:S01]  /*1490*/  @P0 LEA R16, P1, R3, c[0x0][0x220], 0x1 ;  /* 0x0000880003100a11 */ /* 0x000fe200078208ff */
[----:B------:R-:W-:Y:S01]  /*14a0*/  IMAD.WIDE.U32 R14, R37, c[0x0][0x290], R32 ;  /* 0x0000a400250e7a25 */ /* 0x000fe200078e0020 */
[----:B------:R-:W-:Y:S02]  /*14b0*/  ISETP.GE.AND P2, PT, R26, c[0x0][0x27c], PT ;  /* 0x00009f001a007a0c */ /* 0x000fe40003f46270 */
[----:B------:R-:W-:Y:S01]  /*14c0*/  @P0 LEA.HI.X R17, R3, c[0x0][0x224], R10, 0x1, P1 ;  /* 0x0000890003110a11 */ /* 0x000fe200008f0c0a */
[----:B------:R-:W-:Y:S01]  /*14d0*/  IMAD.WIDE.U32 R10, R37, c[0x0][0x290], R26 ;  /* 0x0000a400250a7a25 */ /* 0x000fe200078e001a */
[----:B------:R-:W-:-:S02]  /*14e0*/  SEL R3, RZ, c[0x0][0x27c], !P2 ;  /* 0x00009f00ff037a07 */ /* 0x000fc40005000000 */
[----:B------:R-:W-:Y:S01]  /*14f0*/  ISETP.NE.AND P1, PT, R154, 0x1, PT ;  /* 0x000000019a00780c */ /* 0x000fe20003f25270 */
[----:B------:R-:W-:Y:S01]  /*1500*/  IMAD.IADD R21, R13, 0x1, R18 ;  /* 0x000000010d157824 */ /* 0x000fe200078e0212 */
[----:B------:R1:W-:Y:S01]  /*1510*/  @P0 LDGSTS.E.BYPASS.LTC128B.128 [R71+0xa100], [R16.64], !P6 ;  /* 0x0a10000010470fae */ /* 0x0003e2000f101d52 */
[C---:B------:R-:W-:Y:S02]  /*1520*/  IMAD.IADD R3, R26.reuse, 0x1, R3 ;  /* 0x000000011a037824 */ /* 0x040fe400078e0203 */
[----:B------:R-:W-:Y:S01]  /*1530*/  IMAD.WIDE.U32 R12, R37, c[0x0][0x280], R26 ;  /* 0x0000a000250c7a25 */ /* 0x000fe200078e001a */
[----:B------:R1:W-:Y:S01]  /*1540*/  @P0 LDGSTS.E.BYPASS.LTC128B.128 [R71+0xd100], [R16.64+0x80], !P5 ;  /* 0x0d10008010470fae */ /* 0x0003e2000e901d52 */
[----:B------:R-:W-:Y:S02]  /*1550*/  ISETP.GE.AND P5, PT, R26, c[0x0][0x1d4], PT ;  /* 0x000075001a007a0c */ /* 0x000fe40003fa6270 */
[----:B------:R-:W-:Y:S01]  /*1560*/  IMAD.IADD R19, R15, 0x1, R6 ;  /* 0x000000010f137824 */ /* 0x000fe200078e0206 */
[----:B------:R-:W0:Y:S01]  /*1570*/  LDGDEPBAR ;  /* 0x00000000000079af */ /* 0x000e220000000000 */
[----:B------:R-:W-:Y:S01]  /*1580*/  IMAD.IADD R11, R6, 0x1, R11 ;  /* 0x00000001060b7824 */ /* 0x000fe200078e020b */
[----:B------:R-:W-:Y:S01]  /*1590*/  SHF.R.S32.HI R6, RZ, 0x1f, R3 ;  /* 0x0000001fff067819 */ /* 0x000fe20000011403 */
[----:B------:R-:W-:Y:S01]  /*15a0*/  IMAD.IADD R15, R18, 0x1, R13 ;  /* 0x00000001120f7824 */ /* 0x000fe200078e020d */
[----:B------:R-:W-:Y:S01]  /*15b0*/  MOV R18, R14 ;  /* 0x0000000e00127202 */ /* 0x000fe20000000f00 */
[----:B------:R-:W-:Y:S01]  /*15c0*/  IMAD R13, R22, c[0x0][0x268], RZ ;  /* 0x00009a00160d7a24 */ /* 0x000fe200078e02ff */
[----:B------:R-:W-:Y:S01]  /*15d0*/  MOV R14, R12 ;  /* 0x0000000c000e7202 */ /* 0x000fe20000000f00 */
[----:B------:R-:W-:Y:S01]  /*15e0*/  IMAD R5, R5, c[0x0][0x2b0], RZ ;  /* 0x0000ac0005057a24 */ /* 0x000fe200078e02ff */
[-C--:B------:R-:W-:Y:S01]  /*15f0*/  LEA.HI R12, R6, R3.reuse, RZ, 0x6 ;  /* 0x00000003060c7211 */ /* 0x080fe200078f30ff */
[----:B------:R-:W-:Y:S01]  /*1600*/  IMAD R105, R94, c[0x0][0x26c], R13 ;  /* 0x00009b005e697a24 */ /* 0x000fe200078e020d */
[----:B------:R-:W-:Y:S01]  /*1610*/  LEA.HI R3, R6, R3, RZ, 0x3 ;  /* 0x0000000306037211 */ /* 0x000fe200078f18ff */
[----:B------:R-:W-:Y:S01]  /*1620*/  IMAD.WIDE.U32 R94, R94, c[0x0][0x268], R8 ;  /* 0x00009a005e5e7a25 */ /* 0x000fe200078e0008 */
[----:B------:R-:W-:-:S02]  /*1630*/  SHF.R.S32.HI R6, RZ, 0x6, R12 ;  /* 0x00000006ff067819 */ /* 0x000fc4000001140c */
[----:B------:R-:W-:Y:S01]  /*1640*/  LOP3.LUT R12, R115, 0x38, R3, 0xf8, !PT ;  /* 0x00000038730c7812 */ /* 0x000fe200078ef803 */
[----:B------:R-:W-:Y:S01]  /*1650*/  IMAD R5, R4, c[0x0][0x2b4], R5 ;  /* 0x0000ad0004057a24 */ /* 0x000fe200078e0205 */
[----:B------:R-:W-:Y:S01]  /*1660*/  SHF.R.S32.HI R13, RZ, 0x1f, R141 ;  /* 0x0000001fff0d7819 */ /* 0x000fe2000001148d */
[----:B------:R-:W-:Y:S01]  /*1670*/  IMAD R9, R6, 0x1800, R7 ;  /* 0x0000180006097824 */ /* 0x000fe200078e0207 */
[----:B------:R-:W-:Y:S01]  /*1680*/  LOP3.LUT R8, R12, R148, RZ, 0x3c, !PT ;  /* 0x000000940c087212 */ /* 0x000fe200078e3cff */
[----:B------:R-:W-:Y:S01]  /*1690*/  IMAD.WIDE.U32 R120, R4, c[0x0][0x2b0], RZ ;  /* 0x0000ac0004787a25 */ /* 0x000fe200078e00ff */
[----:B------:R-:W-:Y:S02]  /*16a0*/  SHF.R.S32.HI R12, RZ, 0x1f, R142 ;  /* 0x0000001fff0c7819 */ /* 0x000fe4000001148e */
[----:B------:R-:W-:Y:S01]  /*16b0*/  LEA.HI R13, R13, R141, RZ, 0x3 ;  /* 0x0000008d0d0d7211 */ /* 0x000fe200078f18ff */
[----:B------:R-:W-:Y:S01]  /*16c0*/  IMAD.IADD R25, R9, 0x1, R8 ;  /* 0x0000000109197824 */ /* 0x000fe200078e0208 */
[----:B------:R-:W-:Y:S01]  /*16d0*/  LEA.HI R12, R12, R142, RZ, 0x3 ;  /* 0x0000008e0c0c7211 */ /* 0x000fe200078f18ff */
[----:B------:R-:W-:Y:S01]  /*16e0*/  IMAD.SHL.U32 R8, R142, 0x40, RZ ;  /* 0x000000408e087824 */ /* 0x000fe200078e00ff */
[----:B------:R-:W-:Y:S01]  /*16f0*/  SHF.L.U32 R9, R141, 0x6, RZ ;  /* 0x000000068d097819 */ /* 0x000fe200000006ff */
[----:B------:R-:W-:Y:S01]  /*1700*/  IMAD.SHL.U32 R13, R13, 0x40, RZ ;  /* 0x000000400d0d7824 */ /* 0x000fe200078e00ff */
[----:B------:R-:W-:Y:S01]  /*1710*/  LOP3.LUT R92, R3, 0xfffffff8, RZ, 0xc0, !PT ;  /* 0xfffffff8035c7812 */ /* 0x000fe200078ec0ff */
[----:B------:R-:W-:Y:S01]  /*1720*/  IMAD.SHL.U32 R12, R12, 0x40, RZ ;  /* 0x000000400c0c7824 */ /* 0x000fe200078e00ff */
[----:B------:R-:W-:Y:S01]  /*1730*/  LOP3.LUT R114, R8, 0x1c0, RZ, 0xc0, !PT ;  /* 0x000001c008727812 */ /* 0x000fe200078ec0ff */
[----:B-1----:R-:W-:Y:S01]  /*1740*/  IMAD R16, R155, c[0x0][0x210], RZ ;  /* 0x000084009b107a24 */ /* 0x002fe200078e02ff */
[----:B------:R-:W-:Y:S01]  /*1750*/  LOP3.LUT R111, R9, 0x1c0, RZ, 0xc0, !PT ;  /* 0x000001c0096f7812 */ /* 0x000fe200078ec0ff */
[----:B-----5:R-:W-:Y:S01]  /*1760*/  IMAD.WIDE.U32 R98, R135, c[0x0][0x280], R14 ;  /* 0x0000a00087627a25 */ /* 0x020fe200078e000e */
[----:B------:R-:W-:-:S02]  /*1770*/  SHF.R.U32.HI R147, RZ, 0x3, R114 ;  /* 0x00000003ff937819 */ /* 0x000fc40000011672 */
[----:B------:R-:W-:Y:S01]  /*1780*/  LOP3.LUT R12, R12, 0xfffffe00, RZ, 0xc0, !PT ;  /* 0xfffffe000c0c7812 */ /* 0x000fe200078ec0ff */
[----:B------:R-:W-:Y:S01]  /*1790*/  IMAD R16, R30, c[0x0][0x214], R16 ;  /* 0x000085001e107a24 */ /* 0x000fe200078e0210 */
[----:B------:R-:W-:Y:S01]  /*17a0*/  LOP3.LUT R13, R13, 0xfffffe00, RZ, 0xc0, !PT ;  /* 0xfffffe000d0d7812 */ /* 0x000fe200078ec0ff */
[----:B------:R-:W-:Y:S01]  /*17b0*/  IMAD.WIDE.U32 R102, R135, c[0x0][0x280], R20 ;  /* 0x0000a00087667a25 */ /* 0x000fe200078e0014 */
[----:B------:R-:W-:Y:S02]  /*17c0*/  LOP3.LUT R8, R114, 0x38, R3, 0xf8, !PT ;  /* 0x0000003872087812 */ /* 0x000fe400078ef803 */
[----:B------:R-:W-:Y:S01]  /*17d0*/  SHF.R.U32.HI R146, RZ, 0x3, R111 ;  /* 0x00000003ff927819 */ /* 0x000fe2000001166f */
[----:B------:R-:W-:Y:S01]  /*17e0*/  IMAD R23, R6, 0x1800, R12 ;  /* 0x0000180006177824 */ /* 0x000fe200078e020c */
[----:B------:R-:W-:Y:S01]  /*17f0*/  LOP3.LUT R9, R111, 0x38, R3, 0xf8, !PT ;  /* 0x000000386f097812 */ /* 0x000fe200078ef803 */
[----:B------:R-:W-:Y:S01]  /*1800*/  IMAD.WIDE.U32 R100, R135, c[0x0][0x290], R18 ;  /* 0x0000a40087647a25 */ /* 0x000fe200078e0012 */
[----:B------:R-:W-:-:S02]  /*1810*/  LOP3.LUT R22, R8, R147, RZ, 0x3c, !PT ;  /* 0x0000009308167212 */ /* 0x000fc400078e3cff */
[----:B------:R-:W-:Y:S01]  /*1820*/  IADD3 R127, R121, R5, RZ ;  /* 0x00000005797f7210 */ /* 0x000fe20007ffe0ff */
[----:B------:R-:W-:Y:S01]  /*1830*/  IMAD R8, R6, 0x1800, R13 ;  /* 0x0000180006087824 */ /* 0x000fe200078e020d */
[----:B------:R-:W-:Y:S01]  /*1840*/  LOP3.LUT R6, R9, R146, RZ, 0x3c, !PT ;  /* 0x0000009209067212 */ /* 0x000fe200078e3cff */
[----:B------:R-:W-:Y:S01]  /*1850*/  IMAD R9, R155, c[0x0][0x1e8], RZ ;  /* 0x00007a009b097a24 */ /* 0x000fe200078e02ff */
[----:B------:R-:W-:Y:S01]  /*1860*/  IADD3 R23, R23, R22, RZ ;  /* 0x0000001617177210 */ /* 0x000fe20007ffe0ff */
[----:B------:R-:W-:Y:S01]  /*1870*/  IMAD.WIDE.U32 R96, R135, c[0x0][0x290], R10 ;  /* 0x0000a40087607a25 */ /* 0x000fe200078e000a */
[----:B------:R-:W-:Y:S02]  /*1880*/  SHF.R.S32.HI R68, RZ, 0x3, R3 ;  /* 0x00000003ff447819 */ /* 0x000fe40000011403 */
[----:B------:R-:W-:Y:S01]  /*1890*/  SHF.R.S32.HI R107, RZ, 0x1f, R92 ;  /* 0x0000001fff6b7819 */ /* 0x000fe2000001145c */
[----:B------:R-:W-:Y:S01]  /*18a0*/  IMAD.IADD R22, R8, 0x1, R6 ;  /* 0x0000000108167824 */ /* 0x000fe200078e0206 */
[----:B------:R-:W-:Y:S01]  /*18b0*/  SHF.R.S32.HI R6, RZ, 0x1f, R135 ;  /* 0x0000001fff067819 */ /* 0x000fe20000011487 */
[----:B------:R-:W-:Y:S01]  /*18c0*/  IMAD R9, R30, c[0x0][0x1ec], R9 ;  /* 0x00007b001e097a24 */ /* 0x000fe200078e0209 */
[----:B------:R-:W-:Y:S01]  /*18d0*/  SHF.L.U32 R126, R25, 0x1, RZ ;  /* 0x00000001197e7819 */ /* 0x000fe200000006ff */
[----:B------:R-:W-:Y:S01]  /*18e0*/  IMAD.IADD R130, R153, 0x1, R16 ;  /* 0x0000000199827824 */ /* 0x000fe200078e0210 */
[----:B------:R-:W-:Y:S01]  /*18f0*/  BAR.SYNC.DEFER_BLOCKING 0x0 ;  /* 0x0000000000007b1d */ /* 0x000fe20000010000 */
[C---:B------:R-:W-:Y:S01]  /*1900*/  IMAD R8, R6.reuse, c[0x0][0x280], RZ ;  /* 0x0000a00006087a24 */ /* 0x040fe200078e02ff */
[----:B------:R-:W-:Y:S01]  /*1910*/  IADD3 R129, R151, R9, RZ ;  /* 0x0000000997817210 */ /* 0x000fe20007ffe0ff */
[----:B------:R-:W-:Y:S01]  /*1920*/  IMAD R6, R6, c[0x0][0x290], RZ ;  /* 0x0000a40006067a24 */ /* 0x000fe200078e02ff */
[----:B------:R-:W-:Y:S01]  /*1930*/  ISETP.GE.AND P0, PT, R149, 0x1, PT ;  /* 0x000000019500780c */ /* 0x000fe20003f06270 */
[----:B------:R-:W-:-:S02]  /*1940*/  IMAD R8, R135, c[0x0][0x284], R8 ;  /* 0x0000a10087087a24 */ /* 0x000fc400078e0208 */
[----:B------:R-:W-:Y:S02]  /*1950*/  IMAD R6, R135, c[0x0][0x294], R6 ;  /* 0x0000a50087067a24 */ /* 0x000fe400078e0206 */
[----:B------:R-:W-:Y:S01]  /*1960*/  IMAD.IADD R105, R95, 0x1, R105 ;  /* 0x000000015f697824 */ /* 0x000fe200078e0269 */
[----:B------:R-:W-:Y:S01]  /*1970*/  IADD3 R108, R8, R99, RZ ;  /* 0x00000063086c7210 */ /* 0x000fe20007ffe0ff */
[----:B------:R-:W-:Y:S02]  /*1980*/  IMAD.IADD R110, R103, 0x1, R8 ;  /* 0x00000001676e7824 */ /* 0x000fe400078e0208 */
[----:B------:R-:W-:Y:S02]  /*1990*/  IMAD.IADD R109, R101, 0x1, R6 ;  /* 0x00000001656d7824 */ /* 0x000fe400078e0206 */
[----:B------:R-:W-:Y:S02]  /*19a0*/  IMAD.IADD R106, R6, 0x1, R97 ;  /* 0x00000001066a7824 */ /* 0x000fe400078e0261 */
[----:B------:R-:W-:-:S02]  /*19b0*/  IMAD.SHL.U32 R125, R23, 0x2, RZ ;  /* 0x00000002177d7824 */ /* 0x000fc400078e00ff */
[----:B------:R-:W-:Y:S02]  /*19c0*/  IMAD.SHL.U32 R124, R22, 0x2, RZ ;  /* 0x00000002167c7824 */ /* 0x000fe400078e00ff */
.L_x_354:
[----:B------:R-:W-:Y:S01]  /*19d0*/  IMAD R3, R41, 0x60, R0 ;  /* 0x0000006029037824 */ /* 0x000fe200078e0200 */
[----:B------:R-:W-:Y:S01]  /*19e0*/  ISETP.NE.AND P1, PT, R154, 0x1, PT ;  /* 0x000000019a00780c */ /* 0x000fe20003f25270 */
[----:B------:R-:W-:Y:S01]  /*19f0*/  IMAD.MOV.U32 R90, RZ, RZ, RZ ;  /* 0x000000ffff5a7224 */ /* 0x000fe200078e00ff */
[----:B------:R-:W-:Y:S04]  /*1a00*/  DEPBAR.LE SB0, 0x0 ;  /* 0x000080000000791a */ /* 0x000fe80000000000 */
[----:B---3--:R-:W-:Y:S01]  /*1a10*/  IMAD.IADD R4, R132, 0x1, R3 ;  /* 0x0000000184047824 */ /* 0x008fe200078e0203 */
[----:B------:R-:W-:Y:S01]  /*1a20*/  ISETP.GE.AND P0, PT, R3, R2, PT ;  /* 0x000000020300720c */ /* 0x000fe20003f06270 */
[----:B------:R-:W-:Y:S01]  /*1a30*/  BSSY B2, `(.L_x_320) ;  /* 0x00003fb000027945 */ /* 0x000fe20003800000 */
[----:B------:R-:W-:Y:S01]  /*1a40*/  ISETP.GE.AND P3, PT, R149, 0x1, PT ;  /* 0x000000019500780c */ /* 0x000fe20003f66270 */
[--C-:B------:R-:W-:Y:S01]  /*1a50*/  IMAD.MOV.U32 R3, RZ, RZ, R4.reuse ;  /* 0x000000ffff037224 */ /* 0x100fe200078e0004 */
[----:B------:R-:W-:Y:S02]  /*1a60*/  ISETP.GT.OR P0, PT, R0, 0x5f, P0 ;  /* 0x0000005f0000780c */ /* 0x000fe40000704670 */
[----:B------:R-:W-:Y:S05]  /*1a70*/  @P1 IMAD.HI.U32 R5, R4, c[0x0][0x2bc], RZ ;  /* 0x0000af0004051a27 */ /* 0x000fea00078e00ff */
[----:B------:R-:W-:Y:S06]  /*1a80*/  @P1 SHF.R.U32.HI R3, RZ, c[0x0][0x2c0], R5 ;  /* 0x0000b000ff031a19 */ /* 0x000fec0000011605 */
[C---:B------:R-:W-:Y:S04]  /*1a90*/  @!P0 IADD3 R5, P1, R3.reuse, R120, RZ ;  /* 0x0000007803058210 */ /* 0x040fe80007f3e0ff */
[----:B------:R-:W-:Y:S01]  /*1aa0*/  @!P0 LEA.HI.X.SX32 R6, R3, R127, 0x1, P1 ;  /* 0x0000007f03068211 */ /* 0x000fe200008f0eff */
[----:B------:R-:W-:Y:S01]  /*1ab0*/  IMAD.MOV R3, RZ, RZ, -R3 ;  /* 0x000000ffff037224 */ /* 0x000fe200078e0a03 */
[----:B------:R-:W-:Y:S03]  /*1ac0*/  @!P0 LEA R8, P1, R5, c[0x0][0x2a0], 0x2 ;  /* 0x0000a80005088a11 */ /* 0x000fe600078210ff */
[----:B------:R-:W-:Y:S01]  /*1ad0*/  IMAD R91, R3, c[0x0][0x2b8], R4 ;  /* 0x0000ae00035b7a24 */ /* 0x000fe200078e0204 */
[----:B------:R-:W-:Y:S03]  /*1ae0*/  @!P0 LEA.HI.X R9, R5, c[0x0][0x2a4], R6, 0x2, P1 ;  /* 0x0000a90005098a11 */ /* 0x000fe600008f1406 */
[----:B------:R-:W-:Y:S01]  /*1af0*/  IMAD.WIDE.U32 R4, R91, c[0x0][0x1e0], RZ ;  /* 0x000078005b047a25 */ /* 0x000fe200078e00ff */
[----:B------:R-:W-:Y:S01]  /*1b00*/  SHF.R.S32.HI R93, RZ, 0x1f, R91 ;  /* 0x0000001fff5d7819 */ /* 0x000fe2000001145b */
[----:B--2---:R-:W2:Y:S04]  /*1b10*/  @!P0 LDG.E R90, [R8.64] ;  /* 0x00000012085a8981 */ /* 0x004ea8000c1e1900 */
[----:B------:R-:W-:Y:S01]  /*1b20*/  IMAD R3, R93, c[0x0][0x1e0], RZ ;  /* 0x000078005d037a24 */ /* 0x000fe200078e02ff */
[----:B------:R-:W-:Y:S03]  /*1b30*/  BAR.SYNC.DEFER_BLOCKING 0x0 ;  /* 0x0000000000007b1d */ /* 0x000fe60000010000 */
[----:B------:R-:W-:Y:S04]  /*1b40*/  IMAD R3, R91, c[0x0][0x1e4], R3 ;  /* 0x000079005b037a24 */ /* 0x000fe800078e0203 */
        /* <DEDUP_REMOVED lines=9> */
[----:B-1----:R-:W-:-:S05]  /*1be0*/  @!P3 BRA `(.L_x_321) ;  /* 0x00003ad00000b947 */ /* 0x002fca0003800000 */
[C---:B------:R-:W-:Y:S01]  /*1bf0*/  IMAD R6, R41.reuse, UR5, RZ ;  /* 0x0000000529067c24 */ /* 0x040fe2000f8e02ff */
[----:B------:R-:W-:Y:S01]  /*1c00*/  ISETP.NE.AND P0, PT, RZ, UR4, PT ;  /* 0x00000004ff007c0c */ /* 0x000fe2000bf05270 */
[C---:B------:R-:W-:Y:S01]  /*1c10*/  IMAD R5, R41.reuse, UR6, RZ ;  /* 0x0000000629057c24 */ /* 0x040fe2000f8e02ff */
[----:B------:R-:W-:Y:S01]  /*1c20*/  SHF.R.S32.HI R4, RZ, 0x1f, R41 ;  /* 0x0000001fff047819 */ /* 0x000fe20000011429 */
[C---:B------:R-:W-:Y:S02]  /*1c30*/  IMAD R3, R41.reuse, -0x60, R2 ;  /* 0xffffffa029037824 */ /* 0x040fe400078e0202 */
[----:B------:R-:W-:Y:S03]  /*1c40*/  IMAD.WIDE.U32 R64, R41, UR20, RZ ;  /* 0x0000001429407c25 */ /* 0x000fe6000f8e00ff */
[----:B------:R-:W-:Y:S01]  /*1c50*/  IMNMX R74, R3, 0x60, PT ;  /* 0x00000060034a7817 */ /* 0x000fe20003800200 */
[C---:B------:R-:W-:Y:S02]  /*1c60*/  IMAD R6, R4.reuse, UR20, R6 ;  /* 0x0000001404067c24 */ /* 0x040fe4000f8e0206 */
[----:B------:R-:W-:Y:S02]  /*1c70*/  IMAD R4, R4, UR10, R5 ;  /* 0x0000000a04047c24 */ /* 0x000fe4000f8e0205 */
[----:B------:R-:W-:Y:S01]  /*1c80*/  IMAD.WIDE.U32 R66, R41, UR10, RZ ;  /* 0x0000000a29427c25 */ /* 0x000fe2000f8e00ff */
        /* <DEDUP_REMOVED lines=14> */
[----:B------:R-:W-:Y:S02]  /*1d70*/  CS2R R8, SRZ ;  /* 0x0000000000087805 */ /* 0x000fe4000001ff00 */
[----:B------:R-:W-:Y:S01]  /*1d80*/  IMAD.X R5, R34, 0x1, R110, P0 ;  /* 0x0000000122057824 */ /* 0x000fe200000e066e */
[----:B------:R-:W-:Y:S05]  /*1d90*/  IADD3 R4, P0, R100, R66, RZ ;  /* 0x0000004264047210 */ /* 0x000fea0007f1e0ff */
[----:B------:R-:W-:Y:S01]  /*1da0*/  IMAD.X R6, R36, 0x1, R109, P0 ;  /* 0x0000000124067824 */ /* 0x000fe200000e066d */
[C---:B------:R-:W-:Y:S04]  /*1db0*/  LEA R14, P0, R3.reuse, c[0x0][0x270], 0x1 ;  /* 0x00009c00030e7a11 */ /* 0x040fe800078008ff */
[----:B------:R-:W-:Y:S02]  /*1dc0*/  LEA.HI.X R15, R3, c[0x0][0x274], R5, 0x1, P0 ;  /* 0x00009d00030f7a11 */ /* 0x000fe400000f0c05 */
[C---:B------:R-:W-:Y:S04]  /*1dd0*/  LEA R10, P0, R4.reuse, c[0x0][0x288], 0x1 ;  /* 0x0000a200040a7a11 */ /* 0x040fe800078008ff */
[----:B------:R-:W-:Y:S02]  /*1de0*/  LEA.HI.X R11, R4, c[0x0][0x28c], R6, 0x1, P0 ;  /* 0x0000a300040b7a11 */ /* 0x000fe400000f0c06 */
[----:B------:R-:W-:Y:S01]  /*1df0*/  ISETP.GE.AND P0, PT, R32, c[0x0][0x27c], PT ;  /* 0x00009f0020007a0c */ /* 0x000fe20003f06270 */
[----:B------:R-:W-:Y:S11]  /*1e00*/  CS2R R4, SRZ ;  /* 0x0000000000047805 */ /* 0x000ff6000001ff00 */
[----:B------:R-:W-:Y:S01]  /*1e10*/  @!UPT UIADD3 URZ, URZ, URZ, URZ ;  /* 0x0000003f3f3ff290 */ /* 0x000fe2000fffe03f */
[----:B------:R1:W5:Y:S04]  /*1e20*/  @!P0 LDG.E.64 R38, [R14.64] ;  /* 0x000000120e268981 */ /* 0x000368000c1e1b00 */
[----:B------:R1:W5:Y:S01]  /*1e30*/  @!P0 LDG.E.64 R4, [R10.64] ;  /* 0x000000120a048981 */ /* 0x000362000c1e1b00 */
[----:B------:R-:W-:Y:S11]  /*1e40*/  ISETP.GE.AND P0, PT, R35, c[0x0][0x27c], PT ;  /* 0x00009f0023007a0c */ /* 0x000ff60003f06270 */
[----:B------:R-:W-:Y:S02]  /*1e50*/  @!UPT UIADD3 URZ, URZ, URZ, URZ ;  /* 0x0000003f3f3ff290 */ /* 0x000fe4000fffe03f */
[----:B------:R1:W5:Y:S04]  /*1e60*/  @!P0 LDG.E.64 R46, [R14.64+0x40] ;  /* 0x000040120e2e8981 */ /* 0x000368000c1e1b00 */
[----:B------:R1:W5:Y:S02]  /*1e70*/  @!P0 LDG.E.64 R8, [R10.64+0x40] ;  /* 0x000040120a088981 */ /* 0x000364000c1e1b00 */
.L_x_324:
[----:B------:R-:W-:Y:S05]  /*1e80*/  BSYNC B0 ;  /* 0x0000000000007941 */ /* 0x000fea0003800000 */
.L_x_323:
[----:B------:R-:W-:Y:S01]  /*1e90*/  ISETP.GE.AND P6, PT, R142, R74, PT ;  /* 0x0000004a8e00720c */ /* 0x000fe20003fc6270 */
[----:B-1---5:R-:W-:Y:S01]  /*1ea0*/  IMAD.MOV.U32 R11, RZ, RZ, R46 ;  /* 0x000000ffff0b7224 */ /* 0x022fe200078e002e */
[----:B------:R-:W-:Y:S01]  /*1eb0*/  BSSY B0, `(.L_x_325) ;  /* 0x0000025000007945 */ /* 0x000fe20003800000 */
[----:B------:R-:W-:Y:S01]  /*1ec0*/  IMAD.MOV.U32 R10, RZ, RZ, R47 ;  /* 0x000000ffff0a7224 */ /* 0x000fe200078e002f */
[----:B------:R-:W-:Y:S01]  /*1ed0*/  CS2R R48, SRZ ;  /* 0x0000000000307805 */ /* 0x000fe2000001ff00 */
[----:B------:R-:W-:Y:S01]  /*1ee0*/  IMAD.MOV.U32 R6, RZ, RZ, R38 ;  /* 0x000000ffff067224 */ /* 0x000fe200078e0026 */
[----:B------:R-:W-:Y:S01]  /*1ef0*/  CS2R R20, SRZ ;  /* 0x0000000000147805 */ /* 0x000fe2000001ff00 */
[----:B------:R-:W-:Y:S01]  /*1f00*/  IMAD.MOV.U32 R3, RZ, RZ, R39 ;  /* 0x000000ffff037224 */ /* 0x000fe200078e0027 */
[----:B------:R-:W-:Y:S01]  /*1f10*/  PRMT R45, R11, 0x5410, R10 ;  /* 0x000054100b2d7816 */ /* 0x000fe2000000000a */
[----:B------:R-:W-:Y:S01]  /*1f20*/  IMAD.MOV.U32 R10, RZ, RZ, R9 ;  /* 0x000000ffff0a7224 */ /* 0x000fe200078e0009 */
[----:B------:R-:W-:Y:S01]  /*1f30*/  PRMT R40, R6, 0x7610, R40 ;  /* 0x0000761006287816 */ /* 0x000fe20000000028 */
[----:B------:R-:W-:Y:S01]  /*1f40*/  IMAD.MOV.U32 R6, RZ, RZ, R4 ;  /* 0x000000ffff067224 */ /* 0x000fe200078e0004 */
[----:B------:R-:W-:Y:S01]  /*1f50*/  PRMT R43, R3, 0x7610, R43 ;  /* 0x00007610032b7816 */ /* 0x000fe2000000002b */
[----:B------:R-:W-:Y:S01]  /*1f60*/  CS2R R14, SRZ ;  /* 0x00000000000e7805 */ /* 0x000fe2000001ff00 */
[----:B------:R-:W-:Y:S02]  /*1f70*/  MOV R11, R8 ;  /* 0x00000008000b7202 */ /* 0x000fe40000000f00 */
[----:B------:R-:W-:Y:S02]  /*1f80*/  MOV R3, R5 ;  /* 0x0000000500037202 */ /* 0x000fe40000000f00 */
[----:B------:R-:W-:Y:S02]  /*1f90*/  PRMT R29, R11, 0x5410, R10 ;  /* 0x000054100b1d7816 */ /* 0x000fe4000000000a */
[----:B------:R-:W-:Y:S01]  /*1fa0*/  PRMT R28, R6, 0x5410, R3 ;  /* 0x00005410061c7816 */ /* 0x000fe20000000003 */
[----:B------:R-:W-:-:S05]  /*1fb0*/  @P6 BRA `(.L_x_326) ;  /* 0x0000014000006947 */ /* 0x000fca0003800000 */
[----:B------:R-:W-:Y:S01]  /*1fc0*/  IADD3 R3, P1, P0, R102, UR15, R64 ;  /* 0x0000000f66037c10 */ /* 0x000fe2000f83e040 */
[----:B------:R-:W-:Y:S01]  /*1fd0*/  CS2R R48, SRZ ;  /* 0x0000000000307805 */ /* 0x000fe2000001ff00 */
[----:B------:R-:W-:Y:S01]  /*1fe0*/  CS2R R14, SRZ ;  /* 0x00000000000e7805 */ /* 0x000fe2000001ff00 */
[----:B------:R-:W-:Y:S01]  /*1ff0*/  CS2R R50, SRZ ;  /* 0x0000000000327805 */ /* 0x000fe2000001ff00 */
[----:B------:R-:W-:Y:S01]  /*2000*/  IADD3.X R10, R110, UR14, R34, P1, P0 ;  /* 0x0000000e6e0a7c10 */ /* 0x000fe20008fe0422 */
[----:B------:R-:W-:Y:S01]  /*2010*/  CS2R R20, SRZ ;  /* 0x0000000000147805 */ /* 0x000fe2000001ff00 */
[----:B------:R-:W-:Y:S04]  /*2020*/  IADD3 R6, P1, P0, R100, UR16, R66 ;  /* 0x0000001064067c10 */ /* 0x000fe8000f83e042 */
[----:B------:R-:W-:Y:S02]  /*2030*/  IADD3.X R11, R109, UR9, R36, P1, P0 ;  /* 0x000000096d0b7c10 */ /* 0x000fe40008fe0424 */
        /* <DEDUP_REMOVED lines=12> */
.L_x_326:
[----:B------:R-:W-:Y:S05]  /*2100*/  BSYNC B0 ;  /* 0x0000000000007941 */ /* 0x000fea0003800000 */
.L_x_325:
[----:B------:R-:W-:Y:S01]  /*2110*/  ISETP.GE.AND P3, PT, R141, R74, PT ;  /* 0x0000004a8d00720c */ /* 0x000fe20003f66270 */
[----:B-1---5:R-:W-:Y:S01]  /*2120*/  IMAD.MOV.U32 R11, RZ, RZ, R50 ;  /* 0x000000ffff0b7224 */ /* 0x022fe200078e0032 */
[----:B------:R-:W-:Y:S01]  /*2130*/  MOV R6, R48 ;  /* 0x0000003000067202 */ /* 0x000fe20000000f00 */
        /* <DEDUP_REMOVED lines=13> */
[----:B------:R-:W-:Y:S02]  /*2210*/  PRMT R31, R11, 0x5410, R10 ;  /* 0x000054100b1f7816 */ /* 0x000fe4000000000a */
[----:B------:R-:W-:Y:S01]  /*2220*/  PRMT R30, R6, 0x5410, R3 ;  /* 0x00005410061e7816 */ /* 0x000fe20000000003 */
[----:B------:R-:W-:-:S05]  /*2230*/  @P3 BRA `(.L_x_328) ;  /* 0x0000012000003947 */ /* 0x000fca0003800000 */
[----:B------:R-:W-:Y:S01]  /*2240*/  IADD3 R64, P1, P0, R102, UR13, R64 ;  /* 0x0000000d66407c10 */ /* 0x000fe2000f83e040 */
[----:B------:R-:W-:Y:S01]  /*2250*/  CS2R R54, SRZ ;  /* 0x0000000000367805 */ /* 0x000fe2000001ff00 */
[----:B------:R-:W-:Y:S02]  /*2260*/  CS2R R24, SRZ ;  /* 0x0000000000187805 */ /* 0x000fe4000001ff00 */
[----:B------:R-:W-:Y:S02]  /*2270*/  IADD3.X R34, R110, UR12, R34, P1, P0 ;  /* 0x0000000c6e227c10 */ /* 0x000fe40008fe0422 */
        /* <DEDUP_REMOVED lines=14> */
.L_x_328:
[----:B------:R-:W-:Y:S05]  /*2360*/  BSYNC B0 ;  /* 0x0000000000007941 */ /* 0x000fea0003800000 */
.L_x_327:
[----:B-----5:R-:W-:Y:S01]  /*2370*/  MOV R6, R52 ;  /* 0x0000003400067202 */ /* 0x020fe20000000f00 */
[----:B------:R2:W3:Y:S01]  /*2380*/  SHFL.IDX PT, R64, R86, RZ, 0x181f ;  /* 0x00181fff56407589 */ /* 0x0004e200000e0000 */
[----:B-1----:R-:W-:Y:S01]  /*2390*/  IMAD.MOV.U32 R11, RZ, RZ, R54 ;  /* 0x000000ffff0b7224 */ /* 0x002fe200078e0036 */
[----:B------:R-:W-:Y:S01]  /*23a0*/  BSSY B1, `(.L_x_329) ;  /* 0x000007f000017945 */ /* 0x000fe20003800000 */
[----:B------:R-:W-:Y:S02]  /*23b0*/  IMAD.MOV.U32 R10, RZ, RZ, R55 ;  /* 0x000000ffff0a7224 */ /* 0x000fe400078e0037 */
[----:B------:R-:W-:Y:S01]  /*23c0*/  IMAD.MOV.U32 R3, RZ, RZ, R53 ;  /* 0x000000ffff037224 */ /* 0x000fe200078e0035 */
[----:B------:R2:W1:Y:S02]  /*23d0*/  SHFL.IDX PT, R63, R87, RZ, 0x181f ;  /* 0x00181fff573f7589 */ /* 0x00046400000e0000 */
        /* <DEDUP_REMOVED lines=11> */
[C---:B-1----:R-:W-:Y:S01]  /*2490*/  LEA R60, P0, R26.reuse, R63, 0x1 ;  /* 0x0000003f1a3c7211 */ /* 0x042fe200078008ff */
[----:B------:R-:W1:Y:S03]  /*24a0*/  LDS.128 R16, [R71+0x8100] ;  /* 0x0081000047107984 */ /* 0x000e660000000c00 */
[----:B---3--:R-:W-:Y:S02]  /*24b0*/  LEA.HI.X R61, R26, R64, R27, 0x1, P0 ;  /* 0x000000401a3d7211 */ /* 0x008fe400000f0c1b */
[----:B------:R-:W-:Y:S11]  /*24c0*/  ISETP.GE.AND P0, PT, R32, c[0x0][0x27c], PT ;  /* 0x00009f0020007a0c */ /* 0x000ff60003f06270 */
[----:B------:R-:W-:Y:S02]  /*24d0*/  @!UPT UIADD3 URZ, URZ, URZ, URZ ;  /* 0x0000003f3f3ff290 */ /* 0x000fe4000fffe03f */
[----:B------:R-:W-:Y:S01]  /*24e0*/  @!P0 HADD2.F32 R3, -RZ, R28.H0_H0 ;  /* 0x2000001cff038230 */ /* 0x000fe20000004100 */
[--C-:B------:R-:W-:Y:S02]  /*24f0*/  @!P0 SHF.R.U64 R10, R4, 0x10, R5.reuse ;  /* 0x00000010040a8819 */ /* 0x100fe40000001205 */
[----:B------:R-:W-:Y:S02]  /*2500*/  @!P0 SHF.R.U32.HI R11, RZ, 0x10, R5 ;  /* 0x00000010ff0b8819 */ /* 0x000fe40000011605 */
[--C-:B------:R-:W-:Y:S02]  /*2510*/  @!P0 SHF.R.U64 R42, R38, 0x10, R39.reuse ;  /* 0x00000010262a8819 */ /* 0x100fe40000001227 */
[----:B------:R-:W-:Y:S01]  /*2520*/  @!P0 SHF.R.U32.HI R44, RZ, 0x10, R39 ;  /* 0x00000010ff2c8819 */ /* 0x000fe20000011627 */
[----:B------:R-:W-:Y:S02]  /*2530*/  @!P0 HADD2.F32 R39, -RZ, R40.H0_H0 ;  /* 0x20000028ff278230 */ /* 0x000fe40000004100 */
[----:B------:R-:W-:Y:S02]  /*2540*/  @!P0 HADD2.F32 R42, -RZ, R42.H0_H0 ;  /* 0x2000002aff2a8230 */ /* 0x000fe40000004100 */
[----:B------:R-:W-:Y:S01]  /*2550*/  @!P0 HADD2.F32 R44, -RZ, R44.H0_H0 ;  /* 0x2000002cff2c8230 */ /* 0x000fe20000004100 */
[----:B-1----:R-:W-:Y:S02]  /*2560*/  @!P0 MOV R6, R16 ;  /* 0x0000001000068202 */ /* 0x002fe40000000f00 */
[----:B------:R-:W-:Y:S03]  /*2570*/  @!P0 MOV R5, R17 ;  /* 0x0000001100058202 */ /* 0x000fe60000000f00 */
[--C-:B------:R-:W-:Y:S02]  /*2580*/  @!P0 HADD2.F32 R38, -RZ, R6.reuse.H1_H1 ;  /* 0x30000006ff268230 */ /* 0x100fe40000004100 */
[----:B------:R-:W-:Y:S02]  /*2590*/  @!P0 HADD2.F32 R4, -RZ, R6.H0_H0 ;  /* 0x20000006ff048230 */ /* 0x000fe40000004100 */
[----:B------:R-:W-:Y:S01]  /*25a0*/  @!P0 HADD2.F32 R6, -RZ, R10.H0_H0 ;  /* 0x2000000aff068230 */ /* 0x000fe20000004100 */
[-C--:B------:R-:W-:Y:S01]  /*25b0*/  @!P0 FMUL.FTZ R62, R38, R3.reuse ;  /* 0x00000003263e8220 */ /* 0x080fe20000410000 */
[--C-:B------:R-:W-:Y:S01]  /*25c0*/  @!P0 HADD2.F32 R40, -RZ, R5.reuse.H1_H1 ;  /* 0x30000005ff288230 */ /* 0x100fe20000004100 */
[C---:B------:R-:W-:Y:S01]  /*25d0*/  @!P0 FMUL.FTZ R3, R4.reuse, R3 ;  /* 0x0000000304038220 */ /* 0x040fe20000410000 */
[----:B------:R-:W-:Y:S01]  /*25e0*/  @!P0 HADD2.F32 R5, -RZ, R5.H0_H0 ;  /* 0x20000005ff058230 */ /* 0x000fe20000004100 */
[----:B------:R-:W-:Y:S01]  /*25f0*/  @!P0 FFMA.FTZ R66, R4, R39, -R62 ;  /* 0x0000002704428223 */ /* 0x000fe2000001083e */
[----:B------:R-:W-:Y:S01]  /*2600*/  @!P0 MOV R10, R18 ;  /* 0x00000012000a8202 */ /* 0x000fe20000000f00 */
[-C--:B------:R-:W-:Y:S02]  /*2610*/  @!P0 FMUL.FTZ R62, R40, R6.reuse ;  /* 0x00000006283e8220 */ /* 0x080fe40000410000 */
[C---:B------:R-:W-:Y:S01]  /*2620*/  @!P0 FMUL.FTZ R4, R5.reuse, R6 ;  /* 0x0000000605048220 */ /* 0x040fe20000410000 */
[----:B------:R-:W-:Y:S01]  /*2630*/  @!P0 MOV R6, R19 ;  /* 0x0000001300068202 */ /* 0x000fe20000000f00 */
[----:B------:R-:W-:Y:S01]  /*2640*/  @!P0 FFMA.FTZ R3, R38, R39, R3 ;  /* 0x0000002726038223 */ /* 0x000fe20000010003 */
[----:B------:R-:W-:Y:S01]  /*2650*/  @!P0 HADD2.F32 R38, -RZ, R10.H1_H1 ;  /* 0x3000000aff268230 */ /* 0x000fe20000004100 */
[-C--:B------:R-:W-:Y:S01]  /*2660*/  @!P0 FFMA.FTZ R65, R5, R42.reuse, -R62 ;  /* 0x0000002a05418223 */ /* 0x080fe2000001083e */
[----:B------:R-:W-:Y:S01]  /*2670*/  @!P0 HADD2.F32 R5, -RZ, R28.H1_H1 ;  /* 0x3000001cff058230 */ /* 0x000fe20000004100 */
[----:B------:R-:W-:Y:S01]  /*2680*/  @!P0 FFMA.FTZ R4, R40, R42, R4 ;  /* 0x0000002a28048223 */ /* 0x000fe20000010004 */
[----:B------:R-:W-:Y:S01]  /*2690*/  @!P0 F2FP.PACK_AB R3, R3, R66 ;  /* 0x000000420303823e */ /* 0x000fe200000000ff */
[----:B------:R-:W-:Y:S02]  /*26a0*/  @!P0 HADD2.F32 R28, -RZ, R11.H0_H0 ;  /* 0x2000000bff1c8230 */ /* 0x000fe40000004100 */
[----:B------:R-:W-:Y:S01]  /*26b0*/  @!P0 HADD2.F32 R11, -RZ, R10.H0_H0 ;  /* 0x2000000aff0b8230 */ /* 0x000fe20000004100 */
[----:B------:R-:W-:Y:S01]  /*26c0*/  @!P0 F2FP.PACK_AB R4, R4, R65 ;  /* 0x000000410404823e */ /* 0x000fe200000000ff */
[----:B------:R-:W-:Y:S01]  /*26d0*/  @!P0 HADD2.F32 R39, -RZ, R43.H0_H0 ;  /* 0x2000002bff278230 */ /* 0x000fe20000004100 */
[----:B------:R-:W-:Y:S01]  /*26e0*/  @!P0 MOV R16, R3 ;  /* 0x0000000300108202 */ /* 0x000fe20000000f00 */
[--C-:B------:R-:W-:Y:S01]  /*26f0*/  @!P0 HADD2.F32 R43, -RZ, R6.reuse.H1_H1 ;  /* 0x30000006ff2b8230 */ /* 0x100fe20000004100 */
[----:B------:R-:W-:Y:S01]  /*2700*/  @!P0 MOV R17, R4 ;  /* 0x0000000400118202 */ /* 0x000fe20000000f00 */
[----:B------:R-:W-:Y:S01]  /*2710*/  @!P0 HADD2.F32 R10, -RZ, R6.H0_H0 ;  /* 0x20000006ff0a8230 */ /* 0x000fe20000004100 */
[-C--:B------:R-:W-:Y:S02]  /*2720*/  @!P0 FMUL.FTZ R6, R38, R5.reuse ;  /* 0x0000000526068220 */ /* 0x080fe40000410000 */
[----:B------:R-:W-:Y:S02]  /*2730*/  @!P0 FMUL.FTZ R5, R11, R5 ;  /* 0x000000050b058220 */ /* 0x000fe40000410000 */
[-C--:B------:R-:W-:Y:S02]  /*2740*/  @!P0 FMUL.FTZ R62, R43, R28.reuse ;  /* 0x0000001c2b3e8220 */ /* 0x080fe40000410000 */
        /* <DEDUP_REMOVED lines=10> */
.L_x_332:
[----:B------:R-:W-:Y:S05]  /*27f0*/  BSYNC B0 ;  /* 0x0000000000007941 */ /* 0x000fea0003800000 */
.L_x_331:
[----:B------:R-:W-:Y:S11]  /*2800*/  ISETP.GE.AND P0, PT, R88, c[0x0][0x1d4], PT ;  /* 0x0000750058007a0c */ /* 0x000ff60003f06270 */
[----:B------:R-:W-:Y:S02]  /*2810*/  @!UPT UIADD3 URZ, URZ, URZ, URZ ;  /* 0x0000003f3f3ff290 */ /* 0x000fe4000fffe03f */
[----:B------:R-:W-:-:S05]  /*2820*/  @P0 BRA `(.L_x_330) ;  /* 0x0000036000000947 */ /* 0x000fca0003800000 */
[C---:B-1----:R-:W-:Y:S01]  /*2830*/  LEA R42, P0, R82.reuse, R63, 0x1 ;  /* 0x0000003f522a7211 */ /* 0x042fe200078008ff */
[----:B------:R-:W1:Y:S03]  /*2840*/  LDS.128 R16, [R71+0xb100] ;  /* 0x00b1000047107984 */ /* 0x000e660000000c00 */
[----:B---3--:R-:W-:Y:S02]  /*2850*/  LEA.HI.X R43, R82, R64, R89, 0x1, P0 ;  /* 0x00000040522b7211 */ /* 0x008fe400000f0c59 */
[----:B------:R-:W-:Y:S11]  /*2860*/  ISETP.GE.AND P0, PT, R35, c[0x0][0x27c], PT ;  /* 0x00009f0023007a0c */ /* 0x000ff60003f06270 */
[----:B------:R-:W-:Y:S02]  /*2870*/  @!UPT UIADD3 URZ, URZ, URZ, URZ ;  /* 0x0000003f3f3ff290 */ /* 0x000fe4000fffe03f */
[----:B------:R-:W-:Y:S01]  /*2880*/  @!P0 HADD2.F32 R3, -RZ, R29.H0_H0 ;  /* 0x2000001dff038230 */ /* 0x000fe20000004100 */
[----:B------:R-:W-:Y:S01]  /*2890*/  @!P0 SHF.R.U64 R6, R8, 0x10, R9 ;  /* 0x0000001008068819 */ /* 0x000fe20000001209 */
[----:B------:R-:W-:Y:S01]  /*28a0*/  @!P0 HADD2.F32 R10, -RZ, R45.H0_H0 ;  /* 0x2000002dff0a8230 */ /* 0x000fe20000004100 */
[--C-:B------:R-:W-:Y:S02]  /*28b0*/  @!P0 SHF.R.U64 R28, R46, 0x10, R47.reuse ;  /* 0x000000102e1c8819 */ /* 0x100fe4000000122f */
[----:B------:R-:W-:Y:S01]  /*28c0*/  @!P0 SHF.R.U32.HI R40, RZ, 0x10, R47 ;  /* 0x00000010ff288819 */ /* 0x000fe2000001162f */
[----:B------:R-:W-:Y:S01]  /*28d0*/  @!P0 HADD2.F32 R6, -RZ, R6.H0_H0 ;  /* 0x20000006ff068230 */ /* 0x000fe20000004100 */
[----:B------:R-:W-:Y:S01]  /*28e0*/  @!P0 SHF.R.U32.HI R9, RZ, 0x10, R9 ;  /* 0x00000010ff098819 */ /* 0x000fe20000011609 */
[----:B------:R-:W-:Y:S02]  /*28f0*/  @!P0 HADD2.F32 R28, -RZ, R28.H0_H0 ;  /* 0x2000001cff1c8230 */ /* 0x000fe40000004100 */
[----:B------:R-:W-:Y:S01]  /*2900*/  @!P0 HADD2.F32 R40, -RZ, R40.H0_H0 ;  /* 0x20000028ff288230 */ /* 0x000fe20000004100 */
[----:B-1----:R-:W-:Y:S02]  /*2910*/  @!P0 MOV R4, R16 ;  /* 0x0000001000048202 */ /* 0x002fe40000000f00 */
[----:B------:R-:W-:Y:S03]  /*2920*/  @!P0 MOV R5, R17 ;  /* 0x0000001100058202 */ /* 0x000fe60000000f00 */
[--C-:B------:R-:W-:Y:S02]  /*2930*/  @!P0 HADD2.F32 R8, -RZ, R4.reuse.H1_H1 ;  /* 0x30000004ff088230 */ /* 0x100fe40000004100 */
[----:B------:R-:W-:Y:S02]  /*2940*/  @!P0 HADD2.F32 R4, -RZ, R4.H0_H0 ;  /* 0x20000004ff048230 */ /* 0x000fe40000004100 */
[--C-:B------:R-:W-:Y:S01]  /*2950*/  @!P0 HADD2.F32 R11, -RZ, R5.reuse.H1_H1 ;  /* 0x30000005ff0b8230 */ /* 0x100fe20000004100 */
[-C--:B------:R-:W-:Y:S01]  /*2960*/  @!P0 FMUL.FTZ R38, R8, R3.reuse ;  /* 0x0000000308268220 */ /* 0x080fe20000410000 */
[----:B------:R-:W-:Y:S01]  /*2970*/  @!P0 HADD2.F32 R5, -RZ, R5.H0_H0 ;  /* 0x20000005ff058230 */ /* 0x000fe20000004100 */
[C---:B------:R-:W-:Y:S02]  /*2980*/  @!P0 FMUL.FTZ R3, R4.reuse, R3 ;  /* 0x0000000304038220 */ /* 0x040fe40000410000 */
[-C--:B------:R-:W-:Y:S02]  /*2990*/  @!P0 FFMA.FTZ R47, R4, R10.reuse, -R38 ;  /* 0x0000000a042f8223 */ /* 0x080fe40000010826 */
[----:B------:R-:W-:Y:S01]  /*29a0*/  @!P0 FFMA.FTZ R3, R8, R10, R3 ;  /* 0x0000000a08038223 */ /* 0x000fe20000010003 */
[----:B------:R-:W-:Y:S01]  /*29b0*/  @!P0 MOV R8, R18 ;  /* 0x0000001200088202 */ /* 0x000fe20000000f00 */
[-C--:B------:R-:W-:Y:S01]  /*29c0*/  @!P0 FMUL.FTZ R38, R11, R6.reuse ;  /* 0x000000060b268220 */ /* 0x080fe20000410000 */
[----:B------:R-:W-:Y:S01]  /*29d0*/  @!P0 HADD2.F32 R10, -RZ, R9.H0_H0 ;  /* 0x20000009ff0a8230 */ /* 0x000fe20000004100 */
[C---:B------:R-:W-:Y:S01]  /*29e0*/  @!P0 FMUL.FTZ R4, R5.reuse, R6 ;  /* 0x0000000605048220 */ /* 0x040fe20000410000 */
[----:B------:R-:W-:Y:S01]  /*29f0*/  @!P0 MOV R6, R19 ;  /* 0x0000001300068202 */ /* 0x000fe20000000f00 */
[-C--:B------:R-:W-:Y:S01]  /*2a00*/  @!P0 FFMA.FTZ R46, R5, R28.reuse, -R38 ;  /* 0x0000001c052e8223 */ /* 0x080fe20000010826 */
[----:B------:R-:W-:Y:S01]  /*2a10*/  @!P0 HADD2.F32 R5, -RZ, R29.H1_H1 ;  /* 0x3000001dff058230 */ /* 0x000fe20000004100 */
[----:B------:R-:W-:Y:S01]  /*2a20*/  @!P0 FFMA.FTZ R4, R11, R28, R4 ;  /* 0x0000001c0b048223 */ /* 0x000fe20000010004 */
[----:B------:R-:W-:Y:S01]  /*2a30*/  @!P0 F2FP.PACK_AB R3, R3, R47 ;  /* 0x0000002f0303823e */ /* 0x000fe200000000ff */
[--C-:B------:R-:W-:Y:S02]  /*2a40*/  @!P0 HADD2.F32 R29, -RZ, R8.reuse.H1_H1 ;  /* 0x30000008ff1d8230 */ /* 0x100fe40000004100 */
[----:B------:R-:W-:Y:S01]  /*2a50*/  @!P0 HADD2.F32 R9, -RZ, R8.H0_H0 ;  /* 0x20000008ff098230 */ /* 0x000fe20000004100 */
[----:B------:R-:W-:Y:S01]  /*2a60*/  @!P0 F2FP.PACK_AB R4, R4, R46 ;  /* 0x0000002e0404823e */ /* 0x000fe200000000ff */
[----:B------:R-:W-:Y:S01]  /*2a70*/  @!P0 HADD2.F32 R38, -RZ, R45.H1_H1 ;  /* 0x3000002dff268230 */ /* 0x000fe20000004100 */
[----:B------:R-:W-:Y:S01]  /*2a80*/  @!P0 MOV R16, R3 ;  /* 0x0000000300108202 */ /* 0x000fe20000000f00 */
[--C-:B------:R-:W-:Y:S01]  /*2a90*/  @!P0 HADD2.F32 R39, -RZ, R6.reuse.H1_H1 ;  /* 0x30000006ff278230 */ /* 0x100fe20000004100 */
[----:B------:R-:W-:Y:S01]  /*2aa0*/  @!P0 MOV R17, R4 ;  /* 0x0000000400118202 */ /* 0x000fe20000000f00 */
[----:B------:R-:W-:Y:S01]  /*2ab0*/  @!P0 HADD2.F32 R8, -RZ, R6.H0_H0 ;  /* 0x20000006ff088230 */ /* 0x000fe20000004100 */
[-C--:B------:R-:W-:Y:S02]  /*2ac0*/  @!P0 FMUL.FTZ R6, R29, R5.reuse ;  /* 0x000000051d068220 */ /* 0x080fe40000410000 */
[----:B------:R-:W-:Y:S02]  /*2ad0*/  @!P0 FMUL.FTZ R5, R9, R5 ;  /* 0x0000000509058220 */ /* 0x000fe40000410000 */
[----:B------:R-:W-:Y:S02]  /*2ae0*/  @!P0 FMUL.FTZ R44, R39, R10 ;  /* 0x0000000a272c8220 */ /* 0x000fe40000410000 */
        /* <DEDUP_REMOVED lines=10> */
.L_x_330:
[----:B------:R-:W-:Y:S05]  /*2b90*/  BSYNC B1 ;  /* 0x0000000000017941 */ /* 0x000fea0003800000 */
.L_x_329:
[----:B-1----:R1:W4:Y:S01]  /*2ba0*/  SHFL.IDX PT, R43, R86, 0x1, 0x181f ;  /* 0x00381f00562b7f89 */ /* 0x00232200000e0000 */
[----:B------:R-:W-:Y:S03]  /*2bb0*/  BSSY B1, `(.L_x_333) ;  /* 0x0000075000017945 */ /* 0x000fe60003800000 */
[----:B------:R1:W2:Y:S01]  /*2bc0*/  SHFL.IDX PT, R42, R87, 0x1, 0x181f ;  /* 0x00381f00572a7f89 */ /* 0x0002a200000e0000 */
[----:B------:R-:W-:-:S05]  /*2bd0*/  @P6 BRA `(.L_x_334) ;  /* 0x0000072000006947 */ /* 0x000fca0003800000 */
[----:B------:R-:W-:Y:S01]  /*2be0*/  BSSY B0, `(.L_x_335) ;  /* 0x0000038000007945 */ /* 0x000fe20003800000 */
[----:B------:R-:W-:-:S05]  /*2bf0*/  @P5 BRA `(.L_x_336) ;  /* 0x0000036000005947 */ /* 0x000fca0003800000 */
[C---:B--2---:R-:W-:Y:S01]  /*2c00*/  LEA R38, P0, R26.reuse, R42, 0x1 ;  /* 0x0000002a1a267211 */ /* 0x044fe200078008ff */
[----:B------:R-:W2:Y:S03]  /*2c10*/  LDS.128 R8, [R71+0x9100] ;  /* 0x0091000047087984 */ /* 0x000ea60000000c00 */
[----:B----4-:R-:W-:Y:S02]  /*2c20*/  LEA.HI.X R39, R26, R43, R27, 0x1, P0 ;  /* 0x0000002b1a277211 */ /* 0x010fe400000f0c1b */
[----:B------:R-:W-:Y:S11]  /*2c30*/  ISETP.GE.AND P0, PT, R32, c[0x0][0x27c], PT ;  /* 0x00009f0020007a0c */ /* 0x000ff60003f06270 */
[----:B------:R-:W-:Y:S02]  /*2c40*/  @!UPT UIADD3 URZ, URZ, URZ, URZ ;  /* 0x0000003f3f3ff290 */ /* 0x000fe4000fffe03f */
[----:B------:R-:W-:Y:S01]  /*2c50*/  @!P0 HADD2.F32 R3, -RZ, R30.H0_H0 ;  /* 0x2000001eff038230 */ /* 0x000fe20000004100 */
[----:B------:R-:W-:Y:S01]  /*2c60*/  @!P0 SHF.R.U64 R6, R14, 0x10, R15 ;  /* 0x000000100e068819 */ /* 0x000fe2000000120f */
[--C-:B------:R-:W-:Y:S01]  /*2c70*/  @!P0 HADD2.F32 R16, -RZ, R56.reuse.H0_H0 ;  /* 0x20000038ff108230 */ /* 0x100fe20000004100 */
[----:B------:R-:W-:Y:S01]  /*2c80*/  @!P0 SHF.R.U64 R18, R48, 0x10, R49 ;  /* 0x0000001030128819 */ /* 0x000fe20000001231 */
[----:B------:R-:W-:Y:S01]  /*2c90*/  @!P0 HADD2.F32 R28, -RZ, R56.H1_H1 ;  /* 0x30000038ff1c8230 */ /* 0x000fe20000004100 */
[----:B------:R-:W-:Y:S01]  /*2ca0*/  @!P0 SHF.R.U32.HI R15, RZ, 0x10, R15 ;  /* 0x00000010ff0f8819 */ /* 0x000fe2000001160f */
[----:B------:R-:W-:Y:S01]  /*2cb0*/  @!P0 HADD2.F32 R6, -RZ, R6.H0_H0 ;  /* 0x20000006ff068230 */ /* 0x000fe20000004100 */
[----:B------:R-:W-:Y:S01]  /*2cc0*/  @!P0 SHF.R.U32.HI R48, RZ, 0x10, R49 ;  /* 0x00000010ff308819 */ /* 0x000fe20000011631 */
[----:B------:R-:W-:Y:S01]  /*2cd0*/  @!P0 HADD2.F32 R18, -RZ, R18.H0_H0 ;  /* 0x20000012ff128230 */ /* 0x000fe20000004100 */
[----:B--2---:R-:W-:Y:S02]  /*2ce0*/  @!P0 MOV R4, R8 ;  /* 0x0000000800048202 */ /* 0x004fe40000000f00 */
        /* <DEDUP_REMOVED lines=18> */
[----:B------:R-:W-:Y:S02]  /*2e10*/  @!P0 HADD2.F32 R5, -RZ, R30.H1_H1 ;  /* 0x3000001eff058230 */ /* 0x000fe40000004100 */
[----:B------:R-:W-:Y:S01]  /*2e20*/  @!P0 HADD2.F32 R15, -RZ, R14.H0_H0 ;  /* 0x2000000eff0f8230 */ /* 0x000fe20000004100 */
[----:B------:R-:W-:Y:S01]  /*2e30*/  @!P0 F2FP.PACK_AB R4, R4, R44 ;  /* 0x0000002c0404823e */ /* 0x000fe200000000ff */
[--C-:B------:R-:W-:Y:S01]  /*2e40*/  @!P0 HADD2.F32 R29, -RZ, R6.reuse.H1_H1 ;  /* 0x30000006ff1d8230 */ /* 0x100fe20000004100 */
[----:B------:R-:W-:Y:S01]  /*2e50*/  @!P0 MOV R8, R3 ;  /* 0x0000000300088202 */ /* 0x000fe20000000f00 */
[----:B------:R-:W-:Y:S01]  /*2e60*/  @!P0 HADD2.F32 R14, -RZ, R6.H0_H0 ;  /* 0x20000006ff0e8230 */ /* 0x000fe20000004100 */
[-C--:B------:R-:W-:Y:S01]  /*2e70*/  @!P0 FMUL.FTZ R6, R19, R5.reuse ;  /* 0x0000000513068220 */ /* 0x080fe20000410000 */
[----:B------:R-:W-:Y:S01]  /*2e80*/  @!P0 MOV R9, R4 ;  /* 0x0000000400098202 */ /* 0x000fe20000000f00 */
[----:B------:R-:W-:Y:S01]  /*2e90*/  @!P0 FMUL.FTZ R5, R15, R5 ;  /* 0x000000050f058220 */ /* 0x000fe20000410000 */
[----:B------:R-:W-:Y:S01]  /*2ea0*/  @!P0 HADD2.F32 R30, -RZ, R48.H0_H0 ;  /* 0x20000030ff1e8230 */ /* 0x000fe20000004100 */
        /* <DEDUP_REMOVED lines=11> */
.L_x_336:
[----:B------:R-:W-:Y:S05]  /*2f60*/  BSYNC B0 ;  /* 0x0000000000007941 */ /* 0x000fea0003800000 */
.L_x_335:
[----:B------:R-:W-:Y:S11]  /*2f70*/  ISETP.GE.AND P0, PT, R88, c[0x0][0x1d4], PT ;  /* 0x0000750058007a0c */ /* 0x000ff60003f06270 */
[----:B------:R-:W-:Y:S02]  /*2f80*/  @!UPT UIADD3 URZ, URZ, URZ, URZ ;  /* 0x0000003f3f3ff290 */ /* 0x000fe4000fffe03f */
        /* <DEDUP_REMOVED lines=28> */
[CC--:B------:R-:W-:Y:S02]  /*3150*/  @!P0 FMUL.FTZ R18, R16.reuse, R6.reuse ;  /* 0x0000000610128220 */ /* 0x0c0fe40000410000 */
[C---:B------:R-:W-:Y:S01]  /*3160*/  @!P0 FMUL.FTZ R4, R5.reuse, R6 ;  /* 0x0000000605048220 */ /* 0x040fe20000410000 */
[----:B------:R-:W-:Y:S01]  /*3170*/  @!P0 MOV R6, R11 ;  /* 0x0000000b00068202 */ /* 0x000fe20000000f00 */
[-C--:B------:R-:W-:Y:S01]  /*3180*/  @!P0 FFMA.FTZ R30, R5, R17.reuse, -R18 ;  /* 0x00000011051e8223 */ /* 0x080fe20000010812 */
[--C-:B------:R-:W-:Y:S01]  /*3190*/  @!P0 HADD2.F32 R18, -RZ, R14.reuse.H1_H1 ;  /* 0x3000000eff128230 */ /* 0x100fe20000004100 */
        /* <DEDUP_REMOVED lines=22> */
.L_x_334:
[----:B------:R-:W-:Y:S05]  /*3300*/  BSYNC B1 ;  /* 0x0000000000017941 */ /* 0x000fea0003800000 */
.L_x_333:
[----:B------:R1:W4:Y:S04]  /*3310*/  SHFL.IDX PT, R31, R86, 0x2, 0x181f ;  /* 0x00581f00561f7f89 */ /* 0x00032800000e0000 */
[----:B------:R1:W3:Y:S01]  /*3320*/  SHFL.IDX PT, R30, R87, 0x2, 0x181f ;  /* 0x00581f00571e7f89 */ /* 0x0002e200000e0000 */
[----:B------:R-:W-:-:S05]  /*3330*/  @P3 BRA `(.L_x_337) ;  /* 0x000026a000003947 */ /* 0x000fca0003800000 */
[----:B------:R-:W-:Y:S01]  /*3340*/  BSSY B0, `(.L_x_338) ;  /* 0x0000038000007945 */ /* 0x000fe20003800000 */
[----:B------:R-:W-:-:S05]  /*3350*/  @P5 BRA `(.L_x_339) ;  /* 0x0000036000005947 */ /* 0x000fca0003800000 */
[C---:B---3--:R-:W-:Y:S01]  /*3360*/  LEA R28, P0, R26.reuse, R30, 0x1 ;  /* 0x0000001e1a1c7211 */ /* 0x048fe200078008ff */
[----:B--2---:R-:W2:Y:S03]  /*3370*/  LDS.128 R8, [R71+0xa100] ;  /* 0x00a1000047087984 */ /* 0x004ea60000000c00 */
        /* <DEDUP_REMOVED lines=11> */
[----:B------:R-:W-:Y:S04]  /*3430*/  @!P0 HADD2.F32 R18, -RZ, R18.H0_H0 ;  /* 0x20000012ff128230 */ /* 0x000fe80000004100 */
        /* <DEDUP_REMOVED lines=40> */
.L_x_339:
[----:B------:R-:W-:Y:S05]  /*36c0*/  BSYNC B0 ;  /* 0x0000000000007941 */ /* 0x000fea0003800000 */
.L_x_338:
[----:B------:R-:W-:Y:S11]  /*36d0*/  ISETP.GE.AND P0, PT, R88, c[0x0][0x1d4], PT ;  /* 0x0000750058007a0c */ /* 0x000ff60003f06270 */
[----:B------:R-:W-:Y:S02]  /*36e0*/  @!UPT UIADD3 URZ, URZ, URZ, URZ ;  /* 0x0000003f3f3ff290 */ /* 0x000fe4000fffe03f */
[----:B------:R-:W-:-:S05]  /*36f0*/  @P0 BRA `(.L_x_337) ;  /* 0x000022e000000947 */ /* 0x000fca0003800000 */
[C---:B--23--:R-:W-:Y:S01]  /*3700*/  LEA R28, P0, R82.reuse, R30, 0x1 ;  /* 0x0000001e521c7211 */ /* 0x04cfe200078008ff */
        /* <DEDUP_REMOVED lines=54> */
.L_x_322:
[-C--:B------:R-:W-:Y:S01]  /*3a70*/  ISETP.GE.AND P1, PT, R142, R74.reuse, PT ;  /* 0x0000004a8e00720c */ /* 0x080fe20003f26270 */
[----:B------:R-:W-:Y:S01]  /*3a80*/  CS2R R62, SRZ ;  /* 0x00000000003e7805 */ /* 0x000fe2000001ff00 */
[----:B------:R-:W-:Y:S01]  /*3a90*/  IADD3 R69, -R70, c[0x0][0x1d4], RZ ;  /* 0x0000750046457a10 */ /* 0x000fe20007ffe1ff */
        /* <DEDUP_REMOVED lines=10> */
[----:B------:R-:W-:Y:S04]  /*3b40*/  BSSY B0, `(.L_x_340) ;  /* 0x00000c0000007945 */ /* 0x000fe80003800000 */
[----:B------:R-:W-:Y:S02]  /*3b50*/  @!P1 IADD3 R3, P3, P0, R98, UR15, R64 ;  /* 0x0000000f62039c10 */ /* 0x000fe4000f87e040 */
[----:B------:R1:W3:Y:S02]  /*3b60*/  SHFL.IDX PT, R72, R87, RZ, 0x181f ;  /* 0x00181fff57487589 */ /* 0x0002e400000e0000 */
[----:B------:R-:W-:Y:S02]  /*3b70*/  @!P1 IADD3.X R4, R108, UR14, R34, P3, P0 ;  /* 0x0000000e6c049c10 */ /* 0x000fe40009fe0422 */
[----:B------:R-:W-:Y:S04]  /*3b80*/  @!P1 IADD3 R5, P3, P0, R96, UR16, R66 ;  /* 0x0000001060059c10 */ /* 0x000fe8000f87e042 */
[----:B------:R-:W-:Y:S02]  /*3b90*/  @!P1 IADD3.X R10, R106, UR9, R36, P3, P0 ;  /* 0x000000096a0a9c10 */ /* 0x000fe40009fe0424 */
[-C--:B------:R-:W-:Y:S04]  /*3ba0*/  ISETP.GE.AND P0, PT, R141, R74.reuse, PT ;  /* 0x0000004a8d00720c */ /* 0x080fe80003f06270 */
[----:B------:R-:W-:Y:S11]  /*3bb0*/  ISETP.GE.OR P0, PT, R26, c[0x0][0x27c], P0 ;  /* 0x00009f001a007a0c */ /* 0x000ff60000706670 */
[----:B------:R-:W-:Y:S02]  /*3bc0*/  @!UPT UIADD3 URZ, URZ, URZ, URZ ;  /* 0x0000003f3f3ff290 */ /* 0x000fe4000fffe03f */
[----:B------:R-:W-:Y:S04]  /*3bd0*/  @!P0 IADD3 R6, P4, P3, R98, UR13, R64 ;  /* 0x0000000d62068c10 */ /* 0x000fe8000fb9e040 */
[----:B------:R-:W-:Y:S02]  /*3be0*/  @!P0 IADD3.X R15, R108, UR12, R34, P4, P3 ;  /* 0x0000000c6c0f8c10 */ /* 0x000fe4000a7e6422 */
[----:B------:R-:W-:Y:S04]  /*3bf0*/  @!P0 IADD3 R11, P4, P3, R96, UR8, R66 ;  /* 0x00000008600b8c10 */ /* 0x000fe8000fb9e042 */
[----:B------:R-:W-:Y:S02]  /*3c00*/  @!P0 IADD3.X R16, R106, UR7, R36, P4, P3 ;  /* 0x000000076a108c10 */ /* 0x000fe4000a7e6424 */
[C---:B------:R-:W-:Y:S04]  /*3c10*/  @!P1 LEA R8, P3, R3.reuse, c[0x0][0x270], 0x1 ;  /* 0x00009c0003089a11 */ /* 0x040fe800078608ff */
[----:B------:R-:W-:Y:S02]  /*3c20*/  @!P1 LEA.HI.X R9, R3, c[0x0][0x274], R4, 0x1, P3 ;  /* 0x00009d0003099a11 */ /* 0x000fe400018f0c04 */
[C---:B------:R-:W-:Y:S03]  /*3c30*/  @!P1 LEA R4, P3, R5.reuse, c[0x0][0x288], 0x1 ;  /* 0x0000a20005049a11 */ /* 0x040fe600078608ff */
[----:B------:R4:W2:Y:S01]  /*3c40*/  @!P1 LDG.E.128 R56, [R8.64] ;  /* 0x0000001208389981 */ /* 0x0008a2000c1e1d00 */
[----:B------:R-:W-:Y:S02]  /*3c50*/  @!P1 LEA.HI.X R5, R5, c[0x0][0x28c], R10, 0x1, P3 ;  /* 0x0000a30005059a11 */ /* 0x000fe400018f0c0a */
[C---:B------:R-:W-:Y:S04]  /*3c60*/  @!P0 LEA R14, P3, R6.reuse, c[0x0][0x270], 0x1 ;  /* 0x00009c00060e8a11 */ /* 0x040fe800078608ff */
[----:B------:R-:W-:Y:S02]  /*3c70*/  @!P0 LEA.HI.X R15, R6, c[0x0][0x274], R15, 0x1, P3 ;  /* 0x00009d00060f8a11 */ /* 0x000fe400018f0c0f */
[C---:B------:R-:W-:Y:S03]  /*3c80*/  @!P0 LEA R10, P3, R11.reuse, c[0x0][0x288], 0x1 ;  /* 0x0000a2000b0a8a11 */ /* 0x040fe600078608ff */
[----:B------:R1:W3:Y:S01]  /*3c90*/  @!P0 LDG.E.128 R60, [R14.64] ;  /* 0x000000120e3c8981 */ /* 0x0002e2000c1e1d00 */
[----:B------:R-:W-:Y:S02]  /*3ca0*/  @!P0 LEA.HI.X R11, R11, c[0x0][0x28c], R16, 0x1, P3 ;  /* 0x0000a3000b0b8a11 */ /* 0x000fe400018f0c10 */
[----:B------:R-:W-:Y:S04]  /*3cb0*/  CS2R R16, SRZ ;  /* 0x0000000000107805 */ /* 0x000fe8000001ff00 */
[----:B------:R1:W3:Y:S01]  /*3cc0*/  @!P0 LDG.E.128 R28, [R10.64] ;  /* 0x000000120a1c8981 */ /* 0x0002e2000c1e1d00 */
[C---:B------:R-:W-:Y:S04]  /*3cd0*/  ISETP.GE.AND P0, PT, R37.reuse, R74, PT ;  /* 0x0000004a2500720c */ /* 0x040fe80003f06270 */
[----:B------:R-:W-:Y:S01]  /*3ce0*/  ISETP.GE.OR P0, PT, R26, c[0x0][0x27c], P0 ;  /* 0x00009f001a007a0c */ /* 0x000fe20000706670 */
[----:B----4-:R-:W-:Y:S01]  /*3cf0*/  CS2R R8, SRZ ;  /* 0x0000000000087805 */ /* 0x010fe2000001ff00 */
[----:B------:R4:W3:Y:S11]  /*3d00*/  @!P1 LDG.E.128 R16, [R4.64] ;  /* 0x0000001204109981 */ /* 0x0008f6000c1e1d00 */
[----:B------:R-:W-:Y:S05]  /*3d10*/  @!P0 IADD3 R64, P1, R98, R64, RZ ;  /* 0x0000004062408210 */ /* 0x000fea0007f3e0ff */
[----:B------:R-:W-:Y:S01]  /*3d20*/  @!P0 IMAD.X R34, R108, 0x1, R34, P1 ;  /* 0x000000016c228824 */ /* 0x000fe200008e0622 */
[C---:B-1----:R-:W-:Y:S01]  /*3d30*/  @!P0 LEA R14, P1, R64.reuse, c[0x0][0x270], 0x1 ;  /* 0x00009c00400e8a11 */ /* 0x042fe200078208ff */
[----:B------:R-:W-:Y:S03]  /*3d40*/  CS2R R10, SRZ ;  /* 0x00000000000a7805 */ /* 0x000fe6000001ff00 */
[----:B------:R-:W-:Y:S02]  /*3d50*/  @!P0 LEA.HI.X R15, R64, c[0x0][0x274], R34, 0x1, P1 ;  /* 0x00009d00400f8a11 */ /* 0x000fe400008f0c22 */
[----:B------:R-:W-:Y:S03]  /*3d60*/  @!P0 IADD3 R66, P1, R96, R66, RZ ;  /* 0x0000004260428210 */ /* 0x000fe60007f3e0ff */
[----:B------:R1:W5:Y:S02]  /*3d70*/  @!P0 LDG.E.128 R44, [R14.64] ;  /* 0x000000120e2c8981 */ /* 0x000364000c1e1d00 */
[----:B------:R-:W-:Y:S01]  /*3d80*/  @!P0 IMAD.X R36, R106, 0x1, R36, P1 ;  /* 0x000000016a248824 */ /* 0x000fe200008e0624 */
[C---:B----4-:R-:W-:Y:S04]  /*3d90*/  @!P0 LEA R4, P1, R66.reuse, c[0x0][0x288], 0x1 ;  /* 0x0000a20042048a11 */ /* 0x050fe800078208ff */
[----:B------:R-:W-:Y:S02]  /*3da0*/  @!P0 LEA.HI.X R5, R66, c[0x0][0x28c], R36, 0x1, P1 ;  /* 0x0000a30042058a11 */ /* 0x000fe400008f0c24 */
[----:B------:R-:W-:Y:S03]  /*3db0*/  ISETP.GE.AND P1, PT, R26, c[0x0][0x27c], PT ;  /* 0x00009f001a007a0c */ /* 0x000fe60003f26270 */
[----:B------:R4:W5:Y:S01]  /*3dc0*/  @!P0 LDG.E.128 R8, [R4.64] ;  /* 0x0000001204088981 */ /* 0x000962000c1e1d00 */
[----:B------:R-:W-:Y:S01]  /*3dd0*/  ISETP.GE.OR P0, PT, R37, R74, P5 ;  /* 0x0000004a2500720c */ /* 0x000fe20002f06670 */
[----:B--2---:R-:W-:Y:S02]  /*3de0*/  IMAD.MOV.U32 R6, RZ, RZ, R58 ;  /* 0x000000ffff067224 */ /* 0x004fe400078e003a */
[----:B----4-:R-:W-:Y:S02]  /*3df0*/  IMAD.MOV.U32 R5, RZ, RZ, R59 ;  /* 0x000000ffff057224 */ /* 0x010fe400078e003b */
[----:B------:R-:W-:Y:S02]  /*3e00*/  IMAD.MOV.U32 R4, RZ, RZ, R56 ;  /* 0x000000ffff047224 */ /* 0x000fe400078e0038 */
[----:B------:R-:W-:Y:S01]  /*3e10*/  IMAD.MOV.U32 R3, RZ, RZ, R57 ;  /* 0x000000ffff037224 */ /* 0x000fe200078e0039 */
[----:B------:R-:W-:Y:S04]  /*3e20*/  PRMT R65, R5, 0x5410, R6 ;  /* 0x0000541005417816 */ /* 0x000fe80000000006 */
[----:B------:R-:W-:Y:S01]  /*3e30*/  PRMT R64, R4, 0x5410, R3 ;  /* 0x0000541004407816 */ /* 0x000fe20000000003 */
[----:B---3--:R-:W-:Y:S02]  /*3e40*/  IMAD.MOV.U32 R6, RZ, RZ, R18 ;  /* 0x000000ffff067224 */ /* 0x008fe400078e0012 */
[----:B------:R-:W-:Y:S02]  /*3e50*/  IMAD.MOV.U32 R5, RZ, RZ, R19 ;  /* 0x000000ffff057224 */ /* 0x000fe400078e0013 */
[----:B------:R-:W-:Y:S02]  /*3e60*/  IMAD.MOV.U32 R4, RZ, RZ, R16 ;  /* 0x000000ffff047224 */ /* 0x000fe400078e0010 */
[----:B------:R-:W-:Y:S01]  /*3e70*/  IMAD.MOV.U32 R3, RZ, RZ, R17 ;  /* 0x000000ffff037224 */ /* 0x000fe200078e0011 */
[----:B------:R-:W-:Y:S01]  /*3e80*/  PRMT R38, R5, 0x5410, R6 ;  /* 0x0000541005267816 */ /* 0x000fe20000000006 */
        /* <DEDUP_REMOVED lines=11> */
[----:B------:R-:W-:Y:S04]  /*3f40*/  PRMT R40, R5, 0x5410, R6 ;  /* 0x0000541005287816 */ /* 0x000fe80000000006 */
[----:B------:R-:W-:Y:S01]  /*3f50*/  PRMT R39, R4, 0x5410, R3 ;  /* 0x0000541004277816 */ /* 0x000fe20000000003 */
[----:B------:R-:W-:-:S05]  /*3f60*/  @P0 BRA `(.L_x_341) ;  /* 0x000007d000000947 */ /* 0x000fca0003800000 */
[----:B-1---5:R-:W-:Y:S01]  /*3f70*/  IMAD.MOV.U32 R5, RZ, RZ, R8 ;  /* 0x000000ffff057224 */ /* 0x022fe200078e0008 */
[----:B------:R-:W-:Y:S01]  /*3f80*/  SEL R3, R70, R69, !P2 ;  /* 0x0000004546037207 */ /* 0x000fe20005000000 */
[----:B------:R-:W1:Y:S01]  /*3f90*/  LDS.128 R20, [R126+0x8100] ;  /* 0x008100007e147984 */ /* 0x000e620000000c00 */
[C---:B------:R-:W-:Y:S01]  /*3fa0*/  LEA R80, P0, R92.reuse, R72, 0x1 ;  /* 0x000000485c507211 */ /* 0x040fe200078008ff */
[----:B------:R-:W-:Y:S01]  /*3fb0*/  IMAD.MOV.U32 R42, RZ, RZ, R44 ;  /* 0x000000ffff2a7224 */ /* 0x000fe200078e002c */
[----:B------:R-:W-:Y:S01]  /*3fc0*/  SHF.R.S32.HI R4, RZ, 0x1f, R3 ;  /* 0x0000001fff047819 */ /* 0x000fe20000011403 */
[----:B------:R-:W-:Y:S01]  /*3fd0*/  IMAD.MOV.U32 R15, RZ, RZ, R10 ;  /* 0x000000ffff0f7224 */ /* 0x000fe200078e000a */
[----:B------:R-:W-:Y:S01]  /*3fe0*/  LEA.HI.X R81, R92, R73, R107, 0x1, P0 ;  /* 0x000000495c517211 */ /* 0x000fe200000f0c6b */
[----:B------:R-:W-:Y:S01]  /*3ff0*/  IMAD.MOV.U32 R48, RZ, RZ, R46 ;  /* 0x000000ffff307224 */ /* 0x000fe200078e002e */
[----:B------:R-:W-:Y:S01]  /*4000*/  LEA.HI R3, R4, R3, RZ, 0x4 ;  /* 0x0000000304037211 */ /* 0x000fe200078f20ff */
[----:B------:R-:W-:Y:S01]  /*4010*/  @!P1 HADD2.F32 R5, -RZ, R5.H0_H0 ;  /* 0x20000005ff059230 */ /* 0x000fe20000004100 */
[----:B------:R-:W-:Y:S02]  /*4020*/  @!P1 SHF.R.U64 R24, R10, 0x10, R11 ;  /* 0x000000100a189819 */ /* 0x000fe4000000120b */
[----:B------:R-:W-:Y:S02]  /*4030*/  LEA.HI.SX32 R3, R3, R68, 0x1c ;  /* 0x0000004403037211 */ /* 0x000fe400078fe2ff */
[----:B------:R-:W-:Y:S02]  /*4040*/  @!P1 SHF.R.U64 R43, R44, 0x10, R45 ;  /* 0x000000102c2b9819 */ /* 0x000fe4000000122d */
[----:B------:R-:W-:Y:S02]  /*4050*/  SHF.R.S32.HI R4, RZ, 0x1f, R3 ;  /* 0x0000001fff047819 */ /* 0x000fe40000011403 */
[----:B------:R-:W-:Y:S01]  /*4060*/  SHF.L.U32 R6, R3, 0x3, RZ ;  /* 0x0000000303067819 */ /* 0x000fe200000006ff */
[----:B------:R-:W-:Y:S01]  /*4070*/  @!P1 HADD2.F32 R43, -RZ, R43.H0_H0 ;  /* 0x2000002bff2b9230 */ /* 0x000fe20000004100 */
[----:B------:R-:W-:Y:S02]  /*4080*/  LEA.HI R4, R4, R3, RZ, 0x3 ;  /* 0x0000000304047211 */ /* 0x000fe400078f18ff */
[----:B------:R-:W-:Y:S02]  /*4090*/  ISETP.GE.AND P0, PT, R6, c[0x0][0x1d4], PT ;  /* 0x0000750006007a0c */ /* 0x000fe40003f06270 */
[----:B------:R-:W-:Y:S02]  /*40a0*/  SHF.R.S32.HI R3, RZ, 0x3, R4 ;  /* 0x00000003ff037819 */ /* 0x000fe40000011404 */
[----:B------:R-:W-:Y:S02]  /*40b0*/  LOP3.LUT R4, R115, 0x38, R6, 0xf8, !PT ;  /* 0x0000003873047812 */ /* 0x000fe400078ef806 */
[----:B------:R-:W-:Y:S01]  /*40c0*/  MOV R25, R11 ;  /* 0x0000000b00197202 */ /* 0x000fe20000000f00 */
[----:B------:R-:W-:Y:S01]  /*40d0*/  IMAD R3, R3, 0x1800, R7 ;  /* 0x0000180003037824 */ /* 0x000fe200078e0207 */
[----:B------:R-:W-:Y:S02]  /*40e0*/  LOP3.LUT R4, R4, R148, RZ, 0x3c, !PT ;  /* 0x0000009404047212 */ /* 0x000fe400078e3cff */
[----:B------:R-:W-:Y:S01]  /*40f0*/  @!P1 SHF.R.U32.HI R34, RZ, 0x10, R11 ;  /* 0x00000010ff229819 */ /* 0x000fe2000001160b */
[----:B------:R-:W-:Y:S01]  /*4100*/  @!P1 HADD2.F32 R11, -RZ, R42.H0_H0 ;  /* 0x2000002aff0b9230 */ /* 0x000fe20000004100 */
[----:B------:R-:W-:Y:S01]  /*4110*/  MOV R44, R45 ;  /* 0x0000002d002c7202 */ /* 0x000fe20000000f00 */
[----:B------:R-:W-:Y:S01]  /*4120*/  IMAD.IADD R3, R3, 0x1, R4 ;  /* 0x0000000103037824 */ /* 0x000fe200078e0204 */
[----:B------:R-:W-:Y:S01]  /*4130*/  @!P1 SHF.R.U64 R4, R8, 0x10, R9 ;  /* 0x0000001008049819 */ /* 0x000fe20000001209 */
[----:B------:R-:W-:Y:S01]  /*4140*/  @!P0 IMAD.WIDE R72, R6, 0x2, R72 ;  /* 0x0000000206488825 */ /* 0x000fe200078e0248 */
[----:B------:R-:W-:Y:S02]  /*4150*/  @!P1 SHF.R.U64 R49, R46, 0x10, R47 ;  /* 0x000000102e319819 */ /* 0x000fe4000000122f */
[----:B------:R-:W-:Y:S01]  /*4160*/  SHF.L.U32 R52, R3, 0x1, RZ ;  /* 0x0000000103347819 */ /* 0x000fe200000006ff */
[----:B------:R-:W-:Y:S01]  /*4170*/  @!P1 HADD2.F32 R4, -RZ, R4.H0_H0 ;  /* 0x20000004ff049230 */ /* 0x000fe20000004100 */
[----:B-1----:R-:W-:Y:S01]  /*4180*/  @!P1 MOV R3, R20 ;  /* 0x0000001400039202 */ /* 0x002fe20000000f00 */
[----:B------:R-:W-:Y:S01]  /*4190*/  @!P1 HADD2.F32 R49, -RZ, R49.H0_H0 ;  /* 0x20000031ff319230 */ /* 0x000fe20000004100 */
[----:B------:R-:W-:Y:S02]  /*41a0*/  MOV R14, R9 ;  /* 0x00000009000e7202 */ /* 0x000fe40000000f00 */
[----:B------:R-:W1:Y:S01]  /*41b0*/  LDS.128 R52, [R52+0x8100] ;  /* 0x0081000034347984 */ /* 0x000e620000000c00 */
[----:B------:R-:W-:Y:S01]  /*41c0*/  @!P1 HADD2.F32 R8, -RZ, R3.H0_H0 ;  /* 0x20000003ff089230 */ /* 0x000fe20000004100 */
[----:B------:R-:W-:Y:S02]  /*41d0*/  @!P1 SHF.R.U32.HI R9, RZ, 0x10, R9 ;  /* 0x00000010ff099819 */ /* 0x000fe40000011609 */
[----:B------:R-:W-:Y:S02]  /*41e0*/  @!P1 SHF.R.U32.HI R45, RZ, 0x10, R45 ;  /* 0x00000010ff2d9819 */ /* 0x000fe4000001162d */
[----:B------:R-:W-:Y:S02]  /*41f0*/  MOV R50, R47 ;  /* 0x0000002f00327202 */ /* 0x000fe40000000f00 */
[----:B------:R-:W-:Y:S01]  /*4200*/  @!P1 SHF.R.U32.HI R51, RZ, 0x10, R47 ;  /* 0x00000010ff339819 */ /* 0x000fe2000001162f */
[----:B------:R-:W-:Y:S02]  /*4210*/  @!P1 HADD2.F32 R45, -RZ, R45.H0_H0 ;  /* 0x2000002dff2d9230 */ /* 0x000fe40000004100 */
[----:B------:R-:W-:Y:S02]  /*4220*/  @!P1 HADD2.F32 R47, -RZ, R48.H0_H0 ;  /* 0x20000030ff2f9230 */ /* 0x000fe40000004100 */
[----:B------:R-:W-:Y:S01]  /*4230*/  @!P1 HADD2.F32 R51, -RZ, R51.H0_H0 ;  /* 0x20000033ff339230 */ /* 0x000fe20000004100 */
[----:B-1----:R-:W-:Y:S05]  /*4240*/  @!P1 IMAD.MOV.U32 R6, RZ, RZ, R52 ;  /* 0x000000ffff069224 */ /* 0x002fea00078e0034 */
[--C-:B------:R-:W-:Y:S02]  /*4250*/  @!P1 HADD2.F32 R10, -RZ, R6.reuse.H0_H0 ;  /* 0x20000006ff0a9230 */ /* 0x100fe40000004100 */
[----:B------:R-:W-:Y:S02]  /*4260*/  @!P1 HADD2.F32 R42, -RZ, R6.H1_H1 ;  /* 0x30000006ff2a9230 */ /* 0x000fe40000004100 */
[----:B------:R-:W-:Y:S01]  /*4270*/  @!P1 HADD2.F32 R6, -RZ, R3.H1_H1 ;  /* 0x30000003ff069230 */ /* 0x000fe20000004100 */
[-C--:B------:R-:W-:Y:S02]  /*4280*/  @!P1 FMUL.FTZ R3, R8, R5.reuse ;  /* 0x0000000508039220 */ /* 0x080fe40000410000 */
[----:B------:R-:W-:Y:S02]  /*4290*/  @!P1 FMUL.FTZ R46, R10, R5 ;  /* 0x000000050a2e9220 */ /* 0x000fe40000410000 */
[-C--:B------:R-:W-:Y:S02]  /*42a0*/  @!P1 FMUL.FTZ R5, R42, R4.reuse ;  /* 0x000000042a059220 */ /* 0x080fe40000410000 */
[-C--:B------:R-:W-:Y:S02]  /*42b0*/  @!P1 FFMA.FTZ R3, R10, R11.reuse, R3 ;  /* 0x0000000b0a039223 */ /* 0x080fe40000010003 */
[----:B------:R-:W-:Y:S01]  /*42c0*/  @!P1 FFMA.FTZ R85, R8, R11, -R46 ;  /* 0x0000000b08559223 */ /* 0x000fe2000001082e */
[----:B------:R-:W-:Y:S01]  /*42d0*/  @!P1 MOV R11, R53 ;  /* 0x00000035000b9202 */ /* 0x000fe20000000f00 */
[C---:B------:R-:W-:Y:S01]  /*42e0*/  @!P1 FMUL.FTZ R4, R6.reuse, R4 ;  /* 0x0000000406049220 */ /* 0x040fe20000410000 */
[----:B------:R-:W-:Y:S01]  /*42f0*/  @!P1 HADD2.F32 R8, -RZ, R9.H0_H0 ;  /* 0x20000009ff089230 */ /* 0x000fe20000004100 */
[----:B------:R-:W-:Y:S01]  /*4300*/  @!P1 FFMA.FTZ R84, R6, R43, -R5 ;  /* 0x0000002b06549223 */ /* 0x000fe20000010805 */
[----:B------:R-:W-:Y:S01]  /*4310*/  @!P1 MOV R6, R21 ;  /* 0x0000001500069202 */ /* 0x000fe20000000f00 */
[----:B------:R-:W-:Y:S01]  /*4320*/  @!P1 FFMA.FTZ R4, R42, R43, R4 ;  /* 0x0000002b2a049223 */ /* 0x000fe20000010004 */
[--C-:B------:R-:W-:Y:S02]  /*4330*/  @!P1 HADD2.F32 R42, -RZ, R11.reuse.H0_H0 ;  /* 0x2000000bff2a9230 */ /* 0x100fe40000004100 */
[----:B------:R-:W-:Y:S02]  /*4340*/  @!P1 HADD2.F32 R5, -RZ, R14.H0_H0 ;  /* 0x2000000eff059230 */ /* 0x000fe40000004100 */
[----:B------:R-:W-:Y:S01]  /*4350*/  @!P1 HADD2.F32 R43, -RZ, R44.H0_H0 ;  /* 0x2000002cff2b9230 */ /* 0x000fe20000004100 */
[----:B------:R-:W-:Y:S01]  /*4360*/  @!P1 F2FP.PACK_AB R3, R4, R3 ;  /* 0x000000030403923e */ /* 0x000fe200000000ff */
[----:B------:R-:W-:Y:S01]  /*4370*/  @!P1 HADD2.F32 R44, -RZ, R11.H1_H1 ;  /* 0x3000000bff2c9230 */ /* 0x000fe20000004100 */
[----:B------:R-:W-:Y:S01]  /*4380*/  @!P1 IMAD.MOV.U32 R11, RZ, RZ, R54 ;  /* 0x000000ffff0b9224 */ /* 0x000fe200078e0036 */
[--C-:B------:R-:W-:Y:S01]  /*4390*/  @!P1 HADD2.F32 R9, -RZ, R6.reuse.H1_H1 ;  /* 0x30000006ff099230 */ /* 0x100fe20000004100 */
[----:B------:R-:W-:Y:S01]  /*43a0*/  @!P1 MOV R52, R3 ;  /* 0x0000000300349202 */ /* 0x000fe20000000f00 */
[----:B------:R-:W-:Y:S01]  /*43b0*/  @!P1 HADD2.F32 R10, -RZ, R6.H0_H0 ;  /* 0x20000006ff0a9230 */ /* 0x000fe20000004100 */
[----:B------:R-:W-:Y:S01]  /*43c0*/  @!P1 FMUL.FTZ R6, R42, R5 ;  /* 0x000000052a069220 */ /* 0x000fe20000410000 */
[--C-:B------:R-:W-:Y:S01]  /*43d0*/  @!P1 HADD2.F32 R46, -RZ, R11.reuse.H0_H0 ;  /* 0x2000000bff2e9230 */ /* 0x100fe20000004100 */
[-C--:B------:R-:W-:Y:S01]  /*43e0*/  @!P1 FMUL.FTZ R14, R44, R8.reuse ;  /* 0x000000082c0e9220 */ /* 0x080fe20000410000 */
[----:B------:R-:W-:Y:S01]  /*43f0*/  @!P1 HADD2.F32 R48, -RZ, R11.H1_H1 ;  /* 0x3000000bff309230 */ /* 0x000fe20000004100 */
[C---:B------:R-:W-:Y:S02]  /*4400*/  @!P1 FFMA.FTZ R83, R10.reuse, R43, -R6 ;  /* 0x0000002b0a539223 */ /* 0x040fe40000010806 */
[C---:B------:R-:W-:Y:S01]  /*4410*/  @!P1 FMUL.FTZ R6, R9.reuse, R8 ;  /* 0x0000000809069220 */ /* 0x040fe20000410000 */
[----:B------:R-:W-:Y:S01]  /*4420*/  @!P1 HADD2.F32 R8, -RZ, R15.H0_H0 ;  /* 0x2000000fff089230 */ /* 0x000fe20000004100 */
[----:B------:R-:W-:Y:S01]  /*4430*/  @!P1 FFMA.FTZ R79, R9, R45, -R14 ;  /* 0x0000002d094f9223 */ /* 0x000fe2000001080e */
[----:B------:R-:W-:Y:S01]  /*4440*/  @!P1 MOV R9, R22 ;  /* 0x0000001600099202 */ /* 0x000fe20000000f00 */
[----:B------:R-:W-:Y:S01]  /*4450*/  @!P1 FMUL.FTZ R5, R10, R5 ;  /* 0x000000050a059220 */ /* 0x000fe20000410000 */
[----:B------:R-:W-:Y:S01]  /*4460*/  @!P1 HADD2.F32 R10, -RZ, R24.H0_H0 ;  /* 0x20000018ff0a9230 */ /* 0x000fe20000004100 */
[----:B------:R-:W-:Y:S02]  /*4470*/  @!P1 MOV R15, R55 ;  /* 0x00000037000f9202 */ /* 0x000fe40000000f00 */
[----:B------:R-:W-:Y:S01]  /*4480*/  @!P1 FFMA.FTZ R5, R42, R43, R5 ;  /* 0x0000002b2a059223 */ /* 0x000fe20000010005 */
[--C-:B------:R-:W-:Y:S01]  /*4490*/  @!P1 HADD2.F32 R11, -RZ, R9.reuse.H1_H1 ;  /* 0x30000009ff0b9230 */ /* 0x100fe20000004100 */
[----:B------:R-:W-:Y:S01]  /*44a0*/  @!P1 FMUL.FTZ R24, R48, R10 ;  /* 0x0000000a30189220 */ /* 0x000fe20000410000 */
[----:B------:R-:W-:Y:S01]  /*44b0*/  @!P1 HADD2.F32 R14, -RZ, R9.H0_H0 ;  /* 0x20000009ff0e9230 */ /* 0x000fe20000004100 */
[----:B------:R-:W-:Y:S02]  /*44c0*/  @!P1 FMUL.FTZ R9, R46, R8 ;  /* 0x000000082e099220 */ /* 0x000fe40000410000 */
[C---:B------:R-:W-:Y:S02]  /*44d0*/  @!P1 FFMA.FTZ R77, R11.reuse, R49, -R24 ;  /* 0x000000310b4d9223 */ /* 0x040fe40000010818 */
[C---:B------:R-:W-:Y:S02]  /*44e0*/  @!P1 FFMA.FTZ R78, R14.reuse, R47, -R9 ;  /* 0x0000002f0e4e9223 */ /* 0x040fe40000010809 */
[----:B------:R-:W-:Y:S01]  /*44f0*/  @!P1 FMUL.FTZ R9, R11, R10 ;  /* 0x0000000a0b099220 */ /* 0x000fe20000410000 */
[----:B------:R-:W-:Y:S01]  /*4500*/  @!P1 HADD2.F32 R10, -RZ, R25.H0_H0 ;  /* 0x20000019ff0a9230 */ /* 0x000fe20000004100 */
[----:B------:R-:W-:Y:S01]  /*4510*/  @!P1 IMAD.MOV.U32 R11, RZ, RZ, R23 ;  /* 0x000000ffff0b9224 */ /* 0x000fe200078e0017 */
[--C-:B------:R-:W-:Y:S01]  /*4520*/  @!P1 HADD2.F32 R25, -RZ, R15.reuse.H0_H0 ;  /* 0x2000000fff199230 */ /* 0x100fe20000004100 */
[----:B------:R-:W-:Y:S01]  /*4530*/  @!P1 FMUL.FTZ R8, R14, R8 ;  /* 0x000000080e089220 */ /* 0x000fe20000410000 */
[----:B------:R-:W-:Y:S01]  /*4540*/  @!P1 HADD2.F32 R14, -RZ, R34.H0_H0 ;  /* 0x20000022ff0e9230 */ /* 0x000fe20000004100 */
[----:B------:R-:W-:Y:S01]  /*4550*/  @!P1 FFMA.FTZ R6, R44, R45, R6 ;  /* 0x0000002d2c069223 */ /* 0x000fe20000010006 */
[----:B------:R-:W-:Y:S01]  /*4560*/  @!P1 HADD2.F32 R34, -RZ, R50.H0_H0 ;  /* 0x20000032ff229230 */ /* 0x000fe20000004100 */
[----:B------:R-:W-:Y:S01]  /*4570*/  @!P1 FFMA.FTZ R8, R46, R47, R8 ;  /* 0x0000002f2e089223 */ /* 0x000fe20000010008 */
[----:B------:R-:W-:Y:S01]  /*4580*/  @!P1 HADD2.F32 R50, -RZ, R15.H1_H1 ;  /* 0x3000000fff329230 */ /* 0x000fe20000004100 */
[----:B------:R-:W-:Y:S01]  /*4590*/  @!P1 FFMA.FTZ R9, R48, R49, R9 ;  /* 0x0000003130099223 */ /* 0x000fe20000010009 */
[----:B------:R-:W-:Y:S01]  /*45a0*/  @!P1 F2FP.PACK_AB R5, R6, R5 ;  /* 0x000000050605923e */ /* 0x000fe200000000ff */
[--C-:B------:R-:W-:Y:S02]  /*45b0*/  @!P1 HADD2.F32 R24, -RZ, R11.reuse.H0_H0 ;  /* 0x2000000bff189230 */ /* 0x100fe40000004100 */
[----:B------:R-:W-:Y:S01]  /*45c0*/  @!P1 HADD2.F32 R15, -RZ, R11.H1_H1 ;  /* 0x3000000bff0f9230 */ /* 0x000fe20000004100 */
[----:B------:R-:W-:Y:S01]  /*45d0*/  @!P1 F2FP.PACK_AB R8, R9, R8 ;  /* 0x000000080908923e */ /* 0x000fe200000000ff */
[----:B------:R-:W-:Y:S02]  /*45e0*/  @!P1 FMUL.FTZ R75, R50, R14 ;  /* 0x0000000e324b9220 */ /* 0x000fe40000410000 */
[----:B------:R-:W-:Y:S01]  /*45f0*/  @!P1 FMUL.FTZ R11, R25, R10 ;  /* 0x0000000a190b9220 */ /* 0x000fe20000410000 */
[----:B------:R-:W-:Y:S01]  /*4600*/  @!P1 MOV R54, R8 ;  /* 0x0000000800369202 */ /* 0x000fe20000000f00 */
[----:B------:R-:W-:Y:S02]  /*4610*/  @!P1 FFMA.FTZ R75, R15, R51, -R75 ;  /* 0x000000330f4b9223 */ /* 0x000fe4000001084b */
[C---:B------:R-:W-:Y:S02]  /*4620*/  @!P1 FFMA.FTZ R76, R24.reuse, R34, -R11 ;  /* 0x00000022184c9223 */ /* 0x040fe4000001080b */
[----:B------:R-:W-:Y:S01]  /*4630*/  @!P1 FMUL.FTZ R10, R24, R10 ;  /* 0x0000000a180a9220 */ /* 0x000fe20000410000 */
[----:B------:R-:W-:Y:S01]  /*4640*/  @!P1 F2FP.PACK_AB R24, R77, R78 ;  /* 0x0000004e4d18923e */ /* 0x000fe200000000ff */
[----:B------:R-:W-:Y:S01]  /*4650*/  @!P1 FMUL.FTZ R11, R15, R14 ;  /* 0x0000000e0f0b9220 */ /* 0x000fe20000410000 */
[----:B------:R-:W-:Y:S01]  /*4660*/  @!P1 F2FP.PACK_AB R15, R79, R83 ;  /* 0x000000534f0f923e */ /* 0x000fe200000000ff */
[----:B------:R-:W-:Y:S01]  /*4670*/  @!P1 FFMA.FTZ R10, R25, R34, R10 ;  /* 0x00000022190a9223 */ /* 0x000fe2000001000a */
[----:B------:R-:W-:Y:S01]  /*4680*/  @!P1 F2FP.PACK_AB R14, R84, R85 ;  /* 0x00000055540e923e */ /* 0x000fe200000000ff */
[----:B------:R-:W-:Y:S01]  /*4690*/  @!P1 FFMA.FTZ R11, R50, R51, R11 ;  /* 0x00000033320b9223 */ /* 0x000fe2000001000b */
[----:B------:R-:W-:Y:S01]  /*46a0*/  @!P1 F2FP.PACK_AB R42, R75, R76 ;  /* 0x0000004c4b2a923e */ /* 0x000fe200000000ff */
[----:B------:R-:W-:Y:S01]  /*46b0*/  @!P1 IMAD.MOV.U32 R22, RZ, RZ, R24 ;  /* 0x000000ffff169224 */ /* 0x000fe200078e0018 */
[----:B------:R-:W-:Y:S01]  /*46c0*/  @!P1 MOV R20, R14 ;  /* 0x0000000e00149202 */ /* 0x000fe20000000f00 */
[----:B------:R-:W-:Y:S01]  /*46d0*/  @!P1 IMAD.MOV.U32 R53, RZ, RZ, R5 ;  /* 0x000000ffff359224 */ /* 0x000fe200078e0005 */
[----:B------:R-:W-:Y:S02]  /*46e0*/  @!P1 MOV R21, R15 ;  /* 0x0000000f00159202 */ /* 0x000fe40000000f00 */
[----:B------:R-:W-:Y:S02]  /*46f0*/  @!P1 MOV R23, R42 ;  /* 0x0000002a00179202 */ /* 0x000fe40000000f00 */
[----:B------:R-:W-:Y:S03]  /*4700*/  @!P1 F2FP.PACK_AB R10, R11, R10 ;  /* 0x0000000a0b0a923e */ /* 0x000fe600000000ff */
[----:B------:R1:W-:Y:S01]  /*4710*/  ST.E.128 [R80.64], R20 ;  /* 0x0000001450007985 */ /* 0x0003e2000c101d12 */
[----:B------:R-:W-:Y:S07]  /*4720*/  @!P1 MOV R55, R10 ;  /* 0x0000000a00379202 */ /* 0x000fee0000000f00 */
[----:B------:R1:W-:Y:S02]  /*4730*/  @!P0 ST.E.128 [R72.64], R52 ;  /* 0x0000003448008985 */ /* 0x0003e4000c101d12 */
.L_x_341:
[----:B-1----:R-:W-:Y:S05]  /*4740*/  BSYNC B0 ;  /* 0x0000000000007941 */ /* 0x002fea0003800000 */
.L_x_340:
[----:B------:R1:W2:Y:S01]  /*4750*/  SHFL.IDX PT, R43, R86, 0x1, 0x181f ;  /* 0x00381f00562b7f89 */ /* 0x0002a200000e0000 */
[----:B------:R-:W-:Y:S01]  /*4760*/  ISETP.GE.OR P0, PT, R142, R74, P5 ;  /* 0x0000004a8e00720c */ /* 0x000fe20002f06670 */
[----:B------:R-:W-:Y:S02]  /*4770*/  BSSY B0, `(.L_x_342) ;  /* 0x0000078000007945 */ /* 0x000fe40003800000 */
[----:B------:R1:W3:Y:S10]  /*4780*/  SHFL.IDX PT, R42, R87, 0x1, 0x181f ;  /* 0x00381f00572a7f89 */ /* 0x0002f400000e0000 */
[----:B------:R-:W-:-:S05]  /*4790*/  @P0 BRA `(.L_x_343) ;  /* 0x0000075000000947 */ /* 0x000fca0003800000 */
[----:B------:R-:W-:Y:S01]  /*47a0*/  SEL R3, R70, R69, !P2 ;  /* 0x0000004546037207 */ /* 0x000fe20005000000 */
[----:B------:R-:W4:Y:S01]  /*47b0*/  LDS.128 R20, [R125+0x8100] ;  /* 0x008100007d147984 */ /* 0x000f220000000c00 */
[C---:B---3--:R-:W-:Y:S01]  /*47c0*/  LEA R72, P0, R92.reuse, R42, 0x1 ;  /* 0x0000002a5c487211 */ /* 0x048fe200078008ff */
[----:B------:R-:W-:Y:S01]  /*47d0*/  @!P1 HADD2.F32 R15, -RZ, R64.H0_H0 ;  /* 0x20000040ff0f9230 */ /* 0x000fe20000004100 */
[----:B------:R-:W-:Y:S01]  /*47e0*/  SHF.R.S32.HI R4, RZ, 0x1f, R3 ;  /* 0x0000001fff047819 */ /* 0x000fe20000011403 */
[--C-:B------:R-:W-:Y:S01]  /*47f0*/  @!P1 HADD2.F32 R34, -RZ, R65.reuse.H1_H1 ;  /* 0x30000041ff229230 */ /* 0x100fe20000004100 */
[----:B--2---:R-:W-:Y:S02]  /*4800*/  LEA.HI.X R73, R92, R43, R107, 0x1, P0 ;  /* 0x0000002b5c497211 */ /* 0x004fe400000f0c6b */
[----:B------:R-:W-:Y:S02]  /*4810*/  LEA.HI R3, R4, R3, RZ, 0x4 ;  /* 0x0000000304037211 */ /* 0x000fe400078f20ff */
[----:B-----5:R-:W-:Y:S02]  /*4820*/  @!P1 SHF.R.U32.HI R9, RZ, 0x10, R17 ;  /* 0x00000010ff099819 */ /* 0x020fe40000011611 */
        /* <DEDUP_REMOVED lines=9> */
[----:B------:R-:W-:Y:S01]  /*48c0*/  @!P1 SHF.R.U32.HI R24, RZ, 0x10, R57 ;  /* 0x00000010ff189819 */ /* 0x000fe20000011639 */
[----:B------:R-:W-:Y:S01]  /*48d0*/  IMAD R3, R3, 0x1800, R12 ;  /* 0x0000180003037824 */ /* 0x000fe200078e020c */
[----:B------:R-:W-:Y:S02]  /*48e0*/  LOP3.LUT R4, R4, R147, RZ, 0x3c, !PT ;  /* 0x0000009304047212 */ /* 0x000fe400078e3cff */
[----:B------:R-:W-:Y:S01]  /*48f0*/  @!P1 SHF.R.U32.HI R11, RZ, 0x10, R19 ;  /* 0x00000010ff0b9819 */ /* 0x000fe20000011613 */
[----:B------:R-:W-:Y:S01]  /*4900*/  @!P1 HADD2.F32 R24, -RZ, R24.H0_H0 ;  /* 0x20000018ff189230 */ /* 0x000fe20000004100 */
[----:B------:R-:W-:Y:S01]  /*4910*/  IADD3 R3, R3, R4, RZ ;  /* 0x0000000403037210 */ /* 0x000fe20007ffe0ff */
[----:B------:R-:W-:Y:S01]  /*4920*/  @!P0 IMAD.WIDE R76, R5, 0x2, R42 ;  /* 0x00000002054c8825 */ /* 0x000fe200078e022a */
[----:B------:R-:W-:Y:S01]  /*4930*/  @!P1 HADD2.F32 R43, -RZ, R65.H0_H0 ;  /* 0x20000041ff2b9230 */ /* 0x000fe20000004100 */
[----:B------:R-:W-:Y:S01]  /*4940*/  @!P1 SHF.R.U64 R4, R16, 0x10, R17 ;  /* 0x0000001010049819 */ /* 0x000fe20000001211 */
[----:B------:R-:W-:Y:S01]  /*4950*/  @!P1 HADD2.F32 R5, -RZ, R36.H0_H0 ;  /* 0x20000024ff059230 */ /* 0x000fe20000004100 */
[----:B------:R-:W-:Y:S01]  /*4960*/  IMAD.SHL.U32 R48, R3, 0x2, RZ ;  /* 0x0000000203307824 */ /* 0x000fe200078e00ff */
[----:B------:R-:W-:Y:S01]  /*4970*/  @!P1 SHF.R.U64 R17, R56, 0x10, R57 ;  /* 0x0000001038119819 */ /* 0x000fe20000001239 */
[----:B------:R-:W-:Y:S01]  /*4980*/  @!P1 HADD2.F32 R11, -RZ, R11.H0_H0 ;  /* 0x2000000bff0b9230 */ /* 0x000fe20000004100 */
[----:B----4-:R-:W-:Y:S01]  /*4990*/  @!P1 MOV R3, R20 ;  /* 0x0000001400039202 */ /* 0x010fe20000000f00 */
[----:B------:R-:W-:Y:S01]  /*49a0*/  @!P1 HADD2.F32 R4, -RZ, R4.H0_H0 ;  /* 0x20000004ff049230 */ /* 0x000fe20000004100 */
[--C-:B------:R-:W-:Y:S01]  /*49b0*/  @!P1 SHF.R.U32.HI R45, RZ, 0x10, R59.reuse ;  /* 0x00000010ff2d9819 */ /* 0x100fe2000001163b */
[----:B------:R-:W2:Y:S01]  /*49c0*/  LDS.128 R48, [R48+0x8100] ;  /* 0x0081000030307984 */ /* 0x000ea20000000c00 */
[----:B------:R-:W-:Y:S01]  /*49d0*/  @!P1 HADD2.F32 R17, -RZ, R17.H0_H0 ;  /* 0x20000011ff119230 */ /* 0x000fe20000004100 */
[----:B------:R-:W-:Y:S01]  /*49e0*/  @!P1 SHF.R.U64 R58, R58, 0x10, R59 ;  /* 0x000000103a3a9819 */ /* 0x000fe2000000123b */
[----:B------:R-:W-:Y:S02]  /*49f0*/  @!P1 HADD2.F32 R8, -RZ, R3.H0_H0 ;  /* 0x20000003ff089230 */ /* 0x000fe40000004100 */
[----:B------:R-:W-:Y:S01]  /*4a00*/  @!P1 HADD2.F32 R45, -RZ, R45.H0_H0 ;  /* 0x2000002dff2d9230 */ /* 0x000fe20000004100 */
[----:B--2---:R-:W-:Y:S05]  /*4a10*/  @!P1 IMAD.MOV.U32 R6, RZ, RZ, R48 ;  /* 0x000000ffff069224 */ /* 0x004fea00078e0030 */
        /* <DEDUP_REMOVED lines=15> */
[----:B------:R-:W-:Y:S02]  /*4b10*/  @!P1 HADD2.F32 R5, -RZ, R36.H1_H1 ;  /* 0x30000024ff059230 */ /* 0x000fe40000004100 */
[----:B------:R-:W-:Y:S01]  /*4b20*/  @!P1 HADD2.F32 R19, -RZ, R15.H1_H1 ;  /* 0x3000000fff139230 */ /* 0x000fe20000004100 */
[----:B------:R-:W-:Y:S01]  /*4b30*/  @!P1 IMAD.MOV.U32 R15, RZ, RZ, R51 ;  /* 0x000000ffff0f9224 */ /* 0x000fe200078e0033 */
[----:B------:R-:W-:Y:S01]  /*4b40*/  @!P1 HADD2.F32 R18, -RZ, R64.H1_H1 ;  /* 0x30000040ff129230 */ /* 0x000fe20000004100 */
[----:B------:R-:W-:Y:S01]  /*4b50*/  @!P1 F2FP.PACK_AB R3, R4, R3 ;  /* 0x000000030403923e */ /* 0x000fe200000000ff */
[--C-:B------:R-:W-:Y:S01]  /*4b60*/  @!P1 HADD2.F32 R10, -RZ, R6.reuse.H0_H0 ;  /* 0x20000006ff0a9230 */ /* 0x100fe20000004100 */
[----:B------:R-:W-:Y:S01]  /*4b70*/  @!P1 FMUL.FTZ R16, R19, R8 ;  /* 0x0000000813109220 */ /* 0x000fe20000410000 */
[----:B------:R-:W-:Y:S01]  /*4b80*/  @!P1 HADD2.F32 R9, -RZ, R6.H1_H1 ;  /* 0x30000006ff099230 */ /* 0x000fe20000004100 */
[----:B------:R-:W-:Y:S01]  /*4b90*/  @!P1 FMUL.FTZ R6, R17, R5 ;  /* 0x0000000511069220 */ /* 0x000fe20000410000 */
[----:B------:R-:W-:Y:S01]  /*4ba0*/  @!P1 MOV R48, R3 ;  /* 0x0000000300309202 */ /* 0x000fe20000000f00 */
[C---:B------:R-:W-:Y:S01]  /*4bb0*/  @!P1 FMUL.FTZ R5, R10.reuse, R5 ;  /* 0x000000050a059220 */ /* 0x040fe20000410000 */
[--C-:B------:R-:W-:Y:S01]  /*4bc0*/  @!P1 HADD2.F32 R42, -RZ, R15.reuse.H0_H0 ;  /* 0x2000000fff2a9230 */ /* 0x100fe20000004100 */
[----:B------:R-:W-:Y:S01]  /*4bd0*/  @!P1 FFMA.FTZ R55, R10, R18, -R6 ;  /* 0x000000120a379223 */ /* 0x000fe20000010806 */
[----:B------:R-:W-:Y:S01]  /*4be0*/  @!P1 HADD2.F32 R10, -RZ, R38.H0_H0 ;  /* 0x20000026ff0a9230 */ /* 0x000fe20000004100 */
[C---:B------:R-:W-:Y:S01]  /*4bf0*/  @!P1 FMUL.FTZ R6, R9.reuse, R8 ;  /* 0x0000000809069220 */ /* 0x040fe20000410000 */
[----:B------:R-:W-:Y:S01]  /*4c00*/  @!P1 MOV R8, R23 ;  /* 0x0000001700089202 */ /* 0x000fe20000000f00 */
[----:B------:R-:W-:Y:S01]  /*4c10*/  @!P1 FFMA.FTZ R54, R9, R24, -R16 ;  /* 0x0000001809369223 */ /* 0x000fe20000010810 */
[----:B------:R-:W-:Y:S01]  /*4c20*/  @!P1 HADD2.F32 R44, -RZ, R15.H1_H1 ;  /* 0x3000000fff2c9230 */ /* 0x000fe20000004100 */
[----:B------:R-:W-:Y:S02]  /*4c30*/  @!P1 FMUL.FTZ R15, R42, R10 ;  /* 0x0000000a2a0f9220 */ /* 0x000fe40000410000 */
[----:B------:R-:W-:Y:S01]  /*4c40*/  @!P1 FFMA.FTZ R5, R17, R18, R5 ;  /* 0x0000001211059223 */ /* 0x000fe20000010005 */
[--C-:B------:R-:W-:Y:S01]  /*4c50*/  @!P1 HADD2.F32 R9, -RZ, R8.reuse.H0_H0 ;  /* 0x20000008ff099230 */ /* 0x100fe20000004100 */
[----:B------:R-:W-:Y:S01]  /*4c60*/  @!P1 FMUL.FTZ R16, R44, R11 ;  /* 0x0000000b2c109220 */ /* 0x000fe20000410000 */
[----:B------:R-:W-:Y:S01]  /*4c70*/  @!P1 HADD2.F32 R8, -RZ, R8.H1_H1 ;  /* 0x30000008ff089230 */ /* 0x000fe20000004100 */
[----:B------:R-:W-:Y:S02]  /*4c80*/  @!P1 FFMA.FTZ R6, R19, R24, R6 ;  /* 0x0000001813069223 */ /* 0x000fe40000010006 */
[C---:B------:R-:W-:Y:S01]  /*4c90*/  @!P1 FFMA.FTZ R53, R9.reuse, R43, -R15 ;  /* 0x0000002b09359223 */ /* 0x040fe2000001080f */
[----:B------:R-:W-:Y:S01]  /*4ca0*/  @!P1 MOV R15, R50 ;  /* 0x00000032000f9202 */ /* 0x000fe20000000f00 */
[----:B------:R-:W-:Y:S01]  /*4cb0*/  @!P1 FMUL.FTZ R10, R9, R10 ;  /* 0x0000000a090a9220 */ /* 0x000fe20000410000 */
[----:B------:R-:W-:Y:S01]  /*4cc0*/  @!P1 F2FP.PACK_AB R5, R6, R5 ;  /* 0x000000050605923e */ /* 0x000fe200000000ff */
[----:B------:R-:W-:Y:S02]  /*4cd0*/  @!P1 IMAD.MOV.U32 R9, RZ, RZ, R22 ;  /* 0x000000ffff099224 */ /* 0x000fe400078e0016 */
[C---:B------:R-:W-:Y:S01]  /*4ce0*/  @!P1 FMUL.FTZ R11, R8.reuse, R11 ;  /* 0x0000000b080b9220 */ /* 0x040fe20000410000 */
[--C-:B------:R-:W-:Y:S01]  /*4cf0*/  @!P1 HADD2.F32 R25, -RZ, R15.reuse.H0_H0 ;  /* 0x2000000fff199230 */ /* 0x100fe20000004100 */
[----:B------:R-:W-:Y:S01]  /*4d00*/  @!P1 FFMA.FTZ R52, R8, R45, -R16 ;  /* 0x0000002d08349223 */ /* 0x000fe20000010810 */
[----:B------:R-:W-:Y:S01]  /*4d10*/  @!P1 HADD2.F32 R36, -RZ, R15.H1_H1 ;  /* 0x3000000fff249230 */ /* 0x000fe20000004100 */
[----:B------:R-:W-:Y:S01]  /*4d20*/  @!P1 IMAD.MOV.U32 R49, RZ, RZ, R5 ;  /* 0x000000ffff319224 */ /* 0x000fe200078e0005 */
[----:B------:R-:W-:Y:S02]  /*4d30*/  @!P1 HADD2.F32 R8, -RZ, R38.H1_H1 ;  /* 0x30000026ff089230 */ /* 0x000fe40000004100 */
[----:B------:R-:W-:Y:S01]  /*4d40*/  @!P1 F2FP.PACK_AB R17, R52, R53 ;  /* 0x000000353411923e */ /* 0x000fe200000000ff */
[----:B------:R-:W-:Y:S01]  /*4d50*/  @!P1 FMUL.FTZ R46, R36, R14 ;  /* 0x0000000e242e9220 */ /* 0x000fe20000410000 */
[--C-:B------:R-:W-:Y:S02]  /*4d60*/  @!P1 HADD2.F32 R16, -RZ, R9.reuse.H0_H0 ;  /* 0x20000009ff109230 */ /* 0x100fe40000004100 */
[----:B------:R-:W-:Y:S01]  /*4d70*/  @!P1 MOV R23, R17 ;  /* 0x0000001100179202 */ /* 0x000fe20000000f00 */
[----:B------:R-:W-:Y:S01]  /*4d80*/  @!P1 HADD2.F32 R15, -RZ, R9.H1_H1 ;  /* 0x30000009ff0f9230 */ /* 0x000fe20000004100 */
[-C--:B------:R-:W-:Y:S01]  /*4d90*/  @!P1 FMUL.FTZ R9, R25, R8.reuse ;  /* 0x0000000819099220 */ /* 0x080fe20000410000 */
[----:B------:R-:W-:Y:S01]  /*4da0*/  @!P1 HADD2.F32 R38, -RZ, R58.H0_H0 ;  /* 0x2000003aff269230 */ /* 0x000fe20000004100 */
[C---:B------:R-:W-:Y:S02]  /*4db0*/  @!P1 FMUL.FTZ R8, R16.reuse, R8 ;  /* 0x0000000810089220 */ /* 0x040fe40000410000 */
[----:B------:R-:W-:Y:S02]  /*4dc0*/  @!P1 FFMA.FTZ R47, R16, R34, -R9 ;  /* 0x00000022102f9223 */ /* 0x000fe40000010809 */
[C---:B------:R-:W-:Y:S02]  /*4dd0*/  @!P1 FFMA.FTZ R16, R15.reuse, R38, -R46 ;  /* 0x000000260f109223 */ /* 0x040fe4000001082e */
[----:B------:R-:W-:Y:S01]  /*4de0*/  @!P1 FMUL.FTZ R9, R15, R14 ;  /* 0x0000000e0f099220 */ /* 0x000fe20000410000 */
[----:B------:R-:W-:Y:S01]  /*4df0*/  @!P1 F2FP.PACK_AB R15, R54, R55 ;  /* 0x00000037360f923e */ /* 0x000fe200000000ff */
[----:B------:R-:W-:Y:S01]  /*4e00*/  @!P1 FFMA.FTZ R8, R25, R34, R8 ;  /* 0x0000002219089223 */ /* 0x000fe20000010008 */
[----:B------:R-:W-:Y:S01]  /*4e10*/  @!P1 F2FP.PACK_AB R16, R16, R47 ;  /* 0x0000002f1010923e */ /* 0x000fe200000000ff */
[----:B------:R-:W-:Y:S01]  /*4e20*/  @!P1 FFMA.FTZ R9, R36, R38, R9 ;  /* 0x0000002624099223 */ /* 0x000fe20000010009 */
[----:B------:R-:W-:Y:S01]  /*4e30*/  @!P1 F2FP.PACK_AB R14, R56, R57 ;  /* 0x00000039380e923e */ /* 0x000fe200000000ff */
[----:B------:R-:W-:Y:S01]  /*4e40*/  @!P1 FFMA.FTZ R10, R42, R43, R10 ;  /* 0x0000002b2a0a9223 */ /* 0x000fe2000001000a */
[----:B------:R-:W-:Y:S01]  /*4e50*/  @!P1 MOV R21, R15 ;  /* 0x0000000f00159202 */ /* 0x000fe20000000f00 */
[----:B------:R-:W-:Y:S01]  /*4e60*/  @!P1 FFMA.FTZ R11, R44, R45, R11 ;  /* 0x0000002d2c0b9223 */ /* 0x000fe2000001000b */
[----:B------:R-:W-:Y:S01]  /*4e70*/  @!P1 MOV R20, R14 ;  /* 0x0000000e00149202 */ /* 0x000fe20000000f00 */
[----:B------:R-:W-:Y:S01]  /*4e80*/  @!P1 IMAD.MOV.U32 R22, RZ, RZ, R16 ;  /* 0x000000ffff169224 */ /* 0x000fe200078e0010 */
[----:B------:R-:W-:Y:S02]  /*4e90*/  @!P1 F2FP.PACK_AB R8, R9, R8 ;  /* 0x000000080908923e */ /* 0x000fe400000000ff */
[----:B------:R-:W-:Y:S02]  /*4ea0*/  @!P1 F2FP.PACK_AB R10, R11, R10 ;  /* 0x0000000a0b0a923e */ /* 0x000fe400000000ff */
[----:B------:R2:W-:Y:S01]  /*4eb0*/  ST.E.128 [R72.64], R20 ;  /* 0x0000001448007985 */ /* 0x0005e2000c101d12 */
[----:B------:R-:W-:Y:S02]  /*4ec0*/  @!P1 MOV R50, R8 ;  /* 0x0000000800329202 */ /* 0x000fe40000000f00 */
[----:B------:R-:W-:Y:S05]  /*4ed0*/  @!P1 MOV R51, R10 ;  /* 0x0000000a00339202 */ /* 0x000fea0000000f00 */
[----:B------:R2:W-:Y:S02]  /*4ee0*/  @!P0 ST.E.128 [R76.64], R48 ;  /* 0x000000304c008985 */ /* 0x0005e4000c101d12 */
.L_x_343:
[----:B------:R-:W-:Y:S05]  /*4ef0*/  BSYNC B0 ;  /* 0x0000000000007941 */ /* 0x000fea0003800000 */
.L_x_342:
[----:B--2---:R2:W4:Y:S01]  /*4f00*/  SHFL.IDX PT, R43, R86, 0x2, 0x181f ;  /* 0x00581f00562b7f89 */ /* 0x00452200000e0000 */
[----:B------:R-:W-:Y:S03]  /*4f10*/  ISETP.GE.OR P0, PT, R141, R74, P5 ;  /* 0x0000004a8d00720c */ /* 0x000fe60002f06670 */
[----:B---3--:R2:W3:Y:S10]  /*4f20*/  SHFL.IDX PT, R42, R87, 0x2, 0x181f ;  /* 0x00581f00572a7f89 */ /* 0x0084f400000e0000 */
[----:B------:R-:W-:-:S05]  /*4f30*/  @P0 BRA `(.L_x_337) ;  /* 0x00000aa000000947 */ /* 0x000fca0003800000 */
[----:B------:R-:W-:Y:S01]  /*4f40*/  SEL R3, R70, R69, !P2 ;  /* 0x0000004546037207 */ /* 0x000fe20005000000 */
[----:B------:R-:W1:Y:S01]  /*4f50*/  LDS.128 R20, [R124+0x8100] ;  /* 0x008100007c147984 */ /* 0x000e620000000c00 */
[----:B------:R-:W-:Y:S01]  /*4f60*/  @!P1 HADD2.F32 R5, -RZ, R39.H0_H0 ;  /* 0x20000027ff059230 */ /* 0x000fe20000004100 */
[----:B------:R-:W-:Y:S01]  /*4f70*/  @!P1 SHF.R.U64 R17, R60, 0x10, R61 ;  /* 0x000000103c119819 */ /* 0x000fe2000000123d */
[----:B------:R-:W-:Y:S01]  /*4f80*/  @!P1 HADD2.F32 R15, -RZ, R66.H0_H0 ;  /* 0x20000042ff0f9230 */ /* 0x000fe20000004100 */
[----:B------:R-:W-:Y:S01]  /*4f90*/  SHF.R.S32.HI R4, RZ, 0x1f, R3 ;  /* 0x0000001fff047819 */ /* 0x000fe20000011403 */
[----:B------:R-:W-:Y:S01]  /*4fa0*/  @!P1 HADD2.F32 R34, -RZ, R67.H0_H0 ;  /* 0x20000043ff229230 */ /* 0x000fe20000004100 */
[----:B---3--:R-:W-:Y:S01]  /*4fb0*/  LEA R54, P0, R92, R42, 0x1 ;  /* 0x0000002a5c367211 */ /* 0x008fe200078008ff */
[----:B------:R-:W-:Y:S01]  /*4fc0*/  @!P1 HADD2.F32 R17, -RZ, R17.H0_H0 ;  /* 0x20000011ff119230 */ /* 0x000fe20000004100 */
[----:B------:R-:W-:Y:S02]  /*4fd0*/  LEA.HI R3, R4, R3, RZ, 0x4 ;  /* 0x0000000304037211 */ /* 0x000fe400078f20ff */
[----:B----4-:R-:W-:Y:S02]  /*4fe0*/  LEA.HI.X R55, R92, R43, R107, 0x1, P0 ;  /* 0x0000002b5c377211 */ /* 0x010fe400000f0c6b */
[----:B------:R-:W-:Y:S02]  /*4ff0*/  LEA.HI.SX32 R3, R3, R68, 0x1c ;  /* 0x0000004403037211 */ /* 0x000fe400078fe2ff */
[----:B-----5:R-:W-:Y:S02]  /*5000*/  @!P1 SHF.R.U32.HI R9, RZ, 0x10, R29 ;  /* 0x00000010ff099819 */ /* 0x020fe4000001161d */
[----:B------:R-:W-:Y:S02]  /*5010*/  SHF.R.S32.HI R4, RZ, 0x1f, R3 ;  /* 0x0000001fff047819 */ /* 0x000fe40000011403 */
[----:B------:R-:W-:Y:S02]  /*5020*/  SHF.L.U32 R48, R3, 0x3, RZ ;  /* 0x0000000303307819 */ /* 0x000fe400000006ff */
[----:B------:R-:W-:Y:S02]  /*5030*/  LEA.HI R4, R4, R3, RZ, 0x3 ;  /* 0x0000000304047211 */ /* 0x000fe400078f18ff */
[----:B------:R-:W-:Y:S02]  /*5040*/  @!P1 SHF.R.U64 R14, R30, 0x10, R31 ;  /* 0x000000101e0e9819 */ /* 0x000fe4000000121f */
[----:B------:R-:W-:Y:S02]  /*5050*/  SHF.R.S32.HI R3, RZ, 0x3, R4 ;  /* 0x00000003ff037819 */ /* 0x000fe40000011404 */
[----:B------:R-:W-:Y:S01]  /*5060*/  LOP3.LUT R4, R111, 0x38, R48, 0xf8, !PT ;  /* 0x000000386f047812 */ /* 0x000fe200078ef830 */
[----:B------:R-:W-:Y:S01]  /*5070*/  @!P1 HADD2.F32 R14, -RZ, R14.H0_H0 ;  /* 0x2000000eff0e9230 */ /* 0x000fe20000004100 */
[----:B------:R-:W-:Y:S01]  /*5080*/  @!P1 SHF.R.U32.HI R24, RZ, 0x10, R61 ;  /* 0x00000010ff189819 */ /* 0x000fe2000001163d */
[----:B------:R-:W-:Y:S01]  /*5090*/  IMAD R3, R3, 0x1800, R13 ;  /* 0x0000180003037824 */ /* 0x000fe200078e020d */
[----:B------:R-:W-:Y:S02]  /*50a0*/  LOP3.LUT R4, R4, R146, RZ, 0x3c, !PT ;  /* 0x0000009204047212 */ /* 0x000fe400078e3cff */
[--C-:B------:R-:W-:Y:S01]  /*50b0*/  @!P1 SHF.R.U32.HI R38, RZ, 0x10, R63.reuse ;  /* 0x00000010ff269819 */ /* 0x100fe2000001163f */
[----:B------:R-:W-:Y:S01]  /*50c0*/  @!P1 HADD2.F32 R24, -RZ, R24.H0_H0 ;  /* 0x20000018ff189230 */ /* 0x000fe20000004100 */
[----:B------:R-:W-:Y:S01]  /*50d0*/  @!P1 SHF.R.U64 R30, R62, 0x10, R63 ;  /* 0x000000103e1e9819 */ /* 0x000fe2000000123f */
[----:B------:R-:W-:Y:S01]  /*50e0*/  IMAD.IADD R3, R3, 0x1, R4 ;  /* 0x0000000103037824 */ /* 0x000fe200078e0204 */
[----:B------:R-:W-:Y:S01]  /*50f0*/  @!P1 SHF.R.U64 R4, R28, 0x10, R29 ;  /* 0x000000101c049819 */ /* 0x000fe2000000121d */
[----:B------:R-:W-:Y:S01]  /*5100*/  @!P1 HADD2.F32 R38, -RZ, R38.H0_H0 ;  /* 0x20000026ff269230 */ /* 0x000fe20000004100 */
[----:B------:R-:W-:Y:S01]  /*5110*/  @!P1 SHF.R.U32.HI R11, RZ, 0x10, R31 ;  /* 0x00000010ff0b9819 */ /* 0x000fe2000001161f */
[----:B------:R-:W-:Y:S01]  /*5120*/  @!P1 HADD2.F32 R28, -RZ, R67.H1_H1 ;  /* 0x30000043ff1c9230 */ /* 0x000fe20000004100 */
[----:B------:R-:W-:Y:S01]  /*5130*/  SHF.L.U32 R3, R3, 0x1, RZ ;  /* 0x0000000103037819 */ /* 0x000fe200000006ff */
[----:B------:R-:W-:Y:S01]  /*5140*/  @!P1 HADD2.F32 R4, -RZ, R4.H0_H0 ;  /* 0x20000004ff049230 */ /* 0x000fe20000004100 */
[----:B------:R-:W-:Y:S01]  /*5150*/  ISETP.GE.AND P0, PT, R48, c[0x0][0x1d4], PT ;  /* 0x0000750030007a0c */ /* 0x000fe20003f06270 */
[----:B------:R-:W-:Y:S02]  /*5160*/  @!P1 HADD2.F32 R30, -RZ, R30.H0_H0 ;  /* 0x2000001eff1e9230 */ /* 0x000fe40000004100 */
[----:B------:R1:W3:Y:S01]  /*5170*/  LDS.128 R44, [R3+0x8100] ;  /* 0x00810000032c7984 */ /* 0x0002e20000000c00 */
[----:B------:R-:W-:Y:S01]  /*5180*/  @!P1 HADD2.F32 R11, -RZ, R11.H0_H0 ;  /* 0x2000000bff0b9230 */ /* 0x000fe20000004100 */
[----:B-1----:R-:W-:Y:S05]  /*5190*/  @!P1 IMAD.MOV.U32 R3, RZ, RZ, R20 ;  /* 0x000000ffff039224 */ /* 0x002fea00078e0014 */
[--C-:B------:R-:W-:Y:S01]  /*51a0*/  @!P1 HADD2.F32 R8, -RZ, R3.reuse.H0_H0 ;  /* 0x20000003ff089230 */ /* 0x100fe20000004100 */
[----:B---3--:R-:W-:Y:S05]  /*51b0*/  @!P1 MOV R6, R44 ;  /* 0x0000002c00069202 */ /* 0x008fea0000000f00 */
        /* <DEDUP_REMOVED lines=8> */
[----:B------:R-:W-:Y:S01]  /*5240*/  @!P1 HADD2.F32 R8, -RZ, R9.H0_H0 ;  /* 0x20000009ff089230 */ /* 0x000fe20000004100 */
[----:B------:R-:W-:Y:S01]  /*5250*/  @!P1 IMAD.MOV.U32 R15, RZ, RZ, R45 ;  /* 0x000000ffff0f9224 */ /* 0x000fe200078e002d */
[----:B------:R-:W-:Y:S01]  /*5260*/  @!P1 HADD2.F32 R18, -RZ, R66.H1_H1 ;  /* 0x30000042ff129230 */ /* 0x000fe20000004100 */
[C---:B------:R-:W-:Y:S02]  /*5270*/  @!P1 FMUL.FTZ R4, R6.reuse, R4 ;  /* 0x0000000406049220 */ /* 0x040fe40000410000 */
[----:B------:R-:W-:Y:S01]  /*5280*/  @!P1 FFMA.FTZ R53, R6, R17, -R5 ;  /* 0x0000001106359223 */ /* 0x000fe20000010805 */
[----:B------:R-:W-:Y:S01]  /*5290*/  @!P1 MOV R6, R21 ;  /* 0x0000001500069202 */ /* 0x000fe20000000f00 */
[----:B------:R-:W-:Y:S01]  /*52a0*/  @!P1 FFMA.FTZ R4, R16, R17, R4 ;  /* 0x0000001110049223 */ /* 0x000fe20000010004 */
[----:B------:R-:W-:Y:S02]  /*52b0*/  @!P1 HADD2.F32 R17, -RZ, R15.H0_H0 ;  /* 0x2000000fff119230 */ /* 0x000fe40000004100 */
[----:B------:R-:W-:Y:S02]  /*52c0*/  @!P1 HADD2.F32 R5, -RZ, R39.H1_H1 ;  /* 0x30000027ff059230 */ /* 0x000fe40000004100 */
[--C-:B------:R-:W-:Y:S01]  /*52d0*/  @!P1 HADD2.F32 R10, -RZ, R6.reuse.H0_H0 ;  /* 0x20000006ff0a9230 */ /* 0x100fe20000004100 */
[----:B------:R-:W-:Y:S01]  /*52e0*/  @!P1 F2FP.PACK_AB R3, R4, R3 ;  /* 0x000000030403923e */ /* 0x000fe200000000ff */
[----:B------:R-:W-:Y:S01]  /*52f0*/  @!P1 HADD2.F32 R19, -RZ, R15.H1_H1 ;  /* 0x3000000fff139230 */ /* 0x000fe20000004100 */
[----:B------:R-:W-:Y:S01]  /*5300*/  @!P1 IMAD.MOV.U32 R15, RZ, RZ, R47 ;  /* 0x000000ffff0f9224 */ /* 0x000fe200078e002f */
[----:B------:R-:W-:Y:S01]  /*5310*/  @!P1 HADD2.F32 R9, -RZ, R6.H1_H1 ;  /* 0x30000006ff099230 */ /* 0x000fe20000004100 */
[----:B------:R-:W-:Y:S01]  /*5320*/  @!P1 FMUL.FTZ R6, R17, R5 ;  /* 0x0000000511069220 */ /* 0x000fe20000410000 */
[----:B------:R-:W-:Y:S01]  /*5330*/  @!P1 MOV R44, R3 ;  /* 0x00000003002c9202 */ /* 0x000fe20000000f00 */
[----:B------:R-:W-:Y:S01]  /*5340*/  @!P1 FMUL.FTZ R16, R19, R8 ;  /* 0x0000000813109220 */ /* 0x000fe20000410000 */
[--C-:B------:R-:W-:Y:S01]  /*5350*/  @!P1 HADD2.F32 R31, -RZ, R15.reuse.H0_H0 ;  /* 0x2000000fff1f9230 */ /* 0x100fe20000004100 */
[C---:B------:R-:W-:Y:S01]  /*5360*/  @!P1 FFMA.FTZ R52, R10.reuse, R18, -R6 ;  /* 0x000000120a349223 */ /* 0x040fe20000010806 */
[----:B------:R-:W-:Y:S01]  /*5370*/  @!P1 HADD2.F32 R36, -RZ, R15.H1_H1 ;  /* 0x3000000fff249230 */ /* 0x000fe20000004100 */
[C---:B------:R-:W-:Y:S01]  /*5380*/  @!P1 FMUL.FTZ R6, R9.reuse, R8 ;  /* 0x0000000809069220 */ /* 0x040fe20000410000 */
[----:B------:R-:W-:Y:S01]  /*5390*/  @!P1 MOV R8, R23 ;  /* 0x0000001700089202 */ /* 0x000fe20000000f00 */
[----:B------:R-:W-:Y:S01]  /*53a0*/  @!P1 FMUL.FTZ R5, R10, R5 ;  /* 0x000000050a059220 */ /* 0x000fe20000410000 */
[----:B------:R-:W-:Y:S01]  /*53b0*/  @!P1 HADD2.F32 R10, -RZ, R40.H0_H0 ;  /* 0x20000028ff0a9230 */ /* 0x000fe20000004100 */
[----:B------:R-:W-:Y:S02]  /*53c0*/  @!P1 FFMA.FTZ R51, R9, R24, -R16 ;  /* 0x0000001809339223 */ /* 0x000fe40000010810 */
[----:B------:R-:W-:Y:S01]  /*53d0*/  @!P1 FMUL.FTZ R16, R36, R11 ;  /* 0x0000000b24109220 */ /* 0x000fe20000410000 */
[--C-:B------:R-:W-:Y:S01]  /*53e0*/  @!P1 HADD2.F32 R9, -RZ, R8.reuse.H0_H0 ;  /* 0x20000008ff099230 */ /* 0x100fe20000004100 */
[----:B------:R-:W-:Y:S01]  /*53f0*/  @!P1 FMUL.FTZ R15, R31, R10 ;  /* 0x0000000a1f0f9220 */ /* 0x000fe20000410000 */
[----:B------:R-:W-:Y:S01]  /*5400*/  @!P1 HADD2.F32 R8, -RZ, R8.H1_H1 ;  /* 0x30000008ff089230 */ /* 0x000fe20000004100 */
[----:B------:R-:W-:Y:S01]  /*5410*/  @!P1 FFMA.FTZ R5, R17, R18, R5 ;  /* 0x0000001211059223 */ /* 0x000fe20000010005 */
[----:B------:R-:W-:Y:S01]  /*5420*/  @!P1 F2FP.PACK_AB R17, R51, R52 ;  /* 0x000000343311923e */ /* 0x000fe200000000ff */
[C---:B------:R-:W-:Y:S01]  /*5430*/  @!P1 FFMA.FTZ R50, R9.reuse, R34, -R15 ;  /* 0x0000002209329223 */ /* 0x040fe2000001080f */
[----:B------:R-:W-:Y:S01]  /*5440*/  @!P1 MOV R15, R46 ;  /* 0x0000002e000f9202 */ /* 0x000fe20000000f00 */
[----:B------:R-:W-:Y:S01]  /*5450*/  @!P1 FMUL.FTZ R10, R9, R10 ;  /* 0x0000000a090a9220 */ /* 0x000fe20000410000 */
[----:B------:R-:W-:Y:S01]  /*5460*/  @!P1 MOV R21, R17 ;  /* 0x0000001100159202 */ /* 0x000fe20000000f00 */
[----:B------:R-:W-:Y:S02]  /*5470*/  @!P1 IMAD.MOV.U32 R9, RZ, RZ, R22 ;  /* 0x000000ffff099224 */ /* 0x000fe400078e0016 */
[C---:B------:R-:W-:Y:S01]  /*5480*/  @!P1 FMUL.FTZ R11, R8.reuse, R11 ;  /* 0x0000000b080b9220 */ /* 0x040fe20000410000 */
[--C-:B------:R-:W-:Y:S01]  /*5490*/  @!P1 HADD2.F32 R25, -RZ, R15.reuse.H0_H0 ;  /* 0x2000000fff199230 */ /* 0x100fe20000004100 */
[----:B------:R-:W-:Y:S01]  /*54a0*/  @!P1 FFMA.FTZ R49, R8, R38, -R16 ;  /* 0x0000002608319223 */ /* 0x000fe20000010810 */
[----:B------:R-:W-:Y:S01]  /*54b0*/  @!P1 HADD2.F32 R8, -RZ, R40.H1_H1 ;  /* 0x30000028ff089230 */ /* 0x000fe20000004100 */
[----:B------:R-:W-:Y:S01]  /*54c0*/  @!P1 FFMA.FTZ R6, R19, R24, R6 ;  /* 0x0000001813069223 */ /* 0x000fe20000010006 */
[----:B------:R-:W-:Y:S02]  /*54d0*/  @!P1 HADD2.F32 R29, -RZ, R15.H1_H1 ;  /* 0x3000000fff1d9230 */ /* 0x000fe40000004100 */
[--C-:B------:R-:W-:Y:S02]  /*54e0*/  @!P1 HADD2.F32 R16, -RZ, R9.reuse.H0_H0 ;  /* 0x20000009ff109230 */ /* 0x100fe40000004100 */
[----:B------:R-:W-:Y:S01]  /*54f0*/  @!P1 HADD2.F32 R15, -RZ, R9.H1_H1 ;  /* 0x30000009ff0f9230 */ /* 0x000fe20000004100 */
[----:B------:R-:W-:Y:S01]  /*5500*/  @!P1 FMUL.FTZ R9, R25, R8 ;  /* 0x0000000819099220 */ /* 0x000fe20000410000 */
[----:B------:R-:W-:Y:S01]  /*5510*/  @!P1 F2FP.PACK_AB R5, R6, R5 ;  /* 0x000000050605923e */ /* 0x000fe200000000ff */
[----:B------:R-:W-:Y:S02]  /*5520*/  @!P1 FMUL.FTZ R39, R29, R14 ;  /* 0x0000000e1d279220 */ /* 0x000fe40000410000 */
[C---:B------:R-:W-:Y:S02]  /*5530*/  @!P1 FFMA.FTZ R40, R16.reuse, R28, -R9 ;  /* 0x0000001c10289223 */ /* 0x040fe40000010809 */
[C---:B------:R-:W-:Y:S02]  /*5540*/  @!P1 FFMA.FTZ R39, R15.reuse, R30, -R39 ;  /* 0x0000001e0f279223 */ /* 0x040fe40000010827 */
[----:B------:R-:W-:Y:S01]  /*5550*/  @!P1 FMUL.FTZ R9, R15, R14 ;  /* 0x0000000e0f099220 */ /* 0x000fe20000410000 */
[----:B------:R-:W-:Y:S01]  /*5560*/  @!P1 F2FP.PACK_AB R15, R49, R50 ;  /* 0x00000032310f923e */ /* 0x000fe200000000ff */
[----:B------:R-:W-:Y:S01]  /*5570*/  @!P1 FMUL.FTZ R8, R16, R8 ;  /* 0x0000000810089220 */ /* 0x000fe20000410000 */
[----:B------:R-:W-:Y:S01]  /*5580*/  @!P1 F2FP.PACK_AB R14, R39, R40 ;  /* 0x00000028270e923e */ /* 0x000fe200000000ff */
[----:B------:R-:W-:Y:S01]  /*5590*/  @!P1 IMAD.MOV.U32 R45, RZ, RZ, R5 ;  /* 0x000000ffff2d9224 */ /* 0x000fe200078e0005 */
[----:B------:R-:W-:Y:S01]  /*55a0*/  @!P1 F2FP.PACK_AB R16, R53, R56 ;  /* 0x000000383510923e */ /* 0x000fe200000000ff */
[----:B------:R-:W-:Y:S01]  /*55b0*/  @!P1 FFMA.FTZ R8, R25, R28, R8 ;  /* 0x0000001c19089223 */ /* 0x000fe20000010008 */
[----:B------:R-:W-:Y:S01]  /*55c0*/  @!P1 MOV R23, R15 ;  /* 0x0000000f00179202 */ /* 0x000fe20000000f00 */
[----:B------:R-:W-:Y:S01]  /*55d0*/  @!P1 IMAD.MOV.U32 R22, RZ, RZ, R14 ;  /* 0x000000ffff169224 */ /* 0x000fe200078e000e */
[----:B------:R-:W-:Y:S01]  /*55e0*/  @!P1 MOV R20, R16 ;  /* 0x0000001000149202 */ /* 0x000fe20000000f00 */
[----:B------:R-:W-:Y:S02]  /*55f0*/  @!P1 FFMA.FTZ R9, R29, R30, R9 ;  /* 0x0000001e1d099223 */ /* 0x000fe40000010009 */
[----:B------:R-:W-:Y:S02]  /*5600*/  @!P1 FFMA.FTZ R10, R31, R34, R10 ;  /* 0x000000221f0a9223 */ /* 0x000fe4000001000a */
[----:B------:R1:W-:Y:S01]  /*5610*/  ST.E.128 [R54.64], R20 ;  /* 0x0000001436007985 */ /* 0x0003e2000c101d12 */
[----:B------:R-:W-:Y:S01]  /*5620*/  @!P1 F2FP.PACK_AB R8, R9, R8 ;  /* 0x000000080908923e */ /* 0x000fe200000000ff */
[----:B------:R-:W-:Y:S03]  /*5630*/  @!P1 FFMA.FTZ R11, R36, R38, R11 ;  /* 0x00000026240b9223 */ /* 0x000fe6000001000b */
        /* <DEDUP_REMOVED lines=8> */
.L_x_321:
[----:B------:R1:W2:Y:S01]  /*56c0*/  SHFL.IDX PT, R5, R86, RZ, 0x181f ;  /* 0x00181fff56057589 */ /* 0x0002a200000e0000 */
[----:B------:R-:W-:Y:S01]  /*56d0*/  IMAD R3, R41, -0x60, R2 ;  /* 0xffffffa029037824 */ /* 0x000fe200078e0202 */
[----:B------:R-:W-:Y:S02]  /*56e0*/  BSSY B0, `(.L_x_344) ;  /* 0x0000011000007945 */ /* 0x000fe40003800000 */
[----:B------:R1:W3:Y:S02]  /*56f0*/  SHFL.IDX PT, R4, R87, RZ, 0x181f ;  /* 0x00181fff57047589 */ /* 0x0002e400000e0000 */
[----:B------:R-:W-:Y:S04]  /*5700*/  IMNMX R3, R3, 0x60, PT ;  /* 0x0000006003037817 */ /* 0x000fe80003800200 */
[----:B------:R-:W-:Y:S04]  /*5710*/  IADD3 R6, -R37, R3, RZ ;  /* 0x0000000325067210 */ /* 0x000fe80007ffe1ff */
[----:B------:R-:W-:Y:S11]  /*5720*/  ISETP.GE.AND P0, PT, R6, 0x1, PT ;  /* 0x000000010600780c */ /* 0x000ff60003f06270 */
[----:B------:R-:W-:Y:S02]  /*5730*/  @!UPT UIADD3 URZ, URZ, URZ, URZ ;  /* 0x0000003f3f3ff290 */ /* 0x000fe4000fffe03f */
[----:B------:R-:W-:-:S05]  /*5740*/  @!P0 BRA `(.L_x_345) ;  /* 0x000000a000008947 */ /* 0x000fca0003800000 */
[----:B-12---:R-:W1:Y:S01]  /*5750*/  @!P5 LDS.128 R16, [R71+0x8100] ;  /* 0x008100004710d984 */ /* 0x006e620000000c00 */
[CC--:B---3--:R-:W-:Y:S04]  /*5760*/  @!P5 LEA R8, P0, R26.reuse, R4.reuse, 0x1 ;  /* 0x000000041a08d211 */ /* 0x0c8fe800078008ff */
        /* <DEDUP_REMOVED lines=8> */
.L_x_345:
[----:B-12---:R-:W-:Y:S05]  /*57f0*/  BSYNC B0 ;  /* 0x0000000000007941 */ /* 0x006fea0003800000 */
.L_x_344:
[----:B------:R1:W2:Y:S01]  /*5800*/  SHFL.IDX PT, R3, R86, 0x1, 0x181f ;  /* 0x00381f0056037f89 */ /* 0x0002a200000e0000 */
[----:B------:R-:W-:Y:S01]  /*5810*/  ISETP.GE.AND P0, PT, R6, 0x21, PT ;  /* 0x000000210600780c */ /* 0x000fe20003f06270 */
[----:B------:R-:W-:Y:S02]  /*5820*/  BSSY B0, `(.L_x_346) ;  /* 0x000000d000007945 */ /* 0x000fe40003800000 */
[----:B---3--:R1:W3:Y:S10]  /*5830*/  SHFL.IDX PT, R4, R87, 0x1, 0x181f ;  /* 0x00381f0057047f89 */ /* 0x0082f400000e0000 */
        /* <DEDUP_REMOVED lines=11> */
.L_x_347:
[----:B------:R-:W-:Y:S05]  /*58f0*/  BSYNC B0 ;  /* 0x0000000000007941 */ /* 0x000fea0003800000 */
.L_x_346:
[----:B--2---:R2:W4:Y:S01]  /*5900*/  SHFL.IDX PT, R3, R86, 0x2, 0x181f ;  /* 0x00581f0056037f89 */ /* 0x00452200000e0000 */
[----:B------:R-:W-:Y:S03]  /*5910*/  ISETP.GE.AND P0, PT, R6, 0x41, PT ;  /* 0x000000410600780c */ /* 0x000fe60003f06270 */
        /* <DEDUP_REMOVED lines=12> */
.L_x_337:
[----:B------:R-:W-:Y:S05]  /*59e0*/  BSYNC B2 ;  /* 0x0000000000027941 */ /* 0x000fea0003800000 */
.L_x_320:
[----:B------:R-:W-:Y:S01]  /*59f0*/  IMAD R17, R41, -0x60, RZ ;  /* 0xffffffa029117824 */ /* 0x000fe200078e02ff */
[----:B------:R-:W-:Y:S01]  /*5a00*/  ISETP.NE.AND P6, PT, R133, RZ, PT ;  /* 0x000000ff8500720c */ /* 0x000fe20003fc5270 */
[----:B--23-5:R-:W-:Y:S01]  /*5a10*/  IMAD.WIDE R8, R41, 0x60, R112 ;  /* 0x0000006029087825 */ /* 0x02cfe200078e0270 */
[----:B------:R-:W-:Y:S03]  /*5a20*/  BSSY B0, `(.L_x_348) ;  /* 0x000004a000007945 */ /* 0x000fe60003800000 */
[----:B----4-:R-:W-:Y:S02]  /*5a30*/  IMAD.IADD R3, R122, 0x1, R17 ;  /* 0x000000017a037824 */ /* 0x010fe400078e0211 */
[----:B------:R-:W-:Y:S02]  /*5a40*/  IMAD R4, R93, c[0x0][0x208], RZ ;  /* 0x000082005d047a24 */ /* 0x000fe400078e02ff */
[----:B------:R-:W-:Y:S01]  /*5a50*/  IMAD R10, R104, c[0x0][0x218], RZ ;  /* 0x00008600680a7a24 */ /* 0x000fe200078e02ff */
[----:B------:R-:W-:Y:S01]  /*5a60*/  ISETP.GE.AND P1, PT, R3, 0x21, PT ;  /* 0x000000210300780c */ /* 0x000fe20003f26270 */
[C---:B------:R-:W-:Y:S02]  /*5a70*/  IMAD R6, R91.reuse, c[0x0][0x20c], R4 ;  /* 0x000083005b067a24 */ /* 0x040fe400078e0204 */
[----:B------:R-:W-:Y:S04]  /*5a80*/  IMAD.WIDE.U32 R4, R91, c[0x0][0x208], RZ ;  /* 0x000082005b047a25 */ /* 0x000fe800078e00ff */
[----:B------:R-:W-:Y:S01]  /*5a90*/  IMAD R10, R90, c[0x0][0x21c], R10 ;  /* 0x000087005a0a7a24 */ /* 0x000fe200078e020a */
[----:B------:R-:W-:Y:S05]  /*5aa0*/  IADD3 R5, R5, R6, RZ ;  /* 0x0000000605057210 */ /* 0x000fea0007ffe0ff */
[----:B------:R-:W-:Y:S01]  /*5ab0*/  @P1 IADD3 R11, P0, R8, 0x20, RZ ;  /* 0x00000020080b1810 */ /* 0x000fe20007f1e0ff */
[----:B------:R-:W-:Y:S03]  /*5ac0*/  IMAD.WIDE.U32 R4, R90, c[0x0][0x218], R4 ;  /* 0x000086005a047a25 */ /* 0x000fe600078e0004 */
[----:B------:R-:W-:Y:S02]  /*5ad0*/  @P1 IADD3.X R18, RZ, R9, RZ, P0, !PT ;  /* 0x00000009ff121210 */ /* 0x000fe400007fe4ff */
[C---:B------:R-:W-:Y:S11]  /*5ae0*/  ISETP.GE.AND P0, PT, R3.reuse, 0x41, PT ;  /* 0x000000410300780c */ /* 0x040ff60003f06270 */
[----:B------:R-:W-:Y:S02]  /*5af0*/  @!UPT UIADD3 URZ, URZ, URZ, URZ ;  /* 0x0000003f3f3ff290 */ /* 0x000fe4000fffe03f */
[----:B------:R-:W-:Y:S05]  /*5b00*/  @P0 IADD3 R16, P3, R8, 0x40, RZ ;  /* 0x0000004008100810 */ /* 0x000fea0007f7e0ff */
[----:B------:R-:W-:Y:S01]  /*5b10*/  @P0 IMAD.X R19, RZ, RZ, R9, P3 ;  /* 0x000000ffff130224 */ /* 0x000fe200018e0609 */
[----:B------:R-:W-:Y:S04]  /*5b20*/  IADD3 R6, P3, R152, R4, RZ ;  /* 0x0000000498067210 */ /* 0x000fe80007f7e0ff */
[----:B------:R-:W-:Y:S02]  /*5b30*/  IADD3.X R10, R130, R5, R10, P3, !PT ;  /* 0x00000005820a7210 */ /* 0x000fe40001ffe40a */
[----:B------:R-:W-:Y:S11]  /*5b40*/  ISETP.GE.AND P3, PT, R3, 0x1, PT ;  /* 0x000000010300780c */ /* 0x000ff60003f66270 */
[----:B------:R-:W-:Y:S02]  /*5b50*/  @!UPT UIADD3 URZ, URZ, URZ, URZ ;  /* 0x0000003f3f3ff290 */ /* 0x000fe4000fffe03f */
[----:B------:R-:W-:Y:S01]  /*5b60*/  @P3 MOV R5, R105 ;  /* 0x0000006900053202 */ /* 0x000fe20000000f00 */
[----:B------:R-:W-:Y:S02]  /*5b70*/  @P3 IMAD R3, R9, c[0x0][0x258], RZ ;  /* 0x0000960009033a24 */ /* 0x000fe400078e02ff */
[----:B------:R-:W-:Y:S04]  /*5b80*/  @P3 IMAD.MOV.U32 R4, RZ, RZ, R94 ;  /* 0x000000ffff043224 */ /* 0x000fe800078e005e */
[C---:B------:R-:W-:Y:S04]  /*5b90*/  @P3 IMAD.WIDE.U32 R4, R8.reuse, c[0x0][0x258], R4 ;  /* 0x0000960008043a25 */ /* 0x040fe800078e0004 */
[----:B------:R-:W-:Y:S01]  /*5ba0*/  @P3 IMAD R8, R8, c[0x0][0x25c], R3 ;  /* 0x0000970008083a24 */ /* 0x000fe200078e0203 */
[----:B------:R-:W-:Y:S01]  /*5bb0*/  @P3 LEA R14, P4, R4, c[0x0][0x250], 0x1 ;  /* 0x00009400040e3a11 */ /* 0x000fe200078808ff */
[----:B------:R-:W-:Y:S02]  /*5bc0*/  @P1 IMAD R3, R18, c[0x0][0x258], RZ ;  /* 0x0000960012031a24 */ /* 0x000fe400078e02ff */
[----:B------:R-:W-:Y:S02]  /*5bd0*/  @P3 IMAD.IADD R8, R5, 0x1, R8 ;  /* 0x0000000105083824 */ /* 0x000fe400078e0208 */
[----:B------:R-:W-:Y:S02]  /*5be0*/  @P1 IMAD.MOV.U32 R5, RZ, RZ, R105 ;  /* 0x000000ffff051224 */ /* 0x000fe400078e0069 */
[C---:B------:R-:W-:Y:S01]  /*5bf0*/  @P1 IMAD R3, R11.reuse, c[0x0][0x25c], R3 ;  /* 0x000097000b031a24 */ /* 0x040fe200078e0203 */
[----:B------:R-:W-:Y:S02]  /*5c00*/  @P3 LEA.HI.X R15, R4, c[0x0][0x254], R8, 0x1, P4 ;  /* 0x00009500040f3a11 */ /* 0x000fe400020f0c08 */
[----:B------:R-:W-:Y:S02]  /*5c10*/  @P1 MOV R4, R94 ;  /* 0x0000005e00041202 */ /* 0x000fe40000000f00 */
[C---:B-1----:R-:W-:Y:S03]  /*5c20*/  LEA R21, P4, R6.reuse, c[0x0][0x1f8], 0x1 ;  /* 0x00007e0006157a11 */ /* 0x042fe600078808ff */
[----:B------:R-:W-:Y:S01]  /*5c30*/  @P1 IMAD.WIDE.U32 R4, R11, c[0x0][0x258], R4 ;  /* 0x000096000b041a25 */ /* 0x000fe200078e0004 */
[----:B------:R-:W-:Y:S04]  /*5c40*/  LEA.HI.X R20, R6, c[0x0][0x1fc], R10, 0x1, P4 ;  /* 0x00007f0006147a11 */ /* 0x000fe800020f0c0a */
[C---:B------:R-:W-:Y:S02]  /*5c50*/  @P1 LEA R10, P4, R4.reuse, c[0x0][0x250], 0x1 ;  /* 0x00009400040a1a11 */ /* 0x040fe400078808ff */
[----:B------:R-:W-:Y:S02]  /*5c60*/  @P1 IADD3 R3, R5, R3, RZ ;  /* 0x0000000305031210 */ /* 0x000fe40007ffe0ff */
[----:B------:R-:W-:Y:S02]  /*5c70*/  @P0 MOV R5, R105 ;  /* 0x0000006900050202 */ /* 0x000fe40000000f00 */
[----:B------:R-:W-:Y:S01]  /*5c80*/  @P1 LEA.HI.X R11, R4, c[0x0][0x254], R3, 0x1, P4 ;  /* 0x00009500040b1a11 */ /* 0x000fe200020f0c03 */
[----:B------:R-:W-:Y:S02]  /*5c90*/  @P0 IMAD.MOV.U32 R4, RZ, RZ, R94 ;  /* 0x000000ffff040224 */ /* 0x000fe400078e005e */
[----:B------:R-:W-:Y:S02]  /*5ca0*/  @P0 IMAD R3, R19, c[0x0][0x258], RZ ;  /* 0x0000960013030a24 */ /* 0x000fe400078e02ff */
[C---:B------:R-:W-:Y:S04]  /*5cb0*/  @P0 IMAD.WIDE.U32 R4, R16.reuse, c[0x0][0x258], R4 ;  /* 0x0000960010040a25 */ /* 0x040fe800078e0004 */
[----:B------:R-:W-:Y:S01]  /*5cc0*/  @P0 IMAD R3, R16, c[0x0][0x25c], R3 ;  /* 0x0000970010030a24 */ /* 0x000fe200078e0203 */
[C---:B------:R-:W-:Y:S03]  /*5cd0*/  @P0 LEA R8, P4, R4.reuse, c[0x0][0x250], 0x1 ;  /* 0x0000940004080a11 */ /* 0x040fe600078808ff */
[----:B------:R-:W-:Y:S01]  /*5ce0*/  @P0 IMAD.IADD R3, R5, 0x1, R3 ;  /* 0x0000000105030824 */ /* 0x000fe200078e0203 */
[----:B------:R-:W-:Y:S04]  /*5cf0*/  IADD3 R5, R17, R2, RZ ;  /* 0x0000000211057210 */ /* 0x000fe80007ffe0ff */
[----:B------:R-:W-:Y:S02]  /*5d00*/  @P0 LEA.HI.X R9, R4, c[0x0][0x254], R3, 0x1, P4 ;  /* 0x0000950004090a11 */ /* 0x000fe400020f0c03 */
[----:B------:R1:W2:Y:S01]  /*5d10*/  SHFL.IDX PT, R4, R21, RZ, 0x181f ;  /* 0x00181fff15047589 */ /* 0x0002a200000e0000 */
[----:B------:R-:W-:Y:S02]  /*5d20*/  ISETP.NE.AND P4, PT, R134, RZ, PT ;  /* 0x000000ff8600720c */ /* 0x000fe40003f85270 */
[----:B------:R-:W-:Y:S02]  /*5d30*/  IMNMX R5, R5, 0x60, PT ;  /* 0x0000006005057817 */ /* 0x000fe40003800200 */
[----:B------:R1:W3:Y:S03]  /*5d40*/  SHFL.IDX PT, R3, R20, RZ, 0x181f ;  /* 0x00181fff14037589 */ /* 0x0002e600000e0000 */
[----:B------:R-:W-:Y:S06]  /*5d50*/  IMAD.IADD R6, R5, 0x1, -R37 ;  /* 0x0000000105067824 */ /* 0x000fec00078e0a25 */
[----:B------:R-:W-:Y:S01]  /*5d60*/  @!PT LDS RZ, [RZ] ;  /* 0x00000000fffff984 */ /* 0x000fe20000000800 */
[----:B------:R1:W-:Y:S05]  /*5d70*/  @P3 LDGSTS.E.BYPASS.LTC128B.128 [R71+0x100], [R14.64], !P4 ;  /* 0x001000000e473fae */ /* 0x0003ea000e101d52 */
[----:B------:R1:W-:Y:S05]  /*5d80*/  @P3 LDGSTS.E.BYPASS.LTC128B.128 [R71+0x3100], [R14.64+0x80], !P6 ;  /* 0x031000800e473fae */ /* 0x0003ea000f101d52 */
[----:B------:R1:W-:Y:S05]  /*5d90*/  @P1 LDGSTS.E.BYPASS.LTC128B.128 [R71+0x1100], [R10.64], !P4 ;  /* 0x011000000a471fae */ /* 0x0003ea000e101d52 */
[----:B------:R1:W-:Y:S05]  /*5da0*/  @P1 LDGSTS.E.BYPASS.LTC128B.128 [R71+0x4100], [R10.64+0x80], !P6 ;  /* 0x041000800a471fae */ /* 0x0003ea000f101d52 */
[----:B------:R1:W-:Y:S05]  /*5db0*/  @P0 LDGSTS.E.BYPASS.LTC128B.128 [R71+0x2100], [R8.64], !P4 ;  /* 0x0210000008470fae */ /* 0x0003ea000e101d52 */
[----:B------:R1:W-:Y:S01]  /*5dc0*/  @P0 LDGSTS.E.BYPASS.LTC128B.128 [R71+0x5100], [R8.64+0x80], !P6 ;  /* 0x0510008008470fae */ /* 0x0003e2000f101d52 */
[----:B------:R-:W-:Y:S04]  /*5dd0*/  ISETP.GE.AND P0, PT, R6, 0x1, PT ;  /* 0x000000010600780c */ /* 0x000fe80003f06270 */
[----:B------:R-:W0:Y:S01]  /*5de0*/  LDGDEPBAR ;  /* 0x00000000000079af */ /* 0x000e220000000000 */
[----:B------:R-:W-:Y:S04]  /*5df0*/  DEPBAR.LE SB0, 0x0 ;  /* 0x000080000000791a */ /* 0x000fe80000000000 */
[----:B------:R-:W-:Y:S06]  /*5e00*/  BAR.SYNC.DEFER_BLOCKING 0x0 ;  /* 0x0000000000007b1d */ /* 0x000fec0000010000 */
        /* <DEDUP_REMOVED lines=11> */
.L_x_349:
[----:B-123--:R-:W-:Y:S05]  /*5ec0*/  BSYNC B0 ;  /* 0x0000000000007941 */ /* 0x00efea0003800000 */
.L_x_348:
        /* <DEDUP_REMOVED lines=15> */
.L_x_351:
[----:B------:R-:W-:Y:S05]  /*5fc0*/  BSYNC B0 ;  /* 0x0000000000007941 */ /* 0x000fea0003800000 */
.L_x_350:
        /* <DEDUP_REMOVED lines=15> */
.L_x_353:
[----:B------:R-:W-:Y:S05]  /*60c0*/  BSYNC B0 ;  /* 0x0000000000007941 */ /* 0x000fea0003800000 */
.L_x_352:
[C---:B------:R-:W-:Y:S02]  /*60d0*/  ISETP.GT.AND P0, PT, R41.reuse, R123, PT ;  /* 0x0000007b2900720c */ /* 0x040fe40003f04270 */
[----:B------:R-:W-:Y:S11]  /*60e0*/  IADD3 R41, R41, -0x1, RZ ;  /* 0xffffffff29297810 */ /* 0x000ff60007ffe0ff */
[----:B---3--:R-:W-:Y:S01]  /*60f0*/  @P0 SHF.R.S32.HI R4, RZ, 0x1f, R41 ;  /* 0x0000001fff040819 */ /* 0x008fe20000011429 */
[----:B----4-:R-:W-:Y:S02]  /*6100*/  @P0 IMAD R3, R145, R41, RZ ;  /* 0x0000002991030224 */ /* 0x010fe400078e02ff */
[----:B------:R-:W-:Y:S02]  /*6110*/  @P0 IMAD.MOV.U32 R8, RZ, RZ, R118 ;  /* 0x000000ffff080224 */ /* 0x000fe400078e0076 */
        /* <DEDUP_REMOVED lines=12> */
[-C--:B------:R-:W-:Y:S01]  /*61e0*/  @P0 IADD3 R8, P1, R4, R140.reuse, RZ ;  /* 0x0000008c04080210 */ /* 0x080fe20007f3e0ff */
        /* <DEDUP_REMOVED lines=8> */
[----:B------:R3:W-:Y:S04]  /*6270*/  @P0 LDGSTS.E.BYPASS.LTC128B.128 [R71+0xa100], [R14.64], !P4 ;  /* 0x0a1000000e470fae */ /* 0x0007e8000e101d52 */
[----:B------:R3:W-:Y:S04]  /*6280*/  @P0 LDGSTS.E.BYPASS.LTC128B.128 [R71+0xd100], [R10.64], !P6 ;  /* 0x0d1000000a470fae */ /* 0x0007e8000f101d52 */
[----:B------:R-:W0:Y:S01]  /*6290*/  LDGDEPBAR ;  /* 0x00000000000079af */ /* 0x000e220000000000 */
[----:B------:R-:W-:-:S05]  /*62a0*/  @P0 BRA `(.L_x_354) ;  /* 0xffffb72000000947 */ /* 0x000fca000383ffff */
[----:B------:R-:W-:Y:S06]  /*62b0*/  BAR.SYNC.DEFER_BLOCKING 0x0 ;  /* 0x0000000000007b1d */ /* 0x000fec0000010000 */
.L_x_319:
[----:B------:R-:W-:Y:S01]  /*62c0*/  IMAD.MOV.U32 R26, RZ, RZ, c[0x0][0x2c4] ;  /* 0x0000b100ff1a7624 */ /* 0x000fe200078e00ff */
[----:B------:R-:W-:Y:S01]  /*62d0*/  IADD3 R0, R218, 0x7f, RZ ;  /* 0x0000007fda007810 */ /* 0x000fe20007ffe0ff */
[----:B------:R-:W-:-:S03]  /*62e0*/  IMAD.MOV.U32 R171, RZ, RZ, c[0x0][0x32c] ;  /* 0x0000cb00ffab7624 */ /* 0x000fc600078e00ff */
[----:B------:R-:W-:Y:S02]  /*62f0*/  ISETP.NE.AND P3, PT, R26, 0x1, PT ;  /* 0x000000011a00780c */ /* 0x000fe40003f65270 */
[----:B------:R-:W-:-:S11]  /*6300*/  ISETP.GE.AND P1, PT, R171, 0x1, PT ;  /* 0x00000001ab00780c */ /* 0x000fd60003f26270 */
[----:B------:R-:W-:-:S05]  /*6310*/  @P3 IMAD.HI.U32 R2, R0, c[0x0][0x2c8], RZ ;  /* 0x0000b20000023a27 */ /* 0x000fca00078e00ff */
[----:B------:R-:W-:-:S05]  /*6320*/  @P3 SHF.R.U32.HI R0, RZ, c[0x0][0x2cc], R2 ;  /* 0x0000b300ff003a19 */ /* 0x000fca0000011602 */
[----:B------:R-:W-:-:S05]  /*6330*/  IMAD.IADD R0, R143, 0x1, R0 ;  /* 0x000000018f007824 */ /* 0x000fca00078e0200 */
[----:B------:R-:W-:Y:S01]  /*6340*/  IADD3 R3, R0, c[0x0][0x328], RZ ;  /* 0x0000ca0000037a10 */ /* 0x000fe20007ffe0ff */
[----:B------:R-:W-:Y:S05]  /*6350*/  @!P1 BRA `(.L_x_355) ;  /* 0x000000f000009947 */ /* 0x000fea0003800000 */
[C---:B------:R-:W-:Y:S01]  /*6360*/  ISETP.GT.AND P0, PT, R0.reuse, RZ, PT ;  /* 0x000000ff0000720c */ /* 0x040fe20003f04270 */
[----:B---3--:R-:W-:Y:S01]  /*6370*/  IMAD.MOV.U32 R4, RZ, RZ, c[0x0][0x32c] ;  /* 0x0000cb00ff047624 */ /* 0x008fe200078e00ff */
        /* <DEDUP_REMOVED lines=8> */
.L_x_356:
[----:B------:R-:W-:-:S13]  /*6400*/  ISETP.NE.AND P0, PT, R4, 0x1, PT ;  /* 0x000000010400780c */ /* 0x000fda0003f05270 */
[----:B------:R-:W-:-:S05]  /*6410*/  @P0 IMAD.HI.U32 R0, R2, c[0x0][0x330], RZ ;  /* 0x0000cc0002000a27 */ /* 0x000fca00078e00ff */
[----:B------:R-:W-:-:S05]  /*6420*/  @P0 SHF.R.U32.HI R2, RZ, c[0x0][0x334], R0 ;  /* 0x0000cd00ff020a19 */ /* 0x000fca0000011600 */
.L_x_357:
[----:B------:R-:W-:-:S05]  /*6430*/  IMAD R2, R2, R4, c[0x0][0x32c] ;  /* 0x0000cb0002027624 */ /* 0x000fca00078e0204 */
[----:B------:R-:W-:-:S03]  /*6440*/  IMNMX R3, R3, R2, PT ;  /* 0x0000000203037217 */ /* 0x000fc60003800200 */
.L_x_355:
[----:B------:R-:W4:Y:S01]  /*6450*/  LDL R198, [R1+0x2c] ;  /* 0x00002c0001c67983 */ /* 0x000f220000100800 */
[----:B------:R-:W-:Y:S01]  /*6460*/  IADD3 R3, R3, 0x5f, RZ ;  /* 0x0000005f03037810 */ /* 0x000fe20007ffe0ff */
[----:B------:R-:W-:-:S04]  /*6470*/  @P3 IMAD.HI.U32 R2, R218, c[0x0][0x2c8], RZ ;  /* 0x0000b200da023a27 */ /* 0x000fc800078e00ff */
[----:B------:R-:W-:-:S04]  /*6480*/  IMAD.HI R3, R3, 0x2aaaaaab, RZ ;  /* 0x2aaaaaab03037827 */ /* 0x000fc800078e02ff */
[----:B------:R-:W-:Y:S01]  /*6490*/  IMAD.MOV.U32 R0, RZ, RZ, R218 ;  /* 0x000000ffff007224 */ /* 0x000fe200078e00da */
[----:B------:R-:W-:Y:S02]  /*64a0*/  @P3 SHF.R.U32.HI R0, RZ, c[0x0][0x2cc], R2 ;  /* 0x0000b300ff003a19 */ /* 0x000fe40000011602 */
[----:B------:R-:W-:-:S04]  /*64b0*/  SHF.R.U32.HI R2, RZ, 0x1f, R3 ;  /* 0x0000001fff027819 */ /* 0x000fc80000011603 */
[----:B------:R-:W-:-:S04]  /*64c0*/  LEA.HI.SX32 R2, R3, R2, 0x1c ;  /* 0x0000000203027211 */ /* 0x000fc800078fe2ff */
[----:B------:R-:W-:Y:S01]  /*64d0*/  IMNMX R226, R2, R144, PT ;  /* 0x0000009002e27217 */ /* 0x000fe20003800200 */
[----:B----4-:R-:W-:-:S05]  /*64e0*/  IMAD.IADD R0, R198, 0x1, R0 ;  /* 0x00000001c6007824 */ /* 0x010fca00078e0200 */
[----:B------:R-:W-:Y:S01]  /*64f0*/  IADD3 R3, R0, -c[0x0][0x324], RZ ;  /* 0x8000c90000037a10 */ /* 0x000fe20007ffe0ff */
[----:B------:R-:W-:Y:S05]  /*6500*/  @!P1 BRA `(.L_x_358) ;  /* 0x000000f000009947 */ /* 0x000fea0003800000 */
        /* <DEDUP_REMOVED lines=9> */
.L_x_359:
[----:B------:R-:W-:-:S04]  /*65a0*/  MOV R2, c[0x0][0x32c] ;  /* 0x0000cb0000027a02 */ /* 0x000fc80000000f00 */
[----:B------:R-:W-:-:S13]  /*65b0*/  ISETP.NE.AND P0, PT, R2, 0x1, PT ;  /* 0x000000010200780c */ /* 0x000fda0003f05270 */
[----:B------:R-:W-:-:S05]  /*65c0*/  @P0 IMAD.HI.U32 R2, R0, c[0x0][0x330], RZ ;  /* 0x0000cc0000020a27 */ /* 0x000fca00078e00ff */
[----:B------:R-:W-:-:S05]  /*65d0*/  @P0 SHF.R.U32.HI R0, RZ, c[0x0][0x334], R2 ;  /* 0x0000cd00ff000a19 */ /* 0x000fca0000011602 */
.L_x_360:
[----:B------:R-:W-:-:S05]  /*65e0*/  IMAD R0, R0, c[0x0][0x32c], RZ ;  /* 0x0000cb0000007a24 */ /* 0x000fca00078e02ff */
[----:B------:R-:W-:-:S05]  /*65f0*/  IMNMX R3, R3, R0, !PT ;  /* 0x0000000003037217 */ /* 0x000fca0007800200 */
.L_x_358:
[----:B------:R-:W-:Y:S01]  /*6600*/  IMAD.HI R0, R3, 0x2aaaaaab, RZ ;  /* 0x2aaaaaab03007827 */ /* 0x000fe200078e02ff */
[----:B------:R-:W-:Y:S01]  /*6610*/  PLOP3.LUT P2, PT, PT, PT, PT, 0x80, 0x0 ;  /* 0x000000000000781c */ /* 0x000fe20003f4f070 */
[----:B---3--:R-:W-:Y:S01]  /*6620*/  CS2R R10, SRZ ;  /* 0x00000000000a7805 */ /* 0x008fe2000001ff00 */
[----:B------:R-:W-:Y:S01]  /*6630*/  CS2R R14, SRZ ;  /* 0x00000000000e7805 */ /* 0x000fe2000001ff00 */
[----:B------:R-:W-:Y:S01]  /*6640*/  IMAD.MOV.U32 R67, RZ, RZ, RZ ;  /* 0x000000ffff437224 */ /* 0x000fe200078e00ff */
[----:B------:R-:W-:Y:S01]  /*6650*/  SHF.R.U32.HI R2, RZ, 0x1f, R0 ;  /* 0x0000001fff027819 */ /* 0x000fe20000011600 */
[----:B------:R-:W-:Y:S01]  /*6660*/  IMAD.MOV.U32 R64, RZ, RZ, RZ ;  /* 0x000000ffff407224 */ /* 0x000fe200078e00ff */
[----:B------:R-:W-:Y:S01]  /*6670*/  MOV R62, RZ ;  /* 0x000000ff003e7202 */ /* 0x000fe20000000f00 */
[----:B-1----:R-:W-:Y:S01]  /*6680*/  CS2R R8, SRZ ;  /* 0x0000000000087805 */ /* 0x002fe2000001ff00 */
[----:B------:R-:W-:Y:S01]  /*6690*/  LEA.HI.SX32 R0, R0, R2, 0x1c ;  /* 0x0000000200007211 */ /* 0x000fe200078fe2ff */
[----:B------:R-:W-:Y:S01]  /*66a0*/  IMAD.MOV.U32 R60, RZ, RZ, RZ ;  /* 0x000000ffff3c7224 */ /* 0x000fe200078e00ff */
[----:B------:R-:W-:Y:S01]  /*66b0*/  CS2R R12, SRZ ;  /* 0x00000000000c7805 */ /* 0x000fe2000001ff00 */
[----:B------:R-:W-:Y:S01]  /*66c0*/  IMAD.MOV.U32 R58, RZ, RZ, RZ ;  /* 0x000000ffff3a7224 */ /* 0x000fe200078e00ff */
[----:B------:R-:W-:Y:S01]  /*66d0*/  IMNMX R252, RZ, R0, !PT ;  /* 0x00000000fffc7217 */ /* 0x000fe20007800200 */
[----:B------:R-:W-:Y:S01]  /*66e0*/  IMAD.MOV.U32 R54, RZ, RZ, RZ ;  /* 0x000000ffff367224 */ /* 0x000fe200078e00ff */
[----:B------:R-:W-:Y:S01]  /*66f0*/  MOV R56, RZ ;  /* 0x000000ff00387202 */ /* 0x000fe20000000f00 */
[----:B------:R-:W-:Y:S01]  /*6700*/  CS2R R16, SRZ ;  /* 0x0000000000107805 */ /* 0x000fe2000001ff00 */
[----:B------:R-:W-:Y:S01]  /*6710*/  ISETP.GT.AND P0, PT, R226, R252, PT ;  /* 0x000000fce200720c */ /* 0x000fe20003f04270 */
[----:B------:R-:W-:Y:S01]  /*6720*/  IMAD.MOV.U32 R122, RZ, RZ, RZ ;  /* 0x000000ffff7a7224 */ /* 0x000fe200078e00ff */
[----:B------:R-:W-:Y:S01]  /*6730*/  MOV R52, RZ ;  /* 0x000000ff00347202 */ /* 0x000fe20000000f00 */
[----:B------:R-:W-:Y:S01]  /*6740*/  CS2R R18, SRZ ;  /* 0x0000000000127805 */ /* 0x000fe2000001ff00 */
[----:B------:R-:W-:Y:S01]  /*6750*/  MOV R120, RZ ;  /* 0x000000ff00787202 */ /* 0x000fe20000000f00 */
[----:B------:R-:W-:Y:S01]  /*6760*/  IMAD.MOV.U32 R118, RZ, RZ, RZ ;  /* 0x000000ffff767224 */ /* 0x000fe200078e00ff */
[----:B--2---:R-:W-:Y:S01]  /*6770*/  CS2R R20, SRZ ;  /* 0x0000000000147805 */ /* 0x004fe2000001ff00 */
[----:B------:R-:W-:Y:S01]  /*6780*/  MOV R116, RZ ;  /* 0x000000ff00747202 */ /* 0x000fe20000000f00 */
[----:B------:R-:W-:Y:S01]  /*6790*/  IMAD.MOV.U32 R114, RZ, RZ, RZ ;  /* 0x000000ffff727224 */ /* 0x000fe200078e00ff */
[----:B------:R-:W-:Y:S01]  /*67a0*/  CS2R R22, SRZ ;  /* 0x0000000000167805 */ /* 0x000fe2000001ff00 */
[----:B------:R-:W-:Y:S01]  /*67b0*/  MOV R112, RZ ;  /* 0x000000ff00707202 */ /* 0x000fe20000000f00 */
[----:B------:R-:W-:Y:S01]  /*67c0*/  IMAD.MOV.U32 R110, RZ, RZ, RZ ;  /* 0x000000ffff6e7224 */ /* 0x000fe200078e00ff */
[----:B------:R-:W-:Y:S01]  /*67d0*/  CS2R R24, SRZ ;  /* 0x0000000000187805 */ /* 0x000fe2000001ff00 */
[----:B------:R-:W-:Y:S01]  /*67e0*/  MOV R108, RZ ;  /* 0x000000ff006c7202 */ /* 0x000fe20000000f00 */
[----:B------:R-:W-:Y:S01]  /*67f0*/  CS2R R106, SRZ ;  /* 0x00000000006a7805 */ /* 0x000fe2000001ff00 */
[----:B------:R-:W-:Y:S01]  /*6800*/  IMAD.MOV.U32 R104, RZ, RZ, RZ ;  /* 0x000000ffff687224 */ /* 0x000fe200078e00ff */
[----:B------:R-:W-:Y:S01]  /*6810*/  CS2R R102, SRZ ;  /* 0x0000000000667805 */ /* 0x000fe2000001ff00 */
[----:B------:R-:W-:Y:S01]  /*6820*/  MOV R27, RZ ;  /* 0x000000ff001b7202 */ /* 0x000fe20000000f00 */
[----:B------:R-:W-:Y:S01]  /*6830*/  IMAD.MOV.U32 R100, RZ, RZ, RZ ;  /* 0x000000ffff647224 */ /* 0x000fe200078e00ff */
        /* <DEDUP_REMOVED lines=11> */
[----:B------:R-:W-:Y:S01]  /*68f0*/  CS2R R78, SRZ ;  /* 0x00000000004e7805 */ /* 0x000fe2000001ff00 */
[----:B------:R-:W-:Y:S01]  /*6900*/  MOV R76, RZ ;  /* 0x000000ff004c7202 */ /* 0x000fe20000000f00 */
[----:B------:R-:W-:Y:S01]  /*6910*/  CS2R R32, SRZ ;  /* 0x0000000000207805 */ /* 0x000fe2000001ff00 */
[----:B------:R-:W-:Y:S05]  /*6920*/  @!P0 BRA `(.L_x_361) ;  /* 0x000167f000008947 */ /* 0x000fea0003800000 */
[----:B------:R-:W2:Y:S01]  /*6930*/  LDL R4, [R1+0x28] ;  /* 0x0000280001047983 */ /* 0x000ea20000100800 */
[----:B------:R-:W-:-:S03]  /*6940*/  ISETP.NE.U32.AND P0, PT, RZ, c[0x0][0x340], PT ;  /* 0x0000d000ff007a0c */ /* 0x000fc60003f05070 */
[----:B------:R-:W3:Y:S01]  /*6950*/  LDL R170, [R1+0x8] ;  /* 0x0000080001aa7983 */ /* 0x000ee20000100800 */
[----:B------:R-:W-:-:S03]  /*6960*/  ISETP.NE.AND.EX P0, PT, RZ, c[0x0][0x344], PT, P0 ;  /* 0x0000d100ff007a0c */ /* 0x000fc60003f05300 */
[----:B------:R-:W4:Y:S10]  /*6970*/  LDL R216, [R1+0x24] ;  /* 0x0000240001d87983 */ /* 0x000f340000100800 */
[----:B------:R-:W-:-:S04]  /*6980*/  @P0 IMAD.MOV.U32 R2, RZ, RZ, 0x4 ;  /* 0x00000004ff020424 */ /* 0x000fc800078e00ff */
[----:B--2---:R-:W-:-:S05]  /*6990*/  @P0 IMAD.WIDE R2, R4, R2, c[0x0][0x340] ;  /* 0x0000d00004020625 */ /* 0x004fca00078e0202 */
[----:B------:R1:W2:Y:S01]  /*69a0*/  @P0 LDG.E R0, [R2.64] ;  /* 0x0000001202000981 */ /* 0x0002a2000c1e1900 */
[----:B------:R-:W-:Y:S01]  /*69b0*/  SHF.R.S32.HI R168, RZ, 0x1f, R167 ;  /* 0x0000001fffa87819 */ /* 0x000fe200000114a7 */
[----:B------:R-:W-:Y:S02]  /*69c0*/  IMAD.MOV.U32 R76, RZ, RZ, 0x60 ;  /* 0x00000060ff4c7424 */ /* 0x000fe400078e00ff */
[----:B------:R-:W-:Y:S02]  /*69d0*/  IMAD.MOV.U32 R221, RZ, RZ, c[0x0][0x2b8] ;  /* 0x0000ae00ffdd7624 */ /* 0x000fe400078e00ff */
[----:B------:R-:W-:Y:S01]  /*69e0*/  IMAD R164, R226, R76, -0x60 ;  /* 0xffffffa0e2a47424 */ /* 0x000fe200078e024c */
[----:B-1----:R-:W-:-:S04]  /*69f0*/  LEA.HI R3, R168, R167, RZ, 0x3 ;  /* 0x000000a7a8037211 */ /* 0x002fc800078f18ff */
[----:B------:R-:W-:Y:S02]  /*6a00*/  LOP3.LUT R2, R3, 0xfffffff8, RZ, 0xc0, !PT ;  /* 0xfffffff803027812 */ /* 0x000fe400078ec0ff */
[----:B------:R-:W-:-:S03]  /*6a10*/  SHF.R.S32.HI R51, RZ, 0x3, R3 ;  /* 0x00000003ff337819 */ /* 0x000fc60000011403 */
[----:B------:R-:W-:-:S04]  /*6a20*/  IMAD.IADD R50, R167, 0x1, -R2 ;  /* 0x00000001a7327824 */ /* 0x000fc800078e0a02 */
[----:B------:R-:W-:Y:S01]  /*6a30*/  IMAD R197, R50, 0x20, R51 ;  /* 0x0000002032c57824 */ /* 0x000fe200078e0233 */
[----:B------:R-:W-:-:S03]  /*6a40*/  ISETP.NE.AND P1, PT, R221, 0x1, PT ;  /* 0x00000001dd00780c */ /* 0x000fc60003f25270 */
[----:B------:R-:W-:-:S04]  /*6a50*/  IMAD.IADD R2, R197, 0x1, R164 ;  /* 0x00000001c5027824 */ /* 0x000fc800078e02a4 */
[----:B----4-:R-:W-:Y:S01]  /*6a60*/  IMAD.IADD R9, R2, 0x1, R216 ;  /* 0x0000000102097824 */ /* 0x010fe200078e02d8 */
[----:B------:R-:W-:-:S03]  /*6a70*/  LOP3.LUT R215, R215, 0xffdfffff, RZ, 0xc0, !PT ;  /* 0xffdfffffd7d77812 */ /* 0x000fc600078ec0ff */
[----:B------:R-:W-:Y:S02]  /*6a80*/  IMAD.MOV.U32 R8, RZ, RZ, R9 ;  /* 0x000000ffff087224 */ /* 0x000fe400078e0009 */
[----:B------:R-:W-:Y:S01]  /*6a90*/  @P1 LOP3.LUT R215, R215, 0x200000, RZ, 0xfc, !PT ;  /* 0x00200000d7d71812 */ /* 0x000fe200078efcff */
[----:B------:R-:W-:Y:S01]  /*6aa0*/  IMAD.MOV.U32 R217, RZ, RZ, RZ ;  /* 0x000000ffffd97224 */ /* 0x000fe200078e00ff */
[----:B------:R-:W-:Y:S04]  /*6ab0*/  STL [R1], R197 ;  /* 0x000000c501007387 */ /* 0x000fe80000100800 */
[----:B------:R-:W-:Y:S01]  /*6ac0*/  BAR.SYNC.DEFER_BLOCKING 0x0 ;  /* 0x0000000000007b1d */ /* 0x000fe20000010000 */
[----:B------:R-:W-:Y:S01]  /*6ad0*/  @!P0 IMAD.MOV.U32 R0, RZ, RZ, R4 ;  /* 0x000000ffff008224 */ /* 0x000fe200078e0004 */
[----:B---3--:R-:W-:-:S04]  /*6ae0*/  ISETP.GE.AND P0, PT, R2, R170, PT ;  /* 0x000000aa0200720c */ /* 0x008fc80003f06270 */
[----:B--2---:R-:W-:Y:S02]  /*6af0*/  SHF.R.S32.HI R3, RZ, 0x1f, R0 ;  /* 0x0000001fff037819 */ /* 0x004fe40000011400 */
[----:B------:R-:W-:-:S03]  /*6b00*/  ISETP.GT.OR P0, PT, R197, 0x5f, P0 ;  /* 0x0000005fc500780c */ /* 0x000fc60000704670 */
[----:B------:R-:W-:Y:S02]  /*6b10*/  IMAD R2, R3, c[0x0][0x2b0], RZ ;  /* 0x0000ac0003027a24 */ /* 0x000fe400078e02ff */
[----:B------:R-:W-:-:S04]  /*6b20*/  @P1 IMAD.HI.U32 R3, R9, c[0x0][0x2bc], RZ ;  /* 0x0000af0009031a27 */ /* 0x000fc800078e00ff */
[C---:B------:R-:W-:Y:S01]  /*6b30*/  IMAD R2, R0.reuse, c[0x0][0x2b4], R2 ;  /* 0x0000ad0000027a24 */ /* 0x040fe200078e0202 */
[----:B------:R-:W-:Y:S01]  /*6b40*/  @P1 SHF.R.U32.HI R8, RZ, c[0x0][0x2c0], R3 ;  /* 0x0000b000ff081a19 */ /* 0x000fe20000011603 */
[----:B------:R-:W-:-:S04]  /*6b50*/  IMAD.WIDE.U32 R222, R0, c[0x0][0x2b0], RZ ;  /* 0x0000ac0000de7a25 */ /* 0x000fc800078e00ff */
[----:B------:R-:W-:Y:S01]  /*6b60*/  IMAD.IADD R191, R223, 0x1, R2 ;  /* 0x00000001dfbf7824 */ /* 0x000fe200078e0202 */
[----:B------:R-:W-:-:S04]  /*6b70*/  @!P0 IADD3 R0, P1, R8, R222, RZ ;  /* 0x000000de08008210 */ /* 0x000fc80007f3e0ff */
[----:B------:R-:W-:Y:S02]  /*6b80*/  @!P0 LEA.HI.X.SX32 R3, R8, R191, 0x1, P1 ;  /* 0x000000bf08038211 */ /* 0x000fe400008f0eff */
[----:B------:R-:W-:-:S04]  /*6b90*/  @!P0 LEA R2, P1, R0, c[0x0][0x2a0], 0x2 ;  /* 0x0000a80000028a11 */ /* 0x000fc800078210ff */
[----:B------:R-:W-:-:S05]  /*6ba0*/  @!P0 LEA.HI.X R3, R0, c[0x0][0x2a4], R3, 0x2, P1 ;  /* 0x0000a90000038a11 */ /* 0x000fca00008f1403 */
[----:B------:R1:W2:Y:S04]  /*6bb0*/  @!P0 LDG.E R217, [R2.64] ;  /* 0x0000001202d98981 */ /* 0x0002a8000c1e1900 */
[----:B------:R-:W-:Y:S04]  /*6bc0*/  STL.64 [R1+0x18], R222 ;  /* 0x000018de01007387 */ /* 0x000fe80000100a00 */
[----:B------:R-:W-:Y:S04]  /*6bd0*/  STL [R1+0x20], R191 ;  /* 0x000020bf01007387 */ /* 0x000fe80000100800 */
[----:B------:R-:W3:Y:S04]  /*6be0*/  LDL R169, [R1+0xc] ;  /* 0x00000c0001a97983 */ /* 0x000ee80000100800 */
[----:B------:R-:W4:Y:S01]  /*6bf0*/  S2R R30, SR_CTAID.Y ;  /* 0x00000000001e7919 */ /* 0x000f220000002600 */
[----:B------:R-:W-:-:S05]  /*6c00*/  SHF.R.S32.HI R0, RZ, 0x1f, R137 ;  /* 0x0000001fff007819 */ /* 0x000fca0000011489 */
[----:B------:R-:W-:Y:S01]  /*6c10*/  IMAD R0, R0, c[0x0][0x178], RZ ;  /* 0x00005e0000007a24 */ /* 0x000fe200078e02ff */
[----:B------:R-:W-:Y:S01]  /*6c20*/  ISETP.NE.U32.AND P0, PT, RZ, c[0x0][0x348], PT ;  /* 0x0000d200ff007a0c */ /* 0x000fe20003f05070 */
[----:B-1----:R-:W-:-:S04]  /*6c30*/  IMAD.WIDE.U32 R2, R137, c[0x0][0x178], RZ ;  /* 0x00005e0089027a25 */ /* 0x002fc800078e00ff */
[----:B------:R-:W-:Y:S01]  /*6c40*/  IMAD R0, R137, c[0x0][0x17c], R0 ;  /* 0x00005f0089007a24 */ /* 0x000fe200078e0200 */
[----:B------:R-:W-:Y:S01]  /*6c50*/  ISETP.NE.AND.EX P0, PT, RZ, c[0x0][0x34c], PT, P0 ;  /* 0x0000d300ff007a0c */ /* 0x000fe20003f05300 */
[----:B------:R-:W-:Y:S02]  /*6c60*/  IMAD R6, R155, c[0x0][0x1b8], RZ ;  /* 0x00006e009b067a24 */ /* 0x000fe400078e02ff */
[----:B------:R-:W-:Y:S01]  /*6c70*/  IMAD.IADD R3, R3, 0x1, R0 ;  /* 0x0000000103037824 */ /* 0x000fe200078e0200 */
[----:B------:R-:W-:Y:S01]  /*6c80*/  SHF.R.S32.HI R0, RZ, 0x1f, R4 ;  /* 0x0000001fff007819 */ /* 0x000fe20000011404 */
[----:B------:R-:W-:-:S03]  /*6c90*/  IMAD.IADD R7, R218, 0x1, R197 ;  /* 0x00000001da077824 */ /* 0x000fc600078e02c5 */
[----:B------:R-:W-:Y:S01]  /*6ca0*/  SEL R5, R0, RZ, !P0 ;  /* 0x000000ff00057207 */ /* 0x000fe20004000000 */
[C---:B----4-:R-:W-:Y:S02]  /*6cb0*/  IMAD R6, R30.reuse, c[0x0][0x1bc], R6 ;  /* 0x00006f001e067a24 */ /* 0x050fe400078e0206 */
[----:B------:R-:W-:Y:S01]  /*6cc0*/  IMAD.WIDE.U32 R2, R30, c[0x0][0x1b8], R2 ;  /* 0x00006e001e027a25 */ /* 0x000fe200078e0002 */
[----:B------:R-:W-:-:S03]  /*6cd0*/  SEL R4, R4, RZ, !P0 ;  /* 0x000000ff04047207 */ /* 0x000fc60004000000 */
[----:B------:R-:W-:Y:S02]  /*6ce0*/  IMAD.IADD R3, R3, 0x1, R6 ;  /* 0x0000000103037824 */ /* 0x000fe400078e0206 */
[----:B------:R-:W-:-:S04]  /*6cf0*/  @P3 IMAD.HI.U32 R6, R7, c[0x0][0x2c8], RZ ;  /* 0x0000b20007063a27 */ /* 0x000fc800078e00ff */
[----:B------:R-:W-:Y:S02]  /*6d00*/  IMAD R5, R5, c[0x0][0x1c0], RZ ;  /* 0x0000700005057a24 */ /* 0x000fe400078e02ff */
[----:B------:R-:W-:Y:S01]  /*6d10*/  IMAD.MOV.U32 R0, RZ, RZ, R7 ;  /* 0x000000ffff007224 */ /* 0x000fe200078e0007 */
[----:B------:R-:W-:Y:S01]  /*6d20*/  @P3 SHF.R.U32.HI R0, RZ, c[0x0][0x2cc], R6 ;  /* 0x0000b300ff003a19 */ /* 0x000fe20000011606 */
[C---:B------:R-:W-:Y:S02]  /*6d30*/  IMAD R5, R4.reuse, c[0x0][0x1c4], R5 ;  /* 0x0000710004057a24 */ /* 0x040fe400078e0205 */
[----:B------:R-:W-:Y:S01]  /*6d40*/  IMAD.WIDE.U32 R2, R4, c[0x0][0x1c0], R2 ;  /* 0x0000700004027a25 */ /* 0x000fe200078e0002 */
[----:B------:R-:W-:-:S03]  /*6d50*/  SHF.R.S32.HI R4, RZ, 0x1f, R0 ;  /* 0x0000001fff047819 */ /* 0x000fc60000011400 */
[----:B------:R-:W-:Y:S02]  /*6d60*/  IMAD.IADD R3, R3, 0x1, R5 ;  /* 0x0000000103037824 */ /* 0x000fe400078e0205 */
[----:B------:R-:W-:Y:S02]  /*6d70*/  IMAD.MOV R5, RZ, RZ, -R8 ;  /* 0x000000ffff057224 */ /* 0x000fe400078e0a08 */
[----:B------:R-:W-:Y:S02]  /*6d80*/  IMAD.MOV R6, RZ, RZ, -R0 ;  /* 0x000000ffff067224 */ /* 0x000fe400078e0a00 */
[----:B------:R-:W-:Y:S02]  /*6d90*/  IMAD R4, R4, c[0x0][0x1b0], RZ ;  /* 0x00006c0004047a24 */ /* 0x000fe400078e02ff */
[----:B------:R-:W-:Y:S02]  /*6da0*/  IMAD R220, R5, c[0x0][0x2b8], R9 ;  /* 0x0000ae0005dc7a24 */ /* 0x000fe400078e0209 */
[----:B------:R-:W-:-:S02]  /*6db0*/  IMAD R6, R6, c[0x0][0x2c4], R7 ;  /* 0x0000b10006067a24 */ /* 0x000fc400078e0207 */
[C---:B------:R-:W-:Y:S01]  /*6dc0*/  IMAD R4, R0.reuse, c[0x0][0x1b4], R4 ;  /* 0x00006d0000047a24 */ /* 0x040fe200078e0204 */
[----:B------:R-:W-:Y:S01]  /*6dd0*/  SHF.R.S32.HI R87, RZ, 0x1f, R220 ;  /* 0x0000001fff577819 */ /* 0x000fe200000114dc */
[----:B------:R-:W-:Y:S01]  /*6de0*/  IMAD.WIDE.U32 R2, R0, c[0x0][0x1b0], R2 ;  /* 0x00006c0000027a25 */ /* 0x000fe200078e0002 */
[----:B------:R-:W-:Y:S02]  /*6df0*/  SHF.R.S32.HI R0, RZ, 0x1f, R6 ;  /* 0x0000001fff007819 */ /* 0x000fe40000011406 */
[----:B------:R-:W-:Y:S01]  /*6e00*/  LEA.HI R23, R168, R167, RZ, 0x4 ;  /* 0x000000a7a8177211 */ /* 0x000fe200078f20ff */
[----:B------:R-:W-:Y:S02]  /*6e10*/  IMAD R7, R87, c[0x0][0x1e0], RZ ;  /* 0x0000780057077a24 */ /* 0x000fe400078e02ff */
[----:B------:R-:W-:Y:S01]  /*6e20*/  IMAD R0, R0, c[0x0][0x1a8], RZ ;  /* 0x00006a0000007a24 */ /* 0x000fe200078e02ff */
[----:B------:R-:W-:Y:S01]  /*6e30*/  LOP3.LUT R10, R23, 0xfffffff0, RZ, 0xc0, !PT ;  /* 0xfffffff0170a7812 */ /* 0x000fe200078ec0ff */
[----:B------:R-:W-:-:S02]  /*6e40*/  IMAD.IADD R3, R3, 0x1, R4 ;  /* 0x0000000103037824 */ /* 0x000fc400078e0204 */
[----:B------:R-:W-:Y:S02]  /*6e50*/  IMAD R8, R220, c[0x0][0x1e4], R7 ;  /* 0x00007900dc087a24 */ /* 0x000fe400078e0207 */
[----:B------:R-:W-:Y:S02]  /*6e60*/  IMAD R9, R6, c[0x0][0x1ac], R0 ;  /* 0x00006b0006097a24 */ /* 0x000fe400078e0200 */
[----:B------:R-:W-:-:S04]  /*6e70*/  IMAD.WIDE.U32 R4, R220, c[0x0][0x1e0], RZ ;  /* 0x00007800dc047a25 */ /* 0x000fc800078e00ff */
[----:B------:R-:W-:-:S04]  /*6e80*/  IMAD.WIDE.U32 R6, R6, c[0x0][0x1a8], R2 ;  /* 0x00006a0006067a25 */ /* 0x000fc800078e0002 */
[----:B------:R-:W-:Y:S02]  /*6e90*/  IMAD.IADD R0, R167, 0x1, -R10 ;  /* 0x00000001a7007824 */ /* 0x000fe400078e0a0a */
[----:B------:R-:W-:Y:S02]  /*6ea0*/  IMAD R2, R155, c[0x0][0x1e8], RZ ;  /* 0x00007a009b027a24 */ /* 0x000fe400078e02ff */
[----:B------:R-:W-:Y:S01]  /*6eb0*/  IMAD.IADD R3, R5, 0x1, R8 ;  /* 0x0000000105037824 */ /* 0x000fe200078e0208 */
[----:B------:R-:W-:Y:S01]  /*6ec0*/  SHF.R.S32.HI R8, RZ, 0x1f, R0 ;  /* 0x0000001fff087819 */ /* 0x000fe20000011400 */
[----:B------:R-:W-:-:S04]  /*6ed0*/  IMAD.WIDE.U32 R200, R30, c[0x0][0x1e8], RZ ;  /* 0x00007a001ec87a25 */ /* 0x000fc800078e00ff */
[----:B------:R-:W-:Y:S02]  /*6ee0*/  IMAD R5, R30, c[0x0][0x1ec], R2 ;  /* 0x00007b001e057a24 */ /* 0x000fe400078e0202 */
[----:B------:R-:W-:Y:S01]  /*6ef0*/  IMAD.MOV.U32 R2, RZ, RZ, R4 ;  /* 0x000000ffff027224 */ /* 0x000fe200078e0004 */
[----:B------:R-:W-:Y:S01]  /*6f00*/  LEA.HI R22, R8, R0, RZ, 0x3 ;  /* 0x0000000008167211 */ /* 0x000fe200078f18ff */
[----:B------:R-:W-:Y:S01]  /*6f10*/  IMAD.IADD R190, R201, 0x1, R5 ;  /* 0x00000001c9be7824 */ /* 0x000fe200078e0205 */
[----:B------:R-:W-:Y:S01]  /*6f20*/  LEA R11, P1, R6, c[0x0][0x160], 0x1 ;  /* 0x00005800060b7a11 */ /* 0x000fe200078208ff */
[----:B------:R-:W-:Y:S01]  /*6f30*/  IMAD.IADD R7, R7, 0x1, R9 ;  /* 0x0000000107077824 */ /* 0x000fe200078e0209 */
[----:B------:R-:W-:Y:S01]  /*6f40*/  LOP3.LUT R8, R22, 0xfffffff8, RZ, 0xc0, !PT ;  /* 0xfffffff816087812 */ /* 0x000fe200078ec0ff */
[----:B------:R-:W-:-:S03]  /*6f50*/  IMAD.IADD R18, R218, 0x1, R51 ;  /* 0x00000001da127824 */ /* 0x000fc600078e0233 */
[----:B------:R-:W-:Y:S01]  /*6f60*/  LEA.HI.X R10, R6, c[0x0][0x164], R7, 0x1, P1 ;  /* 0x00005900060a7a11 */ /* 0x000fe200008f0c07 */
[----:B------:R-:W-:Y:S02]  /*6f70*/  IMAD.IADD R21, R0, 0x1, -R8 ;  /* 0x0000000100157824 */ /* 0x000fe400078e0a08 */
[----:B------:R-:W-:Y:S02]  /*6f80*/  IMAD.SHL.U32 R6, R51, 0x40, RZ ;  /* 0x0000004033067824 */ /* 0x000fe400078e00ff */
[----:B------:R-:W-:-:S03]  /*6f90*/  IMAD.SHL.U32 R224, R50, 0x8, RZ ;  /* 0x0000000832e07824 */ /* 0x000fc600078e00ff */
[----:B------:R-:W-:Y:S02]  /*6fa0*/  LOP3.LUT R24, R6, 0x1c0, RZ, 0xc0, !PT ;  /* 0x000001c006187812 */ /* 0x000fe400078ec0ff */
[----:B------:R-:W-:Y:S02]  /*6fb0*/  IADD3 R188, R224, 0x40, RZ ;  /* 0x00000040e0bc7810 */ /* 0x000fe40007ffe0ff */
[----:B------:R-:W-:Y:S01]  /*6fc0*/  SHF.R.U32.HI R27, RZ, 0x3, R24 ;  /* 0x00000003ff1b7819 */ /* 0x000fe20000011618 */
[----:B------:R-:W-:Y:S01]  /*6fd0*/  IMAD.MOV.U32 R6, RZ, RZ, 0x10 ;  /* 0x00000010ff067424 */ /* 0x000fe200078e00ff */
[----:B------:R-:W-:Y:S04]  /*6fe0*/  SHFL.IDX PT, R8, R11, 0x1, 0x181f ;  /* 0x00381f000b087f89 */ /* 0x000fe800000e0000 */
[----:B------:R-:W-:Y:S01]  /*6ff0*/  SHFL.IDX PT, R9, R10, 0x1, 0x181f ;  /* 0x00381f000a097f89 */ /* 0x000fe200000e0000 */
[----:B------:R-:W-:Y:S01]  /*7000*/  IADD3 R12, R18, 0x60, RZ ;  /* 0x00000060120c7810 */ /* 0x000fe20007ffe0ff */
[----:B------:R-:W-:-:S04]  /*7010*/  IMAD R76, R226, -0x60, R76 ;  /* 0xffffffa0e24c7824 */ /* 0x000fc800078e024c */
[----:B------:R-:W-:-:S04]  /*7020*/  IMAD.IADD R165, R170, 0x1, R76 ;  /* 0x00000001aaa57824 */ /* 0x000fc800078e024c */
[----:B------:R-:W-:Y:S01]  /*7030*/  IMAD.IADD R77, R165, 0x1, -R51 ;  /* 0x00000001a54d7824 */ /* 0x000fe200078e0a33 */
[----:B--2---:R-:W-:Y:S01]  /*7040*/  SHF.R.S32.HI R86, RZ, 0x1f, R217 ;  /* 0x0000001fff567819 */ /* 0x004fe200000114d9 */
[----:B------:R-:W-:-:S04]  /*7050*/  IMAD.WIDE.U32 R2, R217, c[0x0][0x1f0], R2 ;  /* 0x00007c00d9027a25 */ /* 0x000fc800078e0002 */
[----:B------:R-:W-:Y:S01]  /*7060*/  IMAD R5, R86, c[0x0][0x1f0], RZ ;  /* 0x00007c0056057a24 */ /* 0x000fe200078e02ff */
[----:B------:R-:W-:-:S03]  /*7070*/  IADD3 R4, P0, R200, R2, RZ ;  /* 0x00000002c8047210 */ /* 0x000fc60007f1e0ff */
[----:B------:R-:W-:Y:S02]  /*7080*/  IMAD R5, R217, c[0x0][0x1f4], R5 ;  /* 0x00007d00d9057a24 */ /* 0x000fe400078e0205 */
[----:B---3--:R-:W-:Y:S01]  /*7090*/  IMAD R39, R169, c[0x0][0x2c4], RZ ;  /* 0x0000b100a9277a24 */ /* 0x008fe200078e02ff */
[----:B------:R-:W-:Y:S02]  /*70a0*/  SHFL.IDX PT, R2, R11, RZ, 0x181f ;  /* 0x00181fff0b027589 */ /* 0x000fe400000e0000 */
[----:B------:R-:W-:Y:S02]  /*70b0*/  IADD3.X R0, R190, R3, R5, P0, !PT ;  /* 0x00000003be007210 */ /* 0x000fe400007fe405 */
[----:B------:R-:W-:Y:S01]  /*70c0*/  ISETP.GE.AND P4, PT, R18, R39, PT ;  /* 0x000000271200720c */ /* 0x000fe20003f86270 */
[----:B------:R-:W1:Y:S01]  /*70d0*/  SHFL.IDX PT, R3, R10, RZ, 0x181f ;  /* 0x00181fff0a037589 */ /* 0x000e6200000e0000 */
[----:B------:R-:W-:Y:S02]  /*70e0*/  LEA.HI R5, R168, R167, RZ, 0x6 ;  /* 0x000000a7a8057211 */ /* 0x000fe400078f30ff */
[----:B------:R-:W-:-:S03]  /*70f0*/  LEA R20, P0, R4, c[0x0][0x1c8], 0x1 ;  /* 0x0000720004147a11 */ /* 0x000fc600078008ff */
[----:B------:R-:W-:Y:S01]  /*7100*/  IMAD.SHL.U32 R5, R5, 0x8, RZ ;  /* 0x0000000805057824 */ /* 0x000fe200078e00ff */
[----:B------:R-:W-:Y:S02]  /*7110*/  LEA.HI.X R19, R4, c[0x0][0x1cc], R0, 0x1, P0 ;  /* 0x0000730004137a11 */ /* 0x000fe400000f0c00 */
[----:B------:R-:W-:-:S03]  /*7120*/  LOP3.LUT R4, R24, 0x38, R224, 0xf8, !PT ;  /* 0x0000003818047812 */ /* 0x000fc600078ef8e0 */
[----:B------:R-:W-:Y:S02]  /*7130*/  @!P4 SHF.R.S32.HI R0, RZ, 0x1f, R188 ;  /* 0x0000001fff00c819 */ /* 0x000fe400000114bc */
[----:B------:R-:W-:Y:S02]  /*7140*/  LOP3.LUT R25, R5, 0xfffffe00, RZ, 0xc0, !PT ;  /* 0xfffffe0005197812 */ /* 0x000fe400078ec0ff */
[----:B------:R-:W-:Y:S02]  /*7150*/  LOP3.LUT R4, R4, R27, RZ, 0x3c, !PT ;  /* 0x0000001b04047212 */ /* 0x000fe400078e3cff */
[----:B------:R-:W-:Y:S02]  /*7160*/  R2P PR, R21, 0x6 ;  /* 0x0000000615007804 */ /* 0x000fe40000000000 */
[----:B------:R-:W-:Y:S02]  /*7170*/  ISETP.GE.AND P3, PT, R224, c[0x0][0x198], PT ;  /* 0x00006600e0007a0c */ /* 0x000fe40003f66270 */
[----:B------:R-:W-:-:S02]  /*7180*/  @!P4 LEA.HI R0, R0, R188, RZ, 0x3 ;  /* 0x000000bc0000c211 */ /* 0x000fc400078f18ff */
[----:B------:R-:W-:Y:S01]  /*7190*/  ISETP.GE.AND P0, PT, R188, c[0x0][0x198], PT ;  /* 0x00006600bc007a0c */ /* 0x000fe20003f06270 */
[----:B------:R-:W-:Y:S01]  /*71a0*/  IMAD.IADD R219, R25, 0x1, R4 ;  /* 0x0000000119db7824 */ /* 0x000fe200078e0204 */
[----:B------:R-:W-:Y:S02]  /*71b0*/  @!P4 LOP3.LUT R4, R0, 0xfffffff8, RZ, 0xc0, !PT ;  /* 0xfffffff80004c812 */ /* 0x000fe400078ec0ff */
[----:B------:R-:W-:Y:S01]  /*71c0*/  SEL R5, R6, 0xfffffff0, !P1 ;  /* 0xfffffff006057807 */ /* 0x000fe20004800000 */
[----:B------:R-:W-:Y:S02]  /*71d0*/  @!P4 IMAD.SHL.U32 R0, R219, 0x2, RZ ;  /* 0x00000002db00c824 */ /* 0x000fe400078e00ff */
[----:B-1----:R-:W-:-:S04]  /*71e0*/  @!P4 IMAD.WIDE R6, R224, 0x2, R2 ;  /* 0x00000002e006c825 */ /* 0x002fc800078e0202 */
[----:B------:R-:W-:Y:S01]  /*71f0*/  @!P4 IMAD.WIDE R2, R4, 0x2, R2 ;  /* 0x000000020402c825 */ /* 0x000fe200078e0202 */
[----:B------:R1:W-:Y:S04]  /*7200*/  @!P4 LDGSTS.E.BYPASS.LTC128B.128 [R0+0x100], [R6.64], !P3 ;  /* 0x001000000600cfae */ /* 0x0003e8000d901d52 */
[----:B------:R2:W-:Y:S01]  /*7210*/  @!P4 LDGSTS.E.BYPASS.LTC128B.128 [R0+0x4100], [R2.64], !P0 ;  /* 0x041000000200cfae */ /* 0x0005e2000c101d52 */
[----:B------:R-:W-:-:S04]  /*7220*/  IADD3 R4, R18, 0x20, RZ ;  /* 0x0000002012047810 */ /* 0x000fc80007ffe0ff */
[----:B------:R-:W-:Y:S02]  /*7230*/  ISETP.GE.AND P1, PT, R4, R39, PT ;  /* 0x000000270400720c */ /* 0x000fe40003f26270 */
[----:B--2---:R-:W-:-:S04]  /*7240*/  IADD3 R2, R18, 0x40, RZ ;  /* 0x0000004012027810 */ /* 0x004fc80007ffe0ff */
[-C--:B------:R-:W-:Y:S01]  /*7250*/  ISETP.GE.AND P5, PT, R2, R39.reuse, PT ;  /* 0x000000270200720c */ /* 0x080fe20003fa6270 */
[----:B-1----:R-:W-:Y:S06]  /*7260*/  SHFL.IDX PT, R6, R11, 0x2, 0x181f ;  /* 0x00581f000b067f89 */ /* 0x002fec00000e0000 */
[--C-:B------:R-:W-:Y:S02]  /*7270*/  @!P1 SHF.R.S32.HI R0, RZ, 0x1f, R188.reuse ;  /* 0x0000001fff009819 */ /* 0x100fe400000114bc */
[----:B------:R-:W-:Y:S01]  /*7280*/  ISETP.GE.AND P6, PT, R12, R39, PT ;  /* 0x000000270c00720c */ /* 0x000fe20003fc6270 */
[----:B------:R-:W1:Y:S03]  /*7290*/  SHFL.IDX PT, R7, R10, 0x2, 0x181f ;  /* 0x00581f000a077f89 */ /* 0x000e6600000e0000 */
[----:B------:R-:W-:Y:S01]  /*72a0*/  @!P5 SHF.R.S32.HI R2, RZ, 0x1f, R188 ;  /* 0x0000001fff02d819 */ /* 0x000fe200000114bc */
[----:B------:R2:W-:Y:S03]  /*72b0*/  SHFL.IDX PT, R3, R10, 0x3, 0x181f ;  /* 0x00781f000a037f89 */ /* 0x0005e600000e0000 */
[----:B------:R-:W-:-:S02]  /*72c0*/  @!P5 LEA.HI R4, R2, R188, RZ, 0x3 ;  /* 0x000000bc0204d211 */ /* 0x000fc400078f18ff */
[----:B------:R3:W4:Y:S01]  /*72d0*/  SHFL.IDX PT, R2, R11, 0x3, 0x181f ;  /* 0x00781f000b027f89 */ /* 0x00072200000e0000 */
[----:B------:R-:W-:-:S04]  /*72e0*/  @!P1 LEA.HI R0, R0, R188, RZ, 0x3 ;  /* 0x000000bc00009211 */ /* 0x000fc800078f18ff */
[----:B------:R-:W-:-:S05]  /*72f0*/  @!P1 LOP3.LUT R0, R0, 0xfffffff8, RZ, 0xc0, !PT ;  /* 0xfffffff800009812 */ /* 0x000fca00078ec0ff */
[----:B------:R-:W-:Y:S01]  /*7300*/  @!P1 IMAD.WIDE R14, R0, 0x2, R8 ;  /* 0x00000002000e9825 */ /* 0x000fe200078e0208 */
[----:B------:R-:W-:-:S04]  /*7310*/  @!P6 SHF.R.S32.HI R0, RZ, 0x1f, R188 ;  /* 0x0000001fff00e819 */ /* 0x000fc800000114bc */
[----:B------:R-:W-:Y:S01]  /*7320*/  @!P6 LEA.HI R0, R0, R188, RZ, 0x3 ;  /* 0x000000bc0000e211 */ /* 0x000fe200078f18ff */
[----:B------:R-:W-:Y:S01]  /*7330*/  @!P1 IMAD.SHL.U32 R16, R219, 0x2, RZ ;  /* 0x00000002db109824 */ /* 0x000fe200078e00ff */
[----:B--2---:R-:W-:Y:S01]  /*7340*/  @!P5 LOP3.LUT R10, R4, 0xfffffff8, RZ, 0xc0, !PT ;  /* 0xfffffff8040ad812 */ /* 0x004fe200078ec0ff */
[----:B------:R-:W-:Y:S01]  /*7350*/  @!P1 IMAD.WIDE R12, R224, 0x2, R8 ;  /* 0x00000002e00c9825 */ /* 0x000fe200078e0208 */
[----:B------:R-:W-:-:S03]  /*7360*/  @!P6 LOP3.LUT R0, R0, 0xfffffff8, RZ, 0xc0, !PT ;  /* 0xfffffff80000e812 */ /* 0x000fc600078ec0ff */
[----:B------:R-:W-:Y:S01]  /*7370*/  @!P5 IMAD.SHL.U32 R4, R219, 0x2, RZ ;  /* 0x00000002db04d824 */ /* 0x000fe200078e00ff */
[----:B------:R2:W-:Y:S01]  /*7380*/  @!P1 LDGSTS.E.BYPASS.LTC128B.128 [R16+0x1100], [R12.64], !P3 ;  /* 0x011000000c109fae */ /* 0x0005e2000d901d52 */
[----:B-1----:R-:W-:-:S03]  /*7390*/  @!P5 IMAD.WIDE R8, R224, 0x2, R6 ;  /* 0x00000002e008d825 */ /* 0x002fc600078e0206 */
[----:B------:R2:W-:Y:S01]  /*73a0*/  @!P1 LDGSTS.E.BYPASS.LTC128B.128 [R16+0x5100], [R14.64], !P0 ;  /* 0x051000000e109fae */ /* 0x0005e2000c101d52 */
[----:B---3--:R-:W-:-:S03]  /*73b0*/  @!P5 IMAD.WIDE R10, R10, 0x2, R6 ;  /* 0x000000020a0ad825 */ /* 0x008fc600078e0206 */
[----:B------:R1:W-:Y:S01]  /*73c0*/  @!P5 LDGSTS.E.BYPASS.LTC128B.128 [R4+0x2100], [R8.64], !P3 ;  /* 0x021000000804dfae */ /* 0x0003e2000d901d52 */
[----:B------:R-:W-:Y:S02]  /*73d0*/  @!P6 IMAD.SHL.U32 R17, R219, 0x2, RZ ;  /* 0x00000002db11e824 */ /* 0x000fe400078e00ff */
[--C-:B----4-:R-:W-:Y:S01]  /*73e0*/  @!P6 IMAD.WIDE R6, R224, 0x2, R2.reuse ;  /* 0x00000002e006e825 */ /* 0x110fe200078e0202 */
[----:B------:R3:W-:Y:S03]  /*73f0*/  @!P5 LDGSTS.E.BYPASS.LTC128B.128 [R4+0x6100], [R10.64], !P0 ;  /* 0x061000000a04dfae */ /* 0x0007e6000c101d52 */
[----:B------:R-:W-:Y:S01]  /*7400*/  @!P6 IMAD.WIDE R2, R0, 0x2, R2 ;  /* 0x000000020002e825 */ /* 0x000fe200078e0202 */
[----:B------:R4:W-:Y:S04]  /*7410*/  @!P6 LDGSTS.E.BYPASS.LTC128B.128 [R17+0x3100], [R6.64], !P3 ;  /* 0x031000000611efae */ /* 0x0009e8000d901d52 */
[----:B------:R1:W-:Y:S01]  /*7420*/  @!P6 LDGSTS.E.BYPASS.LTC128B.128 [R17+0x7100], [R2.64], !P0 ;  /* 0x071000000211efae */ /* 0x0003e2000c101d52 */
[----:B------:R-:W-:-:S02]  /*7430*/  ISETP.GE.AND P0, PT, R77, 0x1, PT ;  /* 0x000000014d00780c */ /* 0x000fc40003f06270 */
[----:B------:R-:W-:Y:S01]  /*7440*/  ISETP.GE.AND P3, PT, R188, c[0x0][0x1d4], PT ;  /* 0x00007500bc007a0c */ /* 0x000fe20003f66270 */
[----:B------:R-:W0:Y:S04]  /*7450*/  LDGDEPBAR ;  /* 0x00000000000079af */ /* 0x000e280000000000 */
[----:B----4-:R-:W-:Y:S04]  /*7460*/  SHFL.IDX PT, R6, R20, RZ, 0x181f ;  /* 0x00181fff14067589 */ /* 0x010fe800000e0000 */
[----:B------:R-:W4:Y:S01]  /*7470*/  SHFL.IDX PT, R7, R19, RZ, 0x181f ;  /* 0x00181fff13077589 */ /* 0x000f2200000e0000 */
[----:B-1----:R-:W-:Y:S01]  /*7480*/  IMAD.MOV.U32 R2, RZ, RZ, 0x20 ;  /* 0x00000020ff027424 */ /* 0x002fe200078e00ff */
[----:B------:R-:W-:-:S04]  /*7490*/  @P0 SHF.R.S32.HI R0, RZ, 0x1f, R188 ;  /* 0x0000001fff000819 */ /* 0x000fc800000114bc */
[----:B------:R-:W-:Y:S02]  /*74a0*/  @P0 LEA.HI R0, R0, R188, RZ, 0x3 ;  /* 0x000000bc00000211 */ /* 0x000fe400078f18ff */
[----:B------:R-:W-:Y:S02]  /*74b0*/  SEL R2, R2, 0xffffffe0, !P2 ;  /* 0xffffffe002027807 */ /* 0x000fe40005000000 */
[----:B------:R-:W-:Y:S02]  /*74c0*/  ISETP.GE.AND P2, PT, R224, c[0x0][0x1d4], PT ;  /* 0x00007500e0007a0c */ /* 0x000fe40003f46270 */
[----:B------:R-:W-:Y:S01]  /*74d0*/  @P0 LOP3.LUT R0, R0, 0xfffffff8, RZ, 0xc0, !PT ;  /* 0xfffffff800000812 */ /* 0x000fe200078ec0ff */
[----:B------:R-:W-:-:S04]  /*74e0*/  @P0 IMAD.SHL.U32 R3, R219, 0x2, RZ ;  /* 0x00000002db030824 */ /* 0x000fc800078e00ff */
[----:B----4-:R-:W-:-:S04]  /*74f0*/  @P0 IMAD.WIDE R8, R0, 0x2, R6 ;  /* 0x0000000200080825 */ /* 0x010fc800078e0206 */
[----:B------:R-:W-:-:S05]  /*7500*/  @P0 IMAD.WIDE R6, R224, 0x2, R6 ;  /* 0x00000002e0060825 */ /* 0x000fca00078e0206 */
[----:B------:R1:W-:Y:S04]  /*7510*/  @P0 LDGSTS.E.BYPASS.LTC128B.128 [R3+0x8100], [R6.64], !P2 ;  /* 0x0810000006030fae */ /* 0x0003e8000d101d52 */
[----:B------:R4:W-:Y:S01]  /*7520*/  @P0 LDGSTS.E.BYPASS.LTC128B.128 [R3+0xb100], [R8.64], !P3 ;  /* 0x0b10000008030fae */ /* 0x0009e2000d901d52 */
[----:B------:R-:W-:-:S03]  /*7530*/  ISETP.GE.AND P0, PT, R77, 0x21, PT ;  /* 0x000000214d00780c */ /* 0x000fc60003f06270 */
[----:B-1----:R-:W-:Y:S04]  /*7540*/  SHFL.IDX PT, R6, R20, 0x1, 0x181f ;  /* 0x00381f0014067f89 */ /* 0x002fe800000e0000 */
[----:B------:R-:W1:Y:S06]  /*7550*/  SHFL.IDX PT, R7, R19, 0x1, 0x181f ;  /* 0x00381f0013077f89 */ /* 0x000e6c00000e0000 */
[----:B------:R-:W-:-:S04]  /*7560*/  @P0 SHF.R.S32.HI R0, RZ, 0x1f, R188 ;  /* 0x0000001fff000819 */ /* 0x000fc800000114bc */
[----:B------:R-:W-:-:S04]  /*7570*/  @P0 LEA.HI R0, R0, R188, RZ, 0x3 ;  /* 0x000000bc00000211 */ /* 0x000fc800078f18ff */
[----:B----4-:R-:W-:Y:S01]  /*7580*/  @P0 LOP3.LUT R3, R0, 0xfffffff8, RZ, 0xc0, !PT ;  /* 0xfffffff800030812 */ /* 0x010fe200078ec0ff */
[----:B------:R-:W-:Y:S02]  /*7590*/  @P0 IMAD.SHL.U32 R0, R219, 0x2, RZ ;  /* 0x00000002db000824 */ /* 0x000fe400078e00ff */
[----:B-1----:R-:W-:-:S04]  /*75a0*/  @P0 IMAD.WIDE R8, R224, 0x2, R6 ;  /* 0x00000002e0080825 */ /* 0x002fc800078e0206 */
[----:B------:R-:W-:Y:S01]  /*75b0*/  @P0 IMAD.WIDE R6, R3, 0x2, R6 ;  /* 0x0000000203060825 */ /* 0x000fe200078e0206 */
[----:B------:R1:W-:Y:S04]  /*75c0*/  @P0 LDGSTS.E.BYPASS.LTC128B.128 [R0+0x9100], [R8.64], !P2 ;  /* 0x0910000008000fae */ /* 0x0003e8000d101d52 */
[----:B------:R1:W-:Y:S01]  /*75d0*/  @P0 LDGSTS.E.BYPASS.LTC128B.128 [R0+0xc100], [R6.64], !P3 ;  /* 0x0c10000006000fae */ /* 0x0003e2000d901d52 */
[----:B------:R-:W-:Y:S01]  /*75e0*/  ISETP.GE.AND P0, PT, R77, 0x41, PT ;  /* 0x000000414d00780c */ /* 0x000fe20003f06270 */
[----:B-1----:R-:W-:-:S04]  /*75f0*/  IMAD R0, R220, c[0x0][0x1e0], RZ ;  /* 0x00007800dc007a24 */ /* 0x002fc800078e02ff */
[----:B------:R-:W-:-:S04]  /*7600*/  IMAD R0, R217, c[0x0][0x1f0], R0 ;  /* 0x00007c00d9007a24 */ /* 0x000fc800078e0200 */
[----:B------:R-:W-:-:S05]  /*7610*/  IMAD R0, R30, c[0x0][0x1e8], R0 ;  /* 0x00007a001e007a24 */ /* 0x000fca00078e0200 */
[----:B------:R-:W-:Y:S01]  /*7620*/  LEA R6, R0, c[0x0][0x1c8], 0x1 ;  /* 0x0000720000067a11 */ /* 0x000fe200078e08ff */
[----:B------:R-:W-:Y:S05]  /*7630*/  SHFL.IDX PT, R7, R19, 0x2, 0x181f ;  /* 0x00581f0013077f89 */ /* 0x000fea00000e0000 */
[----:B------:R-:W1:Y:S01]  /*7640*/  SHFL.IDX PT, R6, R6, 0x2, 0x181f ;  /* 0x00581f0006067f89 */ /* 0x000e6200000e0000 */
[----:B------:R-:W-:-:S04]  /*7650*/  @P0 SHF.R.S32.HI R0, RZ, 0x1f, R188 ;  /* 0x0000001fff000819 */ /* 0x000fc800000114bc */
[----:B------:R-:W-:-:S04]  /*7660*/  @P0 LEA.HI R0, R0, R188, RZ, 0x3 ;  /* 0x000000bc00000211 */ /* 0x000fc800078f18ff */
[----:B------:R-:W-:Y:S01]  /*7670*/  @P0 LOP3.LUT R3, R0, 0xfffffff8, RZ, 0xc0, !PT ;  /* 0xfffffff800030812 */ /* 0x000fe200078ec0ff */
[----:B------:R-:W-:Y:S02]  /*7680*/  @P0 IMAD.SHL.U32 R0, R219, 0x2, RZ ;  /* 0x00000002db000824 */ /* 0x000fe400078e00ff */
[----:B-1----:R-:W-:-:S04]  /*7690*/  @P0 IMAD.WIDE R8, R224, 0x2, R6 ;  /* 0x00000002e0080825 */ /* 0x002fc800078e0206 */
[----:B------:R-:W-:Y:S01]  /*76a0*/  @P0 IMAD.WIDE R6, R3, 0x2, R6 ;  /* 0x0000000203060825 */ /* 0x000fe200078e0206 */
[----:B------:R1:W-:Y:S04]  /*76b0*/  @P0 LDGSTS.E.BYPASS.LTC128B.128 [R0+0xa100], [R8.64], !P2 ;  /* 0x0a10000008000fae */ /* 0x0003e8000d101d52 */
[----:B------:R1:W-:Y:S01]  /*76c0*/  @P0 LDGSTS.E.BYPASS.LTC128B.128 [R0+0xd100], [R6.64], !P3 ;  /* 0x0d10000006000fae */ /* 0x0003e2000d901d52 */
[----:B------:R-:W-:Y:S02]  /*76d0*/  LOP3.LUT R215, R215, 0xfffbffff, RZ, 0xc0, !PT ;  /* 0xfffbffffd7d77812 */ /* 0x000fe400078ec0ff */
[----:B------:R-:W-:Y:S01]  /*76e0*/  ISETP.LT.AND P0, PT, RZ, c[0x0][0x27c], PT ;  /* 0x00009f00ff007a0c */ /* 0x000fe20003f01270 */
[----:B------:R-:W-:Y:S01]  /*76f0*/  IMAD.WIDE.U32 R90, R30, c[0x0][0x210], RZ ;  /* 0x000084001e5a7a25 */ /* 0x000fe200078e00ff */
[----:B------:R-:W-:Y:S01]  /*7700*/  @P2 LOP3.LUT R215, R215, 0x40000, RZ, 0xfc, !PT ;  /* 0x00040000d7d72812 */ /* 0x000fe200078efcff */
[----:B------:R-:W0:Y:S01]  /*7710*/  LDGDEPBAR ;  /* 0x00000000000079af */ /* 0x000e220000000000 */
[----:B-1----:R-:W-:-:S04]  /*7720*/  SHF.R.S32.HI R0, RZ, 0x4, R23 ;  /* 0x00000004ff007819 */ /* 0x002fc80000011417 */
[----:B------:R-:W-:-:S04]  /*7730*/  LEA.HI R3, R23, R0, RZ, 0x1 ;  /* 0x0000000017037211 */ /* 0x000fc800078f08ff */
[----:B------:R-:W-:-:S05]  /*7740*/  LOP3.LUT R3, R3, 0xfffffffe, RZ, 0xc0, !PT ;  /* 0xfffffffe03037812 */ /* 0x000fca00078ec0ff */
[----:B------:R-:W-:Y:S02]  /*7750*/  IMAD.IADD R85, R0, 0x1, -R3 ;  /* 0x0000000100557824 */ /* 0x000fe400078e0a03 */
[----:B------:R-:W-:Y:S02]  /*7760*/  IMAD.SHL.U32 R0, R21, 0x40, RZ ;  /* 0x0000004015007824 */ /* 0x000fe400078e00ff */
[----:B------:R-:W-:-:S03]  /*7770*/  IMAD.SHL.U32 R3, R85, 0x8, RZ ;  /* 0x0000000855037824 */ /* 0x000fc600078e00ff */
[----:B------:R-:W-:Y:S02]  /*7780*/  LOP3.LUT R0, R0, 0x1c0, RZ, 0xc0, !PT ;  /* 0x000001c000007812 */ /* 0x000fe400078ec0ff */
[----:B------:R-:W-:Y:S02]  /*7790*/  ISETP.GT.AND P2, PT, R197, 0x5f, PT ;  /* 0x0000005fc500780c */ /* 0x000fe40003f44270 */
[----:B------:R-:W-:Y:S02]  /*77a0*/  LOP3.LUT R3, R0, 0x8, R3, 0xf8, !PT ;  /* 0x0000000800037812 */ /* 0x000fe400078ef803 */
[----:B---3--:R-:W-:Y:S02]  /*77b0*/  SHF.R.U32.HI R4, RZ, 0x3, R0 ;  /* 0x00000003ff047819 */ /* 0x008fe40000011600 */
[----:B------:R-:W-:Y:S02]  /*77c0*/  LOP3.LUT R215, R215, 0xffefffff, RZ, 0xc0, !PT ;  /* 0xffefffffd7d77812 */ /* 0x000fe400078ec0ff */
[----:B------:R-:W-:Y:S01]  /*77d0*/  LOP3.LUT R4, R3, R4, RZ, 0x3c, !PT ;  /* 0x0000000403047212 */ /* 0x000fe200078e3cff */
[----:B------:R-:W-:Y:S01]  /*77e0*/  IMAD R3, R155, c[0x0][0x210], RZ ;  /* 0x000084009b037a24 */ /* 0x000fe200078e02ff */
[----:B------:R-:W-:Y:S01]  /*77f0*/  @P3 LOP3.LUT R215, R215, 0x100000, RZ, 0xfc, !PT ;  /* 0x00100000d7d73812 */ /* 0x000fe200078efcff */
[----:B------:R-:W-:-:S02]  /*7800*/  IMAD.SHL.U32 R0, R22, 0x40, RZ ;  /* 0x0000004016007824 */ /* 0x000fc400078e00ff */
[----:B------:R-:W-:Y:S01]  /*7810*/  IMAD R3, R30, c[0x0][0x214], R3 ;  /* 0x000085001e037a24 */ /* 0x000fe200078e0203 */
[----:B------:R-:W-:Y:S02]  /*7820*/  LOP3.LUT R215, R215, 0xfff7ffff, RZ, 0xc0, !PT ;  /* 0xfff7ffffd7d77812 */ /* 0x000fe400078ec0ff */
[----:B------:R-:W-:Y:S01]  /*7830*/  SEL R229, RZ, 0x10, P3 ;  /* 0x00000010ffe57807 */ /* 0x000fe20001800000 */
[----:B------:R-:W-:Y:S01]  /*7840*/  IMAD.IADD R88, R91, 0x1, R3 ;  /* 0x000000015b587824 */ /* 0x000fe200078e0203 */
[----:B------:R-:W-:Y:S02]  /*7850*/  LOP3.LUT R4, R4, 0xfffffe00, R0, 0xf8, !PT ;  /* 0xfffffe0004047812 */ /* 0x000fe400078ef800 */
[----:B------:R-:W-:Y:S02]  /*7860*/  IADD3 R166, R226, -0x1, RZ ;  /* 0xffffffffe2a67810 */ /* 0x000fe40007ffe0ff */
[----:B------:R-:W-:Y:S02]  /*7870*/  ISETP.NE.AND P3, PT, R26, 0x1, PT ;  /* 0x000000011a00780c */ /* 0x000fe40003f65270 */
[----:B------:R-:W-:Y:S01]  /*7880*/  @P2 LOP3.LUT R215, R215, 0x80000, RZ, 0xfc, !PT ;  /* 0x00080000d7d72812 */ /* 0x000fe200078efcff */
[----:B------:R-:W-:Y:S05]  /*7890*/  @P0 BRA `(.L_x_362) ;  /* 0x0000002000000947 */ /* 0x000fea0003800000 */
[----:B--2---:R-:W-:-:S04]  /*78a0*/  DEPBAR.LE SB0, 0x1 ;  /* 0x000080400000791a */ /* 0x004fc80000000000 */
[----:B------:R-:W-:Y:S05]  /*78b0*/  BRA `(.L_x_363) ;  /* 0x00004a3000007947 */ /* 0x000fea0003800000 */
.L_x_362:
[----:B--2---:R-:W-:Y:S01]  /*78c0*/  ULDC.U8 UR4, c[0x0][0x298] ;  /* 0x0000a60000047ab9 */ /* 0x004fe20000000000 */
[----:B-----5:R-:W-:Y:S01]  /*78d0*/  SHF.R.S32.HI R0, RZ, 0x1f, R135 ;  /* 0x0000001fff007819 */ /* 0x020fe20000011487 */
[----:B------:R-:W-:Y:S01]  /*78e0*/  IMAD.WIDE.U32 R10, R135, c[0x0][0x280], RZ ;  /* 0x0000a000870a7a25 */ /* 0x000fe200078e00ff */
[----:B------:R-:W-:Y:S01]  /*78f0*/  ISETP.NE.AND P0, PT, RZ, UR4, PT ;  /* 0x00000004ff007c0c */ /* 0x000fe2000bf05270 */
[----:B------:R-:W-:Y:S01]  /*7900*/  BSSY B2, `(.L_x_363) ;  /* 0x000049e000027945 */ /* 0x000fe20003800000 */
[----:B------:R-:W-:Y:S01]  /*7910*/  SHF.L.U32 R45, R219, 0x1, RZ ;  /* 0x00000001db2d7819 */ /* 0x000fe200000006ff */
[C---:B------:R-:W-:Y:S02]  /*7920*/  IMAD R3, R0.reuse, c[0x0][0x280], RZ ;  /* 0x0000a00000037a24 */ /* 0x040fe400078e02ff */
[----:B------:R-:W-:Y:S02]  /*7930*/  IMAD R0, R0, c[0x0][0x290], RZ ;  /* 0x0000a40000007a24 */ /* 0x000fe400078e02ff */
[----:B------:R-:W-:-:S02]  /*7940*/  IMAD R3, R135, c[0x0][0x284], R3 ;  /* 0x0000a10087037a24 */ /* 0x000fc400078e0203 */
[C---:B------:R-:W-:Y:S01]  /*7950*/  IMAD R6, R135.reuse, c[0x0][0x294], R0 ;  /* 0x0000a50087067a24 */ /* 0x040fe200078e0200 */
[----:B------:R-:W-:Y:S01]  /*7960*/  LEA R0, R50, R18, 0x5 ;  /* 0x0000001232007211 */ /* 0x000fe200078e28ff */
[----:B------:R-:W-:Y:S01]  /*7970*/  IMAD.WIDE.U32 R12, R135, c[0x0][0x290], RZ ;  /* 0x0000a400870c7a25 */ /* 0x000fe200078e00ff */
[----:B------:R-:W-:-:S04]  /*7980*/  IADD3 R9, R3, R11, RZ ;  /* 0x0000000b03097210 */ /* 0x000fc80007ffe0ff */
[----:B------:R-:W-:Y:S01]  /*7990*/  IADD3 R7, R6, R13, RZ ;  /* 0x0000000d06077210 */ /* 0x000fe20007ffe0ff */
[----:B------:R-:W-:Y:S05]  /*79a0*/  @!P0 BRA `(.L_x_364) ;  /* 0x0000246000008947 */ /* 0x000fea0003800000 */
[----:B------:R-:W-:Y:S01]  /*79b0*/  @P3 IMAD.HI.U32 R3, R0, c[0x0][0x2c8], RZ ;  /* 0x0000b20000033a27 */ /* 0x000fe200078e00ff */
[----:B------:R-:W-:Y:S01]  /*79c0*/  MOV R8, R10 ;  /* 0x0000000a00087202 */ /* 0x000fe20000000f00 */
[----:B------:R-:W-:Y:S01]  /*79d0*/  BSSY B0, `(.L_x_365) ;  /* 0x000002d000007945 */ /* 0x000fe20003800000 */
[----:B------:R-:W-:Y:S01]  /*79e0*/  CS2R R32, SRZ ;  /* 0x0000000000207805 */ /* 0x000fe2000001ff00 */
[----:B------:R-:W-:Y:S01]  /*79f0*/  IMAD.SHL.U32 R38, R50, 0x4, RZ ;  /* 0x0000000432267824 */ /* 0x000fe200078e00ff */
[----:B------:R-:W-:Y:S01]  /*7a00*/  @P3 SHF.R.U32.HI R0, RZ, c[0x0][0x2cc], R3 ;  /* 0x0000b300ff003a19 */ /* 0x000fe20000011603 */
[----:B------:R-:W-:Y:S01]  /*7a10*/  CS2R R20, SRZ ;  /* 0x0000000000147805 */ /* 0x000fe2000001ff00 */
[----:B------:R-:W-:Y:S01]  /*7a20*/  CS2R R14, SRZ ;  /* 0x00000000000e7805 */ /* 0x000fe2000001ff00 */
[----:B------:R-:W-:Y:S01]  /*7a30*/  CS2R R22, SRZ ;  /* 0x0000000000167805 */ /* 0x000fe2000001ff00 */
[----:B------:R-:W-:Y:S01]  /*7a40*/  SHF.R.S32.HI R3, RZ, 0x1f, R0 ;  /* 0x0000001fff037819 */ /* 0x000fe20000011400 */
[----:B------:R-:W-:Y:S01]  /*7a50*/  IMAD.WIDE.U32 R8, R0, c[0x0][0x280], R8 ;  /* 0x0000a00000087a25 */ /* 0x000fe200078e0008 */
[----:B------:R-:W-:-:S03]  /*7a60*/  CS2R R16, SRZ ;  /* 0x0000000000107805 */ /* 0x000fc6000001ff00 */
[C---:B------:R-:W-:Y:S01]  /*7a70*/  IMAD R6, R3.reuse, c[0x0][0x280], RZ ;  /* 0x0000a00003067a24 */ /* 0x040fe200078e02ff */
[----:B------:R-:W-:Y:S01]  /*7a80*/  LEA R25, P0, R8, c[0x0][0x270], 0x1 ;  /* 0x00009c0008197a11 */ /* 0x000fe200078008ff */
[----:B------:R-:W-:Y:S02]  /*7a90*/  IMAD R3, R3, c[0x0][0x290], RZ ;  /* 0x0000a40003037a24 */ /* 0x000fe400078e02ff */
[----:B------:R-:W-:-:S05]  /*7aa0*/  IMAD R6, R0, c[0x0][0x284], R6 ;  /* 0x0000a10000067a24 */ /* 0x000fca00078e0206 */
[----:B------:R-:W-:-:S04]  /*7ab0*/  IADD3 R6, R9, R6, RZ ;  /* 0x0000000609067210 */ /* 0x000fc80007ffe0ff */
[----:B------:R-:W-:Y:S01]  /*7ac0*/  LEA.HI.X R24, R8, c[0x0][0x274], R6, 0x1, P0 ;  /* 0x00009d0008187a11 */ /* 0x000fe200000f0c06 */
[----:B------:R-:W-:Y:S01]  /*7ad0*/  IMAD.MOV.U32 R6, RZ, RZ, R12 ;  /* 0x000000ffff067224 */ /* 0x000fe200078e000c */
[----:B------:R1:W2:Y:S03]  /*7ae0*/  SHFL.IDX PT, R8, R25, RZ, 0x181f ;  /* 0x00181fff19087589 */ /* 0x0002a600000e0000 */
[C---:B------:R-:W-:Y:S01]  /*7af0*/  IMAD.WIDE.U32 R6, R0.reuse, c[0x0][0x290], R6 ;  /* 0x0000a40000067a25 */ /* 0x040fe200078e0006 */
[----:B------:R1:W3:Y:S03]  /*7b00*/  SHFL.IDX PT, R9, R24, RZ, 0x181f ;  /* 0x00181fff18097589 */ /* 0x0002e600000e0000 */
[----:B------:R-:W-:Y:S01]  /*7b10*/  IMAD R0, R0, c[0x0][0x294], R3 ;  /* 0x0000a50000007a24 */ /* 0x000fe200078e0203 */
[----:B------:R-:W-:-:S04]  /*7b20*/  LEA R19, P0, R6, c[0x0][0x288], 0x1 ;  /* 0x0000a20006137a11 */ /* 0x000fc800078008ff */
[----:B------:R-:W-:-:S04]  /*7b30*/  IADD3 R0, R7, R0, RZ ;  /* 0x0000000007007210 */ /* 0x000fc80007ffe0ff */
[----:B------:R-:W-:Y:S02]  /*7b40*/  LEA.HI.X R18, R6, c[0x0][0x28c], R0, 0x1, P0 ;  /* 0x0000a30006127a11 */ /* 0x000fe400000f0c00 */
[----:B------:R1:W4:Y:S04]  /*7b50*/  SHFL.IDX PT, R6, R19, RZ, 0x181f ;  /* 0x00181fff13067589 */ /* 0x00032800000e0000 */
[----:B------:R1:W1:Y:S01]  /*7b60*/  SHFL.IDX PT, R7, R18, RZ, 0x181f ;  /* 0x00181fff12077589 */ /* 0x00026200000e0000 */
[----:B------:R-:W-:Y:S05]  /*7b70*/  @P4 BRA `(.L_x_366) ;  /* 0x0000012000004947 */ /* 0x000fea0003800000 */
[C---:B------:R-:W-:Y:S01]  /*7b80*/  ISETP.GE.AND P0, PT, R38.reuse, c[0x0][0x27c], PT ;  /* 0x00009f0026007a0c */ /* 0x040fe20003f06270 */
[----:B------:R-:W-:Y:S01]  /*7b90*/  CS2R R14, SRZ ;  /* 0x00000000000e7805 */ /* 0x000fe2000001ff00 */
[----:B------:R-:W-:Y:S01]  /*7ba0*/  CS2R R16, SRZ ;  /* 0x0000000000107805 */ /* 0x000fe2000001ff00 */
[----:B------:R-:W-:-:S10]  /*7bb0*/  IADD3 R3, R38, 0x20, RZ ;  /* 0x0000002026037810 */ /* 0x000fd40007ffe0ff */
[----:B--23--:R-:W-:-:S04]  /*7bc0*/  @!P0 IMAD.WIDE R12, R38, 0x2, R8 ;  /* 0x00000002260c8825 */ /* 0x00cfc800078e0208 */
[----:B-1--4-:R-:W-:Y:S01]  /*7bd0*/  @!P0 IMAD.WIDE R10, R38, 0x2, R6 ;  /* 0x00000002260a8825 */ /* 0x012fe200078e0206 */
[----:B------:R1:W5:Y:S04]  /*7be0*/  @!P0 LD.E.64 R14, [R12.64] ;  /* 0x000000120c0e8980 */ /* 0x000368000c101b00 */
[----:B------:R1:W5:Y:S01]  /*7bf0*/  @!P0 LD.E.64 R16, [R10.64] ;  /* 0x000000120a108980 */ /* 0x000362000c101b00 */
[----:B------:R-:W-:Y:S01]  /*7c00*/  ISETP.GE.AND P0, PT, R3, c[0x0][0x27c], PT ;  /* 0x00009f0003007a0c */ /* 0x000fe20003f06270 */
[----:B------:R-:W-:Y:S01]  /*7c10*/  CS2R R20, SRZ ;  /* 0x0000000000147805 */ /* 0x000fe2000001ff00 */
[----:B------:R-:W-:-:S11]  /*7c20*/  CS2R R22, SRZ ;  /* 0x0000000000167805 */ /* 0x000fd6000001ff00 */
[----:B------:R-:W-:-:S04]  /*7c30*/  @!P0 SHF.R.S32.HI R0, RZ, 0x1f, R3 ;  /* 0x0000001fff008819 */ /* 0x000fc80000011403 */
[----:B------:R-:W-:-:S04]  /*7c40*/  @!P0 LEA.HI R0, R0, R3, RZ, 0x2 ;  /* 0x0000000300008211 */ /* 0x000fc800078f10ff */
[----:B------:R-:W-:-:S05]  /*7c50*/  @!P0 LOP3.LUT R0, R0, 0xfffffffc, RZ, 0xc0, !PT ;  /* 0xfffffffc00008812 */ /* 0x000fca00078ec0ff */
[----:B------:R-:W-:-:S04]  /*7c60*/  @!P0 IMAD.WIDE R8, R0, 0x2, R8 ;  /* 0x0000000200088825 */ /* 0x000fc800078e0208 */
[----:B------:R-:W-:Y:S01]  /*7c70*/  @!P0 IMAD.WIDE R6, R0, 0x2, R6 ;  /* 0x0000000200068825 */ /* 0x000fe200078e0206 */
[----:B------:R1:W5:Y:S04]  /*7c80*/  @!P0 LD.E.64 R20, [R8.64] ;  /* 0x0000001208148980 */ /* 0x000368000c101b00 */
[----:B------:R1:W5:Y:S02]  /*7c90*/  @!P0 LD.E.64 R22, [R6.64] ;  /* 0x0000001206168980 */ /* 0x000364000c101b00 */
.L_x_366:
[----:B------:R-:W-:Y:S05]  /*7ca0*/  BSYNC B0 ;  /* 0x0000000000007941 */ /* 0x000fea0003800000 */
.L_x_365:
[----:B-1---5:R-:W-:Y:S01]  /*7cb0*/  IMAD.MOV.U32 R11, RZ, RZ, R20 ;  /* 0x000000ffff0b7224 */ /* 0x022fe200078e0014 */
[----:B---3--:R1:W3:Y:S01]  /*7cc0*/  SHFL.IDX PT, R9, R24, 0x1, 0x181f ;  /* 0x00381f0018097f89 */ /* 0x0082e200000e0000 */
[----:B------:R-:W-:Y:S01]  /*7cd0*/  IMAD.MOV.U32 R10, RZ, RZ, R21 ;  /* 0x000000ffff0a7224 */ /* 0x000fe200078e0015 */
[----:B------:R-:W-:Y:S01]  /*7ce0*/  BSSY B0, `(.L_x_367) ;  /* 0x0000028000007945 */ /* 0x000fe20003800000 */
[----:B------:R-:W-:Y:S01]  /*7cf0*/  IMAD.MOV.U32 R3, RZ, RZ, R14 ;  /* 0x000000ffff037224 */ /* 0x000fe200078e000e */
[----:B------:R-:W-:Y:S01]  /*7d00*/  PRMT R57, R57, 0x5410, R11 ;  /* 0x0000541039397816 */ /* 0x000fe2000000000b */
[----:B------:R-:W-:Y:S01]  /*7d10*/  IMAD.MOV.U32 R0, RZ, RZ, R15 ;  /* 0x000000ffff007224 */ /* 0x000fe200078e000f */
[----:B------:R-:W-:Y:S01]  /*7d20*/  PRMT R58, R58, 0x5410, R10 ;  /* 0x000054103a3a7816 */ /* 0x000fe2000000000a */
[----:B------:R-:W-:Y:S01]  /*7d30*/  IMAD.MOV.U32 R11, RZ, RZ, R22 ;  /* 0x000000ffff0b7224 */ /* 0x000fe200078e0016 */
[----:B------:R-:W-:Y:S01]  /*7d40*/  PRMT R44, R44, 0x5410, R3 ;  /* 0x000054102c2c7816 */ /* 0x000fe20000000003 */
[----:B------:R-:W-:Y:S01]  /*7d50*/  IMAD.MOV.U32 R10, RZ, RZ, R23 ;  /* 0x000000ffff0a7224 */ /* 0x000fe200078e0017 */
[----:B------:R-:W-:Y:S01]  /*7d60*/  PRMT R56, R56, 0x5410, R0 ;  /* 0x0000541038387816 */ /* 0x000fe20000000000 */
[----:B------:R-:W-:Y:S01]  /*7d70*/  IMAD.MOV.U32 R3, RZ, RZ, R16 ;  /* 0x000000ffff037224 */ /* 0x000fe200078e0010 */
[----:B--2---:R1:W2:Y:S01]  /*7d80*/  SHFL.IDX PT, R8, R25, 0x1, 0x181f ;  /* 0x00381f0019087f89 */ /* 0x0042a200000e0000 */
[----:B------:R-:W-:Y:S01]  /*7d90*/  IMAD.MOV.U32 R0, RZ, RZ, R17 ;  /* 0x000000ffff007224 */ /* 0x000fe200078e0011 */
[----:B------:R-:W-:Y:S01]  /*7da0*/  PRMT R57, R11, 0x7610, R57 ;  /* 0x000076100b397816 */ /* 0x000fe20000000039 */
[----:B------:R-:W-:Y:S01]  /*7db0*/  CS2R R26, SRZ ;  /* 0x00000000001a7805 */ /* 0x000fe2000001ff00 */
[----:B------:R1:W4:Y:S01]  /*7dc0*/  SHFL.IDX PT, R7, R18, 0x1, 0x181f ;  /* 0x00381f0012077f89 */ /* 0x00032200000e0000 */
[----:B------:R-:W-:Y:S01]  /*7dd0*/  PRMT R58, R10, 0x7610, R58 ;  /* 0x000076100a3a7816 */ /* 0x000fe2000000003a */
[----:B------:R-:W-:Y:S01]  /*7de0*/  CS2R R30, SRZ ;  /* 0x00000000001e7805 */ /* 0x000fe2000001ff00 */
[----:B------:R-:W-:Y:S01]  /*7df0*/  PRMT R44, R3, 0x7610, R44 ;  /* 0x00007610032c7816 */ /* 0x000fe2000000002c */
[----:B----4-:R1:W4:Y:S01]  /*7e00*/  SHFL.IDX PT, R6, R19, 0x1, 0x181f ;  /* 0x00381f0013067f89 */ /* 0x01032200000e0000 */
[----:B------:R-:W-:Y:S01]  /*7e10*/  PRMT R56, R0, 0x7610, R56 ;  /* 0x0000761000387816 */ /* 0x000fe20000000038 */
[----:B------:R-:W-:Y:S01]  /*7e20*/  CS2R R28, SRZ ;  /* 0x00000000001c7805 */ /* 0x000fe2000001ff00 */
[----:B------:R-:W-:Y:S05]  /*7e30*/  @P1 BRA `(.L_x_368) ;  /* 0x0000012000001947 */ /* 0x000fea0003800000 */
[C---:B------:R-:W-:Y:S01]  /*7e40*/  ISETP.GE.AND P0, PT, R38.reuse, c[0x0][0x27c], PT ;  /* 0x00009f0026007a0c */ /* 0x040fe20003f06270 */
[----:B------:R-:W-:Y:S01]  /*7e50*/  CS2R R26, SRZ ;  /* 0x00000000001a7805 */ /* 0x000fe2000001ff00 */
[----:B------:R-:W-:Y:S01]  /*7e60*/  CS2R R28, SRZ ;  /* 0x00000000001c7805 */ /* 0x000fe2000001ff00 */
[----:B------:R-:W-:-:S10]  /*7e70*/  IADD3 R3, R38, 0x20, RZ ;  /* 0x0000002026037810 */ /* 0x000fd40007ffe0ff */
[----:B--23--:R-:W-:-:S04]  /*7e80*/  @!P0 IMAD.WIDE R12, R38, 0x2, R8 ;  /* 0x00000002260c8825 */ /* 0x00cfc800078e0208 */
[----:B----4-:R-:W-:Y:S01]  /*7e90*/  @!P0 IMAD.WIDE R10, R38, 0x2, R6 ;  /* 0x00000002260a8825 */ /* 0x010fe200078e0206 */
        /* <DEDUP_REMOVED lines=12> */
.L_x_368:
[----:B------:R-:W-:Y:S05]  /*7f60*/  BSYNC B0 ;  /* 0x0000000000007941 */ /* 0x000fea0003800000 */
.L_x_367:
[----:B--2--5:R-:W-:Y:S01]  /*7f70*/  IMAD.MOV.U32 R11, RZ, RZ, R32 ;  /* 0x000000ffff0b7224 */ /* 0x024fe200078e0020 */
        /* <DEDUP_REMOVED lines=12> */
[----:B------:R2:W1:Y:S01]  /*8040*/  SHFL.IDX PT, R8, R25, 0x2, 0x181f ;  /* 0x00581f0019087f89 */ /* 0x00046200000e0000 */
        /* <DEDUP_REMOVED lines=10> */
[----:B------:R-:W-:Y:S01]  /*80f0*/  CS2R R42, SRZ ;  /* 0x00000000002a7805 */ /* 0x000fe2000001ff00 */
[----:B------:R-:W-:Y:S01]  /*8100*/  CS2R R36, SRZ ;  /* 0x0000000000247805 */ /* 0x000fe2000001ff00 */
[----:B------:R-:W-:Y:S05]  /*8110*/  @P5 BRA `(.L_x_370) ;  /* 0x0000012000005947 */ /* 0x000fea0003800000 */
[C---:B---3--:R-:W-:Y:S01]  /*8120*/  ISETP.GE.AND P0, PT, R38.reuse, c[0x0][0x27c], PT ;  /* 0x00009f0026007a0c */ /* 0x048fe20003f06270 */
[----:B------:R-:W-:Y:S01]  /*8130*/  CS2R R34, SRZ ;  /* 0x0000000000227805 */ /* 0x000fe2000001ff00 */
[----:B------:R-:W-:Y:S01]  /*8140*/  CS2R R36, SRZ ;  /* 0x0000000000247805 */ /* 0x000fe2000001ff00 */
[----:B------:R-:W-:-:S10]  /*8150*/  IADD3 R3, R38, 0x20, RZ ;  /* 0x0000002026037810 */ /* 0x000fd40007ffe0ff */
[----:B-1----:R-:W-:-:S04]  /*8160*/  @!P0 IMAD.WIDE R12, R38, 0x2, R8 ;  /* 0x00000002260c8825 */ /* 0x002fc800078e0208 */
        /* <DEDUP_REMOVED lines=13> */
.L_x_370:
[----:B---3--:R-:W-:Y:S05]  /*8240*/  BSYNC B0 ;  /* 0x0000000000007941 */ /* 0x008fea0003800000 */
.L_x_369:
[----:B-1---5:R-:W-:Y:S01]  /*8250*/  IMAD.MOV.U32 R11, RZ, RZ, R40 ;  /* 0x000000ffff0b7224 */ /* 0x022fe200078e0028 */
[----:B------:R1:W3:Y:S01]  /*8260*/  SHFL.IDX PT, R9, R24, 0x3, 0x181f ;  /* 0x00781f0018097f89 */ /* 0x0002e200000e0000 */
        /* <DEDUP_REMOVED lines=11> */
[----:B------:R1:W2:Y:S01]  /*8320*/  SHFL.IDX PT, R8, R25, 0x3, 0x181f ;  /* 0x00781f0019087f89 */ /* 0x0002a200000e0000 */
        /* <DEDUP_REMOVED lines=29> */
.L_x_372:
[----:B------:R-:W-:Y:S05]  /*8500*/  BSYNC B0 ;  /* 0x0000000000007941 */ /* 0x000fea0003800000 */
.L_x_371:
[----:B--2-4-:R-:W-:Y:S01]  /*8510*/  IMAD.IADD R6, R39, 0x1, -R218 ;  /* 0x0000000127067824 */ /* 0x014fe200078e0ada */
[----:B------:R-:W-:-:S04]  /*8520*/  DEPBAR.LE SB0, 0x1 ;  /* 0x000080400000791a */ /* 0x000fc80000000000 */
[----:B-1----:R-:W-:Y:S01]  /*8530*/  IMNMX R25, R6, 0x80, PT ;  /* 0x0000008006197817 */ /* 0x002fe20003800200 */
[----:B-----5:R-:W-:Y:S01]  /*8540*/  IMAD.MOV.U32 R0, RZ, RZ, R54 ;  /* 0x000000ffff007224 */ /* 0x020fe200078e0036 */
[----:B------:R-:W-:Y:S01]  /*8550*/  BSSY B1, `(.L_x_373) ;  /* 0x000006c000017945 */ /* 0x000fe20003800000 */
[----:B------:R-:W-:Y:S01]  /*8560*/  IMAD.MOV.U32 R7, RZ, RZ, R55 ;  /* 0x000000ffff077224 */ /* 0x000fe200078e0037 */
[----:B------:R-:W-:Y:S01]  /*8570*/  BAR.SYNC.DEFER_BLOCKING 0x0 ;  /* 0x0000000000007b1d */ /* 0x000fe20000010000 */
[----:B------:R-:W-:Y:S01]  /*8580*/  ISETP.GE.AND P0, PT, R51, R25, PT ;  /* 0x000000193300720c */ /* 0x000fe20003f06270 */
[----:B------:R-:W-:Y:S02]  /*8590*/  IMAD.MOV.U32 R3, RZ, RZ, R46 ;  /* 0x000000ffff037224 */ /* 0x000fe400078e002e */
[----:B------:R-:W-:Y:S01]  /*85a0*/  PRMT R69, R0, 0x5410, R7 ;  /* 0x0000541000457816 */ /* 0x000fe20000000007 */
[----:B------:R-:W-:Y:S01]  /*85b0*/  IMAD.MOV.U32 R7, RZ, RZ, R52 ;  /* 0x000000ffff077224 */ /* 0x000fe200078e0034 */
[----:B------:R-:W-:Y:S01]  /*85c0*/  MOV R0, R47 ;  /* 0x0000002f00007202 */ /* 0x000fe20000000f00 */
[----:B------:R-:W-:Y:S01]  /*85d0*/  IMAD.MOV.U32 R6, RZ, RZ, R53 ;  /* 0x000000ffff067224 */ /* 0x000fe200078e0035 */
[----:B------:R-:W-:-:S02]  /*85e0*/  PRMT R39, R39, 0x5410, R3 ;  /* 0x0000541027277816 */ /* 0x000fc40000000003 */
[----:B------:R-:W-:Y:S01]  /*85f0*/  PRMT R67, R67, 0x5410, R0 ;  /* 0x0000541043437816 */ /* 0x000fe20000000000 */
[----:B------:R-:W-:Y:S01]  /*8600*/  IMAD.MOV.U32 R0, RZ, RZ, R49 ;  /* 0x000000ffff007224 */ /* 0x000fe200078e0031 */
[----:B------:R-:W-:Y:S02]  /*8610*/  MOV R3, R48 ;  /* 0x0000003000037202 */ /* 0x000fe40000000f00 */
[----:B------:R-:W-:Y:S02]  /*8620*/  PRMT R68, R7, 0x5410, R6 ;  /* 0x0000541007447816 */ /* 0x000fe40000000006 */
[----:B------:R-:W-:Y:S02]  /*8630*/  PRMT R39, R3, 0x7610, R39 ;  /* 0x0000761003277816 */ /* 0x000fe40000000027 */
[----:B------:R-:W-:Y:S01]  /*8640*/  PRMT R67, R0, 0x7610, R67 ;  /* 0x0000761000437816 */ /* 0x000fe20000000043 */
[----:B------:R-:W-:Y:S05]  /*8650*/  @P0 BRA `(.L_x_374) ;  /* 0x000005b000000947 */ /* 0x000fea0003800000 */
[----:B------:R-:W-:Y:S01]  /*8660*/  ISETP.GE.AND P0, PT, R38, c[0x0][0x27c], PT ;  /* 0x00009f0026007a0c */ /* 0x000fe20003f06270 */
[----:B------:R-:W-:-:S12]  /*8670*/  BSSY B0, `(.L_x_375) ;  /* 0x000002c000007945 */ /* 0x000fd80003800000 */
[----:B------:R-:W-:Y:S05]  /*8680*/  @P0 BRA `(.L_x_376) ;  /* 0x000002a000000947 */ /* 0x000fea0003800000 */
[----:B---3--:R-:W1:Y:S01]  /*8690*/  LDS.128 R8, [R45+0x100] ;  /* 0x000100002d087984 */ /* 0x008e620000000c00 */
[----:B------:R-:W-:Y:S02]  /*86a0*/  SHF.R.U32.HI R0, RZ, 0x10, R17 ;  /* 0x00000010ff007819 */ /* 0x000fe40000011611 */
[--C-:B------:R-:W-:Y:S02]  /*86b0*/  SHF.R.U64 R19, R14, 0x10, R15.reuse ;  /* 0x000000100e137819 */ /* 0x100fe4000000120f */
[----:B------:R-:W-:Y:S02]  /*86c0*/  SHF.R.U32.HI R3, RZ, 0x10, R15 ;  /* 0x00000010ff037819 */ /* 0x000fe4000001160f */
[----:B------:R-:W-:Y:S01]  /*86d0*/  SHF.R.U64 R18, R16, 0x10, R17 ;  /* 0x0000001010127819 */ /* 0x000fe20000001211 */
[----:B------:R-:W-:Y:S02]  /*86e0*/  HADD2.F32 R19, -RZ, R19.H0_H0 ;  /* 0x20000013ff137230 */ /* 0x000fe40000004100 */
[----:B------:R-:W-:-:S02]  /*86f0*/  HADD2.F32 R24, -RZ, R3.H0_H0 ;  /* 0x20000003ff187230 */ /* 0x000fc40000004100 */
[----:B------:R-:W-:Y:S02]  /*8700*/  HADD2.F32 R3, -RZ, R44.H1_H1 ;  /* 0x3000002cff037230 */ /* 0x000fe40000004100 */
[----:B------:R-:W-:Y:S02]  /*8710*/  HADD2.F32 R18, -RZ, R18.H0_H0 ;  /* 0x20000012ff127230 */ /* 0x000fe40000004100 */
[--C-:B-1----:R-:W-:Y:S02]  /*8720*/  HADD2.F32 R7, -RZ, R11.reuse.H0_H0 ;  /* 0x2000000bff077230 */ /* 0x102fe40000004100 */
[--C-:B------:R-:W-:Y:S02]  /*8730*/  HADD2.F32 R14, -RZ, R10.reuse.H0_H0 ;  /* 0x2000000aff0e7230 */ /* 0x100fe40000004100 */
[----:B------:R-:W-:Y:S02]  /*8740*/  HADD2.F32 R13, -RZ, R10.H1_H1 ;  /* 0x3000000aff0d7230 */ /* 0x000fe40000004100 */
[----:B------:R-:W-:-:S02]  /*8750*/  HADD2.F32 R11, -RZ, R11.H1_H1 ;  /* 0x3000000bff0b7230 */ /* 0x000fc40000004100 */
[----:B------:R-:W-:Y:S02]  /*8760*/  HADD2.F32 R10, -RZ, R0.H0_H0 ;  /* 0x20000000ff0a7230 */ /* 0x000fe40000004100 */
[--C-:B------:R-:W-:Y:S02]  /*8770*/  HADD2.F32 R6, -RZ, R8.reuse.H0_H0 ;  /* 0x20000008ff067230 */ /* 0x100fe40000004100 */
[--C-:B------:R-:W-:Y:S02]  /*8780*/  HADD2.F32 R16, -RZ, R9.reuse.H0_H0 ;  /* 0x20000009ff107230 */ /* 0x100fe40000004100 */
[----:B------:R-:W-:Y:S01]  /*8790*/  HADD2.F32 R15, -RZ, R9.H1_H1 ;  /* 0x30000009ff0f7230 */ /* 0x000fe20000004100 */
[-C--:B------:R-:W-:Y:S01]  /*87a0*/  FMUL.FTZ R9, R11, R10.reuse ;  /* 0x0000000a0b097220 */ /* 0x080fe20000410000 */
[----:B------:R-:W-:Y:S01]  /*87b0*/  HADD2.F32 R8, -RZ, R8.H1_H1 ;  /* 0x30000008ff087230 */ /* 0x000fe20000004100 */
[C---:B------:R-:W-:Y:S01]  /*87c0*/  FMUL.FTZ R10, R7.reuse, R10 ;  /* 0x0000000a070a7220 */ /* 0x040fe20000410000 */
[----:B------:R-:W-:Y:S01]  /*87d0*/  HADD2.F32 R0, -RZ, R44.H0_H0 ;  /* 0x2000002cff007230 */ /* 0x000fe20000004100 */
[----:B------:R-:W-:-:S02]  /*87e0*/  FFMA.FTZ R17, R7, R24, -R9 ;  /* 0x0000001807117223 */ /* 0x000fc40000010809 */
[----:B------:R-:W-:Y:S02]  /*87f0*/  FFMA.FTZ R11, R11, R24, R10 ;  /* 0x000000180b0b7223 */ /* 0x000fe4000001000a */
[-C--:B------:R-:W-:Y:S02]  /*8800*/  FMUL.FTZ R12, R8, R0.reuse ;  /* 0x00000000080c7220 */ /* 0x080fe40000410000 */
[C---:B------:R-:W-:Y:S01]  /*8810*/  FMUL.FTZ R7, R6.reuse, R0 ;  /* 0x0000000006077220 */ /* 0x040fe20000410000 */
[--C-:B------:R-:W-:Y:S01]  /*8820*/  HADD2.F32 R0, -RZ, R56.reuse.H0_H0 ;  /* 0x20000038ff007230 */ /* 0x100fe20000004100 */
[----:B------:R-:W-:Y:S01]  /*8830*/  FFMA.FTZ R12, R6, R3, -R12 ;  /* 0x00000003060c7223 */ /* 0x000fe2000001080c */
[----:B------:R-:W-:Y:S01]  /*8840*/  F2FP.PACK_AB R11, R11, R17 ;  /* 0x000000110b0b723e */ /* 0x000fe200000000ff */
[----:B------:R-:W-:Y:S01]  /*8850*/  FFMA.FTZ R8, R8, R3, R7 ;  /* 0x0000000308087223 */ /* 0x000fe20000010007 */
[----:B------:R-:W-:Y:S01]  /*8860*/  HADD2.F32 R3, -RZ, R56.H1_H1 ;  /* 0x30000038ff037230 */ /* 0x000fe20000004100 */
[----:B------:R-:W-:-:S02]  /*8870*/  FMUL.FTZ R6, R13, R0 ;  /* 0x000000000d067220 */ /* 0x000fc40000410000 */
[----:B------:R-:W-:Y:S01]  /*8880*/  FMUL.FTZ R10, R14, R0 ;  /* 0x000000000e0a7220 */ /* 0x000fe20000410000 */
[----:B------:R-:W-:Y:S01]  /*8890*/  F2FP.PACK_AB R8, R8, R12 ;  /* 0x0000000c0808723e */ /* 0x000fe200000000ff */
[-C--:B------:R-:W-:Y:S02]  /*88a0*/  FMUL.FTZ R0, R15, R18.reuse ;  /* 0x000000120f007220 */ /* 0x080fe40000410000 */
[----:B------:R-:W-:Y:S02]  /*88b0*/  FMUL.FTZ R9, R16, R18 ;  /* 0x0000001210097220 */ /* 0x000fe40000410000 */
[-C--:B------:R-:W-:Y:S02]  /*88c0*/  FFMA.FTZ R6, R14, R3.reuse, -R6 ;  /* 0x000000030e067223 */ /* 0x080fe40000010806 */
[----:B------:R-:W-:Y:S02]  /*88d0*/  FFMA.FTZ R10, R13, R3, R10 ;  /* 0x000000030d0a7223 */ /* 0x000fe4000001000a */
[----:B------:R-:W-:-:S02]  /*88e0*/  FFMA.FTZ R0, R16, R19, -R0 ;  /* 0x0000001310007223 */ /* 0x000fc40000010800 */
[----:B------:R-:W-:Y:S01]  /*88f0*/  FFMA.FTZ R9, R15, R19, R9 ;  /* 0x000000130f097223 */ /* 0x000fe20000010009 */
[----:B------:R-:W-:-:S04]  /*8900*/  F2FP.PACK_AB R10, R10, R6 ;  /* 0x000000060a0a723e */ /* 0x000fc800000000ff */
[----:B------:R-:W-:-:S05]  /*8910*/  F2FP.PACK_AB R9, R9, R0 ;  /* 0x000000000909723e */ /* 0x000fca00000000ff */
[----:B------:R1:W-:Y:S02]  /*8920*/  STS.128 [R45+0x100], R8 ;  /* 0x000100082d007388 */ /* 0x0003e40000000c00 */
.L_x_376:
[----:B------:R-:W-:Y:S05]  /*8930*/  BSYNC B0 ;  /* 0x0000000000007941 */ /* 0x000fea0003800000 */
.L_x_375:
[----:B------:R-:W-:-:S04]  /*8940*/  IADD3 R0, R38, 0x20, RZ ;  /* 0x0000002026007810 */ /* 0x000fc80007ffe0ff */
[----:B------:R-:W-:-:S13]  /*8950*/  ISETP.GE.AND P0, PT, R0, c[0x0][0x27c], PT ;  /* 0x00009f0000007a0c */ /* 0x000fda0003f06270 */
[----:B------:R-:W-:Y:S05]  /*8960*/  @P0 BRA `(.L_x_374) ;  /* 0x000002a000000947 */ /* 0x000fea0003800000 */
[----:B-1-3--:R-:W1:Y:S01]  /*8970*/  LDS.128 R8, [R45+0x4100] ;  /* 0x004100002d087984 */ /* 0x00ae620000000c00 */
[----:B------:R-:W-:Y:S02]  /*8980*/  SHF.R.U32.HI R0, RZ, 0x10, R23 ;  /* 0x00000010ff007819 */ /* 0x000fe40000011617 */
[--C-:B------:R-:W-:Y:S02]  /*8990*/  SHF.R.U32.HI R3, RZ, 0x10, R21.reuse ;  /* 0x00000010ff037819 */ /* 0x100fe40000011615 */
[----:B------:R-:W-:Y:S02]  /*89a0*/  SHF.R.U64 R19, R20, 0x10, R21 ;  /* 0x0000001014137819 */ /* 0x000fe40000001215 */
[----:B------:R-:W-:Y:S01]  /*89b0*/  SHF.R.U64 R18, R22, 0x10, R23 ;  /* 0x0000001016127819 */ /* 0x000fe20000001217 */
[----:B------:R-:W-:Y:S02]  /*89c0*/  HADD2.F32 R20, -RZ, R3.H0_H0 ;  /* 0x20000003ff147230 */ /* 0x000fe40000004100 */
[----:B------:R-:W-:-:S02]  /*89d0*/  HADD2.F32 R3, -RZ, R57.H1_H1 ;  /* 0x30000039ff037230 */ /* 0x000fc40000004100 */
[----:B------:R-:W-:Y:S02]  /*89e0*/  HADD2.F32 R19, -RZ, R19.H0_H0 ;  /* 0x20000013ff137230 */ /* 0x000fe40000004100 */
[--C-:B-1----:R-:W-:Y:S02]  /*89f0*/  HADD2.F32 R7, -RZ, R11.reuse.H0_H0 ;  /* 0x2000000bff077230 */ /* 0x102fe40000004100 */
[--C-:B------:R-:W-:Y:S02]  /*8a00*/  HADD2.F32 R14, -RZ, R10.reuse.H0_H0 ;  /* 0x2000000aff0e7230 */ /* 0x100fe40000004100 */
[----:B------:R-:W-:Y:S02]  /*8a10*/  HADD2.F32 R13, -RZ, R10.H1_H1 ;  /* 0x3000000aff0d7230 */ /* 0x000fe40000004100 */
[----:B------:R-:W-:Y:S02]  /*8a20*/  HADD2.F32 R11, -RZ, R11.H1_H1 ;  /* 0x3000000bff0b7230 */ /* 0x000fe40000004100 */
[----:B------:R-:W-:-:S02]  /*8a30*/  HADD2.F32 R10, -RZ, R0.H0_H0 ;  /* 0x20000000ff0a7230 */ /* 0x000fc40000004100 */
[--C-:B------:R-:W-:Y:S02]  /*8a40*/  HADD2.F32 R6, -RZ, R8.reuse.H0_H0 ;  /* 0x20000008ff067230 */ /* 0x100fe40000004100 */
[--C-:B------:R-:W-:Y:S02]  /*8a50*/  HADD2.F32 R16, -RZ, R9.reuse.H0_H0 ;  /* 0x20000009ff107230 */ /* 0x100fe40000004100 */
[----:B------:R-:W-:Y:S01]  /*8a60*/  HADD2.F32 R15, -RZ, R9.H1_H1 ;  /* 0x30000009ff0f7230 */ /* 0x000fe20000004100 */
[-C--:B------:R-:W-:Y:S01]  /*8a70*/  FMUL.FTZ R9, R11, R10.reuse ;  /* 0x0000000a0b097220 */ /* 0x080fe20000410000 */
[----:B------:R-:W-:Y:S01]  /*8a80*/  HADD2.F32 R8, -RZ, R8.H1_H1 ;  /* 0x30000008ff087230 */ /* 0x000fe20000004100 */
[C---:B------:R-:W-:Y:S01]  /*8a90*/  FMUL.FTZ R10, R7.reuse, R10 ;  /* 0x0000000a070a7220 */ /* 0x040fe20000410000 */
[----:B------:R-:W-:Y:S01]  /*8aa0*/  HADD2.F32 R0, -RZ, R57.H0_H0 ;  /* 0x20000039ff007230 */ /* 0x000fe20000004100 */
[-C--:B------:R-:W-:Y:S01]  /*8ab0*/  FFMA.FTZ R17, R7, R20.reuse, -R9 ;  /* 0x0000001407117223 */ /* 0x080fe20000010809 */
[----:B------:R-:W-:Y:S01]  /*8ac0*/  HADD2.F32 R9, -RZ, R18.H0_H0 ;  /* 0x20000012ff097230 */ /* 0x000fe20000004100 */
[----:B------:R-:W-:-:S02]  /*8ad0*/  FFMA.FTZ R11, R11, R20, R10 ;  /* 0x000000140b0b7223 */ /* 0x000fc4000001000a */
[-C--:B------:R-:W-:Y:S02]  /*8ae0*/  FMUL.FTZ R12, R8, R0.reuse ;  /* 0x00000000080c7220 */ /* 0x080fe40000410000 */
[C---:B------:R-:W-:Y:S01]  /*8af0*/  FMUL.FTZ R7, R6.reuse, R0 ;  /* 0x0000000006077220 */ /* 0x040fe20000410000 */
[--C-:B------:R-:W-:Y:S01]  /*8b00*/  HADD2.F32 R0, -RZ, R58.reuse.H0_H0 ;  /* 0x2000003aff007230 */ /* 0x100fe20000004100 */
[----:B------:R-:W-:Y:S01]  /*8b10*/  FFMA.FTZ R12, R6, R3, -R12 ;  /* 0x00000003060c7223 */ /* 0x000fe2000001080c */
[----:B------:R-:W-:Y:S01]  /*8b20*/  F2FP.PACK_AB R11, R11, R17 ;  /* 0x000000110b0b723e */ /* 0x000fe200000000ff */
[----:B------:R-:W-:Y:S01]  /*8b30*/  FFMA.FTZ R8, R8, R3, R7 ;  /* 0x0000000308087223 */ /* 0x000fe20000010007 */
[----:B------:R-:W-:Y:S01]  /*8b40*/  HADD2.F32 R3, -RZ, R58.H1_H1 ;  /* 0x3000003aff037230 */ /* 0x000fe20000004100 */
[-C--:B------:R-:W-:Y:S02]  /*8b50*/  FMUL.FTZ R6, R13, R0.reuse ;  /* 0x000000000d067220 */ /* 0x080fe40000410000 */
[----:B------:R-:W-:Y:S01]  /*8b60*/  FMUL.FTZ R10, R14, R0 ;  /* 0x000000000e0a7220 */ /* 0x000fe20000410000 */
[----:B------:R-:W-:Y:S01]  /*8b70*/  F2FP.PACK_AB R8, R8, R12 ;  /* 0x0000000c0808723e */ /* 0x000fe200000000ff */
[----:B------:R-:W-:-:S02]  /*8b80*/  FMUL.FTZ R0, R15, R9 ;  /* 0x000000090f007220 */ /* 0x000fc40000410000 */
[----:B------:R-:W-:Y:S02]  /*8b90*/  FMUL.FTZ R9, R16, R9 ;  /* 0x0000000910097220 */ /* 0x000fe40000410000 */
[-C--:B------:R-:W-:Y:S02]  /*8ba0*/  FFMA.FTZ R6, R14, R3.reuse, -R6 ;  /* 0x000000030e067223 */ /* 0x080fe40000010806 */
[----:B------:R-:W-:Y:S02]  /*8bb0*/  FFMA.FTZ R10, R13, R3, R10 ;  /* 0x000000030d0a7223 */ /* 0x000fe4000001000a */
[-C--:B------:R-:W-:Y:S02]  /*8bc0*/  FFMA.FTZ R0, R16, R19.reuse, -R0 ;  /* 0x0000001310007223 */ /* 0x080fe40000010800 */
[----:B------:R-:W-:Y:S01]  /*8bd0*/  FFMA.FTZ R9, R15, R19, R9 ;  /* 0x000000130f097223 */ /* 0x000fe20000010009 */
[----:B------:R-:W-:-:S04]  /*8be0*/  F2FP.PACK_AB R10, R10, R6 ;  /* 0x000000060a0a723e */ /* 0x000fc800000000ff */
[----:B------:R-:W-:-:S05]  /*8bf0*/  F2FP.PACK_AB R9, R9, R0 ;  /* 0x000000000909723e */ /* 0x000fca00000000ff */
[----:B------:R1:W-:Y:S02]  /*8c00*/  STS.128 [R45+0x4100], R8 ;  /* 0x004100082d007388 */ /* 0x0003e40000000c00 */
.L_x_374:
[----:B------:R-:W-:Y:S05]  /*8c10*/  BSYNC B1 ;  /* 0x0000000000017941 */ /* 0x000fea0003800000 */
.L_x_373:
[----:B------:R-:W-:Y:S01]  /*8c20*/  IADD3 R0, R51, 0x20, RZ ;  /* 0x0000002033007810 */ /* 0x000fe20007ffe0ff */
[----:B------:R-:W-:Y:S03]  /*8c30*/  BSSY B1, `(.L_x_377) ;  /* 0x000005e000017945 */ /* 0x000fe60003800000 */
[----:B------:R-:W-:-:S13]  /*8c40*/  ISETP.GE.AND P0, PT, R0, R25, PT ;  /* 0x000000190000720c */ /* 0x000fda0003f06270 */
[----:B------:R-:W-:Y:S05]  /*8c50*/  @P0 BRA `(.L_x_378) ;  /* 0x000005b000000947 */ /* 0x000fea0003800000 */
[----:B------:R-:W-:Y:S01]  /*8c60*/  ISETP.GE.AND P0, PT, R38, c[0x0][0x27c], PT ;  /* 0x00009f0026007a0c */ /* 0x000fe20003f06270 */
[----:B------:R-:W-:-:S12]  /*8c70*/  BSSY B0, `(.L_x_379) ;  /* 0x000002c000007945 */ /* 0x000fd80003800000 */
[----:B------:R-:W-:Y:S05]  /*8c80*/  @P0 BRA `(.L_x_380) ;  /* 0x000002a000000947 */ /* 0x000fea0003800000 */
[----:B-1-3--:R-:W1:Y:S01]  /*8c90*/  LDS.128 R8, [R45+0x1100] ;  /* 0x001100002d087984 */ /* 0x00ae620000000c00 */
[----:B------:R-:W-:Y:S02]  /*8ca0*/  SHF.R.U32.HI R0, RZ, 0x10, R29 ;  /* 0x00000010ff007819 */ /* 0x000fe4000001161d */
[----:B------:R-:W-:Y:S02]  /*8cb0*/  SHF.R.U32.HI R3, RZ, 0x10, R27 ;  /* 0x00000010ff037819 */ /* 0x000fe4000001161b */
        /* <DEDUP_REMOVED lines=23> */
[-C--:B------:R-:W-:Y:S01]  /*8e30*/  FFMA.FTZ R12, R6, R3.reuse, -R12 ;  /* 0x00000003060c7223 */ /* 0x080fe2000001080c */
        /* <DEDUP_REMOVED lines=15> */
.L_x_380:
[----:B------:R-:W-:Y:S05]  /*8f30*/  BSYNC B0 ;  /* 0x0000000000007941 */ /* 0x000fea0003800000 */
.L_x_379:
[----:B------:R-:W-:-:S04]  /*8f40*/  IADD3 R0, R38, 0x20, RZ ;  /* 0x0000002026007810 */ /* 0x000fc80007ffe0ff */
[----:B------:R-:W-:-:S13]  /*8f50*/  ISETP.GE.AND P0, PT, R0, c[0x0][0x27c], PT ;  /* 0x00009f0000007a0c */ /* 0x000fda0003f06270 */
        /* <DEDUP_REMOVED lines=26> */
[----:B------:R-:W-:Y:S01]  /*9100*/  HADD2.F32 R0, -RZ, R62.H0_H0 ;  /* 0x2000003eff007230 */ /* 0x000fe20000004100 */
[-C--:B------:R-:W-:Y:S01]  /*9110*/  FFMA.FTZ R12, R6, R3.reuse, -R12 ;  /* 0x00000003060c7223 */ /* 0x080fe2000001080c */
[----:B------:R-:W-:Y:S01]  /*9120*/  F2FP.PACK_AB R11, R11, R18 ;  /* 0x000000120b0b723e */ /* 0x000fe200000000ff */
[----:B------:R-:W-:Y:S01]  /*9130*/  FFMA.FTZ R8, R8, R3, R7 ;  /* 0x0000000308087223 */ /* 0x000fe20000010007 */
[----:B------:R-:W-:Y:S01]  /*9140*/  HADD2.F32 R3, -RZ, R63.H0_H0 ;  /* 0x2000003fff037230 */ /* 0x000fe20000004100 */
        /* <DEDUP_REMOVED lines=12> */
.L_x_378:
[----:B------:R-:W-:Y:S05]  /*9210*/  BSYNC B1 ;  /* 0x0000000000017941 */ /* 0x000fea0003800000 */
.L_x_377:
        /* <DEDUP_REMOVED lines=26> */
[----:B------:R-:W-:Y:S01]  /*93c0*/  HADD2.F32 R0, -RZ, R62.H1_H1 ;  /* 0x3000003eff007230 */ /* 0x000fe20000004100 */
        /* <DEDUP_REMOVED lines=22> */
.L_x_384:
[----:B------:R-:W-:Y:S05]  /*9530*/  BSYNC B0 ;  /* 0x0000000000007941 */ /* 0x000fea0003800000 */
.L_x_383:
        /* <DEDUP_REMOVED lines=45> */
.L_x_382:
[----:B------:R-:W-:Y:S05]  /*9810*/  BSYNC B1 ;  /* 0x0000000000017941 */ /* 0x000fea0003800000 */
.L_x_381:
[----:B------:R-:W-:-:S04]  /*9820*/  IADD3 R0, R51, 0x60, RZ ;  /* 0x0000006033007810 */ /* 0x000fc80007ffe0ff */
        /* <DEDUP_REMOVED lines=47> */
.L_x_387:
[----:B------:R-:W-:Y:S05]  /*9b20*/  BSYNC B0 ;  /* 0x0000000000007941 */ /* 0x000fea0003800000 */
.L_x_386:
        /* <DEDUP_REMOVED lines=9> */
[----:B------:R-:W-:-:S02]  /*9bc0*/  HADD2.F32 R3, -RZ, R69.H0_H0 ;  /* 0x20000045ff037230 */ /* 0x000fc40000004100 */
        /* <DEDUP_REMOVED lines=18> */
[----:B------:R-:W-:Y:S01]  /*9cf0*/  HADD2.F32 R0, -RZ, R68.H1_H1 ;  /* 0x30000044ff007230 */ /* 0x000fe20000004100 */
        /* <DEDUP_REMOVED lines=15> */
[----:B------:R1:W-:Y:S01]  /*9df0*/  STS.128 [R45+0x7100], R8 ;  /* 0x007100082d007388 */ /* 0x0003e20000000c00 */
[----:B------:R-:W-:Y:S05]  /*9e00*/  BRA `(.L_x_385) ;  /* 0x000024d000007947 */ /* 0x000fea0003800000 */
.L_x_364:
[----:B------:R-:W-:Y:S01]  /*9e10*/  @P3 IMAD.HI.U32 R3, R0, c[0x0][0x2c8], RZ ;  /* 0x0000b20000033a27 */ /* 0x000fe200078e00ff */
[----:B------:R-:W-:Y:S01]  /*9e20*/  SHF.R.S32.HI R26, RZ, 0x1f, R224 ;  /* 0x0000001fff1a7819 */ /* 0x000fe200000114e0 */
[----:B------:R-:W-:Y:S01]  /*9e30*/  CS2R R22, SRZ ;  /* 0x0000000000167805 */ /* 0x000fe2000001ff00 */
[----:B------:R-:W-:Y:S01]  /*9e40*/  CS2R R20, SRZ ;  /* 0x0000000000147805 */ /* 0x000fe2000001ff00 */
[----:B------:R-:W-:Y:S01]  /*9e50*/  IMAD.MOV.U32 R8, RZ, RZ, R10 ;  /* 0x000000ffff087224 */ /* 0x000fe200078e000a */
[----:B------:R-:W-:-:S04]  /*9e60*/  @P3 SHF.R.U32.HI R0, RZ, c[0x0][0x2cc], R3 ;  /* 0x0000b300ff003a19 */ /* 0x000fc80000011603 */
[----:B------:R-:W-:Y:S01]  /*9e70*/  SHF.R.S32.HI R3, RZ, 0x1f, R0 ;  /* 0x0000001fff037819 */ /* 0x000fe20000011400 */
[----:B------:R-:W-:-:S04]  /*9e80*/  IMAD.WIDE.U32 R8, R0, c[0x0][0x280], R8 ;  /* 0x0000a00000087a25 */ /* 0x000fc800078e0008 */
[C---:B------:R-:W-:Y:S01]  /*9e90*/  IMAD R6, R3.reuse, c[0x0][0x280], RZ ;  /* 0x0000a00003067a24 */ /* 0x040fe200078e02ff */
[----:B------:R-:W-:Y:S01]  /*9ea0*/  LEA R15, P0, R8, c[0x0][0x270], 0x1 ;  /* 0x00009c00080f7a11 */ /* 0x000fe200078008ff */
[----:B------:R-:W-:Y:S02]  /*9eb0*/  IMAD R3, R3, c[0x0][0x290], RZ ;  /* 0x0000a40003037a24 */ /* 0x000fe400078e02ff */
[----:B------:R-:W-:-:S04]  /*9ec0*/  IMAD R6, R0, c[0x0][0x284], R6 ;  /* 0x0000a10000067a24 */ /* 0x000fc800078e0206 */
[----:B------:R-:W-:-:S05]  /*9ed0*/  IMAD.IADD R6, R9, 0x1, R6 ;  /* 0x0000000109067824 */ /* 0x000fca00078e0206 */
[----:B------:R-:W-:Y:S01]  /*9ee0*/  LEA.HI.X R14, R8, c[0x0][0x274], R6, 0x1, P0 ;  /* 0x00009d00080e7a11 */ /* 0x000fe200000f0c06 */
[----:B------:R-:W-:Y:S01]  /*9ef0*/  IMAD.MOV.U32 R6, RZ, RZ, R12 ;  /* 0x000000ffff067224 */ /* 0x000fe200078e000c */
[----:B------:R-:W1:Y:S03]  /*9f00*/  SHFL.IDX PT, R8, R15, RZ, 0x181f ;  /* 0x00181fff0f087589 */ /* 0x000e6600000e0000 */
[----:B------:R-:W-:-:S04]  /*9f10*/  IMAD.WIDE.U32 R6, R0, c[0x0][0x290], R6 ;  /* 0x0000a40000067a25 */ /* 0x000fc800078e0006 */
[----:B------:R-:W-:Y:S01]  /*9f20*/  IMAD R0, R0, c[0x0][0x294], R3 ;  /* 0x0000a50000007a24 */ /* 0x000fe200078e0203 */
[C---:B------:R-:W-:Y:S01]  /*9f30*/  LEA R12, P0, R6.reuse, c[0x0][0x288], 0x1 ;  /* 0x0000a200060c7a11 */ /* 0x040fe200078008ff */
[----:B------:R-:W2:Y:S02]  /*9f40*/  SHFL.IDX PT, R3, R14, RZ, 0x181f ;  /* 0x00181fff0e037589 */ /* 0x000ea400000e0000 */
[----:B------:R-:W-:Y:S02]  /*9f50*/  IMAD.IADD R0, R7, 0x1, R0 ;  /* 0x0000000107007824 */ /* 0x000fe400078e0200 */
[----:B------:R-:W3:Y:S03]  /*9f60*/  SHFL.IDX PT, R7, R12, RZ, 0x181f ;  /* 0x00181fff0c077589 */ /* 0x000ee600000e0000 */
[----:B------:R-:W-:Y:S02]  /*9f70*/  LEA.HI.X R11, R6, c[0x0][0x28c], R0, 0x1, P0 ;  /* 0x0000a300060b7a11 */ /* 0x000fe400000f0c00 */
[----:B------:R-:W-:-:S13]  /*9f80*/  ISETP.GE.OR P0, PT, R224, c[0x0][0x27c], P4 ;  /* 0x00009f00e0007a0c */ /* 0x000fda0002706670 */
[C---:B------:R-:W-:Y:S01]  /*9f90*/  @!P0 IMAD.SHL.U32 R6, R224.reuse, 0x2, RZ ;  /* 0x00000002e0068824 */ /* 0x040fe200078e00ff */
[----:B------:R-:W-:-:S04]  /*9fa0*/  @!P0 SHF.L.U64.HI R0, R224, 0x1, R26 ;  /* 0x00000001e0008819 */ /* 0x000fc8000001021a */
[----:B-1----:R-:W-:-:S04]  /*9fb0*/  @!P0 IADD3 R8, P2, R8, R6, RZ ;  /* 0x0000000608088210 */ /* 0x002fc80007f5e0ff */
[----:B--2---:R-:W-:Y:S02]  /*9fc0*/  @!P0 IADD3.X R9, R3, R0, RZ, P2, !PT ;  /* 0x0000000003098210 */ /* 0x004fe400017fe4ff */
[----:B------:R-:W1:Y:S01]  /*9fd0*/  SHFL.IDX PT, R3, R11, RZ, 0x181f ;  /* 0x00181fff0b037589 */ /* 0x000e6200000e0000 */
[----:B---3--:R-:W-:Y:S01]  /*9fe0*/  @!P0 IADD3 R6, P2, R7, R6, RZ ;  /* 0x0000000607068210 */ /* 0x008fe20007f5e0ff */
[----:B------:R-:W-:Y:S01]  /*9ff0*/  CS2R R18, SRZ ;  /* 0x0000000000127805 */ /* 0x000fe2000001ff00 */
[----:B------:R-:W-:Y:S01]  /*a000*/  CS2R R16, SRZ ;  /* 0x0000000000107805 */ /* 0x000fe2000001ff00 */
[----:B------:R2:W3:Y:S02]  /*a010*/  @!P0 LD.E.128 R20, [R8.64] ;  /* 0x0000001208148980 */ /* 0x0004e4000c101d00 */
[----:B-1----:R-:W-:-:S05]  /*a020*/  @!P0 IMAD.X R7, R3, 0x1, R0, P2 ;  /* 0x0000000103078824 */ /* 0x002fca00010e0600 */
[----:B------:R3:W4:Y:S01]  /*a030*/  @!P0 LD.E.128 R16, [R6.64] ;  /* 0x0000001206108980 */ /* 0x000722000c101d00 */
[----:B------:R-:W-:Y:S03]  /*a040*/  BSSY B0, `(.L_x_388) ;  /* 0x0000025000007945 */ /* 0x000fe60003800000 */
[----:B--2---:R1:W2:Y:S01]  /*a050*/  SHFL.IDX PT, R8, R15, 0x1, 0x181f ;  /* 0x00381f000f087f89 */ /* 0x0042a200000e0000 */
[----:B------:R-:W-:-:S03]  /*a060*/  CS2R R34, SRZ ;  /* 0x0000000000227805 */ /* 0x000fc6000001ff00 */
[----:B------:R1:W1:Y:S01]  /*a070*/  SHFL.IDX PT, R10, R12, 0x1, 0x181f ;  /* 0x00381f000c0a7f89 */ /* 0x00026200000e0000 */
[----:B------:R-:W-:-:S03]  /*a080*/  CS2R R32, SRZ ;  /* 0x0000000000207805 */ /* 0x000fc6000001ff00 */
[----:B------:R1:W1:Y:S01]  /*a090*/  SHFL.IDX PT, R9, R14, 0x1, 0x181f ;  /* 0x00381f000e097f89 */ /* 0x00026200000e0000 */
[----:B------:R-:W-:-:S03]  /*a0a0*/  CS2R R30, SRZ ;  /* 0x00000000001e7805 */ /* 0x000fc6000001ff00 */
[----:B------:R1:W1:Y:S01]  /*a0b0*/  SHFL.IDX PT, R13, R11, 0x1, 0x181f ;  /* 0x00381f000b0d7f89 */ /* 0x00026200000e0000 */
[----:B------:R-:W-:Y:S01]  /*a0c0*/  CS2R R28, SRZ ;  /* 0x00000000001c7805 */ /* 0x000fe2000001ff00 */
[----:B------:R-:W-:Y:S01]  /*a0d0*/  ISETP.GE.AND P2, PT, R224, c[0x0][0x27c], PT ;  /* 0x00009f00e0007a0c */ /* 0x000fe20003f46270 */
[----:B---3--:R-:W-:Y:S01]  /*a0e0*/  IMAD.MOV.U32 R7, RZ, RZ, R22 ;  /* 0x000000ffff077224 */ /* 0x008fe200078e0016 */
[----:B------:R-:W-:Y:S01]  /*a0f0*/  MOV R3, R20 ;  /* 0x0000001400037202 */ /* 0x000fe20000000f00 */
[----:B------:R-:W-:Y:S02]  /*a100*/  IMAD.MOV.U32 R6, RZ, RZ, R23 ;  /* 0x000000ffff067224 */ /* 0x000fe400078e0017 */
[----:B------:R-:W-:Y:S01]  /*a110*/  IMAD.MOV.U32 R0, RZ, RZ, R21 ;  /* 0x000000ffff007224 */ /* 0x000fe200078e0015 */
[----:B------:R-:W-:Y:S02]  /*a120*/  PRMT R68, R7, 0x7610, R68 ;  /* 0x0000761007447816 */ /* 0x000fe40000000044 */
[----:B------:R-:W-:-:S02]  /*a130*/  PRMT R42, R42, 0x5410, R6 ;  /* 0x000054102a2a7816 */ /* 0x000fc40000000006 */
[----:B------:R-:W-:Y:S01]  /*a140*/  PRMT R38, R0, 0x5410, R3 ;  /* 0x0000541000267816 */ /* 0x000fe20000000003 */
[----:B----4-:R-:W-:Y:S01]  /*a150*/  IMAD.MOV.U32 R7, RZ, RZ, R18 ;  /* 0x000000ffff077224 */ /* 0x010fe200078e0012 */
[----:B------:R-:W-:Y:S01]  /*a160*/  MOV R3, R16 ;  /* 0x0000001000037202 */ /* 0x000fe20000000f00 */
[----:B------:R-:W-:Y:S02]  /*a170*/  IMAD.MOV.U32 R6, RZ, RZ, R19 ;  /* 0x000000ffff067224 */ /* 0x000fe400078e0013 */
[----:B------:R-:W-:Y:S01]  /*a180*/  IMAD.MOV.U32 R0, RZ, RZ, R17 ;  /* 0x000000ffff007224 */ /* 0x000fe200078e0011 */
[----:B------:R-:W-:Y:S02]  /*a190*/  PRMT R40, R7, 0x7610, R40 ;  /* 0x0000761007287816 */ /* 0x000fe40000000028 */
[----:B------:R-:W-:Y:S02]  /*a1a0*/  PRMT R42, R6, 0x7610, R42 ;  /* 0x00007610062a7816 */ /* 0x000fe4000000002a */
[----:B------:R-:W-:Y:S01]  /*a1b0*/  PRMT R37, R0, 0x5410, R3 ;  /* 0x0000541000257816 */ /* 0x000fe20000000003 */
[----:B------:R-:W-:Y:S05]  /*a1c0*/  @P1 BRA `(.L_x_389) ;  /* 0x000000c000001947 */ /* 0x000fea0003800000 */
[----:B-12---:R-:W-:Y:S01]  /*a1d0*/  CS2R R32, SRZ ;  /* 0x0000000000207805 */ /* 0x006fe2000001ff00 */
[----:B------:R-:W-:Y:S01]  /*a1e0*/  CS2R R30, SRZ ;  /* 0x00000000001e7805 */ /* 0x000fe2000001ff00 */
[----:B------:R-:W-:Y:S01]  /*a1f0*/  CS2R R28, SRZ ;  /* 0x00000000001c7805 */ /* 0x000fe2000001ff00 */
[----:B------:R-:W-:Y:S05]  /*a200*/  @P2 BRA `(.L_x_389) ;  /* 0x0000008000002947 */ /* 0x000fea0003800000 */
[C---:B------:R-:W-:Y:S01]  /*a210*/  IMAD.SHL.U32 R6, R224.reuse, 0x2, RZ ;  /* 0x00000002e0067824 */ /* 0x040fe200078e00ff */
[----:B------:R-:W-:-:S04]  /*a220*/  SHF.L.U64.HI R0, R224, 0x1, R26 ;  /* 0x00000001e0007819 */ /* 0x000fc8000001021a */
[----:B------:R-:W-:-:S05]  /*a230*/  IADD3 R8, P0, R8, R6, RZ ;  /* 0x0000000608087210 */ /* 0x000fca0007f1e0ff */
[----:B------:R-:W-:Y:S01]  /*a240*/  IMAD.X R9, R9, 0x1, R0, P0 ;  /* 0x0000000109097824 */ /* 0x000fe200000e0600 */
[----:B------:R-:W-:-:S04]  /*a250*/  IADD3 R6, P0, R10, R6, RZ ;  /* 0x000000060a067210 */ /* 0x000fc80007f1e0ff */
[----:B------:R1:W5:Y:S01]  /*a260*/  LD.E.128 R32, [R8.64] ;  /* 0x0000001208207980 */ /* 0x000362000c101d00 */
[----:B------:R-:W-:-:S05]  /*a270*/  IMAD.X R7, R13, 0x1, R0, P0 ;  /* 0x000000010d077824 */ /* 0x000fca00000e0600 */
[----:B------:R1:W5:Y:S03]  /*a280*/  LD.E.128 R28, [R6.64] ;  /* 0x00000012061c7980 */ /* 0x000366000c101d00 */
.L_x_389:
[----:B-12---:R-:W-:Y:S05]  /*a290*/  BSYNC B0 ;  /* 0x0000000000007941 */ /* 0x006fea0003800000 */
.L_x_388:
[----:B------:R-:W1:Y:S01]  /*a2a0*/  SHFL.IDX PT, R3, R15, 0x2, 0x181f ;  /* 0x00581f000f037f89 */ /* 0x000e6200000e0000 */
[C---:B------:R-:W-:Y:S01]  /*a2b0*/  ISETP.GE.OR P0, PT, R224.reuse, c[0x0][0x27c], P5 ;  /* 0x00009f00e0007a0c */ /* 0x040fe20002f06670 */
[----:B------:R-:W-:Y:S01]  /*a2c0*/  CS2R R54, SRZ ;  /* 0x0000000000367805 */ /* 0x000fe2000001ff00 */
[----:B------:R-:W-:Y:S01]  /*a2d0*/  CS2R R52, SRZ ;  /* 0x0000000000347805 */ /* 0x000fe2000001ff00 */
[----:B------:R-:W2:Y:S04]  /*a2e0*/  SHFL.IDX PT, R6, R14, 0x2, 0x181f ;  /* 0x00581f000e067f89 */ /* 0x000ea800000e0000 */
[----:B------:R-:W-:Y:S06]  /*a2f0*/  SHFL.IDX PT, R10, R11, 0x2, 0x181f ;  /* 0x00581f000b0a7f89 */ /* 0x000fec00000e0000 */
[C---:B------:R-:W-:Y:S01]  /*a300*/  @!P0 IMAD.SHL.U32 R0, R224.reuse, 0x2, RZ ;  /* 0x00000002e0008824 */ /* 0x040fe200078e00ff */
[----:B------:R-:W-:-:S04]  /*a310*/  @!P0 SHF.L.U64.HI R7, R224, 0x1, R26 ;  /* 0x00000001e0078819 */ /* 0x000fc8000001021a */
[----:B-1----:R-:W-:Y:S02]  /*a320*/  @!P0 IADD3 R8, P1, R3, R0, RZ ;  /* 0x0000000003088210 */ /* 0x002fe40007f3e0ff */
[----:B------:R-:W1:Y:S03]  /*a330*/  SHFL.IDX PT, R3, R12, 0x2, 0x181f ;  /* 0x00581f000c037f89 */ /* 0x000e6600000e0000 */
[----:B--2---:R-:W-:Y:S01]  /*a340*/  @!P0 IMAD.X R9, R6, 0x1, R7, P1 ;  /* 0x0000000106098824 */ /* 0x004fe200008e0607 */
[----:B------:R-:W-:Y:S01]  /*a350*/  CS2R R58, SRZ ;  /* 0x00000000003a7805 */ /* 0x000fe2000001ff00 */
[----:B------:R-:W-:-:S03]  /*a360*/  CS2R R56, SRZ ;  /* 0x0000000000387805 */ /* 0x000fc6000001ff00 */
[----:B------:R2:W3:Y:S01]  /*a370*/  @!P0 LD.E.128 R52, [R8.64] ;  /* 0x0000001208348980 */ /* 0x0004e2000c101d00 */
[----:B-1----:R-:W-:-:S05]  /*a380*/  @!P0 IADD3 R6, P1, R3, R0, RZ ;  /* 0x0000000003068210 */ /* 0x002fca0007f3e0ff */
[----:B------:R-:W-:-:S05]  /*a390*/  @!P0 IMAD.X R7, R10, 0x1, R7, P1 ;  /* 0x000000010a078824 */ /* 0x000fca00008e0607 */
[----:B------:R1:W4:Y:S01]  /*a3a0*/  @!P0 LD.E.128 R56, [R6.64] ;  /* 0x0000001206388980 */ /* 0x000322000c101d00 */
[----:B-----5:R-:W-:Y:S02]  /*a3b0*/  IMAD.MOV.U32 R3, RZ, RZ, R32 ;  /* 0x000000ffff037224 */ /* 0x020fe400078e0020 */
[----:B------:R-:W-:-:S03]  /*a3c0*/  IMAD.MOV.U32 R0, RZ, RZ, R33 ;  /* 0x000000ffff007224 */ /* 0x000fc600078e0021 */
[----:B------:R-:W-:Y:S01]  /*a3d0*/  PRMT R73, R73, 0x5410, R3 ;  /* 0x0000541049497816 */ /* 0x000fe20000000003 */
[----:B------:R-:W-:Y:S01]  /*a3e0*/  IMAD.MOV.U32 R3, RZ, RZ, R28 ;  /* 0x000000ffff037224 */ /* 0x000fe200078e001c */
[----:B------:R-:W-:Y:S01]  /*a3f0*/  PRMT R71, R71, 0x5410, R0 ;  /* 0x0000541047477816 */ /* 0x000fe20000000000 */
[----:B------:R-:W-:-:S03]  /*a400*/  IMAD.MOV.U32 R0, RZ, RZ, R29 ;  /* 0x000000ffff007224 */ /* 0x000fc600078e001d */
[----:B------:R-:W-:Y:S02]  /*a410*/  PRMT R73, R3, 0x7610, R73 ;  /* 0x0000761003497816 */ /* 0x000fe40000000049 */
[----:B------:R-:W-:Y:S01]  /*a420*/  PRMT R71, R0, 0x7610, R71 ;  /* 0x0000761000477816 */ /* 0x000fe20000000047 */
[----:B-1----:R-:W-:Y:S02]  /*a430*/  IMAD.MOV.U32 R7, RZ, RZ, R34 ;  /* 0x000000ffff077224 */ /* 0x002fe400078e0022 */
[----:B------:R-:W-:-:S03]  /*a440*/  IMAD.MOV.U32 R6, RZ, RZ, R35 ;  /* 0x000000ffff067224 */ /* 0x000fc600078e0023 */
[----:B------:R-:W-:Y:S01]  /*a450*/  PRMT R74, R74, 0x5410, R7 ;  /* 0x000054104a4a7816 */ /* 0x000fe20000000007 */
[----:B------:R-:W-:Y:S01]  /*a460*/  IMAD.MOV.U32 R7, RZ, RZ, R30 ;  /* 0x000000ffff077224 */ /* 0x000fe200078e001e */
[----:B------:R-:W-:Y:S01]  /*a470*/  PRMT R72, R72, 0x5410, R6 ;  /* 0x0000541048487816 */ /* 0x000fe20000000006 */
[----:B------:R-:W-:-:S03]  /*a480*/  IMAD.MOV.U32 R6, RZ, RZ, R31 ;  /* 0x000000ffff067224 */ /* 0x000fc600078e001f */
[----:B------:R-:W-:Y:S02]  /*a490*/  PRMT R74, R7, 0x7610, R74 ;  /* 0x00007610074a7816 */ /* 0x000fe4000000004a */
[----:B------:R-:W-:Y:S01]  /*a4a0*/  PRMT R72, R6, 0x7610, R72 ;  /* 0x0000761006487816 */ /* 0x000fe20000000048 */
[----:B--2---:R1:W2:Y:S01]  /*a4b0*/  SHFL.IDX PT, R9, R14, 0x3, 0x181f ;  /* 0x00781f000e097f89 */ /* 0x0042a200000e0000 */
[----:B------:R-:W-:Y:S03]  /*a4c0*/  BSSY B0, `(.L_x_390) ;  /* 0x0000024000007945 */ /* 0x000fe60003800000 */
[----:B------:R1:W1:Y:S01]  /*a4d0*/  SHFL.IDX PT, R8, R15, 0x3, 0x181f ;  /* 0x00781f000f087f89 */ /* 0x00026200000e0000 */
[----:B------:R-:W-:-:S03]  /*a4e0*/  CS2R R66, SRZ ;  /* 0x0000000000427805 */ /* 0x000fc6000001ff00 */
[----:B------:R1:W1:Y:S01]  /*a4f0*/  SHFL.IDX PT, R10, R12, 0x3, 0x181f ;  /* 0x00781f000c0a7f89 */ /* 0x00026200000e0000 */
[----:B------:R-:W-:-:S03]  /*a500*/  CS2R R64, SRZ ;  /* 0x0000000000407805 */ /* 0x000fc6000001ff00 */
[----:B------:R-:W1:Y:S01]  /*a510*/  SHFL.IDX PT, R11, R11, 0x3, 0x181f ;  /* 0x00781f000b0b7f89 */ /* 0x000e6200000e0000 */
[----:B------:R-:W-:Y:S01]  /*a520*/  CS2R R62, SRZ ;  /* 0x00000000003e7805 */ /* 0x000fe2000001ff00 */
[----:B------:R-:W-:Y:S01]  /*a530*/  CS2R R60, SRZ ;  /* 0x00000000003c7805 */ /* 0x000fe2000001ff00 */
[----:B---3--:R-:W-:Y:S02]  /*a540*/  IMAD.MOV.U32 R7, RZ, RZ, R54 ;  /* 0x000000ffff077224 */ /* 0x008fe400078e0036 */
[----:B------:R-:W-:Y:S02]  /*a550*/  IMAD.MOV.U32 R6, RZ, RZ, R55 ;  /* 0x000000ffff067224 */ /* 0x000fe400078e0037 */
[----:B------:R-:W-:Y:S02]  /*a560*/  IMAD.MOV.U32 R3, RZ, RZ, R52 ;  /* 0x000000ffff037224 */ /* 0x000fe400078e0034 */
[----:B------:R-:W-:Y:S01]  /*a570*/  IMAD.MOV.U32 R0, RZ, RZ, R53 ;  /* 0x000000ffff007224 */ /* 0x000fe200078e0035 */
[----:B------:R-:W-:-:S02]  /*a580*/  PRMT R80, R80, 0x5410, R7 ;  /* 0x0000541050507816 */ /* 0x000fc40000000007 */
[----:B------:R-:W-:Y:S02]  /*a590*/  PRMT R78, R78, 0x5410, R6 ;  /* 0x000054104e4e7816 */ /* 0x000fe40000000006 */
[----:B------:R-:W-:Y:S02]  /*a5a0*/  PRMT R79, R79, 0x5410, R3 ;  /* 0x000054104f4f7816 */ /* 0x000fe40000000003 */
[----:B------:R-:W-:Y:S01]  /*a5b0*/  PRMT R75, R75, 0x5410, R0 ;  /* 0x000054104b4b7816 */ /* 0x000fe20000000000 */
[----:B----4-:R-:W-:Y:S02]  /*a5c0*/  IMAD.MOV.U32 R7, RZ, RZ, R58 ;  /* 0x000000ffff077224 */ /* 0x010fe400078e003a */
[----:B------:R-:W-:Y:S02]  /*a5d0*/  IMAD.MOV.U32 R6, RZ, RZ, R59 ;  /* 0x000000ffff067224 */ /* 0x000fe400078e003b */
[----:B------:R-:W-:Y:S02]  /*a5e0*/  IMAD.MOV.U32 R3, RZ, RZ, R56 ;  /* 0x000000ffff037224 */ /* 0x000fe400078e0038 */
[----:B------:R-:W-:Y:S01]  /*a5f0*/  IMAD.MOV.U32 R0, RZ, RZ, R57 ;  /* 0x000000ffff007224 */ /* 0x000fe200078e0039 */
[----:B------:R-:W-:-:S02]  /*a600*/  PRMT R80, R7, 0x7610, R80 ;  /* 0x0000761007507816 */ /* 0x000fc40000000050 */
[----:B------:R-:W-:Y:S02]  /*a610*/  PRMT R78, R6, 0x7610, R78 ;  /* 0x00007610064e7816 */ /* 0x000fe4000000004e */
[----:B------:R-:W-:Y:S02]  /*a620*/  PRMT R79, R3, 0x7610, R79 ;  /* 0x00007610034f7816 */ /* 0x000fe4000000004f */
[----:B------:R-:W-:Y:S01]  /*a630*/  PRMT R75, R0, 0x7610, R75 ;  /* 0x00007610004b7816 */ /* 0x000fe2000000004b */
[----:B------:R-:W-:Y:S05]  /*a640*/  @P6 BRA `(.L_x_391) ;  /* 0x000000b000006947 */ /* 0x000fea0003800000 */
[C---:B-12---:R-:W-:Y:S01]  /*a650*/  IMAD.SHL.U32 R3, R224.reuse, 0x2, RZ ;  /* 0x00000002e0037824 */ /* 0x046fe200078e00ff */
[----:B------:R-:W-:Y:S01]  /*a660*/  SHF.L.U64.HI R0, R224, 0x1, R26 ;  /* 0x00000001e0007819 */ /* 0x000fe2000001021a */
[----:B------:R-:W-:Y:S01]  /*a670*/  CS2R R64, SRZ ;  /* 0x0000000000407805 */ /* 0x000fe2000001ff00 */
[----:B------:R-:W-:Y:S01]  /*a680*/  CS2R R62, SRZ ;  /* 0x00000000003e7805 */ /* 0x000fe2000001ff00 */
[----:B------:R-:W-:Y:S01]  /*a690*/  CS2R R60, SRZ ;  /* 0x00000000003c7805 */ /* 0x000fe2000001ff00 */
[----:B------:R-:W-:-:S05]  /*a6a0*/  IADD3 R8, P0, R8, R3, RZ ;  /* 0x0000000308087210 */ /* 0x000fca0007f1e0ff */
[----:B------:R-:W-:Y:S01]  /*a6b0*/  IMAD.X R9, R9, 0x1, R0, P0 ;  /* 0x0000000109097824 */ /* 0x000fe200000e0600 */
[----:B------:R-:W-:-:S04]  /*a6c0*/  IADD3 R6, P0, R10, R3, RZ ;  /* 0x000000030a067210 */ /* 0x000fc80007f1e0ff */
[----:B------:R1:W5:Y:S01]  /*a6d0*/  @!P2 LD.E.128 R64, [R8.64] ;  /* 0x000000120840a980 */ /* 0x000362000c101d00 */
[----:B------:R-:W-:-:S05]  /*a6e0*/  IMAD.X R7, R11, 0x1, R0, P0 ;  /* 0x000000010b077824 */ /* 0x000fca00000e0600 */
[----:B------:R1:W5:Y:S03]  /*a6f0*/  @!P2 LD.E.128 R60, [R6.64] ;  /* 0x00000012063ca980 */ /* 0x000366000c101d00 */
.L_x_391:
[----:B-12---:R-:W-:Y:S05]  /*a700*/  BSYNC B0 ;  /* 0x0000000000007941 */ /* 0x006fea0003800000 */
.L_x_390:
[----:B------:R-:W-:Y:S01]  /*a710*/  IMAD.IADD R7, R39, 0x1, -R218 ;  /* 0x0000000127077824 */ /* 0x000fe200078e0ada */
[----:B------:R-:W-:-:S04]  /*a720*/  DEPBAR.LE SB0, 0x1 ;  /* 0x000080400000791a */ /* 0x000fc80000000000 */
[----:B------:R-:W-:Y:S01]  /*a730*/  IMNMX R69, R7, 0x80, PT ;  /* 0x0000008007457817 */ /* 0x000fe20003800200 */
[----:B-----5:R-:W-:Y:S01]  /*a740*/  IMAD.MOV.U32 R3, RZ, RZ, R67 ;  /* 0x000000ffff037224 */ /* 0x020fe200078e0043 */
[----:B------:R-:W-:Y:S01]  /*a750*/  BSSY B0, `(.L_x_392) ;  /* 0x0000070000007945 */ /* 0x000fe20003800000 */
[----:B------:R-:W-:Y:S01]  /*a760*/  IMAD.MOV.U32 R0, RZ, RZ, R64 ;  /* 0x000000ffff007224 */ /* 0x000fe200078e0040 */
[----:B------:R-:W-:Y:S01]  /*a770*/  BAR.SYNC.DEFER_BLOCKING 0x0 ;  /* 0x0000000000007b1d */ /* 0x000fe20000010000 */
[----:B------:R-:W-:Y:S01]  /*a780*/  IMAD.MOV.U32 R6, RZ, RZ, R66 ;  /* 0x000000ffff067224 */ /* 0x000fe200078e0042 */
[----:B------:R-:W-:Y:S02]  /*a790*/  ISETP.GE.OR P0, PT, R51, R69, P2 ;  /* 0x000000453300720c */ /* 0x000fe40001706670 */
[----:B------:R-:W-:Y:S01]  /*a7a0*/  PRMT R83, R3, 0x5410, R0 ;  /* 0x0000541003537816 */ /* 0x000fe20000000000 */
[----:B------:R-:W-:Y:S01]  /*a7b0*/  IMAD.MOV.U32 R3, RZ, RZ, R65 ;  /* 0x000000ffff037224 */ /* 0x000fe200078e0041 */
[----:B------:R-:W-:Y:S01]  /*a7c0*/  PRMT R84, R84, 0x5410, R6 ;  /* 0x0000541054547816 */ /* 0x000fe20000000006 */
[----:B------:R-:W-:Y:S01]  /*a7d0*/  IMAD.MOV.U32 R6, RZ, RZ, R63 ;  /* 0x000000ffff067224 */ /* 0x000fe200078e003f */
[----:B------:R-:W-:-:S02]  /*a7e0*/  MOV R0, R62 ;  /* 0x0000003e00007202 */ /* 0x000fc40000000f00 */
[----:B------:R-:W-:Y:S02]  /*a7f0*/  PRMT R82, R3, 0x7610, R82 ;  /* 0x0000761003527816 */ /* 0x000fe40000000052 */
[----:B------:R-:W-:Y:S01]  /*a800*/  PRMT R84, R0, 0x7610, R84 ;  /* 0x0000761000547816 */ /* 0x000fe20000000054 */
[----:B------:R-:W-:Y:S01]  /*a810*/  IMAD.MOV.U32 R0, RZ, RZ, R61 ;  /* 0x000000ffff007224 */ /* 0x000fe200078e003d */
[----:B------:R-:W-:-:S04]  /*a820*/  MOV R3, R60 ;  /* 0x0000003c00037202 */ /* 0x000fc80000000f00 */
[----:B------:R-:W-:Y:S02]  /*a830*/  PRMT R81, R0, 0x5410, R6 ;  /* 0x0000541000517816 */ /* 0x000fe40000000006 */
[----:B------:R-:W-:Y:S01]  /*a840*/  PRMT R82, R82, 0x5410, R3 ;  /* 0x0000541052527816 */ /* 0x000fe20000000003 */
[----:B------:R-:W-:Y:S05]  /*a850*/  @P0 BRA `(.L_x_393) ;  /* 0x000005f000000947 */ /* 0x000fea0003800000 */
[----:B------:R-:W-:Y:S01]  /*a860*/  MOV R0, c[0x0][0x27c] ;  /* 0x00009f0000007a02 */ /* 0x000fe20000000f00 */
[----:B------:R-:W1:Y:S01]  /*a870*/  LDS.128 R8, [R45+0x100] ;  /* 0x000100002d087984 */ /* 0x000e620000000c00 */
[----:B------:R-:W-:Y:S02]  /*a880*/  SHF.R.U32.HI R7, RZ, 0x10, R17 ;  /* 0x00000010ff077819 */ /* 0x000fe40000011611 */
[----:B------:R-:W-:Y:S02]  /*a890*/  LEA.HI R0, R0, R50, RZ, 0x1d ;  /* 0x0000003200007211 */ /* 0x000fe400078fe8ff */
[----:B------:R-:W-:Y:S02]  /*a8a0*/  SHF.R.U64 R49, R20, 0x10, R21 ;  /* 0x0000001014317819 */ /* 0x000fe40000001215 */
[----:B------:R-:W-:-:S02]  /*a8b0*/  SHF.R.S32.HI R6, RZ, 0x1f, R0 ;  /* 0x0000001fff067819 */ /* 0x000fc40000011400 */
[----:B------:R-:W-:Y:S01]  /*a8c0*/  SHF.L.U32 R3, R0, 0x3, RZ ;  /* 0x0000000300037819 */ /* 0x000fe200000006ff */
[----:B------:R-:W-:Y:S01]  /*a8d0*/  HADD2.F32 R49, -RZ, R49.H0_H0 ;  /* 0x20000031ff317230 */ /* 0x000fe20000004100 */
[----:B------:R-:W-:Y:S02]  /*a8e0*/  LEA.HI R0, R6, R0, RZ, 0x3 ;  /* 0x0000000006007211 */ /* 0x000fe400078f18ff */
[----:B------:R-:W-:Y:S02]  /*a8f0*/  LOP3.LUT R3, R24, 0x38, R3, 0xf8, !PT ;  /* 0x0000003818037812 */ /* 0x000fe400078ef803 */
[----:B------:R-:W-:Y:S02]  /*a900*/  SHF.L.U32 R0, R0, 0xa, RZ ;  /* 0x0000000a00007819 */ /* 0x000fe400000006ff */
[----:B------:R-:W-:Y:S02]  /*a910*/  LOP3.LUT R3, R3, R27, RZ, 0x3c, !PT ;  /* 0x0000001b03037212 */ /* 0x000fe400078e3cff */
[----:B------:R-:W-:-:S02]  /*a920*/  LOP3.LUT R0, R0, 0x7fffe000, RZ, 0xc0, !PT ;  /* 0x7fffe00000007812 */ /* 0x000fc400078ec0ff */
[----:B------:R-:W-:Y:S02]  /*a930*/  SHF.R.U32.HI R27, RZ, 0x10, R21 ;  /* 0x00000010ff1b7819 */ /* 0x000fe40000011615 */
[----:B------:R-:W-:Y:S02]  /*a940*/  IADD3 R0, R3, R0, R25 ;  /* 0x0000000003007210 */ /* 0x000fe40007ffe019 */
[--C-:B------:R-:W-:Y:S01]  /*a950*/  SHF.R.U64 R48, R22, 0x10, R23.reuse ;  /* 0x0000001016307819 */ /* 0x100fe20000001217 */
[----:B------:R-:W-:Y:S01]  /*a960*/  HADD2.F32 R70, -RZ, R27.H0_H0 ;  /* 0x2000001bff467230 */ /* 0x000fe20000004100 */
[----:B------:R-:W-:Y:S01]  /*a970*/  SHF.L.U32 R41, R0, 0x1, RZ ;  /* 0x0000000100297819 */ /* 0x000fe200000006ff */
[----:B------:R-:W-:Y:S01]  /*a980*/  HADD2.F32 R0, -RZ, R37.H0_H0 ;  /* 0x20000025ff007230 */ /* 0x000fe20000004100 */
[----:B------:R-:W-:Y:S01]  /*a990*/  SHF.R.U32.HI R36, RZ, 0x10, R23 ;  /* 0x00000010ff247819 */ /* 0x000fe20000011617 */
[----:B------:R-:W-:Y:S01]  /*a9a0*/  HADD2.F32 R48, -RZ, R48.H0_H0 ;  /* 0x20000030ff307230 */ /* 0x000fe20000004100 */
[----:B------:R-:W-:Y:S01]  /*a9b0*/  SHF.R.U64 R43, R18, 0x10, R19 ;  /* 0x00000010122b7819 */ /* 0x000fe20000001213 */
[----:B------:R-:W2:Y:S01]  /*a9c0*/  LDS.128 R12, [R41+0x100] ;  /* 0x00010000290c7984 */ /* 0x000ea20000000c00 */
[----:B------:R-:W-:-:S02]  /*a9d0*/  SHF.R.U64 R47, R16, 0x10, R17 ;  /* 0x00000010102f7819 */ /* 0x000fc40000001211 */
[----:B------:R-:W-:Y:S01]  /*a9e0*/  SHF.R.U32.HI R19, RZ, 0x10, R19 ;  /* 0x00000010ff137819 */ /* 0x000fe20000011613 */
[--C-:B-1----:R-:W-:Y:S02]  /*a9f0*/  HADD2.F32 R23, -RZ, R10.reuse.H0_H0 ;  /* 0x2000000aff177230 */ /* 0x102fe40000004100 */
[----:B------:R-:W-:Y:S02]  /*aa00*/  HADD2.F32 R25, -RZ, R10.H1_H1 ;  /* 0x3000000aff197230 */ /* 0x000fe40000004100 */
[--C-:B------:R-:W-:Y:S02]  /*aa10*/  HADD2.F32 R22, -RZ, R11.reuse.H0_H0 ;  /* 0x2000000bff167230 */ /* 0x100fe40000004100 */
[----:B------:R-:W-:Y:S02]  /*aa20*/  HADD2.F32 R21, -RZ, R11.H1_H1 ;  /* 0x3000000bff157230 */ /* 0x000fe40000004100 */
[--C-:B------:R-:W-:Y:S02]  /*aa30*/  HADD2.F32 R20, -RZ, R9.reuse.H0_H0 ;  /* 0x20000009ff147230 */ /* 0x100fe40000004100 */
[----:B------:R-:W-:-:S02]  /*aa40*/  HADD2.F32 R18, -RZ, R9.H1_H1 ;  /* 0x30000009ff127230 */ /* 0x000fc40000004100 */
[--C-:B------:R-:W-:Y:S02]  /*aa50*/  HADD2.F32 R24, -RZ, R8.reuse.H0_H0 ;  /* 0x20000008ff187230 */ /* 0x100fe40000004100 */
[----:B------:R-:W-:Y:S01]  /*aa60*/  HADD2.F32 R26, -RZ, R8.H1_H1 ;  /* 0x30000008ff1a7230 */ /* 0x000fe20000004100 */
[-C--:B------:R-:W-:Y:S01]  /*aa70*/  FMUL.FTZ R8, R20, R0.reuse ;  /* 0x0000000014087220 */ /* 0x080fe20000410000 */
[----:B------:R-:W-:Y:S02]  /*aa80*/  HADD2.F32 R19, -RZ, R19.H0_H0 ;  /* 0x20000013ff137230 */ /* 0x000fe40000004100 */
[----:B--2---:R-:W-:Y:S02]  /*aa90*/  HADD2.F32 R6, -RZ, R13.H0_H0 ;  /* 0x2000000dff067230 */ /* 0x004fe40000004100 */
[--C-:B------:R-:W-:Y:S02]  /*aaa0*/  HADD2.F32 R10, -RZ, R15.reuse.H0_H0 ;  /* 0x2000000fff0a7230 */ /* 0x100fe40000004100 */
[----:B------:R-:W-:Y:S01]  /*aab0*/  HADD2.F32 R11, -RZ, R15.H1_H1 ;  /* 0x3000000fff0b7230 */ /* 0x000fe20000004100 */
[----:B------:R-:W-:Y:S01]  /*aac0*/  FMUL.FTZ R39, R6, R0 ;  /* 0x0000000006277220 */ /* 0x000fe20000410000 */
[----:B------:R-:W-:-:S02]  /*aad0*/  HADD2.F32 R15, -RZ, R7.H0_H0 ;  /* 0x20000007ff0f7230 */ /* 0x000fc40000004100 */
[--C-:B------:R-:W-:Y:S02]  /*aae0*/  HADD2.F32 R9, -RZ, R12.reuse.H0_H0 ;  /* 0x2000000cff097230 */ /* 0x100fe40000004100 */
[----:B------:R-:W-:Y:S01]  /*aaf0*/  HADD2.F32 R17, -RZ, R12.H1_H1 ;  /* 0x3000000cff117230 */ /* 0x000fe20000004100 */
[----:B------:R-:W-:Y:S01]  /*ab00*/  FMUL.FTZ R0, R18, R15 ;  /* 0x0000000f12007220 */ /* 0x000fe20000410000 */
[--C-:B------:R-:W-:Y:S02]  /*ab10*/  HADD2.F32 R12, -RZ, R14.reuse.H0_H0 ;  /* 0x2000000eff0c7230 */ /* 0x100fe40000004100 */
[----:B------:R-:W-:Y:S02]  /*ab20*/  HADD2.F32 R16, -RZ, R14.H1_H1 ;  /* 0x3000000eff107230 */ /* 0x000fe40000004100 */
[----:B------:R-:W-:Y:S02]  /*ab30*/  HADD2.F32 R3, -RZ, R13.H1_H1 ;  /* 0x3000000dff037230 */ /* 0x000fe40000004100 */
[----:B------:R-:W-:-:S02]  /*ab40*/  HADD2.F32 R14, -RZ, R38.H0_H0 ;  /* 0x20000026ff0e7230 */ /* 0x000fc40000004100 */
[----:B------:R-:W-:Y:S01]  /*ab50*/  HADD2.F32 R7, -RZ, R37.H1_H1 ;  /* 0x30000025ff077230 */ /* 0x000fe20000004100 */
[C---:B------:R-:W-:Y:S01]  /*ab60*/  FFMA.FTZ R44, R3.reuse, R70, R0 ;  /* 0x00000046032c7223 */ /* 0x040fe20000010000 */
[----:B------:R-:W-:Y:S01]  /*ab70*/  HADD2.F32 R13, -RZ, R38.H1_H1 ;  /* 0x30000026ff0d7230 */ /* 0x000fe20000004100 */
[----:B------:R-:W-:Y:S01]  /*ab80*/  FFMA.FTZ R46, R6, R14, R8 ;  /* 0x0000000e062e7223 */ /* 0x000fe20000010008 */
[----:B------:R-:W-:Y:S01]  /*ab90*/  HADD2.F32 R0, -RZ, R42.H0_H0 ;  /* 0x2000002aff007230 */ /* 0x000fe20000004100 */
[----:B------:R-:W-:Y:S01]  /*aba0*/  FMUL.FTZ R38, R3, R15 ;  /* 0x0000000f03267220 */ /* 0x000fe20000410000 */
[----:B------:R-:W-:Y:S01]  /*abb0*/  HADD2.F32 R3, -RZ, R40.H0_H0 ;  /* 0x20000028ff037230 */ /* 0x000fe20000004100 */
[-C--:B------:R-:W-:Y:S02]  /*abc0*/  FMUL.FTZ R6, R24, R7.reuse ;  /* 0x0000000718067220 */ /* 0x080fe40000410000 */
[C---:B------:R-:W-:Y:S01]  /*abd0*/  FMUL.FTZ R37, R9.reuse, R7 ;  /* 0x0000000709257220 */ /* 0x040fe20000410000 */
[----:B------:R-:W-:Y:S01]  /*abe0*/  HADD2.F32 R7, -RZ, R68.H0_H0 ;  /* 0x20000044ff077230 */ /* 0x000fe20000004100 */
[----:B------:R-:W-:Y:S01]  /*abf0*/  FFMA.FTZ R40, R9, R13, R6 ;  /* 0x0000000d09287223 */ /* 0x000fe20000010006 */
[----:B------:R-:W-:Y:S01]  /*ac00*/  HADD2.F32 R6, -RZ, R42.H1_H1 ;  /* 0x3000002aff067230 */ /* 0x000fe20000004100 */
[----:B------:R-:W-:Y:S01]  /*ac10*/  FMUL.FTZ R9, R23, R3 ;  /* 0x0000000317097220 */ /* 0x000fe20000410000 */
[----:B------:R-:W-:Y:S01]  /*ac20*/  HADD2.F32 R68, -RZ, R36.H0_H0 ;  /* 0x20000024ff447230 */ /* 0x000fe20000004100 */
[----:B------:R-:W-:-:S02]  /*ac30*/  FMUL.FTZ R8, R22, R0 ;  /* 0x0000000016087220 */ /* 0x000fc40000410000 */
[C---:B------:R-:W-:Y:S02]  /*ac40*/  FMUL.FTZ R27, R12.reuse, R3 ;  /* 0x000000030c1b7220 */ /* 0x040fe40000410000 */
[----:B------:R-:W-:Y:S02]  /*ac50*/  FFMA.FTZ R42, R12, R7, R9 ;  /* 0x000000070c2a7223 */ /* 0x000fe40000010009 */
[C---:B------:R-:W-:Y:S02]  /*ac60*/  FMUL.FTZ R12, R10.reuse, R0 ;  /* 0x000000000a0c7220 */ /* 0x040fe40000410000 */
[----:B------:R-:W-:Y:S01]  /*ac70*/  FFMA.FTZ R15, R10, R6, R8 ;  /* 0x000000060a0f7223 */ /* 0x000fe20000010008 */
[----:B------:R-:W-:Y:S01]  /*ac80*/  HADD2.F32 R10, -RZ, R47.H0_H0 ;  /* 0x2000002fff0a7230 */ /* 0x000fe20000004100 */
[-C--:B------:R-:W-:Y:S01]  /*ac90*/  FMUL.FTZ R0, R21, R19.reuse ;  /* 0x0000001315007220 */ /* 0x080fe20000410000 */
[----:B------:R-:W-:Y:S01]  /*aca0*/  HADD2.F32 R8, -RZ, R43.H0_H0 ;  /* 0x2000002bff087230 */ /* 0x000fe20000004100 */
[----:B------:R-:W-:-:S02]  /*acb0*/  FMUL.FTZ R9, R11, R19 ;  /* 0x000000130b097220 */ /* 0x000fc40000410000 */
[----:B------:R-:W-:Y:S02]  /*acc0*/  FFMA.FTZ R11, R11, R68, R0 ;  /* 0x000000440b0b7223 */ /* 0x000fe40000010000 */
[----:B------:R-:W-:Y:S02]  /*acd0*/  FMUL.FTZ R3, R26, R10 ;  /* 0x0000000a1a037220 */ /* 0x000fe40000410000 */
[----:B------:R-:W-:Y:S01]  /*ace0*/  FMUL.FTZ R0, R25, R8 ;  /* 0x0000000819007220 */ /* 0x000fe20000410000 */
[----:B------:R-:W-:Y:S01]  /*acf0*/  F2FP.PACK_AB R15, R11, R15 ;  /* 0x0000000f0b0f723e */ /* 0x000fe200000000ff */
[C---:B------:R-:W-:Y:S02]  /*ad00*/  FMUL.FTZ R10, R17.reuse, R10 ;  /* 0x0000000a110a7220 */ /* 0x040fe40000410000 */
[----:B------:R-:W-:Y:S02]  /*ad10*/  FMUL.FTZ R8, R16, R8 ;  /* 0x0000000810087220 */ /* 0x000fe40000410000 */
[----:B------:R-:W-:-:S02]  /*ad20*/  FFMA.FTZ R19, R17, R49, R3 ;  /* 0x0000003111137223 */ /* 0x000fc40000010003 */
[----:B------:R-:W-:Y:S02]  /*ad30*/  FFMA.FTZ R36, R16, R48, R0 ;  /* 0x0000003010247223 */ /* 0x000fe40000010000 */
[----:B------:R-:W-:Y:S02]  /*ad40*/  FFMA.FTZ R17, R20, R14, -R39 ;  /* 0x0000000e14117223 */ /* 0x000fe40000010827 */
        /* <DEDUP_REMOVED lines=8> */
[----:B------:R-:W-:-:S02]  /*add0*/  FFMA.FTZ R7, R26, R49, -R10 ;  /* 0x000000311a077223 */ /* 0x000fc4000001080a */
[----:B------:R-:W-:Y:S01]  /*ade0*/  FFMA.FTZ R6, R25, R48, -R8 ;  /* 0x0000003019067223 */ /* 0x000fe20000010808 */
[----:B------:R-:W-:Y:S02]  /*adf0*/  F2FP.PACK_AB R11, R0, R3 ;  /* 0x00000003000b723e */ /* 0x000fe400000000ff */
[----:B------:R-:W-:Y:S02]  /*ae00*/  F2FP.PACK_AB R8, R7, R18 ;  /* 0x000000120708723e */ /* 0x000fe400000000ff */
[----:B------:R-:W-:Y:S02]  /*ae10*/  F2FP.PACK_AB R10, R6, R14 ;  /* 0x0000000e060a723e */ /* 0x000fe400000000ff */
[----:B------:R-:W-:-:S03]  /*ae20*/  F2FP.PACK_AB R14, R36, R42 ;  /* 0x0000002a240e723e */ /* 0x000fc600000000ff */
[----:B------:R1:W-:Y:S04]  /*ae30*/  STS.128 [R45+0x100], R8 ;  /* 0x000100082d007388 */ /* 0x0003e80000000c00 */
[----:B------:R1:W-:Y:S02]  /*ae40*/  STS.128 [R41+0x100], R12 ;  /* 0x0001000c29007388 */ /* 0x0003e40000000c00 */
.L_x_393:
[----:B------:R-:W-:Y:S05]  /*ae50*/  BSYNC B0 ;  /* 0x0000000000007941 */ /* 0x000fea0003800000 */
.L_x_392:
[----:B------:R-:W-:Y:S01]  /*ae60*/  IADD3 R3, R51, 0x20, RZ ;  /* 0x0000002033037810 */ /* 0x000fe20007ffe0ff */
[----:B------:R-:W-:Y:S03]  /*ae70*/  BSSY B0, `(.L_x_394) ;  /* 0x000006c000007945 */ /* 0x000fe60003800000 */
[----:B------:R-:W-:-:S13]  /*ae80*/  ISETP.GE.OR P0, PT, R3, R69, P2 ;  /* 0x000000450300720c */ /* 0x000fda0001706670 */
[----:B------:R-:W-:Y:S05]  /*ae90*/  @P0 BRA `(.L_x_395) ;  /* 0x0000069000000947 */ /* 0x000fea0003800000 */
[----:B------:R-:W-:Y:S02]  /*aea0*/  MOV R7, c[0x0][0x27c] ;  /* 0x00009f0000077a02 */ /* 0x000fe40000000f00 */
[----:B------:R-:W-:Y:S02]  /*aeb0*/  SHF.R.S32.HI R0, RZ, 0x1f, R3 ;  /* 0x0000001fff007819 */ /* 0x000fe40000011403 */
[----:B------:R-:W-:Y:S02]  /*aec0*/  LEA.HI R7, R7, R50, RZ, 0x1d ;  /* 0x0000003207077211 */ /* 0x000fe400078fe8ff */
[----:B------:R-:W-:Y:S02]  /*aed0*/  SHF.L.U32 R6, R3, 0x6, RZ ;  /* 0x0000000603067819 */ /* 0x000fe400000006ff */
[----:B------:R-:W-:Y:S02]  /*aee0*/  LEA.HI R3, R0, R3, RZ, 0x3 ;  /* 0x0000000300037211 */ /* 0x000fe400078f18ff */
[----:B-1----:R-:W-:-:S02]  /*aef0*/  SHF.R.S32.HI R10, RZ, 0x1f, R7 ;  /* 0x0000001fff0a7819 */ /* 0x002fc40000011407 */
[----:B------:R-:W-:Y:S01]  /*af00*/  LOP3.LUT R0, R6, 0x1c0, RZ, 0xc0, !PT ;  /* 0x000001c006007812 */ /* 0x000fe200078ec0ff */
[----:B------:R-:W-:Y:S01]  /*af10*/  IMAD.SHL.U32 R6, R3, 0x40, RZ ;  /* 0x0000004003067824 */ /* 0x000fe200078e00ff */
[----:B------:R-:W-:Y:S02]  /*af20*/  SHF.L.U32 R8, R7, 0x3, RZ ;  /* 0x0000000307087819 */ /* 0x000fe400000006ff */
[----:B------:R-:W-:Y:S02]  /*af30*/  LEA.HI R7, R10, R7, RZ, 0x3 ;  /* 0x000000070a077211 */ /* 0x000fe400078f18ff */
[C---:B------:R-:W-:Y:S02]  /*af40*/  LOP3.LUT R9, R0.reuse, 0x38, R224, 0xf8, !PT ;  /* 0x0000003800097812 */ /* 0x040fe400078ef8e0 */
[----:B------:R-:W-:Y:S02]  /*af50*/  SHF.R.U32.HI R3, RZ, 0x3, R0 ;  /* 0x00000003ff037819 */ /* 0x000fe40000011600 */
[----:B------:R-:W-:Y:S01]  /*af60*/  LOP3.LUT R8, R0, 0x38, R8, 0xf8, !PT ;  /* 0x0000003800087812 */ /* 0x000fe200078ef808 */
[----:B------:R-:W-:Y:S01]  /*af70*/  IMAD.SHL.U32 R0, R7, 0x400, RZ ;  /* 0x0000040007007824 */ /* 0x000fe200078e00ff */
[----:B------:R-:W-:-:S02]  /*af80*/  LOP3.LUT R6, R6, 0xfffffe00, RZ, 0xc0, !PT ;  /* 0xfffffe0006067812 */ /* 0x000fc400078ec0ff */
[----:B------:R-:W-:Y:S02]  /*af90*/  SHF.R.U32.HI R16, RZ, 0x10, R33 ;  /* 0x00000010ff107819 */ /* 0x000fe40000011621 */
[----:B------:R-:W-:Y:S02]  /*afa0*/  LOP3.LUT R9, R6, R9, R3, 0xf6, !PT ;  /* 0x0000000906097212 */ /* 0x000fe400078ef603 */
[----:B------:R-:W-:Y:S01]  /*afb0*/  LOP3.LUT R3, R8, R3, RZ, 0x3c, !PT ;  /* 0x0000000308037212 */ /* 0x000fe200078e3cff */
[----:B------:R-:W-:Y:S01]  /*afc0*/  HADD2.F32 R42, -RZ, R16.H0_H0 ;  /* 0x20000010ff2a7230 */ /* 0x000fe20000004100 */
[----:B------:R-:W-:Y:S02]  /*afd0*/  LOP3.LUT R0, R0, 0x7fffe000, RZ, 0xc0, !PT ;  /* 0x7fffe00000007812 */ /* 0x000fe400078ec0ff */
[----:B------:R-:W-:Y:S02]  /*afe0*/  SHF.L.U32 R37, R9, 0x1, RZ ;  /* 0x0000000109257819 */ /* 0x000fe400000006ff */
[----:B------:R-:W-:Y:S01]  /*aff0*/  IADD3 R0, R3, R0, R6 ;  /* 0x0000000003007210 */ /* 0x000fe20007ffe006 */
[----:B------:R-:W-:Y:S01]  /*b000*/  HADD2.F32 R3, -RZ, R71.H0_H0 ;  /* 0x20000047ff037230 */ /* 0x000fe20000004100 */
[----:B------:R-:W-:Y:S01]  /*b010*/  SHF.R.U64 R40, R32, 0x10, R33 ;  /* 0x0000001020287819 */ /* 0x000fe20000001221 */
[----:B------:R-:W1:Y:S01]  /*b020*/  LDS.128 R8, [R37+0x100] ;  /* 0x0001000025087984 */ /* 0x000e620000000c00 */
[----:B------:R-:W-:-:S02]  /*b030*/  SHF.L.U32 R36, R0, 0x1, RZ ;  /* 0x0000000100247819 */ /* 0x000fc400000006ff */
[----:B------:R-:W-:Y:S02]  /*b040*/  SHF.R.U32.HI R0, RZ, 0x10, R29 ;  /* 0x00000010ff007819 */ /* 0x000fe4000001161d */
[--C-:B------:R-:W-:Y:S01]  /*b050*/  SHF.R.U64 R39, R34, 0x10, R35.reuse ;  /* 0x0000001022277819 */ /* 0x100fe20000001223 */
[----:B------:R-:W2:Y:S01]  /*b060*/  LDS.128 R12, [R36+0x100] ;  /* 0x00010000240c7984 */ /* 0x000ea20000000c00 */
[----:B------:R-:W-:Y:S01]  /*b070*/  SHF.R.U32.HI R26, RZ, 0x10, R35 ;  /* 0x00000010ff1a7819 */ /* 0x000fe20000011623 */
[----:B------:R-:W-:Y:S01]  /*b080*/  HADD2.F32 R27, -RZ, R0.H0_H0 ;  /* 0x20000000ff1b7230 */ /* 0x000fe20000004100 */
[--C-:B------:R-:W-:Y:S01]  /*b090*/  SHF.R.U64 R30, R30, 0x10, R31.reuse ;  /* 0x000000101e1e7819 */ /* 0x100fe2000000121f */
[----:B------:R-:W-:Y:S01]  /*b0a0*/  HADD2.F32 R0, -RZ, R72.H0_H0 ;  /* 0x20000048ff007230 */ /* 0x000fe20000004100 */
[----:B------:R-:W-:Y:S01]  /*b0b0*/  SHF.R.U32.HI R25, RZ, 0x10, R31 ;  /* 0x00000010ff197819 */ /* 0x000fe2000001161f */
[----:B------:R-:W-:Y:S01]  /*b0c0*/  HADD2.F32 R41, -RZ, R26.H0_H0 ;  /* 0x2000001aff297230 */ /* 0x000fe20000004100 */
[----:B------:R-:W-:Y:S01]  /*b0d0*/  SHF.R.U64 R38, R28, 0x10, R29 ;  /* 0x000000101c267819 */ /* 0x000fe2000000121d */
[----:B------:R-:W-:-:S02]  /*b0e0*/  HADD2.F32 R39, -RZ, R39.H0_H0 ;  /* 0x20000027ff277230 */ /* 0x000fc40000004100 */
[----:B------:R-:W-:Y:S02]  /*b0f0*/  HADD2.F32 R16, -RZ, R25.H0_H0 ;  /* 0x20000019ff107230 */ /* 0x000fe40000004100 */
[----:B-1----:R-:W-:Y:S02]  /*b100*/  HADD2.F32 R18, -RZ, R9.H0_H0 ;  /* 0x20000009ff127230 */ /* 0x002fe40000004100 */
[--C-:B------:R-:W-:Y:S02]  /*b110*/  HADD2.F32 R22, -RZ, R8.reuse.H0_H0 ;  /* 0x20000008ff167230 */ /* 0x100fe40000004100 */
[----:B------:R-:W-:Y:S02]  /*b120*/  HADD2.F32 R24, -RZ, R8.H1_H1 ;  /* 0x30000008ff187230 */ /* 0x000fe40000004100 */
[--C-:B--2---:R-:W-:Y:S02]  /*b130*/  HADD2.F32 R8, -RZ, R13.reuse.H0_H0 ;  /* 0x2000000dff087230 */ /* 0x104fe40000004100 */
[----:B------:R-:W-:-:S02]  /*b140*/  HADD2.F32 R7, -RZ, R13.H1_H1 ;  /* 0x3000000dff077230 */ /* 0x000fc40000004100 */
[----:B------:R-:W-:Y:S01]  /*b150*/  HADD2.F32 R17, -RZ, R9.H1_H1 ;  /* 0x30000009ff117230 */ /* 0x000fe20000004100 */
[-C--:B------:R-:W-:Y:S01]  /*b160*/  FMUL.FTZ R9, R18, R3.reuse ;  /* 0x0000000312097220 */ /* 0x080fe20000410000 */
[----:B------:R-:W-:Y:S01]  /*b170*/  HADD2.F32 R13, -RZ, R71.H1_H1 ;  /* 0x30000047ff0d7230 */ /* 0x000fe20000004100 */
[C---:B------:R-:W-:Y:S01]  /*b180*/  FMUL.FTZ R33, R8.reuse, R3 ;  /* 0x0000000308217220 */ /* 0x040fe20000410000 */
[----:B------:R-:W-:Y:S01]  /*b190*/  HADD2.F32 R20, -RZ, R11.H0_H0 ;  /* 0x2000000bff147230 */ /* 0x000fe20000004100 */
[----:B------:R-:W-:Y:S01]  /*b1a0*/  FMUL.FTZ R31, R7, R27 ;  /* 0x0000001b071f7220 */ /* 0x000fe20000410000 */
[----:B------:R-:W-:Y:S01]  /*b1b0*/  HADD2.F32 R6, -RZ, R15.H0_H0 ;  /* 0x2000000fff067230 */ /* 0x000fe20000004100 */
[----:B------:R-:W-:Y:S01]  /*b1c0*/  FFMA.FTZ R35, R8, R13, R9 ;  /* 0x0000000d08237223 */ /* 0x000fe20000010009 */
[----:B------:R-:W-:Y:S01]  /*b1d0*/  HADD2.F32 R9, -RZ, R72.H1_H1 ;  /* 0x30000048ff097230 */ /* 0x000fe20000004100 */
[----:B------:R-:W-:Y:S01]  /*b1e0*/  FMUL.FTZ R8, R17, R27 ;  /* 0x0000001b11087220 */ /* 0x000fe20000410000 */
[----:B------:R-:W-:Y:S01]  /*b1f0*/  HADD2.F32 R19, -RZ, R11.H1_H1 ;  /* 0x3000000bff137230 */ /* 0x000fe20000004100 */
[-C--:B------:R-:W-:Y:S01]  /*b200*/  FMUL.FTZ R3, R20, R0.reuse ;  /* 0x0000000014037220 */ /* 0x080fe20000410000 */
[--C-:B------:R-:W-:Y:S01]  /*b210*/  HADD2.F32 R21, -RZ, R10.reuse.H0_H0 ;  /* 0x2000000aff157230 */ /* 0x100fe20000004100 */
[C---:B------:R-:W-:Y:S01]  /*b220*/  FMUL.FTZ R27, R6.reuse, R0 ;  /* 0x00000000061b7220 */ /* 0x040fe20000410000 */
[--C-:B------:R-:W-:Y:S01]  /*b230*/  HADD2.F32 R0, -RZ, R73.reuse.H0_H0 ;  /* 0x20000049ff007230 */ /* 0x100fe20000004100 */
[----:B------:R-:W-:Y:S01]  /*b240*/  FFMA.FTZ R34, R7, R42, R8 ;  /* 0x0000002a07227223 */ /* 0x000fe20000010008 */
[----:B------:R-:W-:Y:S01]  /*b250*/  HADD2.F32 R23, -RZ, R10.H1_H1 ;  /* 0x3000000aff177230 */ /* 0x000fe20000004100 */
[----:B------:R-:W-:Y:S01]  /*b260*/  FFMA.FTZ R32, R6, R9, R3 ;  /* 0x0000000906207223 */ /* 0x000fe20000010003 */
[----:B------:R-:W-:Y:S01]  /*b270*/  HADD2.F32 R11, -RZ, R12.H0_H0 ;  /* 0x2000000cff0b7230 */ /* 0x000fe20000004100 */
[----:B------:R-:W-:Y:S01]  /*b280*/  FMUL.FTZ R7, R22, R0 ;  /* 0x0000000016077220 */ /* 0x000fe20000410000 */
[----:B------:R-:W-:Y:S01]  /*b290*/  HADD2.F32 R8, -RZ, R73.H1_H1 ;  /* 0x30000049ff087230 */ /* 0x000fe20000004100 */
[----:B------:R-:W-:Y:S01]  /*b2a0*/  FMUL.FTZ R6, R19, R16 ;  /* 0x0000001013067220 */ /* 0x000fe20000410000 */
[----:B------:R-:W-:-:S02]  /*b2b0*/  HADD2.F32 R10, -RZ, R15.H1_H1 ;  /* 0x3000000fff0a7230 */ /* 0x000fc40000004100 */
[----:B------:R-:W-:Y:S01]  /*b2c0*/  HADD2.F32 R15, -RZ, R12.H1_H1 ;  /* 0x3000000cff0f7230 */ /* 0x000fe20000004100 */
[C---:B------:R-:W-:Y:S01]  /*b2d0*/  FFMA.FTZ R28, R11.reuse, R8, R7 ;  /* 0x000000080b1c7223 */ /* 0x040fe20000010007 */
[----:B------:R-:W-:Y:S01]  /*b2e0*/  HADD2.F32 R3, -RZ, R74.H0_H0 ;  /* 0x2000004aff037230 */ /* 0x000fe20000004100 */
[C---:B------:R-:W-:Y:S01]  /*b2f0*/  FMUL.FTZ R25, R10.reuse, R16 ;  /* 0x000000100a197220 */ /* 0x040fe20000410000 */
[----:B------:R-:W-:Y:S01]  /*b300*/  HADD2.F32 R12, -RZ, R14.H0_H0 ;  /* 0x2000000eff0c7230 */ /* 0x000fe20000004100 */
[----:B------:R-:W-:Y:S01]  /*b310*/  FMUL.FTZ R16, R11, R0 ;  /* 0x000000000b107220 */ /* 0x000fe20000410000 */
[----:B------:R-:W-:Y:S01]  /*b320*/  HADD2.F32 R7, -RZ, R38.H0_H0 ;  /* 0x20000026ff077230 */ /* 0x000fe20000004100 */
[----:B------:R-:W-:Y:S01]  /*b330*/  FFMA.FTZ R29, R10, R41, R6 ;  /* 0x000000290a1d7223 */ /* 0x000fe20000010006 */
[----:B------:R-:W-:Y:S01]  /*b340*/  HADD2.F32 R0, -RZ, R74.H1_H1 ;  /* 0x3000004aff007230 */ /* 0x000fe20000004100 */
[-C--:B------:R-:W-:Y:S01]  /*b350*/  FMUL.FTZ R6, R21, R3.reuse ;  /* 0x0000000315067220 */ /* 0x080fe20000410000 */
[----:B------:R-:W-:Y:S01]  /*b360*/  HADD2.F32 R10, -RZ, R30.H0_H0 ;  /* 0x2000001eff0a7230 */ /* 0x000fe20000004100 */
[----:B------:R-:W-:Y:S01]  /*b370*/  FMUL.FTZ R11, R12, R3 ;  /* 0x000000030c0b7220 */ /* 0x000fe20000410000 */
[----:B------:R-:W-:Y:S01]  /*b380*/  HADD2.F32 R38, -RZ, R40.H0_H0 ;  /* 0x20000028ff267230 */ /* 0x000fe20000004100 */
[----:B------:R-:W-:Y:S01]  /*b390*/  FMUL.FTZ R3, R24, R7 ;  /* 0x0000000718037220 */ /* 0x000fe20000410000 */
[----:B------:R-:W-:Y:S01]  /*b3a0*/  HADD2.F32 R14, -RZ, R14.H1_H1 ;  /* 0x3000000eff0e7230 */ /* 0x000fe20000004100 */
[----:B------:R-:W-:-:S02]  /*b3b0*/  FFMA.FTZ R30, R12, R0, R6 ;  /* 0x000000000c1e7223 */ /* 0x000fc40000010006 */
[----:B------:R-:W-:Y:S02]  /*b3c0*/  FMUL.FTZ R6, R23, R10 ;  /* 0x0000000a17067220 */ /* 0x000fe40000410000 */
[C---:B------:R-:W-:Y:S02]  /*b3d0*/  FMUL.FTZ R7, R15.reuse, R7 ;  /* 0x000000070f077220 */ /* 0x040fe40000410000 */
[----:B------:R-:W-:Y:S02]  /*b3e0*/  FFMA.FTZ R15, R15, R38, R3 ;  /* 0x000000260f0f7223 */ /* 0x000fe40000010003 */
[C---:B------:R-:W-:Y:S02]  /*b3f0*/  FMUL.FTZ R3, R14.reuse, R10 ;  /* 0x0000000a0e037220 */ /* 0x040fe40000410000 */
[----:B------:R-:W-:Y:S02]  /*b400*/  FFMA.FTZ R26, R14, R39, R6 ;  /* 0x000000270e1a7223 */ /* 0x000fe40000010006 */
[----:B------:R-:W-:-:S02]  /*b410*/  FFMA.FTZ R12, R18, R13, -R33 ;  /* 0x0000000d120c7223 */ /* 0x000fc40000010821 */
        /* <DEDUP_REMOVED lines=12> */
[----:B------:R-:W-:-:S02]  /*b4e0*/  F2FP.PACK_AB R10, R26, R30 ;  /* 0x0000001e1a0a723e */ /* 0x000fc400000000ff */
[----:B------:R-:W-:Y:S02]  /*b4f0*/  F2FP.PACK_AB R12, R0, R16 ;  /* 0x00000010000c723e */ /* 0x000fe400000000ff */
[----:B------:R-:W-:-:S05]  /*b500*/  F2FP.PACK_AB R14, R3, R14 ;  /* 0x0000000e030e723e */ /* 0x000fca00000000ff */
[----:B------:R1:W-:Y:S04]  /*b510*/  STS.128 [R37+0x100], R12 ;  /* 0x0001000c25007388 */ /* 0x0003e80000000c00 */
[----:B------:R1:W-:Y:S02]  /*b520*/  STS.128 [R36+0x100], R8 ;  /* 0x0001000824007388 */ /* 0x0003e40000000c00 */
.L_x_395:
[----:B------:R-:W-:Y:S05]  /*b530*/  BSYNC B0 ;  /* 0x0000000000007941 */ /* 0x000fea0003800000 */
.L_x_394:
        /* <DEDUP_REMOVED lines=27> */
[----:B------:R-:W-:Y:S01]  /*b6f0*/  SHF.R.U32.HI R25, RZ, 0x10, R59 ;  /* 0x00000010ff197819 */ /* 0x000fe2000001163b */
[----:B------:R-:W1:Y:S01]  /*b700*/  LDS.128 R8, [R35+0x100] ;  /* 0x0001000023087984 */ /* 0x000e620000000c00 */
[----:B------:R-:W-:-:S02]  /*b710*/  SHF.L.U32 R32, R0, 0x1, RZ ;  /* 0x0000000100207819 */ /* 0x000fc400000006ff */
[----:B------:R-:W-:Y:S01]  /*b720*/  SHF.R.U32.HI R0, RZ, 0x10, R57 ;  /* 0x00000010ff007819 */ /* 0x000fe20000011639 */
[----:B------:R-:W-:Y:S01]  /*b730*/  HADD2.F32 R16, -RZ, R25.H0_H0 ;  /* 0x20000019ff107230 */ /* 0x000fe20000004100 */
[----:B------:R-:W-:Y:S01]  /*b740*/  SHF.R.U32.HI R26, RZ, 0x10, R55 ;  /* 0x00000010ff1a7819 */ /* 0x000fe20000011637 */
[----:B------:R-:W2:Y:S01]  /*b750*/  LDS.128 R12, [R32+0x100] ;  /* 0x00010000200c7984 */ /* 0x000ea20000000c00 */
[----:B------:R-:W-:Y:S01]  /*b760*/  SHF.R.U64 R30, R56, 0x10, R57 ;  /* 0x00000010381e7819 */ /* 0x000fe20000001239 */
[----:B------:R-:W-:Y:S01]  /*b770*/  HADD2.F32 R27, -RZ, R0.H0_H0 ;  /* 0x20000000ff1b7230 */ /* 0x000fe20000004100 */
[----:B------:R-:W-:Y:S01]  /*b780*/  SHF.R.U64 R36, R58, 0x10, R59 ;  /* 0x000000103a247819 */ /* 0x000fe2000000123b */
[----:B------:R-:W-:Y:S01]  /*b790*/  HADD2.F32 R0, -RZ, R78.H0_H0 ;  /* 0x2000004eff007230 */ /* 0x000fe20000004100 */
[----:B------:R-:W-:Y:S01]  /*b7a0*/  SHF.R.U64 R38, R52, 0x10, R53 ;  /* 0x0000001034267819 */ /* 0x000fe20000001235 */
[----:B------:R-:W-:Y:S01]  /*b7b0*/  HADD2.F32 R41, -RZ, R26.H0_H0 ;  /* 0x2000001aff297230 */ /* 0x000fe20000004100 */
[----:B------:R-:W-:-:S03]  /*b7c0*/  SHF.R.U64 R39, R54, 0x10, R55 ;  /* 0x0000001036277819 */ /* 0x000fc60000001237 */
[----:B------:R-:W-:Y:S02]  /*b7d0*/  HADD2.F32 R38, -RZ, R38.H0_H0 ;  /* 0x20000026ff267230 */ /* 0x000fe40000004100 */
[----:B------:R-:W-:Y:S02]  /*b7e0*/  HADD2.F32 R39, -RZ, R39.H0_H0 ;  /* 0x20000027ff277230 */ /* 0x000fe40000004100 */
[----:B-1----:R-:W-:Y:S02]  /*b7f0*/  HADD2.F32 R18, -RZ, R9.H0_H0 ;  /* 0x20000009ff127230 */ /* 0x002fe40000004100 */
[--C-:B------:R-:W-:Y:S02]  /*b800*/  HADD2.F32 R22, -RZ, R8.reuse.H0_H0 ;  /* 0x20000008ff167230 */ /* 0x100fe40000004100 */
[----:B------:R-:W-:Y:S02]  /*b810*/  HADD2.F32 R24, -RZ, R8.H1_H1 ;  /* 0x30000008ff187230 */ /* 0x000fe40000004100 */
[----:B--2---:R-:W-:-:S02]  /*b820*/  HADD2.F32 R8, -RZ, R13.H0_H0 ;  /* 0x2000000dff087230 */ /* 0x004fc40000004100 */
[----:B------:R-:W-:Y:S02]  /*b830*/  HADD2.F32 R7, -RZ, R13.H1_H1 ;  /* 0x3000000dff077230 */ /* 0x000fe40000004100 */
        /* <DEDUP_REMOVED lines=35> */
[----:B------:R-:W-:Y:S01]  /*ba70*/  HADD2.F32 R14, -RZ, R14.H1_H1 ;  /* 0x3000000eff0e7230 */ /* 0x000fe20000004100 */
[----:B------:R-:W-:-:S02]  /*ba80*/  FMUL.FTZ R3, R24, R7 ;  /* 0x0000000718037220 */ /* 0x000fc40000410000 */
[----:B------:R-:W-:Y:S02]  /*ba90*/  FFMA.FTZ R30, R12, R0, R6 ;  /* 0x000000000c1e7223 */ /* 0x000fe40000010006 */
[----:B------:R-:W-:Y:S02]  /*baa0*/  FMUL.FTZ R6, R23, R10 ;  /* 0x0000000a17067220 */ /* 0x000fe40000410000 */
[C---:B------:R-:W-:Y:S02]  /*bab0*/  FMUL.FTZ R7, R15.reuse, R7 ;  /* 0x000000070f077220 */ /* 0x040fe40000410000 */
[----:B------:R-:W-:Y:S02]  /*bac0*/  FFMA.FTZ R15, R15, R38, R3 ;  /* 0x000000260f0f7223 */ /* 0x000fe40000010003 */
[C---:B------:R-:W-:Y:S02]  /*bad0*/  FMUL.FTZ R3, R14.reuse, R10 ;  /* 0x0000000a0e037220 */ /* 0x040fe40000410000 */
[----:B------:R-:W-:-:S02]  /*bae0*/  FFMA.FTZ R26, R14, R39, R6 ;  /* 0x000000270e1a7223 */ /* 0x000fc40000010006 */
        /* <DEDUP_REMOVED lines=18> */
.L_x_397:
[----:B------:R-:W-:Y:S05]  /*bc10*/  BSYNC B0 ;  /* 0x0000000000007941 */ /* 0x000fea0003800000 */
.L_x_396:
[----:B------:R-:W-:-:S04]  /*bc20*/  IADD3 R3, R51, 0x60, RZ ;  /* 0x0000006033037810 */ /* 0x000fc80007ffe0ff */
        /* <DEDUP_REMOVED lines=35> */
[----:B------:R-:W-:Y:S01]  /*be60*/  HADD2.F32 R0, -RZ, R81.H1_H1 ;  /* 0x30000051ff007230 */ /* 0x000fe20000004100 */
[----:B------:R-:W-:Y:S01]  /*be70*/  SHF.R.U64 R32, R62, 0x10, R63 ;  /* 0x000000103e207819 */ /* 0x000fe2000000123f */
[----:B------:R-:W-:Y:S01]  /*be80*/  HADD2.F32 R42, -RZ, R18.H0_H0 ;  /* 0x20000012ff2a7230 */ /* 0x000fe20000004100 */
[----:B------:R-:W-:Y:S01]  /*be90*/  SHF.R.U64 R40, R66, 0x10, R67 ;  /* 0x0000001042287819 */ /* 0x000fe20000001243 */
[----:B------:R-:W-:-:S04]  /*bea0*/  HADD2.F32 R39, -RZ, R39.H0_H0 ;  /* 0x20000027ff277230 */ /* 0x000fc80000004100 */
[----:B------:R-:W-:Y:S02]  /*beb0*/  HADD2.F32 R40, -RZ, R40.H0_H0 ;  /* 0x20000028ff287230 */ /* 0x000fe40000004100 */
[----:B-1----:R-:W-:Y:S02]  /*bec0*/  HADD2.F32 R20, -RZ, R9.H0_H0 ;  /* 0x20000009ff147230 */ /* 0x002fe40000004100 */
[--C-:B------:R-:W-:Y:S02]  /*bed0*/  HADD2.F32 R24, -RZ, R8.reuse.H0_H0 ;  /* 0x20000008ff187230 */ /* 0x100fe40000004100 */
[----:B------:R-:W-:Y:S02]  /*bee0*/  HADD2.F32 R26, -RZ, R8.H1_H1 ;  /* 0x30000008ff1a7230 */ /* 0x000fe40000004100 */
[--C-:B------:R-:W-:Y:S02]  /*bef0*/  HADD2.F32 R23, -RZ, R10.reuse.H0_H0 ;  /* 0x2000000aff177230 */ /* 0x100fe40000004100 */
[----:B------:R-:W-:-:S02]  /*bf00*/  HADD2.F32 R25, -RZ, R10.H1_H1 ;  /* 0x3000000aff197230 */ /* 0x000fc40000004100 */
[--C-:B--2---:R-:W-:Y:S02]  /*bf10*/  HADD2.F32 R8, -RZ, R13.reuse.H0_H0 ;  /* 0x2000000dff087230 */ /* 0x104fe40000004100 */
[----:B------:R-:W-:Y:S02]  /*bf20*/  HADD2.F32 R7, -RZ, R13.H1_H1 ;  /* 0x3000000dff077230 */ /* 0x000fe40000004100 */
[--C-:B------:R-:W-:Y:S01]  /*bf30*/  HADD2.F32 R10, -RZ, R12.reuse.H0_H0 ;  /* 0x2000000cff0a7230 */ /* 0x100fe20000004100 */
[-C--:B------:R-:W-:Y:S01]  /*bf40*/  FMUL.FTZ R36, R8, R3.reuse ;  /* 0x0000000308247220 */ /* 0x080fe20000410000 */
[----:B------:R-:W-:Y:S02]  /*bf50*/  HADD2.F32 R13, -RZ, R12.H1_H1 ;  /* 0x3000000cff0d7230 */ /* 0x000fe40000004100 */
[----:B------:R-:W-:Y:S01]  /*bf60*/  HADD2.F32 R19, -RZ, R9.H1_H1 ;  /* 0x30000009ff137230 */ /* 0x000fe20000004100 */
[----:B------:R-:W-:Y:S01]  /*bf70*/  FMUL.FTZ R9, R20, R3 ;  /* 0x0000000314097220 */ /* 0x000fe20000410000 */
[----:B------:R-:W-:-:S02]  /*bf80*/  HADD2.F32 R12, -RZ, R82.H0_H0 ;  /* 0x20000052ff0c7230 */ /* 0x000fc40000004100 */
[----:B------:R-:W-:Y:S02]  /*bf90*/  HADD2.F32 R22, -RZ, R11.H0_H0 ;  /* 0x2000000bff167230 */ /* 0x000fe40000004100 */
[----:B------:R-:W-:Y:S01]  /*bfa0*/  HADD2.F32 R6, -RZ, R15.H0_H0 ;  /* 0x2000000fff067230 */ /* 0x000fe20000004100 */
[----:B------:R-:W-:Y:S01]  /*bfb0*/  FFMA.FTZ R41, R8, R12, R9 ;  /* 0x0000000c08297223 */ /* 0x000fe20000010009 */
[----:B------:R-:W-:Y:S01]  /*bfc0*/  HADD2.F32 R9, -RZ, R83.H0_H0 ;  /* 0x20000053ff097230 */ /* 0x000fe20000004100 */
[----:B------:R-:W-:Y:S01]  /*bfd0*/  FMUL.FTZ R8, R19, R33 ;  /* 0x0000002113087220 */ /* 0x000fe20000410000 */
[----:B------:R-:W-:Y:S01]  /*bfe0*/  HADD2.F32 R21, -RZ, R11.H1_H1 ;  /* 0x3000000bff157230 */ /* 0x000fe20000004100 */
[-C--:B------:R-:W-:Y:S01]  /*bff0*/  FMUL.FTZ R3, R22, R0.reuse ;  /* 0x0000000016037220 */ /* 0x080fe20000410000 */
[----:B------:R-:W-:Y:S01]  /*c000*/  HADD2.F32 R15, -RZ, R15.H1_H1 ;  /* 0x3000000fff0f7230 */ /* 0x000fe20000004100 */
[----:B------:R-:W-:Y:S01]  /*c010*/  FMUL.FTZ R29, R6, R0 ;  /* 0x00000000061d7220 */ /* 0x000fe20000410000 */
[----:B------:R-:W-:Y:S01]  /*c020*/  HADD2.F32 R0, -RZ, R82.H1_H1 ;  /* 0x30000052ff007230 */ /* 0x000fe20000004100 */
[C---:B------:R-:W-:Y:S01]  /*c030*/  FFMA.FTZ R38, R7.reuse, R43, R8 ;  /* 0x0000002b07267223 */ /* 0x040fe20000010008 */
[----:B------:R-:W-:Y:S01]  /*c040*/  HADD2.F32 R8, -RZ, R83.H1_H1 ;  /* 0x30000053ff087230 */ /* 0x000fe20000004100 */
[----:B------:R-:W-:Y:S01]  /*c050*/  FMUL.FTZ R33, R7, R33 ;  /* 0x0000002107217220 */ /* 0x000fe20000410000 */
[--C-:B------:R-:W-:Y:S01]  /*c060*/  HADD2.F32 R11, -RZ, R14.reuse.H0_H0 ;  /* 0x2000000eff0b7230 */ /* 0x100fe20000004100 */
[----:B------:R-:W-:Y:S01]  /*c070*/  FMUL.FTZ R7, R24, R0 ;  /* 0x0000000018077220 */ /* 0x000fe20000410000 */
[----:B------:R-:W-:Y:S01]  /*c080*/  HADD2.F32 R14, -RZ, R14.H1_H1 ;  /* 0x3000000eff0e7230 */ /* 0x000fe20000004100 */
[----:B------:R-:W-:Y:S01]  /*c090*/  FFMA.FTZ R35, R6, R9, R3 ;  /* 0x0000000906237223 */ /* 0x000fe20000010003 */
[----:B------:R-:W-:Y:S01]  /*c0a0*/  HADD2.F32 R3, -RZ, R84.H0_H0 ;  /* 0x20000054ff037230 */ /* 0x000fe20000004100 */
[----:B------:R-:W-:-:S02]  /*c0b0*/  FMUL.FTZ R6, R21, R17 ;  /* 0x0000001115067220 */ /* 0x000fc40000410000 */
[C---:B------:R-:W-:Y:S01]  /*c0c0*/  FFMA.FTZ R30, R10.reuse, R8, R7 ;  /* 0x000000080a1e7223 */ /* 0x040fe20000010007 */
[----:B------:R-:W-:Y:S01]  /*c0d0*/  HADD2.F32 R7, -RZ, R28.H0_H0 ;  /* 0x2000001cff077230 */ /* 0x000fe20000004100 */
[----:B------:R-:W-:Y:S01]  /*c0e0*/  FMUL.FTZ R18, R10, R0 ;  /* 0x000000000a127220 */ /* 0x000fe20000410000 */
[----:B------:R-:W-:Y:S01]  /*c0f0*/  HADD2.F32 R0, -RZ, R84.H1_H1 ;  /* 0x30000054ff007230 */ /* 0x000fe20000004100 */
[----:B------:R-:W-:Y:S01]  /*c100*/  FFMA.FTZ R31, R15, R42, R6 ;  /* 0x0000002a0f1f7223 */ /* 0x000fe20000010006 */
[----:B------:R-:W-:Y:S01]  /*c110*/  HADD2.F32 R10, -RZ, R32.H0_H0 ;  /* 0x20000020ff0a7230 */ /* 0x000fe20000004100 */
[-C--:B------:R-:W-:Y:S02]  /*c120*/  FMUL.FTZ R6, R23, R3.reuse ;  /* 0x0000000317067220 */ /* 0x080fe40000410000 */
[----:B------:R-:W-:Y:S02]  /*c130*/  FMUL.FTZ R16, R11, R3 ;  /* 0x000000030b107220 */ /* 0x000fe40000410000 */
[----:B------:R-:W-:-:S02]  /*c140*/  FMUL.FTZ R3, R26, R7 ;  /* 0x000000071a037220 */ /* 0x000fc40000410000 */
[----:B------:R-:W-:Y:S02]  /*c150*/  FMUL.FTZ R27, R15, R17 ;  /* 0x000000110f1b7220 */ /* 0x000fe40000410000 */
[----:B------:R-:W-:Y:S01]  /*c160*/  FFMA.FTZ R32, R11, R0, R6 ;  /* 0x000000000b207223 */ /* 0x000fe20000010006 */
[----:B------:R-:W-:Y:S01]  /*c170*/  F2FP.PACK_AB R11, R31, R35 ;  /* 0x000000231f0b723e */ /* 0x000fe200000000ff */
[-C--:B------:R-:W-:Y:S02]  /*c180*/  FMUL.FTZ R6, R25, R10.reuse ;  /* 0x0000000a19067220 */ /* 0x080fe40000410000 */
[C---:B------:R-:W-:Y:S02]  /*c190*/  FFMA.FTZ R17, R13.reuse, R39, R3 ;  /* 0x000000270d117223 */ /* 0x040fe40000010003 */
[----:B------:R-:W-:Y:S02]  /*c1a0*/  FMUL.FTZ R7, R13, R7 ;  /* 0x000000070d077220 */ /* 0x000fe40000410000 */
[----:B------:R-:W-:-:S02]  /*c1b0*/  FMUL.FTZ R3, R14, R10 ;  /* 0x0000000a0e037220 */ /* 0x000fc40000410000 */
[----:B------:R-:W-:Y:S02]  /*c1c0*/  FFMA.FTZ R28, R14, R40, R6 ;  /* 0x000000280e1c7223 */ /* 0x000fe40000010006 */
        /* <DEDUP_REMOVED lines=10> */
[----:B------:R-:W-:-:S02]  /*c270*/  FFMA.FTZ R7, R26, R39, -R7 ;  /* 0x000000271a077223 */ /* 0x000fc40000010807 */
[----:B------:R-:W-:-:S03]  /*c280*/  FFMA.FTZ R3, R25, R40, -R3 ;  /* 0x0000002819037223 */ /* 0x000fc60000010803 */
[----:B------:R-:W-:Y:S02]  /*c290*/  F2FP.PACK_AB R12, R7, R10 ;  /* 0x0000000a070c723e */ /* 0x000fe400000000ff */
[----:B------:R-:W-:Y:S02]  /*c2a0*/  F2FP.PACK_AB R14, R3, R14 ;  /* 0x0000000e030e723e */ /* 0x000fe400000000ff */
[----:B------:R-:W-:-:S03]  /*c2b0*/  F2FP.PACK_AB R10, R28, R32 ;  /* 0x000000201c0a723e */ /* 0x000fc600000000ff */
[----:B------:R1:W-:Y:S04]  /*c2c0*/  STS.128 [R37+0x100], R12 ;  /* 0x0001000c25007388 */ /* 0x0003e80000000c00 */
[----:B------:R1:W-:Y:S02]  /*c2d0*/  STS.128 [R34+0x100], R8 ;  /* 0x0001000822007388 */ /* 0x0003e40000000c00 */
.L_x_385:
[----:B------:R-:W-:Y:S05]  /*c2e0*/  BSYNC B2 ;  /* 0x0000000000027941 */ /* 0x000fea0003800000 */
.L_x_363:
[----:B------:R-:W-:Y:S01]  /*c2f0*/  IMAD R0, R87, c[0x0][0x208], RZ ;  /* 0x0000820057007a24 */ /* 0x000fe200078e02ff */
[----:B------:R-:W-:Y:S01]  /*c300*/  LEA.HI R79, R168, R167, RZ, 0x5 ;  /* 0x000000a7a84f7211 */ /* 0x000fe200078f28ff */
[----:B------:R-:W-:Y:S01]  /*c310*/  IMAD.WIDE.U32 R6, R220, c[0x0][0x208], RZ ;  /* 0x00008200dc067a25 */ /* 0x000fe200078e00ff */
[----:B------:R-:W-:Y:S01]  /*c320*/  BAR.SYNC.DEFER_BLOCKING 0x0 ;  /* 0x0000000000007b1d */ /* 0x000fe20000010000 */
[----:B------:R-:W-:Y:S02]  /*c330*/  ISETP.GE.AND P1, PT, R224, c[0x0][0x1d4], PT ;  /* 0x00007500e0007a0c */ /* 0x000fe40003f26270 */
[----:B------:R-:W-:Y:S01]  /*c340*/  IMAD R0, R220, c[0x0][0x20c], R0 ;  /* 0x00008300dc007a24 */ /* 0x000fe200078e0200 */
[----:B------:R-:W-:Y:S01]  /*c350*/  SHF.R.S32.HI R78, RZ, 0x5, R79 ;  /* 0x00000005ff4e7819 */ /* 0x000fe2000001144f */
[----:B------:R-:W-:Y:S01]  /*c360*/  IMAD R3, R86, c[0x0][0x218], RZ ;  /* 0x0000860056037a24 */ /* 0x000fe200078e02ff */
[----:B------:R-:W-:Y:S01]  /*c370*/  SHF.R.S32.HI R189, RZ, 0x1f, R224 ;  /* 0x0000001fffbd7819 */ /* 0x000fe200000114e0 */
[----:B------:R-:W-:-:S02]  /*c380*/  IMAD.IADD R7, R7, 0x1, R0 ;  /* 0x0000000107077824 */ /* 0x000fc400078e0200 */
[C---:B------:R-:W-:Y:S02]  /*c390*/  IMAD R3, R217.reuse, c[0x0][0x21c], R3 ;  /* 0x00008700d9037a24 */ /* 0x040fe400078e0203 */
[----:B------:R-:W-:-:S04]  /*c3a0*/  IMAD.WIDE.U32 R6, R217, c[0x0][0x218], R6 ;  /* 0x00008600d9067a25 */ /* 0x000fc800078e0006 */
[----:B------:R-:W-:Y:S01]  /*c3b0*/  IMAD.SHL.U32 R0, R50, 0x40, RZ ;  /* 0x0000004032007824 */ /* 0x000fe200078e00ff */
[----:B------:R-:W-:Y:S01]  /*c3c0*/  IADD3 R6, P0, R90, R6, RZ ;  /* 0x000000065a067210 */ /* 0x000fe20007f1e0ff */
[----:B-1----:R-:W-:Y:S02]  /*c3d0*/  IMAD.SHL.U32 R8, R51, 0x8, RZ ;  /* 0x0000000833087824 */ /* 0x002fe400078e00ff */
[----:B------:R-:W-:Y:S01]  /*c3e0*/  IMAD R176, R78, 0x400, R4 ;  /* 0x000004004eb07824 */ /* 0x000fe200078e0204 */
[----:B------:R-:W-:Y:S01]  /*c3f0*/  IADD3.X R7, R88, R7, R3, P0, !PT ;  /* 0x0000000758077210 */ /* 0x000fe200007fe403 */
[----:B------:R-:W-:Y:S01]  /*c400*/  IMAD.WIDE R14, R224, 0x2, RZ ;  /* 0x00000002e00e7825 */ /* 0x000fe200078e02ff */
[----:B------:R-:W-:Y:S02]  /*c410*/  LEA R3, P0, R6, c[0x0][0x1f8], 0x1 ;  /* 0x00007e0006037a11 */ /* 0x000fe400078008ff */
[----:B------:R-:W-:Y:S01]  /*c420*/  LOP3.LUT R0, R0, 0x1c0, RZ, 0xc0, !PT ;  /* 0x000001c000007812 */ /* 0x000fe200078ec0ff */
[----:B------:R-:W-:Y:S01]  /*c430*/  IMAD.SHL.U32 R219, R219, 0x2, RZ ;  /* 0x00000002dbdb7824 */ /* 0x000fe200078e00ff */
[----:B------:R-:W-:Y:S01]  /*c440*/  LEA.HI.X R6, R6, c[0x0][0x1fc], R7, 0x1, P0 ;  /* 0x00007f0006067a11 */ /* 0x000fe200000f0c07 */
[----:B------:R-:W1:Y:S01]  /*c450*/  SHFL.IDX PT, R12, R3, RZ, 0x181f ;  /* 0x00181fff030c7589 */ /* 0x000e6200000e0000 */
[----:B------:R-:W-:-:S02]  /*c460*/  LOP3.LUT R8, R0, 0x8, R8, 0xf8, !PT ;  /* 0x0000000800087812 */ /* 0x000fc400078ef808 */
[----:B------:R-:W-:Y:S01]  /*c470*/  SHF.R.U32.HI R0, RZ, 0x3, R0 ;  /* 0x00000003ff007819 */ /* 0x000fe20000011600 */
[----:B------:R-:W2:Y:S01]  /*c480*/  SHFL.IDX PT, R11, R6, RZ, 0x181f ;  /* 0x00181fff060b7589 */ /* 0x000ea200000e0000 */
[C---:B------:R-:W-:Y:S01]  /*c490*/  LEA R184, R176.reuse, 0x100, 0x1 ;  /* 0x00000100b0b87811 */ /* 0x040fe200078e08ff */
[----:B------:R-:W-:Y:S01]  /*c4a0*/  IMAD.SHL.U32 R176, R176, 0x2, RZ ;  /* 0x00000002b0b07824 */ /* 0x000fe200078e00ff */
[----:B------:R-:W-:Y:S01]  /*c4b0*/  LOP3.LUT R0, R8, R0, RZ, 0x3c, !PT ;  /* 0x0000000008007212 */ /* 0x000fe200078e3cff */
[----:B------:R-:W4:Y:S01]  /*c4c0*/  SHFL.IDX PT, R10, R3, 0x1, 0x181f ;  /* 0x00381f00030a7f89 */ /* 0x000f2200000e0000 */
[----:B------:R-:W-:Y:S01]  /*c4d0*/  LOP3.LUT P0, RZ, R50, 0x2, RZ, 0xc0, !PT ;  /* 0x0000000232ff7812 */ /* 0x000fe2000780c0ff */
[----:B------:R-:W-:Y:S01]  /*c4e0*/  IMAD R180, R5, 0x2, R184 ;  /* 0x0000000205b47824 */ /* 0x000fe200078e02b8 */
[----:B------:R-:W-:Y:S01]  /*c4f0*/  IADD3 R231, R219, 0x100, RZ ;  /* 0x00000100dbe77810 */ /* 0x000fe20007ffe0ff */
[----:B------:R-:W-:Y:S01]  /*c500*/  IMAD R0, R85, 0x200, R0 ;  /* 0x0000020055007824 */ /* 0x000fe200078e0200 */
[----:B---3--:R-:W3:Y:S01]  /*c510*/  SHFL.IDX PT, R9, R6, 0x1, 0x181f ;  /* 0x00381f0006097f89 */ /* 0x008ee200000e0000 */
[----:B------:R-:W-:-:S02]  /*c520*/  IMAD R184, R2, 0x2, R184 ;  /* 0x0000000202b87824 */ /* 0x000fc400078e02b8 */
[----:B------:R-:W-:Y:S01]  /*c530*/  IMAD.SHL.U32 R196, R0, 0x2, RZ ;  /* 0x0000000200c47824 */ /* 0x000fe200078e00ff */
[----:B------:R1:W2:Y:S01]  /*c540*/  SHFL.IDX PT, R8, R3, 0x2, 0x181f ;  /* 0x00581f0003087f89 */ /* 0x0002a200000e0000 */
[----:B------:R-:W-:-:S03]  /*c550*/  IMAD R192, R2, 0x2, R180 ;  /* 0x0000000202c07824 */ /* 0x000fc600078e02b4 */
[----:B------:R2:W2:Y:S01]  /*c560*/  SHFL.IDX PT, R0, R6, 0x2, 0x181f ;  /* 0x00581f0006007f89 */ /* 0x0004a200000e0000 */
[----:B------:R-:W-:-:S03]  /*c570*/  IADD3 R203, R196, 0x8120, RZ ;  /* 0x00008120c4cb7810 */ /* 0x000fc60007ffe0ff */
[----:B------:R-:W-:Y:S04]  /*c580*/  LDSM.16.M88.4 R124, [R176+0x100] ;  /* 0x00010000b07c783b */ /* 0x000fe80000000200 */
[----:B------:R-:W-:Y:S04]  /*c590*/  LDSM.16.M88.4 R128, [R180] ;  /* 0x00000000b480783b */ /* 0x000fe80000000200 */
[----:B------:R-:W-:Y:S04]  /*c5a0*/  LDSM.16.M88.4 R152, [R184] ;  /* 0x00000000b898783b */ /* 0x000fe80000000200 */
[----:B------:R-:W-:Y:S01]  /*c5b0*/  LDSM.16.M88.4 R172, [R192] ;  /* 0x00000000c0ac783b */ /* 0x000fe20000000200 */
[----:B-1----:R-:W-:-:S03]  /*c5c0*/  IADD3 R3, R196, 0x8100, RZ ;  /* 0x00008100c4037810 */ /* 0x002fc60007ffe0ff */
[----:B------:R-:W-:Y:S01]  /*c5d0*/  LDSM.16.M88.4 R176, [R176+0x4100] ;  /* 0x00410000b0b0783b */ /* 0x000fe20000000200 */
[----:B------:R-:W-:-:S03]  /*c5e0*/  @P0 IADD3 R203, R3, -0x20, RZ ;  /* 0xffffffe003cb0810 */ /* 0x000fc60007ffe0ff */
[----:B------:R-:W-:Y:S01]  /*c5f0*/  LDSM.16.M88.4 R180, [R180+0x4000] ;  /* 0x00400000b4b4783b */ /* 0x000fe20000000200 */
[----:B--2---:R-:W-:Y:S02]  /*c600*/  SHF.R.S32.HI R6, RZ, 0x1f, R188 ;  /* 0x0000001fff067819 */ /* 0x004fe400000114bc */
[----:B------:R-:W-:Y:S01]  /*c610*/  IADD3 R18, P0, R12, R14, RZ ;  /* 0x0000000e0c127210 */ /* 0x000fe20007f1e0ff */
[----:B------:R-:W-:Y:S01]  /*c620*/  LDSM.16.M88.4 R184, [R184+0x4000] ;  /* 0x00400000b8b8783b */ /* 0x000fe20000000200 */
[----:B------:R-:W-:Y:S02]  /*c630*/  LEA.HI R3, R6, R188, RZ, 0x3 ;  /* 0x000000bc06037211 */ /* 0x000fe400078f18ff */
[----:B------:R-:W-:Y:S01]  /*c640*/  IADD3 R214, R203, 0x800, RZ ;  /* 0x00000800cbd67810 */ /* 0x000fe20007ffe0ff */
[----:B------:R-:W-:Y:S01]  /*c650*/  LDSM.16.M88.4 R192, [R192+0x4000] ;  /* 0x00400000c0c0783b */ /* 0x000fe20000000200 */
[----:B------:R-:W-:Y:S01]  /*c660*/  IMAD.X R19, R11, 0x1, R15, P0 ;  /* 0x000000010b137824 */ /* 0x000fe200000e060f */
[----:B----4-:R-:W-:-:S02]  /*c670*/  IADD3 R16, P0, R14, R10, RZ ;  /* 0x0000000a0e107210 */ /* 0x010fc40007f1e0ff */
[----:B------:R-:W-:Y:S01]  /*c680*/  BAR.SYNC.DEFER_BLOCKING 0x0 ;  /* 0x0000000000007b1d */ /* 0x000fe20000010000 */
[----:B------:R-:W-:Y:S02]  /*c690*/  LOP3.LUT R230, R3, 0xfffffff8, RZ, 0xc0, !PT ;  /* 0xfffffff803e67812 */ /* 0x000fe400078ec0ff */
[----:B---3--:R-:W-:Y:S01]  /*c6a0*/  IMAD.X R17, R15, 0x1, R9, P0 ;  /* 0x000000010f117824 */ /* 0x008fe200000e0609 */
[----:B------:R-:W-:Y:S02]  /*c6b0*/  IADD3 R14, P0, R14, R8, RZ ;  /* 0x000000080e0e7210 */ /* 0x000fe40007f1e0ff */
[----:B------:R-:W-:Y:S01]  /*c6c0*/  IMAD.WIDE R6, R230, 0x2, RZ ;  /* 0x00000002e6067825 */ /* 0x000fe200078e02ff */
[----:B------:R-:W-:Y:S02]  /*c6d0*/  IADD3 R3, R219, 0x1100, RZ ;  /* 0x00001100db037810 */ /* 0x000fe40007ffe0ff */
[----:B------:R-:W-:Y:S01]  /*c6e0*/  SHF.R.S32.HI R251, RZ, 0x1f, R230 ;  /* 0x0000001ffffb7819 */ /* 0x000fe200000114e6 */
[----:B------:R-:W-:Y:S01]  /*c6f0*/  IMAD.X R15, R15, 0x1, R0, P0 ;  /* 0x000000010f0f7824 */ /* 0x000fe200000e0600 */
[----:B------:R-:W-:-:S02]  /*c700*/  IADD3 R12, P0, R12, R6, RZ ;  /* 0x000000060c0c7210 */ /* 0x000fc40007f1e0ff */
[C---:B------:R-:W-:Y:S02]  /*c710*/  IADD3 R213, R203.reuse, 0x1000, RZ ;  /* 0x00001000cbd57810 */ /* 0x040fe40007ffe0ff */
[----:B------:R-:W-:Y:S01]  /*c720*/  IADD3 R212, R203, 0x1800, RZ ;  /* 0x00001800cbd47810 */ /* 0x000fe20007ffe0ff */
[----:B------:R-:W-:Y:S01]  /*c730*/  IMAD.X R13, R11, 0x1, R7, P0 ;  /* 0x000000010b0d7824 */ /* 0x000fe200000e0607 */
[C---:B------:R-:W-:Y:S02]  /*c740*/  IADD3 R10, P0, R6.reuse, R10, RZ ;  /* 0x0000000a060a7210 */ /* 0x040fe40007f1e0ff */
[C---:B------:R-:W-:Y:S02]  /*c750*/  IADD3 R211, R203.reuse, 0x2000, RZ ;  /* 0x00002000cbd37810 */ /* 0x040fe40007ffe0ff */
[----:B------:R-:W-:Y:S01]  /*c760*/  IADD3 R210, R203, 0x2800, RZ ;  /* 0x00002800cbd27810 */ /* 0x000fe20007ffe0ff */
[----:B------:R-:W-:Y:S01]  /*c770*/  IMAD.X R11, R7, 0x1, R9, P0 ;  /* 0x00000001070b7824 */ /* 0x000fe200000e0609 */
[----:B------:R-:W-:Y:S01]  /*c780*/  IADD3 R6, P0, R6, R8, RZ ;  /* 0x0000000806067210 */ /* 0x000fe20007f1e0ff */
[----:B------:R-:W-:-:S04]  /*c790*/  DEPBAR.LE SB0, 0x0 ;  /* 0x000080000000791a */ /* 0x000fc80000000000 */
[----:B------:R-:W-:Y:S01]  /*c7a0*/  BAR.SYNC.DEFER_BLOCKING 0x0 ;  /* 0x0000000000007b1d */ /* 0x000fe20000010000 */
[----:B------:R-:W-:Y:S01]  /*c7b0*/  IMAD.X R7, R7, 0x1, R0, P0 ;  /* 0x0000000107077824 */ /* 0x000fe200000e0600 */
[----:B------:R-:W-:Y:S01]  /*c7c0*/  ISETP.LT.OR P0, PT, R77, 0x1, P1 ;  /* 0x000000014d00780c */ /* 0x000fe20000f01670 */
[----:B------:R-:W-:Y:S01]  /*c7d0*/  IMAD.MOV.U32 R0, RZ, RZ, 0x40 ;  /* 0x00000040ff007424 */ /* 0x000fe200078e00ff */
[C---:B------:R-:W-:Y:S02]  /*c7e0*/  IADD3 R209, R203.reuse, 0x3000, RZ ;  /* 0x00003000cbd17810 */ /* 0x040fe40007ffe0ff */
[C---:B------:R-:W-:Y:S02]  /*c7f0*/  IADD3 R208, R203.reuse, 0x3800, RZ ;  /* 0x00003800cbd07810 */ /* 0x040fe40007ffe0ff */
[C---:B------:R-:W-:Y:S02]  /*c800*/  IADD3 R207, R203.reuse, 0x4000, RZ ;  /* 0x00004000cbcf7810 */ /* 0x040fe40007ffe0ff */
[----:B------:R-:W-:-:S02]  /*c810*/  IADD3 R206, R203, 0x4800, RZ ;  /* 0x00004800cbce7810 */ /* 0x000fc40007ffe0ff */
[C---:B------:R-:W-:Y:S02]  /*c820*/  IADD3 R205, R203.reuse, 0x5000, RZ ;  /* 0x00005000cbcd7810 */ /* 0x040fe40007ffe0ff */
[----:B------:R-:W-:Y:S01]  /*c830*/  IADD3 R204, R203, 0x5800, RZ ;  /* 0x00005800cbcc7810 */ /* 0x000fe20007ffe0ff */
[----:B------:R-:W1:Y:S04]  /*c840*/  LDSM.16.M88.4 R24, [R196+0x8100] ;  /* 0x00810000c418783b */ /* 0x000e680000000200 */
[----:B------:R-:W2:Y:S04]  /*c850*/  LDSM.16.M88.4 R20, [R196+0x8900] ;  /* 0x00890000c414783b */ /* 0x000ea80000000200 */
[----:B------:R-:W3:Y:S04]  /*c860*/  LDSM.16.M88.4 R36, [R196+0x9100] ;  /* 0x00910000c424783b */ /* 0x000ee80000000200 */
[----:B------:R-:W-:Y:S04]  /*c870*/  LDSM.16.M88.4 R44, [R196+0x9900] ;  /* 0x00990000c42c783b */ /* 0x000fe80000000200 */
[----:B------:R-:W-:Y:S04]  /*c880*/  LDSM.16.M88.4 R68, [R196+0xa100] ;  /* 0x00a10000c444783b */ /* 0x000fe80000000200 */
[----:B------:R-:W-:Y:S04]  /*c890*/  LDSM.16.M88.4 R72, [R196+0xa900] ;  /* 0x00a90000c448783b */ /* 0x000fe80000000200 */
[----:B------:R-:W4:Y:S04]  /*c8a0*/  LDSM.16.M88.4 R64, [R203] ;  /* 0x00000000cb40783b */ /* 0x000f280000000200 */
[----:B------:R-:W3:Y:S04]  /*c8b0*/  LDSM.16.M88.4 R60, [R203+0x800] ;  /* 0x00080000cb3c783b */ /* 0x000ee80000000200 */
[----:B------:R-:W3:Y:S04]  /*c8c0*/  LDSM.16.M88.4 R56, [R203+0x1000] ;  /* 0x00100000cb38783b */ /* 0x000ee80000000200 */
[----:B------:R-:W3:Y:S04]  /*c8d0*/  LDSM.16.M88.4 R52, [R203+0x1800] ;  /* 0x00180000cb34783b */ /* 0x000ee80000000200 */
[----:B------:R-:W4:Y:S01]  /*c8e0*/  LDSM.16.M88.4 R88, [R203+0x2000] ;  /* 0x00200000cb58783b */ /* 0x000f220000000200 */
[C---:B-1----:R-:W-:Y:S03]  /*c8f0*/  HMMA.16816.F32 R40, R124.reuse, R24, RZ ;  /* 0x000000187c28723c */ /* 0x042fe600000018ff */
[----:B------:R-:W1:Y:S04]  /*c900*/  LDSM.16.M88.4 R104, [R203+0x2800] ;  /* 0x00280000cb68783b */ /* 0x000e680000000200 */
[----:B------:R-:W-:Y:S01]  /*c910*/  @!PT LDS RZ, [RZ] ;  /* 0x00000000fffff984 */ /* 0x000fe20000000800 */
[----:B------:R-:W-:Y:S01]  /*c920*/  @!PT LDS RZ, [RZ] ;  /* 0x00000000fffff984 */ /* 0x000fe20000000800 */
[----:B------:R-:W-:Y:S01]  /*c930*/  @!PT LDS RZ, [RZ] ;  /* 0x00000000fffff984 */ /* 0x000fe20000000800 */
[----:B------:R1:W-:Y:S01]  /*c940*/  LDGSTS.E.BYPASS.LTC128B.128 [R219+0x100], [R18.64], !P0 ;  /* 0x0010000012db7fae */ /* 0x0003e2000c101d52 */
[----:B------:R-:W-:Y:S01]  /*c950*/  ISETP.GE.AND P0, PT, R188, c[0x0][0x1d4], PT ;  /* 0x00007500bc007a0c */ /* 0x000fe20003f06270 */
[----:B------:R-:W-:Y:S03]  /*c960*/  HMMA.16816.F32 R32, R124, R26, RZ ;  /* 0x0000001a7c20723c */ /* 0x000fe600000018ff */
[----:B------:R-:W-:-:S05]  /*c970*/  ISETP.LT.OR P2, PT, R77, 0x1, P0 ;  /* 0x000000014d00780c */ /* 0x000fca0000741670 */
[C---:B--2---:R-:W-:Y:S08]  /*c980*/  HMMA.16816.F32 R28, R124.reuse, R20, RZ ;  /* 0x000000147c1c723c */ /* 0x044ff000000018ff */
[----:B------:R2:W-:Y:S01]  /*c990*/  LDGSTS.E.BYPASS.LTC128B.128 [R219+0x3100], [R12.64], !P2 ;  /* 0x031000000cdb7fae */ /* 0x0005e2000d101d52 */
[C---:B------:R-:W-:Y:S01]  /*c9a0*/  ISETP.LT.OR P2, PT, R77.reuse, 0x21, P1 ;  /* 0x000000214d00780c */ /* 0x040fe20000f41670 */
[----:B------:R-:W-:Y:S01]  /*c9b0*/  HMMA.16816.F32 R24, R124, R22, RZ ;  /* 0x000000167c18723c */ /* 0x000fe200000018ff */
[----:B------:R-:W-:-:S07]  /*c9c0*/  ISETP.LT.OR P1, PT, R77, 0x41, P1 ;  /* 0x000000414d00780c */ /* 0x000fce0000f21670 */
[----:B---3--:R-:W-:Y:S04]  /*c9d0*/  HMMA.16816.F32 R20, R124, R36, RZ ;  /* 0x000000247c14723c */ /* 0x008fe800000018ff */
[----:B------:R1:W-:Y:S01]  /*c9e0*/  LDGSTS.E.BYPASS.LTC128B.128 [R219+0x1100], [R16.64], !P2 ;  /* 0x0110000010db7fae */ /* 0x0003e2000d101d52 */
[C---:B------:R-:W-:Y:S02]  /*c9f0*/  ISETP.LT.OR P2, PT, R77.reuse, 0x21, P0 ;  /* 0x000000214d00780c */ /* 0x040fe40000741670 */
[----:B------:R-:W-:Y:S01]  /*ca00*/  ISETP.LT.OR P0, PT, R77, 0x41, P0 ;  /* 0x000000414d00780c */ /* 0x000fe20000701670 */
[C---:B----4-:R-:W-:Y:S08]  /*ca10*/  HMMA.16816.F32 R84, R128.reuse, R66, R32 ;  /* 0x000000428054723c */ /* 0x050ff00000001820 */
[----:B------:R-:W-:Y:S02]  /*ca20*/  HMMA.16816.F32 R100, R128, R60, R28 ;  /* 0x0000003c8064723c */ /* 0x000fe4000000181c */
[----:B------:R3:W-:Y:S01]  /*ca30*/  LDGSTS.E.BYPASS.LTC128B.128 [R219+0x4100], [R10.64], !P2 ;  /* 0x041000000adb7fae */ /* 0x0007e2000d101d52 */
[----:B------:R-:W-:-:S03]  /*ca40*/  LOP3.LUT P2, RZ, R50, 0x4, RZ, 0xc0, !PT ;  /* 0x0000000432ff7812 */ /* 0x000fc6000784c0ff */
[----:B------:R2:W-:Y:S01]  /*ca50*/  LDGSTS.E.BYPASS.LTC128B.128 [R219+0x2100], [R14.64], !P1 ;  /* 0x021000000edb7fae */ /* 0x0005e2000c901d52 */
[----:B------:R-:W-:Y:S01]  /*ca60*/  SEL R0, R0, 0xffffffc0, !P2 ;  /* 0xffffffc000007807 */ /* 0x000fe20005000000 */
[----:B------:R-:W-:Y:S02]  /*ca70*/  HMMA.16816.F32 R96, R128, R56, R20 ;  /* 0x000000388060723c */ /* 0x000fe40000001814 */
[----:B------:R4:W-:Y:S01]  /*ca80*/  LDGSTS.E.BYPASS.LTC128B.128 [R219+0x5100], [R6.64], !P0 ;  /* 0x0510000006db7fae */ /* 0x0009e2000c101d52 */
[----:B------:R-:W-:Y:S01]  /*ca90*/  ISETP.GT.AND P0, PT, R166, R252, PT ;  /* 0x000000fca600720c */ /* 0x000fe20003f04270 */
[----:B------:R-:W-:Y:S02]  /*caa0*/  IMAD.IADD R202, R196, 0x1, R0 ;  /* 0x00000001c4ca7824 */ /* 0x000fe400078e0200 */
[----:B------:R-:W-:Y:S01]  /*cab0*/  IMAD.IADD R199, R0, 0x1, R203 ;  /* 0x0000000100c77824 */ /* 0x000fe200078e02cb */
[----:B------:R-:W-:Y:S01]  /*cac0*/  LDSM.16.M88.4 R112, [R196+0xc100] ;  /* 0x00c10000c470783b */ /* 0x000fe20000000200 */
[----:B-1----:R-:W-:Y:S01]  /*cad0*/  HMMA.16816.F32 R16, R124, R38, RZ ;  /* 0x000000267c10723c */ /* 0x002fe200000018ff */
[----:B------:R-:W-:-:S02]  /*cae0*/  IADD3 R0, R219, 0x3100, RZ ;  /* 0x00003100db007810 */ /* 0x000fc40007ffe0ff */
[----:B------:R-:W1:Y:S01]  /*caf0*/  LDSM.16.M88.4 R48, [R202+0x8100] ;  /* 0x00810000ca30783b */ /* 0x000e620000000200 */
[----:B------:R-:W-:-:S03]  /*cb00*/  IADD3 R0, R219, 0x4100, RZ ;  /* 0x00004100db007810 */ /* 0x000fc60007ffe0ff */
[----:B------:R-:W-:Y:S01]  /*cb10*/  LDSM.16.M88.4 R32, [R202+0x9100] ;  /* 0x00910000ca20783b */ /* 0x000fe20000000200 */
[C---:B------:R-:W-:Y:S03]  /*cb20*/  HMMA.16816.F32 R36, R124.reuse, R74, RZ ;  /* 0x0000004a7c24723c */ /* 0x040fe600000018ff */
[----:B------:R-:W-:Y:S04]  /*cb30*/  LDSM.16.M88.4 R28, [R202+0x9900] ;  /* 0x00990000ca1c783b */ /* 0x000fe80000000200 */
[----:B------:R-:W-:Y:S01]  /*cb40*/  LDSM.16.M88.4 R108, [R199+0x1000] ;  /* 0x00100000c76c783b */ /* 0x000fe20000000200 */
[C---:B---3--:R-:W-:Y:S03]  /*cb50*/  HMMA.16816.F32 R8, R124.reuse, R46, RZ ;  /* 0x0000002e7c08723c */ /* 0x048fe600000018ff */
[----:B------:R-:W-:Y:S04]  /*cb60*/  LDSM.16.M88.4 R116, [R199+0x1800] ;  /* 0x00180000c774783b */ /* 0x000fe80000000200 */
[----:B------:R-:W-:Y:S01]  /*cb70*/  LDSM.16.M88.4 R136, [R199+0x2000] ;  /* 0x00200000c788783b */ /* 0x000fe20000000200 */
[----:B--2---:R-:W-:Y:S03]  /*cb80*/  HMMA.16816.F32 R12, R124, R44, RZ ;  /* 0x0000002c7c0c723c */ /* 0x004fe600000018ff */
[----:B------:R-:W-:Y:S04]  /*cb90*/  LDSM.16.M88.4 R120, [R196+0xc900] ;  /* 0x00c90000c478783b */ /* 0x000fe80000000200 */
[----:B-----5:R-:W-:Y:S01]  /*cba0*/  LDSM.16.M88.4 R132, [R203+0x3800] ;  /* 0x00380000cb84783b */ /* 0x020fe20000000200 */
[----:B------:R-:W-:Y:S03]  /*cbb0*/  HMMA.16816.F32 R80, R128, R58, R16 ;  /* 0x0000003a8050723c */ /* 0x000fe60000001810 */
[----:B------:R-:W-:Y:S04]  /*cbc0*/  LDSM.16.M88.4 R160, [R202+0xb100] ;  /* 0x00b10000caa0783b */ /* 0x000fe80000000200 */
[----:B------:R-:W-:Y:S01]  /*cbd0*/  LDSM.16.M88.4 R140, [R202+0xc100] ;  /* 0x00c10000ca8c783b */ /* 0x000fe20000000200 */
[----:B------:R-:W-:Y:S03]  /*cbe0*/  HMMA.16816.F32 R16, R124, R68, RZ ;  /* 0x000000447c10723c */ /* 0x000fe600000018ff */
[----:B------:R-:W-:Y:S04]  /*cbf0*/  LDSM.16.M88.4 R148, [R202+0xd100] ;  /* 0x00d10000ca94783b */ /* 0x000fe80000000200 */
[----:B------:R-:W-:Y:S01]  /*cc00*/  LDSM.16.M88.4 R156, [R202+0xd900] ;  /* 0x00d90000ca9c783b */ /* 0x000fe20000000200 */
[C---:B------:R-:W-:Y:S03]  /*cc10*/  HMMA.16816.F32 R44, R128.reuse, R64, R40 ;  /* 0x00000040802c723c */ /* 0x040fe60000001828 */
[----:B------:R-:W-:Y:S04]  /*cc20*/  LDSM.16.M88.4 R144, [R202+0xc900] ;  /* 0x00c90000ca90783b */ /* 0x000fe80000000200 */
[----:B------:R-:W0:Y:S01]  /*cc30*/  LDGDEPBAR ;  /* 0x00000000000079af */ /* 0x000e220000000000 */
[C---:B------:R-:W-:Y:S08]  /*cc40*/  HMMA.16816.F32 R64, R128.reuse, R52, R12 ;  /* 0x000000348040723c */ /* 0x040ff0000000180c */
[----:B------:R-:W-:Y:S01]  /*cc50*/  HMMA.16816.F32 R56, R128, R54, R8 ;  /* 0x000000368038723c */ /* 0x000fe20000001808 */
[----:B------:R-:W2:Y:S07]  /*cc60*/  LDSM.16.M88.4 R52, [R202+0x8900] ;  /* 0x00890000ca34783b */ /* 0x000eae0000000200 */
[C---:B------:R-:W-:Y:S08]  /*cc70*/  HMMA.16816.F32 R12, R124.reuse, R70, RZ ;  /* 0x000000467c0c723c */ /* 0x040ff000000018ff */
[----:B------:R-:W-:Y:S01]  /*cc80*/  HMMA.16816.F32 R8, R124, R72, RZ ;  /* 0x000000487c08723c */ /* 0x000fe200000018ff */
[----:B------:R-:W-:Y:S07]  /*cc90*/  LDSM.16.M88.4 R72, [R199] ;  /* 0x00000000c748783b */ /* 0x000fee0000000200 */
[C---:B------:R-:W-:Y:S01]  /*cca0*/  HMMA.16816.F32 R92, R128.reuse, R62, R24 ;  /* 0x0000003e805c723c */ /* 0x040fe20000001818 */
[----:B------:R-:W3:Y:S07]  /*ccb0*/  LDSM.16.M88.4 R24, [R202+0xa100] ;  /* 0x00a10000ca18783b */ /* 0x000eee0000000200 */
[C---:B------:R-:W-:Y:S01]  /*ccc0*/  HMMA.16816.F32 R40, R128.reuse, R88, R16 ;  /* 0x000000588028723c */ /* 0x040fe20000001810 */
[----:B------:R-:W2:Y:S07]  /*ccd0*/  LDSM.16.M88.4 R16, [R202+0xa900] ;  /* 0x00a90000ca10783b */ /* 0x000eae0000000200 */
[C---:B------:R-:W-:Y:S08]  /*cce0*/  HMMA.16816.F32 R20, R128.reuse, R90, R12 ;  /* 0x0000005a8014723c */ /* 0x040ff0000000180c */
[C---:B------:R-:W-:Y:S08]  /*ccf0*/  HMMA.16816.F32 R12, R128.reuse, R104, R8 ;  /* 0x00000068800c723c */ /* 0x040ff00000001808 */
[----:B------:R-:W-:Y:S01]  /*cd00*/  HMMA.16816.F32 R8, R128, R106, R36 ;  /* 0x0000006a8008723c */ /* 0x000fe20000001824 */
[----:B------:R-:W3:Y:S04]  /*cd10*/  LDSM.16.M88.4 R104, [R199+0x800] ;  /* 0x00080000c768783b */ /* 0x000ee80000000200 */
[----:B------:R-:W-:Y:S03]  /*cd20*/  LDSM.16.M88.4 R36, [R196+0xb100] ;  /* 0x00b10000c424783b */ /* 0x000fe60000000200 */
[C---:B-1----:R-:W-:Y:S08]  /*cd30*/  HMMA.16816.F32 R44, R152.reuse, R48, R44 ;  /* 0x00000030982c723c */ /* 0x042ff0000000182c */
[C---:B------:R-:W-:Y:S01]  /*cd40*/  HMMA.16816.F32 R60, R152.reuse, R50, R84 ;  /* 0x00000032983c723c */ /* 0x040fe20000001854 */
[----:B------:R-:W1:Y:S07]  /*cd50*/  LDSM.16.M88.4 R48, [R199+0x2800] ;  /* 0x00280000c730783b */ /* 0x000e6e0000000200 */
[C---:B--2---:R-:W-:Y:S01]  /*cd60*/  HMMA.16816.F32 R68, R152.reuse, R52, R100 ;  /* 0x000000349844723c */ /* 0x044fe20000001864 */
[----:B------:R-:W2:Y:S07]  /*cd70*/  LDSM.16.M88.4 R100, [R196+0xb900] ;  /* 0x00b90000c464783b */ /* 0x000eae0000000200 */
[C---:B------:R-:W-:Y:S08]  /*cd80*/  HMMA.16816.F32 R92, R152.reuse, R54, R92 ;  /* 0x00000036985c723c */ /* 0x040ff0000000185c */
[C---:B------:R-:W-:Y:S08]  /*cd90*/  HMMA.16816.F32 R96, R152.reuse, R32, R96 ;  /* 0x000000209860723c */ /* 0x040ff00000001860 */
[C---:B------:R-:W-:Y:S08]  /*cda0*/  HMMA.16816.F32 R88, R152.reuse, R34, R80 ;  /* 0x000000229858723c */ /* 0x040ff00000001850 */
[C---:B------:R-:W-:Y:S08]  /*cdb0*/  HMMA.16816.F32 R84, R152.reuse, R28, R64 ;  /* 0x0000001c9854723c */ /* 0x040ff00000001840 */
[C---:B------:R-:W-:Y:S08]  /*cdc0*/  HMMA.16816.F32 R80, R152.reuse, R30, R56 ;  /* 0x0000001e9850723c */ /* 0x040ff00000001838 */
[C---:B---3--:R-:W-:Y:S08]  /*cdd0*/  HMMA.16816.F32 R64, R152.reuse, R24, R40 ;  /* 0x000000189840723c */ /* 0x048ff00000001828 */
[C---:B------:R-:W-:Y:S08]  /*cde0*/  HMMA.16816.F32 R52, R152.reuse, R16, R12 ;  /* 0x000000109834723c */ /* 0x040ff0000000180c */
[C---:B------:R-:W-:Y:S08]  /*cdf0*/  HMMA.16816.F32 R56, R152.reuse, R26, R20 ;  /* 0x0000001a9838723c */ /* 0x040ff00000001814 */
[----:B------:R-:W-:Y:S08]  /*ce00*/  HMMA.16816.F32 R40, R152, R18, R8 ;  /* 0x000000129828723c */ /* 0x000ff00000001808 */
[C---:B------:R-:W-:Y:S08]  /*ce10*/  HMMA.16816.F32 R32, R172.reuse, R72, R44 ;  /* 0x00000048ac20723c */ /* 0x040ff0000000182c */
[C---:B------:R-:W-:Y:S08]  /*ce20*/  HMMA.16816.F32 R28, R172.reuse, R74, R60 ;  /* 0x0000004aac1c723c */ /* 0x040ff0000000183c */
[C---:B------:R-:W-:Y:S08]  /*ce30*/  HMMA.16816.F32 R24, R172.reuse, R104, R68 ;  /* 0x00000068ac18723c */ /* 0x040ff00000001844 */
[C---:B------:R-:W-:Y:S01]  /*ce40*/  HMMA.16816.F32 R20, R172.reuse, R106, R92 ;  /* 0x0000006aac14723c */ /* 0x040fe2000000185c */
[----:B------:R-:W3:Y:S07]  /*ce50*/  LDSM.16.M88.4 R92, [R196+0xd100] ;  /* 0x00d10000c45c783b */ /* 0x000eee0000000200 */
[C---:B------:R-:W-:Y:S01]  /*ce60*/  HMMA.16816.F32 R16, R172.reuse, R108, R96 ;  /* 0x0000006cac10723c */ /* 0x040fe20000001860 */
[----:B------:R-:W2:Y:S07]  /*ce70*/  LDSM.16.M88.4 R96, [R196+0xd900] ;  /* 0x00d90000c460783b */ /* 0x000eae0000000200 */
[C---:B------:R-:W-:Y:S01]  /*ce80*/  HMMA.16816.F32 R12, R172.reuse, R110, R88 ;  /* 0x0000006eac0c723c */ /* 0x040fe20000001858 */
[----:B------:R-:W2:Y:S07]  /*ce90*/  LDSM.16.M88.4 R108, [R203+0x3000] ;  /* 0x00300000cb6c783b */ /* 0x000eae0000000200 */
[C---:B------:R-:W-:Y:S08]  /*cea0*/  HMMA.16816.F32 R8, R172.reuse, R116, R84 ;  /* 0x00000074ac08723c */ /* 0x040ff00000001854 */
[C---:B------:R-:W-:Y:S01]  /*ceb0*/  HMMA.16816.F32 R88, R172.reuse, R118, R80 ;  /* 0x00000076ac58723c */ /* 0x040fe20000001850 */
[----:B------:R-:W2:Y:S07]  /*cec0*/  LDSM.16.M88.4 R116, [R203+0x4000] ;  /* 0x00400000cb74783b */ /* 0x000eae0000000200 */
[C---:B------:R-:W-:Y:S08]  /*ced0*/  HMMA.16816.F32 R84, R172.reuse, R136, R64 ;  /* 0x00000088ac54723c */ /* 0x040ff00000001840 */
[C---:B-1----:R-:W-:Y:S08]  /*cee0*/  HMMA.16816.F32 R72, R172.reuse, R48, R52 ;  /* 0x00000030ac48723c */ /* 0x042ff00000001834 */
[C---:B------:R-:W-:Y:S08]  /*cef0*/  HMMA.16816.F32 R80, R172.reuse, R138, R56 ;  /* 0x0000008aac50723c */ /* 0x040ff00000001838 */
[----:B------:R-:W-:Y:S01]  /*cf00*/  HMMA.16816.F32 R68, R172, R50, R40 ;  /* 0x00000032ac44723c */ /* 0x000fe20000001828 */
[----:B------:R-:W-:Y:S07]  /*cf10*/  LDSM.16.M88.4 R40, [R203+0x4800] ;  /* 0x00480000cb28783b */ /* 0x000fee0000000200 */
[C---:B------:R-:W-:Y:S08]  /*cf20*/  HMMA.16816.F32 R64, R176.reuse, R36, R32 ;  /* 0x00000024b040723c */ /* 0x040ff00000001820 */
[C---:B------:R-:W-:Y:S01]  /*cf30*/  HMMA.16816.F32 R60, R176.reuse, R38, R28 ;  /* 0x00000026b03c723c */ /* 0x040fe2000000181c */
[----:B------:R-:W1:Y:S07]  /*cf40*/  LDSM.16.M88.4 R36, [R203+0x5000] ;  /* 0x00500000cb24783b */ /* 0x000e6e0000000200 */
[C---:B--2---:R-:W-:Y:S08]  /*cf50*/  HMMA.16816.F32 R56, R176.reuse, R100, R24 ;  /* 0x00000064b038723c */ /* 0x044ff00000001818 */
[C---:B------:R-:W-:Y:S01]  /*cf60*/  HMMA.16816.F32 R52, R176.reuse, R102, R20 ;  /* 0x00000066b034723c */ /* 0x040fe20000001814 */
[----:B------:R-:W2:Y:S07]  /*cf70*/  LDSM.16.M88.4 R100, [R203+0x5800] ;  /* 0x00580000cb64783b */ /* 0x000eae0000000200 */
[C---:B------:R-:W-:Y:S08]  /*cf80*/  HMMA.16816.F32 R48, R176.reuse, R112, R16 ;  /* 0x00000070b030723c */ /* 0x040ff00000001810 */
[C---:B------:R-:W-:Y:S08]  /*cf90*/  HMMA.16816.F32 R44, R176.reuse, R114, R12 ;  /* 0x00000072b02c723c */ /* 0x040ff0000000180c */
[C---:B---3--:R-:W-:Y:S08]  /*cfa0*/  HMMA.16816.F32 R24, R176.reuse, R92, R84 ;  /* 0x0000005cb018723c */ /* 0x048ff00000001854 */
[C---:B------:R-:W-:Y:S01]  /*cfb0*/  HMMA.16816.F32 R16, R176.reuse, R96, R72 ;  /* 0x00000060b010723c */ /* 0x040fe20000001848 */
[----:B------:R-:W-:Y:S07]  /*cfc0*/  LDSM.16.M88.4 R72, [R199+0x3800] ;  /* 0x00380000c748783b */ /* 0x000fee0000000200 */
[C---:B------:R-:W-:Y:S08]  /*cfd0*/  HMMA.16816.F32 R32, R176.reuse, R120, R8 ;  /* 0x00000078b020723c */ /* 0x040ff00000001808 */
[C---:B------:R-:W-:Y:S08]  /*cfe0*/  HMMA.16816.F32 R28, R176.reuse, R122, R88 ;  /* 0x0000007ab01c723c */ /* 0x040ff00000001858 */
[C---:B------:R-:W-:Y:S08]  /*cff0*/  HMMA.16816.F32 R20, R176.reuse, R94, R80 ;  /* 0x0000005eb014723c */ /* 0x040ff00000001850 */
[----:B------:R-:W-:Y:S01]  /*d000*/  HMMA.16816.F32 R12, R176, R98, R68 ;  /* 0x00000062b00c723c */ /* 0x000fe20000001844 */
[----:B------:R-:W3:Y:S04]  /*d010*/  LDSM.16.M88.4 R96, [R202+0xb900] ;  /* 0x00b90000ca60783b */ /* 0x000ee80000000200 */
[----:B------:R-:W-:Y:S03]  /*d020*/  LDSM.16.M88.4 R68, [R199+0x4000] ;  /* 0x00400000c744783b */ /* 0x000fe60000000200 */
[C---:B------:R-:W-:Y:S01]  /*d030*/  HMMA.16816.F32 R8, R180.reuse, R108, R64 ;  /* 0x0000006cb408723c */ /* 0x040fe20000001840 */
[----:B------:R-:W-:Y:S07]  /*d040*/  LDSM.16.M88.4 R64, [R199+0x4800] ;  /* 0x00480000c740783b */ /* 0x000fee0000000200 */
[C---:B------:R-:W-:Y:S01]  /*d050*/  HMMA.16816.F32 R108, R180.reuse, R110, R60 ;  /* 0x0000006eb46c723c */ /* 0x040fe2000000183c */
[----:B------:R-:W-:Y:S07]  /*d060*/  LDSM.16.M88.4 R60, [R199+0x5000] ;  /* 0x00500000c73c783b */ /* 0x000fee0000000200 */
[C---:B------:R-:W-:Y:S01]  /*d070*/  HMMA.16816.F32 R136, R180.reuse, R132, R56 ;  /* 0x00000084b488723c */ /* 0x040fe20000001838 */
[----:B------:R-:W-:Y:S07]  /*d080*/  LDSM.16.M88.4 R56, [R199+0x5800] ;  /* 0x00580000c738783b */ /* 0x000fee0000000200 */
[C---:B------:R-:W-:Y:S08]  /*d090*/  HMMA.16816.F32 R120, R180.reuse, R116, R48 ;  /* 0x00000074b478723c */ /* 0x040ff00000001830 */
[C---:B------:R-:W-:Y:S08]  /*d0a0*/  HMMA.16816.F32 R132, R180.reuse, R134, R52 ;  /* 0x00000086b484723c */ /* 0x040ff00000001834 */
[C---:B------:R-:W-:Y:S08]  /*d0b0*/  HMMA.16816.F32 R116, R180.reuse, R118, R44 ;  /* 0x00000076b474723c */ /* 0x040ff0000000182c */
[C---:B-1----:R-:W-:Y:S08]  /*d0c0*/  HMMA.16816.F32 R92, R180.reuse, R36, R24 ;  /* 0x00000024b45c723c */ /* 0x042ff00000001818 */
[C---:B--2---:R-:W-:Y:S08]  /*d0d0*/  HMMA.16816.F32 R84, R180.reuse, R100, R16 ;  /* 0x00000064b454723c */ /* 0x044ff00000001810 */
[C---:B------:R-:W-:Y:S08]  /*d0e0*/  HMMA.16816.F32 R112, R180.reuse, R40, R32 ;  /* 0x00000028b470723c */ /* 0x040ff00000001820 */
[C---:B------:R-:W-:Y:S08]  /*d0f0*/  HMMA.16816.F32 R104, R180.reuse, R42, R28 ;  /* 0x0000002ab468723c */ /* 0x040ff0000000181c */
[C---:B------:R-:W-:Y:S08]  /*d100*/  HMMA.16816.F32 R88, R180.reuse, R38, R20 ;  /* 0x00000026b458723c */ /* 0x040ff00000001814 */
[----:B------:R-:W-:Y:S01]  /*d110*/  HMMA.16816.F32 R80, R180, R102, R12 ;  /* 0x00000066b450723c */ /* 0x000fe2000000180c */
[----:B------:R-:W1:Y:S01]  /*d120*/  LDSM.16.M88.4 R100, [R199+0x3000] ;  /* 0x00300000c764783b */ /* 0x000e620000000200 */
[----:B------:R-:W-:-:S06]  /*d130*/  DEPBAR.LE SB0, 0x0 ;  /* 0x000080000000791a */ /* 0x000fcc0000000000 */
[C---:B------:R-:W-:Y:S08]  /*d140*/  HMMA.16816.F32 R52, R184.reuse, R160, R8 ;  /* 0x000000a0b834723c */ /* 0x040ff00000001808 */
[C---:B------:R-:W-:Y:S08]  /*d150*/  HMMA.16816.F32 R48, R184.reuse, R162, R108 ;  /* 0x000000a2b830723c */ /* 0x040ff0000000186c */
[C---:B---3--:R-:W-:Y:S08]  /*d160*/  HMMA.16816.F32 R44, R184.reuse, R96, R136 ;  /* 0x00000060b82c723c */ /* 0x048ff00000001888 */
        /* <DEDUP_REMOVED lines=9> */
[C---:B-1----:R-:W-:Y:S08]  /*d200*/  HMMA.16816.F32 R112, R192.reuse, R100, R52 ;  /* 0x00000064c070723c */ /* 0x042ff00000001834 */
        /* <DEDUP_REMOVED lines=13> */
[----:B----4-:R-:W-:Y:S01]  /*d2e0*/  ISETP.NE.AND P5, PT, R221, 0x1, PT ;  /* 0x00000001dd00780c */ /* 0x010fe20003fa5270 */
[----:B------:R-:W-:Y:S01]  /*d2f0*/  IMAD.MOV.U32 R217, RZ, RZ, RZ ;  /* 0x000000ffffd97224 */ /* 0x000fe200078e00ff */
[----:B------:R-:W-:-:S02]  /*d300*/  IADD3 R3, R197, R164, R216 ;  /* 0x000000a4c5037210 */ /* 0x000fc40007ffe0d8 */
[----:B------:R-:W-:Y:S02]  /*d310*/  ISETP.GT.AND P4, PT, R197, 0x5f, PT ;  /* 0x0000005fc500780c */ /* 0x000fe40003f84270 */
[----:B------:R-:W-:-:S05]  /*d320*/  IADD3 R3, R3, -0x60, RZ ;  /* 0xffffffa003037810 */ /* 0x000fca0007ffe0ff */
[----:B------:R-:W-:Y:S02]  /*d330*/  IMAD.MOV.U32 R0, RZ, RZ, R3 ;  /* 0x000000ffff007224 */ /* 0x000fe400078e0003 */
[----:B------:R-:W-:-:S05]  /*d340*/  @P5 IMAD.HI.U32 R6, R3, c[0x0][0x2bc], RZ ;  /* 0x0000af0003065a27 */ /* 0x000fca00078e00ff */
        /* <DEDUP_REMOVED lines=8> */
[----:B------:R-:W-:Y:S01]  /*d3d0*/  IMAD.SHL.U32 R20, R224, 0x2, RZ ;  /* 0x00000002e0147824 */ /* 0x000fe200078e00ff */
[----:B------:R-:W-:Y:S01]  /*d3e0*/  ISETP.GE.AND P4, PT, R188, c[0x0][0x1d4], PT ;  /* 0x00007500bc007a0c */ /* 0x000fe20003f86270 */
[----:B------:R-:W-:Y:S01]  /*d3f0*/  IMAD R220, R0, c[0x0][0x2b8], R3 ;  /* 0x0000ae0000dc7a24 */ /* 0x000fe200078e0203 */
[----:B------:R-:W-:-:S04]  /*d400*/  SEL R19, RZ, 0x10, P5 ;  /* 0x00000010ff137807 */ /* 0x000fc80002800000 */
[----:B------:R-:W-:-:S05]  /*d410*/  SHF.R.S32.HI R0, RZ, 0x1f, R220 ;  /* 0x0000001fff007819 */ /* 0x000fca00000114dc */
[----:B------:R-:W-:-:S04]  /*d420*/  IMAD R0, R0, c[0x0][0x1e0], RZ ;  /* 0x0000780000007a24 */ /* 0x000fc800078e02ff */
[C---:B------:R-:W-:Y:S02]  /*d430*/  IMAD R0, R220.reuse, c[0x0][0x1e4], R0 ;  /* 0x00007900dc007a24 */ /* 0x040fe400078e0200 */
[----:B-1----:R-:W-:-:S04]  /*d440*/  IMAD.WIDE.U32 R6, R220, c[0x0][0x1e0], RZ ;  /* 0x00007800dc067a25 */ /* 0x002fc800078e00ff */
[----:B------:R-:W-:Y:S01]  /*d450*/  IMAD.IADD R7, R7, 0x1, R0 ;  /* 0x0000000107077824 */ /* 0x000fe200078e0200 */
[----:B--2---:R-:W-:-:S03]  /*d460*/  SHF.R.S32.HI R0, RZ, 0x1f, R217 ;  /* 0x0000001fff007819 */ /* 0x004fc600000114d9 */
[----:B------:R-:W-:-:S04]  /*d470*/  IMAD.WIDE.U32 R6, R217, c[0x0][0x1f0], R6 ;  /* 0x00007c00d9067a25 */ /* 0x000fc800078e0006 */
[----:B------:R-:W-:-:S04]  /*d480*/  IMAD R0, R0, c[0x0][0x1f0], RZ ;  /* 0x00007c0000007a24 */ /* 0x000fc800078e02ff */
[----:B------:R-:W-:Y:S01]  /*d490*/  IMAD R3, R217, c[0x0][0x1f4], R0 ;  /* 0x00007d00d9037a24 */ /* 0x000fe200078e0200 */
[----:B------:R-:W-:Y:S02]  /*d4a0*/  IADD3 R0, P0, R200, R6, RZ ;  /* 0x00000006c8007210 */ /* 0x000fe40007f1e0ff */
[----:B------:R-:W-:Y:S02]  /*d4b0*/  SHF.L.U64.HI R6, R224, 0x1, R189 ;  /* 0x00000001e0067819 */ /* 0x000fe400000102bd */
[----:B------:R-:W-:Y:S02]  /*d4c0*/  IADD3.X R3, R190, R7, R3, P0, !PT ;  /* 0x00000007be037210 */ /* 0x000fe400007fe403 */
[----:B------:R-:W-:-:S04]  /*d4d0*/  LEA R8, P0, R0, c[0x0][0x1c8], 0x1 ;  /* 0x0000720000087a11 */ /* 0x000fc800078008ff */
[----:B------:R-:W-:Y:S01]  /*d4e0*/  LEA.HI.X R7, R0, c[0x0][0x1cc], R3, 0x1, P0 ;  /* 0x0000730000077a11 */ /* 0x000fe200000f0c03 */
[----:B------:R-:W1:Y:S01]  /*d4f0*/  SHFL.IDX PT, R9, R8, 0x2, 0x181f ;  /* 0x00581f0008097f89 */ /* 0x000e6200000e0000 */
[----:B------:R-:W-:Y:S02]  /*d500*/  IADD3 R0, -R19, 0x10, RZ ;  /* 0x0000001013007810 */ /* 0x000fe40007ffe1ff */
[----:B------:R-:W-:Y:S01]  /*d510*/  IADD3 R3, -R229, 0x10, RZ ;  /* 0x00000010e5037810 */ /* 0x000fe20007ffe1ff */
[----:B------:R-:W2:Y:S01]  /*d520*/  SHFL.IDX PT, R10, R7, 0x2, 0x181f ;  /* 0x00581f00070a7f89 */ /* 0x000ea200000e0000 */
[----:B------:R-:W-:Y:S02]  /*d530*/  LOP3.LUT R0, R0, 0xf, RZ, 0xc0, !PT ;  /* 0x0000000f00007812 */ /* 0x000fe400078ec0ff */
[----:B------:R-:W-:Y:S01]  /*d540*/  LOP3.LUT R11, R3, 0xf, RZ, 0xc0, !PT ;  /* 0x0000000f030b7812 */ /* 0x000fe200078ec0ff */
[----:B------:R-:W-:Y:S01]  /*d550*/  SHFL.IDX PT, R18, R8, 0x1, 0x181f ;  /* 0x00381f0008127f89 */ /* 0x000fe200000e0000 */
[----:B------:R-:W-:-:S02]  /*d560*/  SHF.L.U64.HI R3, R230, 0x1, R251 ;  /* 0x00000001e6037819 */ /* 0x000fc400000102fb */
[----:B-1----:R-:W-:Y:S01]  /*d570*/  IADD3 R16, P1, P0, R0, R9, R20 ;  /* 0x0000000900107210 */ /* 0x002fe2000783e014 */
[----:B------:R-:W-:-:S03]  /*d580*/  IMAD.SHL.U32 R0, R230, 0x2, RZ ;  /* 0x00000002e6007824 */ /* 0x000fc600078e00ff */
[-C--:B--2---:R-:W-:Y:S02]  /*d590*/  IADD3.X R17, RZ, R10.reuse, R6, P1, P0 ;  /* 0x0000000aff117210 */ /* 0x084fe40000fe0406 */
[----:B------:R-:W-:Y:S02]  /*d5a0*/  IADD3 R14, P1, P0, R11, R9, R0 ;  /* 0x000000090b0e7210 */ /* 0x000fe4000783e000 */
[----:B------:R-:W-:Y:S02]  /*d5b0*/  SHFL.IDX PT, R9, R7, RZ, 0x181f ;  /* 0x00181fff07097589 */ /* 0x000fe400000e0000 */
[----:B------:R-:W-:Y:S02]  /*d5c0*/  IADD3.X R15, RZ, R10, R3, P1, P0 ;  /* 0x0000000aff0f7210 */ /* 0x000fe40000fe0403 */
[----:B------:R-:W1:Y:S04]  /*d5d0*/  SHFL.IDX PT, R10, R8, RZ, 0x181f ;  /* 0x00181fff080a7589 */ /* 0x000e6800000e0000 */
[----:B------:R-:W2:Y:S01]  /*d5e0*/  SHFL.IDX PT, R7, R7, 0x1, 0x181f ;  /* 0x00381f0007077f89 */ /* 0x000ea200000e0000 */
[----:B-1----:R-:W-:-:S05]  /*d5f0*/  IADD3 R12, P0, R10, R20, RZ ;  /* 0x000000140a0c7210 */ /* 0x002fca0007f1e0ff */
[----:B------:R-:W-:Y:S01]  /*d600*/  IMAD.X R13, R9, 0x1, R6, P0 ;  /* 0x00000001090d7824 */ /* 0x000fe200000e0606 */
[----:B------:R-:W-:-:S04]  /*d610*/  IADD3 R10, P0, R10, R0, RZ ;  /* 0x000000000a0a7210 */ /* 0x000fc80007f1e0ff */
[----:B------:R1:W-:Y:S01]  /*d620*/  LDGSTS.E.BYPASS.LTC128B.128 [R219+0x8100], [R12.64], !P5 ;  /* 0x081000000cdb7fae */ /* 0x0003e2000e901d52 */
[----:B------:R-:W-:Y:S01]  /*d630*/  IMAD.X R11, R9, 0x1, R3, P0 ;  /* 0x00000001090b7824 */ /* 0x000fe200000e0603 */
[----:B------:R-:W-:-:S04]  /*d640*/  IADD3 R8, P0, R18, R20, RZ ;  /* 0x0000001412087210 */ /* 0x000fc80007f1e0ff */
[----:B------:R1:W-:Y:S01]  /*d650*/  LDGSTS.E.BYPASS.LTC128B.128 [R219+0xb100], [R10.64], !P4 ;  /* 0x0b1000000adb7fae */ /* 0x0003e2000e101d52 */
[----:B--2---:R-:W-:Y:S01]  /*d660*/  IMAD.X R9, R7, 0x1, R6, P0 ;  /* 0x0000000107097824 */ /* 0x004fe200000e0606 */
        /* <DEDUP_REMOVED lines=8> */
.L_x_398:
[----:B----4-:R-:W-:Y:S01]  /*d6f0*/  FMUL.FTZ R0, R96, c[0x0][0x320] ;  /* 0x0000c80060007a20 */ /* 0x010fe20000410000 */
[----:B------:R-:W-:Y:S01]  /*d700*/  LOP3.LUT R3, R79, 0xffffffe0, RZ, 0xc0, !PT ;  /* 0xffffffe04f037812 */ /* 0x000fe200078ec0ff */
[----:B------:R-:W-:Y:S01]  /*d710*/  ULDC UR4, c[0x0][0x324] ;  /* 0x0000c90000047ab9 */ /* 0x000fe20000000800 */
[----:B-1----:R-:W-:Y:S01]  /*d720*/  LEA.HI R6, R168, R167, RZ, 0x2 ;  /* 0x000000a7a8067211 */ /* 0x002fe200078f10ff */
[----:B------:R1:W2:Y:S01]  /*d730*/  MUFU.TANH R36, R0 ;  /* 0x0000000000247308 */ /* 0x0002a20000002400 */
[----:B------:R-:W-:Y:S01]  /*d740*/  SHF.R.S32.HI R7, RZ, 0x1f, R78 ;  /* 0x0000001fff077819 */ /* 0x000fe2000001144e */
[----:B------:R-:W-:Y:S01]  /*d750*/  ULOP3.LUT UR4, URZ, UR4, URZ, 0x33, !UPT ;  /* 0x000000043f047292 */ /* 0x000fe2000f8e333f */
[----:B------:R-:W-:Y:S01]  /*d760*/  LOP3.LUT R6, R6, 0xfffffffc, RZ, 0xc0, !PT ;  /* 0xfffffffc06067812 */ /* 0x000fe200078ec0ff */
[----:B------:R-:W0:Y:S01]  /*d770*/  LDGDEPBAR ;  /* 0x00000000000079af */ /* 0x000e220000000000 */
[----:B------:R-:W-:Y:S02]  /*d780*/  LEA.HI R7, R7, R78, RZ, 0x3 ;  /* 0x0000004e07077211 */ /* 0x000fe400078f18ff */
[----:B------:R-:W-:-:S02]  /*d790*/  ISETP.GE.AND P0, PT, R171, 0x1, PT ;  /* 0x00000001ab00780c */ /* 0x000fc40003f06270 */
        /* <DEDUP_REMOVED lines=65> */
[----:B------:R-:W-:Y:S02]  /*dbb0*/  IADD3 R10, -R250, R170, R76 ;  /* 0x000000aafa0a7210 */ /* 0x000fe40007ffe14c */
        /* <DEDUP_REMOVED lines=21> */
.L_x_401:
[----:B------:R-:W-:-:S04]  /*dd10*/  MOV R9, c[0x0][0x32c] ;  /* 0x0000cb0000097a02 */ /* 0x000fc80000000f00 */
[----:B------:R-:W-:-:S13]  /*dd20*/  ISETP.NE.AND P0, PT, R9, 0x1, PT ;  /* 0x000000010900780c */ /* 0x000fda0003f05270 */
[----:B------:R-:W-:-:S05]  /*dd30*/  @P0 IMAD.HI.U32 R9, R6, c[0x0][0x330], RZ ;  /* 0x0000cc0006090a27 */ /* 0x000fca00078e00ff */
[----:B------:R-:W-:Y:S02]  /*dd40*/  @P0 SHF.R.U32.HI R6, RZ, c[0x0][0x334], R9 ;  /* 0x0000cd00ff060a19 */ /* 0x000fe40000011609 */
.L_x_402:
[----:B------:R-:W-:Y:S05]  /*dd50*/  BSYNC B0 ;  /* 0x0000000000007941 */ /* 0x000fea0003800000 */
.L_x_400:
[----:B------:R-:W-:-:S05]  /*dd60*/  IMAD R6, R6, c[0x0][0x32c], R12 ;  /* 0x0000cb0006067a24 */ /* 0x000fca00078e020c */
[----:B------:R-:W-:Y:S02]  /*dd70*/  IADD3 R9, R6, c[0x0][0x32c], RZ ;  /* 0x0000cb0006097a10 */ /* 0x000fe40007ffe0ff */
[----:B------:R-:W-:Y:S02]  /*dd80*/  IMNMX R0, R0, R6, !PT ;  /* 0x0000000600007217 */ /* 0x000fe40007800200 */
[----:B------:R-:W-:Y:S02]  /*dd90*/  IMNMX R3, R3, R9, PT ;  /* 0x0000000903037217 */ /* 0x000fe40003800200 */
.L_x_399:
[C---:B---34-:R-:W-:Y:S01]  /*dda0*/  ISETP.GE.AND P0, PT, R76.reuse, 0x2, PT ;  /* 0x000000024c00780c */ /* 0x058fe20003f06270 */
[----:B------:R-:W1:Y:S01]  /*ddb0*/  SHFL.IDX PT, R6, R7, 0x1, 0x1c1f ;  /* 0x003c1f0007067f89 */ /* 0x000e6200000e0000 */
[----:B------:R-:W-:Y:S02]  /*ddc0*/  ISETP.GE.AND P1, PT, R76, 0x9, PT ;  /* 0x000000094c00780c */ /* 0x000fe40003f26270 */
[----:B------:R-:W-:Y:S02]  /*ddd0*/  P2R R56, PR, RZ, 0x1 ;  /* 0x00000001ff387803 */ /* 0x000fe40000000000 */
[----:B------:R-:W-:-:S02]  /*dde0*/  ISETP.GT.AND P0, PT, R0, 0x1, !P0 ;  /* 0x000000010000780c */ /* 0x000fc40004704270 */
[----:B------:R-:W-:Y:S02]  /*ddf0*/  P2R R55, PR, RZ, 0x2 ;  /* 0x00000002ff377803 */ /* 0x000fe40000000000 */
[----:B------:R-:W-:Y:S02]  /*de00*/  ISETP.LT.OR P0, PT, R3, 0x2, P0 ;  /* 0x000000020300780c */ /* 0x000fe40000701670 */
[----:B------:R-:W-:Y:S02]  /*de10*/  ISETP.GE.AND P6, PT, R76, 0x42, PT ;  /* 0x000000424c00780c */ /* 0x000fe40003fc6270 */
        /* <DEDUP_REMOVED lines=33> */
[C---:B------:R-:W-:Y:S02]  /*e030*/  ISETP.LT.OR P0, PT, R3.reuse, 0x21, P0 ;  /* 0x000000210300780c */ /* 0x040fe40000701670 */
        /* <DEDUP_REMOVED lines=35> */
[----:B------:R-:W-:Y:S02]  /*e270*/  ISETP.GE.AND P5, PT, R76, 0x49, PT ;  /* 0x000000494c00780c */ /* 0x000fe40003fa6270 */
[----:B------:R-:W-:Y:S02]  /*e280*/  FSEL R159, R25, -INF , !P0 ;  /* 0xff800000199f7808 */ /* 0x000fe40004000000 */
[----:B------:R-:W-:Y:S02]  /*e290*/  ISETP.GT.AND P0, PT, R0, 0x40, !P1 ;  /* 0x000000400000780c */ /* 0x000fe40004f04270 */
[C---:B------:R-:W-:Y:S02]  /*e2a0*/  ISETP.GE.AND P4, PT, R76.reuse, 0x4a, PT ;  /* 0x0000004a4c00780c */ /* 0x040fe40003f86270 */
[----:B------:R-:W-:Y:S02]  /*e2b0*/  ISETP.LT.OR P0, PT, R3, 0x41, P0 ;  /* 0x000000410300780c */ /* 0x000fe40000701670 */
[----:B------:R-:W-:-:S02]  /*e2c0*/  ISETP.GE.AND P3, PT, R76, 0x51, PT ;  /* 0x000000514c00780c */ /* 0x000fc40003f66270 */
        /* <DEDUP_REMOVED lines=8> */
[----:B------:R-:W-:-:S04]  /*e350*/  ISETP.LT.OR P0, PT, R3, 0x49, P0 ;  /* 0x000000490300780c */ /* 0x000fc80000701670 */
[----:B------:R-:W-:Y:S02]  /*e360*/  FSEL R166, R22, -INF , !P0 ;  /* 0xff80000016a67808 */ /* 0x000fe40004000000 */
[----:B------:R-:W-:-:S04]  /*e370*/  ISETP.GT.AND P0, PT, R0, 0x49, !P4 ;  /* 0x000000490000780c */ /* 0x000fc80006704270 */
        /* <DEDUP_REMOVED lines=11> */
[----:B------:R-:W-:-:S04]  /*e430*/  ISETP.GE.AND P0, PT, R76, 0x1, PT ;  /* 0x000000014c00780c */ /* 0x000fc80003f06270 */
[----:B------:R-:W-:Y:S02]  /*e440*/  P2R R37, PR, RZ, 0x1 ;  /* 0x00000001ff257803 */ /* 0x000fe40000000000 */
[----:B------:R-:W-:-:S04]  /*e450*/  ISETP.GT.AND P0, PT, R0, RZ, !P0 ;  /* 0x000000ff0000720c */ /* 0x000fc80004704270 */
[----:B------:R-:W-:-:S04]  /*e460*/  ISETP.LT.OR P0, PT, R3, 0x1, P0 ;  /* 0x000000010300780c */ /* 0x000fc80000701670 */
[----:B------:R-:W-:Y:S02]  /*e470*/  FSEL R32, R16, -INF , !P0 ;  /* 0xff80000010207808 */ /* 0x000fe40004000000 */
[----:B------:R-:W-:-:S04]  /*e480*/  ISETP.GE.AND P0, PT, R76, 0x5a, PT ;  /* 0x0000005a4c00780c */ /* 0x000fc80003f06270 */
[----:B------:R-:W-:Y:S02]  /*e490*/  P2R R36, PR, RZ, 0x1 ;  /* 0x00000001ff247803 */ /* 0x000fe40000000000 */
[----:B------:R-:W-:Y:S01]  /*e4a0*/  ISETP.GT.AND P0, PT, R0, 0x59, !P0 ;  /* 0x000000590000780c */ /* 0x000fe20004704270 */
[----:B------:R-:W-:-:S03]  /*e4b0*/  FMUL.FTZ R0, R98, c[0x0][0x320] ;  /* 0x0000c80062007a20 */ /* 0x000fc60000410000 */
[----:B------:R-:W-:Y:S01]  /*e4c0*/  ISETP.LT.OR P0, PT, R3, 0x5a, P0 ;  /* 0x0000005a0300780c */ /* 0x000fe20000701670 */
[----:B------:R2:W3:Y:S01]  /*e4d0*/  MUFU.TANH R35, R0 ;  /* 0x0000000000237308 */ /* 0x0004e20000002400 */
[----:B-1----:R-:W-:Y:S02]  /*e4e0*/  IMAD.IADD R3, R8, 0x1, R6 ;  /* 0x0000000108037824 */ /* 0x002fe400078e0206 */
[----:B------:R-:W-:Y:S02]  /*e4f0*/  FSEL R216, R17, -INF , !P0 ;  /* 0xff80000011d87808 */ /* 0x000fe40004000000 */
[----:B------:R-:W-:Y:S02]  /*e500*/  ISETP.GE.AND P0, PT, R171, 0x1, PT ;  /* 0x00000001ab00780c */ /* 0x000fe40003f06270 */
        /* <DEDUP_REMOVED lines=60> */
.L_x_405:
[----:B------:R-:W-:-:S04]  /*e8d0*/  MOV R7, c[0x0][0x32c] ;  /* 0x0000cb0000077a02 */ /* 0x000fc80000000f00 */
[----:B------:R-:W-:-:S13]  /*e8e0*/  ISETP.NE.AND P0, PT, R7, 0x1, PT ;  /* 0x000000010700780c */ /* 0x000fda0003f05270 */
[----:B------:R-:W-:-:S05]  /*e8f0*/  @P0 IMAD.HI.U32 R7, R6, c[0x0][0x330], RZ ;  /* 0x0000cc0006070a27 */ /* 0x000fca00078e00ff */
[----:B------:R-:W-:Y:S02]  /*e900*/  @P0 SHF.R.U32.HI R6, RZ, c[0x0][0x334], R7 ;  /* 0x0000cd00ff060a19 */ /* 0x000fe40000011607 */
.L_x_406:
[----:B------:R-:W-:Y:S05]  /*e910*/  BSYNC B0 ;  /* 0x0000000000007941 */ /* 0x000fea0003800000 */
.L_x_404:
[----:B------:R-:W-:-:S05]  /*e920*/  IMAD R6, R6, c[0x0][0x32c], R12 ;  /* 0x0000cb0006067a24 */ /* 0x000fca00078e020c */
[----:B------:R-:W-:Y:S02]  /*e930*/  IADD3 R7, R6, c[0x0][0x32c], RZ ;  /* 0x0000cb0006077a10 */ /* 0x000fe40007ffe0ff */
[----:B------:R-:W-:Y:S02]  /*e940*/  IMNMX R0, R0, R6, !PT ;  /* 0x0000000600007217 */ /* 0x000fe40007800200 */
[----:B------:R-:W-:Y:S02]  /*e950*/  IMNMX R3, R3, R7, PT ;  /* 0x0000000703037217 */ /* 0x000fe40003800200 */
.L_x_403:
[----:B--234-:R-:W-:Y:S01]  /*e960*/  ISETP.NE.AND P0, PT, R56, RZ, PT ;  /* 0x000000ff3800720c */ /* 0x01cfe20003f05270 */
[----:B------:R-:W-:Y:S01]  /*e970*/  IMAD.SHL.U32 R197, R4, 0x2, RZ ;  /* 0x0000000204c57824 */ /* 0x000fe200078e00ff */
[----:B------:R-:W-:Y:S02]  /*e980*/  FMNMX.FTZ R68, R32, R38, !PT ;  /* 0x0000002620447209 */ /* 0x000fe40007810000 */
[----:B------:R-:W-:Y:S01]  /*e990*/  ISETP.GT.AND P0, PT, R0, 0x1, !P0 ;  /* 0x000000010000780c */ /* 0x000fe20004704270 */
[----:B------:R-:W-:Y:S01]  /*e9a0*/  IMAD R201, R2, 0x2, R197 ;  /* 0x0000000202c97824 */ /* 0x000fe200078e02c5 */
        /* <DEDUP_REMOVED lines=84> */
[----:B------:R-:W-:Y:S02]  /*eef0*/  ISETP.GT.AND P0, PT, R0, 0x41, !P6 ;  /* 0x000000410000780c */ /* 0x000fe40007704270 */
[----:B------:R-:W-:Y:S02]  /*ef00*/  ISETP.NE.AND P6, PT, R37, RZ, PT ;  /* 0x000000ff2500720c */ /* 0x000fe40003fc5270 */
        /* <DEDUP_REMOVED lines=17> */
[----:B------:R-:W-:Y:S01]  /*f020*/  ISETP.GT.AND P0, PT, R0, RZ, !P6 ;  /* 0x000000ff0000720c */ /* 0x000fe20007704270 */
[----:B------:R-:W-:Y:S01]  /*f030*/  LDSM.16.MT88.4 R20, [R197+0x100] ;  /* 0x00010000c514783b */ /* 0x000fe20000004200 */
[----:B------:R-:W-:Y:S02]  /*f040*/  ISETP.NE.AND P6, PT, R36, RZ, PT ;  /* 0x000000ff2400720c */ /* 0x000fe40003fc5270 */
[----:B------:R-:W-:-:S04]  /*f050*/  ISETP.LT.OR P0, PT, R3, 0x1, P0 ;  /* 0x000000010300780c */ /* 0x000fc80000701670 */
[----:B------:R-:W-:Y:S02]  /*f060*/  FSEL R8, R17, -INF , !P0 ;  /* 0xff80000011087808 */ /* 0x000fe40004000000 */
[----:B------:R-:W-:Y:S01]  /*f070*/  ISETP.GT.AND P0, PT, R0, 0x59, !P6 ;  /* 0x000000590000780c */ /* 0x000fe20007704270 */
[----:B------:R-:W-:Y:S01]  /*f080*/  LDSM.16.MT88.4 R16, [R201+0x100] ;  /* 0x00010000c910783b */ /* 0x000fe20000004200 */
[----:B------:R-:W-:Y:S02]  /*f090*/  FMNMX.FTZ R6, R8, R15, !PT ;  /* 0x0000000f08067209 */ /* 0x000fe40007810000 */
[----:B------:R-:W-:Y:S02]  /*f0a0*/  ISETP.LT.OR P0, PT, R3, 0x5a, P0 ;  /* 0x0000005a0300780c */ /* 0x000fe40000701670 */
[----:B------:R-:W-:Y:S02]  /*f0b0*/  FMNMX.FTZ R6, R10, R6, !PT ;  /* 0x000000060a067209 */ /* 0x000fe40007810000 */
[----:B------:R-:W-:-:S02]  /*f0c0*/  FSEL R165, R57, -INF , !P0 ;  /* 0xff80000039a57808 */ /* 0x000fc40004000000 */
        /* <DEDUP_REMOVED lines=14> */
[----:B------:R-:W-:Y:S02]  /*f1b0*/  FMNMX.FTZ R7, R160, R6, !PT ;  /* 0x00000006a0077209 */ /* 0x000fe40007810000 */
[----:B------:R-:W1:Y:S02]  /*f1c0*/  SHFL.BFLY PT, R6, R68, 0x2, 0x1f ;  /* 0x0c401f0044067f89 */ /* 0x000e6400000e0000 */
[----:B------:R-:W-:-:S04]  /*f1d0*/  FMNMX.FTZ R7, R162, R7, !PT ;  /* 0x00000007a2077209 */ /* 0x000fc80007810000 */
[----:B------:R-:W-:-:S04]  /*f1e0*/  FMNMX.FTZ R7, R163, R7, !PT ;  /* 0x00000007a3077209 */ /* 0x000fc80007810000 */
[----:B------:R-:W-:-:S04]  /*f1f0*/  FMNMX.FTZ R0, R169, R7, !PT ;  /* 0x00000007a9007209 */ /* 0x000fc80007810000 */
[----:B------:R-:W-:-:S04]  /*f200*/  FMNMX.FTZ R0, R170, R0, !PT ;  /* 0x00000000aa007209 */ /* 0x000fc80007810000 */
        /* <DEDUP_REMOVED lines=12> */
[----:B------:R-:W-:Y:S02]  /*f2d0*/  LDSM.16.MT88.4 R32, [R201+0x3100] ;  /* 0x00310000c920783b */ /* 0x000fe40000004200 */
[----:B------:R2:W-:Y:S02]  /*f2e0*/  MUFU.EX2 R248, R3 ;  /* 0x0000000300f87308 */ /* 0x0005e40000000800 */
[----:B--2---:R-:W-:-:S06]  /*f2f0*/  FFMA.FTZ R3, R38, c[0x0][0x2d0], -R6 ;  /* 0x0000b40026037a23 */ /* 0x004fcc0000010806 */
[----:B------:R1:W2:Y:S02]  /*f300*/  MUFU.EX2 R246, R3 ;  /* 0x0000000300f67308 */ /* 0x0002a40000000800 */
[----:B-1----:R-:W-:Y:S01]  /*f310*/  FMNMX.FTZ R3, R7, R0, !PT ;  /* 0x0000000007037209 */ /* 0x002fe20007810000 */
[--C-:B------:R-:W-:Y:S02]  /*f320*/  FFMA.FTZ R0, R39, c[0x0][0x2d0], -R6.reuse ;  /* 0x0000b40027007a23 */ /* 0x100fe40000010806 */
[----:B------:R-:W-:Y:S01]  /*f330*/  FFMA.FTZ R7, R40, c[0x0][0x2d0], -R6 ;  /* 0x0000b40028077a23 */ /* 0x000fe20000010806 */
[C---:B------:R-:W-:Y:S02]  /*f340*/  FSETP.NEU.FTZ.AND P0, PT, R3.reuse, -INF , PT ;  /* 0xff8000000300780b */ /* 0x040fe40003f1d000 */
[----:B------:R1:W-:Y:S01]  /*f350*/  MUFU.EX2 R249, R0 ;  /* 0x0000000000f97308 */ /* 0x0003e20000000800 */
[----:B------:R-:W-:Y:S07]  /*f360*/  LDSM.16.MT88.4 R36, [R197+0x900] ;  /* 0x00090000c524783b */ /* 0x000fee0000004200 */
[----:B------:R3:W4:Y:S01]  /*f370*/  MUFU.EX2 R247, R7 ;  /* 0x0000000700f77308 */ /* 0x0007220000000800 */
[----:B-1----:R-:W-:-:S05]  /*f380*/  FMUL.FTZ R0, R3, c[0x0][0x2d0] ;  /* 0x0000b40003007a20 */ /* 0x002fca0000410000 */
[----:B------:R-:W-:-:S05]  /*f390*/  FSEL R0, R0, RZ, P0 ;  /* 0x000000ff00007208 */ /* 0x000fca0000000000 */
[--C-:B---3--:R-:W-:Y:S01]  /*f3a0*/  FFMA.FTZ R7, R8, c[0x0][0x2d0], -R0.reuse ;  /* 0x0000b40008077a23 */ /* 0x108fe20000010800 */
[----:B--2---:R-:W-:Y:S01]  /*f3b0*/  F2FP.PACK_AB R8, R246, R248 ;  /* 0x000000f8f608723e */ /* 0x004fe200000000ff */
[----:B------:R-:W-:Y:S02]  /*f3c0*/  FFMA.FTZ R4, R15, c[0x0][0x2d0], -R0 ;  /* 0x0000b4000f047a23 */ /* 0x000fe40000010800 */
[----:B------:R1:W-:Y:S08]  /*f3d0*/  MUFU.EX2 R171, R7 ;  /* 0x0000000700ab7308 */ /* 0x0003f00000000800 */
[----:B------:R2:W3:Y:S01]  /*f3e0*/  MUFU.EX2 R239, R4 ;  /* 0x0000000400ef7308 */ /* 0x0004e20000000800 */
[----:B-1----:R-:W-:-:S02]  /*f3f0*/  IMAD.MOV.U32 R7, RZ, RZ, R198 ;  /* 0x000000ffff077224 */ /* 0x002fc400078e00c6 */
[----:B------:R-:W-:-:S04]  /*f400*/  IMAD R198, R5, 0x2, R197 ;  /* 0x0000000205c67824 */ /* 0x000fc800078e02c5 */
[----:B------:R-:W-:Y:S01]  /*f410*/  IMAD R200, R2, 0x2, R198 ;  /* 0x0000000202c87824 */ /* 0x000fe200078e02c6 */
[----:B------:R-:W1:Y:S01]  /*f420*/  LDSM.16.MT88.4 R12, [R198+0x100] ;  /* 0x00010000c60c783b */ /* 0x000e620000004200 */
[----:B--2---:R-:W-:Y:S01]  /*f430*/  FFMA.FTZ R4, R10, c[0x0][0x2d0], -R0 ;  /* 0x0000b4000a047a23 */ /* 0x004fe20000010800 */
[----:B----4-:R-:W-:Y:S01]  /*f440*/  F2FP.PACK_AB R10, R247, R249 ;  /* 0x000000f9f70a723e */ /* 0x010fe200000000ff */
[----:B------:R-:W-:Y:S01]  /*f450*/  FFMA.FTZ R2, R64, c[0x0][0x2d0], -R6 ;  /* 0x0000b40040027a23 */ /* 0x000fe20000010806 */
[----:B---3--:R-:W-:Y:S01]  /*f460*/  F2FP.PACK_AB R9, R239, R171 ;  /* 0x000000abef09723e */ /* 0x008fe200000000ff */
[----:B------:R2:W-:Y:S01]  /*f470*/  MUFU.EX2 R245, R4 ;  /* 0x0000000400f57308 */ /* 0x0005e20000000800 */
[----:B------:R-:W3:Y:S04]  /*f480*/  LDSM.16.MT88.4 R24, [R200+0x100] ;  /* 0x00010000c818783b */ /* 0x000ee80000004200 */
[----:B------:R-:W-:Y:S03]  /*f490*/  LDSM.16.MT88.4 R40, [R198+0x3100] ;  /* 0x00310000c628783b */ /* 0x000fe60000004200 */
[----:B------:R4:W-:Y:S01]  /*f4a0*/  MUFU.EX2 R243, R2 ;  /* 0x0000000200f37308 */ /* 0x0009e20000000800 */
[----:B------:R-:W-:Y:S01]  /*f4b0*/  LDSM.16.MT88.4 R28, [R198+0x900] ;  /* 0x00090000c61c783b */ /* 0x000fe20000004200 */
[----:B--2---:R-:W-:-:S06]  /*f4c0*/  FFMA.FTZ R4, R11, c[0x0][0x2d0], -R0 ;  /* 0x0000b4000b047a23 */ /* 0x004fcc0000010800 */
[----:B------:R-:W2:Y:S01]  /*f4d0*/  MUFU.EX2 R244, R4 ;  /* 0x0000000400f47308 */ /* 0x000ea20000000800 */
[----:B----4-:R-:W-:-:S07]  /*f4e0*/  FFMA.FTZ R2, R65, c[0x0][0x2d0], -R6 ;  /* 0x0000b40041027a23 */ /* 0x010fce0000010806 */
[----:B------:R4:W5:Y:S01]  /*f4f0*/  MUFU.EX2 R241, R2 ;  /* 0x0000000200f17308 */ /* 0x0009620000000800 */
[----:B--2---:R-:W-:-:S07]  /*f500*/  F2FP.PACK_AB R11, R244, R245 ;  /* 0x000000f5f40b723e */ /* 0x004fce00000000ff */
[----:B------:R-:W-:Y:S01]  /*f510*/  HMMA.16816.F32 R76, R8, R20, RZ ;  /* 0x00000014084c723c */ /* 0x000fe200000018ff */
[----:B----4-:R-:W-:-:S04]  /*f520*/  FFMA.FTZ R2, R66, c[0x0][0x2d0], -R6 ;  /* 0x0000b40042027a23 */ /* 0x010fc80000010806 */
[----:B------:R2:W-:Y:S03]  /*f530*/  MUFU.EX2 R242, R2 ;  /* 0x0000000200f27308 */ /* 0x0005e60000000800 */
[C---:B------:R-:W-:Y:S01]  /*f540*/  HMMA.16816.F32 R72, R8.reuse, R22, RZ ;  /* 0x000000160848723c */ /* 0x040fe200000018ff */
[----:B------:R-:W4:Y:S07]  /*f550*/  LDSM.16.MT88.4 R20, [R197+0x3100] ;  /* 0x00310000c514783b */ /* 0x000f2e0000004200 */
[----:B-1----:R-:W-:Y:S01]  /*f560*/  HMMA.16816.F32 R56, R8, R12, RZ ;  /* 0x0000000c0838723c */ /* 0x002fe200000018ff */
[----:B--2---:R-:W-:-:S07]  /*f570*/  FFMA.FTZ R2, R69, c[0x0][0x2d0], -R6 ;  /* 0x0000b40045027a23 */ /* 0x004fce0000010806 */
[C---:B------:R-:W-:Y:S01]  /*f580*/  HMMA.16816.F32 R52, R8.reuse, R14, RZ ;  /* 0x0000000e0834723c */ /* 0x040fe200000018ff */
[----:B------:R-:W1:Y:S01]  /*f590*/  LDSM.16.MT88.4 R12, [R200+0x3100] ;  /* 0x00310000c80c783b */ /* 0x000e620000004200 */
[----:B------:R2:W1:Y:S06]  /*f5a0*/  MUFU.EX2 R240, R2 ;  /* 0x0000000200f07308 */ /* 0x00046c0000000800 */
[C---:B------:R-:W-:Y:S08]  /*f5b0*/  HMMA.16816.F32 R48, R8.reuse, R16, RZ ;  /* 0x000000100830723c */ /* 0x040ff000000018ff */
[----:B------:R-:W-:Y:S01]  /*f5c0*/  HMMA.16816.F32 R44, R8, R18, RZ ;  /* 0x00000012082c723c */ /* 0x000fe200000018ff */
[----:B------:R-:W1:Y:S01]  /*f5d0*/  LDSM.16.MT88.4 R16, [R201+0x900] ;  /* 0x00090000c910783b */ /* 0x000e620000004200 */
[----:B--2---:R-:W-:-:S04]  /*f5e0*/  FFMA.FTZ R2, R61, c[0x0][0x2d0], -R0 ;  /* 0x0000b4003d027a23 */ /* 0x004fc80000010800 */
[----:B------:R2:W-:Y:S02]  /*f5f0*/  MUFU.EX2 R238, R2 ;  /* 0x0000000200ee7308 */ /* 0x0005e40000000800 */
[C---:B---3--:R-:W-:Y:S08]  /*f600*/  HMMA.16816.F32 R64, R8.reuse, R24, RZ ;  /* 0x000000180840723c */ /* 0x048ff000000018ff */
[----:B------:R-:W-:Y:S01]  /*f610*/  HMMA.16816.F32 R80, R8, R26, RZ ;  /* 0x0000001a0850723c */ /* 0x000fe200000018ff */
[----:B------:R-:W3:Y:S01]  /*f620*/  LDSM.16.MT88.4 R24, [R197+0x3900] ;  /* 0x00390000c518783b */ /* 0x000ee20000004200 */
[----:B--2---:R-:W-:-:S06]  /*f630*/  FFMA.FTZ R2, R60, c[0x0][0x2d0], -R0 ;  /* 0x0000b4003c027a23 */ /* 0x004fcc0000010800 */
[C---:B----4-:R-:W-:Y:S01]  /*f640*/  HMMA.16816.F32 R84, R8.reuse, R20, RZ ;  /* 0x000000140854723c */ /* 0x050fe200000018ff */
[----:B------:R2:W4:Y:S07]  /*f650*/  MUFU.EX2 R236, R2 ;  /* 0x0000000200ec7308 */ /* 0x00052e0000000800 */
[C---:B------:R-:W-:Y:S01]  /*f660*/  HMMA.16816.F32 R88, R8.reuse, R22, RZ ;  /* 0x000000160858723c */ /* 0x040fe200000018ff */
[----:B------:R-:W3:Y:S07]  /*f670*/  LDSM.16.MT88.4 R20, [R200+0x900] ;  /* 0x00090000c814783b */ /* 0x000eee0000004200 */
[----:B------:R-:W-:Y:S01]  /*f680*/  HMMA.16816.F32 R104, R8, R42, RZ ;  /* 0x0000002a0868723c */ /* 0x000fe200000018ff */
[----:B--2---:R-:W-:-:S04]  /*f690*/  FFMA.FTZ R2, R62, c[0x0][0x2d0], -R0 ;  /* 0x0000b4003e027a23 */ /* 0x004fc80000010800 */
[----:B------:R2:W-:Y:S03]  /*f6a0*/  MUFU.EX2 R237, R2 ;  /* 0x0000000200ed7308 */ /* 0x0005e60000000800 */
[C---:B------:R-:W-:Y:S08]  /*f6b0*/  HMMA.16816.F32 R92, R8.reuse, R32, RZ ;  /* 0x00000020085c723c */ /* 0x040ff000000018ff */
[----:B------:R-:W-:Y:S01]  /*f6c0*/  HMMA.16816.F32 R100, R8, R34, RZ ;  /* 0x000000220864723c */ /* 0x000fe200000018ff */
[----:B------:R-:W-:Y:S01]  /*f6d0*/  LDSM.16.MT88.4 R32, [R198+0x1100] ;  /* 0x00110000c620783b */ /* 0x000fe20000004200 */
[----:B--2---:R-:W-:-:S06]  /*f6e0*/  FFMA.FTZ R2, R63, c[0x0][0x2d0], -R0 ;  /* 0x0000b4003f027a23 */ /* 0x004fcc0000010800 */
[C---:B------:R-:W-:Y:S01]  /*f6f0*/  HMMA.16816.F32 R60, R8.reuse, R40, RZ ;  /* 0x00000028083c723c */ /* 0x040fe200000018ff */
[----:B------:R-:W2:Y:S01]  /*f700*/  LDSM.16.MT88.4 R40, [R198+0x3900] ;  /* 0x00390000c628783b */ /* 0x000ea20000004200 */
[----:B------:R3:W3:Y:S06]  /*f710*/  MUFU.EX2 R235, R2 ;  /* 0x0000000200eb7308 */ /* 0x0006ec0000000800 */
[C---:B-1----:R-:W-:Y:S08]  /*f720*/  HMMA.16816.F32 R116, R8.reuse, R12, RZ ;  /* 0x0000000c0874723c */ /* 0x042ff000000018ff */
[----:B------:R-:W-:Y:S01]  /*f730*/  HMMA.16816.F32 R96, R8, R14, RZ ;  /* 0x0000000e0860723c */ /* 0x000fe200000018ff */
[----:B------:R-:W-:Y:S01]  /*f740*/  LDSM.16.MT88.4 R12, [R200+0x3900] ;  /* 0x00390000c80c783b */ /* 0x000fe20000004200 */
[----:B---3--:R-:W-:-:S04]  /*f750*/  FFMA.FTZ R2, R108, c[0x0][0x2d0], -R6 ;  /* 0x0000b4006c027a23 */ /* 0x008fc80000010806 */
[----:B------:R1:W-:Y:S01]  /*f760*/  MUFU.EX2 R234, R2 ;  /* 0x0000000200ea7308 */ /* 0x0003e20000000800 */
[----:B-----5:R-:W-:Y:S02]  /*f770*/  F2FP.PACK_AB R8, R241, R243 ;  /* 0x000000f3f108723e */ /* 0x020fe400000000ff */
[----:B------:R-:W-:Y:S02]  /*f780*/  F2FP.PACK_AB R10, R240, R242 ;  /* 0x000000f2f00a723e */ /* 0x000fe400000000ff */
[----:B----4-:R-:W-:Y:S02]  /*f790*/  F2FP.PACK_AB R9, R236, R238 ;  /* 0x000000eeec09723e */ /* 0x010fe400000000ff */
[----:B------:R-:W-:-:S07]  /*f7a0*/  F2FP.PACK_AB R11, R235, R237 ;  /* 0x000000edeb0b723e */ /* 0x000fce00000000ff */
[----:B------:R-:W-:Y:S01]  /*f7b0*/  HMMA.16816.F32 R112, R8, R28, R56 ;  /* 0x0000001c0870723c */ /* 0x000fe20000001838 */
[----:B-1----:R-:W-:-:S04]  /*f7c0*/  FFMA.FTZ R2, R110, c[0x0][0x2d0], -R6 ;  /* 0x0000b4006e027a23 */ /* 0x002fc80000010806 */
[----:B------:R1:W3:Y:S03]  /*f7d0*/  MUFU.EX2 R233, R2 ;  /* 0x0000000200e97308 */ /* 0x0002e60000000800 */
[C---:B------:R-:W-:Y:S08]  /*f7e0*/  HMMA.16816.F32 R56, R8.reuse, R16, R48 ;  /* 0x000000100838723c */ /* 0x040ff00000001830 */
[----:B------:R-:W-:Y:S01]  /*f7f0*/  HMMA.16816.F32 R44, R8, R18, R44 ;  /* 0x00000012082c723c */ /* 0x000fe2000000182c */
[----:B------:R-:W4:Y:S01]  /*f800*/  LDSM.16.MT88.4 R16, [R201+0x3900] ;  /* 0x00390000c910783b */ /* 0x000f220000004200 */
[----:B-1----:R-:W-:-:S06]  /*f810*/  FFMA.FTZ R2, R109, c[0x0][0x2d0], -R6 ;  /* 0x0000b4006d027a23 */ /* 0x002fcc0000010806 */
[C---:B------:R-:W-:Y:S01]  /*f820*/  HMMA.16816.F32 R140, R8.reuse, R36, R76 ;  /* 0x00000024088c723c */ /* 0x040fe2000000184c */
[----:B------:R1:W-:Y:S07]  /*f830*/  MUFU.EX2 R232, R2 ;  /* 0x0000000200e87308 */ /* 0x0003ee0000000800 */
[C---:B------:R-:W-:Y:S01]  /*f840*/  HMMA.16816.F32 R132, R8.reuse, R38, R72 ;  /* 0x000000260884723c */ /* 0x040fe20000001848 */
[----:B------:R-:W5:Y:S07]  /*f850*/  LDSM.16.MT88.4 R36, [R197+0x1100] ;  /* 0x00110000c524783b */ /* 0x000f6e0000004200 */
[----:B------:R-:W-:Y:S01]  /*f860*/  HMMA.16816.F32 R120, R8, R26, R88 ;  /* 0x0000001a0878723c */ /* 0x000fe20000001858 */
[----:B-1----:R-:W-:-:S04]  /*f870*/  FFMA.FTZ R2, R111, c[0x0][0x2d0], -R6 ;  /* 0x0000b4006f027a23 */ /* 0x002fc80000010806 */
[----:B------:R1:W1:Y:S03]  /*f880*/  MUFU.EX2 R228, R2 ;  /* 0x0000000200e47308 */ /* 0x0002660000000800 */
[C---:B------:R-:W-:Y:S01]  /*f890*/  HMMA.16816.F32 R108, R8.reuse, R24, R84 ;  /* 0x00000018086c723c */ /* 0x040fe20000001854 */
[----:B------:R-:W3:Y:S07]  /*f8a0*/  LDSM.16.MT88.4 R24, [R201+0x1100] ;  /* 0x00110000c918783b */ /* 0x000eee0000004200 */
[----:B------:R-:W-:Y:S01]  /*f8b0*/  HMMA.16816.F32 R76, R8, R30, R52 ;  /* 0x0000001e084c723c */ /* 0x000fe20000001834 */
[----:B------:R-:W3:Y:S01]  /*f8c0*/  LDSM.16.MT88.4 R28, [R200+0x1100] ;  /* 0x00110000c81c783b */ /* 0x000ee20000004200 */
[----:B-1----:R-:W-:-:S06]  /*f8d0*/  FFMA.FTZ R2, R71, c[0x0][0x2d0], -R0 ;  /* 0x0000b40047027a23 */ /* 0x002fcc0000010800 */
[C---:B------:R-:W-:Y:S01]  /*f8e0*/  HMMA.16816.F32 R52, R8.reuse, R20, R64 ;  /* 0x000000140834723c */ /* 0x040fe20000001840 */
[----:B------:R1:W-:Y:S07]  /*f8f0*/  MUFU.EX2 R227, R2 ;  /* 0x0000000200e37308 */ /* 0x0003ee0000000800 */
[C---:B--2---:R-:W-:Y:S08]  /*f900*/  HMMA.16816.F32 R144, R8.reuse, R40, R60 ;  /* 0x000000280890723c */ /* 0x044ff0000000183c */
[----:B------:R-:W-:Y:S01]  /*f910*/  HMMA.16816.F32 R48, R8, R22, R80 ;  /* 0x000000160830723c */ /* 0x000fe20000001850 */
[----:B------:R-:W2:Y:S01]  /*f920*/  LDSM.16.MT88.4 R20, [R197+0x4100] ;  /* 0x00410000c514783b */ /* 0x000ea20000004200 */
[----:B-1----:R-:W-:-:S04]  /*f930*/  FFMA.FTZ R2, R70, c[0x0][0x2d0], -R0 ;  /* 0x0000b40046027a23 */ /* 0x002fc80000010800 */
[----:B------:R1:W1:Y:S02]  /*f940*/  MUFU.EX2 R225, R2 ;  /* 0x0000000200e17308 */ /* 0x0002640000000800 */
[C---:B----4-:R-:W-:Y:S08]  /*f950*/  HMMA.16816.F32 R92, R8.reuse, R16, R92 ;  /* 0x00000010085c723c */ /* 0x050ff0000000185c */
[----:B------:R-:W-:Y:S01]  /*f960*/  HMMA.16816.F32 R72, R8, R18, R100 ;  /* 0x000000120848723c */ /* 0x000fe20000001864 */
[----:B------:R-:W-:Y:S01]  /*f970*/  LDSM.16.MT88.4 R16, [R201+0x4100] ;  /* 0x00410000c910783b */ /* 0x000fe20000004200 */
[----:B-1----:R-:W-:-:S06]  /*f980*/  FFMA.FTZ R2, R136, c[0x0][0x2d0], -R0 ;  /* 0x0000b40088027a23 */ /* 0x002fcc0000010800 */
[C---:B------:R-:W-:Y:S01]  /*f990*/  HMMA.16816.F32 R64, R8.reuse, R12, R116 ;  /* 0x0000000c0840723c */ /* 0x040fe20000001874 */
[----:B------:R1:W-:Y:S07]  /*f9a0*/  MUFU.EX2 R223, R2 ;  /* 0x0000000200df7308 */ /* 0x0003ee0000000800 */
[----:B------:R-:W-:Y:S01]  /*f9b0*/  HMMA.16816.F32 R60, R8, R14, R96 ;  /* 0x0000000e083c723c */ /* 0x000fe20000001860 */
[----:B------:R-:W-:Y:S01]  /*f9c0*/  LDSM.16.MT88.4 R12, [R200+0x4100] ;  /* 0x00410000c80c783b */ /* 0x000fe20000004200 */
[----:B-1----:R-:W-:-:S06]  /*f9d0*/  FFMA.FTZ R2, R137, c[0x0][0x2d0], -R0 ;  /* 0x0000b40089027a23 */ /* 0x002fcc0000010800 */
[----:B------:R-:W-:Y:S01]  /*f9e0*/  HMMA.16816.F32 R136, R8, R42, R104 ;  /* 0x0000002a0888723c */ /* 0x000fe20000001868 */
[----:B------:R-:W1:Y:S06]  /*f9f0*/  MUFU.EX2 R222, R2 ;  /* 0x0000000200de7308 */ /* 0x000e6c0000000800 */
[----:B---3--:R-:W-:Y:S02]  /*fa00*/  F2FP.PACK_AB R8, R233, R234 ;  /* 0x000000eae908723e */ /* 0x008fe400000000ff */
[----:B------:R-:W-:Y:S02]  /*fa10*/  F2FP.PACK_AB R10, R228, R232 ;  /* 0x000000e8e40a723e */ /* 0x000fe400000000ff */
[----:B------:R-:W-:-:S02]  /*fa20*/  F2FP.PACK_AB R9, R225, R227 ;  /* 0x000000e3e109723e */ /* 0x000fc400000000ff */
[----:B-1----:R-:W-:Y:S01]  /*fa30*/  F2FP.PACK_AB R11, R222, R223 ;  /* 0x000000dfde0b723e */ /* 0x002fe200000000ff */
[----:B------:R-:W-:-:S04]  /*fa40*/  FFMA.FTZ R2, R156, c[0x0][0x2d0], -R6 ;  /* 0x0000b4009c027a23 */ /* 0x000fc80000010806 */
[----:B------:R1:W-:Y:S02]  /*fa50*/  MUFU.EX2 R221, R2 ;  /* 0x0000000200dd7308 */ /* 0x0003e40000000800 */
[C---:B-----5:R-:W-:Y:S08]  /*fa60*/  HMMA.16816.F32 R88, R8.reuse, R36, R140 ;  /* 0x000000240858723c */ /* 0x060ff0000000188c */
[----:B------:R-:W-:Y:S01]  /*fa70*/  HMMA.16816.F32 R100, R8, R38, R132 ;  /* 0x000000260864723c */ /* 0x000fe20000001884 */
[----:B------:R-:W3:Y:S01]  /*fa80*/  LDSM.16.MT88.4 R36, [R198+0x4100] ;  /* 0x00410000c624783b */ /* 0x000ee20000004200 */
[----:B-1----:R-:W-:-:S06]  /*fa90*/  FFMA.FTZ R2, R158, c[0x0][0x2d0], -R6 ;  /* 0x0000b4009e027a23 */ /* 0x002fcc0000010806 */
[C---:B------:R-:W-:Y:S01]  /*faa0*/  HMMA.16816.F32 R84, R8.reuse, R24, R56 ;  /* 0x000000180854723c */ /* 0x040fe20000001838 */
[----:B------:R1:W4:Y:S07]  /*fab0*/  MUFU.EX2 R158, R2 ;  /* 0x00000002009e7308 */ /* 0x00032e0000000800 */
[C---:B------:R-:W-:Y:S01]  /*fac0*/  HMMA.16816.F32 R40, R8.reuse, R26, R44 ;  /* 0x0000001a0828723c */ /* 0x040fe2000000182c */
[----:B------:R-:W5:Y:S07]  /*fad0*/  LDSM.16.MT88.4 R24, [R200+0x1900] ;  /* 0x00190000c818783b */ /* 0x000f6e0000004200 */
[----:B------:R-:W-:Y:S01]  /*fae0*/  HMMA.16816.F32 R80, R8, R28, R52 ;  /* 0x0000001c0850723c */ /* 0x000fe20000001834 */
[----:B-1----:R-:W-:-:S04]  /*faf0*/  FFMA.FTZ R2, R157, c[0x0][0x2d0], -R6 ;  /* 0x0000b4009d027a23 */ /* 0x002fc80000010806 */
[----:B------:R1:W-:Y:S03]  /*fb00*/  MUFU.EX2 R157, R2 ;  /* 0x00000002009d7308 */ /* 0x0003e60000000800 */
[C---:B------:R-:W-:Y:S01]  /*fb10*/  HMMA.16816.F32 R44, R8.reuse, R30, R48 ;  /* 0x0000001e082c723c */ /* 0x040fe20000001830 */
[----:B------:R-:W-:Y:S07]  /*fb20*/  LDSM.16.MT88.4 R28, [R198+0x1900] ;  /* 0x00190000c61c783b */ /* 0x000fee0000004200 */
[----:B--2---:R-:W-:Y:S01]  /*fb30*/  HMMA.16816.F32 R116, R8, R22, R120 ;  /* 0x000000160874723c */ /* 0x004fe20000001878 */
[----:B-1----:R-:W-:-:S07]  /*fb40*/  FFMA.FTZ R2, R159, c[0x0][0x2d0], -R6 ;  /* 0x0000b4009f027a23 */ /* 0x002fce0000010806 */
[C---:B---3--:R-:W-:Y:S01]  /*fb50*/  HMMA.16816.F32 R132, R8.reuse, R36, R144 ;  /* 0x000000240884723c */ /* 0x048fe20000001890 */
[----:B------:R-:W-:Y:S01]  /*fb60*/  IMAD.MOV.U32 R159, RZ, RZ, R7 ;  /* 0x000000ffff9f7224 */ /* 0x000fe200078e0007 */
[----:B------:R1:W2:Y:S06]  /*fb70*/  MUFU.EX2 R156, R2 ;  /* 0x00000002009c7308 */ /* 0x0002ac0000000800 */
[C---:B------:R-:W-:Y:S08]  /*fb80*/  HMMA.16816.F32 R104, R8.reuse, R32, R112 ;  /* 0x000000200868723c */ /* 0x040ff00000001870 */
[----:B------:R-:W-:Y:S01]  /*fb90*/  HMMA.16816.F32 R120, R8, R16, R92 ;  /* 0x000000100878723c */ /* 0x000fe2000000185c */
[----:B-1----:R-:W-:-:S04]  /*fba0*/  FFMA.FTZ R2, R149, c[0x0][0x2d0], -R0 ;  /* 0x0000b40095027a23 */ /* 0x002fc80000010800 */
[----:B------:R1:W-:Y:S03]  /*fbb0*/  MUFU.EX2 R149, R2 ;  /* 0x0000000200957308 */ /* 0x0003e60000000800 */
[C---:B------:R-:W-:Y:S01]  /*fbc0*/  HMMA.16816.F32 R96, R8.reuse, R34, R76 ;  /* 0x000000220860723c */ /* 0x040fe2000000184c */
[----:B------:R-:W-:Y:S07]  /*fbd0*/  LDSM.16.MT88.4 R32, [R197+0x1900] ;  /* 0x00190000c520783b */ /* 0x000fee0000004200 */
[----:B------:R-:W-:Y:S01]  /*fbe0*/  HMMA.16816.F32 R108, R8, R20, R108 ;  /* 0x00000014086c723c */ /* 0x000fe2000000186c */
[----:B------:R-:W3:Y:S01]  /*fbf0*/  LDSM.16.MT88.4 R20, [R201+0x1900] ;  /* 0x00190000c914783b */ /* 0x000ee20000004200 */
[----:B-1----:R-:W-:-:S06]  /*fc00*/  FFMA.FTZ R2, R148, c[0x0][0x2d0], -R0 ;  /* 0x0000b40094027a23 */ /* 0x002fcc0000010800 */
[C---:B------:R-:W-:Y:S01]  /*fc10*/  HMMA.16816.F32 R136, R8.reuse, R38, R136 ;  /* 0x000000260888723c */ /* 0x040fe20000001888 */
[----:B------:R-:W-:Y:S01]  /*fc20*/  LDSM.16.MT88.4 R36, [R198+0x4900] ;  /* 0x00490000c624783b */ /* 0x000fe20000004200 */
[----:B------:R1:W1:Y:S06]  /*fc30*/  MUFU.EX2 R148, R2 ;  /* 0x0000000200947308 */ /* 0x00026c0000000800 */
[C---:B------:R-:W-:Y:S01]  /*fc40*/  HMMA.16816.F32 R112, R8.reuse, R18, R72 ;  /* 0x000000120870723c */ /* 0x040fe20000001848 */
[----:B------:R-:W-:Y:S07]  /*fc50*/  LDSM.16.MT88.4 R16, [R198+0x2100] ;  /* 0x00210000c610783b */ /* 0x000fee0000004200 */
[----:B------:R-:W-:Y:S01]  /*fc60*/  HMMA.16816.F32 R92, R8, R12, R64 ;  /* 0x0000000c085c723c */ /* 0x000fe20000001840 */
[----:B-1----:R-:W-:-:S02]  /*fc70*/  FFMA.FTZ R2, R150, c[0x0][0x2d0], -R0 ;  /* 0x0000b40096027a23 */ /* 0x002fc40000010800 */
[----:B------:R-:W-:Y:S02]  /*fc80*/  IMAD.MOV.U32 R150, RZ, RZ, R248 ;  /* 0x000000ffff967224 */ /* 0x000fe400078e00f8 */
[----:B------:R1:W-:Y:S03]  /*fc90*/  MUFU.EX2 R144, R2 ;  /* 0x0000000200907308 */ /* 0x0003e60000000800 */
[----:B------:R-:W-:Y:S01]  /*fca0*/  HMMA.16816.F32 R60, R8, R14, R60 ;  /* 0x0000000e083c723c */ /* 0x000fe2000000183c */
[----:B------:R-:W3:Y:S06]  /*fcb0*/  LDSM.16.MT88.4 R12, [R197+0x4900] ;  /* 0x00490000c50c783b */ /* 0x000eec0000004200 */
[----:B----4-:R-:W-:-:S02]  /*fcc0*/  F2FP.PACK_AB R8, R158, R221 ;  /* 0x000000dd9e08723e */ /* 0x010fc400000000ff */
[----:B--2---:R-:W-:Y:S02]  /*fcd0*/  F2FP.PACK_AB R10, R156, R157 ;  /* 0x0000009d9c0a723e */ /* 0x004fe400000000ff */
[----:B------:R-:W-:Y:S01]  /*fce0*/  F2FP.PACK_AB R9, R148, R149 ;  /* 0x000000959409723e */ /* 0x000fe200000000ff */
[----:B-1----:R-:W-:-:S04]  /*fcf0*/  FFMA.FTZ R2, R151, c[0x0][0x2d0], -R0 ;  /* 0x0000b40097027a23 */ /* 0x002fc80000010800 */
[----:B------:R-:W1:Y:S02]  /*fd00*/  MUFU.EX2 R143, R2 ;  /* 0x00000002008f7308 */ /* 0x000e640000000800 */
[----:B-1----:R-:W-:Y:S01]  /*fd10*/  F2FP.PACK_AB R11, R143, R144 ;  /* 0x000000908f0b723e */ /* 0x002fe200000000ff */
[----:B------:R-:W-:-:S05]  /*fd20*/  FFMA.FTZ R2, R164, c[0x0][0x2d0], -R6 ;  /* 0x0000b400a4027a23 */ /* 0x000fca0000010806 */
[----:B------:R1:W-:Y:S01]  /*fd30*/  MUFU.EX2 R142, R2 ;  /* 0x00000002008e7308 */ /* 0x0003e20000000800 */
[C---:B-----5:R-:W-:Y:S08]  /*fd40*/  HMMA.16816.F32 R48, R8.reuse, R24, R80 ;  /* 0x000000180830723c */ /* 0x060ff00000001850 */
[----:B------:R-:W-:Y:S01]  /*fd50*/  HMMA.16816.F32 R44, R8, R26, R44 ;  /* 0x0000001a082c723c */ /* 0x000fe2000000182c */
[----:B------:R-:W2:Y:S01]  /*fd60*/  LDSM.16.MT88.4 R24, [R201+0x4900] ;  /* 0x00490000c918783b */ /* 0x000ea20000004200 */
[----:B-1----:R-:W-:-:S06]  /*fd70*/  FFMA.FTZ R2, R167, c[0x0][0x2d0], -R6 ;  /* 0x0000b400a7027a23 */ /* 0x002fcc0000010806 */
[C---:B---3--:R-:W-:Y:S01]  /*fd80*/  HMMA.16816.F32 R52, R8.reuse, R20, R84 ;  /* 0x000000140834723c */ /* 0x048fe20000001854 */
[----:B------:R1:W3:Y:S07]  /*fd90*/  MUFU.EX2 R141, R2 ;  /* 0x00000002008d7308 */ /* 0x0002ee0000000800 */
[C---:B------:R-:W-:Y:S01]  /*fda0*/  HMMA.16816.F32 R40, R8.reuse, R22, R40 ;  /* 0x000000160828723c */ /* 0x040fe20000001828 */
[----:B------:R-:W4:Y:S07]  /*fdb0*/  LDSM.16.MT88.4 R20, [R200+0x4900] ;  /* 0x00490000c814783b */ /* 0x000f2e0000004200 */
[----:B------:R-:W-:Y:S01]  /*fdc0*/  HMMA.16816.F32 R76, R8, R32, R88 ;  /* 0x00000020084c723c */ /* 0x000fe20000001858 */
[----:B-1----:R-:W-:-:S04]  /*fdd0*/  FFMA.FTZ R2, R166, c[0x0][0x2d0], -R6 ;  /* 0x0000b400a6027a23 */ /* 0x002fc80000010806 */
[----:B------:R1:W-:Y:S03]  /*fde0*/  MUFU.EX2 R140, R2 ;  /* 0x00000002008c7308 */ /* 0x0003e60000000800 */
[C---:B------:R-:W-:Y:S08]  /*fdf0*/  HMMA.16816.F32 R88, R8.reuse, R14, R116 ;  /* 0x0000000e0858723c */ /* 0x040ff00000001874 */
[----:B------:R-:W-:Y:S01]  /*fe00*/  HMMA.16816.F32 R116, R8, R36, R132 ;  /* 0x000000240874723c */ /* 0x000fe20000001884 */
[----:B-1----:R-:W-:-:S07]  /*fe10*/  FFMA.FTZ R2, R168, c[0x0][0x2d0], -R6 ;  /* 0x0000b400a8027a23 */ /* 0x002fce0000010806 */
[C---:B--2---:R-:W-:Y:S01]  /*fe20*/  HMMA.16816.F32 R120, R8.reuse, R24, R120 ;  /* 0x000000180878723c */ /* 0x044fe20000001878 */
[----:B------:R1:W2:Y:S07]  /*fe30*/  MUFU.EX2 R71, R2 ;  /* 0x0000000200477308 */ /* 0x0002ae0000000800 */
[C---:B------:R-:W-:Y:S01]  /*fe40*/  HMMA.16816.F32 R112, R8.reuse, R26, R112 ;  /* 0x0000001a0870723c */ /* 0x040fe20000001870 */
[----:B------:R-:W5:Y:S07]  /*fe50*/  LDSM.16.MT88.4 R24, [R197+0x5100] ;  /* 0x00510000c518783b */ /* 0x000f6e0000004200 */
[----:B------:R-:W-:Y:S01]  /*fe60*/  HMMA.16816.F32 R136, R8, R38, R136 ;  /* 0x000000260888723c */ /* 0x000fe20000001888 */
[----:B-1----:R-:W-:-:S04]  /*fe70*/  FFMA.FTZ R2, R161, c[0x0][0x2d0], -R0 ;  /* 0x0000b400a1027a23 */ /* 0x002fc80000010800 */
[----:B------:R1:W-:Y:S03]  /*fe80*/  MUFU.EX2 R70, R2 ;  /* 0x0000000200467308 */ /* 0x0003e60000000800 */
[C---:B------:R-:W-:Y:S01]  /*fe90*/  HMMA.16816.F32 R64, R8.reuse, R28, R104 ;  /* 0x0000001c0840723c */ /* 0x040fe20000001868 */
[----:B------:R-:W-:Y:S07]  /*fea0*/  LDSM.16.MT88.4 R104, [R200+0x2900] ;  /* 0x00290000c868783b */ /* 0x000fee0000004200 */
[----:B------:R-:W-:Y:S01]  /*feb0*/  HMMA.16816.F32 R56, R8, R30, R96 ;  /* 0x0000001e0838723c */ /* 0x000fe20000001860 */
[----:B------:R-:W2:Y:S04]  /*fec0*/  LDSM.16.MT88.4 R28, [R197+0x2100] ;  /* 0x00210000c51c783b */ /* 0x000ea80000004200 */
[----:B------:R-:W-:Y:S01]  /*fed0*/  LDSM.16.MT88.4 R96, [R201+0x2900] ;  /* 0x00290000c960783b */ /* 0x000fe20000004200 */
[----:B-1----:R-:W-:-:S02]  /*fee0*/  FFMA.FTZ R2, R160, c[0x0][0x2d0], -R0 ;  /* 0x0000b400a0027a23 */ /* 0x002fc40000010800 */
[C---:B------:R-:W-:Y:S01]  /*fef0*/  HMMA.16816.F32 R80, R8.reuse, R12, R108 ;  /* 0x0000000c0850723c */ /* 0x040fe2000000186c */
[----:B------:R-:W1:Y:S01]  /*ff00*/  LDSM.16.MT88.4 R12, [R201+0x2100] ;  /* 0x00210000c90c783b */ /* 0x000e620000004200 */
[----:B------:R3:W2:Y:S06]  /*ff10*/  MUFU.EX2 R69, R2 ;  /* 0x0000000200457308 */ /* 0x0006ac0000000800 */
[C---:B------:R-:W-:Y:S01]  /*ff20*/  HMMA.16816.F32 R72, R8.reuse, R34, R100 ;  /* 0x000000220848723c */ /* 0x040fe20000001864 */
[----:B------:R-:W1:Y:S07]  /*ff30*/  LDSM.16.MT88.4 R32, [R200+0x2100] ;  /* 0x00210000c820783b */ /* 0x000e6e0000004200 */
[----:B----4-:R-:W-:Y:S01]  /*ff40*/  HMMA.16816.F32 R92, R8, R20, R92 ;  /* 0x00000014085c723c */ /* 0x010fe2000000185c */
[----:B---3--:R-:W-:-:S04]  /*ff50*/  FFMA.FTZ R2, R162, c[0x0][0x2d0], -R0 ;  /* 0x0000b400a2027a23 */ /* 0x008fc80000010800 */
[----:B------:R3:W-:Y:S03]  /*ff60*/  MUFU.EX2 R4, R2 ;  /* 0x0000000200047308 */ /* 0x0007e60000000800 */
[----:B------:R-:W-:Y:S01]  /*ff70*/  HMMA.16816.F32 R60, R8, R22, R60 ;  /* 0x00000016083c723c */ /* 0x000fe2000000183c */
[----:B------:R-:W-:Y:S06]  /*ff80*/  LDSM.16.MT88.4 R20, [R198+0x5100] ;  /* 0x00510000c614783b */ /* 0x000fec0000004200 */
[----:B------:R-:W-:-:S02]  /*ff90*/  F2FP.PACK_AB R8, R141, R142 ;  /* 0x0000008e8d08723e */ /* 0x000fc400000000ff */
[----:B--2---:R-:W-:Y:S02]  /*ffa0*/  F2FP.PACK_AB R10, R71, R140 ;  /* 0x0000008c470a723e */ /* 0x004fe400000000ff */
[----:B------:R-:W-:Y:S01]  /*ffb0*/  F2FP.PACK_AB R9, R69, R70 ;  /* 0x000000464509723e */ /* 0x000fe200000000ff */
[----:B---3--:R-:W-:-:S04]  /*ffc0*/  FFMA.FTZ R2, R163, c[0x0][0x2d0], -R0 ;  /* 0x0000b400a3027a23 */ /* 0x008fc80000010800 */
[----:B------:R2:W3:Y:S02]  /*ffd0*/  MUFU.EX2 R36, R2 ;  /* 0x0000000200247308 */ /* 0x0004e40000000800 */
[----:B--2---:R-:W-:Y:S01]  /*ffe0*/  FFMA.FTZ R2, R189, c[0x0][0x2d0], -R6 ;  /* 0x0000b400bd027a23 */ /* 0x004fe20000010806 */
[----:B---3--:R-:W-:-:S05]  /*fff0*/  F2FP.PACK_AB R11, R36, R4 ;  /* 0x00000004240b723e */ /* 0x008fca00000000ff */
[----:B------:R2:W-:Y:S02]  /*10000*/  MUFU.EX2 R39, R2 ;  /* 0x0000000200277308 */ /* 0x0005e40000000800 */
[C---:B-----5:R-:W-:Y:S01]  /*10010*/  HMMA.16816.F32 R108, R8.reuse, R24, R80 ;  /* 0x00000018086c723c */ /* 0x060fe20000001850 */
[----:B------:R-:W-:Y:S07]  /*10020*/  LDSM.16.MT88.4 R80, [R197+0x2900] ;  /* 0x00290000c550783b */ /* 0x000fee0000004200 */
[----:B------:R-:W-:Y:S01]  /*10030*/  HMMA.16816.F32 R76, R8, R28, R76 ;  /* 0x0000001c084c723c */ /* 0x000fe2000000184c */
[----:B--2---:R-:W-:-:S04]  /*10040*/  FFMA.FTZ R2, R191, c[0x0][0x2d0], -R6 ;  /* 0x0000b400bf027a23 */ /* 0x004fc80000010806 */
[----:B------:R2:W3:Y:S03]  /*10050*/  MUFU.EX2 R38, R2 ;  /* 0x0000000200267308 */ /* 0x0004e60000000800 */
[C---:B------:R-:W-:Y:S08]  /*10060*/  HMMA.16816.F32 R72, R8.reuse, R30, R72 ;  /* 0x0000001e0848723c */ /* 0x040ff00000001848 */
[----:B------:R-:W-:Y:S01]  /*10070*/  HMMA.16816.F32 R84, R8, R16, R64 ;  /* 0x000000100854723c */ /* 0x000fe20000001840 */
[----:B--2---:R-:W-:-:S07]  /*10080*/  FFMA.FTZ R2, R190, c[0x0][0x2d0], -R6 ;  /* 0x0000b400be027a23 */ /* 0x004fce0000010806 */
[C---:B------:R-:W-:Y:S01]  /*10090*/  HMMA.16816.F32 R56, R8.reuse, R18, R56 ;  /* 0x000000120838723c */ /* 0x040fe20000001838 */
[----:B------:R-:W2:Y:S01]  /*100a0*/  LDSM.16.MT88.4 R16, [R201+0x5100] ;  /* 0x00510000c910783b */ /* 0x000ea20000004200 */
[----:B---3--:R-:W-:Y:S01]  /*100b0*/  F2FP.PACK_AB R64, R38, R39 ;  /* 0x000000272640723e */ /* 0x008fe200000000ff */
[----:B------:R3:W-:Y:S05]  /*100c0*/  MUFU.EX2 R37, R2 ;  /* 0x0000000200257308 */ /* 0x0007ea0000000800 */
[C---:B------:R-:W-:Y:S01]  /*100d0*/  HMMA.16816.F32 R28, R8.reuse, R26, R88 ;  /* 0x0000001a081c723c */ /* 0x040fe20000001858 */
[----:B------:R-:W-:Y:S07]  /*100e0*/  LDSM.16.MT88.4 R88, [R198+0x2900] ;  /* 0x00290000c658783b */ /* 0x000fee0000004200 */
[----:B-1----:R-:W-:Y:S01]  /*100f0*/  HMMA.16816.F32 R52, R8, R12, R52 ;  /* 0x0000000c0834723c */ /* 0x002fe20000001834 */
[----:B---3--:R-:W-:Y:S01]  /*10100*/  FFMA.FTZ R2, R216, c[0x0][0x2d0], -R6 ;  /* 0x0000b400d8027a23 */ /* 0x008fe20000010806 */
[----:B------:R-:W-:-:S03]  /*10110*/  IADD3 R216, R226, -0x2, RZ ;  /* 0xfffffffee2d87810 */ /* 0x000fc60007ffe0ff */
[----:B------:R1:W3:Y:S03]  /*10120*/  MUFU.EX2 R248, R2 ;  /* 0x0000000200f87308 */ /* 0x0002e60000000800 */
[C---:B------:R-:W-:Y:S01]  /*10130*/  HMMA.16816.F32 R40, R8.reuse, R14, R40 ;  /* 0x0000000e0828723c */ /* 0x040fe20000001828 */
[----:B------:R-:W4:Y:S07]  /*10140*/  LDSM.16.MT88.4 R12, [R200+0x5100] ;  /* 0x00510000c80c783b */ /* 0x000f2e0000004200 */
[----:B------:R-:W-:Y:S01]  /*10150*/  HMMA.16816.F32 R48, R8, R32, R48 ;  /* 0x000000200830723c */ /* 0x000fe20000001830 */
[----:B-1----:R-:W-:Y:S01]  /*10160*/  FFMA.FTZ R2, R169, c[0x0][0x2d0], -R0 ;  /* 0x0000b400a9027a23 */ /* 0x002fe20000010800 */
[----:B---3--:R-:W-:-:S06]  /*10170*/  F2FP.PACK_AB R66, R248, R37 ;  /* 0x00000025f842723e */ /* 0x008fcc00000000ff */
[C---:B------:R-:W-:Y:S01]  /*10180*/  HMMA.16816.F32 R44, R8.reuse, R34, R44 ;  /* 0x00000022082c723c */ /* 0x040fe2000000182c */
[----:B------:R1:W-:Y:S07]  /*10190*/  MUFU.EX2 R5, R2 ;  /* 0x0000000200057308 */ /* 0x0003ee0000000800 */
[C---:B--2---:R-:W-:Y:S01]  /*101a0*/  HMMA.16816.F32 R32, R8.reuse, R16, R120 ;  /* 0x000000100820723c */ /* 0x044fe20000001878 */
[----:B------:R-:W-:Y:S07]  /*101b0*/  LDSM.16.MT88.4 R120, [R198+0x5900] ;  /* 0x00590000c678783b */ /* 0x000fee0000004200 */
[----:B------:R-:W-:Y:S01]  /*101c0*/  HMMA.16816.F32 R116, R8, R20, R116 ;  /* 0x000000140874723c */ /* 0x000fe20000001874 */
[----:B-1----:R-:W-:-:S04]  /*101d0*/  FFMA.FTZ R2, R170, c[0x0][0x2d0], -R0 ;  /* 0x0000b400aa027a23 */ /* 0x002fc80000010800 */
[----:B------:R1:W2:Y:S03]  /*101e0*/  MUFU.EX2 R24, R2 ;  /* 0x0000000200187308 */ /* 0x0002a60000000800 */
[C---:B------:R-:W-:Y:S01]  /*101f0*/  HMMA.16816.F32 R16, R8.reuse, R18, R112 ;  /* 0x000000120810723c */ /* 0x040fe20000001870 */
[----:B------:R-:W3:Y:S07]  /*10200*/  LDSM.16.MT88.4 R112, [R197+0x5900] ;  /* 0x00590000c570783b */ /* 0x000eee0000004200 */
[----:B----4-:R-:W-:Y:S01]  /*10210*/  HMMA.16816.F32 R132, R8, R12, R92 ;  /* 0x0000000c0884723c */ /* 0x010fe2000000185c */
[--C-:B-1----:R-:W-:Y:S01]  /*10220*/  FFMA.FTZ R2, R188, c[0x0][0x2d0], -R0.reuse ;  /* 0x0000b400bc027a23 */ /* 0x102fe20000010800 */
[----:B--2---:R-:W-:Y:S01]  /*10230*/  F2FP.PACK_AB R65, R24, R5 ;  /* 0x000000051841723e */ /* 0x004fe200000000ff */
[----:B------:R-:W-:-:S05]  /*10240*/  FFMA.FTZ R0, R165, c[0x0][0x2d0], -R0 ;  /* 0x0000b400a5007a23 */ /* 0x000fca0000010800 */
[C---:B------:R-:W-:Y:S01]  /*10250*/  HMMA.16816.F32 R20, R8.reuse, R22, R136 ;  /* 0x000000160814723c */ /* 0x040fe20000001888 */
[----:B------:R1:W-:Y:S07]  /*10260*/  MUFU.EX2 R7, R2 ;  /* 0x0000000200077308 */ /* 0x0003ee0000000800 */
[----:B------:R-:W-:Y:S01]  /*10270*/  HMMA.16816.F32 R12, R8, R14, R60 ;  /* 0x0000000e080c723c */ /* 0x000fe2000000183c */
[----:B------:R2:W4:Y:S01]  /*10280*/  MUFU.EX2 R6, R0 ;  /* 0x0000000000067308 */ /* 0x0005220000000800 */
[----:B------:R-:W-:Y:S01]  /*10290*/  LDSM.16.MT88.4 R8, [R200+0x5900] ;  /* 0x00590000c808783b */ /* 0x000fe20000004200 */
[----:B-1----:R-:W-:-:S02]  /*102a0*/  FADD.FTZ R2, R150, R246 ;  /* 0x000000f696027221 */ /* 0x002fc40000010000 */
[----:B------:R-:W-:Y:S02]  /*102b0*/  IMAD.MOV.U32 R150, RZ, RZ, R159 ;  /* 0x000000ffff967224 */ /* 0x000fe400078e009f */
[----:B------:R-:W-:Y:S02]  /*102c0*/  FADD.FTZ R2, R249, R2 ;  /* 0x00000002f9027221 */ /* 0x000fe40000010000 */
[----:B------:R-:W-:Y:S02]  /*102d0*/  IMAD.MOV.U32 R159, RZ, RZ, c[0x0][0x2c4] ;  /* 0x0000b100ff9f7624 */ /* 0x000fe400078e00ff */
[----:B--2---:R-:W-:Y:S01]  /*102e0*/  FADD.FTZ R0, R171, R239 ;  /* 0x000000efab007221 */ /* 0x004fe20000010000 */
[----:B----4-:R-:W-:Y:S01]  /*102f0*/  F2FP.PACK_AB R67, R6, R7 ;  /* 0x000000070643723e */ /* 0x010fe200000000ff */
[----:B------:R-:W-:Y:S01]  /*10300*/  FADD.FTZ R2, R247, R2 ;  /* 0x00000002f7027221 */ /* 0x000fe20000010000 */
[----:B------:R-:W-:Y:S01]  /*10310*/  ISETP.NE.AND P6, PT, R159, 0x1, PT ;  /* 0x000000019f00780c */ /* 0x000fe20003fc5270 */
        /* <DEDUP_REMOVED lines=29> */
[C---:B---3--:R-:W-:Y:S01]  /*104f0*/  HMMA.16816.F32 R108, R64.reuse, R112, R108 ;  /* 0x00000070406c723c */ /* 0x048fe2000000186c */
        /* <DEDUP_REMOVED lines=9> */
[----:B-1----:R-:W-:Y:S01]  /*10590*/  HMMA.16816.F32 R52, R64, R56, R32 ;  /* 0x000000384034723c */ /* 0x002fe20000001820 */
[----:B------:R-:W-:Y:S02]  /*105a0*/  IMAD.MOV.U32 R159, RZ, RZ, c[0x0][0x32c] ;  /* 0x0000cb00ff9f7624 */ /* 0x000fe400078e00ff */
[----:B------:R-:W-:Y:S02]  /*105b0*/  FADD.FTZ R0, R4, R0 ;  /* 0x0000000004007221 */ /* 0x000fe40000010000 */
[----:B------:R-:W-:-:S02]  /*105c0*/  FADD.FTZ R4, R71, R2 ;  /* 0x0000000247047221 */ /* 0x000fc40000010000 */
        /* <DEDUP_REMOVED lines=8> */
[----:B------:R-:W-:Y:S01]  /*10650*/  FADD.FTZ R0, R24, R4 ;  /* 0x0000000418007221 */ /* 0x000fe20000010000 */
[----:B------:R-:W-:Y:S01]  /*10660*/  ISETP.GE.AND P6, PT, R159, 0x1, PT ;  /* 0x000000019f00780c */ /* 0x000fe20003fc6270 */
        /* <DEDUP_REMOVED lines=10> */
[C---:B------:R-:W-:Y:S08]  /*10710*/  HMMA.16816.F32 R60, R64.reuse, R8, R132 ;  /* 0x00000008403c723c */ /* 0x040ff00000001884 */
        /* <DEDUP_REMOVED lines=12> */
.L_x_408:
[----:B------:R-:W-:-:S04]  /*107e0*/  MOV R4, 0x1 ;  /* 0x0000000100047802 */ /* 0x000fc80000000f00 */
[----:B------:R-:W-:-:S13]  /*107f0*/  ISETP.NE.AND P0, PT, R4, c[0x0][0x32c], PT ;  /* 0x0000cb0004007a0c */ /* 0x000fda0003f05270 */
[----:B------:R-:W-:-:S05]  /*10800*/  @P0 IMAD.HI.U32 R4, R0, c[0x0][0x330], RZ ;  /* 0x0000cc0000040a27 */ /* 0x000fca00078e00ff */
[----:B------:R-:W-:Y:S02]  /*10810*/  @P0 SHF.R.U32.HI R0, RZ, c[0x0][0x334], R4 ;  /* 0x0000cd00ff000a19 */ /* 0x000fe40000011604 */
.L_x_409:
[----:B------:R-:W-:-:S05]  /*10820*/  MOV R4, c[0x0][0x32c] ;  /* 0x0000cb0000047a02 */ /* 0x000fca0000000f00 */
[----:B------:R-:W-:-:S05]  /*10830*/  IMAD R0, R0, R4, c[0x0][0x32c] ;  /* 0x0000cb0000007624 */ /* 0x000fca00078e0204 */
[----:B------:R-:W-:-:S05]  /*10840*/  IMNMX R2, R2, R0, PT ;  /* 0x0000000002027217 */ /* 0x000fca0003800200 */
.L_x_407:
[----:B------:R-:W-:-:S05]  /*10850*/  IMAD.HI R2, R2, 0x2aaaaaab, RZ ;  /* 0x2aaaaaab02027827 */ /* 0x000fca00078e02ff */
[----:B------:R-:W-:-:S04]  /*10860*/  SHF.R.U32.HI R0, RZ, 0x1f, R2 ;  /* 0x0000001fff007819 */ /* 0x000fc80000011602 */
[----:B------:R-:W-:-:S04]  /*10870*/  LEA.HI.SX32 R2, R2, R0, 0x1c ;  /* 0x0000000002027211 */ /* 0x000fc800078fe2ff */
[----:B------:R-:W-:-:S04]  /*10880*/  IMNMX R239, R252, R2, !PT ;  /* 0x00000002fcef7217 */ /* 0x000fc80007800200 */
[----:B------:R-:W-:-:S13]  /*10890*/  ISETP.GE.AND P0, PT, R216, R239, PT ;  /* 0x000000efd800720c */ /* 0x000fda0003f06270 */
[----:B------:R-:W-:Y:S05]  /*108a0*/  @!P0 BRA `(.L_x_410) ;  /* 0x000046a000008947 */ /* 0x000fea0003800000 */
[----:B------:R-:W-:Y:S01]  /*108b0*/  MOV R70, R3 ;  /* 0x0000000300467202 */ /* 0x000fe20000000f00 */
[----:B------:R-:W-:Y:S01]  /*108c0*/  ULDC UR4, c[0x0][0x324] ;  /* 0x0000c90000047ab9 */ /* 0x000fe20000000800 */
[----:B------:R-:W-:Y:S01]  /*108d0*/  MOV R69, R68 ;  /* 0x0000004400457202 */ /* 0x000fe20000000f00 */
[----:B------:R-:W-:Y:S01]  /*108e0*/  ULOP3.LUT UR4, URZ, UR4, URZ, 0x33, !UPT ;  /* 0x000000043f047292 */ /* 0x000fe2000f8e333f */
[----:B------:R-:W-:Y:S02]  /*108f0*/  MOV R218, R216 ;  /* 0x000000d800da7202 */ /* 0x000fe40000000f00 */
.L_x_421:
[----:B------:R-:W-:Y:S04]  /*10900*/  DEPBAR.LE SB0, 0x0 ;  /* 0x000080000000791a */ /* 0x000fe80000000000 */
[----:B------:R-:W-:Y:S01]  /*10910*/  BAR.SYNC.DEFER_BLOCKING 0x0 ;  /* 0x0000000000007b1d */ /* 0x000fe20000010000 */
[----:B------:R-:W-:Y:S02]  /*10920*/  ISETP.GT.AND P0, PT, R252, R218, PT ;  /* 0x000000dafc00720c */ /* 0x000fe40003f04270 */
[C---:B------:R-:W-:Y:S02]  /*10930*/  IADD3 R0, R224.reuse, 0x40, RZ ;  /* 0x00000040e0007810 */ /* 0x040fe40007ffe0ff */
[----:B------:R-:W-:Y:S02]  /*10940*/  ISETP.GE.AND P2, PT, R224, c[0x0][0x1d4], PT ;  /* 0x00007500e0007a0c */ /* 0x000fe40003f46270 */
[----:B------:R-:W-:Y:S02]  /*10950*/  ISETP.GE.AND P3, PT, R0, c[0x0][0x1d4], PT ;  /* 0x0000750000007a0c */ /* 0x000fe40003f66270 */
[----:B------:R-:W-:Y:S01]  /*10960*/  SHF.R.S32.HI R216, RZ, 0x1f, R224 ;  /* 0x0000001fffd87819 */ /* 0x000fe200000114e0 */
        /* <DEDUP_REMOVED lines=17> */
[C---:B------:R-:W-:Y:S01]  /*10a80*/  IADD3 R36, R219.reuse, 0x3100, RZ ;  /* 0x00003100db247810 */ /* 0x040fe20007ffe0ff */
[----:B------:R-:W-:Y:S01]  /*10a90*/  IMAD R0, R0, c[0x0][0x208], RZ ;  /* 0x0000820000007a24 */ /* 0x000fe200078e02ff */
[C---:B------:R-:W-:Y:S01]  /*10aa0*/  IADD3 R31, R219.reuse, 0x1100, RZ ;  /* 0x00001100db1f7810 */ /* 0x040fe20007ffe0ff */
[----:B------:R-:W-:Y:S01]  /*10ab0*/  IMAD R4, R4, c[0x0][0x218], RZ ;  /* 0x0000860004047a24 */ /* 0x000fe200078e02ff */
[----:B------:R-:W-:Y:S01]  /*10ac0*/  IADD3 R30, R219, 0x4100, RZ ;  /* 0x00004100db1e7810 */ /* 0x000fe20007ffe0ff */
[----:B------:R-:W-:Y:S02]  /*10ad0*/  IMAD R0, R220, c[0x0][0x20c], R0 ;  /* 0x00008300dc007a24 */ /* 0x000fe400078e0200 */
[----:B------:R-:W-:Y:S02]  /*10ae0*/  IMAD R4, R217, c[0x0][0x21c], R4 ;  /* 0x00008700d9047a24 */ /* 0x000fe400078e0204 */
[----:B------:R-:W-:Y:S02]  /*10af0*/  IMAD.IADD R3, R3, 0x1, R0 ;  /* 0x0000000103037824 */ /* 0x000fe400078e0200 */
[----:B------:R-:W-:Y:S02]  /*10b00*/  IMAD.SHL.U32 R29, R224, 0x2, RZ ;  /* 0x00000002e01d7824 */ /* 0x000fe400078e00ff */
[----:B------:R-:W-:Y:S01]  /*10b10*/  IMAD.WIDE.U32 R2, R217, c[0x0][0x218], R2 ;  /* 0x00008600d9027a25 */ /* 0x000fe200078e0002 */
[----:B--2---:R-:W-:Y:S03]  /*10b20*/  SHF.R.S32.HI R5, RZ, 0x1f, R12 ;  /* 0x0000001fff057819 */ /* 0x004fe6000001140c */
[----:B------:R-:W-:Y:S04]  /*10b30*/  IMAD.WIDE.U32 R6, R12, c[0x0][0x210], RZ ;  /* 0x000084000c067a25 */ /* 0x000fe800078e00ff */
[----:B------:R-:W-:Y:S01]  /*10b40*/  IMAD R5, R5, c[0x0][0x210], RZ ;  /* 0x0000840005057a24 */ /* 0x000fe200078e02ff */
[----:B------:R-:W-:Y:S03]  /*10b50*/  IADD3 R0, P0, R6, R2, RZ ;  /* 0x0000000206007210 */ /* 0x000fe60007f1e0ff */
[----:B------:R-:W-:Y:S04]  /*10b60*/  IMAD R5, R12, c[0x0][0x214], R5 ;  /* 0x000085000c057a24 */ /* 0x000fe800078e0205 */
[----:B------:R-:W-:Y:S05]  /*10b70*/  IMAD.IADD R5, R7, 0x1, R5 ;  /* 0x0000000107057824 */ /* 0x000fea00078e0205 */
[----:B------:R-:W-:Y:S01]  /*10b80*/  IADD3.X R3, R5, R3, R4, P0, !PT ;  /* 0x0000000305037210 */ /* 0x000fe200007fe404 */
[----:B------:R-:W-:Y:S01]  /*10b90*/  IMAD.SHL.U32 R4, R230, 0x2, RZ ;  /* 0x00000002e6047824 */ /* 0x000fe200078e00ff */
[C---:B------:R-:W-:Y:S04]  /*10ba0*/  LEA R2, P0, R0.reuse, c[0x0][0x1f8], 0x1 ;  /* 0x00007e0000027a11 */ /* 0x040fe800078008ff */
[----:B------:R-:W-:Y:S01]  /*10bb0*/  LEA.HI.X R0, R0, c[0x0][0x1fc], R3, 0x1, P0 ;  /* 0x00007f0000007a11 */ /* 0x000fe200000f0c03 */
[----:B------:R-:W2:Y:S01]  /*10bc0*/  SHFL.IDX PT, R23, R2, 0x2, 0x181f ;  /* 0x00581f0002177f89 */ /* 0x000ea200000e0000 */
[----:B------:R-:W-:Y:S03]  /*10bd0*/  IADD3 R3, -R229, 0x10, RZ ;  /* 0x00000010e5037810 */ /* 0x000fe60007ffe1ff */
[----:B------:R-:W3:Y:S01]  /*10be0*/  SHFL.IDX PT, R28, R0, 0x2, 0x181f ;  /* 0x00581f00001c7f89 */ /* 0x000ee200000e0000 */
[----:B------:R-:W-:Y:S02]  /*10bf0*/  LOP3.LUT R20, R3, 0xf, RZ, 0xc0, !PT ;  /* 0x0000000f03147812 */ /* 0x000fe400078ec0ff */
[----:B------:R-:W-:Y:S01]  /*10c00*/  SHF.L.U64.HI R3, R230, 0x1, R251 ;  /* 0x00000001e6037819 */ /* 0x000fe200000102fb */
[----:B------:R-:W5:Y:S04]  /*10c10*/  SHFL.IDX PT, R5, R2, RZ, 0x181f ;  /* 0x00181fff02057589 */ /* 0x000f6800000e0000 */
[----:B------:R-:W4:Y:S04]  /*10c20*/  SHFL.IDX PT, R6, R0, RZ, 0x181f ;  /* 0x00181fff00067589 */ /* 0x000f2800000e0000 */
[----:B------:R1:W-:Y:S04]  /*10c30*/  SHFL.IDX PT, R22, R0, 0x1, 0x181f ;  /* 0x00381f0000167f89 */ /* 0x0003e800000e0000 */
[----:B------:R-:W4:Y:S01]  /*10c40*/  SHFL.IDX PT, R2, R2, 0x1, 0x181f ;  /* 0x00381f0002027f89 */ /* 0x000f2200000e0000 */
[----:B--2---:R-:W-:Y:S04]  /*10c50*/  IADD3 R20, P1, P0, R20, R23, R4 ;  /* 0x0000001714147210 */ /* 0x004fe8000783e004 */
[--C-:B---3--:R-:W-:Y:S02]  /*10c60*/  IADD3.X R21, RZ, R28, R3.reuse, P1, P0 ;  /* 0x0000001cff157210 */ /* 0x108fe40000fe0403 */
[CC--:B-----5:R-:W-:Y:S02]  /*10c70*/  IADD3 R14, P0, R5.reuse, R29.reuse, RZ ;  /* 0x0000001d050e7210 */ /* 0x0e0fe40007f1e0ff */
[----:B-1----:R-:W-:Y:S05]  /*10c80*/  SHF.L.U64.HI R0, R224, 0x1, R216 ;  /* 0x00000001e0007819 */ /* 0x002fea00000102d8 */
[C-C-:B----4-:R-:W-:Y:S01]  /*10c90*/  IMAD.X R15, R6.reuse, 0x1, R0.reuse, P0 ;  /* 0x00000001060f7824 */ /* 0x150fe200000e0600 */
[-C--:B------:R-:W-:Y:S04]  /*10ca0*/  IADD3 R12, P0, R5, R4.reuse, RZ ;  /* 0x00000004050c7210 */ /* 0x080fe80007f1e0ff */
[----:B------:R1:W-:Y:S01]  /*10cb0*/  LDGSTS.E.BYPASS.LTC128B.128 [R231], [R14.64], !P2 ;  /* 0x000000000ee77fae */ /* 0x0003e2000d101d52 */
[--C-:B------:R-:W-:Y:S01]  /*10cc0*/  IMAD.X R13, R6, 0x1, R3.reuse, P0 ;  /* 0x00000001060d7824 */ /* 0x100fe200000e0603 */
[----:B------:R-:W-:Y:S04]  /*10cd0*/  IADD3 R6, P0, R2, R4, RZ ;  /* 0x0000000402067210 */ /* 0x000fe80007f1e0ff */
[----:B------:R1:W-:Y:S01]  /*10ce0*/  LDGSTS.E.BYPASS.LTC128B.128 [R36], [R12.64], !P3 ;  /* 0x000000000c247fae */ /* 0x0003e2000d901d52 */
[----:B------:R-:W-:Y:S01]  /*10cf0*/  IMAD.X R7, R22, 0x1, R3, P0 ;  /* 0x0000000116077824 */ /* 0x000fe200000e0603 */
[-C--:B------:R-:W-:Y:S05]  /*10d00*/  IADD3 R4, P0, R2, R29.reuse, RZ ;  /* 0x0000001d02047210 */ /* 0x080fea0007f1e0ff */
[--C-:B------:R-:W-:Y:S01]  /*10d10*/  IMAD.X R5, R22, 0x1, R0.reuse, P0 ;  /* 0x0000000116057824 */ /* 0x100fe200000e0600 */
[----:B------:R-:W-:Y:S04]  /*10d20*/  IADD3 R2, P0, R23, R29, RZ ;  /* 0x0000001d17027210 */ /* 0x000fe80007f1e0ff */
[----:B------:R1:W-:Y:S01]  /*10d30*/  LDGSTS.E.BYPASS.LTC128B.128 [R31], [R4.64], !P2 ;  /* 0x00000000041f7fae */ /* 0x0003e2000d101d52 */
[----:B------:R-:W-:Y:S01]  /*10d40*/  IMAD.X R3, R28, 0x1, R0, P0 ;  /* 0x000000011c037824 */ /* 0x000fe200000e0600 */
[----:B------:R-:W-:Y:S02]  /*10d50*/  ISETP.NE.U32.AND P0, PT, R229, RZ, PT ;  /* 0x000000ffe500720c */ /* 0x000fe40003f05070 */
[----:B------:R1:W-:Y:S04]  /*10d60*/  LDGSTS.E.BYPASS.LTC128B.128 [R30], [R6.64], !P3 ;  /* 0x00000000061e7fae */ /* 0x0003e8000d901d52 */
[----:B------:R1:W-:Y:S07]  /*10d70*/  LDGSTS.E.BYPASS.LTC128B.128 [R231+0x2000], [R2.64], !P2 ;  /* 0x0200000002e77fae */ /* 0x0003ee000d101d52 */
[----:B------:R1:W-:Y:S02]  /*10d80*/  LDGSTS.E.BYPASS.LTC128B.128.ZFILL [R231+0x5000], [R20.64], P0 ;  /* 0x0500000014e77fae */ /* 0x0003e40008141d52 */
.L_x_411:
[C---:B-123--:R-:W-:Y:S01]  /*10d90*/  HMMA.16816.F32 R4, R124.reuse, R8, RZ ;  /* 0x000000087c04723c */ /* 0x04efe200000018ff */
[----:B------:R-:W1:Y:S02]  /*10da0*/  LDSM.16.M88.4 R156, [R202+0x8100] ;  /* 0x00810000ca9c783b */ /* 0x000e640000000200 */
[----:B------:R-:W-:Y:S05]  /*10db0*/  ISETP.GT.AND P0, PT, R218, R252, PT ;  /* 0x000000fcda00720c */ /* 0x000fea0003f04270 */
        /* <DEDUP_REMOVED lines=10> */
[C---:B------:R-:W-:Y:S08]  /*10e60*/  HMMA.16816.F32 R28, R124.reuse, R32, RZ ;  /* 0x000000207c1c723c */ /* 0x040ff000000018ff */
[C---:B------:R-:W-:Y:S08]  /*10e70*/  HMMA.16816.F32 R32, R124.reuse, R34, RZ ;  /* 0x000000227c20723c */ /* 0x040ff000000018ff */
[C---:B------:R-:W-:Y:S08]  /*10e80*/  HMMA.16816.F32 R36, R124.reuse, R40, RZ ;  /* 0x000000287c24723c */ /* 0x040ff000000018ff */
[C---:B------:R-:W-:Y:S08]  /*10e90*/  HMMA.16816.F32 R40, R124.reuse, R42, RZ ;  /* 0x0000002a7c28723c */ /* 0x040ff000000018ff */
[C---:B------:R-:W-:Y:S08]  /*10ea0*/  HMMA.16816.F32 R44, R124.reuse, R48, RZ ;  /* 0x000000307c2c723c */ /* 0x040ff000000018ff */
[----:B------:R-:W-:Y:S08]  /*10eb0*/  HMMA.16816.F32 R48, R124, R50, RZ ;  /* 0x000000327c30723c */ /* 0x000ff000000018ff */
[C---:B------:R-:W-:Y:S08]  /*10ec0*/  HMMA.16816.F32 R4, R128.reuse, R72, R4 ;  /* 0x000000488004723c */ /* 0x040ff00000001804 */
[C---:B------:R-:W-:Y:S01]  /*10ed0*/  HMMA.16816.F32 R8, R128.reuse, R74, R8 ;  /* 0x0000004a8008723c */ /* 0x040fe20000001808 */
[----:B------:R-:W3:Y:S07]  /*10ee0*/  LDSM.16.M88.4 R72, [R202+0x9100] ;  /* 0x00910000ca48783b */ /* 0x000eee0000000200 */
        /* <DEDUP_REMOVED lines=8> */
[----:B------:R-:W2:Y:S07]  /*10f70*/  LDSM.16.M88.4 R140, [R199+0x800] ;  /* 0x00080000c78c783b */ /* 0x000eae0000000200 */
[C---:B------:R-:W-:Y:S08]  /*10f80*/  HMMA.16816.F32 R36, R128.reuse, R144, R36 ;  /* 0x000000908024723c */ /* 0x040ff00000001824 */
[C---:B------:R-:W-:Y:S01]  /*10f90*/  HMMA.16816.F32 R40, R128.reuse, R146, R40 ;  /* 0x000000928028723c */ /* 0x040fe20000001828 */
[----:B------:R-:W3:Y:S07]  /*10fa0*/  LDSM.16.M88.4 R144, [R199+0x1000] ;  /* 0x00100000c790783b */ /* 0x000eee0000000200 */
[C---:B------:R-:W-:Y:S08]  /*10fb0*/  HMMA.16816.F32 R44, R128.reuse, R148, R44 ;  /* 0x00000094802c723c */ /* 0x040ff0000000182c */
[----:B------:R-:W-:Y:S01]  /*10fc0*/  HMMA.16816.F32 R48, R128, R150, R48 ;  /* 0x000000968030723c */ /* 0x000fe20000001830 */
[----:B------:R-:W4:Y:S07]  /*10fd0*/  LDSM.16.M88.4 R148, [R199+0x1800] ;  /* 0x00180000c794783b */ /* 0x000f2e0000000200 */
        /* <DEDUP_REMOVED lines=8> */
[----:B------:R-:W2:Y:S07]  /*11060*/  LDSM.16.M88.4 R72, [R199+0x2800] ;  /* 0x00280000c748783b */ /* 0x000eae0000000200 */
        /* <DEDUP_REMOVED lines=14> */
[----:B------:R-:W2:Y:S07]  /*11150*/  LDSM.16.M88.4 R140, [R196+0xd900] ;  /* 0x00d90000c48c783b */ /* 0x000eae0000000200 */
[C---:B------:R-:W-:Y:S08]  /*11160*/  HMMA.16816.F32 R20, R172.reuse, R144, R20 ;  /* 0x00000090ac14723c */ /* 0x040ff00000001814 */
[C---:B------:R-:W-:Y:S01]  /*11170*/  HMMA.16816.F32 R24, R172.reuse, R146, R24 ;  /* 0x00000092ac18723c */ /* 0x040fe20000001818 */
[----:B------:R-:W3:Y:S07]  /*11180*/  LDSM.16.M88.4 R144, [R209] ;  /* 0x00000000d190783b */ /* 0x000eee0000000200 */
[C---:B------:R-:W-:Y:S08]  /*11190*/  HMMA.16816.F32 R28, R172.reuse, R148, R28 ;  /* 0x00000094ac1c723c */ /* 0x040ff0000000181c */
[C---:B------:R-:W-:Y:S01]  /*111a0*/  HMMA.16816.F32 R32, R172.reuse, R150, R32 ;  /* 0x00000096ac20723c */ /* 0x040fe20000001820 */
[----:B------:R-:W4:Y:S07]  /*111b0*/  LDSM.16.M88.4 R148, [R208] ;  /* 0x00000000d094783b */ /* 0x000f2e0000000200 */
[C---:B-1----:R-:W-:Y:S08]  /*111c0*/  HMMA.16816.F32 R36, R172.reuse, R156, R36 ;  /* 0x0000009cac24723c */ /* 0x042ff00000001824 */
[C---:B------:R-:W-:Y:S01]  /*111d0*/  HMMA.16816.F32 R40, R172.reuse, R158, R40 ;  /* 0x0000009eac28723c */ /* 0x040fe20000001828 */
[----:B------:R-:W-:Y:S07]  /*111e0*/  LDSM.16.M88.4 R156, [R205] ;  /* 0x00000000cd9c783b */ /* 0x000fee0000000200 */
[C---:B--2---:R-:W-:Y:S08]  /*111f0*/  HMMA.16816.F32 R44, R172.reuse, R72, R44 ;  /* 0x00000048ac2c723c */ /* 0x044ff0000000182c */
        /* <DEDUP_REMOVED lines=118> */
[----:B------:R3:W3:Y:S01]  /*11960*/  MUFU.TANH R143, R14 ;  /* 0x0000000e008f7308 */ /* 0x0006e20000002400 */
[----:B------:R-:W-:Y:S03]  /*11970*/  HMMA.16816.F32 R48, R192, R10, R48 ;  /* 0x0000000ac030723c */ /* 0x000fe60000001830 */
[----:B------:R-:W-:Y:S02]  /*11980*/  FMUL.FTZ R39, R39, c[0x0][0x320] ;  /* 0x0000c80027277a20 */ /* 0x000fe40000410000 */
[----:B-1----:R-:W-:Y:S02]  /*11990*/  FMUL.FTZ R23, R40, c[0x0][0x320] ;  /* 0x0000c80028177a20 */ /* 0x002fe40000410000 */
[----:B------:R-:W-:Y:S02]  /*119a0*/  FMUL.FTZ R22, R41, c[0x0][0x320] ;  /* 0x0000c80029167a20 */ /* 0x000fe40000410000 */
[----:B------:R1:W1:Y:S03]  /*119b0*/  MUFU.TANH R141, R15 ;  /* 0x0000000f008d7308 */ /* 0x0002660000002400 */
[----:B------:R-:W-:Y:S02]  /*119c0*/  FMUL.FTZ R42, R42, c[0x0][0x320] ;  /* 0x0000c8002a2a7a20 */ /* 0x000fe40000410000 */
[----:B------:R-:W-:Y:S02]  /*119d0*/  FMUL.FTZ R43, R43, c[0x0][0x320] ;  /* 0x0000c8002b2b7a20 */ /* 0x000fe40000410000 */
[----:B------:R-:W-:Y:S02]  /*119e0*/  FMUL.FTZ R20, R44, c[0x0][0x320] ;  /* 0x0000c8002c147a20 */ /* 0x000fe40000410000 */
[----:B------:R-:W-:Y:S01]  /*119f0*/  FMUL.FTZ R19, R45, c[0x0][0x320] ;  /* 0x0000c8002d137a20 */ /* 0x000fe20000410000 */
[----:B------:R1:W1:Y:S01]  /*11a00*/  MUFU.TANH R75, R16 ;  /* 0x00000010004b7308 */ /* 0x0002620000002400 */
[----:B--2---:R-:W-:Y:S02]  /*11a10*/  FMUL.FTZ R25, R46, c[0x0][0x320] ;  /* 0x0000c8002e197a20 */ /* 0x004fe40000410000 */
[----:B------:R-:W-:Y:S02]  /*11a20*/  FMUL.FTZ R24, R47, c[0x0][0x320] ;  /* 0x0000c8002f187a20 */ /* 0x000fe40000410000 */
[----:B------:R-:W-:Y:S02]  /*11a30*/  FMUL.FTZ R18, R48, c[0x0][0x320] ;  /* 0x0000c80030127a20 */ /* 0x000fe40000410000 */
[----:B------:R-:W-:Y:S02]  /*11a40*/  FMUL.FTZ R17, R49, c[0x0][0x320] ;  /* 0x0000c80031117a20 */ /* 0x000fe40000410000 */
[----:B------:R-:W-:Y:S01]  /*11a50*/  FMUL.FTZ R21, R50, c[0x0][0x320] ;  /* 0x0000c80032157a20 */ /* 0x000fe20000410000 */
[----:B------:R2:W1:Y:S01]  /*11a60*/  MUFU.TANH R73, R26 ;  /* 0x0000001a00497308 */ /* 0x0004620000002400 */
        /* <DEDUP_REMOVED lines=28> */
[----:B------:R-:W-:Y:S02]  /*11c30*/  IMAD.MOV.U32 R217, RZ, RZ, RZ ;  /* 0x000000ffffd97224 */ /* 0x000fe400078e00ff */
[----:B------:R-:W-:Y:S01]  /*11c40*/  IMAD.SHL.U32 R26, R224, 0x2, RZ ;  /* 0x00000002e01a7824 */ /* 0x000fe200078e00ff */
[----:B------:R-:W3:Y:S01]  /*11c50*/  LDL R0, [R1] ;  /* 0x0000000001007983 */ /* 0x000ee20000100800 */
[----:B------:R-:W-:Y:S03]  /*11c60*/  IMAD.MOV.U32 R3, RZ, RZ, c[0x0][0x2b8] ;  /* 0x0000ae00ff037624 */ /* 0x000fe600078e00ff */
[----:B------:R-:W4:Y:S02]  /*11c70*/  LDL.64 R222, [R1+0x18] ;  /* 0x0000180001de7983 */ /* 0x000f240000100a00 */
[----:B------:R-:W-:Y:S02]  /*11c80*/  ISETP.NE.AND P4, PT, R3, 0x1, PT ;  /* 0x000000010300780c */ /* 0x000fe40003f85270 */
[----:B------:R-:W5:Y:S04]  /*11c90*/  LDL R221, [R1+0x20] ;  /* 0x0000200001dd7983 */ /* 0x000f680000100800 */
[----:B------:R-:W1:Y:S01]  /*11ca0*/  S2R R225, SR_CTAID.Y ;  /* 0x0000000000e17919 */ /* 0x000e620000002600 */
[----:B--2---:R-:W-:Y:S01]  /*11cb0*/  IMAD R2, R218, 0x60, R2 ;  /* 0x00000060da027824 */ /* 0x004fe200078e0202 */
[----:B---3--:R-:W-:Y:S04]  /*11cc0*/  ISETP.GT.AND P1, PT, R0, 0x5f, PT ;  /* 0x0000005f0000780c */ /* 0x008fe80003f24270 */
[----:B------:R-:W-:Y:S05]  /*11cd0*/  IADD3 R2, R2, -0x60, R0 ;  /* 0xffffffa002027810 */ /* 0x000fea0007ffe000 */
[----:B------:R-:W-:Y:S04]  /*11ce0*/  @P4 IMAD.HI.U32 R3, R2, c[0x0][0x2bc], RZ ;  /* 0x0000af0002034a27 */ /* 0x000fe800078e00ff */
[----:B------:R-:W-:Y:S01]  /*11cf0*/  IMAD.MOV.U32 R0, RZ, RZ, R2 ;  /* 0x000000ffff007224 */ /* 0x000fe200078e0002 */
[----:B------:R-:W-:Y:S04]  /*11d00*/  @P4 SHF.R.U32.HI R0, RZ, c[0x0][0x2c0], R3 ;  /* 0x0000b000ff004a19 */ /* 0x000fe80000011603 */
[C---:B----4-:R-:W-:Y:S01]  /*11d10*/  @!P1 IADD3 R3, P0, R0.reuse, R222, RZ ;  /* 0x000000de00039210 */ /* 0x050fe20007f1e0ff */
[----:B-1----:R-:W-:Y:S03]  /*11d20*/  IMAD.WIDE.U32 R222, R225, c[0x0][0x1e8], RZ ;  /* 0x00007a00e1de7a25 */ /* 0x002fe600078e00ff */
        /* <DEDUP_REMOVED lines=16> */
[C---:B------:R-:W-:Y:S04]  /*11e30*/  IMAD.WIDE.U32 R2, R217.reuse, c[0x0][0x1f0], R2 ;  /* 0x00007c00d9027a25 */ /* 0x040fe800078e0002 */
[----:B------:R-:W-:Y:S01]  /*11e40*/  IMAD R4, R4, c[0x0][0x1f0], RZ ;  /* 0x00007c0004047a24 */ /* 0x000fe200078e02ff */
[----:B------:R-:W-:Y:S03]  /*11e50*/  IADD3 R0, P0, R222, R2, RZ ;  /* 0x00000002de007210 */ /* 0x000fe60007f1e0ff */
[----:B------:R-:W-:Y:S05]  /*11e60*/  IMAD R4, R217, c[0x0][0x1f4], R4 ;  /* 0x00007d00d9047a24 */ /* 0x000fea00078e0204 */
[----:B------:R-:W-:Y:S02]  /*11e70*/  IADD3.X R3, R221, R3, R4, P0, !PT ;  /* 0x00000003dd037210 */ /* 0x000fe400007fe404 */
[C---:B------:R-:W-:Y:S02]  /*11e80*/  LEA R2, P0, R0.reuse, c[0x0][0x1c8], 0x1 ;  /* 0x0000720000027a11 */ /* 0x040fe400078008ff */
[----:B------:R-:W-:Y:S02]  /*11e90*/  IADD3 R4, -R229, 0x10, RZ ;  /* 0x00000010e5047810 */ /* 0x000fe40007ffe1ff */
[----:B------:R-:W-:Y:S01]  /*11ea0*/  LEA.HI.X R0, R0, c[0x0][0x1cc], R3, 0x1, P0 ;  /* 0x0000730000007a11 */ /* 0x000fe200000f0c03 */
[----:B------:R-:W1:Y:S01]  /*11eb0*/  SHFL.IDX PT, R15, R2, 0x2, 0x181f ;  /* 0x00581f00020f7f89 */ /* 0x000e6200000e0000 */
[----:B------:R-:W-:Y:S01]  /*11ec0*/  IMAD.SHL.U32 R3, R230, 0x2, RZ ;  /* 0x00000002e6037824 */ /* 0x000fe200078e00ff */
[----:B------:R-:W-:Y:S02]  /*11ed0*/  LOP3.LUT R12, R4, 0xf, RZ, 0xc0, !PT ;  /* 0x0000000f040c7812 */ /* 0x000fe400078ec0ff */
[----:B------:R-:W2:Y:S01]  /*11ee0*/  SHFL.IDX PT, R16, R0, 0x2, 0x181f ;  /* 0x00581f0000107f89 */ /* 0x000ea200000e0000 */
[----:B------:R-:W-:Y:S03]  /*11ef0*/  SHF.L.U64.HI R4, R230, 0x1, R251 ;  /* 0x00000001e6047819 */ /* 0x000fe600000102fb */
[----:B------:R-:W3:Y:S04]  /*11f00*/  SHFL.IDX PT, R5, R2, RZ, 0x181f ;  /* 0x00181fff02057589 */ /* 0x000ee800000e0000 */
[----:B------:R-:W4:Y:S04]  /*11f10*/  SHFL.IDX PT, R6, R0, RZ, 0x181f ;  /* 0x00181fff00067589 */ /* 0x000f2800000e0000 */
[----:B------:R5:W-:Y:S04]  /*11f20*/  SHFL.IDX PT, R14, R0, 0x1, 0x181f ;  /* 0x00381f00000e7f89 */ /* 0x000be800000e0000 */
[----:B------:R-:W4:Y:S01]  /*11f30*/  SHFL.IDX PT, R2, R2, 0x1, 0x181f ;  /* 0x00381f0002027f89 */ /* 0x000f2200000e0000 */
[----:B-1----:R-:W-:Y:S04]  /*11f40*/  IADD3 R12, P1, P0, R12, R15, R3 ;  /* 0x0000000f0c0c7210 */ /* 0x002fe8000783e003 */
[----:B--2---:R-:W-:Y:S02]  /*11f50*/  IADD3.X R13, RZ, R16, R4, P1, P0 ;  /* 0x00000010ff0d7210 */ /* 0x004fe40000fe0404 */
[CC--:B---3--:R-:W-:Y:S02]  /*11f60*/  IADD3 R10, P0, R5.reuse, R26.reuse, RZ ;  /* 0x0000001a050a7210 */ /* 0x0c8fe40007f1e0ff */
[----:B-----5:R-:W-:Y:S05]  /*11f70*/  SHF.L.U64.HI R0, R224, 0x1, R216 ;  /* 0x00000001e0007819 */ /* 0x020fea00000102d8 */
[C---:B----4-:R-:W-:Y:S01]  /*11f80*/  IMAD.X R11, R6.reuse, 0x1, R0, P0 ;  /* 0x00000001060b7824 */ /* 0x050fe200000e0600 */
[-C--:B------:R-:W-:Y:S04]  /*11f90*/  IADD3 R8, P0, R5, R3.reuse, RZ ;  /* 0x0000000305087210 */ /* 0x080fe80007f1e0ff */
[----:B------:R1:W-:Y:S01]  /*11fa0*/  LDGSTS.E.BYPASS.LTC128B.128 [R219+0x8100], [R10.64], !P2 ;  /* 0x081000000adb7fae */ /* 0x0003e2000d101d52 */
[--C-:B------:R-:W-:Y:S01]  /*11fb0*/  IMAD.X R9, R6, 0x1, R4.reuse, P0 ;  /* 0x0000000106097824 */ /* 0x100fe200000e0604 */
[----:B------:R-:W-:Y:S04]  /*11fc0*/  IADD3 R6, P0, R2, R3, RZ ;  /* 0x0000000302067210 */ /* 0x000fe80007f1e0ff */
[----:B------:R1:W-:Y:S01]  /*11fd0*/  LDGSTS.E.BYPASS.LTC128B.128 [R219+0xb100], [R8.64], !P3 ;  /* 0x0b10000008db7fae */ /* 0x0003e2000d901d52 */
[----:B------:R-:W-:Y:S01]  /*11fe0*/  IMAD.X R7, R14, 0x1, R4, P0 ;  /* 0x000000010e077824 */ /* 0x000fe200000e0604 */
[-C--:B------:R-:W-:Y:S05]  /*11ff0*/  IADD3 R4, P0, R2, R26.reuse, RZ ;  /* 0x0000001a02047210 */ /* 0x080fea0007f1e0ff */
[--C-:B------:R-:W-:Y:S01]  /*12000*/  IMAD.X R5, R14, 0x1, R0.reuse, P0 ;  /* 0x000000010e057824 */ /* 0x100fe200000e0600 */
[----:B------:R-:W-:Y:S04]  /*12010*/  IADD3 R2, P0, R15, R26, RZ ;  /* 0x0000001a0f027210 */ /* 0x000fe80007f1e0ff */
[----:B------:R1:W-:Y:S01]  /*12020*/  LDGSTS.E.BYPASS.LTC128B.128 [R219+0x9100], [R4.64], !P2 ;  /* 0x0910000004db7fae */ /* 0x0003e2000d101d52 */
[----:B------:R-:W-:Y:S01]  /*12030*/  IMAD.X R3, R16, 0x1, R0, P0 ;  /* 0x0000000110037824 */ /* 0x000fe200000e0600 */
[----:B------:R-:W-:Y:S02]  /*12040*/  ISETP.NE.U32.AND P0, PT, R229, RZ, PT ;  /* 0x000000ffe500720c */ /* 0x000fe40003f05070 */
[----:B------:R1:W-:Y:S04]  /*12050*/  LDGSTS.E.BYPASS.LTC128B.128 [R219+0xc100], [R6.64], !P3 ;  /* 0x0c10000006db7fae */ /* 0x0003e8000d901d52 */
[----:B------:R1:W-:Y:S07]  /*12060*/  LDGSTS.E.BYPASS.LTC128B.128 [R219+0xa100], [R2.64], !P2 ;  /* 0x0a10000002db7fae */ /* 0x0003ee000d101d52 */
[----:B------:R1:W-:Y:S02]  /*12070*/  LDGSTS.E.BYPASS.LTC128B.128.ZFILL [R219+0xd100], [R12.64], P0 ;  /* 0x0d1000000cdb7fae */ /* 0x0003e40008141d52 */
.L_x_412:
[----:B-1234-:R-:W2:Y:S01]  /*12080*/  LDL R2, [R1+0x4] ;  /* 0x0000040001027983 */ /* 0x01eea20000100800 */
[----:B------:R-:W-:Y:S02]  /*12090*/  IMAD.MOV.U32 R0, RZ, RZ, c[0x0][0x2c4] ;  /* 0x0000b100ff007624 */ /* 0x000fe400078e00ff */
[----:B------:R-:W-:Y:S01]  /*120a0*/  IMAD.MOV.U32 R14, RZ, RZ, c[0x0][0x32c] ;  /* 0x0000cb00ff0e7624 */ /* 0x000fe200078e00ff */
[----:B------:R-:W3:Y:S02]  /*120b0*/  LDL R13, [R1+0x8] ;  /* 0x00000800010d7983 */ /* 0x000ee40000100800 */
[----:B------:R-:W-:Y:S02]  /*120c0*/  ISETP.NE.AND P0, PT, R0, 0x1, PT ;  /* 0x000000010000780c */ /* 0x000fe40003f05270 */
[----:B------:R-:W3:Y:S04]  /*120d0*/  LDL R11, [R1+0xc] ;  /* 0x00000c00010b7983 */ /* 0x000ee80000100800 */
[----:B------:R-:W0:Y:S07]  /*120e0*/  LDGDEPBAR ;  /* 0x00000000000079af */ /* 0x000e2e0000000000 */
[----:B--2---:R-:W-:Y:S04]  /*120f0*/  @P0 IMAD.HI.U32 R0, R2, c[0x0][0x2c8], RZ ;  /* 0x0000b20002000a27 */ /* 0x004fe800078e00ff */
[----:B------:R-:W-:Y:S01]  /*12100*/  IMAD.MOV.U32 R5, RZ, RZ, R2 ;  /* 0x000000ffff057224 */ /* 0x000fe200078e0002 */
[----:B------:R-:W-:Y:S01]  /*12110*/  @P0 SHF.R.U32.HI R5, RZ, c[0x0][0x2cc], R0 ;  /* 0x0000b300ff050a19 */ /* 0x000fe20000011600 */
[----:B------:R-:W-:Y:S01]  /*12120*/  IMAD R0, R218, -0x60, RZ ;  /* 0xffffffa0da007824 */ /* 0x000fe200078e02ff */
[----:B------:R-:W-:Y:S03]  /*12130*/  ISETP.GE.AND P0, PT, R14, 0x1, PT ;  /* 0x000000010e00780c */ /* 0x000fe60003f06270 */
[----:B------:R-:W1:Y:S01]  /*12140*/  SHFL.IDX PT, R4, R5, RZ, 0x1c1f ;  /* 0x001c1fff05047589 */ /* 0x000e6200000e0000 */
[----:B------:R-:W-:Y:S04]  /*12150*/  IADD3 R2, -R250, 0x1, R0 ;  /* 0x00000001fa027810 */ /* 0x000fe80007ffe100 */
[----:B---3--:R-:W-:Y:S04]  /*12160*/  IADD3 R2, -R11, R2, R13 ;  /* 0x000000020b027210 */ /* 0x008fe80007ffe10d */
[C---:B------:R-:W-:Y:S02]  /*12170*/  IADD3 R7, R2.reuse, c[0x0][0x328], RZ ;  /* 0x0000ca0002077a10 */ /* 0x040fe40007ffe0ff */
[----:B------:R-:W-:Y:S03]  /*12180*/  IADD3 R6, R2, UR4, RZ ;  /* 0x0000000402067c10 */ /* 0x000fe6000fffe0ff */
        /* <DEDUP_REMOVED lines=16> */
.L_x_415:
[----:B------:R-:W-:Y:S04]  /*12290*/  MOV R8, c[0x0][0x32c] ;  /* 0x0000cb0000087a02 */ /* 0x000fe80000000f00 */
[----:B------:R-:W-:Y:S11]  /*122a0*/  ISETP.NE.AND P0, PT, R8, 0x1, PT ;  /* 0x000000010800780c */ /* 0x000ff60003f05270 */
[----:B------:R-:W-:Y:S02]  /*122b0*/  @!UPT UIADD3 URZ, URZ, URZ, URZ ;  /* 0x0000003f3f3ff290 */ /* 0x000fe4000fffe03f */
[----:B------:R-:W-:Y:S05]  /*122c0*/  @P0 IMAD.HI.U32 R8, R4, c[0x0][0x330], RZ ;  /* 0x0000cc0004080a27 */ /* 0x000fea00078e00ff */
[----:B------:R-:W-:Y:S02]  /*122d0*/  @P0 SHF.R.U32.HI R4, RZ, c[0x0][0x334], R8 ;  /* 0x0000cd00ff040a19 */ /* 0x000fe40000011608 */
.L_x_416:
[----:B------:R-:W-:Y:S05]  /*122e0*/  BSYNC B0 ;  /* 0x0000000000007941 */ /* 0x000fea0003800000 */
.L_x_414:
[----:B------:R-:W-:Y:S04]  /*122f0*/  IMAD.IADD R8, R0, 0x1, -R250 ;  /* 0x0000000100087824 */ /* 0x000fe800078e0afa */
[----:B------:R-:W-:Y:S05]  /*12300*/  IMAD R4, R4, c[0x0][0x32c], R8 ;  /* 0x0000cb0004047a24 */ /* 0x000fea00078e0208 */
[----:B------:R-:W-:Y:S02]  /*12310*/  IADD3 R8, R4, c[0x0][0x32c], RZ ;  /* 0x0000cb0004087a10 */ /* 0x000fe40007ffe0ff */
[----:B------:R-:W-:Y:S02]  /*12320*/  IMNMX R2, R2, R4, !PT ;  /* 0x0000000402027217 */ /* 0x000fe40007800200 */
[----:B------:R-:W-:Y:S02]  /*12330*/  IMNMX R3, R3, R8, PT ;  /* 0x0000000803037217 */ /* 0x000fe40003800200 */
.L_x_413:
[C---:B------:R-:W-:Y:S01]  /*12340*/  ISETP.GE.AND P0, PT, R0.reuse, 0x1, PT ;  /* 0x000000010000780c */ /* 0x040fe20003f06270 */
[----:B------:R-:W1:Y:S01]  /*12350*/  SHFL.IDX PT, R4, R5, 0x1, 0x1c1f ;  /* 0x003c1f0005047f89 */ /* 0x000e6200000e0000 */
[C---:B------:R-:W-:Y:S02]  /*12360*/  ISETP.GE.AND P1, PT, R0.reuse, 0x2, PT ;  /* 0x000000020000780c */ /* 0x040fe40003f26270 */
[----:B------:R-:W-:Y:S02]  /*12370*/  LOP3.LUT R215, R215, 0xfffeffff, RZ, 0xc0, !PT ;  /* 0xfffeffffd7d77812 */ /* 0x000fe400078ec0ff */
[C---:B------:R-:W-:Y:S02]  /*12380*/  ISETP.GE.AND P6, PT, R0.reuse, 0x42, PT ;  /* 0x000000420000780c */ /* 0x040fe40003fc6270 */
[C---:B------:R-:W-:Y:S02]  /*12390*/  ISETP.GE.AND P5, PT, R0.reuse, 0x49, PT ;  /* 0x000000490000780c */ /* 0x040fe40003fa6270 */
[C---:B------:R-:W-:Y:S02]  /*123a0*/  ISETP.GE.AND P4, PT, R0.reuse, 0x4a, PT ;  /* 0x0000004a0000780c */ /* 0x040fe40003f86270 */
[----:B------:R-:W-:Y:S02]  /*123b0*/  ISETP.GE.AND P3, PT, R0, 0x51, PT ;  /* 0x000000510000780c */ /* 0x000fe40003f66270 */
[----:B------:R-:W-:Y:S02]  /*123c0*/  @P0 LOP3.LUT R215, R215, 0x10000, RZ, 0xfc, !PT ;  /* 0x00010000d7d70812 */ /* 0x000fe400078efcff */
[----:B------:R-:W-:Y:S02]  /*123d0*/  ISETP.GT.AND P0, PT, R2, RZ, !P0 ;  /* 0x000000ff0200720c */ /* 0x000fe40004704270 */
        /* <DEDUP_REMOVED lines=9> */
[----:B------:R-:W-:Y:S02]  /*12470*/  ISETP.GT.AND P0, PT, R2, 0x8, !P1 ;  /* 0x000000080200780c */ /* 0x000fe40004f04270 */
[C---:B------:R-:W-:Y:S02]  /*12480*/  ISETP.GE.AND P2, PT, R0.reuse, 0x52, PT ;  /* 0x000000520000780c */ /* 0x040fe40003f46270 */
        /* <DEDUP_REMOVED lines=91> */
[C---:B------:R-:W-:Y:S02]  /*12a40*/  ISETP.GT.AND P0, PT, R2.reuse, 0x48, !P5 ;  /* 0x000000480200780c */ /* 0x040fe40006f04270 */
[----:B------:R-:W-:Y:S02]  /*12a50*/  LOP3.LUT R215, R215, 0xfffdffff, RZ, 0xc0, !PT ;  /* 0xfffdffffd7d77812 */ /* 0x000fe400078ec0ff */
[----:B------:R-:W-:Y:S04]  /*12a60*/  ISETP.LT.OR P0, PT, R3, 0x49, P0 ;  /* 0x000000490300780c */ /* 0x000fe80000701670 */
[----:B------:R-:W-:Y:S02]  /*12a70*/  FSEL R162, R23, -INF , !P0 ;  /* 0xff80000017a27808 */ /* 0x000fe40004000000 */
[----:B------:R-:W-:Y:S04]  /*12a80*/  ISETP.GT.AND P0, PT, R2, 0x49, !P4 ;  /* 0x000000490200780c */ /* 0x000fe80006704270 */
[C---:B------:R-:W-:Y:S04]  /*12a90*/  ISETP.LT.OR P0, PT, R3.reuse, 0x4a, P0 ;  /* 0x0000004a0300780c */ /* 0x040fe80000701670 */
[----:B------:R-:W-:Y:S02]  /*12aa0*/  FSEL R163, R22, -INF , !P0 ;  /* 0xff80000016a37808 */ /* 0x000fe40004000000 */
[----:B------:R-:W-:Y:S04]  /*12ab0*/  ISETP.GT.AND P0, PT, R2, 0x50, !P3 ;  /* 0x000000500200780c */ /* 0x000fe80005f04270 */
[C---:B------:R-:W-:Y:S04]  /*12ac0*/  ISETP.LT.OR P0, PT, R3.reuse, 0x51, P0 ;  /* 0x000000510300780c */ /* 0x040fe80000701670 */
[----:B------:R-:W-:Y:S02]  /*12ad0*/  FSEL R166, R20, -INF , !P0 ;  /* 0xff80000014a67808 */ /* 0x000fe40004000000 */
[C---:B------:R-:W-:Y:S04]  /*12ae0*/  ISETP.GT.AND P0, PT, R2.reuse, 0x51, !P2 ;  /* 0x000000510200780c */ /* 0x040fe80005704270 */
[----:B------:R-:W-:Y:S04]  /*12af0*/  ISETP.LT.OR P0, PT, R3, 0x52, P0 ;  /* 0x000000520300780c */ /* 0x000fe80000701670 */
[----:B------:R-:W-:Y:S02]  /*12b00*/  FSEL R168, R19, -INF , !P0 ;  /* 0xff80000013a87808 */ /* 0x000fe40004000000 */
[----:B------:R-:W-:Y:S04]  /*12b10*/  ISETP.GT.AND P0, PT, R2, 0x58, !P1 ;  /* 0x000000580200780c */ /* 0x000fe80004f04270 */
[----:B------:R-:W-:Y:S04]  /*12b20*/  ISETP.LT.OR P0, PT, R3, 0x59, P0 ;  /* 0x000000590300780c */ /* 0x000fe80000701670 */
[----:B------:R-:W-:Y:S02]  /*12b30*/  FSEL R170, R18, -INF , !P0 ;  /* 0xff80000012aa7808 */ /* 0x000fe40004000000 */
[----:B------:R-:W-:Y:S11]  /*12b40*/  ISETP.GE.AND P0, PT, R0, 0x5a, PT ;  /* 0x0000005a0000780c */ /* 0x000ff60003f06270 */
[----:B------:R-:W-:Y:S02]  /*12b50*/  @!UPT UIADD3 URZ, URZ, URZ, URZ ;  /* 0x0000003f3f3ff290 */ /* 0x000fe4000fffe03f */
[----:B------:R-:W-:Y:S02]  /*12b60*/  @P0 LOP3.LUT R215, R215, 0x20000, RZ, 0xfc, !PT ;  /* 0x00020000d7d70812 */ /* 0x000fe400078efcff */
[----:B------:R-:W-:Y:S01]  /*12b70*/  ISETP.GT.AND P0, PT, R2, 0x59, !P0 ;  /* 0x000000590200780c */ /* 0x000fe20004704270 */
[--C-:B-1----:R-:W-:Y:S03]  /*12b80*/  IMAD.IADD R2, R6, 0x1, R4.reuse ;  /* 0x0000000106027824 */ /* 0x102fe600078e0204 */
[----:B------:R-:W-:Y:S01]  /*12b90*/  ISETP.LT.OR P0, PT, R3, 0x5a, P0 ;  /* 0x0000005a0300780c */ /* 0x000fe20000701670 */
[----:B------:R-:W-:Y:S03]  /*12ba0*/  IMAD.IADD R3, R7, 0x1, R4 ;  /* 0x0000000107037824 */ /* 0x000fe600078e0204 */
[----:B------:R-:W-:Y:S02]  /*12bb0*/  FSEL R171, R17, -INF , !P0 ;  /* 0xff80000011ab7808 */ /* 0x000fe40004000000 */
[----:B------:R-:W-:Y:S11]  /*12bc0*/  ISETP.GE.AND P0, PT, R14, 0x1, PT ;  /* 0x000000010e00780c */ /* 0x000ff60003f06270 */
[----:B------:R-:W-:Y:S02]  /*12bd0*/  @!UPT UIADD3 URZ, URZ, URZ, URZ ;  /* 0x0000003f3f3ff290 */ /* 0x000fe4000fffe03f */
        /* <DEDUP_REMOVED lines=14> */
.L_x_419:
[----:B------:R-:W-:Y:S04]  /*12cc0*/  MOV R5, c[0x0][0x32c] ;  /* 0x0000cb0000057a02 */ /* 0x000fe80000000f00 */
[----:B------:R-:W-:Y:S11]  /*12cd0*/  ISETP.NE.AND P0, PT, R5, 0x1, PT ;  /* 0x000000010500780c */ /* 0x000ff60003f05270 */
[----:B------:R-:W-:Y:S02]  /*12ce0*/  @!UPT UIADD3 URZ, URZ, URZ, URZ ;  /* 0x0000003f3f3ff290 */ /* 0x000fe4000fffe03f */
[----:B------:R-:W-:Y:S05]  /*12cf0*/  @P0 IMAD.HI.U32 R5, R4, c[0x0][0x330], RZ ;  /* 0x0000cc0004050a27 */ /* 0x000fea00078e00ff */
[----:B------:R-:W-:Y:S02]  /*12d00*/  @P0 SHF.R.U32.HI R4, RZ, c[0x0][0x334], R5 ;  /* 0x0000cd00ff040a19 */ /* 0x000fe40000011605 */
.L_x_420:
[----:B------:R-:W-:Y:S05]  /*12d10*/  BSYNC B0 ;  /* 0x0000000000007941 */ /* 0x000fea0003800000 */
.L_x_418:
[----:B------:R-:W-:Y:S04]  /*12d20*/  IMAD.IADD R0, R0, 0x1, -R250 ;  /* 0x0000000100007824 */ /* 0x000fe800078e0afa */
[----:B------:R-:W-:Y:S05]  /*12d30*/  IMAD R4, R4, c[0x0][0x32c], R0 ;  /* 0x0000cb0004047a24 */ /* 0x000fea00078e0200 */
[----:B------:R-:W-:Y:S02]  /*12d40*/  IADD3 R0, R4, c[0x0][0x32c], RZ ;  /* 0x0000cb0004007a10 */ /* 0x000fe40007ffe0ff */
[----:B------:R-:W-:Y:S02]  /*12d50*/  IMNMX R2, R2, R4, !PT ;  /* 0x0000000402027217 */ /* 0x000fe40007800200 */
[----:B------:R-:W-:Y:S02]  /*12d60*/  IMNMX R3, R3, R0, PT ;  /* 0x0000000003037217 */ /* 0x000fe40003800200 */
.L_x_417:
[----:B------:R-:W-:Y:S01]  /*12d70*/  LOP3.LUT P0, RZ, R215, 0x10000, RZ, 0xc0, !PT ;  /* 0x00010000d7ff7812 */ /* 0x000fe2000780c0ff */
[----:B------:R-:W-:Y:S01]  /*12d80*/  LDSM.16.MT88.4 R44, [R197+0x3100] ;  /* 0x00310000c52c783b */ /* 0x000fe20000004200 */
[----:B------:R-:W-:Y:S02]  /*12d90*/  FMNMX.FTZ R0, R8, R69, !PT ;  /* 0x0000004508007209 */ /* 0x000fe40007810000 */
[----:B------:R-:W-:Y:S02]  /*12da0*/  ISETP.GT.AND P0, PT, R2, RZ, !P0 ;  /* 0x000000ff0200720c */ /* 0x000fe40004704270 */
        /* <DEDUP_REMOVED lines=34> */
[C---:B------:R-:W-:Y:S02]  /*12fd0*/  ISETP.GT.AND P0, PT, R2.reuse, 0x11, !P0 ;  /* 0x000000110200780c */ /* 0x040fe40004704270 */
        /* <DEDUP_REMOVED lines=43> */
[----:B------:R-:W-:Y:S03]  /*13290*/  ISETP.LT.OR P0, PT, R3, 0x2a, P0 ;  /* 0x0000002a0300780c */ /* 0x000fe60000701670 */
[----:B------:R-:W1:Y:S01]  /*132a0*/  SHFL.BFLY PT, R68, R0, 0x2, 0x1f ;  /* 0x0c401f0000447f89 */ /* 0x000e6200000e0000 */
        /* <DEDUP_REMOVED lines=10> */
[----:B------:R-:W-:Y:S04]  /*13350*/  ISETP.LT.OR P0, PT, R3, 0x32, P0 ;  /* 0x000000320300780c */ /* 0x000fe80000701670 */
[----:B------:R-:W-:Y:S02]  /*13360*/  FSEL R148, R31, -INF , !P0 ;  /* 0xff8000001f947808 */ /* 0x000fe40004000000 */
[----:B------:R-:W-:Y:S01]  /*13370*/  LOP3.LUT P0, RZ, R215, 0x4, RZ, 0xc0, !PT ;  /* 0x00000004d7ff7812 */ /* 0x000fe2000780c0ff */
[----:B------:R-:W-:Y:S01]  /*13380*/  LDSM.16.MT88.4 R28, [R201+0x100] ;  /* 0x00010000c91c783b */ /* 0x000fe20000004200 */
        /* <DEDUP_REMOVED lines=14> */
[C---:B------:R-:W-:Y:S02]  /*13470*/  ISETP.GT.AND P0, PT, R2.reuse, 0x41, !P6 ;  /* 0x000000410200780c */ /* 0x040fe40007704270 */
[----:B------:R-:W-:Y:S02]  /*13480*/  FMNMX.FTZ R11, R157, R11, !PT ;  /* 0x0000000b9d0b7209 */ /* 0x000fe40007810000 */
[----:B------:R-:W-:Y:S02]  /*13490*/  ISETP.LT.OR P0, PT, R3, 0x42, P0 ;  /* 0x000000420300780c */ /* 0x000fe40000701670 */
[----:B------:R-:W-:Y:S02]  /*134a0*/  LOP3.LUT P6, RZ, R215, 0x20000, RZ, 0xc0, !PT ;  /* 0x00020000d7ff7812 */ /* 0x000fe400078cc0ff */
[----:B------:R-:W-:Y:S02]  /*134b0*/  FSEL R159, R39, -INF , !P0 ;  /* 0xff800000279f7808 */ /* 0x000fe40004000000 */
[----:B------:R-:W-:Y:S01]  /*134c0*/  ISETP.GT.AND P0, PT, R2, 0x48, !P5 ;  /* 0x000000480200780c */ /* 0x000fe20006f04270 */
[----:B------:R-:W-:Y:S01]  /*134d0*/  LDSM.16.MT88.4 R36, [R200+0x100] ;  /* 0x00010000c824783b */ /* 0x000fe20000004200 */
[----:B------:R-:W-:Y:S02]  /*134e0*/  FMNMX.FTZ R11, R159, R11, !PT ;  /* 0x0000000b9f0b7209 */ /* 0x000fe40007810000 */
[----:B------:R-:W-:Y:S04]  /*134f0*/  ISETP.LT.OR P0, PT, R3, 0x49, P0 ;  /* 0x000000490300780c */ /* 0x000fe80000701670 */
[----:B------:R-:W-:Y:S02]  /*13500*/  FSEL R161, R42, -INF , !P0 ;  /* 0xff8000002aa17808 */ /* 0x000fe40004000000 */
[C---:B------:R-:W-:Y:S02]  /*13510*/  ISETP.GT.AND P0, PT, R2.reuse, 0x49, !P4 ;  /* 0x000000490200780c */ /* 0x040fe40006704270 */
[----:B------:R-:W-:Y:S02]  /*13520*/  FMNMX.FTZ R11, R161, R11, !PT ;  /* 0x0000000ba10b7209 */ /* 0x000fe40007810000 */
[----:B------:R-:W-:Y:S04]  /*13530*/  ISETP.LT.OR P0, PT, R3, 0x4a, P0 ;  /* 0x0000004a0300780c */ /* 0x000fe80000701670 */
[----:B------:R-:W-:Y:S02]  /*13540*/  FSEL R164, R43, -INF , !P0 ;  /* 0xff8000002ba47808 */ /* 0x000fe40004000000 */
[----:B------:R-:W-:Y:S02]  /*13550*/  ISETP.GT.AND P0, PT, R2, 0x50, !P3 ;  /* 0x000000500200780c */ /* 0x000fe40005f04270 */
[----:B------:R-:W-:Y:S02]  /*13560*/  FMNMX.FTZ R11, R164, R11, !PT ;  /* 0x0000000ba40b7209 */ /* 0x000fe40007810000 */
[----:B------:R-:W-:Y:S04]  /*13570*/  ISETP.LT.OR P0, PT, R3, 0x51, P0 ;  /* 0x000000510300780c */ /* 0x000fe80000701670 */
[----:B------:R-:W-:Y:S02]  /*13580*/  FSEL R165, R25, -INF , !P0 ;  /* 0xff80000019a57808 */ /* 0x000fe40004000000 */
[----:B------:R-:W-:Y:S04]  /*13590*/  ISETP.GT.AND P0, PT, R2, 0x51, !P2 ;  /* 0x000000510200780c */ /* 0x000fe80005704270 */
[C---:B------:R-:W-:Y:S04]  /*135a0*/  ISETP.LT.OR P0, PT, R3.reuse, 0x52, P0 ;  /* 0x000000520300780c */ /* 0x040fe80000701670 */
[----:B------:R-:W-:Y:S02]  /*135b0*/  FSEL R167, R24, -INF , !P0 ;  /* 0xff80000018a77808 */ /* 0x000fe40004000000 */
[C---:B------:R-:W-:Y:S04]  /*135c0*/  ISETP.GT.AND P0, PT, R2.reuse, 0x58, !P1 ;  /* 0x000000580200780c */ /* 0x040fe80004f04270 */
[----:B------:R-:W-:Y:S04]  /*135d0*/  ISETP.LT.OR P0, PT, R3, 0x59, P0 ;  /* 0x000000590300780c */ /* 0x000fe80000701670 */
[----:B------:R-:W-:Y:S02]  /*135e0*/  FSEL R169, R21, -INF , !P0 ;  /* 0xff80000015a97808 */ /* 0x000fe40004000000 */
[----:B------:R-:W-:Y:S01]  /*135f0*/  ISETP.GT.AND P0, PT, R2, 0x59, !P6 ;  /* 0x000000590200780c */ /* 0x000fe20007704270 */
[----:B------:R-:W-:Y:S01]  /*13600*/  LDSM.16.MT88.4 R20, [R198+0x100] ;  /* 0x00010000c614783b */ /* 0x000fe20000004200 */
[----:B------:R-:W-:Y:S02]  /*13610*/  FMNMX.FTZ R2, R165, R11, !PT ;  /* 0x0000000ba5027209 */ /* 0x000fe40007810000 */
[----:B------:R-:W-:Y:S02]  /*13620*/  ISETP.LT.OR P0, PT, R3, 0x5a, P0 ;  /* 0x0000005a0300780c */ /* 0x000fe40000701670 */
[----:B------:R-:W-:Y:S02]  /*13630*/  FMNMX.FTZ R0, R167, R2, !PT ;  /* 0x00000002a7007209 */ /* 0x000fe40007810000 */
[----:B------:R-:W-:Y:S01]  /*13640*/  FSEL R71, R51, -INF , !P0 ;  /* 0xff80000033477808 */ /* 0x000fe20004000000 */
[----:B------:R-:W1:Y:S01]  /*13650*/  SHFL.BFLY PT, R3, R68, 0x1, 0x1f ;  /* 0x0c201f0044037f89 */ /* 0x000e6200000e0000 */
[----:B------:R-:W-:Y:S04]  /*13660*/  FMNMX.FTZ R0, R169, R0, !PT ;  /* 0x00000000a9007209 */ /* 0x000fe80007810000 */
[----:B------:R-:W-:Y:S05]  /*13670*/  FMNMX.FTZ R0, R71, R0, !PT ;  /* 0x0000000047007209 */ /* 0x000fea0007810000 */
[----:B------:R-:W2:Y:S01]  /*13680*/  SHFL.BFLY PT, R2, R0, 0x2, 0x1f ;  /* 0x0c401f0000027f89 */ /* 0x000ea200000e0000 */
[----:B-1----:R-:W-:Y:S04]  /*13690*/  FMNMX.FTZ R68, R68, R3, !PT ;  /* 0x0000000344447209 */ /* 0x002fe80007810000 */
[C---:B------:R-:W-:Y:S01]  /*136a0*/  FSETP.NEU.FTZ.AND P0, PT, R68.reuse, -INF , PT ;  /* 0xff8000004400780b */ /* 0x040fe20003f1d000 */
[----:B------:R-:W-:Y:S01]  /*136b0*/  FMUL.FTZ R132, R68, c[0x0][0x2d0] ;  /* 0x0000b40044847a20 */ /* 0x000fe20000410000 */
[----:B--2---:R-:W-:Y:S02]  /*136c0*/  FMNMX.FTZ R2, R0, R2, !PT ;  /* 0x0000000200027209 */ /* 0x004fe40007810000 */
[----:B------:R-:W-:Y:S02]  /*136d0*/  FSEL R0, R68, RZ, P0 ;  /* 0x000000ff44007208 */ /* 0x000fe40000000000 */
[----:B------:R-:W-:Y:S01]  /*136e0*/  FSEL R132, R132, RZ, P0 ;  /* 0x000000ff84847208 */ /* 0x000fe20000000000 */
[----:B------:R-:W1:Y:S02]  /*136f0*/  SHFL.BFLY PT, R3, R2, 0x1, 0x1f ;  /* 0x0c201f0002037f89 */ /* 0x000e6400000e0000 */
[----:B------:R-:W-:Y:S02]  /*13700*/  FADD.FTZ R0, -R0, R69 ;  /* 0x0000004500007221 */ /* 0x000fe40000010100 */
[--C-:B------:R-:W-:Y:S02]  /*13710*/  FFMA.FTZ R8, R8, c[0x0][0x2d0], -R132.reuse ;  /* 0x0000b40008087a23 */ /* 0x100fe40000010884 */
[----:B------:R-:W-:Y:S02]  /*13720*/  FMUL.FTZ R0, R0, c[0x0][0x2d0] ;  /* 0x0000b40000007a20 */ /* 0x000fe40000410000 */
[----:B------:R2:W-:Y:S01]  /*13730*/  MUFU.EX2 R235, R8 ;  /* 0x0000000800eb7308 */ /* 0x0005e20000000800 */
[--C-:B------:R-:W-:Y:S02]  /*13740*/  FFMA.FTZ R10, R10, c[0x0][0x2d0], -R132.reuse ;  /* 0x0000b4000a0a7a23 */ /* 0x100fe40000010884 */
[--C-:B------:R-:W-:Y:S07]  /*13750*/  FFMA.FTZ R9, R9, c[0x0][0x2d0], -R132.reuse ;  /* 0x0000b40009097a23 */ /* 0x100fee0000010884 */
[----:B------:R-:W3:Y:S01]  /*13760*/  MUFU.EX2 R238, R10 ;  /* 0x0000000a00ee7308 */ /* 0x000ee20000000800 */
[----:B-1----:R-:W-:Y:S09]  /*13770*/  FMNMX.FTZ R3, R3, R2, !PT ;  /* 0x0000000203037209 */ /* 0x002ff20007810000 */
[----:B------:R1:W4:Y:S01]  /*13780*/  MUFU.EX2 R2, R0 ;  /* 0x0000000000027308 */ /* 0x0003220000000800 */
[C---:B------:R-:W-:Y:S01]  /*13790*/  FSETP.NEU.FTZ.AND P0, PT, R3.reuse, -INF , PT ;  /* 0xff8000000300780b */ /* 0x040fe20003f1d000 */
[----:B------:R-:W-:Y:S02]  /*137a0*/  FMUL.FTZ R69, R3, c[0x0][0x2d0] ;  /* 0x0000b40003457a20 */ /* 0x000fe40000410000 */
[----:B--2---:R-:W-:Y:S02]  /*137b0*/  FFMA.FTZ R8, R12, c[0x0][0x2d0], -R132 ;  /* 0x0000b4000c087a23 */ /* 0x004fe40000010884 */
[----:B------:R-:W2:Y:S01]  /*137c0*/  LDSM.16.MT88.4 R12, [R197+0x100] ;  /* 0x00010000c50c783b */ /* 0x000ea20000004200 */
[----:B------:R-:W-:Y:S03]  /*137d0*/  FSEL R69, R69, RZ, P0 ;  /* 0x000000ff45457208 */ /* 0x000fe60000000000 */
[----:B------:R5:W-:Y:S02]  /*137e0*/  MUFU.EX2 R237, R9 ;  /* 0x0000000900ed7308 */ /* 0x000be40000000800 */
[--C-:B------:R-:W-:Y:S02]  /*137f0*/  FFMA.FTZ R4, R4, c[0x0][0x2d0], -R69.reuse ;  /* 0x0000b40004047a23 */ /* 0x100fe40000010845 */
[--C-:B------:R-:W-:Y:S01]  /*13800*/  FFMA.FTZ R6, R6, c[0x0][0x2d0], -R69.reuse ;  /* 0x0000b40006067a23 */ /* 0x100fe20000010845 */
[----:B---3--:R-:W-:Y:S01]  /*13810*/  F2FP.PACK_AB R72, R238, R235 ;  /* 0x000000ebee48723e */ /* 0x008fe200000000ff */
[--C-:B------:R-:W-:Y:S02]  /*13820*/  FFMA.FTZ R5, R5, c[0x0][0x2d0], -R69.reuse ;  /* 0x0000b40005057a23 */ /* 0x100fe40000010845 */
[--C-:B------:R-:W-:Y:S02]  /*13830*/  FFMA.FTZ R7, R7, c[0x0][0x2d0], -R69.reuse ;  /* 0x0000b40007077a23 */ /* 0x100fe40000010845 */
[----:B------:R-:W3:Y:S01]  /*13840*/  MUFU.EX2 R236, R8 ;  /* 0x0000000800ec7308 */ /* 0x000ee20000000800 */
[----:B-1----:R-:W-:Y:S01]  /*13850*/  FSEL R0, R3, RZ, P0 ;  /* 0x000000ff03007208 */ /* 0x002fe20000000000 */
[----:B----4-:R-:W-:Y:S01]  /*13860*/  FMUL.FTZ R16, R2, R88 ;  /* 0x0000005802107220 */ /* 0x010fe20000410000 */
[----:B------:R-:W-:Y:S01]  /*13870*/  ISETP.GT.AND P0, PT, R218, R239, PT ;  /* 0x000000efda00720c */ /* 0x000fe20003f04270 */
[----:B------:R-:W-:Y:S02]  /*13880*/  FMUL.FTZ R17, R2, R89 ;  /* 0x0000005902117220 */ /* 0x000fe40000410000 */
[----:B------:R-:W-:Y:S04]  /*13890*/  FADD.FTZ R0, -R0, R70 ;  /* 0x0000004600007221 */ /* 0x000fe80000010100 */
[----:B------:R1:W-:Y:S01]  /*138a0*/  MUFU.EX2 R234, R4 ;  /* 0x0000000400ea7308 */ /* 0x0003e20000000800 */
[----:B------:R-:W-:Y:S02]  /*138b0*/  FMUL.FTZ R24, R2, R96 ;  /* 0x0000006002187220 */ /* 0x000fe40000410000 */
[----:B------:R-:W-:Y:S02]  /*138c0*/  FMUL.FTZ R0, R0, c[0x0][0x2d0] ;  /* 0x0000b40000007a20 */ /* 0x000fe40000410000 */
[C---:B-----5:R-:W-:Y:S02]  /*138d0*/  FMUL.FTZ R9, R2.reuse, R81 ;  /* 0x0000005102097220 */ /* 0x060fe40000410000 */
[C---:B------:R-:W-:Y:S02]  /*138e0*/  FMUL.FTZ R25, R2.reuse, R97 ;  /* 0x0000006102197220 */ /* 0x040fe40000410000 */
[--C-:B------:R-:W-:Y:S01]  /*138f0*/  FFMA.FTZ R70, R133, c[0x0][0x2d0], -R69.reuse ;  /* 0x0000b40085467a23 */ /* 0x100fe20000010845 */
[----:B------:R-:W4:Y:S01]  /*13900*/  MUFU.EX2 R233, R6 ;  /* 0x0000000600e97308 */ /* 0x000f220000000800 */
[C---:B------:R-:W-:Y:S02]  /*13910*/  FMUL.FTZ R32, R2.reuse, R104 ;  /* 0x0000006802207220 */ /* 0x040fe40000410000 */
[----:B------:R-:W-:Y:S01]  /*13920*/  FMUL.FTZ R33, R2, R105 ;  /* 0x0000006902217220 */ /* 0x000fe20000410000 */
[----:B---3--:R-:W-:Y:S01]  /*13930*/  F2FP.PACK_AB R74, R236, R237 ;  /* 0x000000edec4a723e */ /* 0x008fe200000000ff */
[C---:B------:R-:W-:Y:S02]  /*13940*/  FMUL.FTZ R8, R2.reuse, R80 ;  /* 0x0000005002087220 */ /* 0x040fe40000410000 */
[C---:B------:R-:W-:Y:S02]  /*13950*/  FMUL.FTZ R52, R2.reuse, R52 ;  /* 0x0000003402347220 */ /* 0x040fe40000410000 */
[C---:B------:R-:W-:Y:S01]  /*13960*/  FMUL.FTZ R53, R2.reuse, R53 ;  /* 0x0000003502357220 */ /* 0x040fe20000410000 */
[----:B------:R3:W-:Y:S01]  /*13970*/  MUFU.EX2 R232, R5 ;  /* 0x0000000500e87308 */ /* 0x0007e20000000800 */
[C---:B------:R-:W-:Y:S02]  /*13980*/  FMUL.FTZ R56, R2.reuse, R56 ;  /* 0x0000003802387220 */ /* 0x040fe40000410000 */
[C---:B------:R-:W-:Y:S02]  /*13990*/  FMUL.FTZ R57, R2.reuse, R57 ;  /* 0x0000003902397220 */ /* 0x040fe40000410000 */
[C---:B-1----:R-:W-:Y:S02]  /*139a0*/  FMUL.FTZ R4, R2.reuse, R76 ;  /* 0x0000004c02047220 */ /* 0x042fe40000410000 */
[C---:B------:R-:W-:Y:S02]  /*139b0*/  FMUL.FTZ R60, R2.reuse, R60 ;  /* 0x0000003c023c7220 */ /* 0x040fe40000410000 */
[C---:B------:R-:W-:Y:S01]  /*139c0*/  FMUL.FTZ R61, R2.reuse, R61 ;  /* 0x0000003d023d7220 */ /* 0x040fe20000410000 */
[----:B------:R-:W1:Y:S01]  /*139d0*/  MUFU.EX2 R228, R7 ;  /* 0x0000000700e47308 */ /* 0x000e620000000800 */
[C---:B------:R-:W-:Y:S02]  /*139e0*/  FMUL.FTZ R64, R2.reuse, R64 ;  /* 0x0000004002407220 */ /* 0x040fe40000410000 */
[C---:B------:R-:W-:Y:S01]  /*139f0*/  FMUL.FTZ R65, R2.reuse, R65 ;  /* 0x0000004102417220 */ /* 0x040fe20000410000 */
[----:B----4-:R-:W-:Y:S06]  /*13a00*/  F2FP.PACK_AB R73, R233, R234 ;  /* 0x000000eae949723e */ /* 0x010fec00000000ff */
[----:B------:R-:W4:Y:S01]  /*13a10*/  MUFU.EX2 R0, R0 ;  /* 0x0000000000007308 */ /* 0x000f220000000800 */
[----:B---3--:R-:W-:Y:S01]  /*13a20*/  FMUL.FTZ R5, R2, R77 ;  /* 0x0000004d02057220 */ /* 0x008fe20000410000 */
[----:B-1----:R-:W-:Y:S01]  /*13a30*/  F2FP.PACK_AB R75, R228, R232 ;  /* 0x000000e8e44b723e */ /* 0x002fe200000000ff */
[C---:B----4-:R-:W-:Y:S02]  /*13a40*/  FMUL.FTZ R6, R0.reuse, R78 ;  /* 0x0000004e00067220 */ /* 0x050fe40000410000 */
[C---:B------:R-:W-:Y:S02]  /*13a50*/  FMUL.FTZ R7, R0.reuse, R79 ;  /* 0x0000004f00077220 */ /* 0x040fe40000410000 */
[----:B------:R-:W1:Y:S01]  /*13a60*/  LDSM.16.MT88.4 R76, [R198+0x3100] ;  /* 0x00310000c64c783b */ /* 0x000e620000004200 */
[C---:B------:R-:W-:Y:S02]  /*13a70*/  FMUL.FTZ R10, R0.reuse, R82 ;  /* 0x00000052000a7220 */ /* 0x040fe40000410000 */
[C---:B------:R-:W-:Y:S02]  /*13a80*/  FMUL.FTZ R11, R0.reuse, R83 ;  /* 0x00000053000b7220 */ /* 0x040fe40000410000 */
[C---:B--2---:R-:W-:Y:S03]  /*13a90*/  HMMA.16816.F32 R4, R72.reuse, R12, R4 ;  /* 0x0000000c4804723c */ /* 0x044fe60000001804 */
        /* <DEDUP_REMOVED lines=331> */
.L_x_410:
[----:B------:R-:W2:Y:S04]  /*14f50*/  LDL R4, [R1+0xc] ;  /* 0x00000c0001047983 */ /* 0x000ea80000100800 */
[----:B------:R-:W3:Y:S01]  /*14f60*/  LDL R2, [R1+0x8] ;  /* 0x0000080001027983 */ /* 0x000ee20000100800 */
[----:B------:R-:W-:-:S02]  /*14f70*/  IMAD.MOV.U32 R0, RZ, RZ, c[0x0][0x2c4] ;  /* 0x0000b100ff007624 */ /* 0x000fc400078e00ff */
[----:B------:R-:W-:-:S03]  /*14f80*/  IMAD.MOV.U32 R5, RZ, RZ, c[0x0][0x32c] ;  /* 0x0000cb00ff057624 */ /* 0x000fc600078e00ff */
[----:B------:R-:W-:Y:S02]  /*14f90*/  ISETP.NE.AND P1, PT, R0, 0x1, PT ;  /* 0x000000010000780c */ /* 0x000fe40003f25270 */
[----:B------:R-:W1:Y:S01]  /*14fa0*/  S2R R0, SR_CTAID.X ;  /* 0x0000000000007919 */ /* 0x000e620000002500 */
[----:B------:R-:W-:Y:S02]  /*14fb0*/  ISETP.GE.AND P0, PT, R5, 0x1, PT ;  /* 0x000000010500780c */ /* 0x000fe40003f06270 */
[----:B-1----:R-:W-:Y:S01]  /*14fc0*/  LEA R0, R0, 0x7f, 0x7 ;  /* 0x0000007f00007811 */ /* 0x002fe200078e38ff */
[----:B--2---:R-:W-:-:S07]  /*14fd0*/  IMAD.MOV.U32 R6, RZ, RZ, R4 ;  /* 0x000000ffff067224 */ /* 0x004fce00078e0004 */
[----:B------:R-:W-:Y:S01]  /*14fe0*/  @P1 IMAD.HI.U32 R4, R0, c[0x0][0x2c8], RZ ;  /* 0x0000b20000041a27 */ /* 0x000fe200078e00ff */
[----:B---3--:R-:W-:-:S04]  /*14ff0*/  IADD3 R2, R2, 0x1, -R6 ;  /* 0x0000000102027810 */ /* 0x008fc80007ffe806 */
[----:B------:R-:W-:-:S05]  /*15000*/  @P1 SHF.R.U32.HI R0, RZ, c[0x0][0x2cc], R4 ;  /* 0x0000b300ff001a19 */ /* 0x000fca0000011604 */
        /* <DEDUP_REMOVED lines=12> */
.L_x_423:
[----:B------:R-:W-:-:S04]  /*150d0*/  MOV R4, 0x1 ;  /* 0x0000000100047802 */ /* 0x000fc80000000f00 */
[----:B------:R-:W-:-:S13]  /*150e0*/  ISETP.NE.AND P0, PT, R4, c[0x0][0x32c], PT ;  /* 0x0000cb0004007a0c */ /* 0x000fda0003f05270 */
[----:B------:R-:W-:-:S05]  /*150f0*/  @P0 IMAD.HI.U32 R4, R0, c[0x0][0x330], RZ ;  /* 0x0000cc0000040a27 */ /* 0x000fca00078e00ff */
[----:B------:R-:W-:-:S05]  /*15100*/  @P0 SHF.R.U32.HI R0, RZ, c[0x0][0x334], R4 ;  /* 0x0000cd00ff000a19 */ /* 0x000fca0000011604 */
.L_x_424:
[----:B------:R-:W-:-:S05]  /*15110*/  IMAD R0, R0, c[0x0][0x32c], RZ ;  /* 0x0000cb0000007a24 */ /* 0x000fca00078e02ff */
[----:B------:R-:W-:-:S04]  /*15120*/  IMNMX R2, R2, R0, !PT ;  /* 0x0000000002027217 */ /* 0x000fc80007800200 */
.L_x_422:
        /* <DEDUP_REMOVED lines=8> */
[----:B------:R-:W-:Y:S02]  /*151b0*/  MOV R70, R3 ;  /* 0x0000000300467202 */ /* 0x000fe40000000f00 */
[----:B------:R-:W-:Y:S02]  /*151c0*/  MOV R69, R68 ;  /* 0x0000004400457202 */ /* 0x000fe40000000f00 */
[----:B------:R-:W-:Y:S02]  /*151d0*/  MOV R218, R216 ;  /* 0x000000d800da7202 */ /* 0x000fe40000000f00 */
.L_x_428:
[----:B------:R-:W-:Y:S04]  /*151e0*/  DEPBAR.LE SB0, 0x0 ;  /* 0x000080000000791a */ /* 0x000fe80000000000 */
[----:B------:R-:W-:Y:S01]  /*151f0*/  BAR.SYNC.DEFER_BLOCKING 0x0 ;  /* 0x0000000000007b1d */ /* 0x000fe20000010000 */
[----:B------:R-:W-:Y:S02]  /*15200*/  ISETP.GT.AND P0, PT, R252, R218, PT ;  /* 0x000000dafc00720c */ /* 0x000fe40003f04270 */
[C---:B------:R-:W-:Y:S02]  /*15210*/  IADD3 R0, R224.reuse, 0x40, RZ ;  /* 0x00000040e0007810 */ /* 0x040fe40007ffe0ff */
[----:B------:R-:W-:Y:S02]  /*15220*/  ISETP.GE.AND P2, PT, R224, c[0x0][0x1d4], PT ;  /* 0x00007500e0007a0c */ /* 0x000fe40003f46270 */
[----:B------:R-:W-:Y:S02]  /*15230*/  ISETP.GE.AND P3, PT, R0, c[0x0][0x1d4], PT ;  /* 0x0000750000007a0c */ /* 0x000fe40003f66270 */
[----:B------:R-:W-:Y:S01]  /*15240*/  SHF.R.S32.HI R68, RZ, 0x1f, R224 ;  /* 0x0000001fff447819 */ /* 0x000fe200000114e0 */
[----:B------:R2:W3:Y:S04]  /*15250*/  LDSM.16.M88.4 R8, [R196+0x8100] ;  /* 0x00810000c408783b */ /* 0x0004e80000000200 */
[----:B------:R2:W4:Y:S04]  /*15260*/  LDSM.16.M88.4 R16, [R196+0x8900] ;  /* 0x00890000c410783b */ /* 0x0005280000000200 */
[----:B------:R2:W1:Y:S04]  /*15270*/  LDSM.16.M88.4 R24, [R196+0x9100] ;  /* 0x00910000c418783b */ /* 0x0004680000000200 */
        /* <DEDUP_REMOVED lines=10> */
[----:B---34-:R-:W3:Y:S01]  /*15320*/  S2R R12, SR_CTAID.Y ;  /* 0x00000000000c7919 */ /* 0x018ee20000002600 */
[----:B------:R-:W-:Y:S01]  /*15330*/  SHF.R.S32.HI R0, RZ, 0x1f, R220 ;  /* 0x0000001fff007819 */ /* 0x000fe200000114dc */
[----:B------:R-:W-:Y:S01]  /*15340*/  IMAD.WIDE.U32 R2, R220, c[0x0][0x208], RZ ;  /* 0x00008200dc027a25 */ /* 0x000fe200078e00ff */
[----:B-1----:R-:W-:Y:S02]  /*15350*/  SHF.R.S32.HI R4, RZ, 0x1f, R217 ;  /* 0x0000001fff047819 */ /* 0x002fe400000114d9 */
        /* <DEDUP_REMOVED lines=10> */
[----:B---3--:R-:W-:Y:S03]  /*15400*/  SHF.R.S32.HI R5, RZ, 0x1f, R12 ;  /* 0x0000001fff057819 */ /* 0x008fe6000001140c */
[----:B------:R-:W-:Y:S04]  /*15410*/  IMAD.WIDE.U32 R6, R12, c[0x0][0x210], RZ ;  /* 0x000084000c067a25 */ /* 0x000fe800078e00ff */
[----:B------:R-:W-:Y:S01]  /*15420*/  IMAD R5, R5, c[0x0][0x210], RZ ;  /* 0x0000840005057a24 */ /* 0x000fe200078e02ff */
[----:B------:R-:W-:Y:S03]  /*15430*/  IADD3 R0, P0, R6, R2, RZ ;  /* 0x0000000206007210 */ /* 0x000fe60007f1e0ff */
[----:B------:R-:W-:Y:S04]  /*15440*/  IMAD R5, R12, c[0x0][0x214], R5 ;  /* 0x000085000c057a24 */ /* 0x000fe800078e0205 */
[----:B------:R-:W-:Y:S05]  /*15450*/  IMAD.IADD R5, R7, 0x1, R5 ;  /* 0x0000000107057824 */ /* 0x000fea00078e0205 */
[----:B------:R-:W-:Y:S02]  /*15460*/  IADD3.X R3, R5, R3, R4, P0, !PT ;  /* 0x0000000305037210 */ /* 0x000fe400007fe404 */
[C---:B------:R-:W-:Y:S02]  /*15470*/  LEA R2, P0, R0.reuse, c[0x0][0x1f8], 0x1 ;  /* 0x00007e0000027a11 */ /* 0x040fe400078008ff */
[----:B------:R-:W-:Y:S02]  /*15480*/  IADD3 R4, -R229, 0x10, RZ ;  /* 0x00000010e5047810 */ /* 0x000fe40007ffe1ff */
[----:B------:R-:W-:Y:S01]  /*15490*/  LEA.HI.X R0, R0, c[0x0][0x1fc], R3, 0x1, P0 ;  /* 0x00007f0000007a11 */ /* 0x000fe200000f0c03 */
[----:B------:R-:W1:Y:S01]  /*154a0*/  SHFL.IDX PT, R23, R2, 0x2, 0x181f ;  /* 0x00581f0002177f89 */ /* 0x000e6200000e0000 */
[----:B------:R-:W-:Y:S01]  /*154b0*/  IMAD.SHL.U32 R3, R230, 0x2, RZ ;  /* 0x00000002e6037824 */ /* 0x000fe200078e00ff */
[----:B------:R-:W-:Y:S02]  /*154c0*/  LOP3.LUT R20, R4, 0xf, RZ, 0xc0, !PT ;  /* 0x0000000f04147812 */ /* 0x000fe400078ec0ff */
[----:B------:R-:W3:Y:S01]  /*154d0*/  SHFL.IDX PT, R28, R0, 0x2, 0x181f ;  /* 0x00581f00001c7f89 */ /* 0x000ee200000e0000 */
[----:B------:R-:W-:Y:S03]  /*154e0*/  SHF.L.U64.HI R4, R230, 0x1, R251 ;  /* 0x00000001e6047819 */ /* 0x000fe600000102fb */
[----:B------:R-:W4:Y:S04]  /*154f0*/  SHFL.IDX PT, R5, R2, RZ, 0x181f ;  /* 0x00181fff02057589 */ /* 0x000f2800000e0000 */
[----:B------:R-:W5:Y:S04]  /*15500*/  SHFL.IDX PT, R6, R0, RZ, 0x181f ;  /* 0x00181fff00067589 */ /* 0x000f6800000e0000 */
[----:B------:R2:W-:Y:S04]  /*15510*/  SHFL.IDX PT, R22, R0, 0x1, 0x181f ;  /* 0x00381f0000167f89 */ /* 0x0005e800000e0000 */
[----:B------:R-:W5:Y:S01]  /*15520*/  SHFL.IDX PT, R2, R2, 0x1, 0x181f ;  /* 0x00381f0002027f89 */ /* 0x000f6200000e0000 */
[----:B-1----:R-:W-:Y:S04]  /*15530*/  IADD3 R20, P1, P0, R20, R23, R3 ;  /* 0x0000001714147210 */ /* 0x002fe8000783e003 */
[----:B---3--:R-:W-:Y:S02]  /*15540*/  IADD3.X R21, RZ, R28, R4, P1, P0 ;  /* 0x0000001cff157210 */ /* 0x008fe40000fe0404 */
[C---:B----4-:R-:W-:Y:S02]  /*15550*/  IADD3 R14, P0, R5.reuse, R29, RZ ;  /* 0x0000001d050e7210 */ /* 0x050fe40007f1e0ff */
[----:B--2---:R-:W-:Y:S05]  /*15560*/  SHF.L.U64.HI R0, R224, 0x1, R68 ;  /* 0x00000001e0007819 */ /* 0x004fea0000010244 */
[C---:B-----5:R-:W-:Y:S01]  /*15570*/  IMAD.X R15, R6.reuse, 0x1, R0, P0 ;  /* 0x00000001060f7824 */ /* 0x060fe200000e0600 */
        /* <DEDUP_REMOVED lines=15> */
.L_x_426:
[C---:B-1-34-:R-:W-:Y:S01]  /*15670*/  HMMA.16816.F32 R4, R124.reuse, R8, RZ ;  /* 0x000000087c04723c */ /* 0x05afe200000018ff */
[----:B------:R-:W1:Y:S02]  /*15680*/  LDSM.16.M88.4 R156, [R202+0x8100] ;  /* 0x00810000ca9c783b */ /* 0x000e640000000200 */
[----:B------:R-:W-:Y:S05]  /*15690*/  ISETP.GT.AND P0, PT, R218, R252, PT ;  /* 0x000000fcda00720c */ /* 0x000fea0003f04270 */
[C---:B------:R-:W-:Y:S01]  /*156a0*/  HMMA.16816.F32 R8, R124.reuse, R10, RZ ;  /* 0x0000000a7c08723c */ /* 0x040fe200000018ff */
[----:B------:R-:W0:Y:S07]  /*156b0*/  LDGDEPBAR ;  /* 0x00000000000079af */ /* 0x000e2e0000000000 */
[C---:B------:R-:W-:Y:S01]  /*156c0*/  HMMA.16816.F32 R12, R124.reuse, R16, RZ ;  /* 0x000000107c0c723c */ /* 0x040fe200000018ff */
[----:B------:R-:W3:Y:S07]  /*156d0*/  LDSM.16.M88.4 R160, [R202+0x8900] ;  /* 0x00890000caa0783b */ /* 0x000eee0000000200 */
[C---:B------:R-:W-:Y:S01]  /*156e0*/  HMMA.16816.F32 R16, R124.reuse, R18, RZ ;  /* 0x000000127c10723c */ /* 0x040fe200000018ff */
[----:B------:R-:W-:Y:S07]  /*156f0*/  LDSM.16.M88.4 R164, [R202+0xa100] ;  /* 0x00a10000caa4783b */ /* 0x000fee0000000200 */
[C---:B------:R-:W-:Y:S01]  /*15700*/  HMMA.16816.F32 R20, R124.reuse, R24, RZ ;  /* 0x000000187c14723c */ /* 0x040fe200000018ff */
        /* <DEDUP_REMOVED lines=11> */
[----:B------:R-:W4:Y:S07]  /*157c0*/  LDSM.16.M88.4 R72, [R202+0x9100] ;  /* 0x00910000ca48783b */ /* 0x000f2e0000000200 */
[C---:B------:R-:W-:Y:S08]  /*157d0*/  HMMA.16816.F32 R12, R128.reuse, R132, R12 ;  /* 0x00000084800c723c */ /* 0x040ff0000000180c */
[C---:B------:R-:W-:Y:S01]  /*157e0*/  HMMA.16816.F32 R16, R128.reuse, R134, R16 ;  /* 0x000000868010723c */ /* 0x040fe20000001810 */
[----:B------:R-:W5:Y:S07]  /*157f0*/  LDSM.16.M88.4 R132, [R202+0x9900] ;  /* 0x00990000ca84783b */ /* 0x000f6e0000000200 */
[C---:B------:R-:W-:Y:S08]  /*15800*/  HMMA.16816.F32 R20, R128.reuse, R136, R20 ;  /* 0x000000888014723c */ /* 0x040ff00000001814 */
[C---:B------:R-:W-:Y:S01]  /*15810*/  HMMA.16816.F32 R24, R128.reuse, R138, R24 ;  /* 0x0000008a8018723c */ /* 0x040fe20000001818 */
[----:B------:R-:W2:Y:S07]  /*15820*/  LDSM.16.M88.4 R136, [R199] ;  /* 0x00000000c788783b */ /* 0x000eae0000000200 */
[C---:B------:R-:W-:Y:S08]  /*15830*/  HMMA.16816.F32 R28, R128.reuse, R140, R28 ;  /* 0x0000008c801c723c */ /* 0x040ff0000000181c */
[C---:B------:R-:W-:Y:S01]  /*15840*/  HMMA.16816.F32 R32, R128.reuse, R142, R32 ;  /* 0x0000008e8020723c */ /* 0x040fe20000001820 */
[----:B------:R-:W2:Y:S07]  /*15850*/  LDSM.16.M88.4 R140, [R199+0x800] ;  /* 0x00080000c78c783b */ /* 0x000eae0000000200 */
[C---:B------:R-:W-:Y:S08]  /*15860*/  HMMA.16816.F32 R36, R128.reuse, R144, R36 ;  /* 0x000000908024723c */ /* 0x040ff00000001824 */
[C---:B------:R-:W-:Y:S01]  /*15870*/  HMMA.16816.F32 R40, R128.reuse, R146, R40 ;  /* 0x000000928028723c */ /* 0x040fe20000001828 */
[----:B------:R-:W2:Y:S07]  /*15880*/  LDSM.16.M88.4 R144, [R199+0x1000] ;  /* 0x00100000c790783b */ /* 0x000eae0000000200 */
[C---:B------:R-:W-:Y:S08]  /*15890*/  HMMA.16816.F32 R44, R128.reuse, R148, R44 ;  /* 0x00000094802c723c */ /* 0x040ff0000000182c */
[----:B------:R-:W-:Y:S01]  /*158a0*/  HMMA.16816.F32 R48, R128, R150, R48 ;  /* 0x000000968030723c */ /* 0x000fe20000001830 */
[----:B------:R-:W2:Y:S07]  /*158b0*/  LDSM.16.M88.4 R148, [R199+0x1800] ;  /* 0x00180000c794783b */ /* 0x000eae0000000200 */
[C---:B-1----:R-:W-:Y:S08]  /*158c0*/  HMMA.16816.F32 R4, R152.reuse, R156, R4 ;  /* 0x0000009c9804723c */ /* 0x042ff00000001804 */
[C---:B------:R-:W-:Y:S01]  /*158d0*/  HMMA.16816.F32 R8, R152.reuse, R158, R8 ;  /* 0x0000009e9808723c */ /* 0x040fe20000001808 */
[----:B------:R-:W1:Y:S07]  /*158e0*/  LDSM.16.M88.4 R156, [R199+0x2000] ;  /* 0x00200000c79c783b */ /* 0x000e6e0000000200 */
[C---:B---3--:R-:W-:Y:S08]  /*158f0*/  HMMA.16816.F32 R12, R152.reuse, R160, R12 ;  /* 0x000000a0980c723c */ /* 0x048ff0000000180c */
[C---:B------:R-:W-:Y:S01]  /*15900*/  HMMA.16816.F32 R16, R152.reuse, R162, R16 ;  /* 0x000000a29810723c */ /* 0x040fe20000001810 */
[----:B------:R-:W-:Y:S07]  /*15910*/  LDSM.16.M88.4 R160, [R196+0xb900] ;  /* 0x00b90000c4a0783b */ /* 0x000fee0000000200 */
[C---:B----4-:R-:W-:Y:S08]  /*15920*/  HMMA.16816.F32 R20, R152.reuse, R72, R20 ;  /* 0x000000489814723c */ /* 0x050ff00000001814 */
[C---:B------:R-:W-:Y:S01]  /*15930*/  HMMA.16816.F32 R24, R152.reuse, R74, R24 ;  /* 0x0000004a9818723c */ /* 0x040fe20000001818 */
[----:B------:R-:W3:Y:S07]  /*15940*/  LDSM.16.M88.4 R72, [R199+0x2800] ;  /* 0x00280000c748783b */ /* 0x000eee0000000200 */
[C---:B-----5:R-:W-:Y:S08]  /*15950*/  HMMA.16816.F32 R28, R152.reuse, R132, R28 ;  /* 0x00000084981c723c */ /* 0x060ff0000000181c */
[C---:B------:R-:W-:Y:S01]  /*15960*/  HMMA.16816.F32 R32, R152.reuse, R134, R32 ;  /* 0x000000869820723c */ /* 0x040fe20000001820 */
[----:B------:R-:W4:Y:S07]  /*15970*/  LDSM.16.M88.4 R132, [R196+0xb100] ;  /* 0x00b10000c484783b */ /* 0x000f2e0000000200 */
[C---:B------:R-:W-:Y:S08]  /*15980*/  HMMA.16816.F32 R36, R152.reuse, R164, R36 ;  /* 0x000000a49824723c */ /* 0x040ff00000001824 */
        /* <DEDUP_REMOVED lines=10> */
[----:B------:R-:W2:Y:S07]  /*15a30*/  LDSM.16.M88.4 R140, [R196+0xd900] ;  /* 0x00d90000c48c783b */ /* 0x000eae0000000200 */
[C---:B------:R-:W-:Y:S08]  /*15a40*/  HMMA.16816.F32 R20, R172.reuse, R144, R20 ;  /* 0x00000090ac14723c */ /* 0x040ff00000001814 */
[C---:B------:R-:W-:Y:S01]  /*15a50*/  HMMA.16816.F32 R24, R172.reuse, R146, R24 ;  /* 0x00000092ac18723c */ /* 0x040fe20000001818 */
[----:B------:R-:W2:Y:S07]  /*15a60*/  LDSM.16.M88.4 R144, [R209] ;  /* 0x00000000d190783b */ /* 0x000eae0000000200 */
[C---:B------:R-:W-:Y:S08]  /*15a70*/  HMMA.16816.F32 R28, R172.reuse, R148, R28 ;  /* 0x00000094ac1c723c */ /* 0x040ff0000000181c */
[C---:B------:R-:W-:Y:S01]  /*15a80*/  HMMA.16816.F32 R32, R172.reuse, R150, R32 ;  /* 0x00000096ac20723c */ /* 0x040fe20000001820 */
[----:B------:R-:W2:Y:S07]  /*15a90*/  LDSM.16.M88.4 R148, [R208] ;  /* 0x00000000d094783b */ /* 0x000eae0000000200 */
[C---:B-1----:R-:W-:Y:S08]  /*15aa0*/  HMMA.16816.F32 R36, R172.reuse, R156, R36 ;  /* 0x0000009cac24723c */ /* 0x042ff00000001824 */
[C---:B------:R-:W-:Y:S01]  /*15ab0*/  HMMA.16816.F32 R40, R172.reuse, R158, R40 ;  /* 0x0000009eac28723c */ /* 0x040fe20000001828 */
[----:B------:R-:W-:Y:S07]  /*15ac0*/  LDSM.16.M88.4 R156, [R205] ;  /* 0x00000000cd9c783b */ /* 0x000fee0000000200 */
[C---:B---3--:R-:W-:Y:S08]  /*15ad0*/  HMMA.16816.F32 R44, R172.reuse, R72, R44 ;  /* 0x00000048ac2c723c */ /* 0x048ff0000000182c */
[----:B------:R-:W-:Y:S01]  /*15ae0*/  HMMA.16816.F32 R48, R172, R74, R48 ;  /* 0x0000004aac30723c */ /* 0x000fe20000001830 */
[----:B------:R-:W1:Y:S07]  /*15af0*/  LDSM.16.M88.4 R72, [R207] ;  /* 0x00000000cf48783b */ /* 0x000e6e0000000200 */
[C---:B----4-:R-:W-:Y:S08]  /*15b00*/  HMMA.16816.F32 R4, R176.reuse, R132, R4 ;  /* 0x00000084b004723c */ /* 0x050ff00000001804 */
[C---:B------:R-:W-:Y:S01]  /*15b10*/  HMMA.16816.F32 R8, R176.reuse, R134, R8 ;  /* 0x00000086b008723c */ /* 0x040fe20000001808 */
[----:B------:R-:W3:Y:S07]  /*15b20*/  LDSM.16.M88.4 R132, [R206] ;  /* 0x00000000ce84783b */ /* 0x000eee0000000200 */
[C---:B------:R-:W-:Y:S08]  /*15b30*/  HMMA.16816.F32 R12, R176.reuse, R160, R12 ;  /* 0x000000a0b00c723c */ /* 0x040ff0000000180c */
[C---:B------:R-:W-:Y:S01]  /*15b40*/  HMMA.16816.F32 R16, R176.reuse, R162, R16 ;  /* 0x000000a2b010723c */ /* 0x040fe20000001810 */
[----:B------:R-:W4:Y:S07]  /*15b50*/  LDSM.16.M88.4 R160, [R204] ;  /* 0x00000000cca0783b */ /* 0x000f2e0000000200 */
[C---:B-----5:R-:W-:Y:S08]  /*15b60*/  HMMA.16816.F32 R20, R176.reuse, R164, R20 ;  /* 0x000000a4b014723c */ /* 0x060ff00000001814 */
[C---:B------:R-:W-:Y:S01]  /*15b70*/  HMMA.16816.F32 R24, R176.reuse, R166, R24 ;  /* 0x000000a6b018723c */ /* 0x040fe20000001818 */
[----:B------:R-:W5:Y:S07]  /*15b80*/  LDSM.16.M88.4 R164, [R202+0xb100] ;  /* 0x00b10000caa4783b */ /* 0x000f6e0000000200 */
[C---:B------:R-:W-:Y:S08]  /*15b90*/  HMMA.16816.F32 R28, R176.reuse, R168, R28 ;  /* 0x000000a8b01c723c */ /* 0x040ff0000000181c */
[C---:B------:R-:W-:Y:S01]  /*15ba0*/  HMMA.16816.F32 R32, R176.reuse, R170, R32 ;  /* 0x000000aab020723c */ /* 0x040fe20000001820 */
[----:B------:R-:W-:Y:S07]  /*15bb0*/  LDSM.16.M88.4 R168, [R202+0xd100] ;  /* 0x00d10000caa8783b */ /* 0x000fee0000000200 */
[C---:B--2---:R-:W-:Y:S08]  /*15bc0*/  HMMA.16816.F32 R36, R176.reuse, R136, R36 ;  /* 0x00000088b024723c */ /* 0x044ff00000001824 */
[C---:B------:R-:W-:Y:S01]  /*15bd0*/  HMMA.16816.F32 R40, R176.reuse, R138, R40 ;  /* 0x0000008ab028723c */ /* 0x040fe20000001828 */
[----:B------:R-:W2:Y:S07]  /*15be0*/  LDSM.16.M88.4 R136, [R202+0xb900] ;  /* 0x00b90000ca88783b */ /* 0x000eae0000000200 */
[C---:B------:R-:W-:Y:S08]  /*15bf0*/  HMMA.16816.F32 R44, R176.reuse, R140, R44 ;  /* 0x0000008cb02c723c */ /* 0x040ff0000000182c */
        /* <DEDUP_REMOVED lines=10> */
[----:B------:R-:W1:Y:S07]  /*15ca0*/  LDSM.16.M88.4 R72, [R199+0x3800] ;  /* 0x00380000c748783b */ /* 0x000e6e0000000200 */
[C---:B---3--:R-:W-:Y:S08]  /*15cb0*/  HMMA.16816.F32 R28, R180.reuse, R132, R28 ;  /* 0x00000084b41c723c */ /* 0x048ff0000000181c */
[C---:B------:R-:W-:Y:S08]  /*15cc0*/  HMMA.16816.F32 R32, R180.reuse, R134, R32 ;  /* 0x00000086b420723c */ /* 0x040ff00000001820 */
[C---:B------:R-:W-:Y:S08]  /*15cd0*/  HMMA.16816.F32 R36, R180.reuse, R156, R36 ;  /* 0x0000009cb424723c */ /* 0x040ff00000001824 */
[C---:B------:R-:W-:Y:S08]  /*15ce0*/  HMMA.16816.F32 R40, R180.reuse, R158, R40 ;  /* 0x0000009eb428723c */ /* 0x040ff00000001828 */
[C---:B----4-:R-:W-:Y:S08]  /*15cf0*/  HMMA.16816.F32 R44, R180.reuse, R160, R44 ;  /* 0x000000a0b42c723c */ /* 0x050ff0000000182c */
[----:B------:R-:W-:Y:S08]  /*15d00*/  HMMA.16816.F32 R48, R180, R162, R48 ;  /* 0x000000a2b430723c */ /* 0x000ff00000001830 */
[C---:B-----5:R-:W-:Y:S08]  /*15d10*/  HMMA.16816.F32 R4, R184.reuse, R164, R4 ;  /* 0x000000a4b804723c */ /* 0x060ff00000001804 */
        /* <DEDUP_REMOVED lines=127> */
[----:B------:R-:W-:Y:S02]  /*16510*/  IMAD.MOV.U32 R217, RZ, RZ, RZ ;  /* 0x000000ffffd97224 */ /* 0x000fe400078e00ff */
[----:B----4-:R-:W-:Y:S01]  /*16520*/  IMAD.SHL.U32 R17, R224, 0x2, RZ ;  /* 0x00000002e0117824 */ /* 0x010fe200078e00ff */
        /* <DEDUP_REMOVED lines=12> */
[----:B----4-:R-:W-:Y:S01]  /*165f0*/  @!P1 IADD3 R3, P0, R0, R226, RZ ;  /* 0x000000e200039210 */ /* 0x010fe20007f1e0ff */
        /* <DEDUP_REMOVED lines=36> */
[C---:B---3--:R-:W-:Y:S02]  /*16840*/  IADD3 R10, P0, R5.reuse, R17, RZ ;  /* 0x00000011050a7210 */ /* 0x048fe40007f1e0ff */
        /* <DEDUP_REMOVED lines=17> */
.L_x_427:
[----:B--234-:R-:W-:Y:S01]  /*16960*/  FMNMX.FTZ R0, R132, R69, !PT ;  /* 0x0000004584007209 */ /* 0x01cfe20007810000 */
[----:B-1----:R-:W-:Y:S01]  /*16970*/  LDSM.16.MT88.4 R12, [R197+0x100] ;  /* 0x00010000c50c783b */ /* 0x002fe20000004200 */
        /* <DEDUP_REMOVED lines=66> */
[----:B------:R-:W-:Y:S02]  /*16da0*/  FFMA.FTZ R32, R74, c[0x0][0x2d0], -R143 ;  /* 0x0000b4004a207a23 */ /* 0x000fe4000001088f */
[--C-:B------:R-:W-:Y:S02]  /*16db0*/  FFMA.FTZ R8, R138, c[0x0][0x2d0], -R69.reuse ;  /* 0x0000b4008a087a23 */ /* 0x100fe40000010845 */
[--C-:B------:R-:W-:Y:S02]  /*16dc0*/  FFMA.FTZ R6, R134, c[0x0][0x2d0], -R69.reuse ;  /* 0x0000b40086067a23 */ /* 0x100fe40000010845 */
[----:B------:R-:W-:Y:S01]  /*16dd0*/  FFMA.FTZ R40, R139, c[0x0][0x2d0], -R69 ;  /* 0x0000b4008b287a23 */ /* 0x000fe20000010845 */
[----:B------:R2:W3:Y:S01]  /*16de0*/  MUFU.EX2 R2, R0 ;  /* 0x0000000000027308 */ /* 0x0004e20000000800 */
[----:B------:R-:W-:Y:S02]  /*16df0*/  FFMA.FTZ R48, R141, c[0x0][0x2d0], -R143 ;  /* 0x0000b4008d307a23 */ /* 0x000fe4000001088f */
[----:B------:R-:W-:Y:S07]  /*16e00*/  FFMA.FTZ R71, R71, c[0x0][0x2d0], -R69 ;  /* 0x0000b40047477a23 */ /* 0x000fee0000010845 */
[----:B------:R4:W-:Y:S01]  /*16e10*/  MUFU.EX2 R242, R8 ;  /* 0x0000000800f27308 */ /* 0x0009e20000000800 */
[--C-:B-1----:R-:W-:Y:S09]  /*16e20*/  FFMA.FTZ R4, R137, c[0x0][0x2d0], -R143.reuse ;  /* 0x0000b40089047a23 */ /* 0x102ff2000001088f */
        /* <DEDUP_REMOVED lines=18> */
[----:B------:R-:W-:Y:S01]  /*16f50*/  FMUL.FTZ R52, R2, R52 ;  /* 0x0000003402347220 */ /* 0x000fe20000410000 */
        /* <DEDUP_REMOVED lines=14> */
[----:B-1----:R-:W-:Y:S02]  /*17040*/  FFMA.FTZ R4, R73, c[0x0][0x2d0], -R143 ;  /* 0x0000b40049047a23 */ /* 0x002fe4000001088f */
[C---:B------:R-:W-:Y:S02]  /*17050*/  FMUL.FTZ R19, R0.reuse, R91 ;  /* 0x0000005b00137220 */ /* 0x040fe40000410000 */
[C---:B------:R-:W-:Y:S01]  /*17060*/  FMUL.FTZ R26, R0.reuse, R98 ;  /* 0x00000062001a7220 */ /* 0x040fe20000410000 */
[----:B------:R1:W5:Y:S01]  /*17070*/  MUFU.EX2 R245, R4 ;  /* 0x0000000400f57308 */ /* 0x0003620000000800 */
[C---:B------:R-:W-:Y:S01]  /*17080*/  FMUL.FTZ R27, R0.reuse, R99 ;  /* 0x00000063001b7220 */ /* 0x040fe20000410000 */
[----:B------:R-:W-:Y:S01]  /*17090*/  LDSM.16.MT88.4 R88, [R200+0x3100] ;  /* 0x00310000c858783b */ /* 0x000fe20000004200 */
[----:B------:R-:W-:Y:S02]  /*170a0*/  FMUL.FTZ R34, R0, R106 ;  /* 0x0000006a00227220 */ /* 0x000fe40000410000 */
        /* <DEDUP_REMOVED lines=12> */
[C---:B------:R-:W-:Y:S02]  /*17170*/  FMUL.FTZ R55, R0.reuse, R55 ;  /* 0x0000003700377220 */ /* 0x040fe40000410000 */
        /* <DEDUP_REMOVED lines=16> */
[----:B-1----:R-:W-:Y:S09]  /*17280*/  FFMA.FTZ R4, R136, c[0x0][0x2d0], -R69 ;  /* 0x0000b40088047a23 */ /* 0x002ff20000010845 */
[----:B------:R-:W1:Y:S01]  /*17290*/  MUFU.EX2 R240, R4 ;  /* 0x0000000400f07308 */ /* 0x000e620000000800 */
[--C-:B--2---:R-:W-:Y:S09]  /*172a0*/  FFMA.FTZ R70, R146, c[0x0][0x2d0], -R143.reuse ;  /* 0x0000b40092467a23 */ /* 0x104ff2000001088f */
[----:B------:R-:W-:Y:S01]  /*172b0*/  MUFU.EX2 R71, R71 ;  /* 0x0000004700477308 */ /* 0x000fe20000000800 */
[----:B---3--:R-:W-:Y:S02]  /*172c0*/  FMUL.FTZ R48, R2, R120 ;  /* 0x0000007802307220 */ /* 0x008fe40000410000 */
[----:B------:R-:W-:Y:S01]  /*172d0*/  LDSM.16.MT88.4 R120, [R198+0x5900] ;  /* 0x00590000c678783b */ /* 0x000fe20000004200 */
[----:B-1----:R-:W-:Y:S01]  /*172e0*/  F2FP.PACK_AB R79, R240, R241 ;  /* 0x000000f1f04f723e */ /* 0x002fe200000000ff */
[C---:B------:R-:W-:Y:S01]  /*172f0*/  FMUL.FTZ R4, R2.reuse, R76 ;  /* 0x0000004c02047220 */ /* 0x040fe20000410000 */
        /* <DEDUP_REMOVED lines=47> */
[----:B-1----:R-:W-:Y:S04]  /*175f0*/  FFMA.FTZ R70, R147, c[0x0][0x2d0], -R143 ;  /* 0x0000b40093467a23 */ /* 0x002fe8000001088f */
        /* <DEDUP_REMOVED lines=15> */
[----:B-1----:R-:W-:Y:S06]  /*176f0*/  FFMA.FTZ R70, R149, c[0x0][0x2d0], -R69 ;  /* 0x0000b40095467a23 */ /* 0x002fec0000010845 */
        /* <DEDUP_REMOVED lines=15> */
[----:B-1----:R-:W-:Y:S04]  /*177f0*/  FFMA.FTZ R70, R150, c[0x0][0x2d0], -R143 ;  /* 0x0000b40096467a23 */ /* 0x002fe8000001088f */
        /* <DEDUP_REMOVED lines=15> */
[----:B-1----:R-:W-:Y:S03]  /*178f0*/  FFMA.FTZ R70, R157, c[0x0][0x2d0], -R69 ;  /* 0x0000b4009d467a23 */ /* 0x002fe60000010845 */
        /* <DEDUP_REMOVED lines=12> */
[----:B-1----:R-:W-:Y:S04]  /*179c0*/  FFMA.FTZ R70, R159, c[0x0][0x2d0], -R143 ;  /* 0x0000b4009f467a23 */ /* 0x002fe8000001088f */
        /* <DEDUP_REMOVED lines=15> */
[----:B-1----:R-:W-:Y:S04]  /*17ac0*/  FFMA.FTZ R70, R161, c[0x0][0x2d0], -R69 ;  /* 0x0000b400a1467a23 */ /* 0x002fe80000010845 */
        /* <DEDUP_REMOVED lines=13> */
[----:B-1----:R-:W-:Y:S04]  /*17ba0*/  FFMA.FTZ R70, R163, c[0x0][0x2d0], -R143 ;  /* 0x0000b400a3467a23 */ /* 0x002fe8000001088f */
[----:B------:R1:W1:Y:S02]  /*17bb0*/  MUFU.EX2 R148, R70 ;  /* 0x0000004600947308 */ /* 0x0002640000000800 */
[--C-:B-1----:R-:W-:Y:S01]  /*17bc0*/  FFMA.FTZ R70, R164, c[0x0][0x2d0], -R69.reuse ;  /* 0x0000b400a4467a23 */ /* 0x102fe20000010845 */
[----:B------:R-:W-:Y:S07]  /*17bd0*/  F2FP.PACK_AB R78, R148, R149 ;  /* 0x00000095944e723e */ /* 0x000fee00000000ff */
[----:B------:R1:W-:Y:S02]  /*17be0*/  MUFU.EX2 R147, R70 ;  /* 0x0000004600937308 */ /* 0x0003e40000000800 */
[----:B-1----:R-:W-:Y:S08]  /*17bf0*/  FFMA.FTZ R70, R165, c[0x0][0x2d0], -R69 ;  /* 0x0000b400a5467a23 */ /* 0x002ff00000010845 */
        /* <DEDUP_REMOVED lines=8> */
[----:B-1----:R-:W-:Y:S04]  /*17c80*/  FFMA.FTZ R70, R167, c[0x0][0x2d0], -R143 ;  /* 0x0000b400a7467a23 */ /* 0x002fe8000001088f */
        /* <DEDUP_REMOVED lines=16> */
[----:B-1----:R-:W-:Y:S04]  /*17d90*/  FFMA.FTZ R70, R170, c[0x0][0x2d0], -R69 ;  /* 0x0000b400aa467a23 */ /* 0x002fe80000010845 */
        /* <DEDUP_REMOVED lines=13> */
[----:B-1----:R-:W-:Y:S04]  /*17e70*/  FFMA.FTZ R70, R171, c[0x0][0x2d0], -R143 ;  /* 0x0000b400ab467a23 */ /* 0x002fe8000001088f */
[----:B------:R1:W3:Y:S02]  /*17e80*/  MUFU.EX2 R139, R70 ;  /* 0x00000046008b7308 */ /* 0x0002e40000000800 */
[--C-:B-1----:R-:W-:Y:S01]  /*17e90*/  FFMA.FTZ R70, R188, c[0x0][0x2d0], -R69.reuse ;  /* 0x0000b400bc467a23 */ /* 0x102fe20000010845 */
[----:B---3--:R-:W-:Y:S07]  /*17ea0*/  F2FP.PACK_AB R78, R139, R140 ;  /* 0x0000008c8b4e723e */ /* 0x008fee00000000ff */
[----:B------:R1:W-:Y:S02]  /*17eb0*/  MUFU.EX2 R138, R70 ;  /* 0x00000046008a7308 */ /* 0x0003e40000000800 */
[----:B-1----:R-:W-:Y:S08]  /*17ec0*/  FFMA.FTZ R70, R189, c[0x0][0x2d0], -R69 ;  /* 0x0000b400bd467a23 */ /* 0x002ff00000010845 */
        /* <DEDUP_REMOVED lines=8> */
[----:B-1----:R-:W-:Y:S04]  /*17f50*/  FFMA.FTZ R70, R190, c[0x0][0x2d0], -R143 ;  /* 0x0000b400be467a23 */ /* 0x002fe8000001088f */
        /* <DEDUP_REMOVED lines=96> */
.L_x_425:
[----:B------:R-:W-:-:S13]  /*18560*/  ISETP.GE.AND P0, PT, R216, R252, PT ;  /* 0x000000fcd800720c */ /* 0x000fda0003f06270 */
[----:B------:R-:W-:Y:S05]  /*18570*/  @!P0 BRA `(.L_x_429) ;  /* 0x000045f000008947 */ /* 0x000fea0003800000 */
[----:B------:R-:W-:Y:S01]  /*18580*/  SHF.R.S32.HI R0, RZ, 0x1f, R224 ;  /* 0x0000001fff007819 */ /* 0x000fe200000114e0 */
[C---:B------:R-:W-:Y:S01]  /*18590*/  IMAD.SHL.U32 R241, R224.reuse, 0x2, RZ ;  /* 0x00000002e0f17824 */ /* 0x040fe200078e00ff */
[----:B------:R-:W-:Y:S01]  /*185a0*/  MOV R69, R68 ;  /* 0x0000004400457202 */ /* 0x000fe20000000f00 */
[----:B------:R-:W-:Y:S01]  /*185b0*/  IMAD.MOV.U32 R70, RZ, RZ, R3 ;  /* 0x000000ffff467224 */ /* 0x000fe200078e0003 */
[----:B------:R-:W-:Y:S01]  /*185c0*/  SHF.L.U64.HI R221, R224, 0x1, R0 ;  /* 0x00000001e0dd7819 */ /* 0x000fe20000010200 */
[C---:B------:R-:W-:Y:S01]  /*185d0*/  IMAD.SHL.U32 R218, R230.reuse, 0x2, RZ ;  /* 0x00000002e6da7824 */ /* 0x040fe200078e00ff */
[----:B------:R-:W-:Y:S01]  /*185e0*/  SHF.L.U64.HI R228, R230, 0x1, R251 ;  /* 0x00000001e6e47819 */ /* 0x000fe200000102fb */
[----:B------:R-:W-:Y:S02]  /*185f0*/  ULDC UR4, c[0x0][0x324] ;  /* 0x0000c90000047ab9 */ /* 0x000fe40000000800 */
[----:B------:R-:W-:Y:S02]  /*18600*/  ULOP3.LUT UR4, URZ, UR4, URZ, 0x33, !UPT ;  /* 0x000000043f047292 */ /* 0x000fe4000f8e333f */
.L_x_439:
[----:B------:R-:W-:Y:S04]  /*18610*/  DEPBAR.LE SB0, 0x0 ;  /* 0x000080000000791a */ /* 0x000fe80000000000 */
[----:B------:R-:W-:Y:S01]  /*18620*/  BAR.SYNC.DEFER_BLOCKING 0x0 ;  /* 0x0000000000007b1d */ /* 0x000fe20000010000 */
[----:B------:R-:W-:Y:S01]  /*18630*/  SHF.R.S32.HI R0, RZ, 0x1f, R220 ;  /* 0x0000001fff007819 */ /* 0x000fe200000114dc */
[----:B------:R-:W-:Y:S01]  /*18640*/  IMAD.WIDE.U32 R2, R220, c[0x0][0x208], RZ ;  /* 0x00008200dc027a25 */ /* 0x000fe200078e00ff */
[C---:B------:R-:W-:Y:S02]  /*18650*/  ISETP.GE.AND P2, PT, R224.reuse, c[0x0][0x1d4], PT ;  /* 0x00007500e0007a0c */ /* 0x040fe40003f46270 */
[----:B------:R-:W-:Y:S01]  /*18660*/  IADD3 R166, R224, 0x40, RZ ;  /* 0x00000040e0a67810 */ /* 0x000fe20007ffe0ff */
[----:B------:R-:W-:Y:S01]  /*18670*/  IMAD R0, R0, c[0x0][0x208], RZ ;  /* 0x0000820000007a24 */ /* 0x000fe200078e02ff */
[C---:B------:R-:W-:Y:S02]  /*18680*/  IADD3 R167, R219.reuse, 0x1100, RZ ;  /* 0x00001100dba77810 */ /* 0x040fe40007ffe0ff */
[----:B------:R-:W-:Y:S01]  /*18690*/  ISETP.GE.AND P1, PT, R166, c[0x0][0x1d4], PT ;  /* 0x00007500a6007a0c */ /* 0x000fe20003f26270 */
[----:B------:R-:W-:Y:S01]  /*186a0*/  IMAD R0, R220, c[0x0][0x20c], R0 ;  /* 0x00008300dc007a24 */ /* 0x000fe200078e0200 */
[----:B------:R-:W-:Y:S04]  /*186b0*/  IADD3 R166, R219, 0x3100, RZ ;  /* 0x00003100dba67810 */ /* 0x000fe80007ffe0ff */
[----:B------:R-:W-:Y:S02]  /*186c0*/  IADD3 R3, R3, R0, RZ ;  /* 0x0000000003037210 */ /* 0x000fe40007ffe0ff */
[----:B------:R-:W-:Y:S03]  /*186d0*/  SHF.R.S32.HI R0, RZ, 0x1f, R217 ;  /* 0x0000001fff007819 */ /* 0x000fe600000114d9 */
[C---:B------:R-:W-:Y:S01]  /*186e0*/  IMAD.WIDE.U32 R2, R217.reuse, c[0x0][0x218], R2 ;  /* 0x00008600d9027a25 */ /* 0x040fe200078e0002 */
[----:B------:R-:W2:Y:S03]  /*186f0*/  LDSM.16.M88.4 R8, [R196+0x8100] ;  /* 0x00810000c408783b */ /* 0x000ea60000000200 */
[----:B------:R-:W-:Y:S04]  /*18700*/  IMAD R0, R0, c[0x0][0x218], RZ ;  /* 0x0000860000007a24 */ /* 0x000fe800078e02ff */
[----:B------:R-:W-:Y:S01]  /*18710*/  IMAD R0, R217, c[0x0][0x21c], R0 ;  /* 0x00008700d9007a24 */ /* 0x000fe200078e0200 */
[----:B------:R-:W3:Y:S08]  /*18720*/  LDSM.16.M88.4 R16, [R196+0x8900] ;  /* 0x00890000c410783b */ /* 0x000ef00000000200 */
[----:B------:R-:W4:Y:S08]  /*18730*/  S2R R12, SR_CTAID.Y ;  /* 0x00000000000c7919 */ /* 0x000f300000002600 */
[----:B------:R-:W5:Y:S08]  /*18740*/  LDSM.16.M88.4 R24, [R196+0x9100] ;  /* 0x00910000c418783b */ /* 0x000f700000000200 */
[----:B------:R-:W1:Y:S02]  /*18750*/  LDSM.16.M88.4 R32, [R196+0x9900] ;  /* 0x00990000c420783b */ /* 0x000e640000000200 */
[C---:B-12---:R-:W-:Y:S06]  /*18760*/  HMMA.16816.F32 R4, R124.reuse, R8, RZ ;  /* 0x000000087c04723c */ /* 0x046fec00000018ff */
[----:B------:R-:W1:Y:S01]  /*18770*/  LDSM.16.M88.4 R40, [R196+0xa100] ;  /* 0x00a10000c428783b */ /* 0x000e620000000200 */
[----:B----4-:R-:W-:Y:S01]  /*18780*/  SHF.R.S32.HI R20, RZ, 0x1f, R12 ;  /* 0x0000001fff147819 */ /* 0x010fe2000001140c */
[----:B------:R-:W-:Y:S01]  /*18790*/  IMAD.WIDE.U32 R22, R12, c[0x0][0x210], RZ ;  /* 0x000084000c167a25 */ /* 0x000fe200078e00ff */
[C---:B------:R-:W-:Y:S03]  /*187a0*/  HMMA.16816.F32 R8, R124.reuse, R10, RZ ;  /* 0x0000000a7c08723c */ /* 0x040fe600000018ff */
[----:B------:R-:W-:Y:S02]  /*187b0*/  IMAD R20, R20, c[0x0][0x210], RZ ;  /* 0x0000840014147a24 */ /* 0x000fe400078e02ff */
[----:B------:R-:W-:Y:S01]  /*187c0*/  LDSM.16.M88.4 R48, [R196+0xa900] ;  /* 0x00a90000c430783b */ /* 0x000fe20000000200 */
[----:B------:R-:W-:Y:S01]  /*187d0*/  IADD3 R2, P0, R22, R2, RZ ;  /* 0x0000000216027210 */ /* 0x000fe20007f1e0ff */
[----:B------:R-:W-:Y:S02]  /*187e0*/  IMAD R20, R12, c[0x0][0x214], R20 ;  /* 0x000085000c147a24 */ /* 0x000fe400078e0214 */
[C---:B---3--:R-:W-:Y:S04]  /*187f0*/  HMMA.16816.F32 R12, R124.reuse, R16, RZ ;  /* 0x000000107c0c723c */ /* 0x048fe800000018ff */
[----:B------:R-:W-:Y:S01]  /*18800*/  LDSM.16.M88.4 R72, [R203] ;  /* 0x00000000cb48783b */ /* 0x000fe20000000200 */
[----:B------:R-:W-:Y:S03]  /*18810*/  IADD3 R20, R23, R20, RZ ;  /* 0x0000001417147210 */ /* 0x000fe60007ffe0ff */
[C---:B------:R-:W-:Y:S01]  /*18820*/  HMMA.16816.F32 R16, R124.reuse, R18, RZ ;  /* 0x000000127c10723c */ /* 0x040fe200000018ff */
[----:B------:R-:W-:Y:S03]  /*18830*/  IADD3.X R3, R20, R3, R0, P0, !PT ;  /* 0x0000000314037210 */ /* 0x000fe600007fe400 */
[----:B------:R-:W-:Y:S01]  /*18840*/  LDSM.16.M88.4 R132, [R214] ;  /* 0x00000000d684783b */ /* 0x000fe20000000200 */
[C---:B------:R-:W-:Y:S03]  /*18850*/  LEA R0, P0, R2.reuse, c[0x0][0x1f8], 0x1 ;  /* 0x00007e0002007a11 */ /* 0x040fe600078008ff */
[C---:B-----5:R-:W-:Y:S01]  /*18860*/  HMMA.16816.F32 R20, R124.reuse, R24, RZ ;  /* 0x000000187c14723c */ /* 0x060fe200000018ff */
[----:B------:R-:W-:Y:S03]  /*18870*/  LEA.HI.X R2, R2, c[0x0][0x1fc], R3, 0x1, P0 ;  /* 0x00007f0002027a11 */ /* 0x000fe600000f0c03 */
[----:B------:R-:W-:Y:S04]  /*18880*/  LDSM.16.M88.4 R136, [R213] ;  /* 0x00000000d588783b */ /* 0x000fe80000000200 */
[C---:B------:R-:W-:Y:S04]  /*18890*/  HMMA.16816.F32 R24, R124.reuse, R26, RZ ;  /* 0x0000001a7c18723c */ /* 0x040fe800000018ff */
[----:B------:R-:W2:Y:S04]  /*188a0*/  SHFL.IDX PT, R3, R0, RZ, 0x181f ;  /* 0x00181fff00037589 */ /* 0x000ea800000e0000 */
[C---:B------:R-:W-:Y:S04]  /*188b0*/  HMMA.16816.F32 R28, R124.reuse, R32, RZ ;  /* 0x000000207c1c723c */ /* 0x040fe800000018ff */
        /* <DEDUP_REMOVED lines=8> */
[C---:B---3--:R-:W-:Y:S02]  /*18940*/  IADD3.X R161, R44.reuse, R221, RZ, P0, !PT ;  /* 0x000000dd2ca17210 */ /* 0x048fe400007fe4ff */
[----:B------:R-:W-:Y:S05]  /*18950*/  IADD3 R164, P0, R3, R218, RZ ;  /* 0x000000da03a47210 */ /* 0x000fea0007f1e0ff */
[----:B------:R-:W-:Y:S01]  /*18960*/  LDSM.16.M88.4 R144, [R211] ;  /* 0x00000000d390783b */ /* 0x000fe20000000200 */
[----:B------:R-:W-:Y:S02]  /*18970*/  IADD3.X R165, R44, R228, RZ, P0, !PT ;  /* 0x000000e42ca57210 */ /* 0x000fe400007fe4ff */
[C---:B----4-:R-:W-:Y:S05]  /*18980*/  IADD3 R156, P0, R45.reuse, R241, RZ ;  /* 0x000000f12d9c7210 */ /* 0x050fea0007f1e0ff */
[----:B------:R-:W-:Y:S01]  /*18990*/  LDSM.16.M88.4 R148, [R210] ;  /* 0x00000000d294783b */ /* 0x000fe20000000200 */
[C---:B-1----:R-:W-:Y:S02]  /*189a0*/  IADD3.X R157, R68.reuse, R221, RZ, P0, !PT ;  /* 0x000000dd449d7210 */ /* 0x042fe400007fe4ff */
        /* <DEDUP_REMOVED lines=174> */
[----:B------:R5:W2:Y:S02]  /*19490*/  MUFU.TANH R72, R21 ;  /* 0x0000001500487308 */ /* 0x000aa40000002400 */
[C---:B------:R-:W-:Y:S01]  /*194a0*/  HMMA.16816.F32 R32, R192.reuse, R10, R32 ;  /* 0x0000000ac020723c */ /* 0x040fe20000001820 */
[----:B------:R-:W2:Y:S01]  /*194b0*/  LDSM.16.M88.4 R8, [R199+0x5800] ;  /* 0x00580000c708783b */ /* 0x000ea20000000200 */
        /* <DEDUP_REMOVED lines=15> */
[----:B------:R3:W3:Y:S01]  /*195b0*/  MUFU.TANH R68, R25 ;  /* 0x0000001900447308 */ /* 0x0006e20000002400 */
[----:B------:R-:W-:Y:S01]  /*195c0*/  FMUL.FTZ R38, R38, c[0x0][0x320] ;  /* 0x0000c80026267a20 */ /* 0x000fe20000410000 */
[C---:B--2---:R-:W-:Y:S03]  /*195d0*/  HMMA.16816.F32 R44, R192.reuse, R8, R44 ;  /* 0x00000008c02c723c */ /* 0x044fe6000000182c */
[----:B------:R-:W-:Y:S02]  /*195e0*/  FMUL.FTZ R39, R39, c[0x0][0x320] ;  /* 0x0000c80027277a20 */ /* 0x000fe40000410000 */
[----:B-----5:R-:W-:Y:S03]  /*195f0*/  FMUL.FTZ R21, R40, c[0x0][0x320] ;  /* 0x0000c80028157a20 */ /* 0x020fe60000410000 */
[----:B------:R2:W2:Y:S01]  /*19600*/  MUFU.TANH R133, R12 ;  /* 0x0000000c00857308 */ /* 0x0004a20000002400 */
[----:B------:R-:W-:Y:S03]  /*19610*/  HMMA.16816.F32 R48, R192, R10, R48 ;  /* 0x0000000ac030723c */ /* 0x000fe60000001830 */
[----:B-1----:R-:W-:Y:S02]  /*19620*/  FMUL.FTZ R24, R37, c[0x0][0x320] ;  /* 0x0000c80025187a20 */ /* 0x002fe40000410000 */
[----:B------:R-:W-:Y:S02]  /*19630*/  FMUL.FTZ R20, R41, c[0x0][0x320] ;  /* 0x0000c80029147a20 */ /* 0x000fe40000410000 */
[----:B------:R-:W-:Y:S02]  /*19640*/  FMUL.FTZ R42, R42, c[0x0][0x320] ;  /* 0x0000c8002a2a7a20 */ /* 0x000fe40000410000 */
[----:B------:R1:W1:Y:S03]  /*19650*/  MUFU.TANH R132, R13 ;  /* 0x0000000d00847308 */ /* 0x0002660000002400 */
[----:B------:R-:W-:Y:S02]  /*19660*/  FMUL.FTZ R43, R43, c[0x0][0x320] ;  /* 0x0000c8002b2b7a20 */ /* 0x000fe40000410000 */
[----:B---3--:R-:W-:Y:S02]  /*19670*/  FMUL.FTZ R25, R36, c[0x0][0x320] ;  /* 0x0000c80024197a20 */ /* 0x008fe40000410000 */
        /* <DEDUP_REMOVED lines=38> */
[----:B------:R-:W-:Y:S01]  /*198e0*/  IMAD.MOV.U32 R225, RZ, RZ, c[0x0][0x2b8] ;  /* 0x0000ae00ffe17624 */ /* 0x000fe200078e00ff */
[----:B------:R-:W3:Y:S04]  /*198f0*/  LDL R0, [R1] ;  /* 0x0000000001007983 */ /* 0x000ee80000100800 */
[----:B------:R-:W4:Y:S01]  /*19900*/  LDL.64 R226, [R1+0x18] ;  /* 0x0000180001e27983 */ /* 0x000f220000100a00 */
[----:B------:R-:W-:Y:S03]  /*19910*/  ISETP.NE.AND P4, PT, R225, 0x1, PT ;  /* 0x00000001e100780c */ /* 0x000fe60003f85270 */
[----:B------:R-:W5:Y:S01]  /*19920*/  LDL R222, [R1+0x20] ;  /* 0x0000200001de7983 */ /* 0x000f620000100800 */
[----:B--2---:R-:W-:Y:S03]  /*19930*/  IMAD R2, R216, 0x60, R223 ;  /* 0x00000060d8027824 */ /* 0x004fe600078e02df */
[----:B------:R-:W2:Y:S01]  /*19940*/  S2R R223, SR_CTAID.Y ;  /* 0x0000000000df7919 */ /* 0x000ea20000002600 */
[----:B---3--:R-:W-:Y:S02]  /*19950*/  ISETP.GT.AND P3, PT, R0, 0x5f, PT ;  /* 0x0000005f0000780c */ /* 0x008fe40003f64270 */
[----:B------:R-:W-:Y:S05]  /*19960*/  IADD3 R2, R2, -0x60, R0 ;  /* 0xffffffa002027810 */ /* 0x000fea0007ffe000 */
[----:B------:R-:W-:Y:S04]  /*19970*/  @P4 IMAD.HI.U32 R3, R2, c[0x0][0x2bc], RZ ;  /* 0x0000af0002034a27 */ /* 0x000fe800078e00ff */
[----:B------:R-:W-:Y:S01]  /*19980*/  IMAD.MOV.U32 R0, RZ, RZ, R2 ;  /* 0x000000ffff007224 */ /* 0x000fe200078e0002 */
[----:B------:R-:W-:Y:S04]  /*19990*/  @P4 SHF.R.U32.HI R0, RZ, c[0x0][0x2c0], R3 ;  /* 0x0000b000ff004a19 */ /* 0x000fe80000011603 */
[C---:B----4-:R-:W-:Y:S04]  /*199a0*/  @!P3 IADD3 R3, P0, R0.reuse, R226, RZ ;  /* 0x000000e20003b210 */ /* 0x050fe80007f1e0ff */
[----:B-----5:R-:W-:Y:S01]  /*199b0*/  @!P3 LEA.HI.X.SX32 R5, R0, R222, 0x1, P0 ;  /* 0x000000de0005b211 */ /* 0x020fe200000f0eff */
[----:B------:R-:W-:Y:S01]  /*199c0*/  IMAD.MOV R0, RZ, RZ, -R0 ;  /* 0x000000ffff007224 */ /* 0x000fe200078e0a00 */
[----:B------:R-:W-:Y:S01]  /*199d0*/  @!P3 LEA R4, P0, R3, c[0x0][0x2a0], 0x2 ;  /* 0x0000a8000304ba11 */ /* 0x000fe200078010ff */
[----:B--2---:R-:W-:Y:S01]  /*199e0*/  IMAD.WIDE.U32 R226, R223, c[0x0][0x1e8], RZ ;  /* 0x00007a00dfe27a25 */ /* 0x004fe200078e00ff */
[----:B------:R-:W-:Y:S02]  /*199f0*/  SHF.R.S32.HI R222, RZ, 0x1f, R223 ;  /* 0x0000001fffde7819 */ /* 0x000fe400000114df */
[----:B------:R-:W-:Y:S01]  /*19a00*/  @!P3 LEA.HI.X R5, R3, c[0x0][0x2a4], R5, 0x2, P0 ;  /* 0x0000a9000305ba11 */ /* 0x000fe200000f1405 */
[----:B------:R-:W-:Y:S02]  /*19a10*/  IMAD R220, R0, c[0x0][0x2b8], R2 ;  /* 0x0000ae0000dc7a24 */ /* 0x000fe400078e0202 */
[----:B------:R-:W-:Y:S02]  /*19a20*/  IMAD R222, R222, c[0x0][0x1e8], RZ ;  /* 0x00007a00dede7a24 */ /* 0x000fe400078e02ff */
[----:B------:R-:W2:Y:S01]  /*19a30*/  @!P3 LDG.E R217, [R4.64] ;  /* 0x0000001204d9b981 */ /* 0x000ea2000c1e1900 */
[----:B------:R-:W-:Y:S01]  /*19a40*/  SHF.R.S32.HI R0, RZ, 0x1f, R220 ;  /* 0x0000001fff007819 */ /* 0x000fe200000114dc */
[----:B------:R-:W-:Y:S04]  /*19a50*/  IMAD.WIDE.U32 R2, R220, c[0x0][0x1e0], RZ ;  /* 0x00007800dc027a25 */ /* 0x000fe800078e00ff */
        /* <DEDUP_REMOVED lines=17> */
[----:B------:R5:W-:Y:S04]  /*19b70*/  SHFL.IDX PT, R14, R0, 0x2, 0x181f ;  /* 0x00581f00000e7f89 */ /* 0x000be800000e0000 */
[----:B------:R-:W1:Y:S01]  /*19b80*/  SHFL.IDX PT, R2, R2, 0x2, 0x181f ;  /* 0x00581f0002027f89 */ /* 0x000e6200000e0000 */
[C---:B--2---:R-:W-:Y:S04]  /*19b90*/  IADD3 R12, P0, R3.reuse, R241, RZ ;  /* 0x000000f1030c7210 */ /* 0x044fe80007f1e0ff */
[----:B-1-3--:R-:W-:Y:S02]  /*19ba0*/  IADD3.X R13, R4, R221, RZ, P0, !PT ;  /* 0x000000dd040d7210 */ /* 0x00afe400007fe4ff */
[-C--:B------:R-:W-:Y:S03]  /*19bb0*/  IADD3 R10, P0, R3, R218.reuse, RZ ;  /* 0x000000da030a7210 */ /* 0x080fe60007f1e0ff */
[----:B------:R1:W-:Y:S01]  /*19bc0*/  LDGSTS.E.BYPASS.LTC128B.128 [R219+0x8100], [R12.64], !P2 ;  /* 0x081000000cdb7fae */ /* 0x0003e2000d101d52 */
[----:B-----5:R-:W-:Y:S05]  /*19bd0*/  SHF.L.U64.HI R0, R230, 0x1, R251 ;  /* 0x00000001e6007819 */ /* 0x020fea00000102fb */
[--C-:B------:R-:W-:Y:S01]  /*19be0*/  IMAD.X R11, R4, 0x1, R0.reuse, P0 ;  /* 0x00000001040b7824 */ /* 0x100fe200000e0600 */
[CC--:B------:R-:W-:Y:S04]  /*19bf0*/  IADD3 R8, P0, R6.reuse, R241.reuse, RZ ;  /* 0x000000f106087210 */ /* 0x0c0fe80007f1e0ff */
[----:B------:R1:W-:Y:S01]  /*19c00*/  LDGSTS.E.BYPASS.LTC128B.128 [R219+0xb100], [R10.64], !P1 ;  /* 0x0b1000000adb7fae */ /* 0x0003e2000c901d52 */
[C-C-:B----4-:R-:W-:Y:S01]  /*19c10*/  IMAD.X R9, R5.reuse, 0x1, R221.reuse, P0 ;  /* 0x0000000105097824 */ /* 0x150fe200000e06dd */
[-C--:B------:R-:W-:Y:S04]  /*19c20*/  IADD3 R6, P0, R6, R218.reuse, RZ ;  /* 0x000000da06067210 */ /* 0x080fe80007f1e0ff */
[----:B------:R1:W-:Y:S01]  /*19c30*/  LDGSTS.E.BYPASS.LTC128B.128 [R219+0x9100], [R8.64], !P2 ;  /* 0x0910000008db7fae */ /* 0x0003e2000d101d52 */
[----:B------:R-:W-:Y:S01]  /*19c40*/  IMAD.X R7, R5, 0x1, R0, P0 ;  /* 0x0000000105077824 */ /* 0x000fe200000e0600 */
[----:B------:R-:W-:Y:S04]  /*19c50*/  IADD3 R4, P0, R2, R218, RZ ;  /* 0x000000da02047210 */ /* 0x000fe80007f1e0ff */
[----:B------:R1:W-:Y:S01]  /*19c60*/  LDGSTS.E.BYPASS.LTC128B.128 [R219+0xc100], [R6.64], !P1 ;  /* 0x0c10000006db7fae */ /* 0x0003e2000c901d52 */
[----:B------:R-:W-:Y:S02]  /*19c70*/  IADD3.X R5, R14, R0, RZ, P0, !PT ;  /* 0x000000000e057210 */ /* 0x000fe400007fe4ff */
[----:B------:R-:W-:Y:S05]  /*19c80*/  IADD3 R2, P0, R2, R241, RZ ;  /* 0x000000f102027210 */ /* 0x000fea0007f1e0ff */
[----:B------:R-:W-:Y:S05]  /*19c90*/  IMAD.X R3, R14, 0x1, R221, P0 ;  /* 0x000000010e037824 */ /* 0x000fea00000e06dd */
[----:B------:R1:W-:Y:S04]  /*19ca0*/  LDGSTS.E.BYPASS.LTC128B.128 [R219+0xa100], [R2.64], !P2 ;  /* 0x0a10000002db7fae */ /* 0x0003e8000d101d52 */
[----:B------:R1:W-:Y:S02]  /*19cb0*/  LDGSTS.E.BYPASS.LTC128B.128 [R219+0xd100], [R4.64], !P1 ;  /* 0x0d10000004db7fae */ /* 0x0003e4000c901d52 */
.L_x_430:
        /* <DEDUP_REMOVED lines=13> */
[C---:B------:R-:W-:Y:S02]  /*19d90*/  IADD3 R2, -R250.reuse, 0x1, R0 ;  /* 0x00000001fa027810 */ /* 0x040fe40007ffe100 */
[----:B------:R-:W-:Y:S02]  /*19da0*/  IADD3 R8, -R250, R0, RZ ;  /* 0x00000000fa087210 */ /* 0x000fe40007ffe1ff */
[----:B---3--:R-:W-:Y:S04]  /*19db0*/  IADD3 R2, -R13, R2, R14 ;  /* 0x000000020d027210 */ /* 0x008fe80007ffe10e */
[C---:B------:R-:W-:Y:S02]  /*19dc0*/  IADD3 R7, R2.reuse, c[0x0][0x328], RZ ;  /* 0x0000ca0002077a10 */ /* 0x040fe40007ffe0ff */
[----:B------:R-:W-:Y:S04]  /*19dd0*/  IADD3 R6, R2, UR4, RZ ;  /* 0x0000000402067c10 */ /* 0x000fe8000fffe0ff */
[----:B-1----:R-:W-:Y:S01]  /*19de0*/  IADD3 R2, R6, R4, RZ ;  /* 0x0000000406027210 */ /* 0x002fe20007ffe0ff */
        /* <DEDUP_REMOVED lines=15> */
.L_x_433:
[----:B------:R-:W-:Y:S04]  /*19ee0*/  MOV R9, c[0x0][0x32c] ;  /* 0x0000cb0000097a02 */ /* 0x000fe80000000f00 */
[----:B------:R-:W-:Y:S11]  /*19ef0*/  ISETP.NE.AND P0, PT, R9, 0x1, PT ;  /* 0x000000010900780c */ /* 0x000ff60003f05270 */
[----:B------:R-:W-:Y:S02]  /*19f00*/  @!UPT UIADD3 URZ, URZ, URZ, URZ ;  /* 0x0000003f3f3ff290 */ /* 0x000fe4000fffe03f */
[----:B------:R-:W-:Y:S05]  /*19f10*/  @P0 IMAD.HI.U32 R9, R4, c[0x0][0x330], RZ ;  /* 0x0000cc0004090a27 */ /* 0x000fea00078e00ff */
[----:B------:R-:W-:Y:S02]  /*19f20*/  @P0 SHF.R.U32.HI R4, RZ, c[0x0][0x334], R9 ;  /* 0x0000cd00ff040a19 */ /* 0x000fe40000011609 */
.L_x_434:
[----:B------:R-:W-:Y:S05]  /*19f30*/  BSYNC B0 ;  /* 0x0000000000007941 */ /* 0x000fea0003800000 */
.L_x_432:
[----:B------:R-:W-:Y:S05]  /*19f40*/  IMAD R4, R4, c[0x0][0x32c], R8 ;  /* 0x0000cb0004047a24 */ /* 0x000fea00078e0208 */
[----:B------:R-:W-:Y:S02]  /*19f50*/  IADD3 R9, R4, c[0x0][0x32c], RZ ;  /* 0x0000cb0004097a10 */ /* 0x000fe40007ffe0ff */
[----:B------:R-:W-:Y:S02]  /*19f60*/  IMNMX R2, R2, R4, !PT ;  /* 0x0000000402027217 */ /* 0x000fe40007800200 */
[----:B------:R-:W-:Y:S02]  /*19f70*/  IMNMX R3, R3, R9, PT ;  /* 0x0000000903037217 */ /* 0x000fe40003800200 */
.L_x_431:
[C---:B------:R-:W-:Y:S02]  /*19f80*/  ISETP.GE.AND P0, PT, R0.reuse, 0x2, PT ;  /* 0x000000020000780c */ /* 0x040fe40003f06270 */
[C---:B------:R-:W-:Y:S02]  /*19f90*/  ISETP.GE.AND P1, PT, R0.reuse, 0x9, PT ;  /* 0x000000090000780c */ /* 0x040fe40003f26270 */
[----:B------:R-:W-:Y:S02]  /*19fa0*/  LOP3.LUT R215, R215, 0xfffeffff, RZ, 0xc0, !PT ;  /* 0xfffeffffd7d77812 */ /* 0x000fe400078ec0ff */
[C---:B------:R-:W-:Y:S02]  /*19fb0*/  ISETP.GE.AND P6, PT, R0.reuse, 0x49, PT ;  /* 0x000000490000780c */ /* 0x040fe40003fc6270 */
[C---:B------:R-:W-:Y:S02]  /*19fc0*/  ISETP.GE.AND P5, PT, R0.reuse, 0x4a, PT ;  /* 0x0000004a0000780c */ /* 0x040fe40003fa6270 */
[C---:B------:R-:W-:Y:S02]  /*19fd0*/  ISETP.GE.AND P4, PT, R0.reuse, 0x51, PT ;  /* 0x000000510000780c */ /* 0x040fe40003f86270 */
[----:B------:R-:W-:Y:S02]  /*19fe0*/  ISETP.GE.AND P3, PT, R0, 0x52, PT ;  /* 0x000000520000780c */ /* 0x000fe40003f66270 */
        /* <DEDUP_REMOVED lines=104> */
[----:B------:R-:W-:Y:S02]  /*1a670*/  ISETP.GT.AND P0, PT, R2, 0x49, !P5 ;  /* 0x000000490200780c */ /* 0x000fe40006f04270 */
[----:B------:R-:W-:Y:S02]  /*1a680*/  LOP3.LUT R215, R215, 0xfffdffff, RZ, 0xc0, !PT ;  /* 0xfffdffffd7d77812 */ /* 0x000fe400078ec0ff */
        /* <DEDUP_REMOVED lines=9> */
[C---:B------:R-:W-:Y:S04]  /*1a720*/  ISETP.LT.OR P0, PT, R3.reuse, 0x59, P0 ;  /* 0x000000590300780c */ /* 0x040fe80000701670 */
[----:B------:R-:W-:Y:S02]  /*1a730*/  FSEL R188, R16, -INF , !P0 ;  /* 0xff80000010bc7808 */ /* 0x000fe40004000000 */
[----:B------:R-:W-:Y:S04]  /*1a740*/  ISETP.GT.AND P0, PT, R2, RZ, !P1 ;  /* 0x000000ff0200720c */ /* 0x000fe80004f04270 */
[----:B------:R-:W-:Y:S04]  /*1a750*/  ISETP.LT.OR P0, PT, R3, 0x1, P0 ;  /* 0x000000010300780c */ /* 0x000fe80000701670 */
[----:B------:R-:W-:Y:S02]  /*1a760*/  FSEL R9, R149, -INF , !P0 ;  /* 0xff80000095097808 */ /* 0x000fe40004000000 */
[----:B------:R-:W-:Y:S11]  /*1a770*/  ISETP.GE.AND P0, PT, R0, 0x5a, PT ;  /* 0x0000005a0000780c */ /* 0x000ff60003f06270 */
[----:B------:R-:W-:Y:S02]  /*1a780*/  @!UPT UIADD3 URZ, URZ, URZ, URZ ;  /* 0x0000003f3f3ff290 */ /* 0x000fe4000fffe03f */
[----:B------:R-:W-:Y:S02]  /*1a790*/  @P0 LOP3.LUT R215, R215, 0x20000, RZ, 0xfc, !PT ;  /* 0x00020000d7d70812 */ /* 0x000fe400078efcff */
[----:B------:R-:W-:Y:S04]  /*1a7a0*/  ISETP.GT.AND P0, PT, R2, 0x59, !P0 ;  /* 0x000000590200780c */ /* 0x000fe80004704270 */
[----:B------:R-:W-:Y:S02]  /*1a7b0*/  ISETP.LT.OR P0, PT, R3, 0x5a, P0 ;  /* 0x0000005a0300780c */ /* 0x000fe40000701670 */
[----:B------:R-:W1:Y:S02]  /*1a7c0*/  SHFL.IDX PT, R3, R5, 0x1, 0x1c1f ;  /* 0x003c1f0005037f89 */ /* 0x000e6400000e0000 */
[----:B------:R-:W-:Y:S02]  /*1a7d0*/  FSEL R171, R15, -INF , !P0 ;  /* 0xff8000000fab7808 */ /* 0x000fe40004000000 */
[----:B------:R-:W-:Y:S01]  /*1a7e0*/  ISETP.GE.AND P0, PT, R36, 0x1, PT ;  /* 0x000000012400780c */ /* 0x000fe20003f06270 */
[--C-:B-1----:R-:W-:Y:S02]  /*1a7f0*/  IMAD.IADD R2, R7, 0x1, R3.reuse ;  /* 0x0000000107027824 */ /* 0x102fe400078e0203 */
[----:B------:R-:W-:Y:S10]  /*1a800*/  IMAD.IADD R0, R6, 0x1, R3 ;  /* 0x0000000106007824 */ /* 0x000ff400078e0203 */
        /* <DEDUP_REMOVED lines=14> */
.L_x_437:
[----:B------:R-:W-:Y:S04]  /*1a8f0*/  MOV R4, c[0x0][0x32c] ;  /* 0x0000cb0000047a02 */ /* 0x000fe80000000f00 */
[----:B------:R-:W-:Y:S11]  /*1a900*/  ISETP.NE.AND P0, PT, R4, 0x1, PT ;  /* 0x000000010400780c */ /* 0x000ff60003f05270 */
[----:B------:R-:W-:Y:S02]  /*1a910*/  @!UPT UIADD3 URZ, URZ, URZ, URZ ;  /* 0x0000003f3f3ff290 */ /* 0x000fe4000fffe03f */
[----:B------:R-:W-:Y:S05]  /*1a920*/  @P0 IMAD.HI.U32 R4, R3, c[0x0][0x330], RZ ;  /* 0x0000cc0003040a27 */ /* 0x000fea00078e00ff */
[----:B------:R-:W-:Y:S02]  /*1a930*/  @P0 SHF.R.U32.HI R3, RZ, c[0x0][0x334], R4 ;  /* 0x0000cd00ff030a19 */ /* 0x000fe40000011604 */
.L_x_438:
[----:B------:R-:W-:Y:S05]  /*1a940*/  BSYNC B0 ;  /* 0x0000000000007941 */ /* 0x000fea0003800000 */
.L_x_436:
[----:B------:R-:W-:Y:S05]  /*1a950*/  IMAD R3, R3, c[0x0][0x32c], R8 ;  /* 0x0000cb0003037a24 */ /* 0x000fea00078e0208 */
[----:B------:R-:W-:Y:S02]  /*1a960*/  IADD3 R4, R3, c[0x0][0x32c], RZ ;  /* 0x0000cb0003047a10 */ /* 0x000fe40007ffe0ff */
[----:B------:R-:W-:Y:S02]  /*1a970*/  IMNMX R0, R0, R3, !PT ;  /* 0x0000000300007217 */ /* 0x000fe40007800200 */
[----:B------:R-:W-:Y:S02]  /*1a980*/  IMNMX R2, R2, R4, PT ;  /* 0x0000000402027217 */ /* 0x000fe40003800200 */
.L_x_435:
[----:B------:R-:W-:Y:S01]  /*1a990*/  ISETP.GT.AND P0, PT, R0, RZ, !P1 ;  /* 0x000000ff0000720c */ /* 0x000fe20004f04270 */
[----:B------:R-:W-:Y:S01]  /*1a9a0*/  LDSM.16.MT88.4 R44, [R197+0x3100] ;  /* 0x00310000c52c783b */ /* 0x000fe20000004200 */
[----:B------:R-:W-:Y:S02]  /*1a9b0*/  LOP3.LUT P1, RZ, R215, 0x800, RZ, 0xc0, !PT ;  /* 0x00000800d7ff7812 */ /* 0x000fe4000782c0ff */
        /* <DEDUP_REMOVED lines=50> */
[C---:B------:R-:W-:Y:S02]  /*1ace0*/  LOP3.LUT P0, RZ, R215.reuse, 0x200, RZ, 0xc0, !PT ;  /* 0x00000200d7ff7812 */ /* 0x040fe4000780c0ff */
[----:B------:R-:W-:Y:S02]  /*1acf0*/  LOP3.LUT P1, RZ, R215, 0x1, RZ, 0xc0, !PT ;  /* 0x00000001d7ff7812 */ /* 0x000fe4000782c0ff */
        /* <DEDUP_REMOVED lines=37> */
[----:B------:R-:W-:Y:S03]  /*1af50*/  ISETP.LT.OR P0, PT, R2, 0x32, P0 ;  /* 0x000000320200780c */ /* 0x000fe60000701670 */
[----:B------:R-:W-:Y:S01]  /*1af60*/  SHFL.BFLY PT, R13, R3, 0x2, 0x1f ;  /* 0x0c401f00030d7f89 */ /* 0x000fe200000e0000 */
[----:B------:R-:W-:Y:S02]  /*1af70*/  FSEL R148, R31, -INF , !P0 ;  /* 0xff8000001f947808 */ /* 0x000fe40004000000 */
[C---:B------:R-:W-:Y:S02]  /*1af80*/  LOP3.LUT P0, RZ, R215.reuse, 0x8, RZ, 0xc0, !PT ;  /* 0x00000008d7ff7812 */ /* 0x040fe4000780c0ff */
[----:B------:R-:W-:Y:S02]  /*1af90*/  FMNMX.FTZ R8, R148, R8, !PT ;  /* 0x0000000894087209 */ /* 0x000fe40007810000 */
[----:B------:R-:W-:Y:S01]  /*1afa0*/  ISETP.GT.AND P0, PT, R0, 0x38, !P0 ;  /* 0x000000380000780c */ /* 0x000fe20004704270 */
[----:B------:R-:W-:Y:S03]  /*1afb0*/  LDSM.16.MT88.4 R28, [R201+0x100] ;  /* 0x00010000c91c783b */ /* 0x000fe60000004200 */
        /* <DEDUP_REMOVED lines=12> */
[----:B------:R-:W-:Y:S02]  /*1b080*/  ISETP.GT.AND P0, PT, R0, 0x41, !P1 ;  /* 0x000000410000780c */ /* 0x000fe40004f04270 */
        /* <DEDUP_REMOVED lines=9> */
[----:B------:R-:W-:Y:S02]  /*1b120*/  ISETP.GT.AND P0, PT, R0, 0x49, !P5 ;  /* 0x000000490000780c */ /* 0x000fe40006f04270 */
        /* <DEDUP_REMOVED lines=8> */
[----:B------:R-:W-:Y:S04]  /*1b1b0*/  ISETP.LT.OR P0, PT, R2, 0x52, P0 ;  /* 0x000000520200780c */ /* 0x000fe80000701670 */
[----:B------:R-:W-:Y:S02]  /*1b1c0*/  FSEL R167, R22, -INF , !P0 ;  /* 0xff80000016a77808 */ /* 0x000fe40004000000 */
[----:B------:R-:W-:Y:S01]  /*1b1d0*/  ISETP.GT.AND P0, PT, R0, 0x58, !P2 ;  /* 0x000000580000780c */ /* 0x000fe20005704270 */
[----:B------:R-:W-:Y:S03]  /*1b1e0*/  LDSM.16.MT88.4 R20, [R198+0x100] ;  /* 0x00010000c614783b */ /* 0x000fe60000004200 */
[----:B------:R-:W-:Y:S04]  /*1b1f0*/  ISETP.LT.OR P0, PT, R2, 0x59, P0 ;  /* 0x000000590200780c */ /* 0x000fe80000701670 */
[----:B------:R-:W-:Y:S02]  /*1b200*/  FSEL R170, R19, -INF , !P0 ;  /* 0xff80000013aa7808 */ /* 0x000fe40004000000 */
[----:B------:R-:W-:Y:S02]  /*1b210*/  ISETP.GT.AND P0, PT, R0, 0x59, !P1 ;  /* 0x000000590000780c */ /* 0x000fe40004f04270 */
[----:B------:R-:W-:Y:S02]  /*1b220*/  FMNMX.FTZ R0, R165, R8, !PT ;  /* 0x00000008a5007209 */ /* 0x000fe40007810000 */
[----:B------:R-:W-:Y:S02]  /*1b230*/  ISETP.LT.OR P0, PT, R2, 0x5a, P0 ;  /* 0x0000005a0200780c */ /* 0x000fe40000701670 */
[----:B------:R-:W-:Y:S02]  /*1b240*/  FMNMX.FTZ R0, R167, R0, !PT ;  /* 0x00000000a7007209 */ /* 0x000fe40007810000 */
[----:B------:R-:W-:Y:S02]  /*1b250*/  FSEL R71, R51, -INF , !P0 ;  /* 0xff80000033477808 */ /* 0x000fe40004000000 */
[----:B------:R-:W-:Y:S04]  /*1b260*/  FMNMX.FTZ R0, R170, R0, !PT ;  /* 0x00000000aa007209 */ /* 0x000fe80007810000 */
[----:B------:R-:W-:Y:S05]  /*1b270*/  FMNMX.FTZ R0, R71, R0, !PT ;  /* 0x0000000047007209 */ /* 0x000fea0007810000 */
[----:B------:R-:W1:Y:S02]  /*1b280*/  SHFL.BFLY PT, R2, R0, 0x2, 0x1f ;  /* 0x0c401f0000027f89 */ /* 0x000e6400000e0000 */
[----:B-1----:R-:W-:Y:S02]  /*1b290*/  FMNMX.FTZ R2, R0, R2, !PT ;  /* 0x0000000200027209 */ /* 0x002fe40007810000 */
[----:B------:R-:W-:Y:S05]  /*1b2a0*/  FMNMX.FTZ R3, R3, R13, !PT ;  /* 0x0000000d03037209 */ /* 0x000fea0007810000 */
[----:B------:R-:W1:Y:S02]  /*1b2b0*/  SHFL.BFLY PT, R68, R3, 0x1, 0x1f ;  /* 0x0c201f0003447f89 */ /* 0x000e6400000e0000 */
[----:B-1----:R-:W-:Y:S06]  /*1b2c0*/  FMNMX.FTZ R68, R3, R68, !PT ;  /* 0x0000004403447209 */ /* 0x002fec0007810000 */
[----:B------:R-:W1:Y:S01]  /*1b2d0*/  SHFL.BFLY PT, R3, R2, 0x1, 0x1f ;  /* 0x0c201f0002037f89 */ /* 0x000e6200000e0000 */
[C---:B------:R-:W-:Y:S01]  /*1b2e0*/  FSETP.NEU.FTZ.AND P0, PT, R68.reuse, -INF , PT ;  /* 0xff8000004400780b */ /* 0x040fe20003f1d000 */
[C---:B------:R-:W-:Y:S03]  /*1b2f0*/  FMUL.FTZ R132, R68.reuse, c[0x0][0x2d0] ;  /* 0x0000b40044847a20 */ /* 0x040fe60000410000 */
[----:B------:R-:W-:Y:S02]  /*1b300*/  FSEL R0, R68, RZ, P0 ;  /* 0x000000ff44007208 */ /* 0x000fe40000000000 */
[----:B------:R-:W-:Y:S03]  /*1b310*/  FSEL R132, R132, RZ, P0 ;  /* 0x000000ff84847208 */ /* 0x000fe60000000000 */
[----:B------:R-:W-:Y:S02]  /*1b320*/  FADD.FTZ R0, -R0, R69 ;  /* 0x0000004500007221 */ /* 0x000fe40000010100 */
[--C-:B------:R-:W-:Y:S02]  /*1b330*/  FFMA.FTZ R12, R12, c[0x0][0x2d0], -R132.reuse ;  /* 0x0000b4000c0c7a23 */ /* 0x100fe40000010884 */
[----:B------:R-:W-:Y:S02]  /*1b340*/  FMUL.FTZ R0, R0, c[0x0][0x2d0] ;  /* 0x0000b40000007a20 */ /* 0x000fe40000410000 */
[----:B------:R2:W-:Y:S01]  /*1b350*/  MUFU.EX2 R238, R12 ;  /* 0x0000000c00ee7308 */ /* 0x0005e20000000800 */
[--C-:B------:R-:W-:Y:S02]  /*1b360*/  FFMA.FTZ R9, R9, c[0x0][0x2d0], -R132.reuse ;  /* 0x0000b40009097a23 */ /* 0x100fe40000010884 */
[--C-:B------:R-:W-:Y:S02]  /*1b370*/  FFMA.FTZ R11, R11, c[0x0][0x2d0], -R132.reuse ;  /* 0x0000b4000b0b7a23 */ /* 0x100fe40000010884 */
[----:B------:R-:W-:Y:S01]  /*1b380*/  FFMA.FTZ R10, R10, c[0x0][0x2d0], -R132 ;  /* 0x0000b4000a0a7a23 */ /* 0x000fe20000010884 */
[----:B-1----:R-:W-:Y:S04]  /*1b390*/  FMNMX.FTZ R3, R3, R2, !PT ;  /* 0x0000000203037209 */ /* 0x002fe80007810000 */
[----:B------:R1:W3:Y:S01]  /*1b3a0*/  MUFU.EX2 R2, R0 ;  /* 0x0000000000027308 */ /* 0x0002e20000000800 */
[C---:B------:R-:W-:Y:S01]  /*1b3b0*/  FSETP.NEU.FTZ.AND P0, PT, R3.reuse, -INF , PT ;  /* 0xff8000000300780b */ /* 0x040fe20003f1d000 */
[----:B------:R-:W-:Y:S05]  /*1b3c0*/  FMUL.FTZ R69, R3, c[0x0][0x2d0] ;  /* 0x0000b40003457a20 */ /* 0x000fea0000410000 */
[----:B------:R-:W-:Y:S03]  /*1b3d0*/  FSEL R69, R69, RZ, P0 ;  /* 0x000000ff45457208 */ /* 0x000fe60000000000 */
[----:B------:R4:W-:Y:S02]  /*1b3e0*/  MUFU.EX2 R237, R9 ;  /* 0x0000000900ed7308 */ /* 0x0009e40000000800 */
[--C-:B------:R-:W-:Y:S01]  /*1b3f0*/  FFMA.FTZ R4, R4, c[0x0][0x2d0], -R69.reuse ;  /* 0x0000b40004047a23 */ /* 0x100fe20000010845 */
[----:B--2---:R-:W2:Y:S01]  /*1b400*/  LDSM.16.MT88.4 R12, [R197+0x100] ;  /* 0x00010000c50c783b */ /* 0x004ea20000004200 */
[--C-:B------:R-:W-:Y:S02]  /*1b410*/  FFMA.FTZ R6, R6, c[0x0][0x2d0], -R69.reuse ;  /* 0x0000b40006067a23 */ /* 0x100fe40000010845 */
[--C-:B------:R-:W-:Y:S02]  /*1b420*/  FFMA.FTZ R5, R5, c[0x0][0x2d0], -R69.reuse ;  /* 0x0000b40005057a23 */ /* 0x100fe40000010845 */
[--C-:B------:R-:W-:Y:S02]  /*1b430*/  FFMA.FTZ R7, R7, c[0x0][0x2d0], -R69.reuse ;  /* 0x0000b40007077a23 */ /* 0x100fe40000010845 */
[----:B------:R-:W5:Y:S01]  /*1b440*/  MUFU.EX2 R240, R11 ;  /* 0x0000000b00f07308 */ /* 0x000f620000000800 */
[----:B-1----:R-:W-:Y:S01]  /*1b450*/  FSEL R0, R3, RZ, P0 ;  /* 0x000000ff03007208 */ /* 0x002fe20000000000 */
[----:B---3--:R-:W-:Y:S01]  /*1b460*/  FMUL.FTZ R8, R2, R80 ;  /* 0x0000005002087220 */ /* 0x008fe20000410000 */
[----:B------:R-:W-:Y:S01]  /*1b470*/  ISETP.GT.AND P0, PT, R216, R252, PT ;  /* 0x000000fcd800720c */ /* 0x000fe20003f04270 */
[----:B------:R-:W-:Y:S02]  /*1b480*/  FMUL.FTZ R16, R2, R88 ;  /* 0x0000005802107220 */ /* 0x000fe40000410000 */
[----:B------:R-:W-:Y:S04]  /*1b490*/  FADD.FTZ R0, -R0, R70 ;  /* 0x0000004600007221 */ /* 0x000fe80000010100 */
[----:B------:R-:W1:Y:S01]  /*1b4a0*/  MUFU.EX2 R239, R10 ;  /* 0x0000000a00ef7308 */ /* 0x000e620000000800 */
[----:B------:R-:W-:Y:S02]  /*1b4b0*/  FMUL.FTZ R17, R2, R89 ;  /* 0x0000005902117220 */ /* 0x000fe40000410000 */
[----:B------:R-:W-:Y:S02]  /*1b4c0*/  FMUL.FTZ R0, R0, c[0x0][0x2d0] ;  /* 0x0000b40000007a20 */ /* 0x000fe40000410000 */
[C---:B----4-:R-:W-:Y:S02]  /*1b4d0*/  FMUL.FTZ R9, R2.reuse, R81 ;  /* 0x0000005102097220 */ /* 0x050fe40000410000 */
[C---:B------:R-:W-:Y:S02]  /*1b4e0*/  FMUL.FTZ R24, R2.reuse, R96 ;  /* 0x0000006002187220 */ /* 0x040fe40000410000 */
[C---:B------:R-:W-:Y:S01]  /*1b4f0*/  FMUL.FTZ R25, R2.reuse, R97 ;  /* 0x0000006102197220 */ /* 0x040fe20000410000 */
[----:B------:R3:W-:Y:S01]  /*1b500*/  MUFU.EX2 R168, R4 ;  /* 0x0000000400a87308 */ /* 0x0007e20000000800 */
[--C-:B------:R-:W-:Y:S02]  /*1b510*/  FFMA.FTZ R70, R133, c[0x0][0x2d0], -R69.reuse ;  /* 0x0000b40085467a23 */ /* 0x100fe40000010845 */
[----:B------:R-:W-:Y:S01]  /*1b520*/  FMUL.FTZ R32, R2, R104 ;  /* 0x0000006802207220 */ /* 0x000fe20000410000 */
[----:B-----5:R-:W-:Y:S01]  /*1b530*/  F2FP.PACK_AB R72, R240, R237 ;  /* 0x000000edf048723e */ /* 0x020fe200000000ff */
[C---:B------:R-:W-:Y:S02]  /*1b540*/  FMUL.FTZ R33, R2.reuse, R105 ;  /* 0x0000006902217220 */ /* 0x040fe40000410000 */
[C---:B------:R-:W-:Y:S02]  /*1b550*/  FMUL.FTZ R52, R2.reuse, R52 ;  /* 0x0000003402347220 */ /* 0x040fe40000410000 */
[C---:B------:R-:W-:Y:S01]  /*1b560*/  FMUL.FTZ R53, R2.reuse, R53 ;  /* 0x0000003502357220 */ /* 0x040fe20000410000 */
[----:B------:R-:W4:Y:S01]  /*1b570*/  MUFU.EX2 R236, R6 ;  /* 0x0000000600ec7308 */ /* 0x000f220000000800 */
[C---:B------:R-:W-:Y:S02]  /*1b580*/  FMUL.FTZ R56, R2.reuse, R56 ;  /* 0x0000003802387220 */ /* 0x040fe40000410000 */
[----:B------:R-:W-:Y:S01]  /*1b590*/  FMUL.FTZ R57, R2, R57 ;  /* 0x0000003902397220 */ /* 0x000fe20000410000 */
[----:B-1----:R-:W-:Y:S01]  /*1b5a0*/  F2FP.PACK_AB R74, R238, R239 ;  /* 0x000000efee4a723e */ /* 0x002fe200000000ff */
[C---:B------:R-:W-:Y:S02]  /*1b5b0*/  FMUL.FTZ R60, R2.reuse, R60 ;  /* 0x0000003c023c7220 */ /* 0x040fe40000410000 */
[C---:B------:R-:W-:Y:S02]  /*1b5c0*/  FMUL.FTZ R61, R2.reuse, R61 ;  /* 0x0000003d023d7220 */ /* 0x040fe40000410000 */
[C---:B------:R-:W-:Y:S01]  /*1b5d0*/  FMUL.FTZ R64, R2.reuse, R64 ;  /* 0x0000004002407220 */ /* 0x040fe20000410000 */
[----:B------:R1:W-:Y:S01]  /*1b5e0*/  MUFU.EX2 R235, R5 ;  /* 0x0000000500eb7308 */ /* 0x0003e20000000800 */
[C---:B------:R-:W-:Y:S02]  /*1b5f0*/  FMUL.FTZ R65, R2.reuse, R65 ;  /* 0x0000004102417220 */ /* 0x040fe40000410000 */
[----:B---3--:R-:W-:Y:S07]  /*1b600*/  FMUL.FTZ R4, R2, R76 ;  /* 0x0000004c02047220 */ /* 0x008fee0000410000 */
[----:B------:R-:W3:Y:S01]  /*1b610*/  MUFU.EX2 R234, R7 ;  /* 0x0000000700ea7308 */ /* 0x000ee20000000800 */
[----:B----4-:R-:W-:Y:S09]  /*1b620*/  F2FP.PACK_AB R73, R236, R168 ;  /* 0x000000a8ec49723e */ /* 0x010ff200000000ff */
[----:B------:R-:W4:Y:S01]  /*1b630*/  MUFU.EX2 R0, R0 ;  /* 0x0000000000007308 */ /* 0x000f220000000800 */
[----:B-1----:R-:W-:Y:S01]  /*1b640*/  FMUL.FTZ R5, R2, R77 ;  /* 0x0000004d02057220 */ /* 0x002fe20000410000 */
[----:B---3--:R-:W-:Y:S01]  /*1b650*/  F2FP.PACK_AB R75, R234, R235 ;  /* 0x000000ebea4b723e */ /* 0x008fe200000000ff */
        /* <DEDUP_REMOVED lines=62> */
[--C-:B------:R-:W-:Y:S01]  /*1ba40*/  FFMA.FTZ R44, R48, c[0x0][0x2d0], -R132.reuse ;  /* 0x0000b400302c7a23 */ /* 0x100fe20000010884 */
[----:B------:R4:W-:Y:S01]  /*1ba50*/  MUFU.EX2 R108, R70 ;  /* 0x00000046006c7308 */ /* 0x0009e20000000800 */
[C---:B------:R-:W-:Y:S03]  /*1ba60*/  FMUL.FTZ R45, R2.reuse, R117 ;  /* 0x00000075022d7220 */ /* 0x040fe60000410000 */
[--C-:B------:R-:W-:Y:S02]  /*1ba70*/  FFMA.FTZ R48, R49, c[0x0][0x2d0], -R132.reuse ;  /* 0x0000b40031307a23 */ /* 0x100fe40000010884 */
[C---:B-1----:R-:W-:Y:S02]  /*1ba80*/  FMUL.FTZ R40, R2.reuse, R112 ;  /* 0x0000007002287220 */ /* 0x042fe40000410000 */
[----:B------:R-:W-:Y:S01]  /*1ba90*/  LDSM.16.MT88.4 R112, [R197+0x5900] ;  /* 0x00590000c570783b */ /* 0x000fe20000004200 */
[----:B------:R-:W-:Y:S01]  /*1baa0*/  FMUL.FTZ R49, R2, R121 ;  /* 0x0000007902317220 */ /* 0x000fe20000410000 */
[----:B------:R1:W-:Y:S03]  /*1bab0*/  MUFU.EX2 R110, R44 ;  /* 0x0000002c006e7308 */ /* 0x0003e60000000800 */
[C---:B------:R-:W-:Y:S07]  /*1bac0*/  HMMA.16816.F32 R40, R72.reuse, R46, R40 ;  /* 0x0000002e4828723c */ /* 0x040fee0000001828 */
[C---:B------:R-:W-:Y:S01]  /*1bad0*/  FMUL.FTZ R47, R0.reuse, R119 ;  /* 0x00000077002f7220 */ /* 0x040fe20000410000 */
[----:B------:R5:W2:Y:S01]  /*1bae0*/  MUFU.EX2 R232, R48 ;  /* 0x0000003000e87308 */ /* 0x000aa20000000800 */
[----:B------:R-:W-:Y:S03]  /*1baf0*/  FMUL.FTZ R46, R0, R118 ;  /* 0x00000076002e7220 */ /* 0x000fe60000410000 */
[--C-:B----4-:R-:W-:Y:S02]  /*1bb00*/  FFMA.FTZ R70, R135, c[0x0][0x2d0], -R69.reuse ;  /* 0x0000b40087467a23 */ /* 0x110fe40000010845 */
[C---:B-1----:R-:W-:Y:S04]  /*1bb10*/  FMUL.FTZ R44, R2.reuse, R116 ;  /* 0x00000074022c7220 */ /* 0x042fe80000410000 */
[----:B------:R1:W-:Y:S03]  /*1bb20*/  MUFU.EX2 R116, R70 ;  /* 0x0000004600747308 */ /* 0x0003e60000000800 */
[C---:B------:R-:W-:Y:S03]  /*1bb30*/  HMMA.16816.F32 R44, R72.reuse, R76, R44 ;  /* 0x0000004c482c723c */ /* 0x040fe6000000182c */
[----:B-----5:R-:W-:Y:S02]  /*1bb40*/  FMUL.FTZ R48, R2, R120 ;  /* 0x0000007802307220 */ /* 0x020fe40000410000 */
[----:B------:R-:W-:Y:S05]  /*1bb50*/  LDSM.16.MT88.4 R120, [R198+0x5900] ;  /* 0x00590000c678783b */ /* 0x000fea0000004200 */
[C---:B------:R-:W-:Y:S03]  /*1bb60*/  HMMA.16816.F32 R48, R72.reuse, R78, R48 ;  /* 0x0000004e4830723c */ /* 0x040fe60000001830 */
[----:B------:R-:W4:Y:S05]  /*1bb70*/  LDSM.16.MT88.4 R76, [R197+0x900] ;  /* 0x00090000c54c783b */ /* 0x000f2a0000004200 */
[C---:B--2---:R-:W-:Y:S04]  /*1bb80*/  HMMA.16816.F32 R52, R72.reuse, R80, R52 ;  /* 0x000000504834723c */ /* 0x044fe80000001834 */
[--C-:B-1----:R-:W-:Y:S04]  /*1bb90*/  FFMA.FTZ R70, R136, c[0x0][0x2d0], -R69.reuse ;  /* 0x0000b40088467a23 */ /* 0x102fe80000010845 */
[C---:B------:R-:W-:Y:S01]  /*1bba0*/  HMMA.16816.F32 R56, R72.reuse, R82, R56 ;  /* 0x000000524838723c */ /* 0x040fe20000001838 */
[----:B------:R1:W2:Y:S01]  /*1bbb0*/  MUFU.EX2 R229, R70 ;  /* 0x0000004600e57308 */ /* 0x0002a20000000800 */
[----:B------:R-:W5:Y:S06]  /*1bbc0*/  LDSM.16.MT88.4 R80, [R198+0x900] ;  /* 0x00090000c650783b */ /* 0x000f6c0000004200 */
[C---:B---3--:R-:W-:Y:S08]  /*1bbd0*/  HMMA.16816.F32 R60, R72.reuse, R84, R60 ;  /* 0x00000054483c723c */ /* 0x048ff0000000183c */
[----:B------:R-:W-:Y:S01]  /*1bbe0*/  HMMA.16816.F32 R64, R72, R86, R64 ;  /* 0x000000564840723c */ /* 0x000fe20000001840 */
[----:B------:R-:W3:Y:S06]  /*1bbf0*/  LDSM.16.MT88.4 R84, [R197+0x3900] ;  /* 0x00390000c554783b */ /* 0x000eec0000004200 */
[----:B------:R-:W-:Y:S01]  /*1bc00*/  F2FP.PACK_AB R72, R111, R233 ;  /* 0x000000e96f48723e */ /* 0x000fe200000000ff */
[--C-:B-1----:R-:W-:Y:S01]  /*1bc10*/  FFMA.FTZ R70, R138, c[0x0][0x2d0], -R132.reuse ;  /* 0x0000b4008a467a23 */ /* 0x102fe20000010884 */
[----:B------:R-:W-:Y:S03]  /*1bc20*/  F2FP.PACK_AB R74, R232, R110 ;  /* 0x0000006ee84a723e */ /* 0x000fe600000000ff */
[----:B------:R1:W-:Y:S01]  /*1bc30*/  MUFU.EX2 R226, R70 ;  /* 0x0000004600e27308 */ /* 0x0003e20000000800 */
[----:B------:R-:W-:Y:S02]  /*1bc40*/  F2FP.PACK_AB R73, R108, R109 ;  /* 0x0000006d6c49723e */ /* 0x000fe400000000ff */
[----:B--2---:R-:W-:Y:S07]  /*1bc50*/  F2FP.PACK_AB R75, R229, R116 ;  /* 0x00000074e54b723e */ /* 0x004fee00000000ff */
[C---:B----4-:R-:W-:Y:S08]  /*1bc60*/  HMMA.16816.F32 R4, R72.reuse, R76, R4 ;  /* 0x0000004c4804723c */ /* 0x050ff00000001804 */
[C---:B------:R-:W-:Y:S01]  /*1bc70*/  HMMA.16816.F32 R8, R72.reuse, R78, R8 ;  /* 0x0000004e4808723c */ /* 0x040fe20000001808 */
[----:B------:R-:W2:Y:S03]  /*1bc80*/  LDSM.16.MT88.4 R76, [R198+0x3900] ;  /* 0x00390000c64c783b */ /* 0x000ea60000004200 */
[--C-:B-1----:R-:W-:Y:S04]  /*1bc90*/  FFMA.FTZ R70, R140, c[0x0][0x2d0], -R132.reuse ;  /* 0x0000b4008c467a23 */ /* 0x102fe80000010884 */
[C---:B-----5:R-:W-:Y:S01]  /*1bca0*/  HMMA.16816.F32 R12, R72.reuse, R80, R12 ;  /* 0x00000050480c723c */ /* 0x060fe2000000180c */
[----:B------:R1:W4:Y:S07]  /*1bcb0*/  MUFU.EX2 R227, R70 ;  /* 0x0000004600e37308 */ /* 0x00032e0000000800 */
[C---:B------:R-:W-:Y:S01]  /*1bcc0*/  HMMA.16816.F32 R16, R72.reuse, R82, R16 ;  /* 0x000000524810723c */ /* 0x040fe20000001810 */
[----:B------:R-:W5:Y:S07]  /*1bcd0*/  LDSM.16.MT88.4 R80, [R201+0x3900] ;  /* 0x00390000c950783b */ /* 0x000f6e0000004200 */
[C---:B------:R-:W-:Y:S08]  /*1bce0*/  HMMA.16816.F32 R20, R72.reuse, R88, R20 ;  /* 0x000000584814723c */ /* 0x040ff00000001814 */
[C---:B------:R-:W-:Y:S01]  /*1bcf0*/  HMMA.16816.F32 R24, R72.reuse, R90, R24 ;  /* 0x0000005a4818723c */ /* 0x040fe20000001818 */
[----:B------:R-:W4:Y:S03]  /*1bd00*/  LDSM.16.MT88.4 R88, [R200+0x3900] ;  /* 0x00390000c858783b */ /* 0x000f260000004200 */
[--C-:B-1----:R-:W-:Y:S04]  /*1bd10*/  FFMA.FTZ R70, R142, c[0x0][0x2d0], -R132.reuse ;  /* 0x0000b4008e467a23 */ /* 0x102fe80000010884 */
[C---:B------:R-:W-:Y:S01]  /*1bd20*/  HMMA.16816.F32 R28, R72.reuse, R92, R28 ;  /* 0x0000005c481c723c */ /* 0x040fe2000000181c */
[----:B------:R1:W-:Y:S07]  /*1bd30*/  MUFU.EX2 R119, R70 ;  /* 0x0000004600777308 */ /* 0x0003ee0000000800 */
[C---:B------:R-:W-:Y:S01]  /*1bd40*/  HMMA.16816.F32 R32, R72.reuse, R94, R32 ;  /* 0x0000005e4820723c */ /* 0x040fe20000001820 */
[----:B------:R-:W-:Y:S07]  /*1bd50*/  LDSM.16.MT88.4 R92, [R200+0x4100] ;  /* 0x00410000c85c783b */ /* 0x000fee0000004200 */
[C---:B---3--:R-:W-:Y:S08]  /*1bd60*/  HMMA.16816.F32 R36, R72.reuse, R84, R36 ;  /* 0x000000544824723c */ /* 0x048ff00000001824 */
[C---:B------:R-:W-:Y:S01]  /*1bd70*/  HMMA.16816.F32 R40, R72.reuse, R86, R40 ;  /* 0x000000564828723c */ /* 0x040fe20000001828 */
[----:B------:R-:W-:Y:S03]  /*1bd80*/  LDSM.16.MT88.4 R84, [R198+0x1100] ;  /* 0x00110000c654783b */ /* 0x000fe60000004200 */
[--C-:B-1----:R-:W-:Y:S04]  /*1bd90*/  FFMA.FTZ R70, R144, c[0x0][0x2d0], -R132.reuse ;  /* 0x0000b40090467a23 */ /* 0x102fe80000010884 */
[C---:B--2---:R-:W-:Y:S01]  /*1bda0*/  HMMA.16816.F32 R44, R72.reuse, R76, R44 ;  /* 0x0000004c482c723c */ /* 0x044fe2000000182c */
[----:B------:R1:W2:Y:S07]  /*1bdb0*/  MUFU.EX2 R225, R70 ;  /* 0x0000004600e17308 */ /* 0x0002ae0000000800 */
[C---:B------:R-:W-:Y:S01]  /*1bdc0*/  HMMA.16816.F32 R48, R72.reuse, R78, R48 ;  /* 0x0000004e4830723c */ /* 0x040fe20000001830 */
[----:B------:R-:W3:Y:S07]  /*1bdd0*/  LDSM.16.MT88.4 R76, [R197+0x1100] ;  /* 0x00110000c54c783b */ /* 0x000eee0000004200 */
[C---:B-----5:R-:W-:Y:S08]  /*1bde0*/  HMMA.16816.F32 R52, R72.reuse, R80, R52 ;  /* 0x000000504834723c */ /* 0x060ff00000001834 */
[C---:B------:R-:W-:Y:S01]  /*1bdf0*/  HMMA.16816.F32 R56, R72.reuse, R82, R56 ;  /* 0x000000524838723c */ /* 0x040fe20000001838 */
[----:B------:R-:W5:Y:S03]  /*1be00*/  LDSM.16.MT88.4 R80, [R201+0x1100] ;  /* 0x00110000c950783b */ /* 0x000f660000004200 */
[--C-:B-1----:R-:W-:Y:S04]  /*1be10*/  FFMA.FTZ R70, R137, c[0x0][0x2d0], -R69.reuse ;  /* 0x0000b40089467a23 */ /* 0x102fe80000010845 */
[C---:B----4-:R-:W-:Y:S01]  /*1be20*/  HMMA.16816.F32 R60, R72.reuse, R88, R60 ;  /* 0x00000058483c723c */ /* 0x050fe2000000183c */
[----:B------:R1:W-:Y:S07]  /*1be30*/  MUFU.EX2 R118, R70 ;  /* 0x0000004600767308 */ /* 0x0003ee0000000800 */
[----:B------:R-:W-:Y:S01]  /*1be40*/  HMMA.16816.F32 R64, R72, R90, R64 ;  /* 0x0000005a4840723c */ /* 0x000fe20000001840 */
[----:B------:R-:W4:Y:S06]  /*1be50*/  LDSM.16.MT88.4 R88, [R200+0x1100] ;  /* 0x00110000c858783b */ /* 0x000f2c0000004200 */
[----:B------:R-:W-:Y:S02]  /*1be60*/  F2FP.PACK_AB R72, R227, R226 ;  /* 0x000000e2e348723e */ /* 0x000fe400000000ff */
[----:B--2---:R-:W-:Y:S03]  /*1be70*/  F2FP.PACK_AB R74, R225, R119 ;  /* 0x00000077e14a723e */ /* 0x004fe600000000ff */
        /* <DEDUP_REMOVED lines=18> */
[C---:B-----5:R-:W-:Y:S08]  /*1bfa0*/  HMMA.16816.F32 R20, R72.reuse, R80, R20 ;  /* 0x000000504814723c */ /* 0x060ff00000001814 */
[C---:B------:R-:W-:Y:S01]  /*1bfb0*/  HMMA.16816.F32 R24, R72.reuse, R82, R24 ;  /* 0x000000524818723c */ /* 0x040fe20000001818 */
[----:B------:R-:W5:Y:S07]  /*1bfc0*/  LDSM.16.MT88.4 R80, [R201+0x4100] ;  /* 0x00410000c950783b */ /* 0x000f6e0000004200 */
[C---:B----4-:R-:W-:Y:S04]  /*1bfd0*/  HMMA.16816.F32 R28, R72.reuse, R88, R28 ;  /* 0x00000058481c723c */ /* 0x050fe8000000181c */
[--C-:B-1----:R-:W-:Y:S04]  /*1bfe0*/  FFMA.FTZ R70, R150, c[0x0][0x2d0], -R132.reuse ;  /* 0x0000b40096467a23 */ /* 0x102fe80000010884 */
[C---:B------:R-:W-:Y:S01]  /*1bff0*/  HMMA.16816.F32 R32, R72.reuse, R90, R32 ;  /* 0x0000005a4820723c */ /* 0x040fe20000001820 */
[----:B------:R1:W-:Y:S01]  /*1c000*/  MUFU.EX2 R189, R70 ;  /* 0x0000004600bd7308 */ /* 0x0003e20000000800 */
[----:B------:R-:W4:Y:S06]  /*1c010*/  LDSM.16.MT88.4 R88, [R197+0x1900] ;  /* 0x00190000c558783b */ /* 0x000f2c0000004200 */
[C---:B--2---:R-:W-:Y:S08]  /*1c020*/  HMMA.16816.F32 R36, R72.reuse, R76, R36 ;  /* 0x0000004c4824723c */ /* 0x044ff00000001824 */
[C---:B------:R-:W-:Y:S01]  /*1c030*/  HMMA.16816.F32 R40, R72.reuse, R78, R40 ;  /* 0x0000004e4828723c */ /* 0x040fe20000001828 */
[----:B------:R-:W2:Y:S07]  /*1c040*/  LDSM.16.MT88.4 R76, [R198+0x1900] ;  /* 0x00190000c64c783b */ /* 0x000eae0000004200 */
[C---:B---3--:R-:W-:Y:S04]  /*1c050*/  HMMA.16816.F32 R44, R72.reuse, R84, R44 ;  /* 0x00000054482c723c */ /* 0x048fe8000000182c */
[--C-:B-1----:R-:W-:Y:S04]  /*1c060*/  FFMA.FTZ R70, R151, c[0x0][0x2d0], -R132.reuse ;  /* 0x0000b40097467a23 */ /* 0x102fe80000010884 */
[C---:B------:R-:W-:Y:S01]  /*1c070*/  HMMA.16816.F32 R48, R72.reuse, R86, R48 ;  /* 0x000000564830723c */ /* 0x040fe20000001830 */
[----:B------:R1:W3:Y:S01]  /*1c080*/  MUFU.EX2 R151, R70 ;  /* 0x0000004600977308 */ /* 0x0002e20000000800 */
[----:B------:R-:W-:Y:S06]  /*1c090*/  LDSM.16.MT88.4 R84, [R200+0x1900] ;  /* 0x00190000c854783b */ /* 0x000fec0000004200 */
[C---:B-----5:R-:W-:Y:S08]  /*1c0a0*/  HMMA.16816.F32 R52, R72.reuse, R80, R52 ;  /* 0x000000504834723c */ /* 0x060ff00000001834 */
[C---:B------:R-:W-:Y:S01]  /*1c0b0*/  HMMA.16816.F32 R56, R72.reuse, R82, R56 ;  /* 0x000000524838723c */ /* 0x040fe20000001838 */
[----:B------:R-:W5:Y:S07]  /*1c0c0*/  LDSM.16.MT88.4 R80, [R201+0x1900] ;  /* 0x00190000c950783b */ /* 0x000f6e0000004200 */
        /* <DEDUP_REMOVED lines=17> */
[C---:B----4-:R-:W-:Y:S08]  /*1c1e0*/  HMMA.16816.F32 R4, R72.reuse, R88, R4 ;  /* 0x000000584804723c */ /* 0x050ff00000001804 */
[C---:B------:R-:W-:Y:S01]  /*1c1f0*/  HMMA.16816.F32 R8, R72.reuse, R90, R8 ;  /* 0x0000005a4808723c */ /* 0x040fe20000001808 */
[----:B------:R-:W3:Y:S07]  /*1c200*/  LDSM.16.MT88.4 R88, [R197+0x4900] ;  /* 0x00490000c558783b */ /* 0x000eee0000004200 */
[C---:B--2---:R-:W-:Y:S04]  /*1c210*/  HMMA.16816.F32 R12, R72.reuse, R76, R12 ;  /* 0x0000004c480c723c */ /* 0x044fe8000000180c */
[--C-:B-1----:R-:W-:Y:S04]  /*1c220*/  FFMA.FTZ R70, R160, c[0x0][0x2d0], -R132.reuse ;  /* 0x0000b400a0467a23 */ /* 0x102fe80000010884 */
[C---:B------:R-:W-:Y:S01]  /*1c230*/  HMMA.16816.F32 R16, R72.reuse, R78, R16 ;  /* 0x0000004e4810723c */ /* 0x040fe20000001810 */
[----:B------:R1:W2:Y:S01]  /*1c240*/  MUFU.EX2 R144, R70 ;  /* 0x0000004600907308 */ /* 0x0002a20000000800 */
[----:B------:R-:W4:Y:S06]  /*1c250*/  LDSM.16.MT88.4 R76, [R198+0x4900] ;  /* 0x00490000c64c783b */ /* 0x000f2c0000004200 */
[C---:B-----5:R-:W-:Y:S08]  /*1c260*/  HMMA.16816.F32 R20, R72.reuse, R80, R20 ;  /* 0x000000504814723c */ /* 0x060ff00000001814 */
[C---:B------:R-:W-:Y:S01]  /*1c270*/  HMMA.16816.F32 R24, R72.reuse, R82, R24 ;  /* 0x000000524818723c */ /* 0x040fe20000001818 */
[----:B------:R-:W5:Y:S07]  /*1c280*/  LDSM.16.MT88.4 R80, [R197+0x2100] ;  /* 0x00210000c550783b */ /* 0x000f6e0000004200 */
[C---:B------:R-:W-:Y:S04]  /*1c290*/  HMMA.16816.F32 R28, R72.reuse, R84, R28 ;  /* 0x00000054481c723c */ /* 0x040fe8000000181c */
[--C-:B-1----:R-:W-:Y:S04]  /*1c2a0*/  FFMA.FTZ R70, R162, c[0x0][0x2d0], -R132.reuse ;  /* 0x0000b400a2467a23 */ /* 0x102fe80000010884 */
[C---:B------:R-:W-:Y:S01]  /*1c2b0*/  HMMA.16816.F32 R32, R72.reuse, R86, R32 ;  /* 0x000000564820723c */ /* 0x040fe20000001820 */
[----:B------:R1:W-:Y:S01]  /*1c2c0*/  MUFU.EX2 R143, R70 ;  /* 0x00000046008f7308 */ /* 0x0003e20000000800 */
[----:B------:R-:W2:Y:S06]  /*1c2d0*/  LDSM.16.MT88.4 R84, [R198+0x2100] ;  /* 0x00210000c654783b */ /* 0x000eac0000004200 */
[C---:B---3--:R-:W-:Y:S08]  /*1c2e0*/  HMMA.16816.F32 R36, R72.reuse, R88, R36 ;  /* 0x000000584824723c */ /* 0x048ff00000001824 */
        /* <DEDUP_REMOVED lines=16> */
[----:B---3--:R-:W-:Y:S03]  /*1c3f0*/  F2FP.PACK_AB R74, R142, R143 ;  /* 0x0000008f8e4a723e */ /* 0x008fe600000000ff */
        /* <DEDUP_REMOVED lines=10> */
[C---:B-----5:R-:W-:Y:S08]  /*1c4a0*/  HMMA.16816.F32 R4, R72.reuse, R80, R4 ;  /* 0x000000504804723c */ /* 0x060ff00000001804 */
        /* <DEDUP_REMOVED lines=19> */
[C---:B-----5:R-:W-:Y:S04]  /*1c5e0*/  HMMA.16816.F32 R44, R72.reuse, R84, R44 ;  /* 0x00000054482c723c */ /* 0x060fe8000000182c */
[--C-:B-1----:R-:W-:Y:S04]  /*1c5f0*/  FFMA.FTZ R70, R165, c[0x0][0x2d0], -R69.reuse ;  /* 0x0000b400a5467a23 */ /* 0x102fe80000010845 */
[C---:B------:R-:W-:Y:S01]  /*1c600*/  HMMA.16816.F32 R48, R72.reuse, R86, R48 ;  /* 0x000000564830723c */ /* 0x040fe20000001830 */
[----:B------:R1:W-:Y:S07]  /*1c610*/  MUFU.EX2 R133, R70 ;  /* 0x0000004600857308 */ /* 0x0003ee0000000800 */
[C---:B------:R-:W-:Y:S08]  /*1c620*/  HMMA.16816.F32 R52, R72.reuse, R92, R52 ;  /* 0x0000005c4834723c */ /* 0x040ff00000001834 */
[C---:B------:R-:W-:Y:S08]  /*1c630*/  HMMA.16816.F32 R56, R72.reuse, R94, R56 ;  /* 0x0000005e4838723c */ /* 0x040ff00000001838 */
[C---:B----4-:R-:W-:Y:S04]  /*1c640*/  HMMA.16816.F32 R60, R72.reuse, R76, R60 ;  /* 0x0000004c483c723c */ /* 0x050fe8000000183c */
        /* <DEDUP_REMOVED lines=82> */
.L_x_429:
        /* <DEDUP_REMOVED lines=91> */
.L_x_361:
        /* <DEDUP_REMOVED lines=122> */
.L_x_441:
        /* <DEDUP_REMOVED lines=103> */
[----:B------:R-:W-:Y:S01]  /*1df30*/  IADD3 R6, R12, 0x40, RZ ;  /* 0x000000400c067810 */ /* 0x000fe20007ffe0ff */
[----:B---3--:R1:W-:Y:S01]  /*1df40*/  @!P0 ST.E [R8.64], R33 ;  /* 0x0000002108008985 */ /* 0x0083e2000c101912 */
[----:B------:R-:W-:Y:S01]  /*1df50*/  IMAD.IADD R3, R3, 0x1, R4 ;  /* 0x0000000103037824 */ /* 0x000fe200078e0204 */
[C---:B------:R-:W-:Y:S02]  /*1df60*/  LEA R14, P0, R2.reuse, c[0x0][0x380], 0x1 ;  /* 0x0000e000020e7a11 */ /* 0x040fe400078008ff */
        /* <DEDUP_REMOVED lines=22> */
.L_x_443:
[----:B------:R-:W-:Y:S05]  /*1e0d0*/  BSYNC B0 ;  /* 0x0000000000007941 */ /* 0x000fea0003800000 */
.L_x_442:
        /* <DEDUP_REMOVED lines=15> */
.L_x_445:
[----:B------:R-:W-:Y:S05]  /*1e1d0*/  BSYNC B0 ;  /* 0x0000000000007941 */ /* 0x000fea0003800000 */
.L_x_444:
        /* <DEDUP_REMOVED lines=15> */
.L_x_447:
[----:B------:R-:W-:Y:S05]  /*1e2d0*/  BSYNC B0 ;  /* 0x0000000000007941 */ /* 0x000fea0003800000 */
.L_x_446:
        /* <DEDUP_REMOVED lines=16> */
.L_x_440:
        /* <DEDUP_REMOVED lines=19> */
.L_x_448:
        /* <DEDUP_REMOVED lines=40> */
.L_x_450:
[----:B------:R-:W-:Y:S05]  /*1e790*/  BSYNC B0 ;  /* 0x0000000000007941 */ /* 0x000fea0003800000 */
.L_x_449:
        /* <DEDUP_REMOVED lines=57> */
.L_x_452:
[----:B------:R-:W-:Y:S05]  /*1eb30*/  BSYNC B0 ;  /* 0x0000000000007941 */ /* 0x000fea0003800000 */
.L_x_451:
        /* <DEDUP_REMOVED lines=15> */
.L_x_454:
[----:B------:R-:W-:Y:S05]  /*1ec30*/  BSYNC B0 ;  /* 0x0000000000007941 */ /* 0x000fea0003800000 */
.L_x_453:
        /* <DEDUP_REMOVED lines=15> */
.L_x_456:
[----:B------:R-:W-:Y:S05]  /*1ed30*/  BSYNC B0 ;  /* 0x0000000000007941 */ /* 0x000fea0003800000 */
.L_x_455:
        /* <DEDUP_REMOVED lines=16> */
.L_x_457:
        /* <DEDUP_REMOVED lines=12> */
.L_x_2170:


//--------------------- .text._ZN7cutlass13device_kernelIN5flash19enable_sm80_to_sm89INS1_16FlashAttnFwdSm80INS1_25CollectiveMainloopFwdSm80ILi8ELi1ELb1EN4cute5tupleIJNS5_1CILi128EEES8_S8_EEELi128ENS_6half_tEfNS_4arch4Sm80ELb1ELb0ELb1ELb0ELb1ELb0ELb1ELb0EEENS1_21CollectiveEpilogueFwdIS9_NS6_IJNS7_ILi1EEESF_SF_EEESA_SC_Li256ELb0ELb1ELb0ELb0EEENS1_30DynamicPersistentTileSchedulerILi256ELi256ELb0ELb1ELb0EEEEEEEEEvNT_6ParamsE --------------------------
	.section	.text._ZN7cutlass13device_kernelIN5flash19enable_sm80_to_sm89INS1_16FlashAttnFwdSm80INS1_25CollectiveMainloopFwdSm80ILi8ELi1ELb1EN4cute5tupleIJNS5_1CILi128EEES8_S8_EEELi128ENS_6half_tEfNS_4arch4Sm80ELb1ELb0ELb1ELb0ELb1ELb0ELb1ELb0EEENS1_21CollectiveEpilogueFwdIS9_NS6_IJNS7_ILi1EEESF_SF_EEESA_SC_Li256ELb0ELb1ELb0ELb0EEENS1_30DynamicPersistentTileSchedulerILi256ELi256ELb0ELb1ELb0EEEEEEEEEvNT_6ParamsE,"ax",@progbits
	.sectioninfo	@"SHI_REGISTERS=255"
	.align	128
.text._ZN7cutlass13device_kernelIN5flash19enable_sm80_to_sm89INS1_16FlashAttnFwdSm80INS1_25CollectiveMainloopFwdSm80ILi8ELi1ELb1EN4cute5tupleIJNS5_1CILi128EEES8_S8_EEELi128ENS_6half_tEfNS_4arch4Sm80ELb1ELb0ELb1ELb0ELb1ELb0ELb1ELb0EEENS1_21CollectiveEpilogueFwdIS9_NS6_IJNS7_ILi1EEESF_SF_EEESA_SC_Li256ELb0ELb1ELb0ELb0EEENS1_30DynamicPersistentTileSchedulerILi256ELi256ELb0ELb1ELb0EEEEEEEEEvNT_6ParamsE:
        .type           _ZN7cutlass13device_kernelIN5flash19enable_sm80_to_sm89INS1_16FlashAttnFwdSm80INS1_25CollectiveMainloopFwdSm80ILi8ELi1ELb1EN4cute5tupleIJNS5_1CILi128EEES8_S8_EEELi128ENS_6half_tEfNS_4arch4Sm80ELb1ELb0ELb1ELb0ELb1ELb0ELb1ELb0EEENS1_21CollectiveEpilogueFwdIS9_NS6_IJNS7_ILi1EEESF_SF_EEESA_SC_Li256ELb0ELb1ELb0ELb0EEENS1_30DynamicPersistentTileSchedulerILi256ELi256ELb0ELb1ELb0EEEEEEEEEvNT_6ParamsE,@function
        .size           _ZN7cutlass13device_kernelIN5flash19enable_sm80_to_sm89INS1_16FlashAttnFwdSm80INS1_25CollectiveMainloopFwdSm80ILi8ELi1ELb1EN4cute5tupleIJNS5_1CILi128EEES8_S8_EEELi128ENS_6half_tEfNS_4arch4Sm80ELb1ELb0ELb1ELb0ELb1ELb0ELb1ELb0EEENS1_21CollectiveEpilogueFwdIS9_NS6_IJNS7_ILi1EEESF_SF_EEESA_SC_Li256ELb0ELb1ELb0ELb0EEENS1_30DynamicPersistentTileSchedulerILi256ELi256ELb0ELb1ELb0EEEEEEEEEvNT_6ParamsE,(.L_x_2171 - _ZN7cutlass13device_kernelIN5flash19enable_sm80_to_sm89INS1_16FlashAttnFwdSm80INS1_25CollectiveMainloopFwdSm80ILi8ELi1ELb1EN4cute5tupleIJNS5_1CILi128EEES8_S8_EEELi128ENS_6half_tEfNS_4arch4Sm80ELb1ELb0ELb1ELb0ELb1ELb0ELb1ELb0EEENS1_21CollectiveEpilogueFwdIS9_NS6_IJNS7_ILi1EEESF_SF_EEESA_SC_Li256ELb0ELb1ELb0ELb0EEENS1_30DynamicPersistentTileSchedulerILi256ELi256ELb0ELb1ELb0EEEEEEEEEvNT_6ParamsE)
        .other          _ZN7cutlass13device_kernelIN5flash19enable_sm80_to_sm89INS1_16FlashAttnFwdSm80INS1_25CollectiveMainloopFwdSm80ILi8ELi1ELb1EN4cute5tupleIJNS5_1CILi128EEES8_S8_EEELi128ENS_6half_tEfNS_4arch4Sm80ELb1ELb0ELb1ELb0ELb1ELb0ELb1ELb0EEENS1_21CollectiveEpilogueFwdIS9_NS6_IJNS7_ILi1EEESF_SF_EEESA_SC_Li256ELb0ELb1ELb0ELb0EEENS1_30DynamicPersistentTileSchedulerILi256ELi256ELb0ELb1ELb0EEEEEEEEEvNT_6ParamsE,@"STO_CUDA_ENTRY STV_DEFAULT"
_ZN7cutlass13device_kernelIN5flash19enable_sm80_to_sm89INS1_16FlashAttnFwdSm80INS1_25CollectiveMainloopFwdSm80ILi8ELi1ELb1EN4cute5tupleIJNS5_1CILi128EEES8_S8_EEELi128ENS_6half_tEfNS_4arch4Sm80ELb1ELb0ELb1ELb0ELb1ELb0ELb1ELb0EEENS1_21CollectiveEpilogueFwdIS9_NS6_IJNS7_ILi1EEESF_SF_EEESA_SC_Li256ELb0ELb1ELb0ELb0EEENS1_30DynamicPersistentTileSchedulerILi256ELi256ELb0ELb1ELb0EEEEEEEEEvNT_6ParamsE:
[----:B------:R-:W-:-:S03]  /*0000*/  MOV R1, c[0x0][0x28] ;  /* 0x00000a0000017a02 */ /* 0x000fc60000000f00 */
[----:B------:R-:W1:Y:S01]  /*0010*/  S2R R20, SR_TID.X ;  /* 0x0000000000147919 */ /* 0x000e620000002100 */
[----:B------:R-:W-:-:S03]  /*0020*/  IADD3 R1, R1, -0x80, RZ ;  /* 0xffffff8001017810 */ /* 0x000fc60007ffe0ff */
[----:B------:R-:W2:Y:S01]  /*0030*/  S2R R15, SR_CTAID.X ;  /* 0x00000000000f7919 */ /* 0x000ea20000002500 */
[----:B-1----:R-:W-:-:S05]  /*0040*/  SHF.R.U32.HI R2, RZ, 0x5, R20 ;  /* 0x00000005ff027819 */ /* 0x002fca0000011614 */
[----:B------:R-:W1:Y:S02]  /*0050*/  SHFL.IDX PT, R0, R2, RZ, 0x1f ;  /* 0x00001fff02007589 */ /* 0x000e6400000e0000 */
[----:B-1----:R-:W-:Y:S02]  /*0060*/  ISETP.GE.AND P0, PT, R0, 0x1, PT ;  /* 0x000000010000780c */ /* 0x002fe40003f06270 */
[----:B------:R1:W-:Y:S11]  /*0070*/  STL [R1+0x74], R0 ;  /* 0x0000740001007387 */ /* 0x0003f60000100800 */
[----:B------:R-:W-:Y:S06]  /*0080*/  @P0 BAR.ARV 0x4, 0x100 ;  /* 0x0104000000000b1d */ /* 0x000fec0000002000 */
[----:B--2---:R-:W-:-:S13]  /*0090*/  ISETP.GE.AND P0, PT, R15, c[0x0][0x538], PT ;  /* 0x00014e000f007a0c */ /* 0x004fda0003f06270 */
[----:B------:R-:W-:Y:S05]  /*00a0*/  @P0 EXIT ;  /* 0x000000000000094d */ /* 0x000fea0003800000 */
[----:B-1----:R-:W-:Y:S01]  /*00b0*/  SHF.R.S32.HI R13, RZ, 0x1f, R20 ;  /* 0x0000001fff0d7819 */ /* 0x002fe20000011414 */
[----:B------:R-:W-:Y:S01]  /*00c0*/  IMAD.MOV.U32 R14, RZ, RZ, 0x10 ;  /* 0x00000010ff0e7424 */ /* 0x000fe200078e00ff */
[----:B------:R-:W-:Y:S02]  /*00d0*/  ULDC.64 UR6, c[0x0][0x118] ;  /* 0x0000460000067ab9 */ /* 0x000fe40000000a00 */
[CC--:B------:R-:W-:Y:S02]  /*00e0*/  LEA.HI R2, R13.reuse, R20.reuse, RZ, 0x4 ;  /* 0x000000140d027211 */ /* 0x0c0fe400078f20ff */
[----:B------:R-:W-:Y:S02]  /*00f0*/  LEA.HI R12, R13, R20, RZ, 0x2 ;  /* 0x000000140d0c7211 */ /* 0x000fe400078f10ff */
[----:B------:R-:W-:Y:S02]  /*0100*/  SHF.R.S32.HI R3, RZ, 0x4, R2 ;  /* 0x00000004ff037819 */ /* 0x000fe40000011402 */
[----:B------:R-:W-:-:S02]  /*0110*/  SHF.R.S32.HI R8, RZ, 0x2, R12 ;  /* 0x00000002ff087819 */ /* 0x000fc4000001140c */
[----:B------:R-:W-:Y:S02]  /*0120*/  LEA.HI R0, R2, R3, RZ, 0x1 ;  /* 0x0000000302007211 */ /* 0x000fe400078f08ff */
[----:B------:R-:W-:Y:S02]  /*0130*/  SHF.R.S32.HI R4, RZ, 0x1f, R12 ;  /* 0x0000001fff047819 */ /* 0x000fe4000001140c */
[----:B------:R-:W-:Y:S02]  /*0140*/  LOP3.LUT R0, R0, 0xfffffffe, RZ, 0xc0, !PT ;  /* 0xfffffffe00007812 */ /* 0x000fe400078ec0ff */
[CC--:B------:R-:W-:Y:S02]  /*0150*/  LEA.HI R9, R13.reuse, R20.reuse, RZ, 0x3 ;  /* 0x000000140d097211 */ /* 0x0c0fe400078f18ff */
[----:B------:R-:W-:Y:S01]  /*0160*/  LEA.HI R7, R13, R20, RZ, 0x5 ;  /* 0x000000140d077211 */ /* 0x000fe200078f28ff */
[----:B------:R-:W-:Y:S01]  /*0170*/  IMAD.IADD R11, R3, 0x1, -R0 ;  /* 0x00000001030b7824 */ /* 0x000fe200078e0a00 */
[----:B------:R-:W-:-:S02]  /*0180*/  LOP3.LUT R0, R2, 0xfffffff0, RZ, 0xc0, !PT ;  /* 0xfffffff002007812 */ /* 0x000fc400078ec0ff */
[----:B------:R-:W-:Y:S02]  /*0190*/  LEA.HI R3, R4, R8, RZ, 0x3 ;  /* 0x0000000804037211 */ /* 0x000fe400078f18ff */
[----:B------:R-:W-:Y:S01]  /*01a0*/  SHF.R.S32.HI R19, RZ, 0x3, R9 ;  /* 0x00000003ff137819 */ /* 0x000fe20000011409 */
[C---:B------:R-:W-:Y:S01]  /*01b0*/  IMAD.IADD R2, R20.reuse, 0x1, -R0 ;  /* 0x0000000114027824 */ /* 0x040fe200078e0a00 */
[----:B------:R-:W-:Y:S02]  /*01c0*/  LOP3.LUT R4, R9, 0xfffffff8, RZ, 0xc0, !PT ;  /* 0xfffffff809047812 */ /* 0x000fe400078ec0ff */
[----:B------:R-:W-:Y:S01]  /*01d0*/  LOP3.LUT R0, R3, 0xfffffff8, RZ, 0xc0, !PT ;  /* 0xfffffff803007812 */ /* 0x000fe200078ec0ff */
[----:B------:R-:W-:Y:S01]  /*01e0*/  IMAD.SHL.U32 R3, R19, 0x40, RZ ;  /* 0x0000004013037824 */ /* 0x000fe200078e00ff */
[----:B------:R-:W-:Y:S01]  /*01f0*/  SHF.R.S32.HI R214, RZ, 0x5, R7 ;  /* 0x00000005ffd67819 */ /* 0x000fe20000011407 */
[----:B------:R-:W-:Y:S01]  /*0200*/  IMAD.IADD R18, R20, 0x1, -R4 ;  /* 0x0000000114127824 */ /* 0x000fe200078e0a04 */
[----:B------:R-:W-:Y:S01]  /*0210*/  SHF.R.S32.HI R4, RZ, 0x1f, R2 ;  /* 0x0000001fff047819 */ /* 0x000fe20000011402 */
[----:B------:R-:W-:Y:S01]  /*0220*/  IMAD.IADD R8, R8, 0x1, -R0 ;  /* 0x0000000108087824 */ /* 0x000fe200078e0a00 */
[----:B------:R-:W-:Y:S01]  /*0230*/  LOP3.LUT R0, R3, 0x1c0, RZ, 0xc0, !PT ;  /* 0x000001c003007812 */ /* 0x000fe200078ec0ff */
[----:B------:R-:W-:Y:S01]  /*0240*/  IMAD.SHL.U32 R228, R18, 0x8, RZ ;  /* 0x0000000812e47824 */ /* 0x000fe200078e00ff */
[----:B------:R-:W-:Y:S01]  /*0250*/  LEA.HI R207, R4, R2, RZ, 0x3 ;  /* 0x0000000204cf7211 */ /* 0x000fe200078f18ff */
[----:B------:R-:W-:Y:S01]  /*0260*/  IMAD.SHL.U32 R6, R18, 0x40, RZ ;  /* 0x0000004012067824 */ /* 0x000fe200078e00ff */
[----:B------:R-:W-:-:S02]  /*0270*/  SHF.R.U32.HI R5, RZ, 0x3, R0 ;  /* 0x00000003ff057819 */ /* 0x000fc40000011600 */
[----:B------:R-:W-:Y:S02]  /*0280*/  LOP3.LUT R3, R0, 0x38, R228, 0xf8, !PT ;  /* 0x0000003800037812 */ /* 0x000fe400078ef8e4 */
[C---:B------:R-:W-:Y:S01]  /*0290*/  LOP3.LUT R4, R207.reuse, 0xfffffff8, RZ, 0xc0, !PT ;  /* 0xfffffff8cf047812 */ /* 0x040fe200078ec0ff */
[----:B------:R-:W-:Y:S01]  /*02a0*/  IMAD.SHL.U32 R207, R207, 0x40, RZ ;  /* 0x00000040cfcf7824 */ /* 0x000fe200078e00ff */
[----:B------:R-:W-:Y:S02]  /*02b0*/  LOP3.LUT R10, R3, R5, RZ, 0x3c, !PT ;  /* 0x00000005030a7212 */ /* 0x000fe400078e3cff */
[----:B------:R-:W-:Y:S02]  /*02c0*/  LOP3.LUT R3, R7, 0xffffffe0, RZ, 0xc0, !PT ;  /* 0xffffffe007037812 */ /* 0x000fe400078ec0ff */
[----:B------:R-:W-:Y:S01]  /*02d0*/  LOP3.LUT R0, R6, 0x1c0, RZ, 0xc0, !PT ;  /* 0x000001c006007812 */ /* 0x000fe200078ec0ff */
[----:B------:R-:W-:Y:S01]  /*02e0*/  IMAD.IADD R6, R2, 0x1, -R4 ;  /* 0x0000000102067824 */ /* 0x000fe200078e0a04 */
[----:B------:R-:W-:Y:S01]  /*02f0*/  LOP3.LUT R5, R8, 0x1, RZ, 0xc0, !PT ;  /* 0x0000000108057812 */ /* 0x000fe200078ec0ff */
[----:B------:R-:W-:Y:S01]  /*0300*/  IMAD.IADD R17, R20, 0x1, -R3 ;  /* 0x0000000114117824 */ /* 0x000fe200078e0a03 */
[----:B------:R-:W-:-:S02]  /*0310*/  LOP3.LUT R4, R0, 0x8, R9, 0xf8, !PT ;  /* 0x0000000800047812 */ /* 0x000fc400078ef809 */
[----:B------:R-:W-:Y:S02]  /*0320*/  SHF.R.U32.HI R2, RZ, 0x3, R0 ;  /* 0x00000003ff027819 */ /* 0x000fe40000011600 */
[----:B------:R-:W-:Y:S02]  /*0330*/  SHF.R.S32.HI R0, RZ, 0x1f, R7 ;  /* 0x0000001fff007819 */ /* 0x000fe40000011407 */
[----:B------:R-:W-:Y:S02]  /*0340*/  LOP3.LUT R204, R4, R2, RZ, 0x3c, !PT ;  /* 0x0000000204cc7212 */ /* 0x000fe400078e3cff */
[----:B------:R-:W-:Y:S02]  /*0350*/  LEA.HI R0, R0, R214, RZ, 0x3 ;  /* 0x000000d600007211 */ /* 0x000fe400078f18ff */
[----:B------:R-:W-:Y:S01]  /*0360*/  SHF.R.S32.HI R9, RZ, 0x1f, R17 ;  /* 0x0000001fff097819 */ /* 0x000fe20000011411 */
[----:B------:R-:W-:Y:S01]  /*0370*/  IMAD R204, R11, 0x200, R204 ;  /* 0x000002000bcc7824 */ /* 0x000fe200078e02cc */
[----:B------:R-:W-:Y:S01]  /*0380*/  LOP3.LUT R2, R12, 0xfffffffc, RZ, 0xc0, !PT ;  /* 0xfffffffc0c027812 */ /* 0x000fe200078ec0ff */
[----:B------:R-:W-:Y:S01]  /*0390*/  IMAD.MOV.U32 R12, RZ, RZ, 0x20 ;  /* 0x00000020ff0c7424 */ /* 0x000fe200078e00ff */
[----:B------:R-:W-:-:S02]  /*03a0*/  LOP3.LUT R0, R0, 0xffffff8, RZ, 0xc0, !PT ;  /* 0x0ffffff800007812 */ /* 0x000fc400078ec0ff */
[----:B------:R-:W-:Y:S01]  /*03b0*/  LEA.HI R9, R9, R17, RZ, 0x2 ;  /* 0x0000001109097211 */ /* 0x000fe200078f10ff */
[----:B------:R-:W-:Y:S01]  /*03c0*/  IMAD.IADD R2, R20, 0x1, -R2 ;  /* 0x0000000114027824 */ /* 0x000fe200078e0a02 */
[----:B------:R-:W-:Y:S01]  /*03d0*/  LEA.HI R7, R13, R20, RZ, 0x6 ;  /* 0x000000140d077211 */ /* 0x000fe200078f30ff */
[----:B------:R-:W-:Y:S01]  /*03e0*/  IMAD.IADD R4, R214, 0x1, -R0 ;  /* 0x00000001d6047824 */ /* 0x000fe200078e0a00 */
[----:B------:R-:W-:Y:S02]  /*03f0*/  SHF.R.S32.HI R3, RZ, 0x2, R9 ;  /* 0x00000002ff037819 */ /* 0x000fe40000011409 */
[----:B------:R-:W-:Y:S01]  /*0400*/  LEA.HI R0, R2, R2, RZ, 0x1 ;  /* 0x0000000202007211 */ /* 0x000fe200078f08ff */
[----:B------:R-:W-:Y:S01]  /*0410*/  IMAD.SHL.U32 R7, R7, 0x8, RZ ;  /* 0x0000000807077824 */ /* 0x000fe200078e00ff */
[----:B------:R-:W-:Y:S01]  /*0420*/  ISETP.NE.U32.AND P0, PT, R5, 0x1, PT ;  /* 0x000000010500780c */ /* 0x000fe20003f05070 */
[----:B------:R-:W-:Y:S01]  /*0430*/  IMAD R16, R4, 0x10, R3 ;  /* 0x0000001004107824 */ /* 0x000fe200078e0203 */
[----:B------:R-:W-:Y:S01]  /*0440*/  LOP3.LUT R3, R0, 0x1ffffffe, RZ, 0xc0, !PT ;  /* 0x1ffffffe00037812 */ /* 0x000fe200078ec0ff */
[----:B------:R-:W-:Y:S01]  /*0450*/  IMAD.SHL.U32 R0, R6, 0x40, RZ ;  /* 0x0000004006007824 */ /* 0x000fe200078e00ff */
[----:B------:R-:W-:Y:S01]  /*0460*/  LOP3.LUT R10, R10, 0x7ffffe00, R7, 0xf8, !PT ;  /* 0x7ffffe000a0a7812 */ /* 0x000fe200078ef807 */
[C---:B------:R-:W-:Y:S01]  /*0470*/  IMAD.SHL.U32 R4, R8.reuse, 0x40, RZ ;  /* 0x0000004008047824 */ /* 0x040fe200078e00ff */
[----:B------:R-:W-:Y:S01]  /*0480*/  R2P PR, R8, 0x6 ;  /* 0x0000000608007804 */ /* 0x000fe20000000000 */
[----:B------:R-:W-:Y:S01]  /*0490*/  IMAD.SHL.U32 R5, R11, 0x8, RZ ;  /* 0x000000080b057824 */ /* 0x000fe200078e00ff */
[----:B------:R-:W-:Y:S01]  /*04a0*/  LOP3.LUT R0, R0, 0x1c0, RZ, 0xc0, !PT ;  /* 0x000001c000007812 */ /* 0x000fe200078ec0ff */
[----:B------:R-:W-:Y:S01]  /*04b0*/  IMAD.IADD R7, R2, 0x1, -R3 ;  /* 0x0000000102077824 */ /* 0x000fe200078e0a03 */
[----:B------:R-:W-:Y:S01]  /*04c0*/  LOP3.LUT R3, R4, 0x1c0, RZ, 0xc0, !PT ;  /* 0x000001c004037812 */ /* 0x000fe200078ec0ff */
[----:B------:R-:W-:Y:S01]  /*04d0*/  IMAD.MOV.U32 R8, RZ, RZ, 0x40 ;  /* 0x00000040ff087424 */ /* 0x000fe200078e00ff */
[C---:B------:R-:W-:Y:S01]  /*04e0*/  LOP3.LUT P4, RZ, R6.reuse, 0x2, RZ, 0xc0, !PT ;  /* 0x0000000206ff7812 */ /* 0x040fe2000788c0ff */
[----:B------:R-:W-:Y:S01]  /*04f0*/  STL [R1+0x78], R16 ;  /* 0x0000781001007387 */ /* 0x000fe20000100800 */
[----:B------:R-:W-:Y:S01]  /*0500*/  LOP3.LUT P3, RZ, R6, 0x4, RZ, 0xc0, !PT ;  /* 0x0000000406ff7812 */ /* 0x000fe2000786c0ff */
[----:B------:R-:W-:Y:S01]  /*0510*/  IMAD R6, R214, 0x200, R2 ;  /* 0x00000200d6067824 */ /* 0x000fe200078e0202 */
[----:B------:R-:W-:Y:S01]  /*0520*/  LOP3.LUT R5, R0, 0x8, R5, 0xf8, !PT ;  /* 0x0000000800057812 */ /* 0x000fe200078ef805 */
[----:B------:R-:W-:Y:S01]  /*0530*/  STL [R1+0x50], R15 ;  /* 0x0000500f01007387 */ /* 0x000fe20000100800 */
[----:B------:R-:W-:Y:S01]  /*0540*/  SHF.R.U32.HI R2, RZ, 0x3, R0 ;  /* 0x00000003ff027819 */ /* 0x000fe20000011600 */
[----:B------:R-:W-:Y:S01]  /*0550*/  IMAD.SHL.U32 R219, R10, 0x2, RZ ;  /* 0x000000020adb7824 */ /* 0x000fe200078e00ff */
[----:B------:R-:W-:-:S02]  /*0560*/  LEA.HI R0, R3, R3, RZ, 0x1d ;  /* 0x0000000303007211 */ /* 0x000fc400078fe8ff */
[----:B------:R-:W-:Y:S01]  /*0570*/  LOP3.LUT R2, R5, R2, RZ, 0x3c, !PT ;  /* 0x0000000205027212 */ /* 0x000fe200078e3cff */
[----:B------:R-:W-:Y:S01]  /*0580*/  IMAD R5, R18, 0x20, R19 ;  /* 0x0000002012057824 */ /* 0x000fe200078e0213 */
[----:B------:R-:W-:Y:S01]  /*0590*/  SEL R4, R14, 0xfffffff0, !P4 ;  /* 0xfffffff00e047807 */ /* 0x000fe20006000000 */
[----:B------:R-:W-:Y:S01]  /*05a0*/  IMAD.U32 R6, R6, 0x2, R0 ;  /* 0x0000000206067824 */ /* 0x000fe200078e0000 */
[----:B------:R-:W-:Y:S02]  /*05b0*/  LEA.HI R0, R13, R20, RZ, 0x7 ;  /* 0x000000140d007211 */ /* 0x000fe400078f38ff */
[----:B------:R-:W-:Y:S01]  /*05c0*/  LOP3.LUT R207, R2, 0x7ffffe00, R207, 0xf8, !PT ;  /* 0x7ffffe0002cf7812 */ /* 0x000fe200078ef8cf */
[----:B------:R1:W-:Y:S01]  /*05d0*/  STL [R1+0x10], R5 ;  /* 0x0000100501007387 */ /* 0x0003e20000100800 */
[----:B------:R-:W-:Y:S02]  /*05e0*/  SHF.R.S32.HI R2, RZ, 0x7, R0 ;  /* 0x00000007ff027819 */ /* 0x000fe40000011400 */
[----:B------:R-:W-:-:S02]  /*05f0*/  SEL R3, R12, 0xffffffe0, !P3 ;  /* 0xffffffe00c037807 */ /* 0x000fc40005800000 */
[----:B------:R-:W-:Y:S02]  /*0600*/  LOP3.LUT R0, R9, 0x7ffffffc, RZ, 0xc0, !PT ;  /* 0x7ffffffc09007812 */ /* 0x000fe400078ec0ff */
[----:B------:R-:W-:Y:S01]  /*0610*/  IADD3 R241, R228, 0x40, RZ ;  /* 0x00000040e4f17810 */ /* 0x000fe20007ffe0ff */
[----:B------:R-:W-:Y:S01]  /*0620*/  IMAD.IADD R3, R4, 0x1, R3 ;  /* 0x0000000104037824 */ /* 0x000fe200078e0203 */
[----:B------:R-:W-:Y:S01]  /*0630*/  SHF.R.S32.HI R4, RZ, 0x1f, R228 ;  /* 0x0000001fff047819 */ /* 0x000fe200000114e4 */
[----:B------:R-:W-:Y:S01]  /*0640*/  IMAD.IADD R0, R17, 0x1, -R0 ;  /* 0x0000000111007824 */ /* 0x000fe200078e0a00 */
[----:B------:R-:W-:Y:S02]  /*0650*/  SEL R4, R12, 0xffffffe0, !P1 ;  /* 0xffffffe00c047807 */ /* 0x000fe40004800000 */
[----:B------:R-:W-:Y:S02]  /*0660*/  LEA R11, R6, 0x80, 0x1 ;  /* 0x00000080060b7811 */ /* 0x000fe400078e08ff */
[----:B------:R-:W-:Y:S01]  /*0670*/  SHF.R.S32.HI R2, RZ, 0x1f, R241 ;  /* 0x0000001fff027819 */ /* 0x000fe200000114f1 */
[----:B------:R-:W-:Y:S01]  /*0680*/  IMAD.SHL.U32 R2, R0, 0x2, RZ ;  /* 0x0000000200027824 */ /* 0x000fe200078e00ff */
[----:B------:R-:W-:Y:S01]  /*0690*/  IADD3 R6, R11, -0x10, RZ ;  /* 0xfffffff00b067810 */ /* 0x000fe20007ffe0ff */
[----:B------:R-:W-:Y:S01]  /*06a0*/  IMAD R0, R7, 0x8, R16 ;  /* 0x0000000807007824 */ /* 0x000fe200078e0210 */
[----:B------:R-:W-:Y:S01]  /*06b0*/  LEA R207, R207, 0x100, 0x1 ;  /* 0x00000100cfcf7811 */ /* 0x000fe200078e08ff */
[C---:B------:R-:W-:Y:S01]  /*06c0*/  IMAD.IADD R9, R11.reuse, 0x1, R4 ;  /* 0x000000010b097824 */ /* 0x040fe200078e0204 */
[----:B------:R-:W-:Y:S01]  /*06d0*/  @P0 IADD3 R6, R11, 0x10, RZ ;  /* 0x000000100b060810 */ /* 0x000fe20007ffe0ff */
[----:B------:R2:W-:Y:S01]  /*06e0*/  STL [R1+0x4c], R2 ;  /* 0x00004c0201007387 */ /* 0x0005e20000100800 */
[----:B------:R-:W-:Y:S01]  /*06f0*/  LEA R204, R204, 0x8100, 0x1 ;  /* 0x00008100cccc7811 */ /* 0x000fe200078e08ff */
[----:B------:R-:W-:Y:S01]  /*0700*/  IMAD R214, R214, 0x800, R207 ;  /* 0x00000800d6d67824 */ /* 0x000fe200078e02cf */
[----:B-1----:R-:W-:Y:S01]  /*0710*/  SEL R5, R8, 0xffffffc0, !P2 ;  /* 0xffffffc008057807 */ /* 0x002fe20005000000 */
[----:B------:R-:W-:Y:S01]  /*0720*/  STL [R1+0x54], R11 ;  /* 0x0000540b01007387 */ /* 0x000fe20000100800 */
[----:B------:R-:W-:-:S02]  /*0730*/  IMAD.IADD R4, R4, 0x1, R6 ;  /* 0x0000000104047824 */ /* 0x000fc400078e0206 */
[----:B------:R-:W-:Y:S01]  /*0740*/  IMAD R213, R3, 0x2, R207 ;  /* 0x0000000203d57824 */ /* 0x000fe200078e02cf */
[----:B------:R1:W-:Y:S01]  /*0750*/  STL [R1+0x48], R0 ;  /* 0x0000480001007387 */ /* 0x0003e20000100800 */
[----:B------:R-:W-:-:S03]  /*0760*/  IMAD.IADD R7, R11, 0x1, R5 ;  /* 0x000000010b077824 */ /* 0x000fc600078e0205 */
[----:B------:R-:W-:Y:S04]  /*0770*/  STL [R1+0x60], R9 ;  /* 0x0000600901007387 */ /* 0x000fe80000100800 */
[----:B------:R3:W-:Y:S04]  /*0780*/  STL [R1+0x70], R7 ;  /* 0x0000700701007387 */ /* 0x0007e80000100800 */
[----:B------:R4:W-:Y:S01]  /*0790*/  STL [R1+0x58], R6 ;  /* 0x0000580601007387 */ /* 0x0009e20000100800 */
[----:B--2---:R-:W-:-:S05]  /*07a0*/  SEL R2, R12, 0xffffffe0, !P4 ;  /* 0xffffffe00c027807 */ /* 0x004fca0006000000 */
[----:B------:R-:W-:Y:S02]  /*07b0*/  IMAD.IADD R209, R207, 0x1, R2 ;  /* 0x00000001cfd17824 */ /* 0x000fe400078e0202 */
[----:B------:R-:W-:Y:S01]  /*07c0*/  IMAD.IADD R215, R2, 0x1, R214 ;  /* 0x0000000102d77824 */ /* 0x000fe200078e02d6 */
[----:B-1----:R-:W-:-:S04]  /*07d0*/  SEL R0, R8, 0xffffffc0, !P3 ;  /* 0xffffffc008007807 */ /* 0x002fc80005800000 */
[----:B------:R-:W-:Y:S01]  /*07e0*/  IADD3 R210, R0, R207, R2 ;  /* 0x000000cf00d27210 */ /* 0x000fe20007ffe002 */
[--C-:B------:R-:W-:Y:S02]  /*07f0*/  IMAD.IADD R2, R4, 0x1, R5.reuse ;  /* 0x0000000104027824 */ /* 0x100fe400078e0205 */
[----:B------:R-:W-:Y:S02]  /*0800*/  IMAD.IADD R208, R207, 0x1, R0 ;  /* 0x00000001cfd07824 */ /* 0x000fe400078e0200 */
[----:B---3--:R-:W-:Y:S02]  /*0810*/  IMAD.IADD R7, R9, 0x1, R5 ;  /* 0x0000000109077824 */ /* 0x008fe400078e0205 */
[C---:B------:R-:W-:Y:S02]  /*0820*/  IMAD.IADD R217, R0.reuse, 0x1, R214 ;  /* 0x0000000100d97824 */ /* 0x040fe400078e02d6 */
[----:B----4-:R-:W-:Y:S01]  /*0830*/  IMAD.IADD R6, R5, 0x1, R6 ;  /* 0x0000000105067824 */ /* 0x010fe200078e0206 */
[----:B------:R1:W-:Y:S01]  /*0840*/  STL [R1+0x6c], R7 ;  /* 0x00006c0701007387 */ /* 0x0003e20000100800 */
[----:B------:R-:W-:-:S03]  /*0850*/  IMAD.IADD R216, R0, 0x1, R215 ;  /* 0x0000000100d87824 */ /* 0x000fc600078e02d7 */
[----:B------:R1:W-:Y:S04]  /*0860*/  STL [R1+0x68], R6 ;  /* 0x0000680601007387 */ /* 0x0003e80000100800 */
[----:B------:R1:W-:Y:S04]  /*0870*/  STL [R1+0x5c], R4 ;  /* 0x00005c0401007387 */ /* 0x0003e80000100800 */
[----:B------:R1:W-:Y:S02]  /*0880*/  STL [R1+0x64], R2 ;  /* 0x0000640201007387 */ /* 0x0003e40000100800 */
.L_x_519:
[----:B-1----:R-:W2:Y:S01]  /*0890*/  LDL R2, [R1+0x50] ;  /* 0x0000500001027983 */ /* 0x002ea20000100800 */
[----:B------:R-:W-:Y:S01]  /*08a0*/  IMAD.MOV.U32 R0, RZ, RZ, c[0x0][0x560] ;  /* 0x00015800ff007624 */ /* 0x000fe200078e00ff */
[----:B------:R-:W-:Y:S01]  /*08b0*/  YIELD ;  /* 0x0000000000007946 */ /* 0x000fe20003800000 */
[----:B------:R-:W-:Y:S03]  /*08c0*/  BSSY B0, `(.L_x_458) ;  /* 0x0000016000007945 */ /* 0x000fe60003800000 */
[----:B------:R-:W-:-:S13]  /*08d0*/  ISETP.NE.AND P0, PT, R0, 0x1, PT ;  /* 0x000000010000780c */ /* 0x000fda0003f05270 */
[----:B--2---:R-:W-:Y:S01]  /*08e0*/  @P0 IMAD.HI.U32 R0, R2, c[0x0][0x564], RZ ;  /* 0x0001590002000a27 */ /* 0x004fe200078e00ff */
[----:B------:R-:W-:-:S04]  /*08f0*/  MOV R3, R2 ;  /* 0x0000000200037202 */ /* 0x000fc80000000f00 */
[----:B------:R-:W-:-:S04]  /*0900*/  @P0 SHF.R.U32.HI R3, RZ, c[0x0][0x568], R0 ;  /* 0x00015a00ff030a19 */ /* 0x000fc80000011600 */
[----:B------:R-:W-:Y:S01]  /*0910*/  ISETP.GE.AND P0, PT, R3, c[0x0][0x578], PT ;  /* 0x00015e0003007a0c */ /* 0x000fe20003f06270 */
[----:B------:R-:W-:-:S04]  /*0920*/  IMAD.MOV R0, RZ, RZ, -R3 ;  /* 0x000000ffff007224 */ /* 0x000fc800078e0a03 */
[----:B------:R-:W-:-:S08]  /*0930*/  IMAD R0, R0, c[0x0][0x560], R2 ;  /* 0x0001580000007a24 */ /* 0x000fd000078e0202 */
[----:B------:R-:W-:Y:S05]  /*0940*/  @!P0 BRA `(.L_x_459) ;  /* 0x0000007000008947 */ /* 0x000fea0003800000 */
[----:B------:R-:W-:-:S04]  /*0950*/  MOV R2, c[0x0][0x56c] ;  /* 0x00015b0000027a02 */ /* 0x000fc80000000f00 */
[----:B------:R-:W-:Y:S02]  /*0960*/  ISETP.NE.AND P0, PT, R2, 0x1, PT ;  /* 0x000000010200780c */ /* 0x000fe40003f05270 */
[----:B------:R-:W-:-:S11]  /*0970*/  MOV R2, R0 ;  /* 0x0000000000027202 */ /* 0x000fd60000000f00 */
[----:B------:R-:W-:-:S05]  /*0980*/  @P0 IMAD.HI.U32 R4, R0, c[0x0][0x570], RZ ;  /* 0x00015c0000040a27 */ /* 0x000fca00078e00ff */
[----:B------:R-:W-:-:S05]  /*0990*/  @P0 SHF.R.U32.HI R2, RZ, c[0x0][0x574], R4 ;  /* 0x00015d00ff020a19 */ /* 0x000fca0000011604 */
[----:B------:R-:W-:Y:S01]  /*09a0*/  IMAD R4, R2, c[0x0][0x56c], RZ ;  /* 0x00015b0002047a24 */ /* 0x000fe200078e02ff */
[----:B------:R-:W-:Y:S05]  /*09b0*/  BRA `(.L_x_460) ;  /* 0x0000006000007947 */ /* 0x000fea0003800000 */
.L_x_459:
[----:B------:R-:W-:-:S04]  /*09c0*/  MOV R2, c[0x0][0x554] ;  /* 0x0001550000027a02 */ /* 0x000fc80000000f00 */
[----:B------:R-:W-:Y:S02]  /*09d0*/  ISETP.NE.AND P0, PT, R2, 0x1, PT ;  /* 0x000000010200780c */ /* 0x000fe40003f05270 */
[----:B------:R-:W-:-:S11]  /*09e0*/  MOV R2, R0 ;  /* 0x0000000000027202 */ /* 0x000fd60000000f00 */
[----:B------:R-:W-:-:S05]  /*09f0*/  @P0 IMAD.HI.U32 R4, R0, c[0x0][0x558], RZ ;  /* 0x0001560000040a27 */ /* 0x000fca00078e00ff */
[----:B------:R-:W-:-:S05]  /*0a00*/  @P0 SHF.R.U32.HI R2, RZ, c[0x0][0x55c], R4 ;  /* 0x00015700ff020a19 */ /* 0x000fca0000011604 */
[----:B------:R-:W-:Y:S02]  /*0a10*/  IMAD R4, R2, c[0x0][0x554], RZ ;  /* 0x0001550002047a24 */ /* 0x000fe400078e02ff */
.L_x_460:
[----:B------:R-:W-:Y:S05]  /*0a20*/  BSYNC B0 ;  /* 0x0000000000007941 */ /* 0x000fea0003800000 */
.L_x_458:
[----:B------:R-:W-:Y:S01]  /*0a30*/  IMAD.MOV.U32 R5, RZ, RZ, c[0x0][0x548] ;  /* 0x00015200ff057624 */ /* 0x000fe200078e00ff */
[----:B------:R-:W-:Y:S01]  /*0a40*/  ISETP.NE.U32.AND P0, PT, RZ, c[0x0][0x370], PT ;  /* 0x0000dc00ff007a0c */ /* 0x000fe20003f05070 */
[----:B------:R-:W-:Y:S02]  /*0a50*/  IMAD.IADD R4, R0, 0x1, -R4 ;  /* 0x0000000100047824 */ /* 0x000fe400078e0a04 */
[----:B------:R-:W-:Y:S01]  /*0a60*/  IMAD.MOV.U32 R145, RZ, RZ, RZ ;  /* 0x000000ffff917224 */ /* 0x000fe200078e00ff */
[----:B------:R-:W-:Y:S01]  /*0a70*/  ISETP.NE.AND P1, PT, R5, 0x1, PT ;  /* 0x000000010500780c */ /* 0x000fe20003f25270 */
[----:B------:R-:W-:Y:S01]  /*0a80*/  IMAD R6, R3, c[0x0][0x554], R4 ;  /* 0x0001550003067a24 */ /* 0x000fe200078e0204 */
[----:B------:R-:W-:-:S04]  /*0a90*/  ISETP.NE.AND.EX P0, PT, RZ, c[0x0][0x374], PT, P0 ;  /* 0x0000dd00ff007a0c */ /* 0x000fc80003f05300 */
[----:B------:R-:W-:-:S07]  /*0aa0*/  MOV R8, R6 ;  /* 0x0000000600087202 */ /* 0x000fce0000000f00 */
[----:B------:R-:W-:-:S04]  /*0ab0*/  @P1 IMAD.HI.U32 R0, R6, c[0x0][0x54c], RZ ;  /* 0x0001530006001a27 */ /* 0x000fc800078e00ff */
[----:B------:R-:W-:Y:S01]  /*0ac0*/  @P0 IMAD.MOV.U32 R4, RZ, RZ, 0x4 ;  /* 0x00000004ff040424 */ /* 0x000fe200078e00ff */
[----:B------:R-:W-:-:S05]  /*0ad0*/  @P1 SHF.R.U32.HI R8, RZ, c[0x0][0x550], R0 ;  /* 0x00015400ff081a19 */ /* 0x000fca0000011600 */
[----:B------:R-:W-:Y:S01]  /*0ae0*/  @P0 IMAD.WIDE R4, R8, R4, c[0x0][0x370] ;  /* 0x0000dc0008040625 */ /* 0x000fe200078e0204 */
[----:B------:R-:W-:Y:S01]  /*0af0*/  LOP3.LUT R2, R2, 0x1ffffff, RZ, 0x3c, !PT ;  /* 0x01ffffff02027812 */ /* 0x000fe200078e3cff */
[----:B------:R1:W-:Y:S04]  /*0b00*/  STL [R1+0x40], R8 ;  /* 0x0000400801007387 */ /* 0x0003e80000100800 */
[----:B------:R2:W3:Y:S01]  /*0b10*/  @P0 LDG.E R145, [R4.64] ;  /* 0x0000000604910981 */ /* 0x0004e2000c1e1900 */
[----:B------:R-:W-:Y:S01]  /*0b20*/  MOV R35, c[0x0][0x2c4] ;  /* 0x0000b10000237a02 */ /* 0x000fe20000000f00 */
[----:B------:R-:W-:Y:S01]  /*0b30*/  CS2R R134, SRZ ;  /* 0x0000000000867805 */ /* 0x000fe2000001ff00 */
[----:B------:R-:W-:Y:S01]  /*0b40*/  IADD3 R2, R2, c[0x0][0x53c], RZ ;  /* 0x00014f0002027a10 */ /* 0x000fe20007ffe0ff */
[----:B------:R-:W-:Y:S01]  /*0b50*/  CS2R R132, SRZ ;  /* 0x0000000000847805 */ /* 0x000fe2000001ff00 */
[----:B------:R-:W-:Y:S01]  /*0b60*/  ISETP.NE.AND P4, PT, R35, 0x1, PT ;  /* 0x000000012300780c */ /* 0x000fe20003f85270 */
[----:B------:R-:W-:Y:S01]  /*0b70*/  CS2R R130, SRZ ;  /* 0x0000000000827805 */ /* 0x000fe2000001ff00 */
[----:B------:R-:W-:Y:S01]  /*0b80*/  MOV R128, RZ ;  /* 0x000000ff00807202 */ /* 0x000fe20000000f00 */
[----:B------:R-:W-:Y:S01]  /*0b90*/  IMAD.SHL.U32 R36, R2, 0x80, RZ ;  /* 0x0000008002247824 */ /* 0x000fe200078e00ff */
[----:B------:R-:W-:Y:S01]  /*0ba0*/  MOV R2, c[0x0][0x2ac] ;  /* 0x0000ab0000027a02 */ /* 0x000fe20000000f00 */
[----:B------:R-:W-:Y:S01]  /*0bb0*/  IMAD.MOV.U32 R126, RZ, RZ, RZ ;  /* 0x000000ffff7e7224 */ /* 0x000fe200078e00ff */
[----:B------:R-:W-:Y:S01]  /*0bc0*/  MOV R122, RZ ;  /* 0x000000ff007a7202 */ /* 0x000fe20000000f00 */
[----:B------:R-:W-:Y:S01]  /*0bd0*/  IMAD.MOV.U32 R124, RZ, RZ, RZ ;  /* 0x000000ffff7c7224 */ /* 0x000fe200078e00ff */
[----:B------:R-:W-:Y:S01]  /*0be0*/  IADD3 R0, R36, 0x7f, RZ ;  /* 0x0000007f24007810 */ /* 0x000fe20007ffe0ff */
[----:B------:R-:W-:Y:S01]  /*0bf0*/  IMAD R41, R2, c[0x0][0x1d0], RZ ;  /* 0x0000740002297a24 */ /* 0x000fe200078e02ff */
[----:B------:R1:W-:Y:S01]  /*0c00*/  STL [R1+0x3c], R36 ;  /* 0x00003c2401007387 */ /* 0x0003e20000100800 */
[----:B------:R-:W-:Y:S01]  /*0c10*/  CS2R R120, SRZ ;  /* 0x0000000000787805 */ /* 0x000fe2000001ff00 */
[----:B------:R-:W-:Y:S01]  /*0c20*/  IMAD.MOV.U32 R9, RZ, RZ, RZ ;  /* 0x000000ffff097224 */ /* 0x000fe200078e00ff */
[----:B------:R-:W-:Y:S01]  /*0c30*/  CS2R R10, SRZ ;  /* 0x00000000000a7805 */ /* 0x000fe2000001ff00 */
[----:B------:R-:W-:Y:S01]  /*0c40*/  @P4 IMAD.HI.U32 R3, R0, c[0x0][0x2c8], RZ ;  /* 0x0000b20000034a27 */ /* 0x000fe200078e00ff */
[----:B------:R-:W-:Y:S01]  /*0c50*/  MOV R116, RZ ;  /* 0x000000ff00747202 */ /* 0x000fe20000000f00 */
[----:B------:R-:W-:Y:S01]  /*0c60*/  CS2R R12, SRZ ;  /* 0x00000000000c7805 */ /* 0x000fe2000001ff00 */
[----:B------:R-:W-:Y:S01]  /*0c70*/  MOV R110, RZ ;  /* 0x000000ff006e7202 */ /* 0x000fe20000000f00 */
[----:B------:R-:W-:Y:S01]  /*0c80*/  IMAD.MOV.U32 R118, RZ, RZ, RZ ;  /* 0x000000ffff767224 */ /* 0x000fe200078e00ff */
[----:B------:R-:W-:Y:S01]  /*0c90*/  @P4 SHF.R.U32.HI R0, RZ, c[0x0][0x2cc], R3 ;  /* 0x0000b300ff004a19 */ /* 0x000fe20000011603 */
[----:B--2---:R-:W-:Y:S01]  /*0ca0*/  IMAD.MOV.U32 R4, RZ, RZ, 0x80 ;  /* 0x00000080ff047424 */ /* 0x004fe200078e00ff */
[----:B------:R-:W-:Y:S01]  /*0cb0*/  IADD3 R3, R41, 0x7f, RZ ;  /* 0x0000007f29037810 */ /* 0x000fe20007ffe0ff */
[----:B------:R-:W-:Y:S01]  /*0cc0*/  IMAD.MOV.U32 R114, RZ, RZ, RZ ;  /* 0x000000ffff727224 */ /* 0x000fe200078e00ff */
[----:B------:R-:W-:Y:S01]  /*0cd0*/  CS2R R14, SRZ ;  /* 0x00000000000e7805 */ /* 0x000fe2000001ff00 */
[----:B------:R-:W-:Y:S01]  /*0ce0*/  IMAD.MOV.U32 R112, RZ, RZ, RZ ;  /* 0x000000ffff707224 */ /* 0x000fe200078e00ff */
[----:B------:R-:W-:Y:S01]  /*0cf0*/  IADD3 R4, R4, -c[0x0][0x168], RZ ;  /* 0x80005a0004047a10 */ /* 0x000fe20007ffe0ff */
[----:B------:R-:W-:Y:S01]  /*0d00*/  IMAD.MOV.U32 R108, RZ, RZ, RZ ;  /* 0x000000ffff6c7224 */ /* 0x000fe200078e00ff */
[----:B------:R-:W-:Y:S01]  /*0d10*/  CS2R R16, SRZ ;  /* 0x0000000000107805 */ /* 0x000fe2000001ff00 */
[----:B------:R-:W-:Y:S01]  /*0d20*/  IMAD.MOV.U32 R106, RZ, RZ, RZ ;  /* 0x000000ffff6a7224 */ /* 0x000fe200078e00ff */
[----:B------:R-:W-:Y:S01]  /*0d30*/  MOV R104, RZ ;  /* 0x000000ff00687202 */ /* 0x000fe20000000f00 */
[----:B------:R-:W-:Y:S01]  /*0d40*/  IMAD R2, R2, c[0x0][0x1d0], R4 ;  /* 0x0000740002027a24 */ /* 0x000fe200078e0204 */
[----:B------:R-:W-:Y:S01]  /*0d50*/  CS2R R18, SRZ ;  /* 0x0000000000127805 */ /* 0x000fe2000001ff00 */
[----:B------:R-:W-:Y:S01]  /*0d60*/  IMAD.MOV.U32 R102, RZ, RZ, RZ ;  /* 0x000000ffff667224 */ /* 0x000fe200078e00ff */
[----:B------:R-:W-:Y:S01]  /*0d70*/  MOV R98, RZ ;  /* 0x000000ff00627202 */ /* 0x000fe20000000f00 */
[----:B------:R-:W-:Y:S01]  /*0d80*/  IMAD.IADD R0, R2, 0x1, R0 ;  /* 0x0000000102007824 */ /* 0x000fe200078e0200 */
[----:B------:R-:W-:Y:S01]  /*0d90*/  SHF.R.S32.HI R2, RZ, 0x1f, R3 ;  /* 0x0000001fff027819 */ /* 0x000fe20000011403 */
[----:B------:R-:W-:Y:S01]  /*0da0*/  IMAD.MOV.U32 R100, RZ, RZ, RZ ;  /* 0x000000ffff647224 */ /* 0x000fe200078e00ff */
[----:B------:R-:W-:Y:S01]  /*0db0*/  CS2R R20, SRZ ;  /* 0x0000000000147805 */ /* 0x000fe2000001ff00 */
[----:B------:R-:W-:Y:S01]  /*0dc0*/  IMAD.MOV.U32 R96, RZ, RZ, RZ ;  /* 0x000000ffff607224 */ /* 0x000fe200078e00ff */
[----:B------:R-:W-:Y:S01]  /*0dd0*/  SHF.R.S32.HI R4, RZ, 0x1f, R0 ;  /* 0x0000001fff047819 */ /* 0x000fe20000011400 */
[----:B------:R-:W-:Y:S01]  /*0de0*/  IMAD.MOV.U32 R94, RZ, RZ, RZ ;  /* 0x000000ffff5e7224 */ /* 0x000fe200078e00ff */
[----:B------:R-:W-:Y:S01]  /*0df0*/  LEA.HI R2, R2, R3, RZ, 0x7 ;  /* 0x0000000302027211 */ /* 0x000fe200078f38ff */
[----:B------:R-:W-:Y:S01]  /*0e00*/  IMAD.MOV R3, RZ, RZ, -R8 ;  /* 0x000000ffff037224 */ /* 0x000fe200078e0a08 */
[----:B------:R-:W-:Y:S01]  /*0e10*/  LEA.HI R4, R4, R0, RZ, 0x7 ;  /* 0x0000000004047211 */ /* 0x000fe200078f38ff */
[----:B------:R-:W-:Y:S01]  /*0e20*/  CS2R R22, SRZ ;  /* 0x0000000000167805 */ /* 0x000fe2000001ff00 */
[----:B------:R-:W-:Y:S01]  /*0e30*/  SHF.R.S32.HI R0, RZ, 0x7, R2 ;  /* 0x00000007ff007819 */ /* 0x000fe20000011402 */
[----:B------:R-:W-:Y:S01]  /*0e40*/  IMAD R46, R3, c[0x0][0x548], R6 ;  /* 0x00015200032e7a24 */ /* 0x000fe200078e0206 */
[----:B------:R-:W-:Y:S01]  /*0e50*/  SHF.R.S32.HI R2, RZ, 0x7, R4 ;  /* 0x00000007ff027819 */ /* 0x000fe20000011404 */
[----:B------:R-:W-:Y:S01]  /*0e60*/  CS2R R6, SRZ ;  /* 0x0000000000067805 */ /* 0x000fe2000001ff00 */
[----:B------:R-:W-:Y:S01]  /*0e70*/  CS2R R4, SRZ ;  /* 0x0000000000047805 */ /* 0x000fe2000001ff00 */
[----:B------:R-:W-:Y:S01]  /*0e80*/  MOV R92, RZ ;  /* 0x000000ff005c7202 */ /* 0x000fe20000000f00 */
[----:B------:R1:W-:Y:S01]  /*0e90*/  STL [R1+0x44], R46 ;  /* 0x0000442e01007387 */ /* 0x0003e20000100800 */
[----:B------:R-:W-:Y:S01]  /*0ea0*/  IMNMX R226, R0, R2, PT ;  /* 0x0000000200e27217 */ /* 0x000fe20003800200 */
[----:B------:R-:W-:Y:S01]  /*0eb0*/  IMAD.MOV.U32 R90, RZ, RZ, RZ ;  /* 0x000000ffff5a7224 */ /* 0x000fe200078e00ff */
[----:B------:R-:W-:Y:S01]  /*0ec0*/  PRMT R0, RZ, 0x7610, R0 ;  /* 0x00007610ff007816 */ /* 0x000fe20000000000 */
[----:B------:R-:W-:Y:S01]  /*0ed0*/  CS2R R24, SRZ ;  /* 0x0000000000187805 */ /* 0x000fe2000001ff00 */
[----:B------:R-:W-:Y:S01]  /*0ee0*/  ISETP.GE.AND P0, PT, R226, 0x1, PT ;  /* 0x00000001e200780c */ /* 0x000fe20003f06270 */
        /* <DEDUP_REMOVED lines=14> */
[----:B---3--:R1:W-:Y:S01]  /*0fd0*/  STL [R1+0x14], R145 ;  /* 0x0000149101007387 */ /* 0x0083e20000100800 */
[----:B------:R-:W-:Y:S05]  /*0fe0*/  @!P0 BRA `(.L_x_461) ;  /* 0x0000ea6000008947 */ /* 0x000fea0003800000 */
[----:B------:R-:W-:-:S04]  /*0ff0*/  ISETP.NE.U32.AND P0, PT, RZ, c[0x0][0x340], PT ;  /* 0x0000d000ff007a0c */ /* 0x000fc80003f05070 */
[----:B------:R-:W-:-:S13]  /*1000*/  ISETP.NE.AND.EX P0, PT, RZ, c[0x0][0x344], PT, P0 ;  /* 0x0000d100ff007a0c */ /* 0x000fda0003f05300 */
[----:B------:R-:W-:-:S04]  /*1010*/  @P0 IMAD.MOV.U32 R2, RZ, RZ, 0x4 ;  /* 0x00000004ff020424 */ /* 0x000fc800078e00ff */
[----:B------:R-:W-:-:S05]  /*1020*/  @P0 IMAD.WIDE R2, R8, R2, c[0x0][0x340] ;  /* 0x0000d00008020625 */ /* 0x000fca00078e0202 */
[----:B------:R2:W5:Y:S01]  /*1030*/  @P0 LDG.E R0, [R2.64] ;  /* 0x0000000602000981 */ /* 0x000562000c1e1900 */
[----:B------:R-:W-:Y:S01]  /*1040*/  WARPSYNC 0xffffffff ;  /* 0xffffffff00007948 */ /* 0x000fe20003800000 */
[----:B------:R-:W-:Y:S02]  /*1050*/  @!P0 MOV R0, R8 ;  /* 0x0000000800008202 */ /* 0x000fe40000000f00 */
[----:B--2---:R-:W2:Y:S01]  /*1060*/  LDL R144, [R1+0x10] ;  /* 0x0000100001907983 */ /* 0x004ea20000100800 */
[----:B------:R-:W-:Y:S01]  /*1070*/  IMAD.MOV.U32 R3, RZ, RZ, c[0x0][0x2b8] ;  /* 0x0000ae00ff037624 */ /* 0x000fe200078e00ff */
[----:B------:R-:W-:Y:S01]  /*1080*/  MOV R221, RZ ;  /* 0x000000ff00dd7202 */ /* 0x000fe20000000f00 */
[----:B-----5:R-:W-:-:S03]  /*1090*/  IMAD.WIDE.U32 R134, R0, c[0x0][0x2b0], RZ ;  /* 0x0000ac0000867a25 */ /* 0x020fc600078e00ff */
[----:B------:R-:W-:Y:S02]  /*10a0*/  ISETP.NE.AND P3, PT, R3, 0x1, PT ;  /* 0x000000010300780c */ /* 0x000fe40003f65270 */
[----:B------:R-:W-:Y:S01]  /*10b0*/  SHF.R.S32.HI R3, RZ, 0x1f, R0 ;  /* 0x0000001fff037819 */ /* 0x000fe20000011400 */
[----:B------:R-:W-:Y:S01]  /*10c0*/  BAR.SYNC.DEFER_BLOCKING 0x0 ;  /* 0x0000000000007b1d */ /* 0x000fe20000010000 */
[----:B------:R-:W-:-:S05]  /*10d0*/  SHF.R.S32.HI R37, RZ, 0x1f, R46 ;  /* 0x0000001fff257819 */ /* 0x000fca000001142e */
[----:B------:R-:W-:Y:S01]  /*10e0*/  IMAD R5, R37, c[0x0][0x1b8], RZ ;  /* 0x00006e0025057a24 */ /* 0x000fe200078e02ff */
[----:B------:R-:W-:Y:S01]  /*10f0*/  SHF.R.S32.HI R6, RZ, 0x1f, R8 ;  /* 0x0000001fff067819 */ /* 0x000fe20000011408 */
[----:B------:R-:W3:Y:S02]  /*1100*/  S2R R38, SR_TID.X ;  /* 0x0000000000267919 */ /* 0x000ee40000002100 */
[----:B------:R-:W-:Y:S02]  /*1110*/  IMAD R5, R46, c[0x0][0x1bc], R5 ;  /* 0x00006f002e057a24 */ /* 0x000fe400078e0205 */
[----:B------:R-:W-:Y:S01]  /*1120*/  IMAD R16, R35, c[0x0][0x168], RZ ;  /* 0x00005a0023107a24 */ /* 0x000fe200078e02ff */
[----:B------:R-:W-:Y:S02]  /*1130*/  SHF.R.S32.HI R39, RZ, 0x1f, R228 ;  /* 0x0000001fff277819 */ /* 0x000fe400000114e4 */
[----:B------:R-:W-:Y:S02]  /*1140*/  ISETP.GE.AND P2, PT, R228, c[0x0][0x198], PT ;  /* 0x00006600e4007a0c */ /* 0x000fe40003f46270 */
[----:B------:R-:W-:Y:S01]  /*1150*/  ISETP.GE.AND P6, PT, R241, c[0x0][0x198], PT ;  /* 0x00006600f1007a0c */ /* 0x000fe20003fc6270 */
[----:B------:R-:W-:Y:S01]  /*1160*/  IMAD.WIDE.U32 R132, R46, c[0x0][0x1e8], RZ ;  /* 0x00007a002e847a25 */ /* 0x000fe200078e00ff */
[----:B------:R-:W-:Y:S01]  /*1170*/  IADD3 R71, R204, 0x20, RZ ;  /* 0x00000020cc477810 */ /* 0x000fe20007ffe0ff */
[----:B------:R-:W-:Y:S02]  /*1180*/  STL.64 [R1+0x20], R134 ;  /* 0x0000208601007387 */ /* 0x000fe40000100a00 */
[----:B--2---:R-:W-:-:S05]  /*1190*/  IMAD R2, R226, 0x80, R144 ;  /* 0x00000080e2027824 */ /* 0x004fca00078e0290 */
[----:B------:R-:W-:-:S04]  /*11a0*/  IADD3 R2, R2, -0x80, RZ ;  /* 0xffffff8002027810 */ /* 0x000fc80007ffe0ff */
[C---:B------:R-:W-:Y:S02]  /*11b0*/  ISETP.GE.AND P1, PT, R2.reuse, R41, PT ;  /* 0x000000290200720c */ /* 0x040fe40003f26270 */
[----:B------:R-:W-:Y:S01]  /*11c0*/  IADD3 R13, R2, R145, RZ ;  /* 0x00000091020d7210 */ /* 0x000fe20007ffe0ff */
[----:B------:R-:W-:Y:S01]  /*11d0*/  IMAD R2, R3, c[0x0][0x2b0], RZ ;  /* 0x0000ac0003027a24 */ /* 0x000fe200078e02ff */
[----:B------:R-:W-:-:S03]  /*11e0*/  ISETP.GT.OR P1, PT, R144, 0x7f, P1 ;  /* 0x0000007f9000780c */ /* 0x000fc60000f24670 */
[----:B------:R-:W-:-:S04]  /*11f0*/  @P3 IMAD.HI.U32 R3, R13, c[0x0][0x2bc], RZ ;  /* 0x0000af000d033a27 */ /* 0x000fc800078e00ff */
[----:B------:R-:W-:Y:S01]  /*1200*/  IMAD.MOV.U32 R12, RZ, RZ, R13 ;  /* 0x000000ffff0c7224 */ /* 0x000fe200078e000d */
[----:B------:R-:W-:Y:S01]  /*1210*/  @P3 SHF.R.U32.HI R12, RZ, c[0x0][0x2c0], R3 ;  /* 0x0000b000ff0c3a19 */ /* 0x000fe20000011603 */
[----:B------:R-:W-:-:S04]  /*1220*/  IMAD R2, R0, c[0x0][0x2b4], R2 ;  /* 0x0000ad0000027a24 */ /* 0x000fc800078e0202 */
[----:B------:R-:W-:Y:S01]  /*1230*/  IMAD.IADD R131, R135, 0x1, R2 ;  /* 0x0000000187837824 */ /* 0x000fe200078e0202 */
[----:B------:R-:W-:-:S04]  /*1240*/  @!P1 IADD3 R0, P0, R12, R134, RZ ;  /* 0x000000860c009210 */ /* 0x000fc80007f1e0ff */
[----:B------:R-:W-:Y:S01]  /*1250*/  @!P1 LEA.HI.X.SX32 R3, R12, R131, 0x1, P0 ;  /* 0x000000830c039211 */ /* 0x000fe200000f0eff */
[----:B------:R-:W-:Y:S01]  /*1260*/  IMAD.IADD R4, R144, 0x1, R36 ;  /* 0x0000000190047824 */ /* 0x000fe200078e0224 */
[----:B------:R-:W-:Y:S01]  /*1270*/  @!P1 LEA R2, P0, R0, c[0x0][0x2a0], 0x2 ;  /* 0x0000a80000029a11 */ /* 0x000fe200078010ff */
[----:B------:R-:W-:Y:S01]  /*1280*/  IMAD.WIDE.U32 R44, R46, c[0x0][0x210], RZ ;  /* 0x000084002e2c7a25 */ /* 0x000fe200078e00ff */
[----:B---3--:R-:W-:Y:S01]  /*1290*/  SHF.R.S32.HI R40, RZ, 0x1f, R38 ;  /* 0x0000001fff287819 */ /* 0x008fe20000011426 */
[----:B------:R-:W-:Y:S01]  /*12a0*/  STL [R1+0x34], R131 ;  /* 0x0000348301007387 */ /* 0x000fe20000100800 */
[----:B------:R-:W-:-:S05]  /*12b0*/  @!P1 LEA.HI.X R3, R0, c[0x0][0x2a4], R3, 0x2, P0 ;  /* 0x0000a90000039a11 */ /* 0x000fca00000f1403 */
[----:B------:R2:W3:Y:S01]  /*12c0*/  @!P1 LDG.E R221, [R2.64] ;  /* 0x0000000602dd9981 */ /* 0x0004e2000c1e1900 */
[----:B------:R-:W-:Y:S01]  /*12d0*/  @P4 IMAD.HI.U32 R7, R4, c[0x0][0x2c8], RZ ;  /* 0x0000b20004074a27 */ /* 0x000fe200078e00ff */
[----:B------:R-:W-:Y:S01]  /*12e0*/  LEA.HI R40, R40, R38, RZ, 0x3 ;  /* 0x0000002628287211 */ /* 0x000fe200078f18ff */
[----:B------:R-:W-:Y:S01]  /*12f0*/  BSSY B0, `(.L_x_462) ;  /* 0x0000271000007945 */ /* 0x000fe20003800000 */
[----:B------:R-:W-:Y:S01]  /*1300*/  SHF.R.S32.HI R38, RZ, 0x1f, R241 ;  /* 0x0000001fff267819 */ /* 0x000fe200000114f1 */
[----:B------:R-:W-:Y:S01]  /*1310*/  IMAD.MOV.U32 R0, RZ, RZ, R4 ;  /* 0x000000ffff007224 */ /* 0x000fe200078e0004 */
[----:B------:R-:W-:Y:S01]  /*1320*/  @P4 SHF.R.U32.HI R0, RZ, c[0x0][0x2cc], R7 ;  /* 0x0000b300ff004a19 */ /* 0x000fe20000011607 */
[----:B------:R-:W-:Y:S01]  /*1330*/  STL.64 [R1+0x18], R132 ;  /* 0x0000188401007387 */ /* 0x000fe20000100a00 */
[----:B------:R-:W-:Y:S01]  /*1340*/  SHF.R.S32.HI R40, RZ, 0x3, R40 ;  /* 0x00000003ff287819 */ /* 0x000fe20000011428 */
[----:B------:R-:W-:Y:S01]  /*1350*/  IMAD.SHL.U32 R128, R228, 0x2, RZ ;  /* 0x00000002e4807824 */ /* 0x000fe200078e00ff */
[----:B------:R-:W-:-:S02]  /*1360*/  SHF.R.S32.HI R7, RZ, 0x1f, R0 ;  /* 0x0000001fff077819 */ /* 0x000fc40000011400 */
[C---:B------:R-:W-:Y:S01]  /*1370*/  SHF.L.U32 R129, R241.reuse, 0x1, RZ ;  /* 0x00000001f1817819 */ /* 0x040fe200000006ff */
[----:B------:R-:W-:Y:S01]  /*1380*/  IMAD.IADD R11, R40, 0x1, R36 ;  /* 0x00000001280b7824 */ /* 0x000fe200078e0224 */
[----:B------:R-:W-:Y:S02]  /*1390*/  SHF.L.U64.HI R69, R241, 0x1, R38 ;  /* 0x00000001f1457819 */ /* 0x000fe40000010226 */
[----:B------:R-:W-:Y:S02]  /*13a0*/  SHF.L.U64.HI R68, R228, 0x1, R39 ;  /* 0x00000001e4447819 */ /* 0x000fe40000010227 */
[C---:B------:R-:W-:Y:S02]  /*13b0*/  ISETP.GE.AND P1, PT, R11.reuse, R16, PT ;  /* 0x000000100b00720c */ /* 0x040fe40003f26270 */
[----:B------:R-:W-:Y:S01]  /*13c0*/  IADD3 R14, R11, 0x40, RZ ;  /* 0x000000400b0e7810 */ /* 0x000fe20007ffe0ff */
[----:B--2---:R-:W-:-:S05]  /*13d0*/  IMAD.WIDE.U32 R2, R46, c[0x0][0x1b8], RZ ;  /* 0x00006e002e027a25 */ /* 0x004fca00078e00ff */
[----:B------:R-:W-:Y:S01]  /*13e0*/  IADD3 R3, R3, R5, RZ ;  /* 0x0000000503037210 */ /* 0x000fe20007ffe0ff */
[----:B------:R-:W-:-:S04]  /*13f0*/  IMAD R5, R6, c[0x0][0x1c0], RZ ;  /* 0x0000700006057a24 */ /* 0x000fc800078e02ff */
[C---:B------:R-:W-:Y:S02]  /*1400*/  IMAD R6, R8.reuse, c[0x0][0x1c4], R5 ;  /* 0x0000710008067a24 */ /* 0x040fe400078e0205 */
[----:B------:R-:W-:Y:S02]  /*1410*/  IMAD.MOV R5, RZ, RZ, -R0 ;  /* 0x000000ffff057224 */ /* 0x000fe400078e0a00 */
[----:B------:R-:W-:-:S04]  /*1420*/  IMAD.WIDE.U32 R2, R8, c[0x0][0x1c0], R2 ;  /* 0x0000700008027a25 */ /* 0x000fc800078e0002 */
[----:B------:R-:W-:Y:S02]  /*1430*/  IMAD R4, R5, c[0x0][0x2c4], R4 ;  /* 0x0000b10005047a24 */ /* 0x000fe400078e0204 */
[----:B------:R-:W-:Y:S02]  /*1440*/  IMAD.IADD R3, R3, 0x1, R6 ;  /* 0x0000000103037824 */ /* 0x000fe400078e0206 */
[----:B------:R-:W-:Y:S01]  /*1450*/  IMAD R5, R7, c[0x0][0x1b0], RZ ;  /* 0x00006c0007057a24 */ /* 0x000fe200078e02ff */
[C---:B------:R-:W-:Y:S01]  /*1460*/  IADD3 R7, R11.reuse, 0x20, RZ ;  /* 0x000000200b077810 */ /* 0x040fe20007ffe0ff */
[----:B------:R-:W-:Y:S01]  /*1470*/  IMAD.WIDE.U32 R2, R0, c[0x0][0x1b0], R2 ;  /* 0x00006c0000027a25 */ /* 0x000fe200078e0002 */
[----:B------:R-:W-:-:S03]  /*1480*/  IADD3 R11, R11, 0x60, RZ ;  /* 0x000000600b0b7810 */ /* 0x000fc60007ffe0ff */
[----:B------:R-:W-:Y:S01]  /*1490*/  IMAD R6, R0, c[0x0][0x1b4], R5 ;  /* 0x00006d0000067a24 */ /* 0x000fe200078e0205 */
[----:B------:R-:W-:-:S04]  /*14a0*/  SHF.R.S32.HI R5, RZ, 0x1f, R4 ;  /* 0x0000001fff057819 */ /* 0x000fc80000011404 */
[----:B------:R-:W-:Y:S01]  /*14b0*/  IADD3 R3, R3, R6, RZ ;  /* 0x0000000603037210 */ /* 0x000fe20007ffe0ff */
[----:B------:R-:W-:Y:S01]  /*14c0*/  IMAD R0, R5, c[0x0][0x1a8], RZ ;  /* 0x00006a0005007a24 */ /* 0x000fe200078e02ff */
[----:B------:R-:W-:-:S03]  /*14d0*/  IADD3 R6, -R12, RZ, RZ ;  /* 0x000000ff0c067210 */ /* 0x000fc60007ffe1ff */
[C---:B------:R-:W-:Y:S02]  /*14e0*/  IMAD R0, R4.reuse, c[0x0][0x1ac], R0 ;  /* 0x00006b0004007a24 */ /* 0x040fe400078e0200 */
[----:B------:R-:W-:-:S04]  /*14f0*/  IMAD.WIDE.U32 R2, R4, c[0x0][0x1a8], R2 ;  /* 0x00006a0004027a25 */ /* 0x000fc800078e0002 */
[----:B------:R-:W-:Y:S01]  /*1500*/  IMAD.IADD R9, R3, 0x1, R0 ;  /* 0x0000000103097824 */ /* 0x000fe200078e0200 */
[----:B-1----:R-:W-:Y:S01]  /*1510*/  LEA R8, P0, R2, c[0x0][0x160], 0x1 ;  /* 0x0000580002087a11 */ /* 0x002fe200078008ff */
[----:B------:R-:W-:-:S03]  /*1520*/  IMAD R222, R6, c[0x0][0x2b8], R13 ;  /* 0x0000ae0006de7a24 */ /* 0x000fc600078e020d */
[----:B------:R-:W-:Y:S01]  /*1530*/  LEA.HI.X R9, R2, c[0x0][0x164], R9, 0x1, P0 ;  /* 0x0000590002097a11 */ /* 0x000fe200000f0c09 */
[----:B------:R-:W1:Y:S01]  /*1540*/  SHFL.IDX PT, R0, R8, RZ, 0x181f ;  /* 0x00181fff08007589 */ /* 0x000e6200000e0000 */
[----:B------:R-:W-:-:S03]  /*1550*/  SHF.R.S32.HI R15, RZ, 0x1f, R222 ;  /* 0x0000001fff0f7819 */ /* 0x000fc600000114de */
[----:B------:R-:W2:Y:S04]  /*1560*/  SHFL.IDX PT, R3, R9, RZ, 0x181f ;  /* 0x00181fff09037589 */ /* 0x000ea800000e0000 */
[----:B------:R-:W4:Y:S04]  /*1570*/  SHFL.IDX PT, R10, R8, 0x1, 0x181f ;  /* 0x00381f00080a7f89 */ /* 0x000f2800000e0000 */
[----:B------:R-:W4:Y:S04]  /*1580*/  SHFL.IDX PT, R12, R9, 0x1, 0x181f ;  /* 0x00381f00090c7f89 */ /* 0x000f2800000e0000 */
[----:B------:R-:W-:Y:S04]  /*1590*/  SHFL.IDX PT, R13, R9, 0x2, 0x181f ;  /* 0x00581f00090d7f89 */ /* 0x000fe800000e0000 */
[----:B------:R-:W-:Y:S01]  /*15a0*/  SHFL.IDX PT, R9, R9, 0x3, 0x181f ;  /* 0x00781f0009097f89 */ /* 0x000fe200000e0000 */
[----:B-1----:R-:W-:-:S02]  /*15b0*/  @!P1 LEA R4, P5, R228, R0, 0x1 ;  /* 0x00000000e4049211 */ /* 0x002fc400078a08ff */
[C---:B------:R-:W-:Y:S02]  /*15c0*/  @!P1 LEA R2, P0, R241.reuse, R0, 0x1 ;  /* 0x00000000f1029211 */ /* 0x040fe400078008ff */
[-C--:B--2---:R-:W-:Y:S01]  /*15d0*/  @!P1 LEA.HI.X R5, R228, R3.reuse, R39, 0x1, P5 ;  /* 0x00000003e4059211 */ /* 0x084fe200028f0c27 */
[----:B------:R-:W1:Y:S01]  /*15e0*/  SHFL.IDX PT, R0, R8, 0x2, 0x181f ;  /* 0x00581f0008007f89 */ /* 0x000e6200000e0000 */
[----:B------:R-:W-:Y:S02]  /*15f0*/  @!P1 LEA.HI.X R3, R241, R3, R38, 0x1, P0 ;  /* 0x00000003f1039211 */ /* 0x000fe400000f0c26 */
[-C--:B------:R-:W-:Y:S01]  /*1600*/  ISETP.GE.AND P0, PT, R7, R16.reuse, PT ;  /* 0x000000100700720c */ /* 0x080fe20003f06270 */
[----:B------:R2:W-:Y:S01]  /*1610*/  @!P1 LDGSTS.E.BYPASS.LTC128B.128 [R219+0x100], [R4.64], !P2 ;  /* 0x0010000004db9fae */ /* 0x0005e2000d101d46 */
[----:B------:R-:W-:-:S03]  /*1620*/  ISETP.GE.AND P5, PT, R14, R16, PT ;  /* 0x000000100e00720c */ /* 0x000fc60003fa6270 */
[----:B------:R1:W-:Y:S04]  /*1630*/  @!P1 LDGSTS.E.BYPASS.LTC128B.128 [R219+0x4100], [R2.64], !P6 ;  /* 0x0410000002db9fae */ /* 0x0003e8000f101d46 */
[----:B------:R-:W3:Y:S04]  /*1640*/  SHFL.IDX PT, R8, R8, 0x3, 0x181f ;  /* 0x00781f0008087f89 */ /* 0x000ee800000e0000 */
[----:B----4-:R-:W-:-:S04]  /*1650*/  @!P0 LEA R6, P1, R228, R10, 0x1 ;  /* 0x0000000ae4068211 */ /* 0x010fc800078208ff */
[----:B------:R-:W-:-:S05]  /*1660*/  @!P0 LEA.HI.X R7, R228, R12, R39, 0x1, P1 ;  /* 0x0000000ce4078211 */ /* 0x000fca00008f0c27 */
[----:B------:R4:W-:Y:S01]  /*1670*/  @!P0 LDGSTS.E.BYPASS.LTC128B.128 [R219+0x1100], [R6.64], !P2 ;  /* 0x0110000006db8fae */ /* 0x0009e2000d101d46 */
[----:B--2---:R-:W-:Y:S02]  /*1680*/  IMAD R4, R15, c[0x0][0x1e0], RZ ;  /* 0x000078000f047a24 */ /* 0x004fe400078e02ff */
[----:B-1----:R-:W-:-:S04]  /*1690*/  IMAD.WIDE.U32 R2, R222, c[0x0][0x1e0], RZ ;  /* 0x00007800de027a25 */ /* 0x002fc800078e00ff */
[----:B------:R-:W-:Y:S01]  /*16a0*/  IMAD R5, R222, c[0x0][0x1e4], R4 ;  /* 0x00007900de057a24 */ /* 0x000fe200078e0204 */
[----:B------:R-:W-:Y:S01]  /*16b0*/  @!P0 LEA R4, P1, R241, R10, 0x1 ;  /* 0x0000000af1048211 */ /* 0x000fe200078208ff */
[----:B------:R-:W-:Y:S02]  /*16c0*/  IMAD R10, R37, c[0x0][0x1e8], RZ ;  /* 0x00007a00250a7a24 */ /* 0x000fe400078e02ff */
[----:B------:R-:W-:Y:S01]  /*16d0*/  IMAD.IADD R3, R3, 0x1, R5 ;  /* 0x0000000103037824 */ /* 0x000fe200078e0205 */
[----:B------:R-:W-:-:S05]  /*16e0*/  @!P0 LEA.HI.X R5, R241, R12, R38, 0x1, P1 ;  /* 0x0000000cf1058211 */ /* 0x000fca00008f0c26 */
[----:B------:R1:W-:Y:S01]  /*16f0*/  @!P0 LDGSTS.E.BYPASS.LTC128B.128 [R219+0x5100], [R4.64], !P6 ;  /* 0x0510000004db8fae */ /* 0x0003e2000f101d46 */
[----:B----4-:R-:W-:Y:S01]  /*1700*/  IMAD R6, R46, c[0x0][0x1ec], R10 ;  /* 0x00007b002e067a24 */ /* 0x010fe200078e020a */
[----:B------:R-:W-:-:S03]  /*1710*/  LEA R10, R226, 0xffffff80, 0x7 ;  /* 0xffffff80e20a7811 */ /* 0x000fc600078e38ff */
[----:B------:R-:W-:Y:S01]  /*1720*/  IMAD.IADD R130, R133, 0x1, R6 ;  /* 0x0000000185827824 */ /* 0x000fe200078e0206 */
[----:B------:R-:W-:-:S04]  /*1730*/  IADD3 R127, R41, -R10, RZ ;  /* 0x8000000a297f7210 */ /* 0x000fc80007ffe0ff */
[----:B------:R-:W-:Y:S04]  /*1740*/  STL [R1+0x30], R130 ;  /* 0x0000308201007387 */ /* 0x000fe80000100800 */
[----:B------:R-:W-:Y:S01]  /*1750*/  STL.64 [R1+0x28], R44 ;  /* 0x0000282c01007387 */ /* 0x000fe20000100a00 */
[----:B-1----:R-:W-:Y:S02]  /*1760*/  @!P5 LEA R4, P1, R228, R0, 0x1 ;  /* 0x00000000e404d211 */ /* 0x002fe400078208ff */
[----:B---3--:R-:W-:Y:S01]  /*1770*/  SHF.R.S32.HI R36, RZ, 0x1f, R221 ;  /* 0x0000001fff247819 */ /* 0x008fe200000114dd */
[----:B------:R-:W-:-:S04]  /*1780*/  IMAD.WIDE.U32 R2, R221, c[0x0][0x1f0], R2 ;  /* 0x00007c00dd027a25 */ /* 0x000fc800078e0002 */
[----:B------:R-:W-:Y:S01]  /*1790*/  IMAD R5, R36, c[0x0][0x1f0], RZ ;  /* 0x00007c0024057a24 */ /* 0x000fe200078e02ff */
[----:B------:R-:W-:-:S03]  /*17a0*/  IADD3 R6, P0, R2, R132, RZ ;  /* 0x0000008402067210 */ /* 0x000fc60007f1e0ff */
[----:B------:R-:W-:Y:S01]  /*17b0*/  IMAD R7, R221, c[0x0][0x1f4], R5 ;  /* 0x00007d00dd077a24 */ /* 0x000fe200078e0205 */
[----:B------:R-:W-:Y:S02]  /*17c0*/  @!P5 LEA.HI.X R5, R228, R13, R39, 0x1, P1 ;  /* 0x0000000de405d211 */ /* 0x000fe400008f0c27 */
[C---:B------:R-:W-:Y:S02]  /*17d0*/  @!P5 LEA R2, P1, R241.reuse, R0, 0x1 ;  /* 0x00000000f102d211 */ /* 0x040fe400078208ff */
[----:B------:R-:W-:Y:S01]  /*17e0*/  IADD3.X R7, R130, R3, R7, P0, !PT ;  /* 0x0000000382077210 */ /* 0x000fe200007fe407 */
[----:B------:R1:W-:Y:S01]  /*17f0*/  @!P5 LDGSTS.E.BYPASS.LTC128B.128 [R219+0x2100], [R4.64], !P2 ;  /* 0x0210000004dbdfae */ /* 0x0003e2000d101d46 */
[C---:B------:R-:W-:Y:S02]  /*1800*/  LEA R0, P0, R6.reuse, c[0x0][0x1c8], 0x1 ;  /* 0x0000720006007a11 */ /* 0x040fe400078008ff */
[----:B------:R-:W-:Y:S01]  /*1810*/  @!P5 LEA.HI.X R3, R241, R13, R38, 0x1, P1 ;  /* 0x0000000df103d211 */ /* 0x000fe200008f0c26 */
[----:B------:R-:W-:Y:S01]  /*1820*/  IMAD.IADD R13, R127, 0x1, -R40 ;  /* 0x000000017f0d7824 */ /* 0x000fe200078e0a28 */
[----:B------:R-:W-:Y:S01]  /*1830*/  LEA.HI.X R14, R6, c[0x0][0x1cc], R7, 0x1, P0 ;  /* 0x00007300060e7a11 */ /* 0x000fe200000f0c07 */
[----:B------:R-:W-:Y:S01]  /*1840*/  SHFL.IDX PT, R10, R0, 0x1, 0x181f ;  /* 0x00381f00000a7f89 */ /* 0x000fe200000e0000 */
[----:B------:R-:W-:-:S03]  /*1850*/  ISETP.GE.AND P1, PT, R11, R16, PT ;  /* 0x000000100b00720c */ /* 0x000fc60003f26270 */
[----:B------:R-:W2:Y:S04]  /*1860*/  SHFL.IDX PT, R6, R0, RZ, 0x181f ;  /* 0x00181fff00067589 */ /* 0x000ea800000e0000 */
[----:B------:R-:W3:Y:S04]  /*1870*/  SHFL.IDX PT, R7, R14, RZ, 0x181f ;  /* 0x00181fff0e077589 */ /* 0x000ee800000e0000 */
[----:B------:R4:W-:Y:S01]  /*1880*/  @!P5 LDGSTS.E.BYPASS.LTC128B.128 [R219+0x6100], [R2.64], !P6 ;  /* 0x0610000002dbdfae */ /* 0x0009e2000f101d46 */
[----:B------:R-:W-:-:S03]  /*1890*/  ISETP.GE.AND P5, PT, R13, 0x1, PT ;  /* 0x000000010d00780c */ /* 0x000fc60003fa6270 */
[----:B------:R-:W1:Y:S04]  /*18a0*/  SHFL.IDX PT, R12, R14, 0x1, 0x181f ;  /* 0x00381f000e0c7f89 */ /* 0x000e6800000e0000 */
[----:B------:R-:W-:Y:S04]  /*18b0*/  SHFL.IDX PT, R11, R14, 0x2, 0x181f ;  /* 0x00581f000e0b7f89 */ /* 0x000fe800000e0000 */
[----:B------:R-:W2:Y:S01]  /*18c0*/  S2R R40, SR_TID.X ;  /* 0x0000000000287919 */ /* 0x000ea20000002100 */
[----:B----4-:R-:W-:-:S04]  /*18d0*/  @!P1 LEA R2, P0, R228, R8, 0x1 ;  /* 0x00000008e4029211 */ /* 0x010fc800078008ff */
[CC--:B------:R-:W-:Y:S02]  /*18e0*/  @!P1 LEA.HI.X R3, R228.reuse, R9.reuse, R39, 0x1, P0 ;  /* 0x00000009e4039211 */ /* 0x0c0fe400000f0c27 */
[C---:B-1----:R-:W-:Y:S02]  /*18f0*/  @!P1 LEA R4, P0, R241.reuse, R8, 0x1 ;  /* 0x00000008f1049211 */ /* 0x042fe400078008ff */
[----:B------:R-:W-:Y:S01]  /*1900*/  SHFL.IDX PT, R8, R14, 0x3, 0x181f ;  /* 0x00781f000e087f89 */ /* 0x000fe200000e0000 */
[----:B--2---:R-:W-:Y:S02]  /*1910*/  SHF.R.S32.HI R16, RZ, 0x1f, R40 ;  /* 0x0000001fff107819 */ /* 0x004fe40000011428 */
[----:B------:R-:W-:Y:S01]  /*1920*/  @!P1 LEA.HI.X R5, R241, R9, R38, 0x1, P0 ;  /* 0x00000009f1059211 */ /* 0x000fe200000f0c26 */
[----:B------:R1:W-:Y:S01]  /*1930*/  @!P1 LDGSTS.E.BYPASS.LTC128B.128 [R219+0x3100], [R2.64], !P2 ;  /* 0x0310000002db9fae */ /* 0x0003e2000d101d46 */
[----:B------:R-:W-:Y:S02]  /*1940*/  @P5 ISETP.GE.AND P0, PT, R228, c[0x0][0x1d4], PT ;  /* 0x00007500e4005a0c */ /* 0x000fe40003f06270 */
[----:B------:R-:W-:Y:S01]  /*1950*/  LEA.HI R16, R16, R40, RZ, 0x3 ;  /* 0x0000002810107211 */ /* 0x000fe200078f18ff */
[----:B------:R-:W2:Y:S03]  /*1960*/  SHFL.IDX PT, R9, R0, 0x2, 0x181f ;  /* 0x00581f0000097f89 */ /* 0x000ea600000e0000 */
[----:B------:R-:W-:Y:S01]  /*1970*/  LOP3.LUT R16, R16, 0xfffffff8, RZ, 0xc0, !PT ;  /* 0xfffffff810107812 */ /* 0x000fe200078ec0ff */
[----:B------:R4:W-:Y:S04]  /*1980*/  @!P1 LDGSTS.E.BYPASS.LTC128B.128 [R219+0x7100], [R4.64], !P6 ;  /* 0x0710000004db9fae */ /* 0x0009e8000f101d46 */
[----:B------:R-:W0:Y:S01]  /*1990*/  LDGDEPBAR ;  /* 0x00000000000079af */ /* 0x000e220000000000 */
[----:B------:R-:W-:-:S03]  /*19a0*/  IMAD.IADD R16, R40, 0x1, -R16 ;  /* 0x0000000128107824 */ /* 0x000fc600078e0a10 */
[----:B------:R-:W2:Y:S01]  /*19b0*/  SHFL.IDX PT, R0, R0, 0x3, 0x181f ;  /* 0x00781f0000007f89 */ /* 0x000ea200000e0000 */
[----:B-1----:R-:W-:-:S04]  /*19c0*/  @P5 LEA R2, P2, R228, R6, 0x1 ;  /* 0x00000006e4025211 */ /* 0x002fc800078408ff */
[----:B---3--:R-:W-:Y:S02]  /*19d0*/  @P5 LEA.HI.X R3, R228, R7, R39, 0x1, P2 ;  /* 0x00000007e4035211 */ /* 0x008fe400010f0c27 */
[----:B------:R-:W-:-:S03]  /*19e0*/  ISETP.GE.AND P2, PT, R13, 0x21, PT ;  /* 0x000000210d00780c */ /* 0x000fc60003f46270 */
[----:B------:R1:W-:Y:S01]  /*19f0*/  @P5 LDGSTS.E.BYPASS.LTC128B.128 [R219+0x8100], [R2.64], !P0 ;  /* 0x0810000002db5fae */ /* 0x0003e2000c101d46 */
[C---:B------:R-:W-:Y:S02]  /*1a00*/  @P5 ISETP.GE.AND P0, PT, R241.reuse, c[0x0][0x1d4], PT ;  /* 0x00007500f1005a0c */ /* 0x040fe40003f06270 */
[----:B-1----:R-:W-:-:S07]  /*1a10*/  @P5 LEA R2, P1, R241, R6, 0x1 ;  /* 0x00000006f1025211 */ /* 0x002fce00078208ff */
[C---:B------:R-:W-:Y:S02]  /*1a20*/  @P2 LEA R6, P6, R228.reuse, R10, 0x1 ;  /* 0x0000000ae4062211 */ /* 0x040fe400078c08ff */
[----:B------:R-:W-:Y:S02]  /*1a30*/  @P5 LEA.HI.X R3, R241, R7, R38, 0x1, P1 ;  /* 0x00000007f1035211 */ /* 0x000fe400008f0c26 */
[C---:B------:R-:W-:Y:S02]  /*1a40*/  @P2 LEA.HI.X R7, R228.reuse, R12, R39, 0x1, P6 ;  /* 0x0000000ce4072211 */ /* 0x040fe400030f0c27 */
[----:B------:R-:W-:Y:S01]  /*1a50*/  ISETP.GE.AND P6, PT, R13, 0x41, PT ;  /* 0x000000410d00780c */ /* 0x000fe20003fc6270 */
[----:B------:R2:W-:Y:S01]  /*1a60*/  @P5 LDGSTS.E.BYPASS.LTC128B.128 [R219+0xc100], [R2.64], !P0 ;  /* 0x0c10000002db5fae */ /* 0x0005e2000c101d46 */
[----:B------:R-:W-:Y:S02]  /*1a70*/  @P2 ISETP.GE.AND P1, PT, R228, c[0x0][0x1d4], PT ;  /* 0x00007500e4002a0c */ /* 0x000fe40003f26270 */
[----:B----4-:R-:W-:-:S04]  /*1a80*/  @P2 LEA R4, P0, R241, R10, 0x1 ;  /* 0x0000000af1042211 */ /* 0x010fc800078008ff */
[----:B------:R-:W-:-:S05]  /*1a90*/  @P2 LEA.HI.X R5, R241, R12, R38, 0x1, P0 ;  /* 0x0000000cf1052211 */ /* 0x000fca00000f0c26 */
[C---:B------:R-:W-:Y:S02]  /*1aa0*/  @P6 ISETP.GE.AND P0, PT, R228.reuse, c[0x0][0x1d4], PT ;  /* 0x00007500e4006a0c */ /* 0x040fe40003f06270 */
[----:B------:R1:W-:Y:S01]  /*1ab0*/  @P2 LDGSTS.E.BYPASS.LTC128B.128 [R219+0x9100], [R6.64], !P1 ;  /* 0x0910000006db2fae */ /* 0x0003e2000c901d46 */
[----:B------:R-:W-:Y:S02]  /*1ac0*/  @P2 ISETP.GE.AND P1, PT, R241, c[0x0][0x1d4], PT ;  /* 0x00007500f1002a0c */ /* 0x000fe40003f26270 */
[----:B--2---:R-:W-:-:S11]  /*1ad0*/  @P6 LEA R2, P5, R228, R9, 0x1 ;  /* 0x00000009e4026211 */ /* 0x004fd600078a08ff */
[----:B------:R2:W-:Y:S01]  /*1ae0*/  @P2 LDGSTS.E.BYPASS.LTC128B.128 [R219+0xd100], [R4.64], !P1 ;  /* 0x0d10000004db2fae */ /* 0x0005e2000c901d46 */
[----:B------:R-:W-:Y:S02]  /*1af0*/  @P6 LEA.HI.X R3, R228, R11, R39, 0x1, P5 ;  /* 0x0000000be4036211 */ /* 0x000fe400028f0c27 */
[----:B------:R-:W-:-:S03]  /*1b00*/  ISETP.GE.AND P5, PT, R13, 0x61, PT ;  /* 0x000000610d00780c */ /* 0x000fc60003fa6270 */
[----:B------:R3:W-:Y:S01]  /*1b10*/  @P6 LDGSTS.E.BYPASS.LTC128B.128 [R219+0xa100], [R2.64], !P0 ;  /* 0x0a10000002db6fae */ /* 0x0007e2000c101d46 */
[----:B-1----:R-:W-:-:S04]  /*1b20*/  @P6 LEA R6, P2, R241, R9, 0x1 ;  /* 0x00000009f1066211 */ /* 0x002fc800078408ff */
[C---:B------:R-:W-:Y:S02]  /*1b30*/  @P6 LEA.HI.X R7, R241.reuse, R11, R38, 0x1, P2 ;  /* 0x0000000bf1076211 */ /* 0x040fe400010f0c26 */
[----:B------:R-:W-:-:S03]  /*1b40*/  @P6 ISETP.GE.AND P2, PT, R241, c[0x0][0x1d4], PT ;  /* 0x00007500f1006a0c */ /* 0x000fc60003f46270 */
[----:B--2---:R-:W-:-:S04]  /*1b50*/  @P5 LEA R4, P1, R228, R0, 0x1 ;  /* 0x00000000e4045211 */ /* 0x004fc800078208ff */
[----:B------:R-:W-:-:S06]  /*1b60*/  @P5 LEA.HI.X R5, R228, R8, R39, 0x1, P1 ;  /* 0x00000008e4055211 */ /* 0x000fcc00008f0c27 */
[----:B------:R1:W-:Y:S01]  /*1b70*/  @P6 LDGSTS.E.BYPASS.LTC128B.128 [R219+0xe100], [R6.64], !P2 ;  /* 0x0e10000006db6fae */ /* 0x0003e2000d101d46 */
[----:B------:R-:W-:Y:S02]  /*1b80*/  @P5 ISETP.GE.AND P1, PT, R228, c[0x0][0x1d4], PT ;  /* 0x00007500e4005a0c */ /* 0x000fe40003f26270 */
[----:B---3--:R-:W-:Y:S01]  /*1b90*/  @P5 LEA R2, P0, R241, R0, 0x1 ;  /* 0x00000000f1025211 */ /* 0x008fe200078008ff */
[----:B------:R-:W-:-:S03]  /*1ba0*/  IMAD R0, R15, c[0x0][0x208], RZ ;  /* 0x000082000f007a24 */ /* 0x000fc600078e02ff */
[C---:B------:R-:W-:Y:S01]  /*1bb0*/  @P5 LEA.HI.X R3, R241.reuse, R8, R38, 0x1, P0 ;  /* 0x00000008f1035211 */ /* 0x040fe200000f0c26 */
[----:B------:R-:W-:Y:S01]  /*1bc0*/  IMAD R0, R222, c[0x0][0x20c], R0 ;  /* 0x00008300de007a24 */ /* 0x000fe200078e0200 */
[----:B------:R-:W-:-:S05]  /*1bd0*/  @P5 ISETP.GE.AND P0, PT, R241, c[0x0][0x1d4], PT ;  /* 0x00007500f1005a0c */ /* 0x000fca0003f06270 */
[----:B------:R1:W-:Y:S08]  /*1be0*/  @P5 LDGSTS.E.BYPASS.LTC128B.128 [R219+0xb100], [R4.64], !P1 ;  /* 0x0b10000004db5fae */ /* 0x0003f0000c901d46 */
[----:B------:R2:W-:Y:S01]  /*1bf0*/  @P5 LDGSTS.E.BYPASS.LTC128B.128 [R219+0xf100], [R2.64], !P0 ;  /* 0x0f10000002db5fae */ /* 0x0005e2000c101d46 */
[----:B------:R-:W-:Y:S02]  /*1c00*/  R2P PR, R16, 0x6 ;  /* 0x0000000610007804 */ /* 0x000fe40000000000 */
[----:B------:R-:W-:Y:S01]  /*1c10*/  ISETP.GE.AND P6, PT, R228, c[0x0][0x1d4], PT ;  /* 0x00007500e4007a0c */ /* 0x000fe20003fc6270 */
[----:B------:R-:W0:Y:S10]  /*1c20*/  LDGDEPBAR ;  /* 0x00000000000079af */ /* 0x000e340000000000 */
[----:B------:R-:W-:Y:S01]  /*1c30*/  @P1 IADD3 R71, R204, -0x20, RZ ;  /* 0xffffffe0cc471810 */ /* 0x000fe20007ffe0ff */
[----:B--2---:R-:W-:Y:S01]  /*1c40*/  IMAD.WIDE.U32 R2, R222, c[0x0][0x208], RZ ;  /* 0x00008200de027a25 */ /* 0x004fe200078e00ff */
[----:B------:R-:W-:-:S04]  /*1c50*/  DEPBAR.LE SB0, 0x1 ;  /* 0x000080400000791a */ /* 0x000fc80000000000 */
[----:B------:R-:W-:Y:S01]  /*1c60*/  BAR.SYNC.DEFER_BLOCKING 0x0 ;  /* 0x0000000000007b1d */ /* 0x000fe20000010000 */
[----:B------:R-:W-:Y:S01]  /*1c70*/  IADD3 R3, R3, R0, RZ ;  /* 0x0000000003037210 */ /* 0x000fe20007ffe0ff */
[----:B------:R-:W-:-:S04]  /*1c80*/  IMAD R0, R37, c[0x0][0x210], RZ ;  /* 0x0000840025007a24 */ /* 0x000fc800078e02ff */
[----:B------:R-:W-:Y:S02]  /*1c90*/  IMAD R0, R46, c[0x0][0x214], R0 ;  /* 0x000085002e007a24 */ /* 0x000fe400078e0200 */
[----:B------:R-:W-:-:S05]  /*1ca0*/  IMAD.WIDE.U32 R2, R221, c[0x0][0x218], R2 ;  /* 0x00008600dd027a25 */ /* 0x000fca00078e0002 */
[----:B------:R-:W-:Y:S01]  /*1cb0*/  IADD3 R2, P0, R2, R44, RZ ;  /* 0x0000002c02027210 */ /* 0x000fe20007f1e0ff */
[----:B------:R-:W-:Y:S04]  /*1cc0*/  LDSM.16.M88.4 R136, [R214] ;  /* 0x00000000d688783b */ /* 0x000fe80000000200 */
        /* <DEDUP_REMOVED lines=10> */
[----:B-1----:R-:W1:Y:S04]  /*1d70*/  LDSM.16.M88.4 R4, [R204] ;  /* 0x00000000cc04783b */ /* 0x002e680000000200 */
[----:B------:R-:W2:Y:S04]  /*1d80*/  LDSM.16.M88.4 R20, [R204+0x800] ;  /* 0x00080000cc14783b */ /* 0x000ea80000000200 */
[----:B------:R-:W3:Y:S04]  /*1d90*/  LDSM.16.M88.4 R24, [R71] ;  /* 0x000000004718783b */ /* 0x000ee80000000200 */
[----:B------:R-:W4:Y:S04]  /*1da0*/  LDSM.16.M88.4 R32, [R71+0x800] ;  /* 0x000800004720783b */ /* 0x000f280000000200 */
[----:B------:R-:W2:Y:S04]  /*1db0*/  LDSM.16.M88.4 R28, [R204+0x1000] ;  /* 0x00100000cc1c783b */ /* 0x000ea80000000200 */
[----:B------:R-:W-:Y:S04]  /*1dc0*/  LDSM.16.M88.4 R40, [R204+0x1800] ;  /* 0x00180000cc28783b */ /* 0x000fe80000000200 */
[----:B------:R-:W-:Y:S04]  /*1dd0*/  LDSM.16.M88.4 R48, [R71+0x1800] ;  /* 0x001800004730783b */ /* 0x000fe80000000200 */
[----:B------:R-:W-:Y:S04]  /*1de0*/  LDSM.16.M88.4 R60, [R71+0x2000] ;  /* 0x00200000473c783b */ /* 0x000fe80000000200 */
[----:B------:R-:W-:Y:S04]  /*1df0*/  LDSM.16.M88.4 R56, [R71+0x2800] ;  /* 0x002800004738783b */ /* 0x000fe80000000200 */
[----:B------:R-:W-:Y:S01]  /*1e00*/  LDSM.16.M88.4 R64, [R71+0x3000] ;  /* 0x003000004740783b */ /* 0x000fe20000000200 */
[C---:B-1----:R-:W-:Y:S03]  /*1e10*/  HMMA.16816.F32 R16, R136.reuse, R4, RZ ;  /* 0x000000048810723c */ /* 0x042fe600000018ff */
[----:B------:R-:W-:Y:S05]  /*1e20*/  LDSM.16.M88.4 R72, [R71+0x3800] ;  /* 0x003800004748783b */ /* 0x000fea0000000200 */
[C---:B------:R-:W-:Y:S08]  /*1e30*/  HMMA.16816.F32 R8, R136.reuse, R6, RZ ;  /* 0x000000068808723c */ /* 0x040ff000000018ff */
[----:B--2---:R-:W-:Y:S08]  /*1e40*/  HMMA.16816.F32 R4, R136, R20, RZ ;  /* 0x000000148804723c */ /* 0x004ff000000018ff */
[C---:B---3--:R-:W-:Y:S08]  /*1e50*/  HMMA.16816.F32 R120, R140.reuse, R24, R16 ;  /* 0x000000188c78723c */ /* 0x048ff00000001810 */
[C---:B------:R-:W-:Y:S01]  /*1e60*/  HMMA.16816.F32 R100, R140.reuse, R26, R8 ;  /* 0x0000001a8c64723c */ /* 0x040fe20000001808 */
[----:B------:R-:W1:Y:S07]  /*1e70*/  LDSM.16.M88.4 R24, [R71+0x1000] ;  /* 0x001000004718783b */ /* 0x000e6e0000000200 */
[----:B----4-:R-:W-:Y:S07]  /*1e80*/  HMMA.16816.F32 R108, R140, R32, R4 ;  /* 0x000000208c6c723c */ /* 0x010fee0000001804 */
[----:B------:R-:W-:Y:S01]  /*1e90*/  IMAD R4, R36, c[0x0][0x218], RZ ;  /* 0x0000860024047a24 */ /* 0x000fe200078e02ff */
[----:B------:R-:W-:Y:S01]  /*1ea0*/  HMMA.16816.F32 R8, R136, R22, RZ ;  /* 0x000000168808723c */ /* 0x000fe200000018ff */
[----:B------:R-:W-:-:S02]  /*1eb0*/  IMAD.IADD R5, R45, 0x1, R0 ;  /* 0x000000012d057824 */ /* 0x000fc400078e0200 */
[----:B------:R-:W-:Y:S01]  /*1ec0*/  IMAD R0, R221, c[0x0][0x21c], R4 ;  /* 0x00008700dd007a24 */ /* 0x000fe200078e0204 */
[----:B------:R-:W-:Y:S04]  /*1ed0*/  LDSM.16.M88.4 R44, [R204+0x3800] ;  /* 0x00380000cc2c783b */ /* 0x000fe80000000200 */
[----:B------:R-:W-:Y:S01]  /*1ee0*/  IADD3.X R3, R5, R3, R0, P0, !PT ;  /* 0x0000000305037210 */ /* 0x000fe200007fe400 */
[C---:B------:R-:W-:Y:S01]  /*1ef0*/  HMMA.16816.F32 R20, R136.reuse, R28, RZ ;  /* 0x0000001c8814723c */ /* 0x040fe200000018ff */
[C---:B------:R-:W-:Y:S01]  /*1f00*/  LEA R0, P0, R2.reuse, c[0x0][0x1f8], 0x1 ;  /* 0x00007e0002007a11 */ /* 0x040fe200078008ff */
[----:B------:R-:W-:Y:S03]  /*1f10*/  STL [R1+0x38], R5 ;  /* 0x0000380501007387 */ /* 0x000fe60000100800 */
[----:B------:R-:W-:Y:S01]  /*1f20*/  LEA.HI.X R4, R2, c[0x0][0x1fc], R3, 0x1, P0 ;  /* 0x00007f0002047a11 */ /* 0x000fe200000f0c03 */
[----:B------:R-:W-:Y:S02]  /*1f30*/  SHFL.IDX PT, R14, R0, 0x2, 0x181f ;  /* 0x00581f00000e7f89 */ /* 0x000fe400000e0000 */
[----:B------:R-:W-:Y:S02]  /*1f40*/  HMMA.16816.F32 R16, R136, R30, RZ ;  /* 0x0000001e8810723c */ /* 0x000fe400000018ff */
[----:B------:R-:W2:Y:S04]  /*1f50*/  SHFL.IDX PT, R2, R0, RZ, 0x181f ;  /* 0x00181fff00027589 */ /* 0x000ea800000e0000 */
[----:B------:R-:W3:Y:S02]  /*1f60*/  SHFL.IDX PT, R3, R0, 0x1, 0x181f ;  /* 0x00381f0000037f89 */ /* 0x000ee400000e0000 */
[C---:B------:R-:W-:Y:S02]  /*1f70*/  HMMA.16816.F32 R80, R140.reuse, R34, R8 ;  /* 0x000000228c50723c */ /* 0x040fe40000001808 */
[----:B------:R-:W4:Y:S04]  /*1f80*/  SHFL.IDX PT, R5, R4, RZ, 0x181f ;  /* 0x00181fff04057589 */ /* 0x000f2800000e0000 */
[----:B------:R-:W4:Y:S02]  /*1f90*/  SHFL.IDX PT, R12, R4, 0x1, 0x181f ;  /* 0x00381f00040c7f89 */ /* 0x000f2400000e0000 */
[C---:B-1----:R-:W-:Y:S02]  /*1fa0*/  HMMA.16816.F32 R96, R140.reuse, R24, R20 ;  /* 0x000000188c60723c */ /* 0x042fe40000001814 */
[----:B------:R-:W1:Y:S04]  /*1fb0*/  SHFL.IDX PT, R15, R4, 0x2, 0x181f ;  /* 0x00581f00040f7f89 */ /* 0x000e6800000e0000 */
[----:B------:R-:W1:Y:S02]  /*1fc0*/  SHFL.IDX PT, R0, R0, 0x3, 0x181f ;  /* 0x00781f0000007f89 */ /* 0x000e6400000e0000 */
[----:B------:R-:W-:Y:S02]  /*1fd0*/  HMMA.16816.F32 R112, R140, R26, R16 ;  /* 0x0000001a8c70723c */ /* 0x000fe40000001810 */
[----:B------:R1:W1:Y:S01]  /*1fe0*/  SHFL.IDX PT, R18, R4, 0x3, 0x181f ;  /* 0x00781f0004127f89 */ /* 0x00026200000e0000 */
[----:B--2---:R-:W-:-:S02]  /*1ff0*/  IADD3 R8, P5, R2, R129, RZ ;  /* 0x0000008102087210 */ /* 0x004fc40007fbe0ff */
[-C--:B------:R-:W-:Y:S01]  /*2000*/  IADD3 R10, P1, R2, R128.reuse, RZ ;  /* 0x00000080020a7210 */ /* 0x080fe20007f3e0ff */
[----:B------:R-:W2:Y:S01]  /*2010*/  LDSM.16.M88.4 R28, [R204+0x2000] ;  /* 0x00200000cc1c783b */ /* 0x000ea20000000200 */
[-C--:B---3--:R-:W-:Y:S01]  /*2020*/  IADD3 R6, P0, R3, R128.reuse, RZ ;  /* 0x0000008003067210 */ /* 0x088fe20007f1e0ff */
[C---:B------:R-:W-:Y:S01]  /*2030*/  HMMA.16816.F32 R20, R136.reuse, R40, RZ ;  /* 0x000000288814723c */ /* 0x040fe200000018ff */
[C---:B----4-:R-:W-:Y:S01]  /*2040*/  IMAD.X R9, R5.reuse, 0x1, R69, P5 ;  /* 0x0000000105097824 */ /* 0x050fe200028e0645 */
[----:B------:R-:W-:Y:S01]  /*2050*/  IADD3 R2, P5, R14, R128, RZ ;  /* 0x000000800e027210 */ /* 0x000fe20007fbe0ff */
[--C-:B------:R-:W-:Y:S01]  /*2060*/  IMAD.X R11, R5, 0x1, R68.reuse, P1 ;  /* 0x00000001050b7824 */ /* 0x100fe200008e0644 */
[----:B------:R-:W3:Y:S01]  /*2070*/  LDSM.16.M88.4 R24, [R204+0x2800] ;  /* 0x00280000cc18783b */ /* 0x000ee20000000200 */
[----:B------:R-:W-:Y:S02]  /*2080*/  IADD3.X R7, R12, R68, RZ, P0, !PT ;  /* 0x000000440c077210 */ /* 0x000fe400007fe4ff */
[-C--:B------:R-:W-:Y:S01]  /*2090*/  IADD3 R14, P0, R14, R129.reuse, RZ ;  /* 0x000000810e0e7210 */ /* 0x080fe20007f1e0ff */
[----:B------:R-:W-:Y:S01]  /*20a0*/  HMMA.16816.F32 R52, R136, R42, RZ ;  /* 0x0000002a8834723c */ /* 0x000fe200000018ff */
[----:B-1----:R-:W-:Y:S01]  /*20b0*/  IADD3 R4, P1, R3, R129, RZ ;  /* 0x0000008103047210 */ /* 0x002fe20007f3e0ff */
[C---:B------:R-:W-:Y:S01]  /*20c0*/  IMAD.X R3, R15.reuse, 0x1, R68, P5 ;  /* 0x000000010f037824 */ /* 0x040fe200028e0644 */
[----:B------:R-:W-:-:S02]  /*20d0*/  IADD3.X R15, R15, R69, RZ, P0, !PT ;  /* 0x000000450f0f7210 */ /* 0x000fc400007fe4ff */
[----:B------:R-:W-:Y:S01]  /*20e0*/  ISETP.LT.OR P0, PT, R13, 0x1, P6 ;  /* 0x000000010d00780c */ /* 0x000fe20003701670 */
[----:B------:R-:W-:Y:S01]  /*20f0*/  IMAD.X R5, R12, 0x1, R69, P1 ;  /* 0x000000010c057824 */ /* 0x000fe200008e0645 */
[----:B------:R-:W-:-:S09]  /*2100*/  IADD3 R16, P5, R0, R128, RZ ;  /* 0x0000008000107210 */ /* 0x000fd20007fbe0ff */
[----:B------:R-:W-:Y:S01]  /*2110*/  HMMA.16816.F32 R116, R140, R48, R20 ;  /* 0x000000308c74723c */ /* 0x000fe20000001814 */
[----:B------:R-:W-:Y:S01]  /*2120*/  ISETP.GE.AND P1, PT, R241, c[0x0][0x1d4], PT ;  /* 0x00007500f1007a0c */ /* 0x000fe20003f26270 */
[----:B------:R-:W1:Y:S01]  /*2130*/  LDSM.16.M88.4 R20, [R204+0x3000] ;  /* 0x00300000cc14783b */ /* 0x000e620000000200 */
[----:B------:R-:W-:Y:S02]  /*2140*/  IMAD.X R17, R18, 0x1, R68, P5 ;  /* 0x0000000112117824 */ /* 0x000fe400028e0644 */
[----:B------:R-:W-:-:S03]  /*2150*/  ISETP.LT.OR P5, PT, R13, 0x1, P1 ;  /* 0x000000010d00780c */ /* 0x000fc60000fa1670 */
[----:B------:R-:W-:Y:S01]  /*2160*/  HMMA.16816.F32 R88, R140, R50, R52 ;  /* 0x000000328c58723c */ /* 0x000fe20000001834 */
[----:B------:R-:W-:Y:S01]  /*2170*/  @!PT LDS RZ, [RZ] ;  /* 0x00000000fffff984 */ /* 0x000fe20000000800 */
[----:B------:R-:W-:Y:S01]  /*2180*/  @!PT LDS RZ, [RZ] ;  /* 0x00000000fffff984 */ /* 0x000fe20000000800 */
[----:B------:R-:W-:Y:S01]  /*2190*/  @!PT LDS RZ, [RZ] ;  /* 0x00000000fffff984 */ /* 0x000fe20000000800 */
[----:B------:R4:W-:Y:S01]  /*21a0*/  LDGSTS.E.BYPASS.LTC128B.128 [R219+0x100], [R10.64], !P0 ;  /* 0x001000000adb7fae */ /* 0x0009e2000c101d46 */
[----:B------:R-:W-:-:S06]  /*21b0*/  ISETP.LT.OR P0, PT, R13, 0x21, P6 ;  /* 0x000000210d00780c */ /* 0x000fcc0003701670 */
[----:B--2---:R-:W-:Y:S02]  /*21c0*/  HMMA.16816.F32 R40, R136, R28, RZ ;  /* 0x0000001c8828723c */ /* 0x004fe400000018ff */
[----:B------:R4:W-:Y:S01]  /*21d0*/  LDGSTS.E.BYPASS.LTC128B.128 [R219+0x4100], [R8.64], !P5 ;  /* 0x0410000008db7fae */ /* 0x0009e2000e901d46 */
[----:B------:R-:W-:-:S04]  /*21e0*/  ISETP.LT.OR P5, PT, R13, 0x21, P1 ;  /* 0x000000210d00780c */ /* 0x000fc80000fa1670 */
[----:B------:R2:W-:Y:S01]  /*21f0*/  LDGSTS.E.BYPASS.LTC128B.128 [R219+0x1100], [R6.64], !P0 ;  /* 0x0110000006db7fae */ /* 0x0005e2000c101d46 */
[C---:B------:R-:W-:Y:S01]  /*2200*/  ISETP.LT.OR P0, PT, R13.reuse, 0x41, P6 ;  /* 0x000000410d00780c */ /* 0x040fe20003701670 */
[C---:B------:R-:W-:Y:S07]  /*2210*/  HMMA.16816.F32 R36, R136.reuse, R30, RZ ;  /* 0x0000001e8824723c */ /* 0x040fee00000018ff */
[----:B------:R2:W-:Y:S01]  /*2220*/  LDGSTS.E.BYPASS.LTC128B.128 [R219+0x5100], [R4.64], !P5 ;  /* 0x0510000004db7fae */ /* 0x0005e2000e901d46 */
[C---:B------:R-:W-:Y:S01]  /*2230*/  ISETP.LT.OR P5, PT, R13.reuse, 0x61, P6 ;  /* 0x000000610d00780c */ /* 0x040fe200037a1670 */
[----:B---3--:R-:W-:Y:S01]  /*2240*/  HMMA.16816.F32 R32, R136, R24, RZ ;  /* 0x000000188820723c */ /* 0x008fe200000018ff */
[----:B------:R-:W-:-:S02]  /*2250*/  ISETP.LT.OR P6, PT, R13, 0x41, P1 ;  /* 0x000000410d00780c */ /* 0x000fc40000fc1670 */
[----:B------:R-:W-:Y:S01]  /*2260*/  ISETP.LT.OR P1, PT, R13, 0x61, P1 ;  /* 0x000000610d00780c */ /* 0x000fe20000f21670 */
[----:B------:R3:W-:Y:S04]  /*2270*/  LDGSTS.E.BYPASS.LTC128B.128 [R219+0x2100], [R2.64], !P0 ;  /* 0x0210000002db7fae */ /* 0x0007e8000c101d46 */
[C---:B------:R-:W-:Y:S06]  /*2280*/  HMMA.16816.F32 R28, R136.reuse, R26, RZ ;  /* 0x0000001a881c723c */ /* 0x040fec00000018ff */
[----:B------:R2:W-:Y:S02]  /*2290*/  LDGSTS.E.BYPASS.LTC128B.128 [R219+0x6100], [R14.64], !P6 ;  /* 0x061000000edb7fae */ /* 0x0005e4000f101d46 */
[C---:B-1----:R-:W-:Y:S02]  /*22a0*/  HMMA.16816.F32 R24, R136.reuse, R20, RZ ;  /* 0x000000148818723c */ /* 0x042fe400000018ff */
[----:B------:R1:W-:Y:S06]  /*22b0*/  LDGSTS.E.BYPASS.LTC128B.128 [R219+0x3100], [R16.64], !P5 ;  /* 0x0310000010db7fae */ /* 0x0003ec000e901d46 */
[----:B------:R-:W-:Y:S01]  /*22c0*/  HMMA.16816.F32 R20, R136, R22, RZ ;  /* 0x000000168814723c */ /* 0x000fe200000018ff */
[----:B---3--:R-:W-:Y:S01]  /*22d0*/  IMAD.MOV.U32 R3, RZ, RZ, 0x40 ;  /* 0x00000040ff037424 */ /* 0x008fe200078e00ff */
[----:B------:R-:W-:-:S06]  /*22e0*/  IADD3 R2, P0, R0, R129, RZ ;  /* 0x0000008100027210 */ /* 0x000fcc0007f1e0ff */
[----:B------:R-:W-:Y:S01]  /*22f0*/  HMMA.16816.F32 R92, R140, R60, R40 ;  /* 0x0000003c8c5c723c */ /* 0x000fe20000001828 */
[----:B------:R-:W-:Y:S02]  /*2300*/  SEL R0, R3, 0xffffffc0, !P2 ;  /* 0xffffffc003007807 */ /* 0x000fe40005000000 */
[----:B------:R-:W-:Y:S02]  /*2310*/  IADD3.X R3, R18, R69, RZ, P0, !PT ;  /* 0x0000004512037210 */ /* 0x000fe400007fe4ff */
[----:B------:R-:W-:Y:S01]  /*2320*/  ISETP.GE.AND P0, PT, R226, 0x2, PT ;  /* 0x00000002e200780c */ /* 0x000fe20003f06270 */
[----:B------:R-:W-:Y:S02]  /*2330*/  IMAD.IADD R206, R204, 0x1, R0 ;  /* 0x00000001ccce7824 */ /* 0x000fe400078e0200 */
[----:B--2---:R-:W-:Y:S01]  /*2340*/  HMMA.16816.F32 R12, R136, R46, RZ ;  /* 0x0000002e880c723c */ /* 0x004fe200000018ff */
[----:B------:R2:W-:Y:S01]  /*2350*/  LDGSTS.E.BYPASS.LTC128B.128 [R219+0x7100], [R2.64], !P1 ;  /* 0x0710000002db7fae */ /* 0x0005e2000c901d46 */
[----:B------:R-:W-:-:S03]  /*2360*/  ISETP.GT.AND P1, PT, R144, 0x7f, PT ;  /* 0x0000007f9000780c */ /* 0x000fc60003f24270 */
[----:B----4-:R-:W3:Y:S03]  /*2370*/  LDSM.16.M88.4 R8, [R206] ;  /* 0x00000000ce08783b */ /* 0x010ee60000000200 */
[----:B-1----:R-:W-:Y:S01]  /*2380*/  HMMA.16816.F32 R16, R136, R44, RZ ;  /* 0x0000002c8810723c */ /* 0x002fe200000018ff */
[----:B------:R-:W1:Y:S04]  /*2390*/  LDSM.16.M88.4 R4, [R206+0x800] ;  /* 0x00080000ce04783b */ /* 0x000e680000000200 */
[----:B------:R-:W-:Y:S03]  /*23a0*/  LDSM.16.M88.4 R44, [R206+0x1000] ;  /* 0x00100000ce2c783b */ /* 0x000fe60000000200 */
[C---:B------:R-:W-:Y:S01]  /*23b0*/  HMMA.16816.F32 R104, R140.reuse, R62, R36 ;  /* 0x0000003e8c68723c */ /* 0x040fe20000001824 */
[----:B------:R-:W0:Y:S07]  /*23c0*/  LDGDEPBAR ;  /* 0x00000000000079af */ /* 0x000e2e0000000000 */
[----:B------:R-:W-:Y:S01]  /*23d0*/  HMMA.16816.F32 R48, R140, R64, R24 ;  /* 0x000000408c30723c */ /* 0x000fe20000001818 */
[----:B------:R-:W4:Y:S01]  /*23e0*/  LDSM.16.M88.4 R24, [R206+0x1800] ;  /* 0x00180000ce18783b */ /* 0x000f220000000200 */
[----:B--2---:R-:W-:-:S06]  /*23f0*/  IADD3 R2, R71, 0x4000, RZ ;  /* 0x0000400047027810 */ /* 0x004fcc0007ffe0ff */
[----:B------:R-:W-:Y:S01]  /*2400*/  HMMA.16816.F32 R84, R140, R56, R32 ;  /* 0x000000388c54723c */ /* 0x000fe20000001820 */
[----:B------:R-:W-:-:S05]  /*2410*/  IADD3 R205, R2, R0, RZ ;  /* 0x0000000002cd7210 */ /* 0x000fca0007ffe0ff */
[----:B------:R-:W-:Y:S02]  /*2420*/  LDSM.16.M88.4 R52, [R205+-0x3800] ;  /* 0xffc80000cd34783b */ /* 0x000fe40000000200 */
[----:B------:R-:W-:Y:S02]  /*2430*/  HMMA.16816.F32 R60, R140, R66, R20 ;  /* 0x000000428c3c723c */ /* 0x000fe40000001814 */
[----:B------:R-:W2:Y:S06]  /*2440*/  LDSM.16.M88.4 R20, [R206+0x2000] ;  /* 0x00200000ce14783b */ /* 0x000eac0000000200 */
[C---:B---3--:R-:W-:Y:S01]  /*2450*/  HMMA.16816.F32 R32, R176.reuse, R8, R120 ;  /* 0x00000008b020723c */ /* 0x048fe20000001878 */
[----:B------:R-:W-:Y:S07]  /*2460*/  LDSM.16.M88.4 R120, [R205+-0x2000] ;  /* 0xffe00000cd78783b */ /* 0x000fee0000000200 */
[----:B------:R-:W-:Y:S01]  /*2470*/  HMMA.16816.F32 R36, R176, R10, R100 ;  /* 0x0000000ab024723c */ /* 0x000fe20000001864 */
[----:B------:R-:W3:Y:S04]  /*2480*/  LDSM.16.M88.4 R8, [R206+0x3000] ;  /* 0x00300000ce08783b */ /* 0x000ee80000000200 */
[----:B------:R-:W-:Y:S03]  /*2490*/  LDSM.16.M88.4 R100, [R205+-0x2800] ;  /* 0xffd80000cd64783b */ /* 0x000fe60000000200 */
[C---:B------:R-:W-:Y:S08]  /*24a0*/  HMMA.16816.F32 R76, R140.reuse, R58, R28 ;  /* 0x0000003a8c4c723c */ /* 0x040ff0000000181c */
[C---:B------:R-:W-:Y:S01]  /*24b0*/  HMMA.16816.F32 R56, R140.reuse, R72, R16 ;  /* 0x000000488c38723c */ /* 0x040fe20000001810 */
[----:B------:R-:W3:Y:S07]  /*24c0*/  LDSM.16.M88.4 R16, [R206+0x2800] ;  /* 0x00280000ce10783b */ /* 0x000eee0000000200 */
[----:B------:R-:W-:Y:S01]  /*24d0*/  HMMA.16816.F32 R40, R140, R74, R12 ;  /* 0x0000004a8c28723c */ /* 0x000fe2000000180c */
[----:B------:R-:W-:Y:S07]  /*24e0*/  LDSM.16.M88.4 R12, [R205+-0x4000] ;  /* 0xffc00000cd0c783b */ /* 0x000fee0000000200 */
[C---:B-1----:R-:W-:Y:S08]  /*24f0*/  HMMA.16816.F32 R64, R176.reuse, R4, R108 ;  /* 0x00000004b040723c */ /* 0x042ff0000000186c */
[C---:B------:R-:W-:Y:S01]  /*2500*/  HMMA.16816.F32 R72, R176.reuse, R6, R80 ;  /* 0x00000006b048723c */ /* 0x040fe20000001850 */
[----:B------:R-:W1:Y:S07]  /*2510*/  LDSM.16.M88.4 R4, [R206+0x3800] ;  /* 0x00380000ce04783b */ /* 0x000e6e0000000200 */
[C---:B----4-:R-:W-:Y:S08]  /*2520*/  HMMA.16816.F32 R108, R176.reuse, R26, R88 ;  /* 0x0000001ab06c723c */ /* 0x050ff00000001858 */
[C---:B--2---:R-:W-:Y:S08]  /*2530*/  HMMA.16816.F32 R92, R176.reuse, R20, R92 ;  /* 0x00000014b05c723c */ /* 0x044ff0000000185c */
[C---:B------:R-:W-:Y:S08]  /*2540*/  HMMA.16816.F32 R88, R176.reuse, R22, R104 ;  /* 0x00000016b058723c */ /* 0x040ff00000001868 */
[C---:B---3--:R-:W-:Y:S08]  /*2550*/  HMMA.16816.F32 R48, R176.reuse, R8, R48 ;  /* 0x00000008b030723c */ /* 0x048ff00000001830 */
[C---:B------:R-:W-:Y:S01]  /*2560*/  HMMA.16816.F32 R20, R176.reuse, R10, R60 ;  /* 0x0000000ab014723c */ /* 0x040fe2000000183c */
[----:B------:R-:W-:Y:S07]  /*2570*/  LDSM.16.M88.4 R8, [R204+0x4000] ;  /* 0x00400000cc08783b */ /* 0x000fee0000000200 */
[C---:B------:R-:W-:Y:S01]  /*2580*/  HMMA.16816.F32 R80, R176.reuse, R44, R96 ;  /* 0x0000002cb050723c */ /* 0x040fe20000001860 */
[----:B------:R-:W-:Y:S07]  /*2590*/  LDSM.16.M88.4 R96, [R205+-0x1800] ;  /* 0xffe80000cd60783b */ /* 0x000fee0000000200 */
[C---:B------:R-:W-:Y:S01]  /*25a0*/  HMMA.16816.F32 R112, R176.reuse, R46, R112 ;  /* 0x0000002eb070723c */ /* 0x040fe20000001870 */
[----:B------:R-:W2:Y:S07]  /*25b0*/  LDSM.16.M88.4 R44, [R205+-0x3000] ;  /* 0xffd00000cd2c783b */ /* 0x000eae0000000200 */
[C---:B------:R-:W-:Y:S08]  /*25c0*/  HMMA.16816.F32 R116, R176.reuse, R24, R116 ;  /* 0x00000018b074723c */ /* 0x040ff00000001874 */
[C---:B------:R-:W-:Y:S08]  /*25d0*/  HMMA.16816.F32 R28, R176.reuse, R16, R84 ;  /* 0x00000010b01c723c */ /* 0x040ff00000001854 */
[C---:B------:R-:W-:Y:S01]  /*25e0*/  HMMA.16816.F32 R24, R176.reuse, R18, R76 ;  /* 0x00000012b018723c */ /* 0x040fe2000000184c */
[----:B------:R-:W-:Y:S07]  /*25f0*/  LDSM.16.M88.4 R16, [R205+-0x1000] ;  /* 0xfff00000cd10783b */ /* 0x000fee0000000200 */
[C---:B-1----:R-:W-:Y:S08]  /*2600*/  HMMA.16816.F32 R76, R176.reuse, R4, R56 ;  /* 0x00000004b04c723c */ /* 0x042ff00000001838 */
[----:B------:R-:W-:Y:S01]  /*2610*/  HMMA.16816.F32 R84, R176, R6, R40 ;  /* 0x00000006b054723c */ /* 0x000fe20000001828 */
[----:B------:R-:W-:Y:S07]  /*2620*/  LDSM.16.M88.4 R40, [R205+-0x800] ;  /* 0xfff80000cd28783b */ /* 0x000fee0000000200 */
[C---:B------:R-:W-:Y:S01]  /*2630*/  HMMA.16816.F32 R4, R180.reuse, R12, R32 ;  /* 0x0000000cb404723c */ /* 0x040fe20000001820 */
[----:B------:R-:W-:Y:S07]  /*2640*/  LDSM.16.M88.4 R32, [R204+0x5800] ;  /* 0x00580000cc20783b */ /* 0x000fee0000000200 */
[C---:B------:R-:W-:Y:S01]  /*2650*/  HMMA.16816.F32 R12, R180.reuse, R14, R36 ;  /* 0x0000000eb40c723c */ /* 0x040fe20000001824 */
[----:B------:R-:W1:Y:S07]  /*2660*/  LDSM.16.M88.4 R36, [R71+0x4000] ;  /* 0x004000004724783b */ /* 0x000e6e0000000200 */
[----:B--2---:R-:W-:Y:S08]  /*2670*/  HMMA.16816.F32 R56, R180, R44, R80 ;  /* 0x0000002cb438723c */ /* 0x004ff00000001850 */
[----:B------:R-:W-:Y:S08]  /*2680*/  HMMA.16816.F32 R4, R184, R8, R4 ;  /* 0x00000008b804723c */ /* 0x000ff00000001804 */
[C---:B------:R-:W-:Y:S08]  /*2690*/  HMMA.16816.F32 R80, R180.reuse, R120, R92 ;  /* 0x00000078b450723c */ /* 0x040ff0000000185c */
[C---:B------:R-:W-:Y:S01]  /*26a0*/  HMMA.16816.F32 R92, R180.reuse, R96, R28 ;  /* 0x00000060b45c723c */ /* 0x040fe2000000181c */
[----:B------:R-:W-:Y:S07]  /*26b0*/  LDSM.16.M88.4 R28, [R204+0x5000] ;  /* 0x00500000cc1c783b */ /* 0x000fee0000000200 */
[----:B------:R-:W-:Y:S01]  /*26c0*/  HMMA.16816.F32 R96, R180, R98, R24 ;  /* 0x00000062b460723c */ /* 0x000fe20000001818 */
[----:B------:R-:W2:Y:S07]  /*26d0*/  LDSM.16.M88.4 R24, [R206+0x4000] ;  /* 0x00400000ce18783b */ /* 0x000eae0000000200 */
[----:B------:R-:W-:Y:S01]  /*26e0*/  HMMA.16816.F32 R8, R184, R10, R12 ;  /* 0x0000000ab808723c */ /* 0x000fe2000000180c */
[----:B------:R-:W3:Y:S07]  /*26f0*/  LDSM.16.M88.4 R12, [R204+0x4800] ;  /* 0x00480000cc0c783b */ /* 0x000eee0000000200 */
[----:B-1----:R-:W-:Y:S08]  /*2700*/  HMMA.16816.F32 R4, R188, R36, R4 ;  /* 0x00000024bc04723c */ /* 0x002ff00000001804 */
[C---:B------:R-:W-:Y:S08]  /*2710*/  HMMA.16816.F32 R64, R180.reuse, R52, R64 ;  /* 0x00000034b440723c */ /* 0x040ff00000001840 */
[C---:B------:R-:W-:Y:S01]  /*2720*/  HMMA.16816.F32 R60, R180.reuse, R46, R112 ;  /* 0x0000002eb43c723c */ /* 0x040fe20000001870 */
[----:B------:R-:W1:Y:S07]  /*2730*/  LDSM.16.M88.4 R44, [R205] ;  /* 0x00000000cd2c783b */ /* 0x000e6e0000000200 */
[----:B------:R-:W-:Y:S08]  /*2740*/  HMMA.16816.F32 R52, R180, R54, R72 ;  /* 0x00000036b434723c */ /* 0x000ff00000001848 */
[----:B------:R-:W-:Y:S01]  /*2750*/  HMMA.16816.F32 R8, R188, R38, R8 ;  /* 0x00000026bc08723c */ /* 0x000fe20000001808 */
[----:B------:R-:W4:Y:S07]  /*2760*/  LDSM.16.M88.4 R36, [R71+0x4800] ;  /* 0x004800004724783b */ /* 0x000f2e0000000200 */
[C---:B------:R-:W-:Y:S08]  /*2770*/  HMMA.16816.F32 R72, R180.reuse, R100, R116 ;  /* 0x00000064b448723c */ /* 0x040ff00000001874 */
[C---:B------:R-:W-:Y:S08]  /*2780*/  HMMA.16816.F32 R108, R180.reuse, R102, R108 ;  /* 0x00000066b46c723c */ /* 0x040ff0000000186c */
[C---:B------:R-:W-:Y:S01]  /*2790*/  HMMA.16816.F32 R100, R180.reuse, R16, R48 ;  /* 0x00000010b464723c */ /* 0x040fe20000001830 */
[----:B------:R-:W-:Y:S07]  /*27a0*/  LDSM.16.M88.4 R48, [R206+0x5000] ;  /* 0x00500000ce30783b */ /* 0x000fee0000000200 */
[----:B------:R-:W-:Y:S08]  /*27b0*/  HMMA.16816.F32 R104, R180, R18, R20 ;  /* 0x00000012b468723c */ /* 0x000ff00000001814 */
[----:B--2---:R-:W-:Y:S08]  /*27c0*/  HMMA.16816.F32 R4, R192, R24, R4 ;  /* 0x00000018c004723c */ /* 0x004ff00000001804 */
[C---:B---3--:R-:W-:Y:S08]  /*27d0*/  HMMA.16816.F32 R16, R184.reuse, R12, R64 ;  /* 0x0000000cb810723c */ /* 0x048ff00000001840 */
[----:B------:R-:W-:Y:S08]  /*27e0*/  HMMA.16816.F32 R20, R184, R14, R52 ;  /* 0x0000000eb814723c */ /* 0x000ff00000001834 */
[----:B------:R-:W-:Y:S01]  /*27f0*/  HMMA.16816.F32 R8, R192, R26, R8 ;  /* 0x0000001ac008723c */ /* 0x000fe20000001808 */
[----:B------:R-:W2:Y:S07]  /*2800*/  LDSM.16.M88.4 R24, [R206+0x4800] ;  /* 0x00480000ce18783b */ /* 0x000eae0000000200 */
[C---:B------:R-:W-:Y:S08]  /*2810*/  HMMA.16816.F32 R112, R180.reuse, R40, R76 ;  /* 0x00000028b470723c */ /* 0x040ff0000000184c */
[----:B------:R-:W-:Y:S01]  /*2820*/  HMMA.16816.F32 R116, R180, R42, R84 ;  /* 0x0000002ab474723c */ /* 0x000fe20000001854 */
[----:B------:R-:W3:Y:S07]  /*2830*/  LDSM.16.M88.4 R40, [R71+0x5000] ;  /* 0x005000004728783b */ /* 0x000eee0000000200 */
[----:B-1----:R-:W-:Y:S08]  /*2840*/  HMMA.16816.F32 R12, R196, R44, R4 ;  /* 0x0000002cc40c723c */ /* 0x002ff00000001804 */
[C---:B----4-:R-:W-:Y:S08]  /*2850*/  HMMA.16816.F32 R4, R188.reuse, R36, R16 ;  /* 0x00000024bc04723c */ /* 0x050ff00000001810 */
[----:B------:R-:W-:Y:S01]  /*2860*/  HMMA.16816.F32 R16, R188, R38, R20 ;  /* 0x00000026bc10723c */ /* 0x000fe20000001814 */
[----:B------:R-:W-:Y:S04]  /*2870*/  LDSM.16.M88.4 R36, [R205+0x800] ;  /* 0x00080000cd24783b */ /* 0x000fe80000000200 */
[----:B------:R-:W-:Y:S03]  /*2880*/  LDSM.16.M88.4 R20, [R71+0x5800] ;  /* 0x005800004714783b */ /* 0x000fe60000000200 */
[----:B------:R-:W-:Y:S01]  /*2890*/  HMMA.16816.F32 R52, R184, R28, R56 ;  /* 0x0000001cb834723c */ /* 0x000fe20000001838 */
[----:B------:R-:W-:Y:S01]  /*28a0*/  FMUL.FTZ R0, R12, c[0x0][0x320] ;  /* 0x0000c8000c007a20 */ /* 0x000fe20000410000 */
[----:B------:R-:W1:Y:S03]  /*28b0*/  LDSM.16.M88.4 R56, [R204+0x6000] ;  /* 0x00600000cc38783b */ /* 0x000e660000000200 */
[----:B------:R4:W1:Y:S03]  /*28c0*/  MUFU.TANH R124, R0 ;  /* 0x00000000007c7308 */ /* 0x0008660000002400 */
[----:B--2---:R-:W-:Y:S08]  /*28d0*/  HMMA.16816.F32 R4, R192, R24, R4 ;  /* 0x00000018c004723c */ /* 0x004ff00000001804 */
[----:B------:R-:W-:Y:S01]  /*28e0*/  HMMA.16816.F32 R60, R184, R30, R60 ;  /* 0x0000001eb83c723c */ /* 0x000fe2000000183c */
[----:B----4-:R-:W-:-:S07]  /*28f0*/  FMUL.FTZ R0, R13, c[0x0][0x320] ;  /* 0x0000c8000d007a20 */ /* 0x010fce0000410000 */
[----:B------:R-:W-:Y:S01]  /*2900*/  HMMA.16816.F32 R28, R196, R46, R8 ;  /* 0x0000002ec41c723c */ /* 0x000fe20000001808 */
[----:B------:R-:W2:Y:S07]  /*2910*/  LDSM.16.M88.4 R44, [R204+0x6800] ;  /* 0x00680000cc2c783b */ /* 0x000eae0000000200 */
[----:B------:R-:W-:Y:S01]  /*2920*/  HMMA.16816.F32 R88, R180, R122, R88 ;  /* 0x0000007ab458723c */ /* 0x000fe20000001858 */
[----:B------:R4:W1:Y:S07]  /*2930*/  MUFU.TANH R123, R0 ;  /* 0x00000000007b7308 */ /* 0x00086e0000002400 */
[----:B---3--:R-:W-:Y:S01]  /*2940*/  HMMA.16816.F32 R8, R188, R40, R52 ;  /* 0x00000028bc08723c */ /* 0x008fe20000001834 */
[----:B------:R-:W-:Y:S07]  /*2950*/  LDSM.16.M88.4 R52, [R206+0x5800] ;  /* 0x00580000ce34783b */ /* 0x000fee0000000200 */
[----:B------:R-:W-:Y:S01]  /*2960*/  HMMA.16816.F32 R64, R184, R32, R72 ;  /* 0x00000020b840723c */ /* 0x000fe20000001848 */
[----:B----4-:R-:W-:-:S04]  /*2970*/  FMUL.FTZ R0, R14, c[0x0][0x320] ;  /* 0x0000c8000e007a20 */ /* 0x010fc80000410000 */
[----:B------:R3:W4:Y:S03]  /*2980*/  MUFU.TANH R126, R0 ;  /* 0x00000000007e7308 */ /* 0x0007260000002400 */
[C---:B------:R-:W-:Y:S01]  /*2990*/  HMMA.16816.F32 R76, R184.reuse, R34, R108 ;  /* 0x00000022b84c723c */ /* 0x040fe2000000186c */
[----:B------:R-:W-:Y:S07]  /*29a0*/  LDSM.16.M88.4 R32, [R205+0x1000] ;  /* 0x00100000cd20783b */ /* 0x000fee0000000200 */
[----:B-1----:R-:W-:Y:S01]  /*29b0*/  HMMA.16816.F32 R80, R184, R56, R80 ;  /* 0x00000038b850723c */ /* 0x002fe20000001850 */
[----:B---3--:R-:W-:-:S07]  /*29c0*/  FMUL.FTZ R0, R15, c[0x0][0x320] ;  /* 0x0000c8000f007a20 */ /* 0x008fce0000410000 */
[----:B------:R-:W-:Y:S01]  /*29d0*/  HMMA.16816.F32 R12, R192, R26, R16 ;  /* 0x0000001ac00c723c */ /* 0x000fe20000001810 */
[----:B------:R1:W3:Y:S07]  /*29e0*/  MUFU.TANH R125, R0 ;  /* 0x00000000007d7308 */ /* 0x0002ee0000002400 */
[----:B------:R-:W-:Y:S08]  /*29f0*/  HMMA.16816.F32 R16, R196, R36, R4 ;  /* 0x00000024c410723c */ /* 0x000ff00000001804 */
[----:B------:R-:W-:Y:S01]  /*2a00*/  HMMA.16816.F32 R4, R192, R48, R8 ;  /* 0x00000030c004723c */ /* 0x000fe20000001808 */
[----:B-1----:R-:W-:-:S04]  /*2a10*/  FMUL.FTZ R0, R28, c[0x0][0x320] ;  /* 0x0000c8001c007a20 */ /* 0x002fc80000410000 */
[----:B------:R1:W1:Y:S03]  /*2a20*/  MUFU.TANH R120, R0 ;  /* 0x0000000000787308 */ /* 0x0002660000002400 */
[----:B------:R-:W-:Y:S01]  /*2a30*/  HMMA.16816.F32 R24, R188, R42, R60 ;  /* 0x0000002abc18723c */ /* 0x000fe2000000183c */
[----:B------:R-:W-:Y:S07]  /*2a40*/  LDSM.16.M88.4 R40, [R205+0x1800] ;  /* 0x00180000cd28783b */ /* 0x000fee0000000200 */
[----:B------:R-:W-:Y:S01]  /*2a50*/  HMMA.16816.F32 R8, R196, R38, R12 ;  /* 0x00000026c408723c */ /* 0x000fe2000000180c */
[----:B------:R-:W-:Y:S01]  /*2a60*/  LDSM.16.M88.4 R36, [R71+0x6800] ;  /* 0x006800004724783b */ /* 0x000fe20000000200 */
[----:B-1----:R-:W-:-:S06]  /*2a70*/  FMUL.FTZ R0, R29, c[0x0][0x320] ;  /* 0x0000c8001d007a20 */ /* 0x002fcc0000410000 */
[----:B------:R-:W-:Y:S01]  /*2a80*/  HMMA.16816.F32 R12, R188, R20, R64 ;  /* 0x00000014bc0c723c */ /* 0x000fe20000001840 */
[----:B------:R1:W1:Y:S07]  /*2a90*/  MUFU.TANH R111, R0 ;  /* 0x00000000006f7308 */ /* 0x00026e0000002400 */
[----:B--2---:R-:W-:Y:S08]  /*2aa0*/  HMMA.16816.F32 R60, R184, R44, R92 ;  /* 0x0000002cb83c723c */ /* 0x004ff0000000185c */
[----:B------:R-:W-:Y:S01]  /*2ab0*/  HMMA.16816.F32 R20, R188, R22, R76 ;  /* 0x00000016bc14723c */ /* 0x000fe2000000184c */
[----:B-1----:R-:W-:-:S04]  /*2ac0*/  FMUL.FTZ R0, R30, c[0x0][0x320] ;  /* 0x0000c8001e007a20 */ /* 0x002fc80000410000 */
[----:B------:R1:W2:Y:S03]  /*2ad0*/  MUFU.TANH R122, R0 ;  /* 0x00000000007a7308 */ /* 0x0002a60000002400 */
[C---:B------:R-:W-:Y:S01]  /*2ae0*/  HMMA.16816.F32 R72, R184.reuse, R58, R88 ;  /* 0x0000003ab848723c */ /* 0x040fe20000001858 */
[----:B------:R-:W2:Y:S07]  /*2af0*/  LDSM.16.M88.4 R56, [R204+0x7000] ;  /* 0x00700000cc38783b */ /* 0x000eae0000000200 */
[----:B------:R-:W-:Y:S01]  /*2b00*/  HMMA.16816.F32 R64, R184, R46, R96 ;  /* 0x0000002eb840723c */ /* 0x000fe20000001860 */
[----:B------:R-:W-:Y:S01]  /*2b10*/  LDSM.16.M88.4 R44, [R206+0x6800] ;  /* 0x00680000ce2c783b */ /* 0x000fe20000000200 */
[----:B-1----:R-:W-:-:S03]  /*2b20*/  FMUL.FTZ R0, R31, c[0x0][0x320] ;  /* 0x0000c8001f007a20 */ /* 0x002fc60000410000 */
[----:B------:R-:W1:Y:S01]  /*2b30*/  LDSM.16.M88.4 R28, [R71+0x6000] ;  /* 0x00600000471c783b */ /* 0x000e620000000200 */
[----:B------:R3:W1:Y:S02]  /*2b40*/  MUFU.TANH R121, R0 ;  /* 0x0000000000797308 */ /* 0x0006640000002400 */
[----:B---3--:R-:W-:-:S06]  /*2b50*/  FMUL.FTZ R0, R16, c[0x0][0x320] ;  /* 0x0000c80010007a20 */ /* 0x008fcc0000410000 */
[----:B------:R3:W1:Y:S01]  /*2b60*/  MUFU.TANH R108, R0 ;  /* 0x00000000006c7308 */ /* 0x0006620000002400 */
[----:B--2---:R-:W-:Y:S01]  /*2b70*/  HMMA.16816.F32 R76, R184, R56, R100 ;  /* 0x00000038b84c723c */ /* 0x004fe20000001864 */
[----:B---3--:R-:W-:-:S06]  /*2b80*/  FMUL.FTZ R0, R17, c[0x0][0x320] ;  /* 0x0000c80011007a20 */ /* 0x008fcc0000410000 */
[----:B------:R2:W3:Y:S02]  /*2b90*/  MUFU.TANH R70, R0 ;  /* 0x0000000000467308 */ /* 0x0004e40000002400 */
[----:B--2---:R-:W-:-:S06]  /*2ba0*/  FMUL.FTZ R0, R18, c[0x0][0x320] ;  /* 0x0000c80012007a20 */ /* 0x004fcc0000410000 */
[----:B------:R2:W1:Y:S02]  /*2bb0*/  MUFU.TANH R110, R0 ;  /* 0x00000000006e7308 */ /* 0x0004640000002400 */
[----:B--2---:R-:W-:Y:S02]  /*2bc0*/  FMUL.FTZ R0, R19, c[0x0][0x320] ;  /* 0x0000c80013007a20 */ /* 0x004fe40000410000 */
[----:B------:R-:W-:Y:S04]  /*2bd0*/  HMMA.16816.F32 R16, R196, R32, R4 ;  /* 0x00000020c410723c */ /* 0x000fe80000001804 */
[----:B------:R2:W1:Y:S04]  /*2be0*/  MUFU.TANH R109, R0 ;  /* 0x00000000006d7308 */ /* 0x0004680000002400 */
[----:B------:R-:W-:Y:S01]  /*2bf0*/  HMMA.16816.F32 R4, R192, R50, R24 ;  /* 0x00000032c004723c */ /* 0x000fe20000001818 */
[----:B------:R-:W-:Y:S01]  /*2c00*/  LDSM.16.M88.4 R48, [R205+0x2000] ;  /* 0x00200000cd30783b */ /* 0x000fe20000000200 */
[----:B--2---:R-:W-:-:S04]  /*2c10*/  FMUL.FTZ R0, R8, c[0x0][0x320] ;  /* 0x0000c80008007a20 */ /* 0x004fc80000410000 */
[----:B------:R2:W1:Y:S11]  /*2c20*/  MUFU.TANH R84, R0 ;  /* 0x0000000000547308 */ /* 0x0004760000002400 */
[----:B------:R-:W-:Y:S07]  /*2c30*/  @!UPT UIADD3 URZ, URZ, URZ, URZ ;  /* 0x0000003f3f3ff290 */ /* 0x000fee000fffe03f */
[----:B------:R-:W-:Y:S01]  /*2c40*/  HMMA.16816.F32 R4, R196, R34, R4 ;  /* 0x00000022c404723c */ /* 0x000fe20000001804 */
[----:B------:R-:W1:Y:S01]  /*2c50*/  LDSM.16.M88.4 R32, [R206+0x6000] ;  /* 0x00600000ce20783b */ /* 0x000e620000000200 */
[----:B--2---:R-:W-:-:S04]  /*2c60*/  FMUL.FTZ R0, R9, c[0x0][0x320] ;  /* 0x0000c80009007a20 */ /* 0x004fc80000410000 */
[----:B------:R2:W1:Y:S02]  /*2c70*/  MUFU.TANH R85, R0 ;  /* 0x0000000000557308 */ /* 0x0004640000002400 */
[----:B--2---:R-:W-:-:S06]  /*2c80*/  FMUL.FTZ R0, R10, c[0x0][0x320] ;  /* 0x0000c8000a007a20 */ /* 0x004fcc0000410000 */
[----:B------:R2:W1:Y:S02]  /*2c90*/  MUFU.TANH R94, R0 ;  /* 0x00000000005e7308 */ /* 0x0004640000002400 */
[----:B--2---:R-:W-:Y:S02]  /*2ca0*/  FMUL.FTZ R0, R11, c[0x0][0x320] ;  /* 0x0000c8000b007a20 */ /* 0x004fe40000410000 */
[----:B------:R-:W-:Y:S04]  /*2cb0*/  HMMA.16816.F32 R8, R192, R52, R12 ;  /* 0x00000034c008723c */ /* 0x000fe8000000180c */
[----:B------:R2:W2:Y:S04]  /*2cc0*/  MUFU.TANH R93, R0 ;  /* 0x00000000005d7308 */ /* 0x0004a80000002400 */
[----:B-1----:R-:W-:Y:S01]  /*2cd0*/  HMMA.16816.F32 R12, R188, R28, R80 ;  /* 0x0000001cbc0c723c */ /* 0x002fe20000001850 */
[----:B--2---:R-:W-:-:S04]  /*2ce0*/  FMUL.FTZ R0, R16, c[0x0][0x320] ;  /* 0x0000c80010007a20 */ /* 0x004fc80000410000 */
[----:B------:R1:W2:Y:S11]  /*2cf0*/  MUFU.TANH R90, R0 ;  /* 0x00000000005a7308 */ /* 0x0002b60000002400 */
        /* <DEDUP_REMOVED lines=9> */
[----:B------:R-:W-:Y:S04]  /*2d90*/  HMMA.16816.F32 R16, R192, R32, R12 ;  /* 0x00000020c010723c */ /* 0x000fe8000000180c */
[----:B------:R1:W1:Y:S04]  /*2da0*/  MUFU.TANH R91, R0 ;  /* 0x00000000005b7308 */ /* 0x0002680000002400 */
[----:B------:R-:W-:Y:S01]  /*2db0*/  HMMA.16816.F32 R12, R188, R36, R60 ;  /* 0x00000024bc0c723c */ /* 0x000fe2000000183c */
[----:B------:R-:W2:Y:S01]  /*2dc0*/  LDSM.16.M88.4 R60, [R204+0x7800] ;  /* 0x00780000cc3c783b */ /* 0x000ea20000000200 */
[----:B-1----:R-:W-:-:S04]  /*2dd0*/  FMUL.FTZ R0, R4, c[0x0][0x320] ;  /* 0x0000c80004007a20 */ /* 0x002fc80000410000 */
[----:B------:R1:W1:Y:S02]  /*2de0*/  MUFU.TANH R86, R0 ;  /* 0x0000000000567308 */ /* 0x0002640000002400 */
[----:B-1----:R-:W-:-:S06]  /*2df0*/  FMUL.FTZ R0, R5, c[0x0][0x320] ;  /* 0x0000c80005007a20 */ /* 0x002fcc0000410000 */
[----:B------:R1:W1:Y:S01]  /*2e00*/  MUFU.TANH R82, R0 ;  /* 0x0000000000527308 */ /* 0x0002620000002400 */
[----:B--2---:R-:W-:Y:S01]  /*2e10*/  HMMA.16816.F32 R52, R184, R60, R112 ;  /* 0x0000003cb834723c */ /* 0x004fe20000001870 */
[----:B-1----:R-:W-:-:S06]  /*2e20*/  FMUL.FTZ R0, R6, c[0x0][0x320] ;  /* 0x0000c80006007a20 */ /* 0x002fcc0000410000 */
[----:B------:R1:W2:Y:S02]  /*2e30*/  MUFU.TANH R89, R0 ;  /* 0x0000000000597308 */ /* 0x0002a40000002400 */
[----:B-1----:R-:W-:Y:S02]  /*2e40*/  FMUL.FTZ R0, R7, c[0x0][0x320] ;  /* 0x0000c80007007a20 */ /* 0x002fe40000410000 */
[----:B------:R-:W-:Y:S04]  /*2e50*/  HMMA.16816.F32 R4, R196, R42, R8 ;  /* 0x0000002ac404723c */ /* 0x000fe80000001808 */
[----:B------:R1:W1:Y:S04]  /*2e60*/  MUFU.TANH R87, R0 ;  /* 0x0000000000577308 */ /* 0x0002680000002400 */
[----:B------:R-:W-:Y:S01]  /*2e70*/  HMMA.16816.F32 R8, R192, R34, R20 ;  /* 0x00000022c008723c */ /* 0x000fe20000001814 */
[----:B------:R-:W2:Y:S07]  /*2e80*/  LDSM.16.M88.4 R32, [R205+0x2800] ;  /* 0x00280000cd20783b */ /* 0x000eae0000000200 */
        /* <DEDUP_REMOVED lines=25> */
[----:B------:R-:W4:Y:S07]  /*3020*/  LDSM.16.M88.4 R44, [R71+0x7800] ;  /* 0x00780000472c783b */ /* 0x000f2e0000000200 */
[----:B--2---:R-:W-:Y:S01]  /*3030*/  HMMA.16816.F32 R20, R196, R32, R16 ;  /* 0x00000020c414723c */ /* 0x004fe20000001810 */
[----:B---3--:R-:W-:-:S04]  /*3040*/  FMUL.FTZ R0, R24, c[0x0][0x320] ;  /* 0x0000c80018007a20 */ /* 0x008fc80000410000 */
[----:B------:R2:W3:Y:S11]  /*3050*/  MUFU.TANH R59, R0 ;  /* 0x00000000003b7308 */ /* 0x0004f60000002400 */
[----:B------:R-:W-:Y:S01]  /*3060*/  HMMA.16816.F32 R8, R196, R34, R8 ;  /* 0x00000022c408723c */ /* 0x000fe20000001808 */
[----:B------:R-:W3:Y:S01]  /*3070*/  LDSM.16.M88.4 R32, [R206+0x7800] ;  /* 0x00780000ce20783b */ /* 0x000ee20000000200 */
[----:B--2---:R-:W-:-:S06]  /*3080*/  FMUL.FTZ R0, R25, c[0x0][0x320] ;  /* 0x0000c80019007a20 */ /* 0x004fcc0000410000 */
[----:B------:R-:W-:Y:S01]  /*3090*/  FMUL.FTZ R21, R21, c[0x0][0x320] ;  /* 0x0000c80015157a20 */ /* 0x000fe20000410000 */
[----:B-1----:R-:W-:Y:S01]  /*30a0*/  HMMA.16816.F32 R16, R192, R48, R12 ;  /* 0x00000030c010723c */ /* 0x002fe2000000180c */
[----:B------:R1:W2:Y:S01]  /*30b0*/  MUFU.TANH R58, R0 ;  /* 0x00000000003a7308 */ /* 0x0002a20000002400 */
[----:B------:R-:W-:Y:S02]  /*30c0*/  FMUL.FTZ R22, R22, c[0x0][0x320] ;  /* 0x0000c80016167a20 */ /* 0x000fe40000410000 */
[----:B------:R-:W-:-:S04]  /*30d0*/  FMUL.FTZ R23, R23, c[0x0][0x320] ;  /* 0x0000c80017177a20 */ /* 0x000fc80000410000 */
[----:B----4-:R-:W-:Y:S01]  /*30e0*/  HMMA.16816.F32 R12, R188, R44, R52 ;  /* 0x0000002cbc0c723c */ /* 0x010fe20000001834 */
[----:B------:R-:W4:Y:S06]  /*30f0*/  MUFU.TANH R48, R22 ;  /* 0x0000001600307308 */ /* 0x000f2c0000002400 */
[----:B------:R-:W-:Y:S02]  /*3100*/  FMUL.FTZ R8, R8, c[0x0][0x320] ;  /* 0x0000c80008087a20 */ /* 0x000fe40000410000 */
[----:B-1----:R-:W-:Y:S01]  /*3110*/  FMUL.FTZ R0, R26, c[0x0][0x320] ;  /* 0x0000c8001a007a20 */ /* 0x002fe20000410000 */
[----:B------:R-:W1:Y:S01]  /*3120*/  MUFU.TANH R45, R23 ;  /* 0x00000017002d7308 */ /* 0x000e620000002400 */
[----:B------:R-:W-:-:S02]  /*3130*/  FMUL.FTZ R9, R9, c[0x0][0x320] ;  /* 0x0000c80009097a20 */ /* 0x000fc40000410000 */
[----:B------:R-:W-:Y:S02]  /*3140*/  FMUL.FTZ R10, R10, c[0x0][0x320] ;  /* 0x0000c8000a0a7a20 */ /* 0x000fe40000410000 */
[----:B------:R-:W-:-:S03]  /*3150*/  FMUL.FTZ R11, R11, c[0x0][0x320] ;  /* 0x0000c8000b0b7a20 */ /* 0x000fc60000410000 */
[----:B------:R1:W1:Y:S06]  /*3160*/  MUFU.TANH R66, R0 ;  /* 0x0000000000427308 */ /* 0x00026c0000002400 */
[----:B---3--:R-:W-:Y:S02]  /*3170*/  HMMA.16816.F32 R12, R192, R32, R12 ;  /* 0x00000020c00c723c */ /* 0x008fe4000000180c */
[----:B------:R-:W3:Y:S01]  /*3180*/  MUFU.TANH R44, R10 ;  /* 0x0000000a002c7308 */ /* 0x000ee20000002400 */
[----:B-1----:R-:W-:-:S05]  /*3190*/  FMUL.FTZ R0, R27, c[0x0][0x320] ;  /* 0x0000c8001b007a20 */ /* 0x002fca0000410000 */
[----:B------:R-:W-:Y:S01]  /*31a0*/  HMMA.16816.F32 R24, R188, R30, R40 ;  /* 0x0000001ebc18723c */ /* 0x000fe20000001828 */
[----:B------:R-:W1:Y:S01]  /*31b0*/  LDSM.16.M88.4 R28, [R205+0x3800] ;  /* 0x00380000cd1c783b */ /* 0x000e620000000200 */
[----:B------:R2:W1:Y:S01]  /*31c0*/  MUFU.TANH R65, R0 ;  /* 0x0000000000417308 */ /* 0x0004620000002400 */
[----:B------:R-:W-:-:S07]  /*31d0*/  DEPBAR.LE SB0, 0x0 ;  /* 0x000080000000791a */ /* 0x000fce0000000000 */
[----:B------:R-:W1:Y:S01]  /*31e0*/  MUFU.TANH R41, R21 ;  /* 0x0000001500297308 */ /* 0x000e620000002400 */
[----:B--2---:R-:W-:-:S07]  /*31f0*/  FMUL.FTZ R0, R4, c[0x0][0x320] ;  /* 0x0000c80004007a20 */ /* 0x004fce0000410000 */
[----:B------:R-:W2:Y:S06]  /*3200*/  MUFU.TANH R40, R8 ;  /* 0x0000000800287308 */ /* 0x000eac0000002400 */
[----:B------:R-:W-:Y:S02]  /*3210*/  HMMA.16816.F32 R24, R192, R50, R24 ;  /* 0x00000032c018723c */ /* 0x000fe40000001818 */
[----:B------:R1:W1:Y:S08]  /*3220*/  MUFU.TANH R57, R0 ;  /* 0x0000000000397308 */ /* 0x0002700000002400 */
[----:B------:R-:W2:Y:S01]  /*3230*/  MUFU.TANH R43, R11 ;  /* 0x0000000b002b7308 */ /* 0x000ea20000002400 */
[----:B-1----:R-:W-:-:S07]  /*3240*/  FMUL.FTZ R0, R5, c[0x0][0x320] ;  /* 0x0000c80005007a20 */ /* 0x002fce0000410000 */
        /* <DEDUP_REMOVED lines=8> */
[----:B------:R1:W1:Y:S11]  /*32d0*/  MUFU.TANH R37, R9 ;  /* 0x0000000900257308 */ /* 0x0002760000002400 */
[----:B------:R-:W-:Y:S01]  /*32e0*/  @!UPT UIADD3 URZ, URZ, URZ, URZ ;  /* 0x0000003f3f3ff290 */ /* 0x000fe2000fffe03f */
[----:B------:R-:W-:Y:S01]  /*32f0*/  HMMA.16816.F32 R4, R188, R46, R4 ;  /* 0x0000002ebc04723c */ /* 0x000fe20000001804 */
[----:B------:R2:W2:Y:S07]  /*3300*/  MUFU.TANH R42, R0 ;  /* 0x00000000002a7308 */ /* 0x0004ae0000002400 */
[C---:B------:R-:W-:Y:S08]  /*3310*/  HMMA.16816.F32 R16, R196.reuse, R38, R24 ;  /* 0x00000026c410723c */ /* 0x040ff00000001818 */
[----:B-1----:R-:W-:Y:S01]  /*3320*/  HMMA.16816.F32 R8, R196, R28, R12 ;  /* 0x0000001cc408723c */ /* 0x002fe2000000180c */
[----:B------:R-:W-:-:S02]  /*3330*/  FMUL.FTZ R20, R20, c[0x0][0x320] ;  /* 0x0000c80014147a20 */ /* 0x000fc40000410000 */
[----:B------:R-:W-:Y:S02]  /*3340*/  FMUL.FTZ R21, R21, c[0x0][0x320] ;  /* 0x0000c80015157a20 */ /* 0x000fe40000410000 */
[----:B------:R-:W-:Y:S01]  /*3350*/  FMUL.FTZ R22, R22, c[0x0][0x320] ;  /* 0x0000c80016167a20 */ /* 0x000fe20000410000 */
[----:B------:R1:W1:Y:S01]  /*3360*/  MUFU.TANH R25, R20 ;  /* 0x0000001400197308 */ /* 0x0002620000002400 */
[----:B------:R-:W-:Y:S01]  /*3370*/  FMUL.FTZ R23, R23, c[0x0][0x320] ;  /* 0x0000c80017177a20 */ /* 0x000fe20000410000 */
[----:B------:R-:W-:Y:S06]  /*3380*/  HMMA.16816.F32 R4, R192, R34, R4 ;  /* 0x00000022c004723c */ /* 0x000fec0000001804 */
[----:B------:R1:W1:Y:S02]  /*3390*/  MUFU.TANH R24, R21 ;  /* 0x0000001500187308 */ /* 0x0002640000002400 */
        /* <DEDUP_REMOVED lines=10> */
[----:B------:R-:W-:Y:S07]  /*3440*/  HMMA.16816.F32 R4, R196, R30, R4 ;  /* 0x0000001ec404723c */ /* 0x000fee0000001804 */
[----:B------:R1:W1:Y:S08]  /*3450*/  MUFU.TANH R21, R16 ;  /* 0x0000001000157308 */ /* 0x0002700000002400 */
[----:B------:R1:W1:Y:S08]  /*3460*/  MUFU.TANH R20, R17 ;  /* 0x0000001100147308 */ /* 0x0002700000002400 */
[----:B------:R1:W1:Y:S01]  /*3470*/  MUFU.TANH R27, R18 ;  /* 0x00000012001b7308 */ /* 0x0002620000002400 */
[----:B------:R-:W-:-:S02]  /*3480*/  FMUL.FTZ R4, R4, c[0x0][0x320] ;  /* 0x0000c80004047a20 */ /* 0x000fc40000410000 */
[----:B------:R-:W-:Y:S02]  /*3490*/  FMUL.FTZ R5, R5, c[0x0][0x320] ;  /* 0x0000c80005057a20 */ /* 0x000fe40000410000 */
[----:B------:R-:W-:Y:S02]  /*34a0*/  FMUL.FTZ R6, R6, c[0x0][0x320] ;  /* 0x0000c80006067a20 */ /* 0x000fe40000410000 */
[----:B------:R-:W-:Y:S01]  /*34b0*/  FMUL.FTZ R7, R7, c[0x0][0x320] ;  /* 0x0000c80007077a20 */ /* 0x000fe20000410000 */
        /* <DEDUP_REMOVED lines=10> */
[----:B------:R-:W-:Y:S05]  /*3560*/  @!P0 BRA `(.L_x_463) ;  /* 0x0000049000008947 */ /* 0x000fea0003800000 */
[----:B--234-:R-:W-:Y:S01]  /*3570*/  IMAD R2, R226, 0x80, R145 ;  /* 0x00000080e2027824 */ /* 0x01cfe200078e0291 */
[----:B------:R-:W-:-:S04]  /*3580*/  MOV R221, RZ ;  /* 0x000000ff00dd7202 */ /* 0x000fc80000000f00 */
[----:B------:R-:W-:-:S05]  /*3590*/  IADD3 R2, R2, -0x100, R144 ;  /* 0xffffff0002027810 */ /* 0x000fca0007ffe090 */
[----:B------:R-:W-:-:S04]  /*35a0*/  @P3 IMAD.HI.U32 R3, R2, c[0x0][0x2bc], RZ ;  /* 0x0000af0002033a27 */ /* 0x000fc800078e00ff */
[----:B------:R-:W-:Y:S01]  /*35b0*/  IMAD.MOV.U32 R0, RZ, RZ, R2 ;  /* 0x000000ffff007224 */ /* 0x000fe200078e0002 */
[----:B------:R-:W-:-:S04]  /*35c0*/  @P3 SHF.R.U32.HI R0, RZ, c[0x0][0x2c0], R3 ;  /* 0x0000b000ff003a19 */ /* 0x000fc80000011603 */
[----:B------:R-:W-:-:S04]  /*35d0*/  @!P1 IADD3 R3, P0, R0, R134, RZ ;  /* 0x0000008600039210 */ /* 0x000fc80007f1e0ff */
[----:B-1----:R-:W-:Y:S02]  /*35e0*/  @!P1 LEA.HI.X.SX32 R5, R0, R131, 0x1, P0 ;  /* 0x0000008300059211 */ /* 0x002fe400000f0eff */
[----:B------:R-:W-:-:S04]  /*35f0*/  @!P1 LEA R4, P0, R3, c[0x0][0x2a0], 0x2 ;  /* 0x0000a80003049a11 */ /* 0x000fc800078010ff */
[----:B------:R-:W-:-:S05]  /*3600*/  @!P1 LEA.HI.X R5, R3, c[0x0][0x2a4], R5, 0x2, P0 ;  /* 0x0000a90003059a11 */ /* 0x000fca00000f1405 */
[----:B------:R-:W2:Y:S01]  /*3610*/  @!P1 LDG.E R221, [R4.64] ;  /* 0x0000000604dd9981 */ /* 0x000ea2000c1e1900 */
[----:B------:R-:W-:-:S04]  /*3620*/  IMAD.MOV R222, RZ, RZ, -R0 ;  /* 0x000000ffffde7224 */ /* 0x000fc800078e0a00 */
[----:B------:R-:W-:-:S04]  /*3630*/  IMAD R222, R222, c[0x0][0x2b8], R2 ;  /* 0x0000ae00dede7a24 */ /* 0x000fc800078e0202 */
[----:B------:R-:W-:Y:S01]  /*3640*/  IMAD.WIDE.U32 R2, R222, c[0x0][0x1e0], RZ ;  /* 0x00007800de027a25 */ /* 0x000fe200078e00ff */
[----:B------:R-:W-:-:S05]  /*3650*/  SHF.R.S32.HI R0, RZ, 0x1f, R222 ;  /* 0x0000001fff007819 */ /* 0x000fca00000114de */
[----:B------:R-:W-:-:S04]  /*3660*/  IMAD R0, R0, c[0x0][0x1e0], RZ ;  /* 0x0000780000007a24 */ /* 0x000fc800078e02ff */
[----:B------:R-:W-:-:S05]  /*3670*/  IMAD R0, R222, c[0x0][0x1e4], R0 ;  /* 0x00007900de007a24 */ /* 0x000fca00078e0200 */
[----:B------:R-:W-:Y:S02]  /*3680*/  IADD3 R3, R3, R0, RZ ;  /* 0x0000000003037210 */ /* 0x000fe40007ffe0ff */
[----:B--2---:R-:W-:-:S03]  /*3690*/  SHF.R.S32.HI R4, RZ, 0x1f, R221 ;  /* 0x0000001fff047819 */ /* 0x004fc600000114dd */
[----:B------:R-:W-:-:S04]  /*36a0*/  IMAD.WIDE.U32 R2, R221, c[0x0][0x1f0], R2 ;  /* 0x00007c00dd027a25 */ /* 0x000fc800078e0002 */
[----:B------:R-:W-:Y:S01]  /*36b0*/  IMAD R4, R4, c[0x0][0x1f0], RZ ;  /* 0x00007c0004047a24 */ /* 0x000fe200078e02ff */
[----:B------:R-:W-:-:S03]  /*36c0*/  IADD3 R0, P2, R132, R2, RZ ;  /* 0x0000000284007210 */ /* 0x000fc60007f5e0ff */
[----:B------:R-:W-:Y:S01]  /*36d0*/  IMAD R2, R221, c[0x0][0x1f4], R4 ;  /* 0x00007d00dd027a24 */ /* 0x000fe200078e0204 */
[----:B------:R-:W-:-:S04]  /*36e0*/  LEA R4, P0, R0, c[0x0][0x1c8], 0x1 ;  /* 0x0000720000047a11 */ /* 0x000fc800078008ff */
[----:B------:R-:W-:-:S04]  /*36f0*/  IADD3.X R2, R130, R3, R2, P2, !PT ;  /* 0x0000000382027210 */ /* 0x000fc800017fe402 */
[----:B------:R-:W-:Y:S01]  /*3700*/  LEA.HI.X R0, R0, c[0x0][0x1cc], R2, 0x1, P0 ;  /* 0x0000730000007a11 */ /* 0x000fe200000f0c02 */
[----:B------:R-:W-:Y:S05]  /*3710*/  BRA.DIV ~URZ, `(.L_x_464) ;  /* 0x0000de527f007947 */ /* 0x000fea000b800000 */
[----:B------:R1:W2:Y:S02]  /*3720*/  SHFL.IDX PT, R5, R0, RZ, 0x181f ;  /* 0x00181fff00057589 */ /* 0x0002a400000e0000 */
.L_x_520:
[----:B------:R-:W-:Y:S05]  /*3730*/  BRA.DIV ~URZ, `(.L_x_465) ;  /* 0x0000dea27f007947 */ /* 0x000fea000b800000 */
[----:B------:R-:W3:Y:S01]  /*3740*/  SHFL.IDX PT, R2, R4, RZ, 0x181f ;  /* 0x00181fff04027589 */ /* 0x000ee200000e0000 */
[----:B------:R-:W-:Y:S02]  /*3750*/  ISETP.GE.AND P2, PT, R228, c[0x0][0x1d4], PT ;  /* 0x00007500e4007a0c */ /* 0x000fe40003f46270 */
[----:B------:R-:W-:Y:S01]  /*3760*/  ISETP.GE.AND P0, PT, R241, c[0x0][0x1d4], PT ;  /* 0x00007500f1007a0c */ /* 0x000fe20003f06270 */
[----:B------:R-:W4:Y:S04]  /*3770*/  SHFL.IDX PT, R8, R4, 0x1, 0x181f ;  /* 0x00381f0004087f89 */ /* 0x000f2800000e0000 */
[----:B------:R-:W5:Y:S04]  /*3780*/  SHFL.IDX PT, R9, R0, 0x1, 0x181f ;  /* 0x00381f0000097f89 */ /* 0x000f6800000e0000 */
[----:B------:R-:W1:Y:S04]  /*3790*/  SHFL.IDX PT, R12, R4, 0x2, 0x181f ;  /* 0x00581f00040c7f89 */ /* 0x000e6800000e0000 */
[----:B------:R-:W2:Y:S04]  /*37a0*/  SHFL.IDX PT, R13, R0, 0x2, 0x181f ;  /* 0x00581f00000d7f89 */ /* 0x000ea800000e0000 */
[----:B-1----:R-:W1:Y:S01]  /*37b0*/  SHFL.IDX PT, R0, R0, 0x3, 0x181f ;  /* 0x00781f0000007f89 */ /* 0x002e6200000e0000 */
[----:B---3--:R-:W-:-:S03]  /*37c0*/  IADD3 R6, P6, R2, R128, RZ ;  /* 0x0000008002067210 */ /* 0x008fc60007fde0ff */
[----:B------:R-:W3:Y:S01]  /*37d0*/  SHFL.IDX PT, R4, R4, 0x3, 0x181f ;  /* 0x00781f0004047f89 */ /* 0x000ee200000e0000 */
[----:B------:R-:W-:Y:S01]  /*37e0*/  IADD3 R2, P5, R2, R129, RZ ;  /* 0x0000008102027210 */ /* 0x000fe20007fbe0ff */
[----:B--2---:R-:W-:Y:S01]  /*37f0*/  IMAD.X R7, R5, 0x1, R68, P6 ;  /* 0x0000000105077824 */ /* 0x004fe200030e0644 */
[----:B----4-:R-:W-:-:S03]  /*3800*/  IADD3 R10, P6, R8, R128, RZ ;  /* 0x00000080080a7210 */ /* 0x010fc60007fde0ff */
[--C-:B------:R-:W-:Y:S01]  /*3810*/  IMAD.X R3, R5, 0x1, R69.reuse, P5 ;  /* 0x0000000105037824 */ /* 0x100fe200028e0645 */
[-C--:B------:R-:W-:Y:S01]  /*3820*/  IADD3 R8, P5, R8, R129.reuse, RZ ;  /* 0x0000008108087210 */ /* 0x080fe20007fbe0ff */
[----:B------:R2:W-:Y:S01]  /*3830*/  LDGSTS.E.BYPASS.LTC128B.128 [R219+0x8100], [R6.64], !P2 ;  /* 0x0810000006db7fae */ /* 0x0005e2000d101d46 */
[C---:B-----5:R-:W-:Y:S01]  /*3840*/  IMAD.X R11, R9.reuse, 0x1, R68, P6 ;  /* 0x00000001090b7824 */ /* 0x060fe200030e0644 */
[----:B------:R-:W-:Y:S02]  /*3850*/  SEL R5, RZ, 0x10, P0 ;  /* 0x00000010ff057807 */ /* 0x000fe40000000000 */
[----:B------:R-:W-:Y:S01]  /*3860*/  IMAD.X R9, R9, 0x1, R69, P5 ;  /* 0x0000000109097824 */ /* 0x000fe200028e0645 */
[----:B------:R4:W-:Y:S04]  /*3870*/  LDGSTS.E.BYPASS.LTC128B.128 [R219+0xc100], [R2.64], !P0 ;  /* 0x0c10000002db7fae */ /* 0x0009e8000c101d46 */
[----:B------:R1:W-:Y:S04]  /*3880*/  LDGSTS.E.BYPASS.LTC128B.128 [R219+0x9100], [R10.64], !P2 ;  /* 0x091000000adb7fae */ /* 0x0003e8000d101d46 */
[----:B------:R1:W-:Y:S01]  /*3890*/  LDGSTS.E.BYPASS.LTC128B.128 [R219+0xd100], [R8.64], !P0 ;  /* 0x0d10000008db7fae */ /* 0x0003e2000c101d46 */
[----:B--2---:R-:W-:-:S02]  /*38a0*/  IADD3 R6, P5, R12, R129, RZ ;  /* 0x000000810c067210 */ /* 0x004fc40007fbe0ff */
[----:B----4-:R-:W-:-:S03]  /*38b0*/  IADD3 R2, P6, R12, R128, RZ ;  /* 0x000000800c027210 */ /* 0x010fc60007fde0ff */
[C---:B------:R-:W-:Y:S02]  /*38c0*/  IMAD.X R7, R13.reuse, 0x1, R69, P5 ;  /* 0x000000010d077824 */ /* 0x040fe400028e0645 */
[----:B------:R-:W-:-:S05]  /*38d0*/  IMAD.X R3, R13, 0x1, R68, P6 ;  /* 0x000000010d037824 */ /* 0x000fca00030e0644 */
[----:B------:R2:W-:Y:S04]  /*38e0*/  LDGSTS.E.BYPASS.LTC128B.128 [R219+0xa100], [R2.64], !P2 ;  /* 0x0a10000002db7fae */ /* 0x0005e8000d101d46 */
[----:B------:R4:W-:Y:S02]  /*38f0*/  LDGSTS.E.BYPASS.LTC128B.128 [R219+0xe100], [R6.64], !P0 ;  /* 0x0e10000006db7fae */ /* 0x0009e4000c101d46 */
[----:B----4-:R-:W-:-:S04]  /*3900*/  SEL R6, RZ, 0x10, P2 ;  /* 0x00000010ff067807 */ /* 0x010fc80001000000 */
.L_x_521:
[----:B-123--:R-:W-:Y:S02]  /*3910*/  IADD3 R2, -R6, 0x10, RZ ;  /* 0x0000001006027810 */ /* 0x00efe40007ffe1ff */
[----:B------:R-:W-:Y:S02]  /*3920*/  IADD3 R7, -R5, 0x10, RZ ;  /* 0x0000001005077810 */ /* 0x000fe40007ffe1ff */
[----:B------:R-:W-:-:S02]  /*3930*/  LOP3.LUT R2, R2, 0xf, RZ, 0xc0, !PT ;  /* 0x0000000f02027812 */ /* 0x000fc400078ec0ff */
[----:B------:R-:W-:Y:S02]  /*3940*/  ISETP.NE.U32.AND P6, PT, R6, RZ, PT ;  /* 0x000000ff0600720c */ /* 0x000fe40003fc5070 */
[----:B------:R-:W-:Y:S02]  /*3950*/  IADD3 R2, P2, P0, R2, R4, R128 ;  /* 0x0000000402027210 */ /* 0x000fe4000785e080 */
[----:B------:R-:W-:Y:S02]  /*3960*/  LOP3.LUT R7, R7, 0xf, RZ, 0xc0, !PT ;  /* 0x0000000f07077812 */ /* 0x000fe400078ec0ff */
[----:B------:R-:W-:Y:S02]  /*3970*/  ISETP.NE.U32.AND P5, PT, R5, RZ, PT ;  /* 0x000000ff0500720c */ /* 0x000fe40003fa5070 */
[----:B------:R-:W-:Y:S02]  /*3980*/  IADD3.X R3, RZ, R0, R68, P2, P0 ;  /* 0x00000000ff037210 */ /* 0x000fe400017e0444 */
[----:B------:R-:W-:-:S03]  /*3990*/  IADD3 R4, P2, P0, R7, R4, R129 ;  /* 0x0000000407047210 */ /* 0x000fc6000785e081 */
[----:B------:R-:W-:Y:S01]  /*39a0*/  @!PT LDS RZ, [RZ] ;  /* 0x00000000fffff984 */ /* 0x000fe20000000800 */
[----:B------:R-:W-:Y:S01]  /*39b0*/  @!PT LDS RZ, [RZ] ;  /* 0x00000000fffff984 */ /* 0x000fe20000000800 */
[----:B------:R-:W-:Y:S01]  /*39c0*/  @!PT LDS RZ, [RZ] ;  /* 0x00000000fffff984 */ /* 0x000fe20000000800 */
[----:B------:R1:W-:Y:S01]  /*39d0*/  LDGSTS.E.BYPASS.LTC128B.128.ZFILL [R219+0xb100], [R2.64], P6 ;  /* 0x0b10000002db7fae */ /* 0x0003e2000b141d46 */
[----:B------:R-:W-:-:S05]  /*39e0*/  IADD3.X R5, RZ, R0, R69, P2, P0 ;  /* 0x00000000ff057210 */ /* 0x000fca00017e0445 */
[----:B------:R1:W-:Y:S04]  /*39f0*/  LDGSTS.E.BYPASS.LTC128B.128.ZFILL [R219+0xf100], [R4.64], P5 ;  /* 0x0f10000004db7fae */ /* 0x0003e8000a941d46 */
.L_x_463:
[----:B--234-:R-:W-:Y:S05]  /*3a00*/  BSYNC B0 ;  /* 0x0000000000007941 */ /* 0x01cfea0003800000 */
.L_x_462:
[----:B-1----:R-:W2:Y:S04]  /*3a10*/  LDL R3, [R1+0x3c] ;  /* 0x00003c0001037983 */ /* 0x002ea80000100800 */
[----:B------:R-:W2:Y:S04]  /*3a20*/  LDL R2, [R1+0x48] ;  /* 0x0000480001027983 */ /* 0x000ea80000100800 */
[----:B------:R-:W3:Y:S01]  /*3a30*/  LDL R4, [R1+0x4c] ;  /* 0x00004c0001047983 */ /* 0x000ee20000100800 */
[----:B------:R-:W-:-:S03]  /*3a40*/  MOV R0, 0xffffff80 ;  /* 0xffffff8000007802 */ /* 0x000fc60000000f00 */
[----:B------:R-:W0:Y:S02]  /*3a50*/  LDGDEPBAR ;  /* 0x00000000000079af */ /* 0x000e240000000000 */
[----:B------:R-:W-:Y:S01]  /*3a60*/  IMAD R0, R226, R0, 0x81 ;  /* 0x00000081e2007424 */ /* 0x000fe200078e0200 */
[----:B--2---:R-:W-:Y:S02]  /*3a70*/  IADD3 R36, R2, R3, RZ ;  /* 0x0000000302247210 */ /* 0x004fe40007ffe0ff */
[----:B------:R-:W-:Y:S02]  /*3a80*/  MOV R3, c[0x0][0x2ac] ;  /* 0x0000ab0000037a02 */ /* 0x000fe40000000f00 */
[----:B---3--:R-:W-:Y:S01]  /*3a90*/  IADD3 R5, -R4, R127, RZ ;  /* 0x0000007f04057210 */ /* 0x008fe20007ffe1ff */
[----:B------:R-:W-:-:S04]  /*3aa0*/  @P4 IMAD.HI.U32 R2, R36, c[0x0][0x2c8], RZ ;  /* 0x0000b20024024a27 */ /* 0x000fc800078e00ff */
[----:B------:R-:W-:Y:S01]  /*3ab0*/  IMAD R0, R3, c[0x0][0x1d0], R0 ;  /* 0x0000740003007a24 */ /* 0x000fe200078e0200 */
[----:B------:R-:W-:-:S04]  /*3ac0*/  @P4 SHF.R.U32.HI R36, RZ, c[0x0][0x2cc], R2 ;  /* 0x0000b300ff244a19 */ /* 0x000fc80000011602 */
[----:B------:R-:W-:Y:S01]  /*3ad0*/  IADD3 R4, R0, -c[0x0][0x168], -R4 ;  /* 0x80005a0000047a10 */ /* 0x000fe20007ffe804 */
[----:B------:R-:W-:Y:S05]  /*3ae0*/  BRA.DIV ~URZ, `(.L_x_466) ;  /* 0x0000e0227f007947 */ /* 0x000fea000b800000 */
[----:B------:R1:W2:Y:S02]  /*3af0*/  SHFL.IDX PT, R29, R36, RZ, 0x1c1f ;  /* 0x001c1fff241d7589 */ /* 0x0002a400000e0000 */
.L_x_522:
[----:B--2---:R-:W-:-:S05]  /*3b00*/  IMAD.IADD R0, R4, 0x1, R29 ;  /* 0x0000000104007824 */ /* 0x004fca00078e021d */
[----:B------:R-:W-:-:S04]  /*3b10*/  IMNMX R0, R5, R0, PT ;  /* 0x0000000005007217 */ /* 0x000fc80003800200 */
[C---:B------:R-:W-:Y:S02]  /*3b20*/  ISETP.GT.AND P6, PT, R0.reuse, RZ, PT ;  /* 0x000000ff0000720c */ /* 0x040fe40003fc4270 */
[C---:B------:R-:W-:Y:S02]  /*3b30*/  ISETP.GT.AND P5, PT, R0.reuse, 0x1, PT ;  /* 0x000000010000780c */ /* 0x040fe40003fa4270 */
[C---:B------:R-:W-:Y:S02]  /*3b40*/  ISETP.GT.AND P2, PT, R0.reuse, 0x8, PT ;  /* 0x000000080000780c */ /* 0x040fe40003f44270 */
[----:B------:R-:W-:Y:S02]  /*3b50*/  ISETP.GT.AND P0, PT, R0, 0x9, PT ;  /* 0x000000090000780c */ /* 0x000fe40003f04270 */
[----:B------:R-:W-:Y:S02]  /*3b60*/  FSEL R7, R124, -INF , P6 ;  /* 0xff8000007c077808 */ /* 0x000fe40003000000 */
[----:B------:R-:W-:-:S02]  /*3b70*/  FSEL R10, R123, -INF , P5 ;  /* 0xff8000007b0a7808 */ /* 0x000fc40002800000 */
[----:B------:R-:W-:Y:S02]  /*3b80*/  FSEL R11, R120, -INF , P2 ;  /* 0xff800000780b7808 */ /* 0x000fe40001000000 */
[----:B------:R-:W-:Y:S02]  /*3b90*/  FSEL R12, R111, -INF , P0 ;  /* 0xff8000006f0c7808 */ /* 0x000fe40000000000 */
[C---:B------:R-:W-:Y:S02]  /*3ba0*/  ISETP.GT.AND P6, PT, R0.reuse, 0x10, PT ;  /* 0x000000100000780c */ /* 0x040fe40003fc4270 */
[C---:B------:R-:W-:Y:S02]  /*3bb0*/  ISETP.GT.AND P5, PT, R0.reuse, 0x11, PT ;  /* 0x000000110000780c */ /* 0x040fe40003fa4270 */
[C---:B------:R-:W-:Y:S02]  /*3bc0*/  ISETP.GT.AND P2, PT, R0.reuse, 0x18, PT ;  /* 0x000000180000780c */ /* 0x040fe40003f44270 */
[----:B------:R-:W-:-:S02]  /*3bd0*/  ISETP.GT.AND P0, PT, R0, 0x19, PT ;  /* 0x000000190000780c */ /* 0x000fc40003f04270 */
[----:B------:R-:W-:Y:S02]  /*3be0*/  FSEL R69, R108, -INF , P6 ;  /* 0xff8000006c457808 */ /* 0x000fe40003000000 */
[----:B------:R-:W-:Y:S02]  /*3bf0*/  FSEL R70, R70, -INF , P5 ;  /* 0xff80000046467808 */ /* 0x000fe40002800000 */
[----:B------:R-:W-:Y:S02]  /*3c00*/  FSEL R84, R84, -INF , P2 ;  /* 0xff80000054547808 */ /* 0x000fe40001000000 */
[----:B------:R-:W-:Y:S02]  /*3c10*/  FSEL R85, R85, -INF , P0 ;  /* 0xff80000055557808 */ /* 0x000fe40000000000 */
[C---:B------:R-:W-:Y:S02]  /*3c20*/  ISETP.GT.AND P6, PT, R0.reuse, 0x20, PT ;  /* 0x000000200000780c */ /* 0x040fe40003fc4270 */
[----:B------:R-:W-:-:S02]  /*3c30*/  ISETP.GT.AND P5, PT, R0, 0x21, PT ;  /* 0x000000210000780c */ /* 0x000fc40003fa4270 */
[C---:B------:R-:W-:Y:S02]  /*3c40*/  ISETP.GT.AND P2, PT, R0.reuse, 0x28, PT ;  /* 0x000000280000780c */ /* 0x040fe40003f44270 */
[----:B------:R-:W-:Y:S02]  /*3c50*/  ISETP.GT.AND P0, PT, R0, 0x29, PT ;  /* 0x000000290000780c */ /* 0x000fe40003f04270 */
[----:B------:R-:W-:Y:S02]  /*3c60*/  FSEL R128, R90, -INF , P6 ;  /* 0xff8000005a807808 */ /* 0x000fe40003000000 */
[----:B------:R-:W-:Y:S02]  /*3c70*/  FSEL R129, R88, -INF , P5 ;  /* 0xff80000058817808 */ /* 0x000fe40002800000 */
[----:B------:R-:W-:Y:S02]  /*3c80*/  FSEL R130, R86, -INF , P2 ;  /* 0xff80000056827808 */ /* 0x000fe40001000000 */
[----:B------:R-:W-:-:S02]  /*3c90*/  FSEL R131, R82, -INF , P0 ;  /* 0xff80000052837808 */ /* 0x000fc40000000000 */
[C---:B------:R-:W-:Y:S02]  /*3ca0*/  ISETP.GT.AND P6, PT, R0.reuse, 0x30, PT ;  /* 0x000000300000780c */ /* 0x040fe40003fc4270 */
        /* <DEDUP_REMOVED lines=38> */
[----:B------:R-:W-:Y:S01]  /*3f10*/  FSEL R203, R14, -INF , P0 ;  /* 0xff8000000ecb7808 */ /* 0x000fe20000000000 */
[----:B------:R-:W-:Y:S05]  /*3f20*/  BRA.DIV ~URZ, `(.L_x_467) ;  /* 0x0000dc327f007947 */ /* 0x000fea000b800000 */
[----:B------:R-:W2:Y:S01]  /*3f30*/  SHFL.IDX PT, R0, R36, 0x1, 0x1c1f ;  /* 0x003c1f0024007f89 */ /* 0x000ea200000e0000 */
[----:B------:R-:W-:-:S04]  /*3f40*/  FMNMX.FTZ R2, R7, R10, !PT ;  /* 0x0000000a07027209 */ /* 0x000fc80007810000 */
[----:B------:R-:W-:-:S04]  /*3f50*/  FMNMX.FTZ R2, R11, R2, !PT ;  /* 0x000000020b027209 */ /* 0x000fc80007810000 */
[----:B------:R-:W-:-:S04]  /*3f60*/  FMNMX.FTZ R2, R12, R2, !PT ;  /* 0x000000020c027209 */ /* 0x000fc80007810000 */
[----:B------:R-:W-:-:S04]  /*3f70*/  FMNMX.FTZ R2, R69, R2, !PT ;  /* 0x0000000245027209 */ /* 0x000fc80007810000 */
[----:B------:R-:W-:-:S04]  /*3f80*/  FMNMX.FTZ R2, R70, R2, !PT ;  /* 0x0000000246027209 */ /* 0x000fc80007810000 */
[----:B------:R-:W-:Y:S01]  /*3f90*/  FMNMX.FTZ R2, R84, R2, !PT ;  /* 0x0000000254027209 */ /* 0x000fe20007810000 */
[----:B--2---:R-:W-:-:S03]  /*3fa0*/  IMAD.IADD R0, R4, 0x1, R0 ;  /* 0x0000000104007824 */ /* 0x004fc600078e0200 */
[----:B------:R-:W-:Y:S02]  /*3fb0*/  FMNMX.FTZ R2, R85, R2, !PT ;  /* 0x0000000255027209 */ /* 0x000fe40007810000 */
[----:B------:R-:W-:Y:S02]  /*3fc0*/  IMNMX R0, R5, R0, PT ;  /* 0x0000000005007217 */ /* 0x000fe40003800200 */
[----:B------:R-:W-:Y:S02]  /*3fd0*/  FMNMX.FTZ R2, R128, R2, !PT ;  /* 0x0000000280027209 */ /* 0x000fe40007810000 */
[C---:B------:R-:W-:Y:S02]  /*3fe0*/  ISETP.GT.AND P5, PT, R0.reuse, RZ, PT ;  /* 0x000000ff0000720c */ /* 0x040fe40003fa4270 */
[C---:B------:R-:W-:Y:S02]  /*3ff0*/  ISETP.GT.AND P2, PT, R0.reuse, 0x1, PT ;  /* 0x000000010000780c */ /* 0x040fe40003f44270 */
[----:B------:R-:W-:-:S02]  /*4000*/  ISETP.GT.AND P0, PT, R0, 0x8, PT ;  /* 0x000000080000780c */ /* 0x000fc40003f04270 */
[----:B------:R-:W-:Y:S02]  /*4010*/  FSEL R5, R126, -INF , P5 ;  /* 0xff8000007e057808 */ /* 0x000fe40002800000 */
[----:B------:R-:W-:Y:S02]  /*4020*/  FSEL R6, R125, -INF , P2 ;  /* 0xff8000007d067808 */ /* 0x000fe40001000000 */
[----:B------:R-:W-:Y:S02]  /*4030*/  ISETP.GT.AND P2, PT, R0, 0x9, PT ;  /* 0x000000090000780c */ /* 0x000fe40003f44270 */
[----:B------:R-:W-:Y:S02]  /*4040*/  FSEL R9, R122, -INF , P0 ;  /* 0xff8000007a097808 */ /* 0x000fe40000000000 */
[----:B------:R-:W-:Y:S02]  /*4050*/  FMNMX.FTZ R3, R5, R6, !PT ;  /* 0x0000000605037209 */ /* 0x000fe40007810000 */
[----:B------:R-:W-:-:S02]  /*4060*/  ISETP.GT.AND P0, PT, R0, 0x10, PT ;  /* 0x000000100000780c */ /* 0x000fc40003f04270 */
[----:B------:R-:W-:Y:S02]  /*4070*/  FSEL R24, R121, -INF , P2 ;  /* 0xff80000079187808 */ /* 0x000fe40001000000 */
[----:B------:R-:W-:Y:S02]  /*4080*/  FMNMX.FTZ R3, R9, R3, !PT ;  /* 0x0000000309037209 */ /* 0x000fe40007810000 */
        /* <DEDUP_REMOVED lines=15> */
[----:B------:R-:W-:-:S02]  /*4180*/  FMNMX.FTZ R2, R129, R2, !PT ;  /* 0x0000000281027209 */ /* 0x000fc40007810000 */
[----:B------:R-:W-:Y:S02]  /*4190*/  ISETP.GT.AND P0, PT, R0, 0x28, PT ;  /* 0x000000280000780c */ /* 0x000fe40003f04270 */
[----:B------:R-:W-:Y:S02]  /*41a0*/  FSEL R117, R91, -INF , P2 ;  /* 0xff8000005b757808 */ /* 0x000fe40001000000 */
[----:B------:R-:W-:Y:S02]  /*41b0*/  FMNMX.FTZ R3, R116, R3, !PT ;  /* 0x0000000374037209 */ /* 0x000fe40007810000 */
[----:B------:R-:W-:Y:S02]  /*41c0*/  FMNMX.FTZ R2, R130, R2, !PT ;  /* 0x0000000282027209 */ /* 0x000fe40007810000 */
[----:B------:R-:W-:Y:S02]  /*41d0*/  ISETP.GT.AND P2, PT, R0, 0x29, PT ;  /* 0x000000290000780c */ /* 0x000fe40003f44270 */
[----:B------:R-:W-:-:S02]  /*41e0*/  FSEL R118, R89, -INF , P0 ;  /* 0xff80000059767808 */ /* 0x000fc40000000000 */
[----:B------:R-:W-:Y:S02]  /*41f0*/  FMNMX.FTZ R3, R117, R3, !PT ;  /* 0x0000000375037209 */ /* 0x000fe40007810000 */
[----:B------:R-:W-:Y:S02]  /*4200*/  FMNMX.FTZ R2, R131, R2, !PT ;  /* 0x0000000283027209 */ /* 0x000fe40007810000 */
[----:B------:R-:W-:Y:S02]  /*4210*/  ISETP.GT.AND P0, PT, R0, 0x30, PT ;  /* 0x000000300000780c */ /* 0x000fe40003f04270 */
[----:B------:R-:W-:Y:S02]  /*4220*/  FSEL R119, R87, -INF , P2 ;  /* 0xff80000057777808 */ /* 0x000fe40001000000 */
[----:B------:R-:W-:Y:S02]  /*4230*/  FMNMX.FTZ R3, R118, R3, !PT ;  /* 0x0000000376037209 */ /* 0x000fe40007810000 */
[----:B------:R-:W-:-:S02]  /*4240*/  FMNMX.FTZ R2, R144, R2, !PT ;  /* 0x0000000290027209 */ /* 0x000fc40007810000 */
[C---:B------:R-:W-:Y:S02]  /*4250*/  ISETP.GT.AND P2, PT, R0.reuse, 0x31, PT ;  /* 0x000000310000780c */ /* 0x040fe40003f44270 */
        /* <DEDUP_REMOVED lines=75> */
[----:B------:R-:W-:Y:S02]  /*4710*/  FSEL R174, R18, -INF , P2 ;  /* 0xff80000012ae7808 */ /* 0x000fe40001000000 */
[----:B------:R-:W-:-:S02]  /*4720*/  FMNMX.FTZ R2, R175, R3, !PT ;  /* 0x00000003af027209 */ /* 0x000fc40007810000 */
[----:B------:R-:W2:Y:S02]  /*4730*/  SHFL.BFLY PT, R3, R0, 0x2, 0x1f ;  /* 0x0c401f0000037f89 */ /* 0x000ea400000e0000 */
[----:B------:R-:W-:-:S05]  /*4740*/  FMNMX.FTZ R2, R174, R2, !PT ;  /* 0x00000002ae027209 */ /* 0x000fca0007810000 */
[----:B------:R-:W3:Y:S01]  /*4750*/  SHFL.BFLY PT, R8, R2, 0x2, 0x1f ;  /* 0x0c401f0002087f89 */ /* 0x000ee200000e0000 */
[----:B--2---:R-:W-:-:S05]  /*4760*/  FMNMX.FTZ R0, R3, R0, !PT ;  /* 0x0000000003007209 */ /* 0x004fca0007810000 */
[----:B------:R-:W2:Y:S01]  /*4770*/  SHFL.BFLY PT, R68, R0, 0x1, 0x1f ;  /* 0x0c201f0000447f89 */ /* 0x000ea200000e0000 */
[----:B---3--:R-:W-:-:S05]  /*4780*/  FMNMX.FTZ R8, R2, R8, !PT ;  /* 0x0000000802087209 */ /* 0x008fca0007810000 */
[----:B------:R3:W4:Y:S01]  /*4790*/  SHFL.BFLY PT, R3, R8, 0x1, 0x1f ;  /* 0x0c201f0008037f89 */ /* 0x00072200000e0000 */
[----:B--2---:R-:W-:-:S05]  /*47a0*/  FMNMX.FTZ R68, R0, R68, !PT ;  /* 0x0000004400447209 */ /* 0x004fca0007810000 */
.L_x_523:
[C---:B------:R-:W-:Y:S01]  /*47b0*/  FMUL.FTZ R2, R68.reuse, c[0x0][0x2d0] ;  /* 0x0000b40044027a20 */ /* 0x040fe20000410000 */
[----:B------:R-:W-:Y:S01]  /*47c0*/  FSETP.NEU.FTZ.AND P0, PT, R68, -INF , PT ;  /* 0xff8000004400780b */ /* 0x000fe20003f1d000 */
[----:B------:R-:W-:Y:S01]  /*47d0*/  WARPSYNC 0xffffffff ;  /* 0xffffffff00007948 */ /* 0x000fe20003800000 */
[----:B---34-:R-:W-:Y:S01]  /*47e0*/  FMNMX.FTZ R8, R3, R8, !PT ;  /* 0x0000000803087209 */ /* 0x018fe20007810000 */
[----:B------:R-:W-:Y:S01]  /*47f0*/  LDSM.16.MT88.4 R20, [R207] ;  /* 0x00000000cf14783b */ /* 0x000fe20000004200 */
[----:B------:R-:W-:Y:S02]  /*4800*/  FSEL R2, R2, RZ, P0 ;  /* 0x000000ff02027208 */ /* 0x000fe40000000000 */
[----:B------:R-:W-:Y:S01]  /*4810*/  FSETP.NEU.FTZ.AND P0, PT, R8, -INF , PT ;  /* 0xff8000000800780b */ /* 0x000fe20003f1d000 */
[----:B------:R-:W-:Y:S02]  /*4820*/  LDSM.16.MT88.4 R16, [R209] ;  /* 0x00000000d110783b */ /* 0x000fe40000004200 */
[----:B------:R-:W-:-:S02]  /*4830*/  FFMA.FTZ R0, R7, c[0x0][0x2d0], -R2 ;  /* 0x0000b40007007a23 */ /* 0x000fc40000010802 */
[--C-:B------:R-:W-:Y:S01]  /*4840*/  FFMA.FTZ R3, R11, c[0x0][0x2d0], -R2.reuse ;  /* 0x0000b4000b037a23 */ /* 0x100fe20000010802 */
[----:B-1----:R-:W-:Y:S01]  /*4850*/  LDSM.16.MT88.4 R36, [R209+0x4000] ;  /* 0x00400000d124783b */ /* 0x002fe20000004200 */
[----:B------:R1:W-:Y:S03]  /*4860*/  MUFU.EX2 R248, R0 ;  /* 0x0000000000f87308 */ /* 0x0003e60000000800 */
[----:B------:R-:W-:Y:S04]  /*4870*/  LDSM.16.MT88.4 R28, [R213] ;  /* 0x00000000d51c783b */ /* 0x000fe80000004200 */
[----:B------:R-:W-:Y:S01]  /*4880*/  LDSM.16.MT88.4 R32, [R208+0x4000] ;  /* 0x00400000d020783b */ /* 0x000fe20000004200 */
[----:B------:R2:W-:Y:S01]  /*4890*/  MUFU.EX2 R251, R3 ;  /* 0x0000000300fb7308 */ /* 0x0005e20000000800 */
[----:B-1----:R-:W-:-:S07]  /*48a0*/  FFMA.FTZ R0, R10, c[0x0][0x2d0], -R2 ;  /* 0x0000b4000a007a23 */ /* 0x002fce0000010802 */
[----:B------:R1:W3:Y:S01]  /*48b0*/  MUFU.EX2 R247, R0 ;  /* 0x0000000000f77308 */ /* 0x0002e20000000800 */
[----:B--2---:R-:W-:Y:S02]  /*48c0*/  FFMA.FTZ R3, R12, c[0x0][0x2d0], -R2 ;  /* 0x0000b4000c037a23 */ /* 0x004fe40000010802 */
[----:B------:R-:W2:Y:S05]  /*48d0*/  LDSM.16.MT88.4 R12, [R208] ;  /* 0x00000000d00c783b */ /* 0x000eaa0000004200 */
[----:B------:R4:W5:Y:S01]  /*48e0*/  MUFU.EX2 R218, R3 ;  /* 0x0000000300da7308 */ /* 0x0009620000000800 */
[----:B-1----:R-:W-:Y:S01]  /*48f0*/  FMUL.FTZ R0, R8, c[0x0][0x2d0] ;  /* 0x0000b40008007a20 */ /* 0x002fe20000410000 */
[----:B---3--:R-:W-:-:S04]  /*4900*/  F2FP.PACK_AB R4, R247, R248 ;  /* 0x000000f8f704723e */ /* 0x008fc800000000ff */
[----:B------:R-:W-:-:S05]  /*4910*/  FSEL R0, R0, RZ, P0 ;  /* 0x000000ff00007208 */ /* 0x000fca0000000000 */
[----:B----4-:R-:W-:-:S04]  /*4920*/  FFMA.FTZ R3, R5, c[0x0][0x2d0], -R0 ;  /* 0x0000b40005037a23 */ /* 0x010fc80000010800 */
[----:B------:R1:W-:Y:S02]  /*4930*/  MUFU.EX2 R212, R3 ;  /* 0x0000000300d47308 */ /* 0x0003e40000000800 */
[----:B-1----:R-:W-:Y:S01]  /*4940*/  FFMA.FTZ R3, R6, c[0x0][0x2d0], -R0 ;  /* 0x0000b40006037a23 */ /* 0x002fe20000010800 */
[----:B-----5:R-:W-:-:S05]  /*4950*/  F2FP.PACK_AB R6, R218, R251 ;  /* 0x000000fbda06723e */ /* 0x020fca00000000ff */
[----:B------:R1:W3:Y:S02]  /*4960*/  MUFU.EX2 R211, R3 ;  /* 0x0000000300d37308 */ /* 0x0002e40000000800 */
[----:B-1----:R-:W-:Y:S01]  /*4970*/  FFMA.FTZ R3, R9, c[0x0][0x2d0], -R0 ;  /* 0x0000b40009037a23 */ /* 0x002fe20000010800 */
[----:B---3--:R-:W-:-:S05]  /*4980*/  F2FP.PACK_AB R5, R211, R212 ;  /* 0x000000d4d305723e */ /* 0x008fca00000000ff */
[----:B------:R1:W-:Y:S02]  /*4990*/  MUFU.EX2 R220, R3 ;  /* 0x0000000300dc7308 */ /* 0x0003e40000000800 */
[----:B-1----:R-:W-:Y:S02]  /*49a0*/  FFMA.FTZ R3, R24, c[0x0][0x2d0], -R0 ;  /* 0x0000b40018037a23 */ /* 0x002fe40000010800 */
[----:B------:R-:W1:Y:S04]  /*49b0*/  LDSM.16.MT88.4 R24, [R207+0x4000] ;  /* 0x00400000cf18783b */ /* 0x000e680000004200 */
[----:B------:R-:W3:Y:S02]  /*49c0*/  MUFU.EX2 R223, R3 ;  /* 0x0000000300df7308 */ /* 0x000ee40000000800 */
[----:B---3--:R-:W-:Y:S01]  /*49d0*/  F2FP.PACK_AB R7, R223, R220 ;  /* 0x000000dcdf07723e */ /* 0x008fe200000000ff */
[----:B------:R-:W-:-:S05]  /*49e0*/  FFMA.FTZ R3, R69, c[0x0][0x2d0], -R2 ;  /* 0x0000b40045037a23 */ /* 0x000fca0000010802 */
[----:B------:R3:W-:Y:S01]  /*49f0*/  MUFU.EX2 R250, R3 ;  /* 0x0000000300fa7308 */ /* 0x0007e20000000800 */
[C---:B--2---:R-:W-:Y:S08]  /*4a00*/  HMMA.16816.F32 R64, R4.reuse, R12, RZ ;  /* 0x0000000c0440723c */ /* 0x044ff000000018ff */
[----:B------:R-:W-:Y:S01]  /*4a10*/  HMMA.16816.F32 R56, R4, R14, RZ ;  /* 0x0000000e0438723c */ /* 0x000fe200000018ff */
[----:B------:R-:W2:Y:S01]  /*4a20*/  LDSM.16.MT88.4 R12, [R210+0x4000] ;  /* 0x00400000d20c783b */ /* 0x000ea20000004200 */
[----:B---3--:R-:W-:-:S06]  /*4a30*/  FFMA.FTZ R3, R70, c[0x0][0x2d0], -R2 ;  /* 0x0000b40046037a23 */ /* 0x008fcc0000010802 */
[C---:B------:R-:W-:Y:S01]  /*4a40*/  HMMA.16816.F32 R88, R4.reuse, R20, RZ ;  /* 0x000000140458723c */ /* 0x040fe200000018ff */
[----:B------:R3:W-:Y:S07]  /*4a50*/  MUFU.EX2 R224, R3 ;  /* 0x0000000300e07308 */ /* 0x0007ee0000000800 */
[C---:B------:R-:W-:Y:S01]  /*4a60*/  HMMA.16816.F32 R80, R4.reuse, R22, RZ ;  /* 0x000000160450723c */ /* 0x040fe200000018ff */
[----:B------:R-:W-:Y:S07]  /*4a70*/  LDSM.16.MT88.4 R20, [R208+0x800] ;  /* 0x00080000d014783b */ /* 0x000fee0000004200 */
[----:B-1----:R-:W-:Y:S01]  /*4a80*/  HMMA.16816.F32 R44, R4, R24, RZ ;  /* 0x00000018042c723c */ /* 0x002fe200000018ff */
[----:B---3--:R-:W-:-:S04]  /*4a90*/  FFMA.FTZ R3, R84, c[0x0][0x2d0], -R2 ;  /* 0x0000b40054037a23 */ /* 0x008fc80000010802 */
[----:B------:R1:W-:Y:S03]  /*4aa0*/  MUFU.EX2 R249, R3 ;  /* 0x0000000300f97308 */ /* 0x0003e60000000800 */
[C---:B------:R-:W-:Y:S01]  /*4ab0*/  HMMA.16816.F32 R40, R4.reuse, R26, RZ ;  /* 0x0000001a0428723c */ /* 0x040fe200000018ff */
[----:B------:R-:W3:Y:S07]  /*4ac0*/  LDSM.16.MT88.4 R24, [R209+0x800] ;  /* 0x00080000d118783b */ /* 0x000eee0000004200 */
[----:B------:R-:W-:Y:S01]  /*4ad0*/  HMMA.16816.F32 R76, R4, R16, RZ ;  /* 0x00000010044c723c */ /* 0x000fe200000018ff */
[----:B-1----:R-:W-:-:S07]  /*4ae0*/  FFMA.FTZ R3, R85, c[0x0][0x2d0], -R2 ;  /* 0x0000b40055037a23 */ /* 0x002fce0000010802 */
[C---:B------:R-:W-:Y:S01]  /*4af0*/  HMMA.16816.F32 R72, R4.reuse, R18, RZ ;  /* 0x000000120448723c */ /* 0x040fe200000018ff */
[----:B------:R-:W1:Y:S01]  /*4b00*/  LDSM.16.MT88.4 R16, [R210+0x800] ;  /* 0x00080000d210783b */ /* 0x000e620000004200 */
[----:B------:R4:W5:Y:S06]  /*4b10*/  MUFU.EX2 R252, R3 ;  /* 0x0000000300fc7308 */ /* 0x00096c0000000800 */
[C---:B--2---:R-:W-:Y:S08]  /*4b20*/  HMMA.16816.F32 R108, R4.reuse, R12, RZ ;  /* 0x0000000c046c723c */ /* 0x044ff000000018ff */
[----:B------:R-:W-:Y:S01]  /*4b30*/  HMMA.16816.F32 R96, R4, R14, RZ ;  /* 0x0000000e0460723c */ /* 0x000fe200000018ff */
[----:B------:R-:W2:Y:S01]  /*4b40*/  LDSM.16.MT88.4 R12, [R207+0x4800] ;  /* 0x00480000cf0c783b */ /* 0x000ea20000004200 */
[----:B----4-:R-:W-:-:S04]  /*4b50*/  FFMA.FTZ R3, R61, c[0x0][0x2d0], -R0 ;  /* 0x0000b4003d037a23 */ /* 0x010fc80000010800 */
[----:B------:R4:W-:Y:S02]  /*4b60*/  MUFU.EX2 R246, R3 ;  /* 0x0000000300f67308 */ /* 0x0009e40000000800 */
[C---:B------:R-:W-:Y:S08]  /*4b70*/  HMMA.16816.F32 R92, R4.reuse, R36, RZ ;  /* 0x00000024045c723c */ /* 0x040ff000000018ff */
[----:B------:R-:W-:Y:S01]  /*4b80*/  HMMA.16816.F32 R52, R4, R28, RZ ;  /* 0x0000001c0434723c */ /* 0x000fe200000018ff */
[----:B----4-:R-:W-:-:S07]  /*4b90*/  FFMA.FTZ R3, R60, c[0x0][0x2d0], -R0 ;  /* 0x0000b4003c037a23 */ /* 0x010fce0000010800 */
[C---:B------:R-:W-:Y:S01]  /*4ba0*/  HMMA.16816.F32 R48, R4.reuse, R30, RZ ;  /* 0x0000001e0430723c */ /* 0x040fe200000018ff */
[----:B------:R-:W4:Y:S01]  /*4bb0*/  LDSM.16.MT88.4 R28, [R207+0x800] ;  /* 0x00080000cf1c783b */ /* 0x000f220000004200 */
[----:B------:R1:W1:Y:S06]  /*4bc0*/  MUFU.EX2 R244, R3 ;  /* 0x0000000300f47308 */ /* 0x00026c0000000800 */
[C---:B------:R-:W-:Y:S08]  /*4bd0*/  HMMA.16816.F32 R36, R4.reuse, R38, RZ ;  /* 0x000000260424723c */ /* 0x040ff000000018ff */
[----:B------:R-:W-:Y:S01]  /*4be0*/  HMMA.16816.F32 R100, R4, R32, RZ ;  /* 0x000000200464723c */ /* 0x000fe200000018ff */
[----:B-1----:R-:W-:-:S04]  /*4bf0*/  FFMA.FTZ R3, R63, c[0x0][0x2d0], -R0 ;  /* 0x0000b4003f037a23 */ /* 0x002fc80000010800 */
[----:B------:R1:W-:Y:S03]  /*4c00*/  MUFU.EX2 R245, R3 ;  /* 0x0000000300f57308 */ /* 0x0003e60000000800 */
[----:B------:R-:W-:Y:S01]  /*4c10*/  HMMA.16816.F32 R104, R4, R34, RZ ;  /* 0x000000220468723c */ /* 0x000fe200000018ff */
[----:B------:R-:W2:Y:S06]  /*4c20*/  LDSM.16.MT88.4 R32, [R209+0x4800] ;  /* 0x00480000d120783b */ /* 0x000eac0000004200 */
[----:B------:R-:W-:Y:S01]  /*4c30*/  FFMA.FTZ R4, R62, c[0x0][0x2d0], -R0 ;  /* 0x0000b4003e047a23 */ /* 0x000fe20000010800 */
[----:B-----5:R-:W-:-:S02]  /*4c40*/  F2FP.PACK_AB R6, R252, R249 ;  /* 0x000000f9fc06723e */ /* 0x020fc400000000ff */
[----:B------:R-:W-:Y:S01]  /*4c50*/  F2FP.PACK_AB R5, R244, R246 ;  /* 0x000000f6f405723e */ /* 0x000fe200000000ff */
[----:B------:R5:W3:Y:S01]  /*4c60*/  MUFU.EX2 R243, R4 ;  /* 0x0000000400f37308 */ /* 0x000ae20000000800 */
[----:B-1----:R-:W-:-:S07]  /*4c70*/  FFMA.FTZ R3, R128, c[0x0][0x2d0], -R2 ;  /* 0x0000b40080037a23 */ /* 0x002fce0000010802 */
[----:B------:R1:W-:Y:S01]  /*4c80*/  MUFU.EX2 R238, R3 ;  /* 0x0000000300ee7308 */ /* 0x0003e20000000800 */
[----:B-----5:R-:W-:Y:S02]  /*4c90*/  F2FP.PACK_AB R4, R224, R250 ;  /* 0x000000fae004723e */ /* 0x020fe400000000ff */
[----:B---3--:R-:W-:Y:S01]  /*4ca0*/  F2FP.PACK_AB R7, R245, R243 ;  /* 0x000000f3f507723e */ /* 0x008fe200000000ff */
[----:B-1----:R-:W-:-:S06]  /*4cb0*/  FFMA.FTZ R3, R129, c[0x0][0x2d0], -R2 ;  /* 0x0000b40081037a23 */ /* 0x002fcc0000010802 */
[C---:B------:R-:W-:Y:S01]  /*4cc0*/  HMMA.16816.F32 R112, R4.reuse, R24, R76 ;  /* 0x000000180470723c */ /* 0x040fe2000000184c */
[----:B------:R1:W-:Y:S07]  /*4cd0*/  MUFU.EX2 R242, R3 ;  /* 0x0000000300f27308 */ /* 0x0003ee0000000800 */
[C---:B------:R-:W-:Y:S08]  /*4ce0*/  HMMA.16816.F32 R84, R4.reuse, R20, R64 ;  /* 0x000000140454723c */ /* 0x040ff00000001840 */
[----:B------:R-:W-:Y:S01]  /*4cf0*/  HMMA.16816.F32 R76, R4, R16, R52 ;  /* 0x00000010044c723c */ /* 0x000fe20000001834 */
[----:B-1----:R-:W-:-:S04]  /*4d00*/  FFMA.FTZ R3, R130, c[0x0][0x2d0], -R2 ;  /* 0x0000b40082037a23 */ /* 0x002fc80000010802 */
[----:B------:R1:W-:Y:S03]  /*4d10*/  MUFU.EX2 R240, R3 ;  /* 0x0000000300f07308 */ /* 0x0003e60000000800 */
[C---:B------:R-:W-:Y:S01]  /*4d20*/  HMMA.16816.F32 R64, R4.reuse, R18, R48 ;  /* 0x000000120440723c */ /* 0x040fe20000001830 */
[----:B------:R-:W3:Y:S07]  /*4d30*/  LDSM.16.MT88.4 R16, [R210+0x4800] ;  /* 0x00480000d210783b */ /* 0x000eee0000004200 */
[----:B--2---:R-:W-:Y:S01]  /*4d40*/  HMMA.16816.F32 R60, R4, R12, R44 ;  /* 0x0000000c043c723c */ /* 0x004fe2000000182c */
[----:B-1----:R-:W-:-:S07]  /*4d50*/  FFMA.FTZ R3, R131, c[0x0][0x2d0], -R2 ;  /* 0x0000b40083037a23 */ /* 0x002fce0000010802 */
[C---:B------:R-:W-:Y:S01]  /*4d60*/  HMMA.16816.F32 R44, R4.reuse, R14, R40 ;  /* 0x0000000e042c723c */ /* 0x040fe20000001828 */
[----:B------:R-:W1:Y:S01]  /*4d70*/  LDSM.16.MT88.4 R12, [R208+0x4800] ;  /* 0x00480000d00c783b */ /* 0x000e620000004200 */
[----:B------:R2:W5:Y:S06]  /*4d80*/  MUFU.EX2 R239, R3 ;  /* 0x0000000300ef7308 */ /* 0x00056c0000000800 */
[C---:B----4-:R-:W-:Y:S08]  /*4d90*/  HMMA.16816.F32 R124, R4.reuse, R28, R88 ;  /* 0x0000001c047c723c */ /* 0x050ff00000001858 */
[----:B------:R-:W-:Y:S01]  /*4da0*/  HMMA.16816.F32 R120, R4, R30, R80 ;  /* 0x0000001e0478723c */ /* 0x000fe20000001850 */
[----:B------:R-:W-:Y:S01]  /*4db0*/  LDSM.16.MT88.4 R28, [R207+0x1000] ;  /* 0x00100000cf1c783b */ /* 0x000fe20000004200 */
[----:B--2---:R-:W-:Y:S01]  /*4dc0*/  FFMA.FTZ R3, R116, c[0x0][0x2d0], -R0 ;  /* 0x0000b40074037a23 */ /* 0x004fe20000010800 */
[----:B------:R-:W-:-:S03]  /*4dd0*/  MOV R116, R224 ;  /* 0x000000e000747202 */ /* 0x000fc60000000f00 */
[----:B------:R2:W-:Y:S02]  /*4de0*/  MUFU.EX2 R237, R3 ;  /* 0x0000000300ed7308 */ /* 0x0005e40000000800 */
[C---:B------:R-:W-:Y:S01]  /*4df0*/  HMMA.16816.F32 R88, R4.reuse, R26, R72 ;  /* 0x0000001a0458723c */ /* 0x040fe20000001848 */
[----:B------:R-:W4:Y:S07]  /*4e00*/  LDSM.16.MT88.4 R24, [R209+0x1000] ;  /* 0x00100000d118783b */ /* 0x000f2e0000004200 */
[----:B------:R-:W-:Y:S01]  /*4e10*/  HMMA.16816.F32 R80, R4, R22, R56 ;  /* 0x000000160450723c */ /* 0x000fe20000001838 */
[----:B------:R-:W4:Y:S01]  /*4e20*/  LDSM.16.MT88.4 R20, [R208+0x1000] ;  /* 0x00100000d014783b */ /* 0x000f220000004200 */
[----:B--2---:R-:W-:-:S06]  /*4e30*/  FFMA.FTZ R3, R117, c[0x0][0x2d0], -R0 ;  /* 0x0000b40075037a23 */ /* 0x004fcc0000010800 */
[C---:B------:R-:W-:Y:S01]  /*4e40*/  HMMA.16816.F32 R56, R4.reuse, R34, R36 ;  /* 0x000000220438723c */ /* 0x040fe20000001824 */
[----:B------:R-:W-:Y:S01]  /*4e50*/  MOV R117, R223 ;  /* 0x000000df00757202 */ /* 0x000fe20000000f00 */
[----:B------:R2:W1:Y:S06]  /*4e60*/  MUFU.EX2 R236, R3 ;  /* 0x0000000300ec7308 */ /* 0x00046c0000000800 */
[C---:B---3--:R-:W-:Y:S08]  /*4e70*/  HMMA.16816.F32 R72, R4.reuse, R16, R108 ;  /* 0x000000100448723c */ /* 0x048ff0000000186c */
[----:B------:R-:W-:Y:S01]  /*4e80*/  HMMA.16816.F32 R36, R4, R18, R96 ;  /* 0x000000120424723c */ /* 0x000fe20000001860 */
[----:B------:R-:W3:Y:S01]  /*4e90*/  LDSM.16.MT88.4 R16, [R210+0x1000] ;  /* 0x00100000d210783b */ /* 0x000ee20000004200 */
[----:B--2---:R-:W-:Y:S01]  /*4ea0*/  FFMA.FTZ R3, R119, c[0x0][0x2d0], -R0 ;  /* 0x0000b40077037a23 */ /* 0x004fe20000010800 */
[----:B------:R-:W-:-:S03]  /*4eb0*/  MOV R119, R218 ;  /* 0x000000da00777202 */ /* 0x000fc60000000f00 */
[----:B------:R2:W-:Y:S02]  /*4ec0*/  MUFU.EX2 R235, R3 ;  /* 0x0000000300eb7308 */ /* 0x0005e40000000800 */
[C---:B-1----:R-:W-:Y:S08]  /*4ed0*/  HMMA.16816.F32 R48, R4.reuse, R12, R100 ;  /* 0x0000000c0430723c */ /* 0x042ff00000001864 */
[----:B------:R-:W-:Y:S01]  /*4ee0*/  HMMA.16816.F32 R40, R4, R14, R104 ;  /* 0x0000000e0428723c */ /* 0x000fe20000001868 */
[----:B------:R-:W1:Y:S01]  /*4ef0*/  LDSM.16.MT88.4 R12, [R207+0x5000] ;  /* 0x00500000cf0c783b */ /* 0x000e620000004200 */
[----:B--2---:R-:W-:-:S06]  /*4f00*/  FFMA.FTZ R3, R144, c[0x0][0x2d0], -R2 ;  /* 0x0000b40090037a23 */ /* 0x004fcc0000010802 */
[----:B------:R-:W-:Y:S01]  /*4f10*/  HMMA.16816.F32 R52, R4, R32, R92 ;  /* 0x000000200434723c */ /* 0x000fe2000000185c */
[----:B------:R-:W-:Y:S01]  /*4f20*/  LDSM.16.MT88.4 R32, [R209+0x5000] ;  /* 0x00500000d120783b */ /* 0x000fe20000004200 */
[----:B------:R2:W-:Y:S05]  /*4f30*/  MUFU.EX2 R230, R3 ;  /* 0x0000000300e67308 */ /* 0x0005ea0000000800 */
[----:B------:R-:W-:Y:S01]  /*4f40*/  FFMA.FTZ R4, R118, c[0x0][0x2d0], -R0 ;  /* 0x0000b40076047a23 */ /* 0x000fe20000010800 */
[----:B-----5:R-:W-:Y:S02]  /*4f50*/  F2FP.PACK_AB R6, R239, R240 ;  /* 0x000000f0ef06723e */ /* 0x020fe400000000ff */
[----:B------:R-:W-:Y:S01]  /*4f60*/  F2FP.PACK_AB R5, R236, R237 ;  /* 0x000000edec05723e */ /* 0x000fe200000000ff */
[----:B------:R5:W3:Y:S01]  /*4f70*/  MUFU.EX2 R234, R4 ;  /* 0x0000000400ea7308 */ /* 0x000ae20000000800 */
[----:B------:R-:W-:Y:S01]  /*4f80*/  MOV R118, R220 ;  /* 0x000000dc00767202 */ /* 0x000fe20000000f00 */
[----:B--2---:R-:W-:-:S06]  /*4f90*/  FFMA.FTZ R3, R145, c[0x0][0x2d0], -R2 ;  /* 0x0000b40091037a23 */ /* 0x004fcc0000010802 */
[----:B------:R2:W-:Y:S01]  /*4fa0*/  MUFU.EX2 R233, R3 ;  /* 0x0000000300e97308 */ /* 0x0005e20000000800 */
[----:B-----5:R-:W-:Y:S02]  /*4fb0*/  F2FP.PACK_AB R4, R242, R238 ;  /* 0x000000eef204723e */ /* 0x020fe400000000ff */
[----:B---3--:R-:W-:-:S07]  /*4fc0*/  F2FP.PACK_AB R7, R235, R234 ;  /* 0x000000eaeb07723e */ /* 0x008fce00000000ff */
[----:B----4-:R-:W-:Y:S01]  /*4fd0*/  HMMA.16816.F32 R92, R4, R26, R88 ;  /* 0x0000001a045c723c */ /* 0x010fe20000001858 */
[----:B--2---:R-:W-:-:S04]  /*4fe0*/  FFMA.FTZ R3, R146, c[0x0][0x2d0], -R2 ;  /* 0x0000b40092037a23 */ /* 0x004fc80000010802 */
[----:B------:R2:W-:Y:S03]  /*4ff0*/  MUFU.EX2 R232, R3 ;  /* 0x0000000300e87308 */ /* 0x0005e60000000800 */
[C---:B------:R-:W-:Y:S08]  /*5000*/  HMMA.16816.F32 R88, R4.reuse, R20, R84 ;  /* 0x000000140458723c */ /* 0x040ff00000001854 */
[----:B------:R-:W-:Y:S01]  /*5010*/  HMMA.16816.F32 R84, R4, R22, R80 ;  /* 0x000000160454723c */ /* 0x000fe20000001850 */
[----:B------:R-:W-:Y:S01]  /*5020*/  LDSM.16.MT88.4 R20, [R208+0x1800] ;  /* 0x00180000d014783b */ /* 0x000fe20000004200 */
[----:B--2---:R-:W-:-:S06]  /*5030*/  FFMA.FTZ R3, R147, c[0x0][0x2d0], -R2 ;  /* 0x0000b40093037a23 */ /* 0x004fcc0000010802 */
[C---:B------:R-:W-:Y:S01]  /*5040*/  HMMA.16816.F32 R80, R4.reuse, R16, R76 ;  /* 0x000000100450723c */ /* 0x040fe2000000184c */
[----:B------:R2:W3:Y:S07]  /*5050*/  MUFU.EX2 R231, R3 ;  /* 0x0000000300e77308 */ /* 0x0004ee0000000800 */
[C---:B------:R-:W-:Y:S01]  /*5060*/  HMMA.16816.F32 R76, R4.reuse, R18, R64 ;  /* 0x00000012044c723c */ /* 0x040fe20000001840 */
[----:B------:R-:W4:Y:S07]  /*5070*/  LDSM.16.MT88.4 R16, [R210+0x5000] ;  /* 0x00500000d210783b */ /* 0x000f2e0000004200 */
[----:B-1----:R-:W-:Y:S01]  /*5080*/  HMMA.16816.F32 R64, R4, R12, R60 ;  /* 0x0000000c0440723c */ /* 0x002fe2000000183c */
[----:B--2---:R-:W-:-:S04]  /*5090*/  FFMA.FTZ R3, R132, c[0x0][0x2d0], -R0 ;  /* 0x0000b40084037a23 */ /* 0x004fc80000010800 */
[----:B------:R1:W-:Y:S03]  /*50a0*/  MUFU.EX2 R229, R3 ;  /* 0x0000000300e57308 */ /* 0x0003e60000000800 */
[C---:B------:R-:W-:Y:S01]  /*50b0*/  HMMA.16816.F32 R60, R4.reuse, R14, R44 ;  /* 0x0000000e043c723c */ /* 0x040fe2000000182c */
[----:B------:R-:W2:Y:S07]  /*50c0*/  LDSM.16.MT88.4 R12, [R208+0x5000] ;  /* 0x00500000d00c783b */ /* 0x000eae0000004200 */
[----:B------:R-:W-:Y:S01]  /*50d0*/  HMMA.16816.F32 R108, R4, R28, R124 ;  /* 0x0000001c046c723c */ /* 0x000fe2000000187c */
[----:B-1----:R-:W-:-:S07]  /*50e0*/  FFMA.FTZ R3, R133, c[0x0][0x2d0], -R0 ;  /* 0x0000b40085037a23 */ /* 0x002fce0000010800 */
[----:B------:R-:W-:Y:S01]  /*50f0*/  HMMA.16816.F32 R104, R4, R30, R120 ;  /* 0x0000001e0468723c */ /* 0x000fe20000001878 */
[----:B------:R-:W-:Y:S01]  /*5100*/  LDSM.16.MT88.4 R28, [R207+0x1800] ;  /* 0x00180000cf1c783b */ /* 0x000fe20000004200 */
[----:B------:R-:W-:Y:S01]  /*5110*/  MOV R127, R212 ;  /* 0x000000d4007f7202 */ /* 0x000fe20000000f00 */
[----:B------:R1:W5:Y:S01]  /*5120*/  MUFU.EX2 R227, R3 ;  /* 0x0000000300e37308 */ /* 0x0003620000000800 */
[----:B------:R-:W-:-:S04]  /*5130*/  MOV R126, R211 ;  /* 0x000000d3007e7202 */ /* 0x000fc80000000f00 */
[C---:B------:R-:W-:Y:S01]  /*5140*/  HMMA.16816.F32 R96, R4.reuse, R24, R112 ;  /* 0x000000180460723c */ /* 0x040fe20000001870 */
[----:B------:R-:W-:Y:S07]  /*5150*/  LDSM.16.MT88.4 R24, [R209+0x1800] ;  /* 0x00180000d118783b */ /* 0x000fee0000004200 */
[----:B----4-:R-:W-:Y:S01]  /*5160*/  HMMA.16816.F32 R36, R4, R18, R36 ;  /* 0x000000120424723c */ /* 0x010fe20000001824 */
[----:B-1----:R-:W-:-:S04]  /*5170*/  FFMA.FTZ R3, R135, c[0x0][0x2d0], -R0 ;  /* 0x0000b40087037a23 */ /* 0x002fc80000010800 */
[----:B------:R1:W-:Y:S03]  /*5180*/  MUFU.EX2 R225, R3 ;  /* 0x0000000300e17308 */ /* 0x0003e60000000800 */
[C---:B------:R-:W-:Y:S08]  /*5190*/  HMMA.16816.F32 R52, R4.reuse, R32, R52 ;  /* 0x000000200434723c */ /* 0x040ff00000001834 */
[----:B--2---:R-:W-:Y:S01]  /*51a0*/  HMMA.16816.F32 R44, R4, R14, R40 ;  /* 0x0000000e042c723c */ /* 0x004fe20000001828 */
[----:B-1----:R-:W-:-:S07]  /*51b0*/  FFMA.FTZ R3, R154, c[0x0][0x2d0], -R2 ;  /* 0x0000b4009a037a23 */ /* 0x002fce0000010802 */
[C---:B------:R-:W-:Y:S01]  /*51c0*/  HMMA.16816.F32 R40, R4.reuse, R16, R72 ;  /* 0x000000100428723c */ /* 0x040fe20000001848 */
[----:B------:R-:W1:Y:S01]  /*51d0*/  LDSM.16.MT88.4 R16, [R210+0x1800] ;  /* 0x00180000d210783b */ /* 0x000e620000004200 */
[----:B------:R2:W-:Y:S06]  /*51e0*/  MUFU.EX2 R212, R3 ;  /* 0x0000000300d47308 */ /* 0x0005ec0000000800 */
[C---:B------:R-:W-:Y:S01]  /*51f0*/  HMMA.16816.F32 R48, R4.reuse, R12, R48 ;  /* 0x0000000c0430723c */ /* 0x040fe20000001830 */
[----:B------:R-:W4:Y:S07]  /*5200*/  LDSM.16.MT88.4 R12, [R207+0x5800] ;  /* 0x00580000cf0c783b */ /* 0x000f2e0000004200 */
[----:B------:R-:W-:Y:S01]  /*5210*/  HMMA.16816.F32 R56, R4, R34, R56 ;  /* 0x000000220438723c */ /* 0x000fe20000001838 */
[----:B------:R-:W-:Y:S01]  /*5220*/  LDSM.16.MT88.4 R32, [R209+0x5800] ;  /* 0x00580000d120783b */ /* 0x000fe20000004200 */
[----:B--2---:R-:W-:-:S05]  /*5230*/  FFMA.FTZ R3, R153, c[0x0][0x2d0], -R2 ;  /* 0x0000b40099037a23 */ /* 0x004fca0000010802 */
[----:B------:R-:W-:Y:S01]  /*5240*/  FFMA.FTZ R4, R134, c[0x0][0x2d0], -R0 ;  /* 0x0000b40086047a23 */ /* 0x000fe20000010800 */
[----:B---3--:R-:W-:Y:S01]  /*5250*/  F2FP.PACK_AB R6, R231, R232 ;  /* 0x000000e8e706723e */ /* 0x008fe200000000ff */
[----:B------:R2:W-:Y:S01]  /*5260*/  MUFU.EX2 R223, R3 ;  /* 0x0000000300df7308 */ /* 0x0005e20000000800 */
[----:B-----5:R-:W-:-:S07]  /*5270*/  F2FP.PACK_AB R5, R227, R229 ;  /* 0x000000e5e305723e */ /* 0x020fce00000000ff */
[----:B------:R3:W5:Y:S01]  /*5280*/  MUFU.EX2 R224, R4 ;  /* 0x0000000400e07308 */ /* 0x0007620000000800 */
[----:B--2---:R-:W-:-:S07]  /*5290*/  FFMA.FTZ R3, R152, c[0x0][0x2d0], -R2 ;  /* 0x0000b40098037a23 */ /* 0x004fce0000010802 */
[----:B------:R2:W-:Y:S01]  /*52a0*/  MUFU.EX2 R220, R3 ;  /* 0x0000000300dc7308 */ /* 0x0005e20000000800 */
[----:B---3--:R-:W-:Y:S02]  /*52b0*/  F2FP.PACK_AB R4, R233, R230 ;  /* 0x000000e6e904723e */ /* 0x008fe400000000ff */
[----:B-----5:R-:W-:-:S07]  /*52c0*/  F2FP.PACK_AB R7, R225, R224 ;  /* 0x000000e0e107723e */ /* 0x020fce00000000ff */
[----:B-1----:R-:W-:Y:S01]  /*52d0*/  HMMA.16816.F32 R80, R4, R16, R80 ;  /* 0x000000100450723c */ /* 0x002fe20000001850 */
[----:B--2---:R-:W-:-:S04]  /*52e0*/  FFMA.FTZ R3, R155, c[0x0][0x2d0], -R2 ;  /* 0x0000b4009b037a23 */ /* 0x004fc80000010802 */
[----:B------:R1:W2:Y:S03]  /*52f0*/  MUFU.EX2 R218, R3 ;  /* 0x0000000300da7308 */ /* 0x0002a60000000800 */
[C---:B------:R-:W-:Y:S01]  /*5300*/  HMMA.16816.F32 R72, R4.reuse, R18, R76 ;  /* 0x000000120448723c */ /* 0x040fe2000000184c */
[----:B------:R-:W3:Y:S07]  /*5310*/  LDSM.16.MT88.4 R16, [R210+0x5800] ;  /* 0x00580000d210783b */ /* 0x000eee0000004200 */
[----:B----4-:R-:W-:Y:S01]  /*5320*/  HMMA.16816.F32 R64, R4, R12, R64 ;  /* 0x0000000c0440723c */ /* 0x010fe20000001840 */
[----:B-1----:R-:W-:-:S07]  /*5330*/  FFMA.FTZ R3, R148, c[0x0][0x2d0], -R0 ;  /* 0x0000b40094037a23 */ /* 0x002fce0000010800 */
[C---:B------:R-:W-:Y:S01]  /*5340*/  HMMA.16816.F32 R60, R4.reuse, R14, R60 ;  /* 0x0000000e043c723c */ /* 0x040fe2000000183c */
[----:B------:R-:W1:Y:S01]  /*5350*/  LDSM.16.MT88.4 R12, [R208+0x5800] ;  /* 0x00580000d00c783b */ /* 0x000e620000004200 */
[----:B------:R4:W-:Y:S06]  /*5360*/  MUFU.EX2 R211, R3 ;  /* 0x0000000300d37308 */ /* 0x0009ec0000000800 */
[C---:B------:R-:W-:Y:S08]  /*5370*/  HMMA.16816.F32 R96, R4.reuse, R24, R96 ;  /* 0x000000180460723c */ /* 0x040ff00000001860 */
[----:B------:R-:W-:Y:S01]  /*5380*/  HMMA.16816.F32 R92, R4, R26, R92 ;  /* 0x0000001a045c723c */ /* 0x000fe2000000185c */
[----:B------:R-:W-:Y:S01]  /*5390*/  LDSM.16.MT88.4 R24, [R209+0x2000] ;  /* 0x00200000d118783b */ /* 0x000fe20000004200 */
[----:B----4-:R-:W-:-:S04]  /*53a0*/  FFMA.FTZ R3, R149, c[0x0][0x2d0], -R0 ;  /* 0x0000b40095037a23 */ /* 0x010fc80000010800 */
[----:B------:R4:W5:Y:S02]  /*53b0*/  MUFU.EX2 R155, R3 ;  /* 0x00000003009b7308 */ /* 0x0009640000000800 */
[C---:B------:R-:W-:Y:S08]  /*53c0*/  HMMA.16816.F32 R88, R4.reuse, R20, R88 ;  /* 0x000000140458723c */ /* 0x040ff00000001858 */
[----:B---3--:R-:W-:Y:S01]  /*53d0*/  HMMA.16816.F32 R40, R4, R16, R40 ;  /* 0x000000100428723c */ /* 0x008fe20000001828 */
[----:B----4-:R-:W-:-:S07]  /*53e0*/  FFMA.FTZ R3, R151, c[0x0][0x2d0], -R0 ;  /* 0x0000b40097037a23 */ /* 0x010fce0000010800 */
[C---:B------:R-:W-:Y:S01]  /*53f0*/  HMMA.16816.F32 R36, R4.reuse, R18, R36 ;  /* 0x000000120424723c */ /* 0x040fe20000001824 */
[----:B------:R-:W3:Y:S01]  /*5400*/  LDSM.16.MT88.4 R16, [R210+0x2000] ;  /* 0x00200000d210783b */ /* 0x000ee20000004200 */
[----:B------:R4:W-:Y:S06]  /*5410*/  MUFU.EX2 R123, R3 ;  /* 0x00000003007b7308 */ /* 0x0009ec0000000800 */
[C---:B-1----:R-:W-:Y:S08]  /*5420*/  HMMA.16816.F32 R48, R4.reuse, R12, R48 ;  /* 0x0000000c0430723c */ /* 0x042ff00000001830 */
[----:B------:R-:W-:Y:S01]  /*5430*/  HMMA.16816.F32 R44, R4, R14, R44 ;  /* 0x0000000e042c723c */ /* 0x000fe2000000182c */
[----:B------:R-:W1:Y:S01]  /*5440*/  LDSM.16.MT88.4 R12, [R207+0x6000] ;  /* 0x00600000cf0c783b */ /* 0x000e620000004200 */
[----:B----4-:R-:W-:-:S04]  /*5450*/  FFMA.FTZ R3, R162, c[0x0][0x2d0], -R2 ;  /* 0x0000b400a2037a23 */ /* 0x010fc80000010802 */
[----:B------:R4:W-:Y:S02]  /*5460*/  MUFU.EX2 R121, R3 ;  /* 0x0000000300797308 */ /* 0x0009e40000000800 */
[C---:B------:R-:W-:Y:S01]  /*5470*/  HMMA.16816.F32 R84, R4.reuse, R22, R84 ;  /* 0x000000160454723c */ /* 0x040fe20000001854 */
[----:B------:R-:W1:Y:S07]  /*5480*/  LDSM.16.MT88.4 R20, [R208+0x2000] ;  /* 0x00200000d014783b */ /* 0x000e6e0000004200 */
[----:B------:R-:W-:Y:S01]  /*5490*/  HMMA.16816.F32 R108, R4, R28, R108 ;  /* 0x0000001c046c723c */ /* 0x000fe2000000186c */
[----:B----4-:R-:W-:-:S07]  /*54a0*/  FFMA.FTZ R3, R161, c[0x0][0x2d0], -R2 ;  /* 0x0000b400a1037a23 */ /* 0x010fce0000010802 */
[C---:B------:R-:W-:Y:S01]  /*54b0*/  HMMA.16816.F32 R104, R4.reuse, R30, R104 ;  /* 0x0000001e0468723c */ /* 0x040fe20000001868 */
[----:B------:R-:W-:Y:S01]  /*54c0*/  LDSM.16.MT88.4 R28, [R207+0x2000] ;  /* 0x00200000cf1c783b */ /* 0x000fe20000004200 */
[----:B------:R4:W-:Y:S06]  /*54d0*/  MUFU.EX2 R154, R3 ;  /* 0x00000003009a7308 */ /* 0x0009ec0000000800 */
[C---:B------:R-:W-:Y:S08]  /*54e0*/  HMMA.16816.F32 R52, R4.reuse, R32, R52 ;  /* 0x000000200434723c */ /* 0x040ff00000001834 */
[----:B------:R-:W-:Y:S01]  /*54f0*/  HMMA.16816.F32 R56, R4, R34, R56 ;  /* 0x000000220438723c */ /* 0x000fe20000001838 */
[----:B------:R-:W1:Y:S01]  /*5500*/  LDSM.16.MT88.4 R32, [R209+0x6000] ;  /* 0x00600000d120783b */ /* 0x000e620000004200 */
[----:B----4-:R-:W-:-:S05]  /*5510*/  FFMA.FTZ R3, R160, c[0x0][0x2d0], -R2 ;  /* 0x0000b400a0037a23 */ /* 0x010fca0000010802 */
[----:B------:R-:W-:Y:S01]  /*5520*/  FFMA.FTZ R4, R150, c[0x0][0x2d0], -R0 ;  /* 0x0000b40096047a23 */ /* 0x000fe20000010800 */
[----:B--2---:R-:W-:Y:S01]  /*5530*/  F2FP.PACK_AB R6, R218, R220 ;  /* 0x000000dcda06723e */ /* 0x004fe200000000ff */
[----:B------:R2:W-:Y:S01]  /*5540*/  MUFU.EX2 R153, R3 ;  /* 0x0000000300997308 */ /* 0x0005e20000000800 */
[----:B-----5:R-:W-:-:S07]  /*5550*/  F2FP.PACK_AB R5, R155, R211 ;  /* 0x000000d39b05723e */ /* 0x020fce00000000ff */
[----:B------:R4:W5:Y:S01]  /*5560*/  MUFU.EX2 R122, R4 ;  /* 0x00000004007a7308 */ /* 0x0009620000000800 */
[----:B--2---:R-:W-:-:S07]  /*5570*/  FFMA.FTZ R3, R163, c[0x0][0x2d0], -R2 ;  /* 0x0000b400a3037a23 */ /* 0x004fce0000010802 */
[----:B------:R2:W1:Y:S01]  /*5580*/  MUFU.EX2 R152, R3 ;  /* 0x0000000300987308 */ /* 0x0004620000000800 */
[----:B----4-:R-:W-:Y:S02]  /*5590*/  F2FP.PACK_AB R4, R223, R212 ;  /* 0x000000d4df04723e */ /* 0x010fe400000000ff */
[----:B-----5:R-:W-:-:S07]  /*55a0*/  F2FP.PACK_AB R7, R123, R122 ;  /* 0x0000007a7b07723e */ /* 0x020fce00000000ff */
[----:B---3--:R-:W-:Y:S01]  /*55b0*/  HMMA.16816.F32 R76, R4, R18, R72 ;  /* 0x00000012044c723c */ /* 0x008fe20000001848 */
[----:B--2---:R-:W-:-:S04]  /*55c0*/  FFMA.FTZ R3, R156, c[0x0][0x2d0], -R0 ;  /* 0x0000b4009c037a23 */ /* 0x004fc80000010800 */
[----:B------:R2:W-:Y:S03]  /*55d0*/  MUFU.EX2 R120, R3 ;  /* 0x0000000300787308 */ /* 0x0005e60000000800 */
[C---:B-1----:R-:W-:Y:S08]  /*55e0*/  HMMA.16816.F32 R72, R4.reuse, R12, R64 ;  /* 0x0000000c0448723c */ /* 0x042ff00000001840 */
[----:B------:R-:W-:Y:S01]  /*55f0*/  HMMA.16816.F32 R64, R4, R14, R60 ;  /* 0x0000000e0440723c */ /* 0x000fe2000000183c */
[----:B------:R-:W1:Y:S01]  /*5600*/  LDSM.16.MT88.4 R12, [R208+0x6000] ;  /* 0x00600000d00c783b */ /* 0x000e620000004200 */
[----:B--2---:R-:W-:-:S06]  /*5610*/  FFMA.FTZ R3, R157, c[0x0][0x2d0], -R0 ;  /* 0x0000b4009d037a23 */ /* 0x004fcc0000010800 */
[C---:B------:R-:W-:Y:S01]  /*5620*/  HMMA.16816.F32 R100, R4.reuse, R24, R96 ;  /* 0x000000180464723c */ /* 0x040fe20000001860 */
[----:B------:R2:W3:Y:S07]  /*5630*/  MUFU.EX2 R151, R3 ;  /* 0x0000000300977308 */ /* 0x0004ee0000000800 */
[C---:B------:R-:W-:Y:S01]  /*5640*/  HMMA.16816.F32 R96, R4.reuse, R26, R92 ;  /* 0x0000001a0460723c */ /* 0x040fe2000000185c */
[----:B------:R-:W-:Y:S07]  /*5650*/  LDSM.16.MT88.4 R24, [R207+0x2800] ;  /* 0x00280000cf18783b */ /* 0x000fee0000004200 */
[----:B------:R-:W-:Y:S01]  /*5660*/  HMMA.16816.F32 R92, R4, R20, R88 ;  /* 0x00000014045c723c */ /* 0x000fe20000001858 */
[----:B--2---:R-:W-:-:S04]  /*5670*/  FFMA.FTZ R3, R158, c[0x0][0x2d0], -R0 ;  /* 0x0000b4009e037a23 */ /* 0x004fc80000010800 */
[----:B------:R2:W-:Y:S03]  /*5680*/  MUFU.EX2 R130, R3 ;  /* 0x0000000300827308 */ /* 0x0005e60000000800 */
[C---:B------:R-:W-:Y:S01]  /*5690*/  HMMA.16816.F32 R88, R4.reuse, R22, R84 ;  /* 0x000000160458723c */ /* 0x040fe20000001854 */
[----:B------:R-:W-:Y:S07]  /*56a0*/  LDSM.16.MT88.4 R20, [R209+0x2800] ;  /* 0x00280000d114783b */ /* 0x000fee0000004200 */
[----:B------:R-:W-:Y:S01]  /*56b0*/  HMMA.16816.F32 R84, R4, R16, R80 ;  /* 0x000000100454723c */ /* 0x000fe20000001850 */
[----:B------:R-:W4:Y:S01]  /*56c0*/  LDSM.16.MT88.4 R16, [R210+0x6000] ;  /* 0x00600000d210783b */ /* 0x000f220000004200 */
[----:B--2---:R-:W-:-:S06]  /*56d0*/  FFMA.FTZ R3, R159, c[0x0][0x2d0], -R0 ;  /* 0x0000b4009f037a23 */ /* 0x004fcc0000010800 */
[C---:B------:R-:W-:Y:S01]  /*56e0*/  HMMA.16816.F32 R60, R4.reuse, R32, R52 ;  /* 0x00000020043c723c */ /* 0x040fe20000001834 */
[----:B------:R2:W5:Y:S07]  /*56f0*/  MUFU.EX2 R131, R3 ;  /* 0x0000000300837308 */ /* 0x00056e0000000800 */
[C---:B-1----:R-:W-:Y:S08]  /*5700*/  HMMA.16816.F32 R52, R4.reuse, R12, R48 ;  /* 0x0000000c0434723c */ /* 0x042ff00000001830 */
[----:B------:R-:W-:Y:S01]  /*5710*/  HMMA.16816.F32 R44, R4, R14, R44 ;  /* 0x0000000e042c723c */ /* 0x000fe2000000182c */
[----:B------:R-:W1:Y:S01]  /*5720*/  LDSM.16.MT88.4 R12, [R210+0x2800] ;  /* 0x00280000d20c783b */ /* 0x000e620000004200 */
[----:B--2---:R-:W-:-:S04]  /*5730*/  FFMA.FTZ R3, R170, c[0x0][0x2d0], -R2 ;  /* 0x0000b400aa037a23 */ /* 0x004fc80000010802 */
[----:B------:R2:W-:Y:S02]  /*5740*/  MUFU.EX2 R129, R3 ;  /* 0x0000000300817308 */ /* 0x0005e40000000800 */
[C---:B------:R-:W-:Y:S08]  /*5750*/  HMMA.16816.F32 R104, R4.reuse, R30, R104 ;  /* 0x0000001e0468723c */ /* 0x040ff00000001868 */
[----:B------:R-:W-:Y:S01]  /*5760*/  HMMA.16816.F32 R108, R4, R28, R108 ;  /* 0x0000001c046c723c */ /* 0x000fe2000000186c */
[----:B------:R-:W-:Y:S01]  /*5770*/  LDSM.16.MT88.4 R28, [R207+0x6800] ;  /* 0x00680000cf1c783b */ /* 0x000fe20000004200 */
[----:B--2---:R-:W-:-:S06]  /*5780*/  FFMA.FTZ R3, R169, c[0x0][0x2d0], -R2 ;  /* 0x0000b400a9037a23 */ /* 0x004fcc0000010802 */
[C---:B----4-:R-:W-:Y:S01]  /*5790*/  HMMA.16816.F32 R48, R4.reuse, R16, R40 ;  /* 0x000000100430723c */ /* 0x050fe20000001828 */
[----:B------:R2:W4:Y:S07]  /*57a0*/  MUFU.EX2 R149, R3 ;  /* 0x0000000300957308 */ /* 0x00052e0000000800 */
[C---:B------:R-:W-:Y:S01]  /*57b0*/  HMMA.16816.F32 R36, R4.reuse, R18, R36 ;  /* 0x000000120424723c */ /* 0x040fe20000001824 */
[----:B------:R-:W1:Y:S07]  /*57c0*/  LDSM.16.MT88.4 R16, [R208+0x2800] ;  /* 0x00280000d010783b */ /* 0x000e6e0000004200 */
[----:B------:R-:W-:Y:S01]  /*57d0*/  HMMA.16816.F32 R56, R4, R34, R56 ;  /* 0x000000220438723c */ /* 0x000fe20000001838 */
[----:B--2---:R-:W-:-:S06]  /*57e0*/  FFMA.FTZ R3, R168, c[0x0][0x2d0], -R2 ;  /* 0x0000b400a8037a23 */ /* 0x004fcc0000010802 */
[----:B------:R-:W-:Y:S01]  /*57f0*/  F2FP.PACK_AB R4, R154, R121 ;  /* 0x000000799a04723e */ /* 0x000fe200000000ff */
[----:B------:R2:W-:Y:S01]  /*5800*/  MUFU.EX2 R150, R3 ;  /* 0x0000000300967308 */ /* 0x0005e20000000800 */
[----:B------:R-:W-:Y:S02]  /*5810*/  F2FP.PACK_AB R6, R152, R153 ;  /* 0x000000999806723e */ /* 0x000fe400000000ff */
[----:B---3--:R-:W-:Y:S02]  /*5820*/  F2FP.PACK_AB R5, R151, R120 ;  /* 0x000000789705723e */ /* 0x008fe400000000ff */
[----:B-----5:R-:W-:-:S07]  /*5830*/  F2FP.PACK_AB R7, R131, R130 ;  /* 0x000000828307723e */ /* 0x020fce00000000ff */
[----:B------:R-:W-:Y:S01]  /*5840*/  HMMA.16816.F32 R80, R4, R20, R100 ;  /* 0x000000140450723c */ /* 0x000fe20000001864 */
[----:B--2---:R-:W-:-:S07]  /*5850*/  FFMA.FTZ R3, R171, c[0x0][0x2d0], -R2 ;  /* 0x0000b400ab037a23 */ /* 0x004fce0000010802 */
[C---:B------:R-:W-:Y:S01]  /*5860*/  HMMA.16816.F32 R100, R4.reuse, R22, R96 ;  /* 0x000000160464723c */ /* 0x040fe20000001860 */
[----:B------:R2:W3:Y:S01]  /*5870*/  MUFU.EX2 R148, R3 ;  /* 0x0000000300947308 */ /* 0x0004e20000000800 */
[----:B------:R-:W-:Y:S06]  /*5880*/  LDSM.16.MT88.4 R20, [R207+0x7000] ;  /* 0x00700000cf14783b */ /* 0x000fec0000004200 */
[C---:B-1----:R-:W-:Y:S08]  /*5890*/  HMMA.16816.F32 R96, R4.reuse, R12, R84 ;  /* 0x0000000c0460723c */ /* 0x042ff00000001854 */
[----:B------:R-:W-:Y:S01]  /*58a0*/  HMMA.16816.F32 R84, R4, R14, R76 ;  /* 0x0000000e0454723c */ /* 0x000fe2000000184c */
[----:B------:R-:W1:Y:S01]  /*58b0*/  LDSM.16.MT88.4 R12, [R209+0x6800] ;  /* 0x00680000d10c783b */ /* 0x000e620000004200 */
[----:B--2---:R-:W-:-:S04]  /*58c0*/  FFMA.FTZ R3, R164, c[0x0][0x2d0], -R0 ;  /* 0x0000b400a4037a23 */ /* 0x004fc80000010800 */
[----:B------:R2:W-:Y:S02]  /*58d0*/  MUFU.EX2 R128, R3 ;  /* 0x0000000300807308 */ /* 0x0005e40000000800 */
[C---:B------:R-:W-:Y:S08]  /*58e0*/  HMMA.16816.F32 R40, R4.reuse, R26, R104 ;  /* 0x0000001a0428723c */ /* 0x040ff00000001868 */
[----:B------:R-:W-:Y:S01]  /*58f0*/  HMMA.16816.F32 R104, R4, R16, R92 ;  /* 0x000000100468723c */ /* 0x000fe2000000185c */
[----:B--2---:R-:W-:-:S07]  /*5900*/  FFMA.FTZ R3, R166, c[0x0][0x2d0], -R0 ;  /* 0x0000b400a6037a23 */ /* 0x004fce0000010800 */
[C---:B------:R-:W-:Y:S01]  /*5910*/  HMMA.16816.F32 R92, R4.reuse, R18, R88 ;  /* 0x00000012045c723c */ /* 0x040fe20000001858 */
[----:B------:R-:W2:Y:S01]  /*5920*/  LDSM.16.MT88.4 R16, [R208+0x6800] ;  /* 0x00680000d010783b */ /* 0x000ea20000004200 */
[----:B------:R5:W1:Y:S06]  /*5930*/  MUFU.EX2 R147, R3 ;  /* 0x0000000300937308 */ /* 0x000a6c0000000800 */
[C---:B------:R-:W-:Y:S01]  /*5940*/  HMMA.16816.F32 R32, R4.reuse, R24, R108 ;  /* 0x000000180420723c */ /* 0x040fe2000000186c */
[----:B------:R-:W-:Y:S04]  /*5950*/  LDSM.16.MT88.4 R24, [R209+0x3000] ;  /* 0x00300000d118783b */ /* 0x000fe80000004200 */
[----:B------:R-:W-:Y:S03]  /*5960*/  LDSM.16.MT88.4 R108, [R207+0x7800] ;  /* 0x00780000cf6c783b */ /* 0x000fe60000004200 */
[----:B------:R-:W-:Y:S01]  /*5970*/  HMMA.16816.F32 R76, R4, R28, R72 ;  /* 0x0000001c044c723c */ /* 0x000fe20000001848 */
[----:B-----5:R-:W-:-:S04]  /*5980*/  FFMA.FTZ R3, R165, c[0x0][0x2d0], -R0 ;  /* 0x0000b400a5037a23 */ /* 0x020fc80000010800 */
[----:B------:R5:W-:Y:S03]  /*5990*/  MUFU.EX2 R145, R3 ;  /* 0x0000000300917308 */ /* 0x000be60000000800 */
[C---:B-1----:R-:W-:Y:S08]  /*59a0*/  HMMA.16816.F32 R60, R4.reuse, R12, R60 ;  /* 0x0000000c043c723c */ /* 0x042ff0000000183c */
[----:B------:R-:W-:Y:S01]  /*59b0*/  HMMA.16816.F32 R56, R4, R14, R56 ;  /* 0x0000000e0438723c */ /* 0x000fe20000001838 */
[----:B------:R-:W1:Y:S01]  /*59c0*/  LDSM.16.MT88.4 R12, [R210+0x6800] ;  /* 0x00680000d20c783b */ /* 0x000e620000004200 */
[----:B-----5:R-:W-:-:S06]  /*59d0*/  FFMA.FTZ R3, R167, c[0x0][0x2d0], -R0 ;  /* 0x0000b400a7037a23 */ /* 0x020fcc0000010800 */
[C---:B------:R-:W-:Y:S01]  /*59e0*/  HMMA.16816.F32 R72, R4.reuse, R30, R64 ;  /* 0x0000001e0448723c */ /* 0x040fe20000001840 */
[----:B------:R5:W1:Y:S07]  /*59f0*/  MUFU.EX2 R146, R3 ;  /* 0x0000000300927308 */ /* 0x000a6e0000000800 */
[C---:B--2---:R-:W-:Y:S08]  /*5a00*/  HMMA.16816.F32 R52, R4.reuse, R16, R52 ;  /* 0x000000100434723c */ /* 0x044ff00000001834 */
[----:B------:R-:W-:Y:S01]  /*5a10*/  HMMA.16816.F32 R44, R4, R18, R44 ;  /* 0x00000012042c723c */ /* 0x000fe2000000182c */
[----:B------:R-:W2:Y:S01]  /*5a20*/  LDSM.16.MT88.4 R16, [R207+0x3000] ;  /* 0x00300000cf10783b */ /* 0x000ea20000004200 */
[----:B-----5:R-:W-:-:S04]  /*5a30*/  FFMA.FTZ R3, R200, c[0x0][0x2d0], -R2 ;  /* 0x0000b400c8037a23 */ /* 0x020fc80000010802 */
[----:B------:R5:W-:Y:S02]  /*5a40*/  MUFU.EX2 R69, R3 ;  /* 0x0000000300457308 */ /* 0x000be40000000800 */
[----:B-1----:R-:W-:Y:S01]  /*5a50*/  HMMA.16816.F32 R48, R4, R12, R48 ;  /* 0x0000000c0430723c */ /* 0x002fe20000001830 */
[----:B-----5:R-:W-:-:S07]  /*5a60*/  FFMA.FTZ R3, R201, c[0x0][0x2d0], -R2 ;  /* 0x0000b400c9037a23 */ /* 0x020fce0000010802 */
[----:B------:R-:W-:Y:S01]  /*5a70*/  HMMA.16816.F32 R28, R4, R14, R36 ;  /* 0x0000000e041c723c */ /* 0x000fe20000001824 */
[----:B------:R-:W1:Y:S01]  /*5a80*/  LDSM.16.MT88.4 R12, [R210+0x3000] ;  /* 0x00300000d20c783b */ /* 0x000e620000004200 */
[----:B------:R5:W2:Y:S05]  /*5a90*/  MUFU.EX2 R70, R3 ;  /* 0x0000000300467308 */ /* 0x000aaa0000000800 */
[----:B----4-:R-:W-:Y:S02]  /*5aa0*/  F2FP.PACK_AB R4, R149, R129 ;  /* 0x000000819504723e */ /* 0x010fe400000000ff */
[----:B---3--:R-:W-:Y:S02]  /*5ab0*/  F2FP.PACK_AB R6, R148, R150 ;  /* 0x000000969406723e */ /* 0x008fe400000000ff */
[----:B------:R-:W-:-:S02]  /*5ac0*/  F2FP.PACK_AB R5, R147, R128 ;  /* 0x000000809305723e */ /* 0x000fc400000000ff */
[----:B------:R-:W-:Y:S01]  /*5ad0*/  F2FP.PACK_AB R7, R146, R145 ;  /* 0x000000919207723e */ /* 0x000fe200000000ff */
[----:B-----5:R-:W-:Y:S01]  /*5ae0*/  FFMA.FTZ R3, R202, c[0x0][0x2d0], -R2 ;  /* 0x0000b400ca037a23 */ /* 0x020fe20000010802 */
[----:B------:R-:W-:-:S05]  /*5af0*/  IADD3 R226, R226, -0x2, RZ ;  /* 0xfffffffee2e27810 */ /* 0x000fca0007ffe0ff */
[----:B--2---:R-:W-:Y:S01]  /*5b00*/  HMMA.16816.F32 R32, R4, R16, R32 ;  /* 0x000000100420723c */ /* 0x004fe20000001820 */
[----:B------:R-:W-:Y:S01]  /*5b10*/  FFMA.FTZ R2, R203, c[0x0][0x2d0], -R2 ;  /* 0x0000b400cb027a23 */ /* 0x000fe20000010802 */
[----:B------:R-:W-:Y:S01]  /*5b20*/  MUFU.EX2 R144, R3 ;  /* 0x0000000300907308 */ /* 0x000fe20000000800 */
[----:B------:R-:W-:-:S05]  /*5b30*/  F2FP.PACK_AB R132, R70, R69 ;  /* 0x000000454684723e */ /* 0x000fca00000000ff */
[C---:B------:R-:W-:Y:S01]  /*5b40*/  HMMA.16816.F32 R40, R4.reuse, R18, R40 ;  /* 0x000000120428723c */ /* 0x040fe20000001828 */
[----:B------:R-:W2:Y:S07]  /*5b50*/  LDSM.16.MT88.4 R16, [R208+0x3000] ;  /* 0x00300000d010783b */ /* 0x000eae0000004200 */
[C---:B------:R-:W-:Y:S08]  /*5b60*/  HMMA.16816.F32 R80, R4.reuse, R24, R80 ;  /* 0x000000180450723c */ /* 0x040ff00000001850 */
[C---:B------:R-:W-:Y:S01]  /*5b70*/  HMMA.16816.F32 R36, R4.reuse, R26, R100 ;  /* 0x0000001a0424723c */ /* 0x040fe20000001864 */
[----:B------:R-:W3:Y:S04]  /*5b80*/  LDSM.16.MT88.4 R24, [R209+0x7000] ;  /* 0x00700000d118783b */ /* 0x000ee80000004200 */
[----:B------:R-:W-:Y:S03]  /*5b90*/  LDSM.16.MT88.4 R100, [R210+0x3800] ;  /* 0x00380000d264783b */ /* 0x000fe60000004200 */
[C---:B-1----:R-:W-:Y:S08]  /*5ba0*/  HMMA.16816.F32 R96, R4.reuse, R12, R96 ;  /* 0x0000000c0460723c */ /* 0x042ff00000001860 */
[C---:B------:R-:W-:Y:S01]  /*5bb0*/  HMMA.16816.F32 R112, R4.reuse, R20, R76 ;  /* 0x000000140470723c */ /* 0x040fe2000000184c */
[----:B------:R-:W-:Y:S07]  /*5bc0*/  LDSM.16.MT88.4 R76, [R207+0x3800] ;  /* 0x00380000cf4c783b */ /* 0x000fee0000004200 */
[C---:B------:R-:W-:Y:S08]  /*5bd0*/  HMMA.16816.F32 R20, R4.reuse, R22, R72 ;  /* 0x000000160414723c */ /* 0x040ff00000001848 */
[C---:B--2---:R-:W-:Y:S08]  /*5be0*/  HMMA.16816.F32 R88, R4.reuse, R16, R104 ;  /* 0x000000100458723c */ /* 0x044ff00000001868 */
[C---:B------:R-:W-:Y:S01]  /*5bf0*/  HMMA.16816.F32 R64, R4.reuse, R18, R92 ;  /* 0x000000120440723c */ /* 0x040fe2000000185c */
[----:B------:R-:W1:Y:S04]  /*5c00*/  LDSM.16.MT88.4 R16, [R210+0x7000] ;  /* 0x00700000d210783b */ /* 0x000e680000004200 */
[----:B------:R-:W-:Y:S03]  /*5c10*/  LDSM.16.MT88.4 R92, [R208+0x3800] ;  /* 0x00380000d05c783b */ /* 0x000fe60000004200 */
[C---:B------:R-:W-:Y:S01]  /*5c20*/  HMMA.16816.F32 R104, R4.reuse, R14, R84 ;  /* 0x0000000e0468723c */ /* 0x040fe20000001854 */
[----:B------:R-:W2:Y:S04]  /*5c30*/  LDSM.16.MT88.4 R12, [R208+0x7000] ;  /* 0x00700000d00c783b */ /* 0x000ea80000004200 */
[----:B------:R-:W4:Y:S03]  /*5c40*/  LDSM.16.MT88.4 R84, [R209+0x3800] ;  /* 0x00380000d154783b */ /* 0x000f260000004200 */
[C---:B---3--:R-:W-:Y:S01]  /*5c50*/  HMMA.16816.F32 R60, R4.reuse, R24, R60 ;  /* 0x00000018043c723c */ /* 0x048fe2000000183c */
[----:B------:R3:W5:Y:S07]  /*5c60*/  MUFU.EX2 R25, R2 ;  /* 0x0000000200197308 */ /* 0x00076e0000000800 */
[----:B------:R-:W-:Y:S01]  /*5c70*/  HMMA.16816.F32 R56, R4, R26, R56 ;  /* 0x0000001a0438723c */ /* 0x000fe20000001838 */
[----:B---3--:R-:W-:Y:S01]  /*5c80*/  FFMA.FTZ R2, R172, c[0x0][0x2d0], -R0 ;  /* 0x0000b400ac027a23 */ /* 0x008fe20000010800 */
[----:B-----5:R-:W-:-:S03]  /*5c90*/  F2FP.PACK_AB R134, R25, R144 ;  /* 0x000000901986723e */ /* 0x020fc600000000ff */
[----:B------:R3:W-:Y:S03]  /*5ca0*/  MUFU.EX2 R24, R2 ;  /* 0x0000000200187308 */ /* 0x0007e60000000800 */
[C---:B-1----:R-:W-:Y:S08]  /*5cb0*/  HMMA.16816.F32 R48, R4.reuse, R16, R48 ;  /* 0x000000100430723c */ /* 0x042ff00000001830 */
[----:B--2---:R-:W-:Y:S01]  /*5cc0*/  HMMA.16816.F32 R52, R4, R12, R52 ;  /* 0x0000000c0434723c */ /* 0x004fe20000001834 */
[----:B---3--:R-:W-:-:S07]  /*5cd0*/  FFMA.FTZ R2, R173, c[0x0][0x2d0], -R0 ;  /* 0x0000b400ad027a23 */ /* 0x008fce0000010800 */
[C---:B------:R-:W-:Y:S01]  /*5ce0*/  HMMA.16816.F32 R44, R4.reuse, R14, R44 ;  /* 0x0000000e042c723c */ /* 0x040fe2000000182c */
[----:B------:R1:W2:Y:S01]  /*5cf0*/  MUFU.EX2 R11, R2 ;  /* 0x00000002000b7308 */ /* 0x0002a20000000800 */
[----:B------:R-:W-:Y:S06]  /*5d00*/  LDSM.16.MT88.4 R12, [R210+0x7800] ;  /* 0x00780000d20c783b */ /* 0x000fec0000004200 */
[----:B------:R-:W-:Y:S01]  /*5d10*/  HMMA.16816.F32 R28, R4, R18, R28 ;  /* 0x00000012041c723c */ /* 0x000fe2000000181c */
[----:B------:R-:W3:Y:S01]  /*5d20*/  LDL R5, [R1+0x3c] ;  /* 0x00003c0001057983 */ /* 0x000ee20000100800 */
[--C-:B-1----:R-:W-:Y:S01]  /*5d30*/  FFMA.FTZ R2, R175, c[0x0][0x2d0], -R0.reuse ;  /* 0x0000b400af027a23 */ /* 0x102fe20000010800 */
[----:B--2---:R-:W-:Y:S01]  /*5d40*/  F2FP.PACK_AB R133, R11, R24 ;  /* 0x000000180b85723e */ /* 0x004fe200000000ff */
[----:B------:R-:W-:-:S02]  /*5d50*/  FFMA.FTZ R0, R174, c[0x0][0x2d0], -R0 ;  /* 0x0000b400ae007a23 */ /* 0x000fc40000010800 */
[----:B------:R1:W-:Y:S08]  /*5d60*/  MUFU.EX2 R10, R2 ;  /* 0x00000002000a7308 */ /* 0x0003f00000000800 */
[----:B------:R2:W5:Y:S01]  /*5d70*/  MUFU.EX2 R9, R0 ;  /* 0x0000000000097308 */ /* 0x0005620000000800 */
[----:B-1----:R-:W-:Y:S02]  /*5d80*/  FADD.FTZ R2, R127, R126 ;  /* 0x0000007e7f027221 */ /* 0x002fe40000010000 */
[----:B------:R-:W-:Y:S02]  /*5d90*/  LDSM.16.MT88.4 R124, [R208+0x7800] ;  /* 0x00780000d07c783b */ /* 0x000fe40000004200 */
[----:B------:R-:W-:-:S02]  /*5da0*/  FADD.FTZ R2, R118, R2 ;  /* 0x0000000276027221 */ /* 0x000fc40000010000 */
[----:B--2---:R-:W-:Y:S01]  /*5db0*/  FADD.FTZ R0, R248, R247 ;  /* 0x000000f7f8007221 */ /* 0x004fe20000010000 */
[----:B-----5:R-:W-:Y:S01]  /*5dc0*/  F2FP.PACK_AB R135, R9, R10 ;  /* 0x0000000a0987723e */ /* 0x020fe200000000ff */
        /* <DEDUP_REMOVED lines=9> */
[----:B------:R-:W-:Y:S01]  /*5e60*/  FADD.FTZ R2, R243, R2 ;  /* 0x00000002f3027221 */ /* 0x000fe20000010000 */
[----:B------:R-:W1:Y:S01]  /*5e70*/  LDSM.16.MT88.4 R116, [R209+0x7800] ;  /* 0x00780000d174783b */ /* 0x000e620000004200 */
        /* <DEDUP_REMOVED lines=10> */
[----:B------:R-:W-:-:S04]  /*5f20*/  FADD.FTZ R0, R240, R0 ;  /* 0x00000000f0007221 */ /* 0x000fc80000010000 */
        /* <DEDUP_REMOVED lines=16> */
[----:B------:R-:W-:Y:S01]  /*6030*/  HMMA.16816.F32 R84, R132, R86, R36 ;  /* 0x000000568454723c */ /* 0x000fe20000001824 */
[----:B------:R-:W-:Y:S02]  /*6040*/  FADD.FTZ R0, R155, R0 ;  /* 0x000000009b007221 */ /* 0x000fe40000010000 */
[----:B------:R-:W-:Y:S02]  /*6050*/  FADD.FTZ R2, R220, R2 ;  /* 0x00000002dc027221 */ /* 0x000fe40000010000 */
[----:B------:R-:W-:Y:S02]  /*6060*/  FADD.FTZ R0, R122, R0 ;  /* 0x000000007a007221 */ /* 0x000fe40000010000 */
[----:B------:R-:W-:Y:S02]  /*6070*/  FADD.FTZ R2, R218, R2 ;  /* 0x00000002da027221 */ /* 0x000fe40000010000 */
[----:B------:R-:W-:-:S02]  /*6080*/  FADD.FTZ R0, R123, R0 ;  /* 0x000000007b007221 */ /* 0x000fc40000010000 */
[----:B------:R-:W-:Y:S02]  /*6090*/  FADD.FTZ R2, R121, R2 ;  /* 0x0000000279027221 */ /* 0x000fe40000010000 */
        /* <DEDUP_REMOVED lines=10> */
[----:B------:R-:W-:Y:S01]  /*6140*/  FADD.FTZ R2, R147, R2 ;  /* 0x0000000293027221 */ /* 0x000fe20000010000 */
[C---:B-1----:R-:W-:Y:S08]  /*6150*/  HMMA.16816.F32 R112, R132.reuse, R116, R60 ;  /* 0x000000748470723c */ /* 0x042ff0000000183c */
[C---:B------:R-:W-:Y:S08]  /*6160*/  HMMA.16816.F32 R120, R132.reuse, R124, R52 ;  /* 0x0000007c8478723c */ /* 0x040ff00000001834 */
[C---:B------:R-:W-:Y:S08]  /*6170*/  HMMA.16816.F32 R92, R132.reuse, R94, R64 ;  /* 0x0000005e845c723c */ /* 0x040ff00000001840 */
[C---:B------:R-:W-:Y:S08]  /*6180*/  HMMA.16816.F32 R108, R132.reuse, R110, R20 ;  /* 0x0000006e846c723c */ /* 0x040ff00000001814 */
[C---:B------:R-:W-:Y:S08]  /*6190*/  HMMA.16816.F32 R116, R132.reuse, R118, R56 ;  /* 0x000000768474723c */ /* 0x040ff00000001838 */
[C---:B------:R-:W-:Y:S08]  /*61a0*/  HMMA.16816.F32 R124, R132.reuse, R126, R44 ;  /* 0x0000007e847c723c */ /* 0x040ff0000000182c */
[C---:B------:R-:W-:Y:S08]  /*61b0*/  HMMA.16816.F32 R128, R132.reuse, R12, R48 ;  /* 0x0000000c8480723c */ /* 0x040ff00000001830 */
[----:B------:R-:W-:Y:S01]  /*61c0*/  HMMA.16816.F32 R132, R132, R14, R28 ;  /* 0x0000000e8484723c */ /* 0x000fe2000000181c */
[----:B---3--:R-:W-:Y:S01]  /*61d0*/  @P4 IMAD.HI.U32 R4, R5, c[0x0][0x2c8], RZ ;  /* 0x0000b20005044a27 */ /* 0x008fe200078e00ff */
[----:B------:R-:W-:-:S02]  /*61e0*/  MOV R0, R5 ;  /* 0x0000000500007202 */ /* 0x000fc40000000f00 */
[----:B------:R-:W-:Y:S02]  /*61f0*/  MOV R5, c[0x0][0x2ac] ;  /* 0x0000ab0000057a02 */ /* 0x000fe40000000f00 */
[----:B------:R-:W-:-:S03]  /*6200*/  @P4 SHF.R.U32.HI R0, RZ, c[0x0][0x2cc], R4 ;  /* 0x0000b300ff004a19 */ /* 0x000fc60000011604 */
[----:B------:R-:W-:-:S05]  /*6210*/  IMAD R5, R5, c[0x0][0x1d0], RZ ;  /* 0x0000740005057a24 */ /* 0x000fca00078e02ff */
[----:B------:R-:W-:Y:S01]  /*6220*/  IADD3 R0, R0, -c[0x0][0x168], R5 ;  /* 0x80005a0000007a10 */ /* 0x000fe20007ffe005 */
[----:B------:R-:W-:Y:S02]  /*6230*/  FADD.FTZ R4, R150, R3 ;  /* 0x0000000396047221 */ /* 0x000fe40000010000 */
[----:B------:R-:W-:Y:S01]  /*6240*/  FADD.FTZ R3, R145, R2 ;  /* 0x0000000291037221 */ /* 0x000fe20000010000 */
[----:B------:R-:W-:Y:S01]  /*6250*/  SHF.R.S32.HI R5, RZ, 0x1f, R0 ;  /* 0x0000001fff057819 */ /* 0x000fe20000011400 */
[----:B------:R-:W-:-:S03]  /*6260*/  FADD.FTZ R2, R148, R4 ;  /* 0x0000000494027221 */ /* 0x000fc60000010000 */
[----:B------:R-:W-:Y:S01]  /*6270*/  LEA.HI R5, R5, R0, RZ, 0x7 ;  /* 0x0000000005057211 */ /* 0x000fe200078f38ff */
[----:B------:R-:W-:Y:S02]  /*6280*/  FADD.FTZ R0, R146, R3 ;  /* 0x0000000392007221 */ /* 0x000fe40000010000 */
[----:B------:R-:W-:Y:S02]  /*6290*/  FADD.FTZ R2, R69, R2 ;  /* 0x0000000245027221 */ /* 0x000fe40000010000 */
[----:B------:R-:W-:Y:S02]  /*62a0*/  FADD.FTZ R0, R24, R0 ;  /* 0x0000000018007221 */ /* 0x000fe40000010000 */
[----:B------:R-:W-:Y:S02]  /*62b0*/  FADD.FTZ R2, R70, R2 ;  /* 0x0000000246027221 */ /* 0x000fe40000010000 */
[----:B------:R-:W-:Y:S01]  /*62c0*/  FADD.FTZ R0, R11, R0 ;  /* 0x000000000b007221 */ /* 0x000fe20000010000 */
[----:B------:R-:W-:Y:S01]  /*62d0*/  SHF.R.S32.HI R3, RZ, 0x7, R5 ;  /* 0x00000007ff037819 */ /* 0x000fe20000011405 */
[----:B------:R-:W-:-:S02]  /*62e0*/  FADD.FTZ R2, R144, R2 ;  /* 0x0000000290027221 */ /* 0x000fc40000010000 */
[----:B------:R-:W-:Y:S01]  /*62f0*/  FADD.FTZ R0, R10, R0 ;  /* 0x000000000a007221 */ /* 0x000fe20000010000 */
[----:B------:R-:W-:Y:S01]  /*6300*/  IMNMX R6, RZ, R3, !PT ;  /* 0x00000003ff067217 */ /* 0x000fe20007800200 */
[----:B------:R-:W-:Y:S02]  /*6310*/  FADD.FTZ R2, R25, R2 ;  /* 0x0000000219027221 */ /* 0x000fe40000010000 */
[----:B------:R-:W-:Y:S02]  /*6320*/  FADD.FTZ R0, R9, R0 ;  /* 0x0000000009007221 */ /* 0x000fe40000010000 */
[----:B------:R1:W-:Y:S04]  /*6330*/  STL [R1+0x4], R6 ;  /* 0x0000040601007387 */ /* 0x0003e80000100800 */
[----:B------:R1:W-:Y:S04]  /*6340*/  STL [R1+0xc], R0 ;  /* 0x00000c0001007387 */ /* 0x0003e80000100800 */
[----:B------:R1:W-:Y:S01]  /*6350*/  STL [R1+0x8], R2 ;  /* 0x0000080201007387 */ /* 0x0003e20000100800 */
[----:B------:R-:W-:Y:S11]  /*6360*/  ISETP.GE.AND P0, PT, R226, R6, PT ;  /* 0x00000006e200720c */ /* 0x000ff60003f06270 */
[----:B------:R-:W-:Y:S02]  /*6370*/  @!UPT UIADD3 URZ, URZ, URZ, URZ ;  /* 0x0000003f3f3ff290 */ /* 0x000fe4000fffe03f */
[----:B------:R-:W-:Y:S05]  /*6380*/  @!P0 BRA `(.L_x_468) ;  /* 0x00004c8000008947 */ /* 0x000fea0003800000 */
[----:B------:R-:W-:Y:S02]  /*6390*/  MOV R70, R8 ;  /* 0x0000000800467202 */ /* 0x000fe40000000f00 */
[----:B------:R-:W-:Y:S02]  /*63a0*/  MOV R69, R68 ;  /* 0x0000004400457202 */ /* 0x000fe40000000f00 */
.L_x_479:
[----:B------:R-:W-:Y:S04]  /*63b0*/  DEPBAR.LE SB0, 0x0 ;  /* 0x000080000000791a */ /* 0x000fe80000000000 */
[----:B------:R-:W-:Y:S01]  /*63c0*/  WARPSYNC 0xffffffff ;  /* 0xffffffff00007948 */ /* 0x000fe20003800000 */
[----:B------:R-:W-:Y:S01]  /*63d0*/  BAR.SYNC.DEFER_BLOCKING 0x0 ;  /* 0x0000000000007b1d */ /* 0x000fe20000010000 */
[----:B------:R-:W-:Y:S05]  /*63e0*/  ISETP.GE.AND P0, PT, R226, RZ, PT ;  /* 0x000000ffe200720c */ /* 0x000fea0003f06270 */
[----:B------:R2:W3:Y:S01]  /*63f0*/  LDSM.16.M88.4 R8, [R204] ;  /* 0x00000000cc08783b */ /* 0x0004e20000000200 */
[----:B------:R-:W-:Y:S03]  /*6400*/  BSSY B0, `(.L_x_469) ;  /* 0x0000055000007945 */ /* 0x000fe60003800000 */
[----:B------:R2:W4:Y:S04]  /*6410*/  LDSM.16.M88.4 R16, [R204+0x800] ;  /* 0x00080000cc10783b */ /* 0x0005280000000200 */
[----:B------:R2:W1:Y:S04]  /*6420*/  LDSM.16.M88.4 R24, [R204+0x1000] ;  /* 0x00100000cc18783b */ /* 0x0004680000000200 */
[----:B------:R2:W1:Y:S04]  /*6430*/  LDSM.16.M88.4 R32, [R204+0x1800] ;  /* 0x00180000cc20783b */ /* 0x0004680000000200 */
[----:B------:R2:W1:Y:S04]  /*6440*/  LDSM.16.M88.4 R40, [R204+0x2000] ;  /* 0x00200000cc28783b */ /* 0x0004680000000200 */
        /* <DEDUP_REMOVED lines=11> */
[----:B------:R-:W-:-:S05]  /*6500*/  @!P0 BRA `(.L_x_470) ;  /* 0x0000044000008947 */ /* 0x000fca0003800000 */
[----:B-1-34-:R-:W-:Y:S01]  /*6510*/  IMAD.WIDE.U32 R2, R222, c[0x0][0x208], RZ ;  /* 0x00008200de027a25 */ /* 0x01afe200078e00ff */
[----:B------:R-:W-:Y:S01]  /*6520*/  SHF.R.S32.HI R0, RZ, 0x1f, R222 ;  /* 0x0000001fff007819 */ /* 0x000fe200000114de */
[----:B------:R-:W3:Y:S01]  /*6530*/  LDL.64 R6, [R1+0x28] ;  /* 0x0000280001067983 */ /* 0x000ee20000100a00 */
[----:B------:R-:W-:Y:S01]  /*6540*/  SHF.R.S32.HI R4, RZ, 0x1f, R221 ;  /* 0x0000001fff047819 */ /* 0x000fe200000114dd */
[----:B------:R-:W-:Y:S02]  /*6550*/  IMAD.SHL.U32 R30, R241, 0x2, RZ ;  /* 0x00000002f11e7824 */ /* 0x000fe400078e00ff */
[----:B------:R-:W-:Y:S02]  /*6560*/  IMAD R0, R0, c[0x0][0x208], RZ ;  /* 0x0000820000007a24 */ /* 0x000fe400078e02ff */
[----:B------:R-:W4:Y:S01]  /*6570*/  LDL R5, [R1+0x38] ;  /* 0x0000380001057983 */ /* 0x000f220000100800 */
[----:B------:R-:W-:Y:S02]  /*6580*/  IMAD R4, R4, c[0x0][0x218], RZ ;  /* 0x0000860004047a24 */ /* 0x000fe400078e02ff */
[----:B------:R-:W-:Y:S02]  /*6590*/  IMAD R0, R222, c[0x0][0x20c], R0 ;  /* 0x00008300de007a24 */ /* 0x000fe400078e0200 */
[----:B------:R-:W-:Y:S02]  /*65a0*/  IMAD R4, R221, c[0x0][0x21c], R4 ;  /* 0x00008700dd047a24 */ /* 0x000fe400078e0204 */
[----:B------:R-:W-:Y:S02]  /*65b0*/  IMAD.IADD R3, R3, 0x1, R0 ;  /* 0x0000000103037824 */ /* 0x000fe400078e0200 */
[----:B------:R-:W-:Y:S02]  /*65c0*/  IMAD.SHL.U32 R28, R228, 0x2, RZ ;  /* 0x00000002e41c7824 */ /* 0x000fe400078e00ff */
[----:B------:R-:W-:Y:S05]  /*65d0*/  IMAD.WIDE.U32 R2, R221, c[0x0][0x218], R2 ;  /* 0x00008600dd027a25 */ /* 0x000fea00078e0002 */
[----:B---3--:R-:W-:Y:S02]  /*65e0*/  IADD3 R0, P0, R6, R2, RZ ;  /* 0x0000000206007210 */ /* 0x008fe40007f1e0ff */
[----:B------:R-:W-:Y:S02]  /*65f0*/  SHF.R.S32.HI R6, RZ, 0x1f, R241 ;  /* 0x0000001fff067819 */ /* 0x000fe400000114f1 */
[----:B----4-:R-:W-:Y:S02]  /*6600*/  IADD3.X R2, R5, R3, R4, P0, !PT ;  /* 0x0000000305027210 */ /* 0x010fe400007fe404 */
[C---:B------:R-:W-:Y:S02]  /*6610*/  LEA R4, P0, R0.reuse, c[0x0][0x1f8], 0x1 ;  /* 0x00007e0000047a11 */ /* 0x040fe400078008ff */
[----:B------:R-:W-:Y:S02]  /*6620*/  SHF.R.S32.HI R5, RZ, 0x1f, R228 ;  /* 0x0000001fff057819 */ /* 0x000fe400000114e4 */
[----:B------:R-:W-:Y:S02]  /*6630*/  SHF.L.U64.HI R6, R241, 0x1, R6 ;  /* 0x00000001f1067819 */ /* 0x000fe40000010206 */
[----:B------:R-:W-:Y:S02]  /*6640*/  LEA.HI.X R0, R0, c[0x0][0x1fc], R2, 0x1, P0 ;  /* 0x00007f0000007a11 */ /* 0x000fe400000f0c02 */
[----:B------:R-:W-:Y:S01]  /*6650*/  SHF.L.U64.HI R5, R228, 0x1, R5 ;  /* 0x00000001e4057819 */ /* 0x000fe20000010205 */
[----:B------:R-:W-:-:S05]  /*6660*/  BRA.DIV ~URZ, `(.L_x_471) ;  /* 0x0000be827f007947 */ /* 0x000fca000b800000 */
[----:B------:R1:W3:Y:S02]  /*6670*/  SHFL.IDX PT, R7, R0, RZ, 0x181f ;  /* 0x00181fff00077589 */ /* 0x0002e400000e0000 */
.L_x_524:
[----:B------:R-:W-:-:S05]  /*6680*/  BRA.DIV ~URZ, `(.L_x_472) ;  /* 0x0000bed27f007947 */ /* 0x000fca000b800000 */
[----:B------:R-:W4:Y:S01]  /*6690*/  SHFL.IDX PT, R2, R4, RZ, 0x181f ;  /* 0x00181fff04027589 */ /* 0x000f2200000e0000 */
[----:B------:R-:W-:Y:S02]  /*66a0*/  ISETP.GE.AND P2, PT, R228, c[0x0][0x1d4], PT ;  /* 0x00007500e4007a0c */ /* 0x000fe40003f46270 */
[----:B------:R-:W-:Y:S01]  /*66b0*/  ISETP.GE.AND P0, PT, R241, c[0x0][0x1d4], PT ;  /* 0x00007500f1007a0c */ /* 0x000fe20003f06270 */
[----:B------:R-:W5:Y:S04]  /*66c0*/  SHFL.IDX PT, R14, R4, 0x1, 0x181f ;  /* 0x00381f00040e7f89 */ /* 0x000f6800000e0000 */
[----:B------:R-:W1:Y:S04]  /*66d0*/  SHFL.IDX PT, R15, R0, 0x1, 0x181f ;  /* 0x00381f00000f7f89 */ /* 0x000e6800000e0000 */
[----:B------:R-:W2:Y:S04]  /*66e0*/  SHFL.IDX PT, R22, R4, 0x2, 0x181f ;  /* 0x00581f0004167f89 */ /* 0x000ea800000e0000 */
[----:B------:R-:W3:Y:S01]  /*66f0*/  SHFL.IDX PT, R23, R0, 0x2, 0x181f ;  /* 0x00581f0000177f89 */ /* 0x000ee200000e0000 */
[C---:B----4-:R-:W-:Y:S02]  /*6700*/  IADD3 R12, P6, R2.reuse, R28, RZ ;  /* 0x0000001c020c7210 */ /* 0x050fe40007fde0ff */
[----:B------:R-:W-:Y:S03]  /*6710*/  IADD3 R2, P5, R2, R30, RZ ;  /* 0x0000001e02027210 */ /* 0x000fe60007fbe0ff */
[C-C-:B---3--:R-:W-:Y:S01]  /*6720*/  IMAD.X R13, R7.reuse, 0x1, R5.reuse, P6 ;  /* 0x00000001070d7824 */ /* 0x148fe200030e0605 */
[C---:B-----5:R-:W-:Y:S01]  /*6730*/  IADD3 R20, P6, R14.reuse, R28, RZ ;  /* 0x0000001c0e147210 */ /* 0x060fe20007fde0ff */
[--C-:B------:R-:W-:Y:S01]  /*6740*/  IMAD.X R3, R7, 0x1, R6.reuse, P5 ;  /* 0x0000000107037824 */ /* 0x100fe200028e0606 */
[----:B------:R-:W-:Y:S02]  /*6750*/  IADD3 R14, P5, R14, R30, RZ ;  /* 0x0000001e0e0e7210 */ /* 0x000fe40007fbe0ff */
[----:B------:R2:W-:Y:S01]  /*6760*/  LDGSTS.E.BYPASS.LTC128B.128 [R219+0x100], [R12.64], !P2 ;  /* 0x001000000cdb7fae */ /* 0x0005e2000d101d46 */
[C-C-:B-1----:R-:W-:Y:S01]  /*6770*/  IMAD.X R21, R15.reuse, 0x1, R5.reuse, P6 ;  /* 0x000000010f157824 */ /* 0x142fe200030e0605 */
[----:B------:R-:W-:Y:S01]  /*6780*/  SEL R7, RZ, 0x10, P0 ;  /* 0x00000010ff077807 */ /* 0x000fe20000000000 */
[--C-:B------:R-:W-:Y:S01]  /*6790*/  IMAD.X R15, R15, 0x1, R6.reuse, P5 ;  /* 0x000000010f0f7824 */ /* 0x100fe200028e0606 */
[----:B------:R1:W-:Y:S04]  /*67a0*/  LDGSTS.E.BYPASS.LTC128B.128 [R219+0x4100], [R2.64], !P0 ;  /* 0x0410000002db7fae */ /* 0x0003e8000c101d46 */
[----:B------:R3:W-:Y:S04]  /*67b0*/  LDGSTS.E.BYPASS.LTC128B.128 [R219+0x1100], [R20.64], !P2 ;  /* 0x0110000014db7fae */ /* 0x0007e8000d101d46 */
[----:B------:R4:W-:Y:S01]  /*67c0*/  LDGSTS.E.BYPASS.LTC128B.128 [R219+0x5100], [R14.64], !P0 ;  /* 0x051000000edb7fae */ /* 0x0009e2000c101d46 */
[C---:B--2---:R-:W-:Y:S02]  /*67d0*/  IADD3 R12, P6, R22.reuse, R28, RZ ;  /* 0x0000001c160c7210 */ /* 0x044fe40007fde0ff */
[----:B-1----:R-:W-:Y:S03]  /*67e0*/  IADD3 R2, P5, R22, R30, RZ ;  /* 0x0000001e16027210 */ /* 0x002fe60007fbe0ff */
[C---:B------:R-:W-:Y:S02]  /*67f0*/  IMAD.X R13, R23.reuse, 0x1, R5, P6 ;  /* 0x00000001170d7824 */ /* 0x040fe400030e0605 */
[----:B------:R-:W-:Y:S03]  /*6800*/  IMAD.X R3, R23, 0x1, R6, P5 ;  /* 0x0000000117037824 */ /* 0x000fe600028e0606 */
[----:B------:R1:W-:Y:S04]  /*6810*/  LDGSTS.E.BYPASS.LTC128B.128 [R219+0x2100], [R12.64], !P2 ;  /* 0x021000000cdb7fae */ /* 0x0003e8000d101d46 */
[----:B----4-:R3:W2:Y:S04]  /*6820*/  SHFL.IDX PT, R14, R0, 0x3, 0x181f ;  /* 0x00781f00000e7f89 */ /* 0x0106a800000e0000 */
[----:B------:R3:W4:Y:S04]  /*6830*/  SHFL.IDX PT, R0, R4, 0x3, 0x181f ;  /* 0x00781f0004007f89 */ /* 0x00072800000e0000 */
[----:B------:R3:W-:Y:S01]  /*6840*/  LDGSTS.E.BYPASS.LTC128B.128 [R219+0x6100], [R2.64], !P0 ;  /* 0x0610000002db7fae */ /* 0x0007e2000c101d46 */
[----:B-1----:R-:W-:Y:S04]  /*6850*/  SEL R12, RZ, 0x10, P2 ;  /* 0x00000010ff0c7807 */ /* 0x002fe80001000000 */
.L_x_525:
[----:B---3--:R-:W-:Y:S02]  /*6860*/  IADD3 R4, -R12, 0x10, RZ ;  /* 0x000000100c047810 */ /* 0x008fe40007ffe1ff */
[C---:B------:R-:W-:Y:S02]  /*6870*/  IADD3 R2, -R7.reuse, 0x10, RZ ;  /* 0x0000001007027810 */ /* 0x040fe40007ffe1ff */
[----:B------:R-:W-:Y:S02]  /*6880*/  LOP3.LUT R4, R4, 0xf, RZ, 0xc0, !PT ;  /* 0x0000000f04047812 */ /* 0x000fe400078ec0ff */
[----:B------:R-:W-:Y:S02]  /*6890*/  ISETP.NE.U32.AND P6, PT, R12, RZ, PT ;  /* 0x000000ff0c00720c */ /* 0x000fe40003fc5070 */
[----:B----4-:R-:W-:Y:S02]  /*68a0*/  IADD3 R4, P2, P0, R4, R0, R28 ;  /* 0x0000000004047210 */ /* 0x010fe4000785e01c */
[----:B------:R-:W-:Y:S02]  /*68b0*/  LOP3.LUT R2, R2, 0xf, RZ, 0xc0, !PT ;  /* 0x0000000f02027812 */ /* 0x000fe400078ec0ff */
[----:B------:R-:W-:Y:S02]  /*68c0*/  ISETP.NE.U32.AND P5, PT, R7, RZ, PT ;  /* 0x000000ff0700720c */ /* 0x000fe40003fa5070 */
[----:B--2---:R-:W-:Y:S02]  /*68d0*/  IADD3.X R5, RZ, R14, R5, P2, P0 ;  /* 0x0000000eff057210 */ /* 0x004fe400017e0405 */
[----:B------:R-:W-:Y:S03]  /*68e0*/  IADD3 R2, P2, P0, R2, R0, R30 ;  /* 0x0000000002027210 */ /* 0x000fe6000785e01e */
[----:B------:R-:W-:Y:S01]  /*68f0*/  @!PT LDS RZ, [RZ] ;  /* 0x00000000fffff984 */ /* 0x000fe20000000800 */
[----:B------:R-:W-:Y:S01]  /*6900*/  @!PT LDS RZ, [RZ] ;  /* 0x00000000fffff984 */ /* 0x000fe20000000800 */
[----:B------:R-:W-:Y:S01]  /*6910*/  @!PT LDS RZ, [RZ] ;  /* 0x00000000fffff984 */ /* 0x000fe20000000800 */
[----:B------:R1:W-:Y:S01]  /*6920*/  LDGSTS.E.BYPASS.LTC128B.128.ZFILL [R219+0x3100], [R4.64], P6 ;  /* 0x0310000004db7fae */ /* 0x0003e2000b141d46 */
[----:B------:R-:W-:Y:S05]  /*6930*/  IADD3.X R3, RZ, R14, R6, P2, P0 ;  /* 0x0000000eff037210 */ /* 0x000fea00017e0406 */
[----:B------:R1:W-:Y:S04]  /*6940*/  LDGSTS.E.BYPASS.LTC128B.128.ZFILL [R219+0x7100], [R2.64], P5 ;  /* 0x0710000002db7fae */ /* 0x0003e8000a941d46 */
.L_x_470:
[----:B---34-:R-:W-:Y:S05]  /*6950*/  BSYNC B0 ;  /* 0x0000000000007941 */ /* 0x018fea0003800000 */
.L_x_469:
[----:B------:R-:W0:Y:S01]  /*6960*/  LDGDEPBAR ;  /* 0x00000000000079af */ /* 0x000e220000000000 */
[----:B------:R-:W-:Y:S01]  /*6970*/  WARPSYNC 0xffffffff ;  /* 0xffffffff00007948 */ /* 0x000fe20003800000 */
[C---:B-1----:R-:W-:Y:S01]  /*6980*/  HMMA.16816.F32 R4, R136.reuse, R8, RZ ;  /* 0x000000088804723c */ /* 0x042fe200000018ff */
[----:B------:R-:W-:Y:S02]  /*6990*/  BSSY B0, `(.L_x_473) ;  /* 0x0000189000007945 */ /* 0x000fe40003800000 */
[----:B------:R-:W-:Y:S05]  /*69a0*/  ISETP.GE.AND P0, PT, R226, 0x1, PT ;  /* 0x00000001e200780c */ /* 0x000fea0003f06270 */
[C---:B------:R-:W-:Y:S08]  /*69b0*/  HMMA.16816.F32 R8, R136.reuse, R10, RZ ;  /* 0x0000000a8808723c */ /* 0x040ff000000018ff */
        /* <DEDUP_REMOVED lines=16> */
[----:B------:R-:W1:Y:S07]  /*6ac0*/  LDSM.16.M88.4 R144, [R206] ;  /* 0x00000000ce90783b */ /* 0x000e6e0000000200 */
        /* <DEDUP_REMOVED lines=11> */
[----:B------:R-:W2:Y:S07]  /*6b80*/  LDSM.16.M88.4 R160, [R206+0x2000] ;  /* 0x00200000cea0783b */ /* 0x000eae0000000200 */
[C---:B------:R-:W-:Y:S08]  /*6b90*/  HMMA.16816.F32 R44, R140.reuse, R164, R44 ;  /* 0x000000a48c2c723c */ /* 0x040ff0000000182c */
[C---:B------:R-:W-:Y:S01]  /*6ba0*/  HMMA.16816.F32 R48, R140.reuse, R166, R48 ;  /* 0x000000a68c30723c */ /* 0x040fe20000001830 */
[----:B------:R-:W2:Y:S07]  /*6bb0*/  LDSM.16.M88.4 R164, [R206+0x2800] ;  /* 0x00280000cea4783b */ /* 0x000eae0000000200 */
[C---:B------:R-:W-:Y:S08]  /*6bc0*/  HMMA.16816.F32 R52, R140.reuse, R168, R52 ;  /* 0x000000a88c34723c */ /* 0x040ff00000001834 */
[C---:B------:R-:W-:Y:S01]  /*6bd0*/  HMMA.16816.F32 R56, R140.reuse, R170, R56 ;  /* 0x000000aa8c38723c */ /* 0x040fe20000001838 */
[----:B------:R-:W-:Y:S07]  /*6be0*/  LDSM.16.M88.4 R168, [R205+-0x3000] ;  /* 0xffd00000cda8783b */ /* 0x000fee0000000200 */
[C---:B------:R-:W-:Y:S08]  /*6bf0*/  HMMA.16816.F32 R60, R140.reuse, R172, R60 ;  /* 0x000000ac8c3c723c */ /* 0x040ff0000000183c */
[----:B------:R-:W-:Y:S08]  /*6c00*/  HMMA.16816.F32 R64, R140, R174, R64 ;  /* 0x000000ae8c40723c */ /* 0x000ff00000001840 */
[C---:B-1----:R-:W-:Y:S08]  /*6c10*/  HMMA.16816.F32 R4, R176.reuse, R144, R4 ;  /* 0x00000090b004723c */ /* 0x042ff00000001804 */
[C---:B------:R-:W-:Y:S01]  /*6c20*/  HMMA.16816.F32 R8, R176.reuse, R146, R8 ;  /* 0x00000092b008723c */ /* 0x040fe20000001808 */
[----:B------:R-:W1:Y:S07]  /*6c30*/  LDSM.16.M88.4 R144, [R206+0x3000] ;  /* 0x00300000ce90783b */ /* 0x000e6e0000000200 */
[C---:B---3--:R-:W-:Y:S08]  /*6c40*/  HMMA.16816.F32 R12, R176.reuse, R148, R12 ;  /* 0x00000094b00c723c */ /* 0x048ff0000000180c */
[C---:B------:R-:W-:Y:S01]  /*6c50*/  HMMA.16816.F32 R16, R176.reuse, R150, R16 ;  /* 0x00000096b010723c */ /* 0x040fe20000001810 */
[----:B------:R-:W3:Y:S07]  /*6c60*/  LDSM.16.M88.4 R148, [R206+0x3800] ;  /* 0x00380000ce94783b */ /* 0x000eee0000000200 */
[C---:B----4-:R-:W-:Y:S08]  /*6c70*/  HMMA.16816.F32 R20, R176.reuse, R152, R20 ;  /* 0x00000098b014723c */ /* 0x050ff00000001814 */
[C---:B------:R-:W-:Y:S01]  /*6c80*/  HMMA.16816.F32 R24, R176.reuse, R154, R24 ;  /* 0x0000009ab018723c */ /* 0x040fe20000001818 */
[----:B------:R-:W4:Y:S07]  /*6c90*/  LDSM.16.M88.4 R152, [R205+-0x4000] ;  /* 0xffc00000cd98783b */ /* 0x000f2e0000000200 */
[C---:B-----5:R-:W-:Y:S08]  /*6ca0*/  HMMA.16816.F32 R28, R176.reuse, R156, R28 ;  /* 0x0000009cb01c723c */ /* 0x060ff0000000181c */
[C---:B------:R-:W-:Y:S01]  /*6cb0*/  HMMA.16816.F32 R32, R176.reuse, R158, R32 ;  /* 0x0000009eb020723c */ /* 0x040fe20000001820 */
[----:B------:R-:W5:Y:S07]  /*6cc0*/  LDSM.16.M88.4 R156, [R205+-0x3800] ;  /* 0xffc80000cd9c783b */ /* 0x000f6e0000000200 */
[C---:B--2---:R-:W-:Y:S08]  /*6cd0*/  HMMA.16816.F32 R36, R176.reuse, R160, R36 ;  /* 0x000000a0b024723c */ /* 0x044ff00000001824 */
[C---:B------:R-:W-:Y:S01]  /*6ce0*/  HMMA.16816.F32 R40, R176.reuse, R162, R40 ;  /* 0x000000a2b028723c */ /* 0x040fe20000001828 */
[----:B------:R-:W2:Y:S07]  /*6cf0*/  LDSM.16.M88.4 R160, [R205+-0x2800] ;  /* 0xffd80000cda0783b */ /* 0x000eae0000000200 */
[C---:B------:R-:W-:Y:S08]  /*6d00*/  HMMA.16816.F32 R44, R176.reuse, R164, R44 ;  /* 0x000000a4b02c723c */ /* 0x040ff0000000182c */
[C---:B------:R-:W-:Y:S01]  /*6d10*/  HMMA.16816.F32 R48, R176.reuse, R166, R48 ;  /* 0x000000a6b030723c */ /* 0x040fe20000001830 */
[----:B------:R-:W2:Y:S07]  /*6d20*/  LDSM.16.M88.4 R164, [R205+-0x2000] ;  /* 0xffe00000cda4783b */ /* 0x000eae0000000200 */
[C---:B-1----:R-:W-:Y:S08]  /*6d30*/  HMMA.16816.F32 R52, R176.reuse, R144, R52 ;  /* 0x00000090b034723c */ /* 0x042ff00000001834 */
[C---:B------:R-:W-:Y:S01]  /*6d40*/  HMMA.16816.F32 R56, R176.reuse, R146, R56 ;  /* 0x00000092b038723c */ /* 0x040fe20000001838 */
[----:B------:R-:W1:Y:S07]  /*6d50*/  LDSM.16.M88.4 R144, [R205+-0x1800] ;  /* 0xffe80000cd90783b */ /* 0x000e6e0000000200 */
[C---:B---3--:R-:W-:Y:S08]  /*6d60*/  HMMA.16816.F32 R60, R176.reuse, R148, R60 ;  /* 0x00000094b03c723c */ /* 0x048ff0000000183c */
[----:B------:R-:W-:Y:S01]  /*6d70*/  HMMA.16816.F32 R64, R176, R150, R64 ;  /* 0x00000096b040723c */ /* 0x000fe20000001840 */
[----:B------:R-:W3:Y:S07]  /*6d80*/  LDSM.16.M88.4 R148, [R205+-0x1000] ;  /* 0xfff00000cd94783b */ /* 0x000eee0000000200 */
[C---:B----4-:R-:W-:Y:S08]  /*6d90*/  HMMA.16816.F32 R4, R180.reuse, R152, R4 ;  /* 0x00000098b404723c */ /* 0x050ff00000001804 */
[C---:B------:R-:W-:Y:S01]  /*6da0*/  HMMA.16816.F32 R8, R180.reuse, R154, R8 ;  /* 0x0000009ab408723c */ /* 0x040fe20000001808 */
[----:B------:R-:W4:Y:S07]  /*6db0*/  LDSM.16.M88.4 R152, [R205+-0x800] ;  /* 0xfff80000cd98783b */ /* 0x000f2e0000000200 */
        /* <DEDUP_REMOVED lines=16> */
[C---:B------:R-:W-:Y:S01]  /*6ec0*/  HMMA.16816.F32 R56, R180.reuse, R150, R56 ;  /* 0x00000096b438723c */ /* 0x040fe20000001838 */
[----:B------:R-:W3:Y:S07]  /*6ed0*/  LDSM.16.M88.4 R148, [R204+0x6800] ;  /* 0x00680000cc94783b */ /* 0x000eee0000000200 */
[C---:B----4-:R-:W-:Y:S08]  /*6ee0*/  HMMA.16816.F32 R60, R180.reuse, R152, R60 ;  /* 0x00000098b43c723c */ /* 0x050ff0000000183c */
[----:B------:R-:W-:Y:S01]  /*6ef0*/  HMMA.16816.F32 R64, R180, R154, R64 ;  /* 0x0000009ab440723c */ /* 0x000fe20000001840 */
[----:B------:R-:W4:Y:S07]  /*6f00*/  LDSM.16.M88.4 R152, [R204+0x7000] ;  /* 0x00700000cc98783b */ /* 0x000f2e0000000200 */
[C---:B-----5:R-:W-:Y:S08]  /*6f10*/  HMMA.16816.F32 R4, R184.reuse, R156, R4 ;  /* 0x0000009cb804723c */ /* 0x060ff00000001804 */
[C---:B------:R-:W-:Y:S01]  /*6f20*/  HMMA.16816.F32 R8, R184.reuse, R158, R8 ;  /* 0x0000009eb808723c */ /* 0x040fe20000001808 */
[----:B------:R-:W5:Y:S07]  /*6f30*/  LDSM.16.M88.4 R156, [R204+0x7800] ;  /* 0x00780000cc9c783b */ /* 0x000f6e0000000200 */
        /* <DEDUP_REMOVED lines=18> */
[C---:B-----5:R-:W-:Y:S08]  /*7060*/  HMMA.16816.F32 R60, R184.reuse, R156, R60 ;  /* 0x0000009cb83c723c */ /* 0x060ff0000000183c */
[----:B------:R-:W-:Y:S01]  /*7070*/  HMMA.16816.F32 R64, R184, R158, R64 ;  /* 0x0000009eb840723c */ /* 0x000fe20000001840 */
        /* <DEDUP_REMOVED lines=30> */
[----:B------:R-:W2:Y:S07]  /*7260*/  LDSM.16.M88.4 R164, [R205] ;  /* 0x00000000cda4783b */ /* 0x000eae0000000200 */
[C---:B-1----:R-:W-:Y:S08]  /*7270*/  HMMA.16816.F32 R20, R192.reuse, R144, R20 ;  /* 0x00000090c014723c */ /* 0x042ff00000001814 */
[C---:B------:R-:W-:Y:S01]  /*7280*/  HMMA.16816.F32 R24, R192.reuse, R146, R24 ;  /* 0x00000092c018723c */ /* 0x040fe20000001818 */
[----:B------:R-:W1:Y:S07]  /*7290*/  LDSM.16.M88.4 R144, [R205+0x800] ;  /* 0x00080000cd90783b */ /* 0x000e6e0000000200 */
[C---:B---3--:R-:W-:Y:S08]  /*72a0*/  HMMA.16816.F32 R28, R192.reuse, R148, R28 ;  /* 0x00000094c01c723c */ /* 0x048ff0000000181c */
[C---:B------:R-:W-:Y:S08]  /*72b0*/  HMMA.16816.F32 R32, R192.reuse, R150, R32 ;  /* 0x00000096c020723c */ /* 0x040ff00000001820 */
[C---:B----4-:R-:W-:Y:S08]  /*72c0*/  HMMA.16816.F32 R36, R192.reuse, R152, R36 ;  /* 0x00000098c024723c */ /* 0x050ff00000001824 */
[C---:B------:R-:W-:Y:S08]  /*72d0*/  HMMA.16816.F32 R40, R192.reuse, R154, R40 ;  /* 0x0000009ac028723c */ /* 0x040ff00000001828 */
[C---:B-----5:R-:W-:Y:S08]  /*72e0*/  HMMA.16816.F32 R44, R192.reuse, R156, R44 ;  /* 0x0000009cc02c723c */ /* 0x060ff0000000182c */
[C---:B------:R-:W-:Y:S08]  /*72f0*/  HMMA.16816.F32 R48, R192.reuse, R158, R48 ;  /* 0x0000009ec030723c */ /* 0x040ff00000001830 */
[C---:B--2---:R-:W-:Y:S08]  /*7300*/  HMMA.16816.F32 R52, R192.reuse, R160, R52 ;  /* 0x000000a0c034723c */ /* 0x044ff00000001834 */
        /* <DEDUP_REMOVED lines=100> */
[----:B--2---:R-:W-:Y:S01]  /*7950*/  FMUL.FTZ R20, R57, c[0x0][0x320] ;  /* 0x0000c80039147a20 */ /* 0x004fe20000410000 */
        /* <DEDUP_REMOVED lines=14> */
[----:B------:R-:W-:Y:S02]  /*7a40*/  FMUL.FTZ R16, R65, c[0x0][0x320] ;  /* 0x0000c80041107a20 */ /* 0x000fe40000410000 */
[----:B------:R-:W-:Y:S01]  /*7a50*/  FMUL.FTZ R66, R66, c[0x0][0x320] ;  /* 0x0000c80042427a20 */ /* 0x000fe20000410000 */
[----:B------:R-:W1:Y:S01]  /*7a60*/  MUFU.TANH R31, R31 ;  /* 0x0000001f001f7308 */ /* 0x000e620000002400 */
[----:B------:R-:W-:Y:S09]  /*7a70*/  FMUL.FTZ R67, R67, c[0x0][0x320] ;  /* 0x0000c80043437a20 */ /* 0x000ff20000410000 */
[----:B------:R2:W1:Y:S10]  /*7a80*/  MUFU.TANH R27, R32 ;  /* 0x00000020001b7308 */ /* 0x0004740000002400 */
[----:B------:R-:W1:Y:S10]  /*7a90*/  MUFU.TANH R33, R33 ;  /* 0x0000002100217308 */ /* 0x000e740000002400 */
[----:B------:R-:W1:Y:S10]  /*7aa0*/  MUFU.TANH R34, R34 ;  /* 0x0000002200227308 */ /* 0x000e740000002400 */
[----:B------:R-:W1:Y:S10]  /*7ab0*/  MUFU.TANH R35, R35 ;  /* 0x0000002300237308 */ /* 0x000e740000002400 */
        /* <DEDUP_REMOVED lines=33> */
[----:B--234-:R-:W-:Y:S01]  /*7cd0*/  IMAD.MOV.U32 R221, RZ, RZ, RZ ;  /* 0x000000ffffdd7224 */ /* 0x01cfe200078e00ff */
[----:B------:R-:W2:Y:S01]  /*7ce0*/  LDL R2, [R1+0x14] ;  /* 0x0000140001027983 */ /* 0x000ea20000100800 */
[----:B------:R-:W-:Y:S02]  /*7cf0*/  IMAD.SHL.U32 R24, R241, 0x2, RZ ;  /* 0x00000002f1187824 */ /* 0x000fe400078e00ff */
[----:B------:R-:W-:Y:S01]  /*7d00*/  IMAD.SHL.U32 R22, R228, 0x2, RZ ;  /* 0x00000002e4167824 */ /* 0x000fe200078e00ff */
[----:B------:R-:W3:Y:S04]  /*7d10*/  LDL R0, [R1+0x10] ;  /* 0x0000100001007983 */ /* 0x000ee80000100800 */
[----:B------:R-:W4:Y:S04]  /*7d20*/  LDL.64 R224, [R1+0x20] ;  /* 0x0000200001e07983 */ /* 0x000f280000100a00 */
[----:B------:R-:W5:Y:S04]  /*7d30*/  LDL R201, [R1+0x34] ;  /* 0x0000340001c97983 */ /* 0x000f680000100800 */
[----:B------:R-:W4:Y:S04]  /*7d40*/  LDL.64 R202, [R1+0x18] ;  /* 0x0000180001ca7983 */ /* 0x000f280000100a00 */
[----:B------:R-:W5:Y:S01]  /*7d50*/  LDL R200, [R1+0x30] ;  /* 0x0000300001c87983 */ /* 0x000f620000100800 */
[----:B--2---:R-:W-:Y:S05]  /*7d60*/  IMAD R2, R226, 0x80, R2 ;  /* 0x00000080e2027824 */ /* 0x004fea00078e0202 */
[----:B---3--:R-:W-:Y:S05]  /*7d70*/  IADD3 R2, R2, -0x80, R0 ;  /* 0xffffff8002027810 */ /* 0x008fea0007ffe000 */
[----:B------:R-:W-:Y:S04]  /*7d80*/  @P3 IMAD.HI.U32 R3, R2, c[0x0][0x2bc], RZ ;  /* 0x0000af0002033a27 */ /* 0x000fe800078e00ff */
[----:B------:R-:W-:Y:S01]  /*7d90*/  IMAD.MOV.U32 R0, RZ, RZ, R2 ;  /* 0x000000ffff007224 */ /* 0x000fe200078e0002 */
[----:B------:R-:W-:Y:S04]  /*7da0*/  @P3 SHF.R.U32.HI R0, RZ, c[0x0][0x2c0], R3 ;  /* 0x0000b000ff003a19 */ /* 0x000fe80000011603 */
[C---:B----4-:R-:W-:Y:S04]  /*7db0*/  @!P1 IADD3 R3, P0, R0.reuse, R224, RZ ;  /* 0x000000e000039210 */ /* 0x050fe80007f1e0ff */
[----:B-----5:R-:W-:Y:S01]  /*7dc0*/  @!P1 LEA.HI.X.SX32 R5, R0, R201, 0x1, P0 ;  /* 0x000000c900059211 */ /* 0x020fe200000f0eff */
[----:B------:R-:W-:Y:S01]  /*7dd0*/  IMAD.MOV R0, RZ, RZ, -R0 ;  /* 0x000000ffff007224 */ /* 0x000fe200078e0a00 */
[C---:B------:R-:W-:Y:S02]  /*7de0*/  @!P1 LEA R4, P0, R3.reuse, c[0x0][0x2a0], 0x2 ;  /* 0x0000a80003049a11 */ /* 0x040fe400078010ff */
[----:B------:R-:W-:Y:S01]  /*7df0*/  SHF.R.S32.HI R201, RZ, 0x1f, R241 ;  /* 0x0000001fffc97819 */ /* 0x000fe200000114f1 */
[----:B------:R-:W-:Y:S01]  /*7e00*/  IMAD R222, R0, c[0x0][0x2b8], R2 ;  /* 0x0000ae0000de7a24 */ /* 0x000fe200078e0202 */
[----:B------:R-:W-:Y:S02]  /*7e10*/  @!P1 LEA.HI.X R5, R3, c[0x0][0x2a4], R5, 0x2, P0 ;  /* 0x0000a90003059a11 */ /* 0x000fe400000f1405 */
[----:B------:R-:W-:Y:S01]  /*7e20*/  SHF.L.U64.HI R6, R241, 0x1, R201 ;  /* 0x00000001f1067819 */ /* 0x000fe200000102c9 */
[----:B------:R-:W-:Y:S01]  /*7e30*/  IMAD.WIDE.U32 R2, R222, c[0x0][0x1e0], RZ ;  /* 0x00007800de027a25 */ /* 0x000fe200078e00ff */
[----:B------:R-:W-:Y:S01]  /*7e40*/  SHF.R.S32.HI R0, RZ, 0x1f, R222 ;  /* 0x0000001fff007819 */ /* 0x000fe200000114de */
[----:B------:R-:W2:Y:S04]  /*7e50*/  @!P1 LDG.E R221, [R4.64] ;  /* 0x0000000604dd9981 */ /* 0x000ea8000c1e1900 */
[----:B------:R-:W-:Y:S04]  /*7e60*/  IMAD R0, R0, c[0x0][0x1e0], RZ ;  /* 0x0000780000007a24 */ /* 0x000fe800078e02ff */
[----:B------:R-:W-:Y:S04]  /*7e70*/  IMAD R0, R222, c[0x0][0x1e4], R0 ;  /* 0x00007900de007a24 */ /* 0x000fe800078e0200 */
        /* <DEDUP_REMOVED lines=8> */
[----:B------:R-:W-:Y:S02]  /*7f00*/  SHF.R.S32.HI R200, RZ, 0x1f, R228 ;  /* 0x0000001fffc87819 */ /* 0x000fe400000114e4 */
[----:B------:R-:W-:Y:S02]  /*7f10*/  LEA.HI.X R0, R0, c[0x0][0x1cc], R2, 0x1, P0 ;  /* 0x0000730000007a11 */ /* 0x000fe400000f0c02 */
[----:B------:R-:W-:Y:S01]  /*7f20*/  SHF.L.U64.HI R5, R228, 0x1, R200 ;  /* 0x00000001e4057819 */ /* 0x000fe200000102c8 */
[----:B------:R-:W-:-:S05]  /*7f30*/  BRA.DIV ~URZ, `(.L_x_475) ;  /* 0x0000ab527f007947 */ /* 0x000fca000b800000 */
[----:B------:R2:W3:Y:S02]  /*7f40*/  SHFL.IDX PT, R7, R0, RZ, 0x181f ;  /* 0x00181fff00077589 */ /* 0x0004e400000e0000 */
.L_x_526:
[----:B------:R-:W-:-:S05]  /*7f50*/  BRA.DIV ~URZ, `(.L_x_476) ;  /* 0x0000aba27f007947 */ /* 0x000fca000b800000 */
[----:B------:R-:W4:Y:S01]  /*7f60*/  SHFL.IDX PT, R2, R4, RZ, 0x181f ;  /* 0x00181fff04027589 */ /* 0x000f2200000e0000 */
[----:B------:R-:W-:Y:S02]  /*7f70*/  ISETP.GE.AND P2, PT, R228, c[0x0][0x1d4], PT ;  /* 0x00007500e4007a0c */ /* 0x000fe40003f46270 */
[----:B------:R-:W-:Y:S01]  /*7f80*/  ISETP.GE.AND P0, PT, R241, c[0x0][0x1d4], PT ;  /* 0x00007500f1007a0c */ /* 0x000fe20003f06270 */
[----:B------:R-:W5:Y:S04]  /*7f90*/  SHFL.IDX PT, R10, R4, 0x1, 0x181f ;  /* 0x00381f00040a7f89 */ /* 0x000f6800000e0000 */
[----:B------:R-:W2:Y:S04]  /*7fa0*/  SHFL.IDX PT, R11, R0, 0x1, 0x181f ;  /* 0x00381f00000b7f89 */ /* 0x000ea800000e0000 */
[----:B------:R-:W3:Y:S04]  /*7fb0*/  SHFL.IDX PT, R14, R4, 0x2, 0x181f ;  /* 0x00581f00040e7f89 */ /* 0x000ee800000e0000 */
[----:B------:R-:W1:Y:S01]  /*7fc0*/  SHFL.IDX PT, R15, R0, 0x2, 0x181f ;  /* 0x00581f00000f7f89 */ /* 0x000e6200000e0000 */
[C---:B----4-:R-:W-:Y:S02]  /*7fd0*/  IADD3 R8, P6, R2.reuse, R22, RZ ;  /* 0x0000001602087210 */ /* 0x050fe40007fde0ff */
[----:B------:R-:W-:Y:S03]  /*7fe0*/  IADD3 R2, P5, R2, R24, RZ ;  /* 0x0000001802027210 */ /* 0x000fe60007fbe0ff */
[C-C-:B---3--:R-:W-:Y:S01]  /*7ff0*/  IMAD.X R9, R7.reuse, 0x1, R5.reuse, P6 ;  /* 0x0000000107097824 */ /* 0x148fe200030e0605 */
[C---:B-----5:R-:W-:Y:S01]  /*8000*/  IADD3 R12, P6, R10.reuse, R22, RZ ;  /* 0x000000160a0c7210 */ /* 0x060fe20007fde0ff */
[--C-:B------:R-:W-:Y:S01]  /*8010*/  IMAD.X R3, R7, 0x1, R6.reuse, P5 ;  /* 0x0000000107037824 */ /* 0x100fe200028e0606 */
[----:B------:R-:W-:Y:S02]  /*8020*/  IADD3 R10, P5, R10, R24, RZ ;  /* 0x000000180a0a7210 */ /* 0x000fe40007fbe0ff */
[----:B------:R3:W-:Y:S01]  /*8030*/  LDGSTS.E.BYPASS.LTC128B.128 [R219+0x8100], [R8.64], !P2 ;  /* 0x0810000008db7fae */ /* 0x0007e2000d101d46 */
[C-C-:B--2---:R-:W-:Y:S01]  /*8040*/  IMAD.X R13, R11.reuse, 0x1, R5.reuse, P6 ;  /* 0x000000010b0d7824 */ /* 0x144fe200030e0605 */
[----:B------:R-:W-:Y:S01]  /*8050*/  SEL R7, RZ, 0x10, P0 ;  /* 0x00000010ff077807 */ /* 0x000fe20000000000 */
[--C-:B------:R-:W-:Y:S01]  /*8060*/  IMAD.X R11, R11, 0x1, R6.reuse, P5 ;  /* 0x000000010b0b7824 */ /* 0x100fe200028e0606 */
[----:B------:R2:W-:Y:S04]  /*8070*/  LDGSTS.E.BYPASS.LTC128B.128 [R219+0xc100], [R2.64], !P0 ;  /* 0x0c10000002db7fae */ /* 0x0005e8000c101d46 */
[----:B------:R4:W-:Y:S04]  /*8080*/  LDGSTS.E.BYPASS.LTC128B.128 [R219+0x9100], [R12.64], !P2 ;  /* 0x091000000cdb7fae */ /* 0x0009e8000d101d46 */
[----:B------:R5:W-:Y:S01]  /*8090*/  LDGSTS.E.BYPASS.LTC128B.128 [R219+0xd100], [R10.64], !P0 ;  /* 0x0d1000000adb7fae */ /* 0x000be2000c101d46 */
[C---:B---3--:R-:W-:Y:S02]  /*80a0*/  IADD3 R8, P6, R14.reuse, R22, RZ ;  /* 0x000000160e087210 */ /* 0x048fe40007fde0ff */
[----:B--2---:R-:W-:Y:S03]  /*80b0*/  IADD3 R2, P5, R14, R24, RZ ;  /* 0x000000180e027210 */ /* 0x004fe60007fbe0ff */
[C---:B-1----:R-:W-:Y:S02]  /*80c0*/  IMAD.X R9, R15.reuse, 0x1, R5, P6 ;  /* 0x000000010f097824 */ /* 0x042fe400030e0605 */
[----:B------:R-:W-:Y:S03]  /*80d0*/  IMAD.X R3, R15, 0x1, R6, P5 ;  /* 0x000000010f037824 */ /* 0x000fe600028e0606 */
[----:B------:R1:W-:Y:S04]  /*80e0*/  LDGSTS.E.BYPASS.LTC128B.128 [R219+0xa100], [R8.64], !P2 ;  /* 0x0a10000008db7fae */ /* 0x0003e8000d101d46 */
[----:B-----5:R4:W2:Y:S04]  /*80f0*/  SHFL.IDX PT, R10, R0, 0x3, 0x181f ;  /* 0x00781f00000a7f89 */ /* 0x0208a800000e0000 */
[----:B------:R4:W3:Y:S04]  /*8100*/  SHFL.IDX PT, R0, R4, 0x3, 0x181f ;  /* 0x00781f0004007f89 */ /* 0x0008e800000e0000 */
[----:B------:R4:W-:Y:S01]  /*8110*/  LDGSTS.E.BYPASS.LTC128B.128 [R219+0xe100], [R2.64], !P0 ;  /* 0x0e10000002db7fae */ /* 0x0009e2000c101d46 */
[----:B-1----:R-:W-:Y:S04]  /*8120*/  SEL R8, RZ, 0x10, P2 ;  /* 0x00000010ff087807 */ /* 0x002fe80001000000 */
.L_x_527:
[----:B----4-:R-:W-:Y:S02]  /*8130*/  IADD3 R4, -R8, 0x10, RZ ;  /* 0x0000001008047810 */ /* 0x010fe40007ffe1ff */
[C---:B------:R-:W-:Y:S02]  /*8140*/  IADD3 R2, -R7.reuse, 0x10, RZ ;  /* 0x0000001007027810 */ /* 0x040fe40007ffe1ff */
[----:B------:R-:W-:Y:S02]  /*8150*/  LOP3.LUT R4, R4, 0xf, RZ, 0xc0, !PT ;  /* 0x0000000f04047812 */ /* 0x000fe400078ec0ff */
[----:B------:R-:W-:Y:S02]  /*8160*/  ISETP.NE.U32.AND P6, PT, R8, RZ, PT ;  /* 0x000000ff0800720c */ /* 0x000fe40003fc5070 */
[----:B---3--:R-:W-:Y:S02]  /*8170*/  IADD3 R4, P2, P0, R4, R0, R22 ;  /* 0x0000000004047210 */ /* 0x008fe4000785e016 */
        /* <DEDUP_REMOVED lines=10> */
.L_x_474:
[----:B--234-:R-:W-:Y:S05]  /*8220*/  BSYNC B0 ;  /* 0x0000000000007941 */ /* 0x01cfea0003800000 */
.L_x_473:
[----:B-1----:R-:W2:Y:S01]  /*8230*/  LDL R4, [R1+0x3c] ;  /* 0x00003c0001047983 */ /* 0x002ea20000100800 */
[----:B------:R-:W-:Y:S03]  /*8240*/  MOV R0, 0xffffff80 ;  /* 0xffffff8000007802 */ /* 0x000fe60000000f00 */
[----:B------:R-:W2:Y:S02]  /*8250*/  LDL R3, [R1+0x48] ;  /* 0x0000480001037983 */ /* 0x000ea40000100800 */
[----:B------:R-:W-:Y:S02]  /*8260*/  IMAD R0, R226, R0, 0x1 ;  /* 0x00000001e2007424 */ /* 0x000fe400078e0200 */
[----:B------:R-:W3:Y:S04]  /*8270*/  LDL R2, [R1+0x4c] ;  /* 0x00004c0001027983 */ /* 0x000ee80000100800 */
[----:B------:R-:W0:Y:S01]  /*8280*/  LDGDEPBAR ;  /* 0x00000000000079af */ /* 0x000e220000000000 */
[----:B--2---:R-:W-:Y:S02]  /*8290*/  IADD3 R4, R3, R4, RZ ;  /* 0x0000000403047210 */ /* 0x004fe40007ffe0ff */
[----:B------:R-:W-:Y:S02]  /*82a0*/  MOV R3, c[0x0][0x2ac] ;  /* 0x0000ab0000037a02 */ /* 0x000fe40000000f00 */
[----:B---3--:R-:W-:Y:S01]  /*82b0*/  IADD3 R0, -R2, R0, RZ ;  /* 0x0000000002007210 */ /* 0x008fe20007ffe1ff */
[----:B------:R-:W-:Y:S04]  /*82c0*/  @P4 IMAD.HI.U32 R2, R4, c[0x0][0x2c8], RZ ;  /* 0x0000b20004024a27 */ /* 0x000fe800078e00ff */
[----:B------:R-:W-:Y:S01]  /*82d0*/  IMAD R0, R3, c[0x0][0x1d0], R0 ;  /* 0x0000740003007a24 */ /* 0x000fe200078e0200 */
[----:B------:R-:W-:Y:S04]  /*82e0*/  @P4 SHF.R.U32.HI R4, RZ, c[0x0][0x2cc], R2 ;  /* 0x0000b300ff044a19 */ /* 0x000fe80000011602 */
[----:B------:R-:W-:Y:S01]  /*82f0*/  IADD3 R5, R0, -c[0x0][0x168], RZ ;  /* 0x80005a0000057a10 */ /* 0x000fe20007ffe0ff */
[----:B------:R-:W-:-:S05]  /*8300*/  BRA.DIV ~URZ, `(.L_x_477) ;  /* 0x0000ad227f007947 */ /* 0x000fca000b800000 */
[----:B------:R1:W2:Y:S02]  /*8310*/  SHFL.IDX PT, R0, R4, RZ, 0x1c1f ;  /* 0x001c1fff04007589 */ /* 0x0002a400000e0000 */
.L_x_528:
[----:B--2---:R-:W-:Y:S05]  /*8320*/  IMAD.IADD R0, R5, 0x1, R0 ;  /* 0x0000000105007824 */ /* 0x004fea00078e0200 */
[C---:B------:R-:W-:Y:S02]  /*8330*/  ISETP.GT.AND P6, PT, R0.reuse, RZ, PT ;  /* 0x000000ff0000720c */ /* 0x040fe40003fc4270 */
[C---:B------:R-:W-:Y:S02]  /*8340*/  ISETP.GT.AND P5, PT, R0.reuse, 0x1, PT ;  /* 0x000000010000780c */ /* 0x040fe40003fa4270 */
[C---:B------:R-:W-:Y:S02]  /*8350*/  ISETP.GT.AND P2, PT, R0.reuse, 0x8, PT ;  /* 0x000000080000780c */ /* 0x040fe40003f44270 */
[C---:B------:R-:W-:Y:S02]  /*8360*/  ISETP.GT.AND P0, PT, R0.reuse, 0x9, PT ;  /* 0x000000090000780c */ /* 0x040fe40003f04270 */
[----:B------:R-:W-:Y:S02]  /*8370*/  FSEL R6, R163, -INF , P6 ;  /* 0xff800000a3067808 */ /* 0x000fe40003000000 */
[----:B------:R-:W-:Y:S02]  /*8380*/  ISETP.GT.AND P6, PT, R0, 0x10, PT ;  /* 0x000000100000780c */ /* 0x000fe40003fc4270 */
[----:B------:R-:W-:Y:S02]  /*8390*/  FSEL R8, R162, -INF , P5 ;  /* 0xff800000a2087808 */ /* 0x000fe40002800000 */
        /* <DEDUP_REMOVED lines=12> */
[----:B------:R-:W-:Y:S02]  /*8460*/  ISETP.GT.AND P0, PT, R0, 0x29, PT ;  /* 0x000000290000780c */ /* 0x000fe40003f04270 */
[----:B------:R-:W-:Y:S02]  /*8470*/  FSEL R152, R152, -INF , P6 ;  /* 0xff80000098987808 */ /* 0x000fe40003000000 */
[----:B------:R-:W-:Y:S02]  /*8480*/  ISETP.GT.AND P6, PT, R0, 0x30, PT ;  /* 0x000000300000780c */ /* 0x000fe40003fc4270 */
        /* <DEDUP_REMOVED lines=9> */
[C---:B------:R-:W-:Y:S02]  /*8520*/  ISETP.GT.AND P5, PT, R0.reuse, 0x41, PT ;  /* 0x000000410000780c */ /* 0x040fe40003fa4270 */
[----:B------:R-:W-:Y:S02]  /*8530*/  FSEL R164, R27, -INF , P2 ;  /* 0xff8000001ba47808 */ /* 0x000fe40001000000 */
[C---:B------:R-:W-:Y:S02]  /*8540*/  ISETP.GT.AND P2, PT, R0.reuse, 0x48, PT ;  /* 0x000000480000780c */ /* 0x040fe40003f44270 */
[----:B------:R-:W-:Y:S02]  /*8550*/  FSEL R165, R33, -INF , P0 ;  /* 0xff80000021a57808 */ /* 0x000fe40000000000 */
[----:B------:R-:W-:Y:S02]  /*8560*/  ISETP.GT.AND P0, PT, R0, 0x49, PT ;  /* 0x000000490000780c */ /* 0x000fe40003f04270 */
[----:B------:R-:W-:Y:S02]  /*8570*/  FSEL R170, R26, -INF , P6 ;  /* 0xff8000001aaa7808 */ /* 0x000fe40003000000 */
[C---:B------:R-:W-:Y:S02]  /*8580*/  ISETP.GT.AND P6, PT, R0.reuse, 0x50, PT ;  /* 0x000000500000780c */ /* 0x040fe40003fc4270 */
        /* <DEDUP_REMOVED lines=23> */
[----:B------:R-:W-:Y:S02]  /*8700*/  FSEL R237, R18, -INF , P5 ;  /* 0xff80000012ed7808 */ /* 0x000fe40002800000 */
[----:B------:R-:W-:Y:S02]  /*8710*/  FSEL R236, R17, -INF , P2 ;  /* 0xff80000011ec7808 */ /* 0x000fe40001000000 */
[----:B------:R-:W-:Y:S01]  /*8720*/  FSEL R235, R16, -INF , P0 ;  /* 0xff80000010eb7808 */ /* 0x000fe20000000000 */
[----:B------:R-:W-:-:S05]  /*8730*/  BRA.DIV ~URZ, `(.L_x_478) ;  /* 0x0000a9627f007947 */ /* 0x000fca000b800000 */
[----:B------:R-:W-:Y:S01]  /*8740*/  FMNMX.FTZ R2, R6, R69, !PT ;  /* 0x0000004506027209 */ /* 0x000fe20007810000 */
[----:B------:R-:W2:Y:S03]  /*8750*/  SHFL.IDX PT, R0, R4, 0x1, 0x1c1f ;  /* 0x003c1f0004007f89 */ /* 0x000ea600000e0000 */
[----:B------:R-:W-:Y:S04]  /*8760*/  FMNMX.FTZ R2, R8, R2, !PT ;  /* 0x0000000208027209 */ /* 0x000fe80007810000 */
[----:B------:R-:W-:Y:S04]  /*8770*/  FMNMX.FTZ R2, R9, R2, !PT ;  /* 0x0000000209027209 */ /* 0x000fe80007810000 */
[----:B------:R-:W-:Y:S04]  /*8780*/  FMNMX.FTZ R2, R13, R2, !PT ;  /* 0x000000020d027209 */ /* 0x000fe80007810000 */
[----:B------:R-:W-:Y:S04]  /*8790*/  FMNMX.FTZ R2, R32, R2, !PT ;  /* 0x0000000220027209 */ /* 0x000fe80007810000 */
[----:B------:R-:W-:Y:S04]  /*87a0*/  FMNMX.FTZ R2, R40, R2, !PT ;  /* 0x0000000228027209 */ /* 0x000fe80007810000 */
[----:B------:R-:W-:Y:S01]  /*87b0*/  FMNMX.FTZ R2, R41, R2, !PT ;  /* 0x0000000229027209 */ /* 0x000fe20007810000 */
[----:B--2---:R-:W-:Y:S03]  /*87c0*/  IMAD.IADD R0, R5, 0x1, R0 ;  /* 0x0000000105007824 */ /* 0x004fe600078e0200 */
[----:B------:R-:W-:Y:S02]  /*87d0*/  FMNMX.FTZ R2, R49, R2, !PT ;  /* 0x0000000231027209 */ /* 0x000fe40007810000 */
[C---:B------:R-:W-:Y:S02]  /*87e0*/  ISETP.GT.AND P2, PT, R0.reuse, RZ, PT ;  /* 0x000000ff0000720c */ /* 0x040fe40003f44270 */
[C---:B------:R-:W-:Y:S02]  /*87f0*/  ISETP.GT.AND P0, PT, R0.reuse, 0x1, PT ;  /* 0x000000010000780c */ /* 0x040fe40003f04270 */
[----:B------:R-:W-:Y:S02]  /*8800*/  FSEL R7, R169, -INF , P2 ;  /* 0xff800000a9077808 */ /* 0x000fe40001000000 */
[----:B------:R-:W-:Y:S02]  /*8810*/  ISETP.GT.AND P2, PT, R0, 0x8, PT ;  /* 0x000000080000780c */ /* 0x000fe40003f44270 */
[----:B------:R-:W-:Y:S02]  /*8820*/  FSEL R12, R168, -INF , P0 ;  /* 0xff800000a80c7808 */ /* 0x000fe40000000000 */
[----:B-1----:R-:W-:Y:S02]  /*8830*/  FMNMX.FTZ R4, R7, R70, !PT ;  /* 0x0000004607047209 */ /* 0x002fe40007810000 */
[----:B------:R-:W-:Y:S02]  /*8840*/  ISETP.GT.AND P0, PT, R0, 0x9, PT ;  /* 0x000000090000780c */ /* 0x000fe40003f04270 */
[----:B------:R-:W-:Y:S02]  /*8850*/  FSEL R11, R166, -INF , P2 ;  /* 0xff800000a60b7808 */ /* 0x000fe40001000000 */
[----:B------:R-:W-:Y:S02]  /*8860*/  FMNMX.FTZ R4, R12, R4, !PT ;  /* 0x000000040c047209 */ /* 0x000fe40007810000 */
[C---:B------:R-:W-:Y:S02]  /*8870*/  ISETP.GT.AND P2, PT, R0.reuse, 0x10, PT ;  /* 0x000000100000780c */ /* 0x040fe40003f44270 */
[----:B------:R-:W-:Y:S02]  /*8880*/  FSEL R10, R167, -INF , P0 ;  /* 0xff800000a70a7808 */ /* 0x000fe40000000000 */
[----:B------:R-:W-:Y:S02]  /*8890*/  FMNMX.FTZ R4, R11, R4, !PT ;  /* 0x000000040b047209 */ /* 0x000fe40007810000 */
[----:B------:R-:W-:Y:S02]  /*88a0*/  ISETP.GT.AND P0, PT, R0, 0x11, PT ;  /* 0x000000110000780c */ /* 0x000fe40003f04270 */
        /* <DEDUP_REMOVED lines=20> */
[C---:B------:R-:W-:Y:S02]  /*89f0*/  ISETP.GT.AND P0, PT, R0.reuse, 0x29, PT ;  /* 0x000000290000780c */ /* 0x040fe40003f04270 */
        /* <DEDUP_REMOVED lines=83> */
[----:B------:R-:W-:Y:S02]  /*8f30*/  FSEL R225, R67, -INF , P0 ;  /* 0xff80000043e17808 */ /* 0x000fe40000000000 */
[----:B------:R-:W-:Y:S01]  /*8f40*/  FMNMX.FTZ R4, R227, R4, !PT ;  /* 0x00000004e3047209 */ /* 0x000fe20007810000 */
[----:B------:R-:W1:Y:S03]  /*8f50*/  SHFL.BFLY PT, R68, R0, 0x2, 0x1f ;  /* 0x0c401f0000447f89 */ /* 0x000e6600000e0000 */
[----:B------:R-:W-:Y:S05]  /*8f60*/  FMNMX.FTZ R4, R225, R4, !PT ;  /* 0x00000004e1047209 */ /* 0x000fea0007810000 */
[----:B------:R-:W2:Y:S01]  /*8f70*/  SHFL.BFLY PT, R2, R4, 0x2, 0x1f ;  /* 0x0c401f0004027f89 */ /* 0x000ea200000e0000 */
[----:B-1----:R-:W-:Y:S07]  /*8f80*/  FMNMX.FTZ R68, R68, R0, !PT ;  /* 0x0000000044447209 */ /* 0x002fee0007810000 */
[----:B------:R-:W1:Y:S01]  /*8f90*/  SHFL.BFLY PT, R3, R68, 0x1, 0x1f ;  /* 0x0c201f0044037f89 */ /* 0x000e6200000e0000 */
[----:B--2---:R-:W-:Y:S07]  /*8fa0*/  FMNMX.FTZ R4, R4, R2, !PT ;  /* 0x0000000204047209 */ /* 0x004fee0007810000 */
[----:B------:R2:W3:Y:S01]  /*8fb0*/  SHFL.BFLY PT, R0, R4, 0x1, 0x1f ;  /* 0x0c201f0004007f89 */ /* 0x0004e200000e0000 */
[----:B-1----:R-:W-:Y:S07]  /*8fc0*/  FMNMX.FTZ R68, R68, R3, !PT ;  /* 0x0000000344447209 */ /* 0x002fee0007810000 */
.L_x_529:
[C---:B------:R-:W-:Y:S01]  /*8fd0*/  FMUL.FTZ R148, R68.reuse, c[0x0][0x2d0] ;  /* 0x0000b40044947a20 */ /* 0x040fe20000410000 */
[----:B------:R-:W-:Y:S01]  /*8fe0*/  FSETP.NEU.FTZ.AND P0, PT, R68, -INF , PT ;  /* 0xff8000004400780b */ /* 0x000fe20003f1d000 */
[----:B------:R-:W-:Y:S01]  /*8ff0*/  WARPSYNC 0xffffffff ;  /* 0xffffffff00007948 */ /* 0x000fe20003800000 */
[----:B---3--:R-:W-:Y:S01]  /*9000*/  FMNMX.FTZ R3, R0, R4, !PT ;  /* 0x0000000400037209 */ /* 0x008fe20007810000 */
[----:B------:R-:W-:Y:S01]  /*9010*/  LDSM.16.MT88.4 R20, [R209] ;  /* 0x00000000d114783b */ /* 0x000fe20000004200 */
[----:B------:R-:W-:Y:S03]  /*9020*/  FSEL R148, R148, RZ, P0 ;  /* 0x000000ff94947208 */ /* 0x000fe60000000000 */
[----:B------:R-:W-:Y:S02]  /*9030*/  FMUL.FTZ R149, R3, c[0x0][0x2d0] ;  /* 0x0000b40003957a20 */ /* 0x000fe40000410000 */
[--C-:B------:R-:W-:Y:S02]  /*9040*/  FFMA.FTZ R2, R6, c[0x0][0x2d0], -R148.reuse ;  /* 0x0000b40006027a23 */ /* 0x100fe40000010894 */
[--C-:B------:R-:W-:Y:S01]  /*9050*/  FFMA.FTZ R5, R13, c[0x0][0x2d0], -R148.reuse ;  /* 0x0000b4000d057a23 */ /* 0x100fe20000010894 */
[----:B------:R-:W-:Y:S01]  /*9060*/  LDSM.16.MT88.4 R28, [R208] ;  /* 0x00000000d01c783b */ /* 0x000fe20000004200 */
[----:B------:R1:W-:Y:S01]  /*9070*/  MUFU.EX2 R246, R2 ;  /* 0x0000000200f67308 */ /* 0x0003e20000000800 */
[--C-:B------:R-:W-:Y:S06]  /*9080*/  FFMA.FTZ R32, R32, c[0x0][0x2d0], -R148.reuse ;  /* 0x0000b40020207a23 */ /* 0x100fec0000010894 */
[----:B------:R-:W-:Y:S03]  /*9090*/  LDSM.16.MT88.4 R36, [R213] ;  /* 0x00000000d524783b */ /* 0x000fe60000004200 */
[----:B------:R-:W-:Y:S05]  /*90a0*/  MUFU.EX2 R33, R5 ;  /* 0x0000000500217308 */ /* 0x000fea0000000800 */
[----:B------:R-:W-:Y:S05]  /*90b0*/  LDSM.16.MT88.4 R44, [R207+0x4000] ;  /* 0x00400000cf2c783b */ /* 0x000fea0000004200 */
[----:B------:R-:W-:Y:S03]  /*90c0*/  MUFU.EX2 R251, R32 ;  /* 0x0000002000fb7308 */ /* 0x000fe60000000800 */
[----:B------:R-:W-:Y:S01]  /*90d0*/  LDSM.16.MT88.4 R52, [R209+0x4000] ;  /* 0x00400000d134783b */ /* 0x000fe20000004200 */
[--C-:B-1----:R-:W-:Y:S06]  /*90e0*/  FFMA.FTZ R2, R8, c[0x0][0x2d0], -R148.reuse ;  /* 0x0000b40008027a23 */ /* 0x102fec0000010894 */
[----:B------:R1:W3:Y:S01]  /*90f0*/  MUFU.EX2 R43, R2 ;  /* 0x00000002002b7308 */ /* 0x0002e20000000800 */
[----:B------:R-:W-:Y:S01]  /*9100*/  LDSM.16.MT88.4 R60, [R208+0x4000] ;  /* 0x00400000d03c783b */ /* 0x000fe20000004200 */
[--C-:B-1----:R-:W-:Y:S08]  /*9110*/  FFMA.FTZ R2, R9, c[0x0][0x2d0], -R148.reuse ;  /* 0x0000b40009027a23 */ /* 0x102ff00000010894 */
[----:B------:R1:W4:Y:S02]  /*9120*/  MUFU.EX2 R35, R2 ;  /* 0x0000000200237308 */ /* 0x0003240000000800 */
[----:B-1----:R-:W-:Y:S02]  /*9130*/  FSEL R2, R68, RZ, P0 ;  /* 0x000000ff44027208 */ /* 0x002fe40000000000 */
[----:B------:R-:W-:Y:S02]  /*9140*/  FSETP.NEU.FTZ.AND P0, PT, R3, -INF , PT ;  /* 0xff8000000300780b */ /* 0x000fe40003f1d000 */
[----:B---3--:R-:W-:Y:S01]  /*9150*/  F2FP.PACK_AB R144, R43, R246 ;  /* 0x000000f62b90723e */ /* 0x008fe200000000ff */
[----:B------:R-:W-:Y:S01]  /*9160*/  FADD.FTZ R0, -R2, R69 ;  /* 0x0000004502007221 */ /* 0x000fe20000010100 */
[----:B------:R-:W-:Y:S01]  /*9170*/  FSEL R149, R149, RZ, P0 ;  /* 0x000000ff95957208 */ /* 0x000fe20000000000 */
[--C-:B------:R-:W-:Y:S01]  /*9180*/  FFMA.FTZ R69, R152, c[0x0][0x2d0], -R148.reuse ;  /* 0x0000b40098457a23 */ /* 0x100fe20000010894 */
[----:B----4-:R-:W-:Y:S01]  /*9190*/  F2FP.PACK_AB R146, R33, R35 ;  /* 0x000000232192723e */ /* 0x010fe200000000ff */
[----:B------:R-:W-:Y:S02]  /*91a0*/  FMUL.FTZ R0, R0, c[0x0][0x2d0] ;  /* 0x0000b40000007a20 */ /* 0x000fe40000410000 */
[--C-:B------:R-:W-:Y:S02]  /*91b0*/  FFMA.FTZ R48, R48, c[0x0][0x2d0], -R149.reuse ;  /* 0x0000b40030307a23 */ /* 0x100fe40000010895 */
[----:B------:R1:W3:Y:S01]  /*91c0*/  MUFU.EX2 R2, R0 ;  /* 0x0000000000027308 */ /* 0x0002e20000000800 */
[--C-:B--2---:R-:W-:Y:S09]  /*91d0*/  FFMA.FTZ R4, R10, c[0x0][0x2d0], -R149.reuse ;  /* 0x0000b4000a047a23 */ /* 0x104ff20000010895 */
[----:B------:R2:W-:Y:S10]  /*91e0*/  MUFU.EX2 R247, R48 ;  /* 0x0000003000f77308 */ /* 0x0005f40000000800 */
[----:B------:R4:W-:Y:S01]  /*91f0*/  MUFU.EX2 R42, R4 ;  /* 0x00000004002a7308 */ /* 0x0009e20000000800 */
[--C-:B-1----:R-:W-:Y:S02]  /*9200*/  FFMA.FTZ R0, R7, c[0x0][0x2d0], -R149.reuse ;  /* 0x0000b40007007a23 */ /* 0x102fe40000010895 */
[C---:B---3--:R-:W-:Y:S02]  /*9210*/  FMUL.FTZ R5, R2.reuse, R73 ;  /* 0x0000004902057220 */ /* 0x048fe40000410000 */
[C---:B------:R-:W-:Y:S05]  /*9220*/  FMUL.FTZ R8, R2.reuse, R76 ;  /* 0x0000004c02087220 */ /* 0x040fea0000410000 */
[----:B------:R1:W-:Y:S01]  /*9230*/  MUFU.EX2 R245, R0 ;  /* 0x0000000000f57308 */ /* 0x0003e20000000800 */
[C---:B------:R-:W-:Y:S02]  /*9240*/  FMUL.FTZ R9, R2.reuse, R77 ;  /* 0x0000004d02097220 */ /* 0x040fe40000410000 */
[C---:B------:R-:W-:Y:S02]  /*9250*/  FMUL.FTZ R16, R2.reuse, R84 ;  /* 0x0000005402107220 */ /* 0x040fe40000410000 */
[C---:B--2---:R-:W-:Y:S02]  /*9260*/  FMUL.FTZ R48, R2.reuse, R116 ;  /* 0x0000007402307220 */ /* 0x044fe40000410000 */
[C---:B------:R-:W-:Y:S02]  /*9270*/  FMUL.FTZ R17, R2.reuse, R85 ;  /* 0x0000005502117220 */ /* 0x040fe40000410000 */
[C---:B------:R-:W-:Y:S01]  /*9280*/  FMUL.FTZ R24, R2.reuse, R92 ;  /* 0x0000005c02187220 */ /* 0x040fe20000410000 */
[----:B------:R2:W-:Y:S01]  /*9290*/  MUFU.EX2 R116, R69 ;  /* 0x0000004500747308 */ /* 0x0005e20000000800 */
[C---:B------:R-:W-:Y:S02]  /*92a0*/  FMUL.FTZ R25, R2.reuse, R93 ;  /* 0x0000005d02197220 */ /* 0x040fe40000410000 */
[C---:B------:R-:W-:Y:S02]  /*92b0*/  FMUL.FTZ R32, R2.reuse, R100 ;  /* 0x0000006402207220 */ /* 0x040fe40000410000 */
[----:B----4-:R-:W-:Y:S02]  /*92c0*/  FMUL.FTZ R4, R2, R72 ;  /* 0x0000004802047220 */ /* 0x010fe40000410000 */
[--C-:B------:R-:W-:Y:S02]  /*92d0*/  FFMA.FTZ R100, R236, c[0x0][0x2d0], -R148.reuse ;  /* 0x0000b400ec647a23 */ /* 0x100fe40000010894 */
[----:B------:R-:W-:Y:S02]  /*92e0*/  FMUL.FTZ R65, R2, R133 ;  /* 0x0000008502417220 */ /* 0x000fe40000410000 */
[--C-:B-1----:R-:W-:Y:S02]  /*92f0*/  FFMA.FTZ R0, R12, c[0x0][0x2d0], -R149.reuse ;  /* 0x0000b4000c007a23 */ /* 0x102fe40000010895 */
[----:B------:R-:W1:Y:S02]  /*9300*/  LDSM.16.MT88.4 R12, [R207] ;  /* 0x00000000cf0c783b */ /* 0x000e640000004200 */
[----:B------:R3:W4:Y:S01]  /*9310*/  MUFU.EX2 R252, R0 ;  /* 0x0000000000fc7308 */ /* 0x0007220000000800 */
[--C-:B--2---:R-:W-:Y:S09]  /*9320*/  FFMA.FTZ R69, R154, c[0x0][0x2d0], -R148.reuse ;  /* 0x0000b4009a457a23 */ /* 0x104ff20000010894 */
[----:B------:R2:W-:Y:S01]  /*9330*/  MUFU.EX2 R244, R69 ;  /* 0x0000004500f47308 */ /* 0x0005e20000000800 */
[--C-:B---3--:R-:W-:Y:S01]  /*9340*/  FFMA.FTZ R0, R11, c[0x0][0x2d0], -R149.reuse ;  /* 0x0000b4000b007a23 */ /* 0x108fe20000010895 */
[----:B----4-:R-:W-:Y:S08]  /*9350*/  F2FP.PACK_AB R145, R252, R245 ;  /* 0x000000f5fc91723e */ /* 0x010ff000000000ff */
[----:B------:R3:W4:Y:S01]  /*9360*/  MUFU.EX2 R34, R0 ;  /* 0x0000000000227308 */ /* 0x0007220000000800 */
[----:B--2---:R-:W-:Y:S09]  /*9370*/  FFMA.FTZ R69, R156, c[0x0][0x2d0], -R148 ;  /* 0x0000b4009c457a23 */ /* 0x004ff20000010894 */
[----:B------:R2:W-:Y:S01]  /*9380*/  MUFU.EX2 R243, R69 ;  /* 0x0000004500f37308 */ /* 0x0005e20000000800 */
[----:B---3--:R-:W-:Y:S02]  /*9390*/  FSEL R0, R3, RZ, P0 ;  /* 0x000000ff03007208 */ /* 0x008fe40000000000 */
[----:B----4-:R-:W-:Y:S03]  /*93a0*/  F2FP.PACK_AB R147, R42, R34 ;  /* 0x000000222a93723e */ /* 0x010fe600000000ff */
[----:B------:R-:W-:Y:S02]  /*93b0*/  FADD.FTZ R0, -R0, R70 ;  /* 0x0000004600007221 */ /* 0x000fe40000010100 */
[--C-:B------:R-:W-:Y:S02]  /*93c0*/  FFMA.FTZ R70, R237, c[0x0][0x2d0], -R148.reuse ;  /* 0x0000b400ed467a23 */ /* 0x100fe40000010894 */
[----:B------:R-:W-:Y:S02]  /*93d0*/  FMUL.FTZ R0, R0, c[0x0][0x2d0] ;  /* 0x0000b40000007a20 */ /* 0x000fe40000410000 */
[--C-:B--2---:R-:W-:Y:S04]  /*93e0*/  FFMA.FTZ R69, R157, c[0x0][0x2d0], -R148.reuse ;  /* 0x0000b4009d457a23 */ /* 0x104fe80000010894 */
[----:B------:R-:W2:Y:S10]  /*93f0*/  MUFU.EX2 R0, R0 ;  /* 0x0000000000007308 */ /* 0x000eb40000000800 */
[----:B------:R3:W-:Y:S01]  /*9400*/  MUFU.EX2 R242, R69 ;  /* 0x0000004500f27308 */ /* 0x0007e20000000800 */
[C---:B--2---:R-:W-:Y:S02]  /*9410*/  FMUL.FTZ R6, R0.reuse, R74 ;  /* 0x0000004a00067220 */ /* 0x044fe40000410000 */
[C---:B------:R-:W-:Y:S02]  /*9420*/  FMUL.FTZ R7, R0.reuse, R75 ;  /* 0x0000004b00077220 */ /* 0x040fe40000410000 */
[----:B------:R-:W2:Y:S01]  /*9430*/  LDSM.16.MT88.4 R72, [R210+0x4000] ;  /* 0x00400000d248783b */ /* 0x000ea20000004200 */
[C---:B------:R-:W-:Y:S02]  /*9440*/  FMUL.FTZ R10, R0.reuse, R78 ;  /* 0x0000004e000a7220 */ /* 0x040fe40000410000 */
[C---:B------:R-:W-:Y:S02]  /*9450*/  FMUL.FTZ R11, R0.reuse, R79 ;  /* 0x0000004f000b7220 */ /* 0x040fe40000410000 */
[C---:B-1----:R-:W-:Y:S03]  /*9460*/  HMMA.16816.F32 R4, R144.reuse, R12, R4 ;  /* 0x0000000c9004723c */ /* 0x042fe60000001804 */
[----:B------:R-:W1:Y:S02]  /*9470*/  LDSM.16.MT88.4 R76, [R207+0x800] ;  /* 0x00080000cf4c783b */ /* 0x000e640000004200 */
        /* <DEDUP_REMOVED lines=10> */
[----:B------:R-:W4:Y:S01]  /*9520*/  LDSM.16.MT88.4 R80, [R209+0x800] ;  /* 0x00080000d150783b */ /* 0x000f220000004200 */
        /* <DEDUP_REMOVED lines=8> */
[--C-:B---3--:R-:W-:Y:S02]  /*95b0*/  FFMA.FTZ R69, R150, c[0x0][0x2d0], -R149.reuse ;  /* 0x0000b40096457a23 */ /* 0x108fe40000010895 */
[C---:B------:R-:W-:Y:S02]  /*95c0*/  FMUL.FTZ R22, R0.reuse, R90 ;  /* 0x0000005a00167220 */ /* 0x040fe40000410000 */
[----:B------:R3:W-:Y:S02]  /*95d0*/  MUFU.EX2 R240, R69 ;  /* 0x0000004500f07308 */ /* 0x0007e40000000800 */
[C---:B------:R-:W-:Y:S02]  /*95e0*/  FMUL.FTZ R23, R0.reuse, R91 ;  /* 0x0000005b00177220 */ /* 0x040fe40000410000 */
[----:B------:R-:W5:Y:S01]  /*95f0*/  LDSM.16.MT88.4 R88, [R210+0x800] ;  /* 0x00080000d258783b */ /* 0x000f620000004200 */
[C---:B------:R-:W-:Y:S02]  /*9600*/  FMUL.FTZ R51, R0.reuse, R119 ;  /* 0x0000007700337220 */ /* 0x040fe40000410000 */
[C---:B------:R-:W-:Y:S02]  /*9610*/  FMUL.FTZ R66, R0.reuse, R134 ;  /* 0x0000008600427220 */ /* 0x040fe40000410000 */
[C---:B------:R-:W-:Y:S03]  /*9620*/  HMMA.16816.F32 R20, R144.reuse, R28, R20 ;  /* 0x0000001c9014723c */ /* 0x040fe60000001814 */
[----:B------:R-:W-:Y:S04]  /*9630*/  FMUL.FTZ R67, R0, R135 ;  /* 0x0000008700437220 */ /* 0x000fe80000410000 */
[C---:B------:R-:W-:Y:S01]  /*9640*/  FMUL.FTZ R28, R2.reuse, R96 ;  /* 0x00000060021c7220 */ /* 0x040fe20000410000 */
[C---:B------:R-:W-:Y:S04]  /*9650*/  HMMA.16816.F32 R24, R144.reuse, R30, R24 ;  /* 0x0000001e9018723c */ /* 0x040fe80000001818 */
[----:B------:R-:W-:Y:S01]  /*9660*/  FMUL.FTZ R29, R2, R97 ;  /* 0x00000061021d7220 */ /* 0x000fe20000410000 */
[----:B------:R-:W-:Y:S01]  /*9670*/  MOV R97, R35 ;  /* 0x0000002300617202 */ /* 0x000fe20000000f00 */
[C---:B------:R-:W-:Y:S01]  /*9680*/  FMUL.FTZ R35, R0.reuse, R103 ;  /* 0x0000006700237220 */ /* 0x040fe20000410000 */
[----:B------:R-:W-:Y:S01]  /*9690*/  MOV R96, R43 ;  /* 0x0000002b00607202 */ /* 0x000fe20000000f00 */
[C---:B------:R-:W-:Y:S01]  /*96a0*/  FMUL.FTZ R30, R0.reuse, R98 ;  /* 0x00000062001e7220 */ /* 0x040fe20000410000 */
[----:B------:R-:W-:Y:S03]  /*96b0*/  MOV R98, R34 ;  /* 0x0000002200627202 */ /* 0x000fe60000000f00 */
[----:B------:R-:W-:Y:S01]  /*96c0*/  FMUL.FTZ R31, R0, R99 ;  /* 0x00000063001f7220 */ /* 0x000fe20000410000 */
[----:B------:R-:W-:Y:S01]  /*96d0*/  MOV R99, R33 ;  /* 0x0000002100637202 */ /* 0x000fe20000000f00 */
[--C-:B------:R-:W-:Y:S02]  /*96e0*/  FFMA.FTZ R103, R227, c[0x0][0x2d0], -R149.reuse ;  /* 0x0000b400e3677a23 */ /* 0x100fe40000010895 */
[----:B------:R-:W-:Y:S02]  /*96f0*/  FMUL.FTZ R33, R2, R101 ;  /* 0x0000006502217220 */ /* 0x000fe40000410000 */
[--C-:B------:R-:W-:Y:S01]  /*9700*/  FFMA.FTZ R101, R230, c[0x0][0x2d0], -R149.reuse ;  /* 0x0000b400e6657a23 */ /* 0x100fe20000010895 */
[C---:B------:R-:W-:Y:S03]  /*9710*/  HMMA.16816.F32 R28, R144.reuse, R36, R28 ;  /* 0x00000024901c723c */ /* 0x040fe6000000181c */
[----:B------:R-:W-:Y:S02]  /*9720*/  FMUL.FTZ R34, R0, R102 ;  /* 0x0000006600227220 */ /* 0x000fe40000410000 */
[--C-:B------:R-:W-:Y:S02]  /*9730*/  FFMA.FTZ R102, R229, c[0x0][0x2d0], -R149.reuse ;  /* 0x0000b400e5667a23 */ /* 0x100fe40000010895 */
[--C-:B------:R-:W-:Y:S02]  /*9740*/  FFMA.FTZ R36, R40, c[0x0][0x2d0], -R148.reuse ;  /* 0x0000b40028247a23 */ /* 0x100fe40000010894 */
[--C-:B---3--:R-:W-:Y:S01]  /*9750*/  FFMA.FTZ R69, R151, c[0x0][0x2d0], -R149.reuse ;  /* 0x0000b40097457a23 */ /* 0x108fe20000010895 */
[C---:B------:R-:W-:Y:S01]  /*9760*/  HMMA.16816.F32 R32, R144.reuse, R38, R32 ;  /* 0x000000269020723c */ /* 0x040fe20000001820 */
[----:B------:R3:W-:Y:S02]  /*9770*/  MUFU.EX2 R250, R36 ;  /* 0x0000002400fa7308 */ /* 0x0007e40000000800 */
[--C-:B------:R-:W-:Y:S02]  /*9780*/  FFMA.FTZ R40, R41, c[0x0][0x2d0], -R148.reuse ;  /* 0x0000b40029287a23 */ /* 0x100fe40000010894 */
[----:B------:R-:W-:Y:S02]  /*9790*/  FMUL.FTZ R37, R2, R105 ;  /* 0x0000006902257220 */ /* 0x000fe40000410000 */
[C---:B------:R-:W-:Y:S02]  /*97a0*/  FMUL.FTZ R38, R0.reuse, R106 ;  /* 0x0000006a00267220 */ /* 0x040fe40000410000 */
[----:B------:R-:W-:Y:S02]  /*97b0*/  FMUL.FTZ R39, R0, R107 ;  /* 0x0000006b00277220 */ /* 0x000fe40000410000 */
[----:B------:R1:W-:Y:S01]  /*97c0*/  MUFU.EX2 R127, R69 ;  /* 0x00000045007f7308 */ /* 0x0003e20000000800 */
[----:B------:R-:W-:Y:S02]  /*97d0*/  FMUL.FTZ R41, R2, R109 ;  /* 0x0000006d02297220 */ /* 0x000fe40000410000 */
[----:B------:R-:W-:Y:S01]  /*97e0*/  FMUL.FTZ R43, R0, R111 ;  /* 0x0000006f002b7220 */ /* 0x000fe20000410000 */
[----:B------:R-:W-:Y:S06]  /*97f0*/  MOV R111, R97 ;  /* 0x00000061006f7202 */ /* 0x000fec0000000f00 */
[----:B------:R2:W-:Y:S01]  /*9800*/  MUFU.EX2 R249, R40 ;  /* 0x0000002800f97308 */ /* 0x0005e20000000800 */
[C---:B---3--:R-:W-:Y:S02]  /*9810*/  FMUL.FTZ R36, R2.reuse, R104 ;  /* 0x0000006802247220 */ /* 0x048fe40000410000 */
[----:B------:R-:W3:Y:S04]  /*9820*/  LDL.LU R104, [R1+0x8] ;  /* 0x0000080001687983 */ /* 0x000ee80000300800 */
[----:B------:R-:W3:Y:S01]  /*9830*/  LDL.LU R109, [R1+0xc] ;  /* 0x00000c00016d7983 */ /* 0x000ee20000300800 */
[C---:B------:R-:W-:Y:S03]  /*9840*/  HMMA.16816.F32 R36, R144.reuse, R44, R36 ;  /* 0x0000002c9024723c */ /* 0x040fe60000001824 */
[--C-:B-1----:R-:W-:Y:S04]  /*9850*/  FFMA.FTZ R69, R153, c[0x0][0x2d0], -R149.reuse ;  /* 0x0000b40099457a23 */ /* 0x102fe80000010895 */
[--C-:B------:R-:W-:Y:S01]  /*9860*/  FFMA.FTZ R44, R49, c[0x0][0x2d0], -R148.reuse ;  /* 0x0000b400312c7a23 */ /* 0x100fe20000010894 */
[----:B------:R1:W-:Y:S01]  /*9870*/  MUFU.EX2 R126, R69 ;  /* 0x00000045007e7308 */ /* 0x0003e20000000800 */
[C---:B------:R-:W-:Y:S03]  /*9880*/  FMUL.FTZ R45, R2.reuse, R113 ;  /* 0x00000071022d7220 */ /* 0x040fe60000410000 */
[C---:B------:R-:W-:Y:S02]  /*9890*/  FMUL.FTZ R49, R2.reuse, R117 ;  /* 0x0000007502317220 */ /* 0x040fe40000410000 */
[----:B--2---:R-:W-:Y:S01]  /*98a0*/  FMUL.FTZ R40, R2, R108 ;  /* 0x0000006c02287220 */ /* 0x004fe20000410000 */
[----:B------:R-:W-:Y:S01]  /*98b0*/  MOV R108, R42 ;  /* 0x0000002a006c7202 */ /* 0x000fe20000000f00 */
[C---:B------:R-:W-:Y:S01]  /*98c0*/  FMUL.FTZ R42, R0.reuse, R110 ;  /* 0x0000006e002a7220 */ /* 0x040fe20000410000 */
[----:B------:R-:W-:Y:S01]  /*98d0*/  MOV R110, R98 ;  /* 0x00000062006e7202 */ /* 0x000fe20000000f00 */
[----:B------:R2:W-:Y:S05]  /*98e0*/  MUFU.EX2 R248, R44 ;  /* 0x0000002c00f87308 */ /* 0x0005ea0000000800 */
[C---:B------:R-:W-:Y:S07]  /*98f0*/  HMMA.16816.F32 R40, R144.reuse, R46, R40 ;  /* 0x0000002e9028723c */ /* 0x040fee0000001828 */
[C---:B------:R-:W-:Y:S02]  /*9900*/  FMUL.FTZ R46, R0.reuse, R114 ;  /* 0x00000072002e7220 */ /* 0x040fe40000410000 */
[----:B------:R-:W-:Y:S03]  /*9910*/  FMUL.FTZ R47, R0, R115 ;  /* 0x00000073002f7220 */ /* 0x000fe60000410000 */
[--C-:B-1----:R-:W-:Y:S02]  /*9920*/  FFMA.FTZ R69, R155, c[0x0][0x2d0], -R149.reuse ;  /* 0x0000b4009b457a23 */ /* 0x102fe40000010895 */
[----:B--2---:R-:W-:Y:S07]  /*9930*/  FMUL.FTZ R44, R2, R112 ;  /* 0x00000070022c7220 */ /* 0x004fee0000410000 */
[C---:B------:R-:W-:Y:S07]  /*9940*/  HMMA.16816.F32 R44, R144.reuse, R52, R44 ;  /* 0x00000034902c723c */ /* 0x040fee000000182c */
[--C-:B------:R-:W-:Y:S01]  /*9950*/  FFMA.FTZ R52, R56, c[0x0][0x2d0], -R149.reuse ;  /* 0x0000b40038347a23 */ /* 0x100fe20000010895 */
[C---:B------:R-:W-:Y:S03]  /*9960*/  HMMA.16816.F32 R48, R144.reuse, R54, R48 ;  /* 0x000000369030723c */ /* 0x040fe60000001830 */
[----:B------:R1:W2:Y:S01]  /*9970*/  MUFU.EX2 R119, R52 ;  /* 0x0000003400777308 */ /* 0x0002a20000000800 */
[--C-:B------:R-:W-:Y:S02]  /*9980*/  FFMA.FTZ R56, R57, c[0x0][0x2d0], -R149.reuse ;  /* 0x0000b40039387a23 */ /* 0x100fe40000010895 */
[C---:B------:R-:W-:Y:S02]  /*9990*/  FMUL.FTZ R57, R2.reuse, R125 ;  /* 0x0000007d02397220 */ /* 0x040fe40000410000 */
[----:B------:R-:W-:Y:S04]  /*99a0*/  FMUL.FTZ R53, R2, R121 ;  /* 0x0000007902357220 */ /* 0x000fe80000410000 */
[C---:B------:R-:W-:Y:S01]  /*99b0*/  FMUL.FTZ R54, R0.reuse, R122 ;  /* 0x0000007a00367220 */ /* 0x040fe20000410000 */
[----:B------:R2:W-:Y:S01]  /*99c0*/  MUFU.EX2 R125, R69 ;  /* 0x00000045007d7308 */ /* 0x0005e20000000800 */
[----:B------:R-:W-:Y:S09]  /*99d0*/  FMUL.FTZ R55, R0, R123 ;  /* 0x0000007b00377220 */ /* 0x000ff20000410000 */
[----:B------:R4:W-:Y:S01]  /*99e0*/  MUFU.EX2 R118, R56 ;  /* 0x0000003800767308 */ /* 0x0009e20000000800 */
[----:B-1----:R-:W-:Y:S07]  /*99f0*/  FMUL.FTZ R52, R2, R120 ;  /* 0x0000007802347220 */ /* 0x002fee0000410000 */
[C---:B------:R-:W-:Y:S03]  /*9a00*/  HMMA.16816.F32 R52, R144.reuse, R60, R52 ;  /* 0x0000003c9034723c */ /* 0x040fe60000001834 */
[--C-:B--2---:R-:W-:Y:S04]  /*9a10*/  FFMA.FTZ R69, R162, c[0x0][0x2d0], -R148.reuse ;  /* 0x0000b400a2457a23 */ /* 0x104fe80000010894 */
[--C-:B------:R-:W-:Y:S02]  /*9a20*/  FFMA.FTZ R60, R64, c[0x0][0x2d0], -R149.reuse ;  /* 0x0000b400403c7a23 */ /* 0x100fe40000010895 */
[C---:B------:R-:W-:Y:S02]  /*9a30*/  FMUL.FTZ R61, R2.reuse, R129 ;  /* 0x00000081023d7220 */ /* 0x040fe40000410000 */
[----:B------:R1:W2:Y:S01]  /*9a40*/  MUFU.EX2 R117, R60 ;  /* 0x0000003c00757308 */ /* 0x0002a20000000800 */
[C---:B------:R-:W-:Y:S01]  /*9a50*/  FMUL.FTZ R64, R2.reuse, R132 ;  /* 0x0000008402407220 */ /* 0x040fe20000410000 */
[----:B------:R-:W-:Y:S01]  /*9a60*/  MOV R132, R96 ;  /* 0x0000006000847202 */ /* 0x000fe20000000f00 */
[----:B----4-:R-:W-:Y:S07]  /*9a70*/  FMUL.FTZ R56, R2, R124 ;  /* 0x0000007c02387220 */ /* 0x010fee0000410000 */
[C---:B------:R-:W-:Y:S01]  /*9a80*/  HMMA.16816.F32 R56, R144.reuse, R62, R56 ;  /* 0x0000003e9038723c */ /* 0x040fe20000001838 */
[----:B------:R4:W-:Y:S06]  /*9a90*/  MUFU.EX2 R124, R69 ;  /* 0x00000045007c7308 */ /* 0x0009ec0000000800 */
[C---:B------:R-:W-:Y:S02]  /*9aa0*/  FMUL.FTZ R62, R0.reuse, R130 ;  /* 0x00000082003e7220 */ /* 0x040fe40000410000 */
[----:B------:R-:W-:Y:S03]  /*9ab0*/  FMUL.FTZ R63, R0, R131 ;  /* 0x00000083003f7220 */ /* 0x000fe60000410000 */
[----:B-1----:R-:W-:Y:S07]  /*9ac0*/  FMUL.FTZ R60, R2, R128 ;  /* 0x00000080023c7220 */ /* 0x002fee0000410000 */
[C---:B------:R-:W-:Y:S03]  /*9ad0*/  HMMA.16816.F32 R60, R144.reuse, R72, R60 ;  /* 0x00000048903c723c */ /* 0x040fe6000000183c */
[--C-:B----4-:R-:W-:Y:S04]  /*9ae0*/  FFMA.FTZ R69, R163, c[0x0][0x2d0], -R148.reuse ;  /* 0x0000b400a3457a23 */ /* 0x110fe80000010894 */
[----:B------:R-:W-:Y:S01]  /*9af0*/  F2FP.PACK_AB R73, R119, R247 ;  /* 0x000000f77749723e */ /* 0x000fe200000000ff */
[----:B------:R-:W-:Y:S01]  /*9b00*/  HMMA.16816.F32 R64, R144, R74, R64 ;  /* 0x0000004a9040723c */ /* 0x000fe20000001840 */
[----:B------:R1:W-:Y:S03]  /*9b10*/  MUFU.EX2 R239, R69 ;  /* 0x0000004500ef7308 */ /* 0x0003e60000000800 */
[----:B------:R-:W-:Y:S03]  /*9b20*/  F2FP.PACK_AB R72, R250, R251 ;  /* 0x000000fbfa48723e */ /* 0x000fe600000000ff */
[----:B--2---:R-:W-:Y:S02]  /*9b30*/  F2FP.PACK_AB R75, R117, R118 ;  /* 0x00000076754b723e */ /* 0x004fe400000000ff */
[----:B------:R-:W-:Y:S02]  /*9b40*/  F2FP.PACK_AB R74, R248, R249 ;  /* 0x000000f9f84a723e */ /* 0x000fe400000000ff */
[----:B------:R-:W-:Y:S05]  /*9b50*/  MUFU.EX2 R145, R100 ;  /* 0x0000006400917308 */ /* 0x000fea0000000800 */
[C---:B------:R-:W-:Y:S05]  /*9b60*/  HMMA.16816.F32 R4, R72.reuse, R76, R4 ;  /* 0x0000004c4804723c */ /* 0x040fea0000001804 */
[----:B------:R-:W-:Y:S03]  /*9b70*/  MUFU.EX2 R144, R101 ;  /* 0x0000006500907308 */ /* 0x000fe60000000800 */
[C---:B------:R-:W-:Y:S01]  /*9b80*/  HMMA.16816.F32 R8, R72.reuse, R78, R8 ;  /* 0x0000004e4808723c */ /* 0x040fe20000001808 */
[----:B------:R-:W2:Y:S03]  /*9b90*/  LDSM.16.MT88.4 R76, [R207+0x4800] ;  /* 0x00480000cf4c783b */ /* 0x000ea60000004200 */
[--C-:B-1----:R-:W-:Y:S03]  /*9ba0*/  FFMA.FTZ R69, R164, c[0x0][0x2d0], -R148.reuse ;  /* 0x0000b400a4457a23 */ /* 0x102fe60000010894 */
[----:B------:R-:W-:Y:S01]  /*9bb0*/  MUFU.EX2 R146, R70 ;  /* 0x0000004600927308 */ /* 0x000fe20000000800 */
[C---:B------:R-:W-:Y:S08]  /*9bc0*/  HMMA.16816.F32 R12, R72.reuse, R80, R12 ;  /* 0x00000050480c723c */ /* 0x040ff0000000180c */
[C---:B------:R-:W-:Y:S01]  /*9bd0*/  HMMA.16816.F32 R16, R72.reuse, R82, R16 ;  /* 0x000000524810723c */ /* 0x040fe20000001810 */
[----:B------:R1:W-:Y:S01]  /*9be0*/  MUFU.EX2 R107, R69 ;  /* 0x00000045006b7308 */ /* 0x0003e20000000800 */
[----:B------:R-:W4:Y:S06]  /*9bf0*/  LDSM.16.MT88.4 R80, [R209+0x4800] ;  /* 0x00480000d150783b */ /* 0x000f2c0000004200 */
[C---:B------:R-:W-:Y:S03]  /*9c00*/  HMMA.16816.F32 R20, R72.reuse, R84, R20 ;  /* 0x000000544814723c */ /* 0x040fe60000001814 */
[----:B------:R-:W2:Y:S05]  /*9c10*/  MUFU.EX2 R70, R102 ;  /* 0x0000006600467308 */ /* 0x000eaa0000000800 */
[C---:B------:R-:W-:Y:S01]  /*9c20*/  HMMA.16816.F32 R24, R72.reuse, R86, R24 ;  /* 0x000000564818723c */ /* 0x040fe20000001818 */
[----:B------:R-:W4:Y:S07]  /*9c30*/  LDSM.16.MT88.4 R84, [R208+0x4800] ;  /* 0x00480000d054783b */ /* 0x000f2e0000004200 */
[C---:B-----5:R-:W-:Y:S04]  /*9c40*/  HMMA.16816.F32 R28, R72.reuse, R88, R28 ;  /* 0x00000058481c723c */ /* 0x060fe8000000181c */
[----:B-1----:R-:W-:Y:S02]  /*9c50*/  FFMA.FTZ R69, R165, c[0x0][0x2d0], -R148 ;  /* 0x0000b400a5457a23 */ /* 0x002fe40000010894 */
[----:B------:R-:W5:Y:S02]  /*9c60*/  LDL R165, [R1+0x4] ;  /* 0x0000040001a57983 */ /* 0x000f640000100800 */
[C---:B------:R-:W-:Y:S01]  /*9c70*/  HMMA.16816.F32 R32, R72.reuse, R90, R32 ;  /* 0x0000005a4820723c */ /* 0x040fe20000001820 */
[----:B------:R1:W-:Y:S01]  /*9c80*/  MUFU.EX2 R164, R69 ;  /* 0x0000004500a47308 */ /* 0x0003e20000000800 */
[----:B------:R-:W1:Y:S02]  /*9c90*/  LDSM.16.MT88.4 R88, [R210+0x4800] ;  /* 0x00480000d258783b */ /* 0x000e640000004200 */
[----:B--2---:R-:W-:Y:S04]  /*9ca0*/  F2FP.PACK_AB R133, R70, R144 ;  /* 0x000000904685723e */ /* 0x004fe800000000ff */
[C---:B------:R-:W-:Y:S08]  /*9cb0*/  HMMA.16816.F32 R36, R72.reuse, R76, R36 ;  /* 0x0000004c4824723c */ /* 0x040ff00000001824 */
[C---:B------:R-:W-:Y:S01]  /*9cc0*/  HMMA.16816.F32 R40, R72.reuse, R78, R40 ;  /* 0x0000004e4828723c */ /* 0x040fe20000001828 */
[----:B------:R-:W2:Y:S07]  /*9cd0*/  LDSM.16.MT88.4 R76, [R207+0x1000] ;  /* 0x00100000cf4c783b */ /* 0x000eae0000004200 */
[C---:B----4-:R-:W-:Y:S04]  /*9ce0*/  HMMA.16816.F32 R44, R72.reuse, R80, R44 ;  /* 0x00000050482c723c */ /* 0x050fe8000000182c */
[--C-:B-1----:R-:W-:Y:S04]  /*9cf0*/  FFMA.FTZ R69, R158, c[0x0][0x2d0], -R149.reuse ;  /* 0x0000b4009e457a23 */ /* 0x102fe80000010895 */
[C---:B------:R-:W-:Y:S01]  /*9d00*/  HMMA.16816.F32 R48, R72.reuse, R82, R48 ;  /* 0x000000524830723c */ /* 0x040fe20000001830 */
[----:B------:R1:W4:Y:S01]  /*9d10*/  MUFU.EX2 R106, R69 ;  /* 0x00000045006a7308 */ /* 0x0003220000000800 */
[----:B------:R-:W2:Y:S06]  /*9d20*/  LDSM.16.MT88.4 R80, [R208+0x1000] ;  /* 0x00100000d050783b */ /* 0x000eac0000004200 */
[C---:B------:R-:W-:Y:S08]  /*9d30*/  HMMA.16816.F32 R52, R72.reuse, R84, R52 ;  /* 0x000000544834723c */ /* 0x040ff00000001834 */
[C---:B------:R-:W-:Y:S01]  /*9d40*/  HMMA.16816.F32 R56, R72.reuse, R86, R56 ;  /* 0x000000564838723c */ /* 0x040fe20000001838 */
[----:B------:R-:W4:Y:S07]  /*9d50*/  LDSM.16.MT88.4 R84, [R210+0x1000] ;  /* 0x00100000d254783b */ /* 0x000f2e0000004200 */
[C---:B------:R-:W-:Y:S04]  /*9d60*/  HMMA.16816.F32 R60, R72.reuse, R88, R60 ;  /* 0x00000058483c723c */ /* 0x040fe8000000183c */
[----:B-1----:R-:W-:Y:S04]  /*9d70*/  FFMA.FTZ R69, R159, c[0x0][0x2d0], -R149 ;  /* 0x0000b4009f457a23 */ /* 0x002fe80000010895 */
[----:B------:R-:W-:Y:S01]  /*9d80*/  HMMA.16816.F32 R64, R72, R90, R64 ;  /* 0x0000005a4840723c */ /* 0x000fe20000001840 */
[----:B------:R1:W1:Y:S01]  /*9d90*/  MUFU.EX2 R105, R69 ;  /* 0x0000004500697308 */ /* 0x0002620000000800 */
[----:B------:R-:W-:Y:S05]  /*9da0*/  LDSM.16.MT88.4 R88, [R209+0x5000] ;  /* 0x00500000d158783b */ /* 0x000fea0000004200 */
[----:B------:R-:W-:Y:S02]  /*9db0*/  F2FP.PACK_AB R72, R244, R116 ;  /* 0x00000074f448723e */ /* 0x000fe400000000ff */
[----:B------:R-:W-:Y:S03]  /*9dc0*/  F2FP.PACK_AB R73, R127, R240 ;  /* 0x000000f07f49723e */ /* 0x000fe600000000ff */
[----:B------:R-:W-:Y:S02]  /*9dd0*/  F2FP.PACK_AB R75, R125, R126 ;  /* 0x0000007e7d4b723e */ /* 0x000fe400000000ff */
[----:B------:R-:W-:Y:S01]  /*9de0*/  F2FP.PACK_AB R74, R242, R243 ;  /* 0x000000f3f24a723e */ /* 0x000fe200000000ff */
[----:B---3--:R-:W-:Y:S06]  /*9df0*/  FFMA.FTZ R104, R2, R104, R246 ;  /* 0x0000006802687223 */ /* 0x008fec00000100f6 */
[C---:B--2---:R-:W-:Y:S03]  /*9e00*/  HMMA.16816.F32 R4, R72.reuse, R76, R4 ;  /* 0x0000004c4804723c */ /* 0x044fe60000001804 */
[----:B------:R-:W-:Y:S01]  /*9e10*/  FFMA.FTZ R2, R0, R109, R245 ;  /* 0x0000006d00027223 */ /* 0x000fe200000100f5 */
[----:B------:R-:W-:Y:S01]  /*9e20*/  MOV R109, R99 ;  /* 0x00000063006d7202 */ /* 0x000fe20000000f00 */
[--C-:B-1----:R-:W-:Y:S01]  /*9e30*/  FFMA.FTZ R69, R160, c[0x0][0x2d0], -R149.reuse ;  /* 0x0000b400a0457a23 */ /* 0x102fe20000010895 */
[----:B------:R-:W-:Y:S01]  /*9e40*/  LDSM.16.MT88.4 R96, [R209+0x7000] ;  /* 0x00700000d160783b */ /* 0x000fe20000004200 */
[----:B------:R-:W-:Y:S01]  /*9e50*/  FADD.FTZ R0, R132, R104 ;  /* 0x0000006884007221 */ /* 0x000fe20000010000 */
[C---:B------:R-:W-:Y:S01]  /*9e60*/  HMMA.16816.F32 R8, R72.reuse, R78, R8 ;  /* 0x0000004e4808723c */ /* 0x040fe20000001808 */
[----:B------:R1:W2:Y:S03]  /*9e70*/  MUFU.EX2 R163, R69 ;  /* 0x0000004500a37308 */ /* 0x0002a60000000800 */
[----:B------:R-:W-:Y:S02]  /*9e80*/  FADD.FTZ R0, R111, R0 ;  /* 0x000000006f007221 */ /* 0x000fe40000010000 */
[----:B------:R-:W3:Y:S01]  /*9e90*/  LDSM.16.MT88.4 R76, [R207+0x5000] ;  /* 0x00500000cf4c783b */ /* 0x000ee20000004200 */
[----:B------:R-:W-:Y:S01]  /*9ea0*/  FADD.FTZ R2, R252, R2 ;  /* 0x00000002fc027221 */ /* 0x000fe20000010000 */
[C---:B------:R-:W-:Y:S04]  /*9eb0*/  HMMA.16816.F32 R12, R72.reuse, R92, R12 ;  /* 0x0000005c480c723c */ /* 0x040fe8000000180c */
[----:B------:R-:W-:Y:S02]  /*9ec0*/  FADD.FTZ R2, R110, R2 ;  /* 0x000000026e027221 */ /* 0x000fe40000010000 */
[----:B------:R-:W-:Y:S02]  /*9ed0*/  FADD.FTZ R0, R109, R0 ;  /* 0x000000006d007221 */ /* 0x000fe40000010000 */
[C---:B------:R-:W-:Y:S01]  /*9ee0*/  HMMA.16816.F32 R16, R72.reuse, R94, R16 ;  /* 0x0000005e4810723c */ /* 0x040fe20000001810 */
[----:B------:R-:W-:Y:S03]  /*9ef0*/  LDSM.16.MT88.4 R92, [R209+0x1800] ;  /* 0x00180000d15c783b */ /* 0x000fe60000004200 */
[----:B------:R-:W-:Y:S02]  /*9f00*/  FADD.FTZ R2, R108, R2 ;  /* 0x000000026c027221 */ /* 0x000fe40000010000 */
[----:B------:R-:W-:Y:S02]  /*9f10*/  FADD.FTZ R0, R251, R0 ;  /* 0x00000000fb007221 */ /* 0x000fe40000010000 */
[C---:B------:R-:W-:Y:S01]  /*9f20*/  HMMA.16816.F32 R20, R72.reuse, R80, R20 ;  /* 0x000000504814723c */ /* 0x040fe20000001814 */
[----:B------:R-:W-:Y:S03]  /*9f30*/  LDSM.16.MT88.4 R108, [R207+0x7800] ;  /* 0x00780000cf6c783b */ /* 0x000fe60000004200 */
[--C-:B-1----:R-:W-:Y:S02]  /*9f40*/  FFMA.FTZ R69, R161, c[0x0][0x2d0], -R149.reuse ;  /* 0x0000b400a1457a23 */ /* 0x102fe40000010895 */
[----:B------:R-:W-:Y:S02]  /*9f50*/  FADD.FTZ R2, R247, R2 ;  /* 0x00000002f7027221 */ /* 0x000fe40000010000 */
[C---:B------:R-:W-:Y:S01]  /*9f60*/  HMMA.16816.F32 R24, R72.reuse, R82, R24 ;  /* 0x000000524818723c */ /* 0x040fe20000001818 */
[----:B------:R1:W-:Y:S01]  /*9f70*/  MUFU.EX2 R162, R69 ;  /* 0x0000004500a27308 */ /* 0x0003e20000000800 */
[----:B------:R-:W2:Y:S02]  /*9f80*/  LDSM.16.MT88.4 R80, [R208+0x5000] ;  /* 0x00500000d050783b */ /* 0x000ea40000004200 */
[----:B------:R-:W-:Y:S02]  /*9f90*/  FADD.FTZ R2, R119, R2 ;  /* 0x0000000277027221 */ /* 0x000fe40000010000 */
[----:B------:R-:W-:Y:S02]  /*9fa0*/  FADD.FTZ R0, R250, R0 ;  /* 0x00000000fa007221 */ /* 0x000fe40000010000 */
[C---:B----4-:R-:W-:Y:S04]  /*9fb0*/  HMMA.16816.F32 R28, R72.reuse, R84, R28 ;  /* 0x00000054481c723c */ /* 0x050fe8000000181c */
[----:B------:R-:W-:Y:S02]  /*9fc0*/  FADD.FTZ R2, R118, R2 ;  /* 0x0000000276027221 */ /* 0x000fe40000010000 */
[----:B------:R-:W-:Y:S02]  /*9fd0*/  FADD.FTZ R0, R249, R0 ;  /* 0x00000000f9007221 */ /* 0x000fe40000010000 */
[C---:B------:R-:W-:Y:S01]  /*9fe0*/  HMMA.16816.F32 R32, R72.reuse, R86, R32 ;  /* 0x000000564820723c */ /* 0x040fe20000001820 */
[----:B------:R-:W4:Y:S03]  /*9ff0*/  LDSM.16.MT88.4 R84, [R210+0x5000] ;  /* 0x00500000d254783b */ /* 0x000f260000004200 */
[----:B------:R-:W-:Y:S02]  /*a000*/  FADD.FTZ R2, R117, R2 ;  /* 0x0000000275027221 */ /* 0x000fe40000010000 */
[----:B------:R-:W-:Y:S02]  /*a010*/  FADD.FTZ R0, R248, R0 ;  /* 0x00000000f8007221 */ /* 0x000fe40000010000 */
[C---:B---3--:R-:W-:Y:S04]  /*a020*/  HMMA.16816.F32 R36, R72.reuse, R76, R36 ;  /* 0x0000004c4824723c */ /* 0x048fe80000001824 */
[----:B-1----:R-:W-:Y:S02]  /*a030*/  FFMA.FTZ R69, R170, c[0x0][0x2d0], -R148 ;  /* 0x0000b400aa457a23 */ /* 0x002fe40000010894 */
[----:B------:R-:W-:Y:S02]  /*a040*/  FADD.FTZ R0, R116, R0 ;  /* 0x0000000074007221 */ /* 0x000fe40000010000 */
[C---:B------:R-:W-:Y:S01]  /*a050*/  HMMA.16816.F32 R40, R72.reuse, R78, R40 ;  /* 0x0000004e4828723c */ /* 0x040fe20000001828 */
[----:B------:R1:W3:Y:S01]  /*a060*/  MUFU.EX2 R115, R69 ;  /* 0x0000004500737308 */ /* 0x0002e20000000800 */
[----:B------:R-:W3:Y:S02]  /*a070*/  LDSM.16.MT88.4 R76, [R207+0x1800] ;  /* 0x00180000cf4c783b */ /* 0x000ee40000004200 */
[----:B------:R-:W-:Y:S02]  /*a080*/  FADD.FTZ R2, R240, R2 ;  /* 0x00000002f0027221 */ /* 0x000fe40000010000 */
[----:B------:R-:W-:Y:S02]  /*a090*/  FADD.FTZ R0, R244, R0 ;  /* 0x00000000f4007221 */ /* 0x000fe40000010000 */
[C---:B------:R-:W-:Y:S02]  /*a0a0*/  HMMA.16816.F32 R44, R72.reuse, R88, R44 ;  /* 0x00000058482c723c */ /* 0x040fe4000000182c */
[----:B------:R-:W-:Y:S02]  /*a0b0*/  LDSM.16.MT88.4 R116, [R209+0x7800] ;  /* 0x00780000d174783b */ /* 0x000fe40000004200 */
[----:B------:R-:W-:Y:S02]  /*a0c0*/  FADD.FTZ R2, R127, R2 ;  /* 0x000000027f027221 */ /* 0x000fe40000010000 */
[----:B------:R-:W-:Y:S02]  /*a0d0*/  FADD.FTZ R0, R243, R0 ;  /* 0x00000000f3007221 */ /* 0x000fe40000010000 */
[C---:B------:R-:W-:Y:S02]  /*a0e0*/  HMMA.16816.F32 R48, R72.reuse, R90, R48 ;  /* 0x0000005a4830723c */ /* 0x040fe40000001830 */
[----:B------:R-:W3:Y:S02]  /*a0f0*/  LDSM.16.MT88.4 R88, [R208+0x1800] ;  /* 0x00180000d058783b */ /* 0x000ee40000004200 */
[----:B------:R-:W-:Y:S02]  /*a100*/  FADD.FTZ R2, R126, R2 ;  /* 0x000000027e027221 */ /* 0x000fe40000010000 */
[----:B------:R-:W-:Y:S02]  /*a110*/  FADD.FTZ R0, R242, R0 ;  /* 0x00000000f2007221 */ /* 0x000fe40000010000 */
[C---:B--2---:R-:W-:Y:S04]  /*a120*/  HMMA.16816.F32 R52, R72.reuse, R80, R52 ;  /* 0x000000504834723c */ /* 0x044fe80000001834 */
[----:B-1----:R-:W-:Y:S02]  /*a130*/  FFMA.FTZ R69, R171, c[0x0][0x2d0], -R148 ;  /* 0x0000b400ab457a23 */ /* 0x002fe40000010894 */
[----:B------:R-:W-:Y:S02]  /*a140*/  FADD.FTZ R2, R125, R2 ;  /* 0x000000027d027221 */ /* 0x000fe40000010000 */
[C---:B------:R-:W-:Y:S01]  /*a150*/  HMMA.16816.F32 R56, R72.reuse, R82, R56 ;  /* 0x000000524838723c */ /* 0x040fe20000001838 */
[----:B------:R1:W2:Y:S01]  /*a160*/  MUFU.EX2 R161, R69 ;  /* 0x0000004500a17308 */ /* 0x0002a20000000800 */
[----:B------:R-:W2:Y:S02]  /*a170*/  LDSM.16.MT88.4 R80, [R210+0x1800] ;  /* 0x00180000d250783b */ /* 0x000ea40000004200 */
[----:B------:R-:W-:Y:S02]  /*a180*/  FADD.FTZ R0, R124, R0 ;  /* 0x000000007c007221 */ /* 0x000fe40000010000 */
[----:B------:R-:W-:Y:S02]  /*a190*/  FADD.FTZ R2, R106, R2 ;  /* 0x000000026a027221 */ /* 0x000fe40000010000 */
[C---:B----4-:R-:W-:Y:S04]  /*a1a0*/  HMMA.16816.F32 R60, R72.reuse, R84, R60 ;  /* 0x00000054483c723c */ /* 0x050fe8000000183c */
[----:B------:R-:W-:Y:S02]  /*a1b0*/  FADD.FTZ R2, R105, R2 ;  /* 0x0000000269027221 */ /* 0x000fe40000010000 */
[----:B------:R-:W-:Y:S02]  /*a1c0*/  FADD.FTZ R0, R239, R0 ;  /* 0x00000000ef007221 */ /* 0x000fe40000010000 */
[----:B------:R-:W-:Y:S01]  /*a1d0*/  HMMA.16816.F32 R64, R72, R86, R64 ;  /* 0x000000564840723c */ /* 0x000fe20000001840 */
[----:B------:R-:W-:Y:S03]  /*a1e0*/  LDSM.16.MT88.4 R84, [R209+0x5800] ;  /* 0x00580000d154783b */ /* 0x000fe60000004200 */
[----:B------:R-:W-:Y:S02]  /*a1f0*/  FADD.FTZ R0, R107, R0 ;  /* 0x000000006b007221 */ /* 0x000fe40000010000 */
[----:B------:R-:W-:Y:S01]  /*a200*/  FADD.FTZ R2, R163, R2 ;  /* 0x00000002a3027221 */ /* 0x000fe20000010000 */
[----:B------:R-:W-:Y:S01]  /*a210*/  F2FP.PACK_AB R72, R239, R124 ;  /* 0x0000007cef48723e */ /* 0x000fe200000000ff */
[C---:B------:R-:W-:Y:S01]  /*a220*/  FADD.FTZ R0, R164.reuse, R0 ;  /* 0x00000000a4007221 */ /* 0x040fe20000010000 */
[----:B------:R-:W-:Y:S01]  /*a230*/  F2FP.PACK_AB R74, R164, R107 ;  /* 0x0000006ba44a723e */ /* 0x000fe200000000ff */
[----:B------:R-:W-:Y:S02]  /*a240*/  LDSM.16.MT88.4 R124, [R208+0x7800] ;  /* 0x00780000d07c783b */ /* 0x000fe40000004200 */
[----:B-1----:R-:W-:Y:S01]  /*a250*/  FFMA.FTZ R69, R172, c[0x0][0x2d0], -R148 ;  /* 0x0000b400ac457a23 */ /* 0x002fe20000010894 */
[----:B------:R-:W-:Y:S01]  /*a260*/  F2FP.PACK_AB R73, R105, R106 ;  /* 0x0000006a6949723e */ /* 0x000fe200000000ff */
[----:B---3--:R-:W-:Y:S01]  /*a270*/  FADD.FTZ R0, R115, R0 ;  /* 0x0000000073007221 */ /* 0x008fe20000010000 */
[C---:B------:R-:W-:Y:S01]  /*a280*/  F2FP.PACK_AB R75, R162.reuse, R163 ;  /* 0x000000a3a24b723e */ /* 0x040fe200000000ff */
[----:B------:R1:W3:Y:S01]  /*a290*/  MUFU.EX2 R114, R69 ;  /* 0x0000004500727308 */ /* 0x0002e20000000800 */
[----:B------:R-:W-:Y:S02]  /*a2a0*/  FADD.FTZ R2, R162, R2 ;  /* 0x00000002a2027221 */ /* 0x000fe40000010000 */
[----:B--2---:R-:W-:Y:S03]  /*a2b0*/  FADD.FTZ R0, R161, R0 ;  /* 0x00000000a1007221 */ /* 0x004fe60000010000 */
[C---:B------:R-:W-:Y:S08]  /*a2c0*/  HMMA.16816.F32 R4, R72.reuse, R76, R4 ;  /* 0x0000004c4804723c */ /* 0x040ff00000001804 */
[C---:B------:R-:W-:Y:S01]  /*a2d0*/  HMMA.16816.F32 R8, R72.reuse, R78, R8 ;  /* 0x0000004e4808723c */ /* 0x040fe20000001808 */
[----:B------:R-:W2:Y:S07]  /*a2e0*/  LDSM.16.MT88.4 R76, [R207+0x5800] ;  /* 0x00580000cf4c783b */ /* 0x000eae0000004200 */
[C---:B------:R-:W-:Y:S04]  /*a2f0*/  HMMA.16816.F32 R12, R72.reuse, R92, R12 ;  /* 0x0000005c480c723c */ /* 0x040fe8000000180c */
[----:B-1----:R-:W-:Y:S02]  /*a300*/  FFMA.FTZ R69, R173, c[0x0][0x2d0], -R148 ;  /* 0x0000b400ad457a23 */ /* 0x002fe40000010894 */
[----:B---3--:R-:W-:Y:S02]  /*a310*/  FADD.FTZ R0, R114, R0 ;  /* 0x0000000072007221 */ /* 0x008fe40000010000 */
[C---:B------:R-:W-:Y:S01]  /*a320*/  HMMA.16816.F32 R16, R72.reuse, R94, R16 ;  /* 0x0000005e4810723c */ /* 0x040fe20000001810 */
[----:B------:R1:W3:Y:S01]  /*a330*/  MUFU.EX2 R160, R69 ;  /* 0x0000004500a07308 */ /* 0x0002e20000000800 */
[----:B------:R-:W-:Y:S06]  /*a340*/  LDSM.16.MT88.4 R92, [R210+0x5800] ;  /* 0x00580000d25c783b */ /* 0x000fec0000004200 */
[C---:B------:R-:W-:Y:S08]  /*a350*/  HMMA.16816.F32 R20, R72.reuse, R88, R20 ;  /* 0x000000584814723c */ /* 0x040ff00000001814 */
[C---:B------:R-:W-:Y:S01]  /*a360*/  HMMA.16816.F32 R24, R72.reuse, R90, R24 ;  /* 0x0000005a4818723c */ /* 0x040fe20000001818 */
[----:B------:R-:W4:Y:S07]  /*a370*/  LDSM.16.MT88.4 R88, [R208+0x5800] ;  /* 0x00580000d058783b */ /* 0x000f2e0000004200 */
[C---:B------:R-:W-:Y:S04]  /*a380*/  HMMA.16816.F32 R28, R72.reuse, R80, R28 ;  /* 0x00000050481c723c */ /* 0x040fe8000000181c */
[--C-:B-1----:R-:W-:Y:S02]  /*a390*/  FFMA.FTZ R69, R166, c[0x0][0x2d0], -R149.reuse ;  /* 0x0000b400a6457a23 */ /* 0x102fe40000010895 */
[----:B---3--:R-:W-:Y:S02]  /*a3a0*/  FADD.FTZ R0, R160, R0 ;  /* 0x00000000a0007221 */ /* 0x008fe40000010000 */
[C---:B------:R-:W-:Y:S01]  /*a3b0*/  HMMA.16816.F32 R32, R72.reuse, R82, R32 ;  /* 0x000000524820723c */ /* 0x040fe20000001820 */
[----:B------:R1:W3:Y:S01]  /*a3c0*/  MUFU.EX2 R113, R69 ;  /* 0x0000004500717308 */ /* 0x0002e20000000800 */
[----:B------:R-:W-:Y:S06]  /*a3d0*/  LDSM.16.MT88.4 R80, [R209+0x2000] ;  /* 0x00200000d150783b */ /* 0x000fec0000004200 */
[C---:B--2---:R-:W-:Y:S03]  /*a3e0*/  HMMA.16816.F32 R36, R72.reuse, R76, R36 ;  /* 0x0000004c4824723c */ /* 0x044fe60000001824 */
[C---:B-----5:R-:W-:Y:S05]  /*a3f0*/  ISETP.GT.AND P0, PT, R226.reuse, R165, PT ;  /* 0x000000a5e200720c */ /* 0x060fea0003f04270 */
[C---:B------:R-:W-:Y:S01]  /*a400*/  HMMA.16816.F32 R40, R72.reuse, R78, R40 ;  /* 0x0000004e4828723c */ /* 0x040fe20000001828 */
[----:B------:R-:W2:Y:S03]  /*a410*/  LDSM.16.MT88.4 R76, [R207+0x2000] ;  /* 0x00200000cf4c783b */ /* 0x000ea60000004200 */
[----:B------:R-:W-:Y:S04]  /*a420*/  IADD3 R226, R226, -0x1, RZ ;  /* 0xffffffffe2e27810 */ /* 0x000fe80007ffe0ff */
[C---:B------:R-:W-:Y:S04]  /*a430*/  HMMA.16816.F32 R44, R72.reuse, R84, R44 ;  /* 0x00000054482c723c */ /* 0x040fe8000000182c */
[--C-:B-1----:R-:W-:Y:S02]  /*a440*/  FFMA.FTZ R69, R167, c[0x0][0x2d0], -R149.reuse ;  /* 0x0000b400a7457a23 */ /* 0x102fe40000010895 */
[----:B---3--:R-:W-:Y:S02]  /*a450*/  FADD.FTZ R2, R113, R2 ;  /* 0x0000000271027221 */ /* 0x008fe40000010000 */
        /* <DEDUP_REMOVED lines=8> */
[----:B---3--:R-:W-:Y:S02]  /*a4e0*/  FADD.FTZ R2, R112, R2 ;  /* 0x0000000270027221 */ /* 0x008fe40000010000 */
[----:B------:R-:W-:Y:S01]  /*a4f0*/  HMMA.16816.F32 R64, R72, R94, R64 ;  /* 0x0000005e4840723c */ /* 0x000fe20000001840 */
[----:B------:R1:W3:Y:S01]  /*a500*/  MUFU.EX2 R159, R69 ;  /* 0x00000045009f7308 */ /* 0x0002e20000000800 */
[----:B------:R-:W-:Y:S05]  /*a510*/  LDSM.16.MT88.4 R92, [R209+0x2800] ;  /* 0x00280000d15c783b */ /* 0x000fea0000004200 */
[----:B------:R-:W-:Y:S02]  /*a520*/  F2FP.PACK_AB R72, R161, R115 ;  /* 0x00000073a148723e */ /* 0x000fe400000000ff */
[----:B------:R-:W-:Y:S03]  /*a530*/  F2FP.PACK_AB R74, R160, R114 ;  /* 0x00000072a04a723e */ /* 0x000fe600000000ff */
[----:B------:R-:W-:Y:S01]  /*a540*/  F2FP.PACK_AB R73, R112, R113 ;  /* 0x000000717049723e */ /* 0x000fe200000000ff */
[--C-:B-1----:R-:W-:Y:S02]  /*a550*/  FFMA.FTZ R69, R169, c[0x0][0x2d0], -R149.reuse ;  /* 0x0000b400a9457a23 */ /* 0x102fe40000010895 */
[----:B---3--:R-:W-:Y:S02]  /*a560*/  FADD.FTZ R2, R159, R2 ;  /* 0x000000029f027221 */ /* 0x008fe40000010000 */
[----:B------:R1:W3:Y:S02]  /*a570*/  MUFU.EX2 R158, R69 ;  /* 0x00000045009e7308 */ /* 0x0002e40000000800 */
[----:B-1----:R-:W-:Y:S01]  /*a580*/  FFMA.FTZ R69, R202, c[0x0][0x2d0], -R148 ;  /* 0x0000b400ca457a23 */ /* 0x002fe20000010894 */
[C---:B---3--:R-:W-:Y:S01]  /*a590*/  F2FP.PACK_AB R75, R158.reuse, R159 ;  /* 0x0000009f9e4b723e */ /* 0x048fe200000000ff */
[----:B------:R-:W-:Y:S06]  /*a5a0*/  FADD.FTZ R2, R158, R2 ;  /* 0x000000029e027221 */ /* 0x000fec0000010000 */
[----:B------:R1:W3:Y:S01]  /*a5b0*/  MUFU.EX2 R157, R69 ;  /* 0x00000045009d7308 */ /* 0x0002e20000000800 */
[C---:B--2---:R-:W-:Y:S08]  /*a5c0*/  HMMA.16816.F32 R4, R72.reuse, R76, R4 ;  /* 0x0000004c4804723c */ /* 0x044ff00000001804 */
[C---:B------:R-:W-:Y:S01]  /*a5d0*/  HMMA.16816.F32 R8, R72.reuse, R78, R8 ;  /* 0x0000004e4808723c */ /* 0x040fe20000001808 */
[----:B------:R-:W2:Y:S07]  /*a5e0*/  LDSM.16.MT88.4 R76, [R207+0x6000] ;  /* 0x00600000cf4c783b */ /* 0x000eae0000004200 */
[C---:B------:R-:W-:Y:S04]  /*a5f0*/  HMMA.16816.F32 R12, R72.reuse, R80, R12 ;  /* 0x00000050480c723c */ /* 0x040fe8000000180c */
[----:B-1----:R-:W-:Y:S02]  /*a600*/  FFMA.FTZ R69, R203, c[0x0][0x2d0], -R148 ;  /* 0x0000b400cb457a23 */ /* 0x002fe40000010894 */
[----:B---3--:R-:W-:Y:S02]  /*a610*/  FADD.FTZ R0, R157, R0 ;  /* 0x000000009d007221 */ /* 0x008fe40000010000 */
[C---:B------:R-:W-:Y:S01]  /*a620*/  HMMA.16816.F32 R16, R72.reuse, R82, R16 ;  /* 0x000000524810723c */ /* 0x040fe20000001810 */
[----:B------:R1:W3:Y:S01]  /*a630*/  MUFU.EX2 R123, R69 ;  /* 0x00000045007b7308 */ /* 0x0002e20000000800 */
[----:B------:R-:W2:Y:S06]  /*a640*/  LDSM.16.MT88.4 R80, [R209+0x6000] ;  /* 0x00600000d150783b */ /* 0x000eac0000004200 */
[C---:B-----5:R-:W-:Y:S08]  /*a650*/  HMMA.16816.F32 R20, R72.reuse, R84, R20 ;  /* 0x000000544814723c */ /* 0x060ff00000001814 */
[C---:B------:R-:W-:Y:S01]  /*a660*/  HMMA.16816.F32 R24, R72.reuse, R86, R24 ;  /* 0x000000564818723c */ /* 0x040fe20000001818 */
[----:B------:R-:W5:Y:S07]  /*a670*/  LDSM.16.MT88.4 R84, [R208+0x6000] ;  /* 0x00600000d054783b */ /* 0x000f6e0000004200 */
[C---:B----4-:R-:W-:Y:S04]  /*a680*/  HMMA.16816.F32 R28, R72.reuse, R88, R28 ;  /* 0x00000058481c723c */ /* 0x050fe8000000181c */
[----:B-1----:R-:W-:Y:S02]  /*a690*/  FFMA.FTZ R69, R211, c[0x0][0x2d0], -R148 ;  /* 0x0000b400d3457a23 */ /* 0x002fe40000010894 */
[C---:B---3--:R-:W-:Y:S02]  /*a6a0*/  FADD.FTZ R0, R123.reuse, R0 ;  /* 0x000000007b007221 */ /* 0x048fe40000010000 */
[C---:B------:R-:W-:Y:S01]  /*a6b0*/  HMMA.16816.F32 R32, R72.reuse, R90, R32 ;  /* 0x0000005a4820723c */ /* 0x040fe20000001820 */
[----:B------:R1:W3:Y:S01]  /*a6c0*/  MUFU.EX2 R122, R69 ;  /* 0x00000045007a7308 */ /* 0x0002e20000000800 */
[----:B------:R-:W4:Y:S06]  /*a6d0*/  LDSM.16.MT88.4 R88, [R210+0x6000] ;  /* 0x00600000d258783b */ /* 0x000f2c0000004200 */
        /* <DEDUP_REMOVED lines=13> */
[--C-:B-1----:R-:W-:Y:S02]  /*a7b0*/  FFMA.FTZ R69, R174, c[0x0][0x2d0], -R149.reuse ;  /* 0x0000b400ae457a23 */ /* 0x102fe40000010895 */
[C---:B---3--:R-:W-:Y:S02]  /*a7c0*/  FADD.FTZ R0, R156.reuse, R0 ;  /* 0x000000009c007221 */ /* 0x048fe40000010000 */
[----:B------:R-:W-:Y:S01]  /*a7d0*/  HMMA.16816.F32 R64, R72, R90, R64 ;  /* 0x0000005a4840723c */ /* 0x000fe20000001840 */
[----:B------:R1:W3:Y:S01]  /*a7e0*/  MUFU.EX2 R121, R69 ;  /* 0x0000004500797308 */ /* 0x0002e20000000800 */
[----:B------:R-:W-:Y:S05]  /*a7f0*/  LDSM.16.MT88.4 R88, [R209+0x6800] ;  /* 0x00680000d158783b */ /* 0x000fea0000004200 */
[----:B------:R-:W-:Y:S02]  /*a800*/  F2FP.PACK_AB R72, R123, R157 ;  /* 0x0000009d7b48723e */ /* 0x000fe400000000ff */
[----:B------:R-:W-:Y:S03]  /*a810*/  F2FP.PACK_AB R74, R156, R122 ;  /* 0x0000007a9c4a723e */ /* 0x000fe600000000ff */
[--C-:B-1----:R-:W-:Y:S02]  /*a820*/  FFMA.FTZ R69, R175, c[0x0][0x2d0], -R149.reuse ;  /* 0x0000b400af457a23 */ /* 0x102fe40000010895 */
[----:B---3--:R-:W-:Y:S02]  /*a830*/  FADD.FTZ R2, R121, R2 ;  /* 0x0000000279027221 */ /* 0x008fe40000010000 */
[----:B------:R1:W3:Y:S02]  /*a840*/  MUFU.EX2 R120, R69 ;  /* 0x0000004500787308 */ /* 0x0002e40000000800 */
[--C-:B-1----:R-:W-:Y:S01]  /*a850*/  FFMA.FTZ R69, R200, c[0x0][0x2d0], -R149.reuse ;  /* 0x0000b400c8457a23 */ /* 0x102fe20000010895 */
[C---:B---3--:R-:W-:Y:S01]  /*a860*/  F2FP.PACK_AB R73, R120.reuse, R121 ;  /* 0x000000797849723e */ /* 0x048fe200000000ff */
[----:B------:R-:W-:Y:S06]  /*a870*/  FADD.FTZ R2, R120, R2 ;  /* 0x0000000278027221 */ /* 0x000fec0000010000 */
[----:B------:R1:W3:Y:S02]  /*a880*/  MUFU.EX2 R155, R69 ;  /* 0x00000045009b7308 */ /* 0x0002e40000000800 */
[--C-:B-1----:R-:W-:Y:S02]  /*a890*/  FFMA.FTZ R69, R201, c[0x0][0x2d0], -R149.reuse ;  /* 0x0000b400c9457a23 */ /* 0x102fe40000010895 */
[----:B---3--:R-:W-:Y:S06]  /*a8a0*/  FADD.FTZ R2, R155, R2 ;  /* 0x000000029b027221 */ /* 0x008fec0000010000 */
        /* <DEDUP_REMOVED lines=17> */
[C---:B-----5:R-:W-:Y:S04]  /*a9c0*/  HMMA.16816.F32 R28, R72.reuse, R84, R28 ;  /* 0x00000054481c723c */ /* 0x060fe8000000181c */
[----:B-1----:R-:W-:Y:S02]  /*a9d0*/  FFMA.FTZ R69, R233, c[0x0][0x2d0], -R148 ;  /* 0x0000b400e9457a23 */ /* 0x002fe40000010894 */
[C---:B---3--:R-:W-:Y:S02]  /*a9e0*/  FADD.FTZ R0, R131.reuse, R0 ;  /* 0x0000000083007221 */ /* 0x048fe40000010000 */
[C---:B------:R-:W-:Y:S01]  /*a9f0*/  HMMA.16816.F32 R32, R72.reuse, R86, R32 ;  /* 0x000000564820723c */ /* 0x040fe20000001820 */
[----:B------:R1:W3:Y:S01]  /*aa00*/  MUFU.EX2 R130, R69 ;  /* 0x0000004500827308 */ /* 0x0002e20000000800 */
[----:B------:R-:W5:Y:S06]  /*aa10*/  LDSM.16.MT88.4 R84, [R210+0x6800] ;  /* 0x00680000d254783b */ /* 0x000f6c0000004200 */
        /* <DEDUP_REMOVED lines=9> */
[C---:B----4-:R-:W-:Y:S08]  /*aab0*/  HMMA.16816.F32 R52, R72.reuse, R80, R52 ;  /* 0x000000504834723c */ /* 0x050ff00000001834 */
[C---:B------:R-:W-:Y:S01]  /*aac0*/  HMMA.16816.F32 R56, R72.reuse, R82, R56 ;  /* 0x000000524838723c */ /* 0x040fe20000001838 */
[----:B------:R-:W4:Y:S07]  /*aad0*/  LDSM.16.MT88.4 R80, [R209+0x3000] ;  /* 0x00300000d150783b */ /* 0x000f2e0000004200 */
[C---:B-----5:R-:W-:Y:S04]  /*aae0*/  HMMA.16816.F32 R60, R72.reuse, R84, R60 ;  /* 0x00000054483c723c */ /* 0x060fe8000000183c */
[--C-:B-1----:R-:W-:Y:S02]  /*aaf0*/  FFMA.FTZ R69, R218, c[0x0][0x2d0], -R149.reuse ;  /* 0x0000b400da457a23 */ /* 0x102fe40000010895 */
[C---:B---3--:R-:W-:Y:S02]  /*ab00*/  FADD.FTZ R0, R152.reuse, R0 ;  /* 0x0000000098007221 */ /* 0x048fe40000010000 */
[----:B------:R-:W-:Y:S01]  /*ab10*/  HMMA.16816.F32 R64, R72, R86, R64 ;  /* 0x000000564840723c */ /* 0x000fe20000001840 */
[----:B------:R1:W3:Y:S01]  /*ab20*/  MUFU.EX2 R129, R69 ;  /* 0x0000004500817308 */ /* 0x0002e20000000800 */
[----:B------:R-:W5:Y:S05]  /*ab30*/  LDSM.16.MT88.4 R84, [R207+0x7000] ;  /* 0x00700000cf54783b */ /* 0x000f6a0000004200 */
        /* <DEDUP_REMOVED lines=10> */
[----:B------:R-:W-:Y:S06]  /*abe0*/  FFMA.FTZ R149, R225, c[0x0][0x2d0], -R149 ;  /* 0x0000b400e1957a23 */ /* 0x000fec0000010895 */
[----:B------:R-:W1:Y:S01]  /*abf0*/  MUFU.EX2 R150, R69 ;  /* 0x0000004500967308 */ /* 0x000e620000000800 */
[----:B---3--:R-:W-:Y:S09]  /*ac00*/  FADD.FTZ R2, R151, R2 ;  /* 0x0000000297027221 */ /* 0x008ff20000010000 */
[----:B------:R-:W-:Y:S01]  /*ac10*/  MUFU.EX2 R149, R149 ;  /* 0x0000009500957308 */ /* 0x000fe20000000800 */
[----:B-1----:R-:W-:Y:S01]  /*ac20*/  F2FP.PACK_AB R75, R150, R151 ;  /* 0x00000097964b723e */ /* 0x002fe200000000ff */
[--C-:B------:R-:W-:Y:S02]  /*ac30*/  FFMA.FTZ R69, R238, c[0x0][0x2d0], -R148.reuse ;  /* 0x0000b400ee457a23 */ /* 0x100fe40000010894 */
[----:B------:R-:W-:Y:S06]  /*ac40*/  FFMA.FTZ R148, R235, c[0x0][0x2d0], -R148 ;  /* 0x0000b400eb947a23 */ /* 0x000fec0000010894 */
[----:B------:R-:W1:Y:S01]  /*ac50*/  MUFU.EX2 R147, R69 ;  /* 0x0000004500937308 */ /* 0x000e620000000800 */
[C---:B--2---:R-:W-:Y:S08]  /*ac60*/  HMMA.16816.F32 R4, R72.reuse, R76, R4 ;  /* 0x0000004c4804723c */ /* 0x044ff00000001804 */
[C---:B------:R-:W-:Y:S01]  /*ac70*/  HMMA.16816.F32 R8, R72.reuse, R78, R8 ;  /* 0x0000004e4808723c */ /* 0x040fe20000001808 */
[----:B------:R-:W2:Y:S01]  /*ac80*/  LDSM.16.MT88.4 R76, [R208+0x7000] ;  /* 0x00700000d04c783b */ /* 0x000ea20000004200 */
[----:B------:R3:W3:Y:S06]  /*ac90*/  MUFU.EX2 R69, R103 ;  /* 0x0000006700457308 */ /* 0x0006ec0000000800 */
[C---:B----4-:R-:W-:Y:S04]  /*aca0*/  HMMA.16816.F32 R12, R72.reuse, R80, R12 ;  /* 0x00000050480c723c */ /* 0x050fe8000000180c */
[----:B------:R-:W4:Y:S01]  /*acb0*/  MUFU.EX2 R148, R148 ;  /* 0x0000009400947308 */ /* 0x000f220000000800 */
[----:B-1----:R-:W-:Y:S03]  /*acc0*/  F2FP.PACK_AB R132, R146, R147 ;  /* 0x000000939284723e */ /* 0x002fe600000000ff */
[C---:B------:R-:W-:Y:S01]  /*acd0*/  HMMA.16816.F32 R16, R72.reuse, R82, R16 ;  /* 0x000000524810723c */ /* 0x040fe20000001810 */
[----:B------:R-:W1:Y:S07]  /*ace0*/  LDSM.16.MT88.4 R80, [R210+0x7000] ;  /* 0x00700000d250783b */ /* 0x000e6e0000004200 */
[C---:B------:R-:W-:Y:S01]  /*acf0*/  HMMA.16816.F32 R20, R72.reuse, R88, R20 ;  /* 0x000000584814723c */ /* 0x040fe20000001814 */
[----:B---3--:R-:W-:Y:S03]  /*ad00*/  LDSM.16.MT88.4 R100, [R210+0x3800] ;  /* 0x00380000d264783b */ /* 0x008fe60000004200 */
[----:B------:R-:W-:Y:S04]  /*ad10*/  F2FP.PACK_AB R135, R149, R69 ;  /* 0x000000459587723e */ /* 0x000fe800000000ff */
[C---:B------:R-:W-:Y:S01]  /*ad20*/  HMMA.16816.F32 R24, R72.reuse, R90, R24 ;  /* 0x0000005a4818723c */ /* 0x040fe20000001818 */
[----:B------:R-:W-:Y:S03]  /*ad30*/  LDSM.16.MT88.4 R88, [R209+0x3800] ;  /* 0x00380000d158783b */ /* 0x000fe60000004200 */
[----:B----4-:R-:W-:Y:S04]  /*ad40*/  F2FP.PACK_AB R134, R148, R145 ;  /* 0x000000919486723e */ /* 0x010fe800000000ff */
[C---:B------:R-:W-:Y:S08]  /*ad50*/  HMMA.16816.F32 R28, R72.reuse, R92, R28 ;  /* 0x0000005c481c723c */ /* 0x040ff0000000181c */
[C---:B------:R-:W-:Y:S01]  /*ad60*/  HMMA.16816.F32 R32, R72.reuse, R94, R32 ;  /* 0x0000005e4820723c */ /* 0x040fe20000001820 */
[----:B------:R-:W-:Y:S07]  /*ad70*/  LDSM.16.MT88.4 R92, [R208+0x3800] ;  /* 0x00380000d05c783b */ /* 0x000fee0000004200 */
[C---:B-----5:R-:W-:Y:S08]  /*ad80*/  HMMA.16816.F32 R36, R72.reuse, R84, R36 ;  /* 0x000000544824723c */ /* 0x060ff00000001824 */
[C---:B------:R-:W-:Y:S01]  /*ad90*/  HMMA.16816.F32 R40, R72.reuse, R86, R40 ;  /* 0x000000564828723c */ /* 0x040fe20000001828 */
[----:B------:R-:W3:Y:S07]  /*ada0*/  LDSM.16.MT88.4 R84, [R207+0x3800] ;  /* 0x00380000cf54783b */ /* 0x000eee0000004200 */
[C---:B------:R-:W-:Y:S08]  /*adb0*/  HMMA.16816.F32 R44, R72.reuse, R96, R44 ;  /* 0x00000060482c723c */ /* 0x040ff0000000182c */
[C---:B------:R-:W-:Y:S08]  /*adc0*/  HMMA.16816.F32 R48, R72.reuse, R98, R48 ;  /* 0x000000624830723c */ /* 0x040ff00000001830 */
[C---:B--2---:R-:W-:Y:S08]  /*add0*/  HMMA.16816.F32 R52, R72.reuse, R76, R52 ;  /* 0x0000004c4834723c */ /* 0x044ff00000001834 */
[C---:B------:R-:W-:Y:S08]  /*ade0*/  HMMA.16816.F32 R56, R72.reuse, R78, R56 ;  /* 0x0000004e4838723c */ /* 0x040ff00000001838 */
[C---:B-1----:R-:W-:Y:S08]  /*adf0*/  HMMA.16816.F32 R60, R72.reuse, R80, R60 ;  /* 0x00000050483c723c */ /* 0x042ff0000000183c */
[----:B------:R-:W-:Y:S08]  /*ae00*/  HMMA.16816.F32 R64, R72, R82, R64 ;  /* 0x000000524840723c */ /* 0x000ff00000001840 */
[C---:B---3--:R-:W-:Y:S01]  /*ae10*/  HMMA.16816.F32 R72, R132.reuse, R84, R4 ;  /* 0x000000548448723c */ /* 0x048fe20000001804 */
[----:B------:R-:W1:Y:S07]  /*ae20*/  LDSM.16.MT88.4 R4, [R210+0x7800] ;  /* 0x00780000d204783b */ /* 0x000e6e0000004200 */
[C---:B------:R-:W-:Y:S07]  /*ae30*/  HMMA.16816.F32 R76, R132.reuse, R86, R8 ;  /* 0x00000056844c723c */ /* 0x040fee0000001808 */
[-C--:B------:R-:W-:Y:S01]  /*ae40*/  MOV R8, R3.reuse ;  /* 0x0000000300087202 */ /* 0x080fe20000000f00 */
        /* <DEDUP_REMOVED lines=12> */
[C---:B-1----:R-:W-:Y:S07]  /*af10*/  HMMA.16816.F32 R128, R132.reuse, R4, R60 ;  /* 0x000000048480723c */ /* 0x042fee000000183c */
[----:B------:R-:W-:Y:S01]  /*af20*/  FADD.FTZ R4, R150, R2 ;  /* 0x0000000296047221 */ /* 0x000fe20000010000 */
[----:B------:R-:W-:Y:S04]  /*af30*/  HMMA.16816.F32 R132, R132, R6, R64 ;  /* 0x000000068484723c */ /* 0x000fe80000001840 */
[----:B------:R-:W-:Y:S02]  /*af40*/  FADD.FTZ R2, R147, R0 ;  /* 0x0000000093027221 */ /* 0x000fe40000010000 */
[----:B------:R-:W-:Y:S02]  /*af50*/  FADD.FTZ R0, R144, R4 ;  /* 0x0000000490007221 */ /* 0x000fe40000010000 */
[----:B------:R-:W-:Y:S04]  /*af60*/  FADD.FTZ R2, R146, R2 ;  /* 0x0000000292027221 */ /* 0x000fe80000010000 */
[----:B------:R-:W-:Y:S01]  /*af70*/  FADD.FTZ R0, R70, R0 ;  /* 0x0000000046007221 */ /* 0x000fe20000010000 */
[----:B------:R-:W-:Y:S01]  /*af80*/  MOV R70, R3 ;  /* 0x0000000300467202 */ /* 0x000fe20000000f00 */
[----:B------:R-:W-:Y:S02]  /*af90*/  FADD.FTZ R2, R145, R2 ;  /* 0x0000000291027221 */ /* 0x000fe40000010000 */
[----:B------:R-:W-:Y:S01]  /*afa0*/  FADD.FTZ R0, R69, R0 ;  /* 0x0000000045007221 */ /* 0x000fe20000010000 */
[----:B------:R-:W-:Y:S01]  /*afb0*/  MOV R69, R68 ;  /* 0x0000004400457202 */ /* 0x000fe20000000f00 */
[----:B------:R-:W-:Y:S02]  /*afc0*/  FADD.FTZ R2, R148, R2 ;  /* 0x0000000294027221 */ /* 0x000fe40000010000 */
[----:B------:R-:W-:Y:S03]  /*afd0*/  FADD.FTZ R0, R149, R0 ;  /* 0x0000000095007221 */ /* 0x000fe60000010000 */
[----:B------:R1:W-:Y:S04]  /*afe0*/  STL [R1+0x8], R2 ;  /* 0x0000080201007387 */ /* 0x0003e80000100800 */
[----:B------:R1:W-:Y:S02]  /*aff0*/  STL [R1+0xc], R0 ;  /* 0x00000c0001007387 */ /* 0x0003e40000100800 */
[----:B-1----:R-:W-:-:S05]  /*b000*/  @P0 BRA `(.L_x_479) ;  /* 0xffffb3a000000947 */ /* 0x002fca000383ffff */
.L_x_468:
[----:B------:R-:W-:-:S13]  /*b010*/  ISETP.GE.AND P0, PT, R226, RZ, PT ;  /* 0x000000ffe200720c */ /* 0x000fda0003f06270 */
[----:B------:R-:W-:Y:S05]  /*b020*/  @!P0 BRA `(.L_x_480) ;  /* 0x0000441000008947 */ /* 0x000fea0003800000 */
[----:B------:R-:W-:Y:S02]  /*b030*/  MOV R70, R8 ;  /* 0x0000000800467202 */ /* 0x000fe40000000f00 */
[----:B------:R-:W-:Y:S02]  /*b040*/  MOV R69, R68 ;  /* 0x0000004400457202 */ /* 0x000fe40000000f00 */
.L_x_487:
[----:B-1----:R-:W2:Y:S01]  /*b050*/  LDL.64 R6, [R1+0x28] ;  /* 0x0000280001067983 */ /* 0x002ea20000100a00 */
[----:B------:R-:W-:Y:S04]  /*b060*/  DEPBAR.LE SB0, 0x0 ;  /* 0x000080000000791a */ /* 0x000fe80000000000 */
[----:B------:R-:W3:Y:S01]  /*b070*/  LDL R4, [R1+0x38] ;  /* 0x0000380001047983 */ /* 0x000ee20000100800 */
[----:B------:R-:W-:Y:S01]  /*b080*/  WARPSYNC 0xffffffff ;  /* 0xffffffff00007948 */ /* 0x000fe20003800000 */
[----:B------:R-:W-:Y:S01]  /*b090*/  SHF.R.S32.HI R0, RZ, 0x1f, R222 ;  /* 0x0000001fff007819 */ /* 0x000fe200000114de */
[----:B------:R-:W-:Y:S01]  /*b0a0*/  IMAD.WIDE.U32 R2, R222, c[0x0][0x208], RZ ;  /* 0x00008200de027a25 */ /* 0x000fe200078e00ff */
[----:B------:R-:W-:Y:S01]  /*b0b0*/  BAR.SYNC.DEFER_BLOCKING 0x0 ;  /* 0x0000000000007b1d */ /* 0x000fe20000010000 */
[----:B------:R-:W-:Y:S02]  /*b0c0*/  SHF.R.S32.HI R5, RZ, 0x1f, R241 ;  /* 0x0000001fff057819 */ /* 0x000fe400000114f1 */
[----:B------:R-:W-:Y:S01]  /*b0d0*/  IMAD R0, R0, c[0x0][0x208], RZ ;  /* 0x0000820000007a24 */ /* 0x000fe200078e02ff */
[----:B------:R-:W-:Y:S01]  /*b0e0*/  IADD3 R212, R71, 0x7800, RZ ;  /* 0x0000780047d47810 */ /* 0x000fe20007ffe0ff */
[----:B------:R-:W-:Y:S01]  /*b0f0*/  IMAD.SHL.U32 R220, R241, 0x2, RZ ;  /* 0x00000002f1dc7824 */ /* 0x000fe200078e00ff */
[C---:B------:R-:W-:Y:S01]  /*b100*/  IADD3 R211, R71.reuse, 0x7000, RZ ;  /* 0x0000700047d37810 */ /* 0x040fe20007ffe0ff */
[----:B------:R-:W-:Y:S01]  /*b110*/  IMAD R0, R222, c[0x0][0x20c], R0 ;  /* 0x00008300de007a24 */ /* 0x000fe200078e0200 */
[C---:B------:R-:W-:Y:S01]  /*b120*/  IADD3 R203, R71.reuse, 0x6800, RZ ;  /* 0x0000680047cb7810 */ /* 0x040fe20007ffe0ff */
[----:B------:R-:W-:Y:S01]  /*b130*/  IMAD.SHL.U32 R55, R228, 0x2, RZ ;  /* 0x00000002e4377824 */ /* 0x000fe200078e00ff */
[----:B------:R-:W-:Y:S01]  /*b140*/  IADD3 R202, R71, 0x6000, RZ ;  /* 0x0000600047ca7810 */ /* 0x000fe20007ffe0ff */
[----:B------:R-:W-:Y:S01]  /*b150*/  IMAD.IADD R3, R3, 0x1, R0 ;  /* 0x0000000103037824 */ /* 0x000fe200078e0200 */
[----:B------:R-:W-:Y:S02]  /*b160*/  SHF.R.S32.HI R0, RZ, 0x1f, R221 ;  /* 0x0000001fff007819 */ /* 0x000fe400000114dd */
[----:B------:R-:W-:Y:S01]  /*b170*/  IADD3 R201, R71, 0x5800, RZ ;  /* 0x0000580047c97810 */ /* 0x000fe20007ffe0ff */
[----:B------:R-:W-:Y:S01]  /*b180*/  IMAD.WIDE.U32 R2, R221, c[0x0][0x218], R2 ;  /* 0x00008600dd027a25 */ /* 0x000fe200078e0002 */
[C---:B------:R-:W-:Y:S02]  /*b190*/  IADD3 R200, R71.reuse, 0x5000, RZ ;  /* 0x0000500047c87810 */ /* 0x040fe40007ffe0ff */
[----:B------:R-:W-:Y:S01]  /*b1a0*/  IADD3 R68, R71, 0x4800, RZ ;  /* 0x0000480047447810 */ /* 0x000fe20007ffe0ff */
[----:B------:R-:W-:Y:S01]  /*b1b0*/  IMAD R0, R0, c[0x0][0x218], RZ ;  /* 0x0000860000007a24 */ /* 0x000fe200078e02ff */
[----:B------:R-:W-:Y:S03]  /*b1c0*/  SHF.L.U64.HI R60, R241, 0x1, R5 ;  /* 0x00000001f13c7819 */ /* 0x000fe60000010205 */
[----:B------:R-:W-:Y:S01]  /*b1d0*/  IMAD R0, R221, c[0x0][0x21c], R0 ;  /* 0x00008700dd007a24 */ /* 0x000fe200078e0200 */
[----:B------:R1:W4:Y:S04]  /*b1e0*/  LDSM.16.M88.4 R8, [R204] ;  /* 0x00000000cc08783b */ /* 0x0003280000000200 */
[----:B------:R1:W1:Y:S04]  /*b1f0*/  LDSM.16.M88.4 R16, [R204+0x800] ;  /* 0x00080000cc10783b */ /* 0x0002680000000200 */
        /* <DEDUP_REMOVED lines=14> */
[----:B--2---:R-:W-:Y:S04]  /*b2e0*/  IADD3 R36, P0, R6, R2, RZ ;  /* 0x0000000206247210 */ /* 0x004fe80007f1e0ff */
[----:B---3--:R-:W-:Y:S02]  /*b2f0*/  IADD3.X R2, R4, R3, R0, P0, !PT ;  /* 0x0000000304027210 */ /* 0x008fe400007fe400 */
[C---:B------:R-:W-:Y:S02]  /*b300*/  LEA R28, P0, R36.reuse, c[0x0][0x1f8], 0x1 ;  /* 0x00007e00241c7a11 */ /* 0x040fe400078008ff */
[----:B------:R-:W-:Y:S02]  /*b310*/  SHF.R.S32.HI R4, RZ, 0x1f, R228 ;  /* 0x0000001fff047819 */ /* 0x000fe400000114e4 */
[----:B------:R-:W-:Y:S02]  /*b320*/  LEA.HI.X R36, R36, c[0x0][0x1fc], R2, 0x1, P0 ;  /* 0x00007f0024247a11 */ /* 0x000fe400000f0c02 */
[----:B------:R-:W-:Y:S02]  /*b330*/  IADD3 R0, R71, 0x4000, RZ ;  /* 0x0000400047007810 */ /* 0x000fe40007ffe0ff */
[----:B------:R-:W-:Y:S01]  /*b340*/  SHF.L.U64.HI R44, R228, 0x1, R4 ;  /* 0x00000001e42c7819 */ /* 0x000fe20000010204 */
[----:B------:R-:W-:-:S05]  /*b350*/  BRA.DIV ~URZ, `(.L_x_481) ;  /* 0x000086b27f007947 */ /* 0x000fca000b800000 */
[----:B-1--4-:R1:W2:Y:S02]  /*b360*/  SHFL.IDX PT, R29, R36, RZ, 0x181f ;  /* 0x00181fff241d7589 */ /* 0x0122a400000e0000 */
.L_x_530:
[C---:B------:R-:W-:Y:S01]  /*b370*/  HMMA.16816.F32 R4, R136.reuse, R8, RZ ;  /* 0x000000088804723c */ /* 0x040fe200000018ff */
[----:B------:R-:W3:Y:S01]  /*b380*/  SHFL.IDX PT, R38, R28, RZ, 0x181f ;  /* 0x00181fff1c267589 */ /* 0x000ee200000e0000 */
[----:B------:R-:W-:Y:S01]  /*b390*/  BSSY B0, `(.L_x_482) ;  /* 0x00001af000007945 */ /* 0x000fe20003800000 */
[----:B------:R-:W-:Y:S02]  /*b3a0*/  ISETP.GE.AND P0, PT, R228, c[0x0][0x1d4], PT ;  /* 0x00007500e4007a0c */ /* 0x000fe40003f06270 */
[----:B------:R-:W-:Y:S02]  /*b3b0*/  ISETP.GE.AND P2, PT, R241, c[0x0][0x1d4], PT ;  /* 0x00007500f1007a0c */ /* 0x000fe40003f46270 */
[----:B------:R-:W-:Y:S01]  /*b3c0*/  SEL R218, RZ, 0x10, P0 ;  /* 0x00000010ffda7807 */ /* 0x000fe20000000000 */
[C---:B------:R-:W-:Y:S01]  /*b3d0*/  HMMA.16816.F32 R8, R136.reuse, R10, RZ ;  /* 0x0000000a8808723c */ /* 0x040fe200000018ff */
[----:B------:R-:W4:Y:S02]  /*b3e0*/  SHFL.IDX PT, R46, R28, 0x1, 0x181f ;  /* 0x00381f001c2e7f89 */ /* 0x000f2400000e0000 */
[----:B------:R-:W-:Y:S02]  /*b3f0*/  ISETP.NE.U32.AND P6, PT, R218, RZ, PT ;  /* 0x000000ffda00720c */ /* 0x000fe40003fc5070 */
[----:B------:R-:W-:Y:S03]  /*b400*/  SEL R63, RZ, 0x10, P2 ;  /* 0x00000010ff3f7807 */ /* 0x000fe60001000000 */
[C---:B------:R-:W-:Y:S01]  /*b410*/  HMMA.16816.F32 R12, R136.reuse, R16, RZ ;  /* 0x00000010880c723c */ /* 0x040fe200000018ff */
[----:B------:R-:W5:Y:S07]  /*b420*/  SHFL.IDX PT, R37, R36, 0x1, 0x181f ;  /* 0x00381f0024257f89 */ /* 0x000f6e00000e0000 */
[C---:B------:R-:W-:Y:S01]  /*b430*/  HMMA.16816.F32 R16, R136.reuse, R18, RZ ;  /* 0x000000128810723c */ /* 0x040fe200000018ff */
[----:B------:R-:W1:Y:S07]  /*b440*/  SHFL.IDX PT, R45, R28, 0x2, 0x181f ;  /* 0x00581f001c2d7f89 */ /* 0x000e6e00000e0000 */
[C---:B------:R-:W-:Y:S01]  /*b450*/  HMMA.16816.F32 R20, R136.reuse, R24, RZ ;  /* 0x000000188814723c */ /* 0x040fe200000018ff */
[----:B------:R-:W2:Y:S07]  /*b460*/  SHFL.IDX PT, R54, R36, 0x2, 0x181f ;  /* 0x00581f0024367f89 */ /* 0x000eae00000e0000 */
[C---:B------:R-:W-:Y:S01]  /*b470*/  HMMA.16816.F32 R24, R136.reuse, R26, RZ ;  /* 0x0000001a8818723c */ /* 0x040fe200000018ff */
[----:B------:R1:W2:Y:S08]  /*b480*/  SHFL.IDX PT, R62, R28, 0x3, 0x181f ;  /* 0x00781f001c3e7f89 */ /* 0x0002b000000e0000 */
[----:B------:R2:W2:Y:S03]  /*b490*/  SHFL.IDX PT, R61, R36, 0x3, 0x181f ;  /* 0x00781f00243d7f89 */ /* 0x0004a600000e0000 */
[CC--:B---3--:R-:W-:Y:S02]  /*b4a0*/  IADD3 R2, P4, R38.reuse, R55.reuse, RZ ;  /* 0x0000003726027210 */ /* 0x0c8fe40007f9e0ff */
[----:B------:R-:W-:Y:S02]  /*b4b0*/  IADD3 R38, P5, R38, R220, RZ ;  /* 0x000000dc26267210 */ /* 0x000fe40007fbe0ff */
[C---:B--2---:R-:W-:Y:S02]  /*b4c0*/  IADD3.X R3, R29.reuse, R44, RZ, P4, !PT ;  /* 0x0000002c1d037210 */ /* 0x044fe400027fe4ff */
[----:B------:R-:W-:Y:S02]  /*b4d0*/  IADD3.X R39, R29, R60, RZ, P5, !PT ;  /* 0x0000003c1d277210 */ /* 0x000fe40002ffe4ff */
[CC--:B----4-:R-:W-:Y:S01]  /*b4e0*/  IADD3 R52, P4, R46.reuse, R55.reuse, RZ ;  /* 0x000000372e347210 */ /* 0x0d0fe20007f9e0ff */
[----:B------:R2:W-:Y:S01]  /*b4f0*/  LDGSTS.E.BYPASS.LTC128B.128 [R219+0x100], [R2.64], !P0 ;  /* 0x0010000002db7fae */ /* 0x0005e2000c101d46 */
[----:B------:R-:W-:Y:S01]  /*b500*/  IADD3 R46, P5, R46, R220, RZ ;  /* 0x000000dc2e2e7210 */ /* 0x000fe20007fbe0ff */
[C---:B-1----:R-:W-:Y:S01]  /*b510*/  HMMA.16816.F32 R28, R136.reuse, R32, RZ ;  /* 0x00000020881c723c */ /* 0x042fe200000018ff */
[C---:B-----5:R-:W-:Y:S02]  /*b520*/  IADD3.X R53, R37.reuse, R44, RZ, P4, !PT ;  /* 0x0000002c25357210 */ /* 0x060fe400027fe4ff */
[----:B------:R-:W-:Y:S03]  /*b530*/  IADD3.X R47, R37, R60, RZ, P5, !PT ;  /* 0x0000003c252f7210 */ /* 0x000fe60002ffe4ff */
[----:B------:R1:W-:Y:S01]  /*b540*/  LDGSTS.E.BYPASS.LTC128B.128 [R219+0x4100], [R38.64], !P2 ;  /* 0x0410000026db7fae */ /* 0x0003e2000d101d46 */
[C---:B------:R-:W-:Y:S01]  /*b550*/  ISETP.NE.U32.AND P5, PT, R63.reuse, RZ, PT ;  /* 0x000000ff3f00720c */ /* 0x040fe20003fa5070 */
[C---:B------:R-:W-:Y:S01]  /*b560*/  HMMA.16816.F32 R32, R136.reuse, R34, RZ ;  /* 0x000000228820723c */ /* 0x040fe200000018ff */
[----:B------:R-:W-:Y:S05]  /*b570*/  IADD3 R63, -R63, 0x10, RZ ;  /* 0x000000103f3f7810 */ /* 0x000fea0007ffe1ff */
[----:B------:R3:W-:Y:S01]  /*b580*/  LDGSTS.E.BYPASS.LTC128B.128 [R219+0x1100], [R52.64], !P0 ;  /* 0x0110000034db7fae */ /* 0x0007e2000c101d46 */
[----:B------:R-:W-:Y:S07]  /*b590*/  LOP3.LUT R63, R63, 0xf, RZ, 0xc0, !PT ;  /* 0x0000000f3f3f7812 */ /* 0x000fee00078ec0ff */
[----:B------:R4:W-:Y:S01]  /*b5a0*/  LDGSTS.E.BYPASS.LTC128B.128 [R219+0x5100], [R46.64], !P2 ;  /* 0x051000002edb7fae */ /* 0x0009e2000d101d46 */
[C---:B--2---:R-:W-:Y:S04]  /*b5b0*/  IADD3 R2, P4, R45.reuse, R55, RZ ;  /* 0x000000372d027210 */ /* 0x044fe80007f9e0ff */
[----:B------:R-:W-:Y:S01]  /*b5c0*/  IADD3.X R3, R54, R44, RZ, P4, !PT ;  /* 0x0000002c36037210 */ /* 0x000fe200027fe4ff */
[C---:B-1----:R-:W-:Y:S04]  /*b5d0*/  HMMA.16816.F32 R36, R136.reuse, R40, RZ ;  /* 0x000000288824723c */ /* 0x042fe800000018ff */
[----:B------:R1:W-:Y:S04]  /*b5e0*/  LDGSTS.E.BYPASS.LTC128B.128 [R219+0x2100], [R2.64], !P0 ;  /* 0x0210000002db7fae */ /* 0x0003e8000c101d46 */
[C---:B------:R-:W-:Y:S01]  /*b5f0*/  HMMA.16816.F32 R40, R136.reuse, R42, RZ ;  /* 0x0000002a8828723c */ /* 0x040fe200000018ff */
[----:B---3--:R-:W-:Y:S04]  /*b600*/  IADD3 R52, -R218, 0x10, RZ ;  /* 0x00000010da347810 */ /* 0x008fe80007ffe1ff */
[----:B------:R-:W-:Y:S02]  /*b610*/  LOP3.LUT R52, R52, 0xf, RZ, 0xc0, !PT ;  /* 0x0000000f34347812 */ /* 0x000fe400078ec0ff */
[----:B-1----:R-:W-:Y:S05]  /*b620*/  IADD3 R2, P0, R45, R220, RZ ;  /* 0x000000dc2d027210 */ /* 0x002fea0007f1e0ff */
[----:B------:R-:W-:Y:S02]  /*b630*/  IADD3.X R3, R54, R60, RZ, P0, !PT ;  /* 0x0000003c36037210 */ /* 0x000fe400007fe4ff */
[-C--:B------:R-:W-:Y:S03]  /*b640*/  IADD3 R52, P4, P0, R52, R62.reuse, R55 ;  /* 0x0000003e34347210 */ /* 0x080fe6000789e037 */
[----:B------:R1:W-:Y:S01]  /*b650*/  LDGSTS.E.BYPASS.LTC128B.128 [R219+0x6100], [R2.64], !P2 ;  /* 0x0610000002db7fae */ /* 0x0003e2000d101d46 */
[-C--:B------:R-:W-:Y:S02]  /*b660*/  IADD3.X R53, RZ, R61.reuse, R44, P4, P0 ;  /* 0x0000003dff357210 */ /* 0x080fe400027e042c */
[C---:B----4-:R-:W-:Y:S01]  /*b670*/  HMMA.16816.F32 R44, R136.reuse, R48, RZ ;  /* 0x00000030882c723c */ /* 0x050fe200000018ff */
[----:B------:R-:W-:Y:S04]  /*b680*/  IADD3 R62, P4, P0, R63, R62, R220 ;  /* 0x0000003e3f3e7210 */ /* 0x000fe8000789e0dc */
[----:B------:R2:W-:Y:S01]  /*b690*/  LDGSTS.E.BYPASS.LTC128B.128.ZFILL [R219+0x3100], [R52.64], P6 ;  /* 0x0310000034db7fae */ /* 0x0005e2000b141d46 */
[----:B------:R-:W-:Y:S02]  /*b6a0*/  IADD3.X R63, RZ, R61, R60, P4, P0 ;  /* 0x0000003dff3f7210 */ /* 0x000fe400027e043c */
[C---:B------:R-:W-:Y:S01]  /*b6b0*/  HMMA.16816.F32 R48, R136.reuse, R50, RZ ;  /* 0x000000328830723c */ /* 0x040fe200000018ff */
[----:B------:R-:W-:Y:S04]  /*b6c0*/  ISETP.GE.AND P0, PT, R226, 0x1, PT ;  /* 0x00000001e200780c */ /* 0x000fe80003f06270 */
[----:B------:R3:W-:Y:S08]  /*b6d0*/  LDGSTS.E.BYPASS.LTC128B.128.ZFILL [R219+0x7100], [R62.64], P5 ;  /* 0x071000003edb7fae */ /* 0x0007f0000a941d46 */
[----:B------:R-:W0:Y:S01]  /*b6e0*/  LDGDEPBAR ;  /* 0x00000000000079af */ /* 0x000e220000000000 */
[C---:B--2---:R-:W-:Y:S08]  /*b6f0*/  HMMA.16816.F32 R52, R136.reuse, R56, RZ ;  /* 0x000000388834723c */ /* 0x044ff000000018ff */
[C---:B------:R-:W-:Y:S08]  /*b700*/  HMMA.16816.F32 R56, R136.reuse, R58, RZ ;  /* 0x0000003a8838723c */ /* 0x040ff000000018ff */
[C---:B---3--:R-:W-:Y:S08]  /*b710*/  HMMA.16816.F32 R60, R136.reuse, R64, RZ ;  /* 0x00000040883c723c */ /* 0x048ff000000018ff */
[----:B------:R-:W-:Y:S08]  /*b720*/  HMMA.16816.F32 R64, R136, R66, RZ ;  /* 0x000000428840723c */ /* 0x000ff000000018ff */
[C---:B------:R-:W-:Y:S08]  /*b730*/  HMMA.16816.F32 R4, R140.reuse, R144, R4 ;  /* 0x000000908c04723c */ /* 0x040ff00000001804 */
[C---:B------:R-:W-:Y:S01]  /*b740*/  HMMA.16816.F32 R8, R140.reuse, R146, R8 ;  /* 0x000000928c08723c */ /* 0x040fe20000001808 */
[----:B------:R-:W2:Y:S07]  /*b750*/  LDSM.16.M88.4 R144, [R206] ;  /* 0x00000000ce90783b */ /* 0x000eae0000000200 */
        /* <DEDUP_REMOVED lines=20> */
[----:B------:R-:W-:Y:S07]  /*b8a0*/  LDSM.16.M88.4 R172, [R202] ;  /* 0x00000000caac783b */ /* 0x000fee0000000200 */
[C---:B--2---:R-:W-:Y:S08]  /*b8b0*/  HMMA.16816.F32 R4, R176.reuse, R144, R4 ;  /* 0x00000090b004723c */ /* 0x044ff00000001804 */
[C---:B------:R-:W-:Y:S01]  /*b8c0*/  HMMA.16816.F32 R8, R176.reuse, R146, R8 ;  /* 0x00000092b008723c */ /* 0x040fe20000001808 */
[----:B------:R-:W2:Y:S07]  /*b8d0*/  LDSM.16.M88.4 R144, [R206+0x3800] ;  /* 0x00380000ce90783b */ /* 0x000eae0000000200 */
[C---:B---3--:R-:W-:Y:S08]  /*b8e0*/  HMMA.16816.F32 R12, R176.reuse, R148, R12 ;  /* 0x00000094b00c723c */ /* 0x048ff0000000180c */
[C---:B------:R-:W-:Y:S01]  /*b8f0*/  HMMA.16816.F32 R16, R176.reuse, R150, R16 ;  /* 0x00000096b010723c */ /* 0x040fe20000001810 */
[----:B------:R-:W3:Y:S07]  /*b900*/  LDSM.16.M88.4 R148, [R205+-0x4000] ;  /* 0xffc00000cd94783b */ /* 0x000eee0000000200 */
[C---:B----4-:R-:W-:Y:S08]  /*b910*/  HMMA.16816.F32 R20, R176.reuse, R152, R20 ;  /* 0x00000098b014723c */ /* 0x050ff00000001814 */
[C---:B------:R-:W-:Y:S01]  /*b920*/  HMMA.16816.F32 R24, R176.reuse, R154, R24 ;  /* 0x0000009ab018723c */ /* 0x040fe20000001818 */
[----:B------:R-:W4:Y:S07]  /*b930*/  LDSM.16.M88.4 R152, [R205+-0x3800] ;  /* 0xffc80000cd98783b */ /* 0x000f2e0000000200 */
[C---:B-----5:R-:W-:Y:S08]  /*b940*/  HMMA.16816.F32 R28, R176.reuse, R156, R28 ;  /* 0x0000009cb01c723c */ /* 0x060ff0000000181c */
[C---:B------:R-:W-:Y:S01]  /*b950*/  HMMA.16816.F32 R32, R176.reuse, R158, R32 ;  /* 0x0000009eb020723c */ /* 0x040fe20000001820 */
[----:B------:R-:W5:Y:S07]  /*b960*/  LDSM.16.M88.4 R156, [R205+-0x3000] ;  /* 0xffd00000cd9c783b */ /* 0x000f6e0000000200 */
[C---:B-1----:R-:W-:Y:S08]  /*b970*/  HMMA.16816.F32 R36, R176.reuse, R160, R36 ;  /* 0x000000a0b024723c */ /* 0x042ff00000001824 */
[C---:B------:R-:W-:Y:S01]  /*b980*/  HMMA.16816.F32 R40, R176.reuse, R162, R40 ;  /* 0x000000a2b028723c */ /* 0x040fe20000001828 */
[----:B------:R-:W1:Y:S07]  /*b990*/  LDSM.16.M88.4 R160, [R205+-0x2800] ;  /* 0xffd80000cda0783b */ /* 0x000e6e0000000200 */
[C---:B------:R-:W-:Y:S08]  /*b9a0*/  HMMA.16816.F32 R44, R176.reuse, R164, R44 ;  /* 0x000000a4b02c723c */ /* 0x040ff0000000182c */
[C---:B------:R-:W-:Y:S01]  /*b9b0*/  HMMA.16816.F32 R48, R176.reuse, R166, R48 ;  /* 0x000000a6b030723c */ /* 0x040fe20000001830 */
[----:B------:R-:W1:Y:S07]  /*b9c0*/  LDSM.16.M88.4 R164, [R205+-0x2000] ;  /* 0xffe00000cda4783b */ /* 0x000e6e0000000200 */
[C---:B------:R-:W-:Y:S08]  /*b9d0*/  HMMA.16816.F32 R52, R176.reuse, R168, R52 ;  /* 0x000000a8b034723c */ /* 0x040ff00000001834 */
[C---:B------:R-:W-:Y:S01]  /*b9e0*/  HMMA.16816.F32 R56, R176.reuse, R170, R56 ;  /* 0x000000aab038723c */ /* 0x040fe20000001838 */
[----:B------:R-:W1:Y:S07]  /*b9f0*/  LDSM.16.M88.4 R168, [R205+-0x1800] ;  /* 0xffe80000cda8783b */ /* 0x000e6e0000000200 */
[C---:B--2---:R-:W-:Y:S08]  /*ba00*/  HMMA.16816.F32 R60, R176.reuse, R144, R60 ;  /* 0x00000090b03c723c */ /* 0x044ff0000000183c */
[----:B------:R-:W-:Y:S01]  /*ba10*/  HMMA.16816.F32 R64, R176, R146, R64 ;  /* 0x00000092b040723c */ /* 0x000fe20000001840 */
[----:B------:R-:W2:Y:S07]  /*ba20*/  LDSM.16.M88.4 R144, [R205+-0x1000] ;  /* 0xfff00000cd90783b */ /* 0x000eae0000000200 */
[C---:B---3--:R-:W-:Y:S08]  /*ba30*/  HMMA.16816.F32 R4, R180.reuse, R148, R4 ;  /* 0x00000094b404723c */ /* 0x048ff00000001804 */
[C---:B------:R-:W-:Y:S01]  /*ba40*/  HMMA.16816.F32 R8, R180.reuse, R150, R8 ;  /* 0x00000096b408723c */ /* 0x040fe20000001808 */
[----:B------:R-:W3:Y:S07]  /*ba50*/  LDSM.16.M88.4 R148, [R205+-0x800] ;  /* 0xfff80000cd94783b */ /* 0x000eee0000000200 */
        /* <DEDUP_REMOVED lines=15> */
[C---:B--2---:R-:W-:Y:S08]  /*bb50*/  HMMA.16816.F32 R52, R180.reuse, R144, R52 ;  /* 0x00000090b434723c */ /* 0x044ff00000001834 */
[C---:B------:R-:W-:Y:S01]  /*bb60*/  HMMA.16816.F32 R56, R180.reuse, R146, R56 ;  /* 0x00000092b438723c */ /* 0x040fe20000001838 */
[----:B------:R-:W2:Y:S07]  /*bb70*/  LDSM.16.M88.4 R144, [R204+0x6800] ;  /* 0x00680000cc90783b */ /* 0x000eae0000000200 */
[C---:B---3--:R-:W-:Y:S08]  /*bb80*/  HMMA.16816.F32 R60, R180.reuse, R148, R60 ;  /* 0x00000094b43c723c */ /* 0x048ff0000000183c */
[----:B------:R-:W-:Y:S01]  /*bb90*/  HMMA.16816.F32 R64, R180, R150, R64 ;  /* 0x00000096b440723c */ /* 0x000fe20000001840 */
[----:B------:R-:W3:Y:S07]  /*bba0*/  LDSM.16.M88.4 R148, [R204+0x7000] ;  /* 0x00700000cc94783b */ /* 0x000eee0000000200 */
[C---:B----4-:R-:W-:Y:S08]  /*bbb0*/  HMMA.16816.F32 R4, R184.reuse, R152, R4 ;  /* 0x00000098b804723c */ /* 0x050ff00000001804 */
[C---:B------:R-:W-:Y:S01]  /*bbc0*/  HMMA.16816.F32 R8, R184.reuse, R154, R8 ;  /* 0x0000009ab808723c */ /* 0x040fe20000001808 */
[----:B------:R-:W4:Y:S07]  /*bbd0*/  LDSM.16.M88.4 R152, [R204+0x7800] ;  /* 0x00780000cc98783b */ /* 0x000f2e0000000200 */
[C---:B-----5:R-:W-:Y:S08]  /*bbe0*/  HMMA.16816.F32 R12, R184.reuse, R156, R12 ;  /* 0x0000009cb80c723c */ /* 0x060ff0000000180c */
[C---:B------:R-:W-:Y:S01]  /*bbf0*/  HMMA.16816.F32 R16, R184.reuse, R158, R16 ;  /* 0x0000009eb810723c */ /* 0x040fe20000001810 */
[----:B------:R-:W5:Y:S07]  /*bc00*/  LDSM.16.M88.4 R156, [R0] ;  /* 0x00000000009c783b */ /* 0x000f6e0000000200 */
[C---:B-1----:R-:W-:Y:S08]  /*bc10*/  HMMA.16816.F32 R20, R184.reuse, R160, R20 ;  /* 0x000000a0b814723c */ /* 0x042ff00000001814 */
[C---:B------:R-:W-:Y:S01]  /*bc20*/  HMMA.16816.F32 R24, R184.reuse, R162, R24 ;  /* 0x000000a2b818723c */ /* 0x040fe20000001818 */
[----:B------:R-:W1:Y:S07]  /*bc30*/  LDSM.16.M88.4 R160, [R68] ;  /* 0x0000000044a0783b */ /* 0x000e6e0000000200 */
[C---:B------:R-:W-:Y:S08]  /*bc40*/  HMMA.16816.F32 R28, R184.reuse, R164, R28 ;  /* 0x000000a4b81c723c */ /* 0x040ff0000000181c */
[C---:B------:R-:W-:Y:S01]  /*bc50*/  HMMA.16816.F32 R32, R184.reuse, R166, R32 ;  /* 0x000000a6b820723c */ /* 0x040fe20000001820 */
[----:B------:R-:W1:Y:S07]  /*bc60*/  LDSM.16.M88.4 R164, [R200] ;  /* 0x00000000c8a4783b */ /* 0x000e6e0000000200 */
[C---:B------:R-:W-:Y:S08]  /*bc70*/  HMMA.16816.F32 R36, R184.reuse, R168, R36 ;  /* 0x000000a8b824723c */ /* 0x040ff00000001824 */
[C---:B------:R-:W-:Y:S01]  /*bc80*/  HMMA.16816.F32 R40, R184.reuse, R170, R40 ;  /* 0x000000aab828723c */ /* 0x040fe20000001828 */
[----:B------:R-:W1:Y:S07]  /*bc90*/  LDSM.16.M88.4 R168, [R201] ;  /* 0x00000000c9a8783b */ /* 0x000e6e0000000200 */
[C---:B--2---:R-:W-:Y:S01]  /*bca0*/  HMMA.16816.F32 R44, R184.reuse, R144, R44 ;  /* 0x00000090b82c723c */ /* 0x044fe2000000182c */
[----:B------:R-:W2:Y:S07]  /*bcb0*/  LDSM.16.M88.4 R200, [R203] ;  /* 0x00000000cbc8783b */ /* 0x000eae0000000200 */
[C---:B------:R-:W-:Y:S01]  /*bcc0*/  HMMA.16816.F32 R48, R184.reuse, R146, R48 ;  /* 0x00000092b830723c */ /* 0x040fe20000001830 */
[----:B------:R-:W1:Y:S07]  /*bcd0*/  LDSM.16.M88.4 R144, [R211] ;  /* 0x00000000d390783b */ /* 0x000e6e0000000200 */
[C---:B---3--:R-:W-:Y:S08]  /*bce0*/  HMMA.16816.F32 R52, R184.reuse, R148, R52 ;  /* 0x00000094b834723c */ /* 0x048ff00000001834 */
[C---:B------:R-:W-:Y:S01]  /*bcf0*/  HMMA.16816.F32 R56, R184.reuse, R150, R56 ;  /* 0x00000096b838723c */ /* 0x040fe20000001838 */
[----:B------:R-:W3:Y:S07]  /*bd00*/  LDSM.16.M88.4 R148, [R212] ;  /* 0x00000000d494783b */ /* 0x000eee0000000200 */
[C---:B----4-:R-:W-:Y:S08]  /*bd10*/  HMMA.16816.F32 R60, R184.reuse, R152, R60 ;  /* 0x00000098b83c723c */ /* 0x050ff0000000183c */
[----:B------:R-:W-:Y:S01]  /*bd20*/  HMMA.16816.F32 R64, R184, R154, R64 ;  /* 0x0000009ab840723c */ /* 0x000fe20000001840 */
[----:B------:R-:W4:Y:S07]  /*bd30*/  LDSM.16.M88.4 R152, [R206+0x4000] ;  /* 0x00400000ce98783b */ /* 0x000f2e0000000200 */
[C---:B-----5:R-:W-:Y:S08]  /*bd40*/  HMMA.16816.F32 R4, R188.reuse, R156, R4 ;  /* 0x0000009cbc04723c */ /* 0x060ff00000001804 */
[C---:B------:R-:W-:Y:S01]  /*bd50*/  HMMA.16816.F32 R8, R188.reuse, R158, R8 ;  /* 0x0000009ebc08723c */ /* 0x040fe20000001808 */
[----:B------:R-:W-:Y:S07]  /*bd60*/  LDSM.16.M88.4 R156, [R206+0x5000] ;  /* 0x00500000ce9c783b */ /* 0x000fee0000000200 */
[C---:B-1----:R-:W-:Y:S08]  /*bd70*/  HMMA.16816.F32 R12, R188.reuse, R160, R12 ;  /* 0x000000a0bc0c723c */ /* 0x042ff0000000180c */
        /* <DEDUP_REMOVED lines=11> */
[C---:B--2---:R-:W-:Y:S08]  /*be30*/  HMMA.16816.F32 R44, R188.reuse, R200, R44 ;  /* 0x000000c8bc2c723c */ /* 0x044ff0000000182c */
[C---:B------:R-:W-:Y:S01]  /*be40*/  HMMA.16816.F32 R48, R188.reuse, R202, R48 ;  /* 0x000000cabc30723c */ /* 0x040fe20000001830 */
[----:B------:R-:W-:Y:S07]  /*be50*/  LDSM.16.M88.4 R200, [R206+0x7800] ;  /* 0x00780000cec8783b */ /* 0x000fee0000000200 */
[C---:B------:R-:W-:Y:S08]  /*be60*/  HMMA.16816.F32 R52, R188.reuse, R144, R52 ;  /* 0x00000090bc34723c */ /* 0x040ff00000001834 */
[C---:B------:R-:W-:Y:S01]  /*be70*/  HMMA.16816.F32 R56, R188.reuse, R146, R56 ;  /* 0x00000092bc38723c */ /* 0x040fe20000001838 */
[----:B------:R-:W1:Y:S07]  /*be80*/  LDSM.16.M88.4 R144, [R206+0x4800] ;  /* 0x00480000ce90783b */ /* 0x000e6e0000000200 */
[C---:B---3--:R-:W-:Y:S08]  /*be90*/  HMMA.16816.F32 R60, R188.reuse, R148, R60 ;  /* 0x00000094bc3c723c */ /* 0x048ff0000000183c */
[----:B------:R-:W-:Y:S01]  /*bea0*/  HMMA.16816.F32 R64, R188, R150, R64 ;  /* 0x00000096bc40723c */ /* 0x000fe20000001840 */
[----:B------:R-:W2:Y:S07]  /*beb0*/  LDSM.16.M88.4 R148, [R205] ;  /* 0x00000000cd94783b */ /* 0x000eae0000000200 */
[C---:B----4-:R-:W-:Y:S08]  /*bec0*/  HMMA.16816.F32 R4, R192.reuse, R152, R4 ;  /* 0x00000098c004723c */ /* 0x050ff00000001804 */
        /* <DEDUP_REMOVED lines=38> */
[----:B------:R1:W-:Y:S01]  /*c130*/  MUFU.TANH R153, R7 ;  /* 0x0000000700997308 */ /* 0x0003e20000002400 */
[----:B------:R-:W-:Y:S09]  /*c140*/  FMUL.FTZ R19, R19, c[0x0][0x320] ;  /* 0x0000c80013137a20 */ /* 0x000ff20000410000 */
[----:B------:R-:W-:Y:S10]  /*c150*/  MUFU.TANH R150, R8 ;  /* 0x0000000800967308 */ /* 0x000ff40000002400 */
[----:B------:R-:W-:Y:S01]  /*c160*/  MUFU.TANH R144, R9 ;  /* 0x0000000900907308 */ /* 0x000fe20000002400 */
[----:B-1----:R-:W1:Y:S09]  /*c170*/  LDSM.16.M88.4 R4, [R205+0x1000] ;  /* 0x00100000cd04783b */ /* 0x002e720000000200 */
[----:B------:R-:W-:Y:S10]  /*c180*/  MUFU.TANH R145, R10 ;  /* 0x0000000a00917308 */ /* 0x000ff40000002400 */
[----:B------:R2:W-:Y:S10]  /*c190*/  MUFU.TANH R152, R11 ;  /* 0x0000000b00987308 */ /* 0x0005f40000002400 */
[----:B------:R-:W-:Y:S10]  /*c1a0*/  MUFU.TANH R155, R12 ;  /* 0x0000000c009b7308 */ /* 0x000ff40000002400 */
[----:B------:R-:W-:Y:S01]  /*c1b0*/  MUFU.TANH R156, R13 ;  /* 0x0000000d009c7308 */ /* 0x000fe20000002400 */
[----:B--2---:R-:W2:Y:S01]  /*c1c0*/  LDSM.16.M88.4 R8, [R205+0x1800] ;  /* 0x00180000cd08783b */ /* 0x004ea20000000200 */
[C---:B-1----:R-:W-:Y:S08]  /*c1d0*/  HMMA.16816.F32 R20, R196.reuse, R4, R20 ;  /* 0x00000004c414723c */ /* 0x042ff00000001814 */
[----:B------:R-:W-:Y:S01]  /*c1e0*/  MUFU.TANH R159, R14 ;  /* 0x0000000e009f7308 */ /* 0x000fe20000002400 */
[C---:B------:R-:W-:Y:S01]  /*c1f0*/  HMMA.16816.F32 R24, R196.reuse, R6, R24 ;  /* 0x00000006c418723c */ /* 0x040fe20000001818 */
[----:B------:R-:W1:Y:S08]  /*c200*/  LDSM.16.M88.4 R4, [R205+0x2000] ;  /* 0x00200000cd04783b */ /* 0x000e700000000200 */
[----:B------:R-:W-:Y:S06]  /*c210*/  MUFU.TANH R161, R15 ;  /* 0x0000000f00a17308 */ /* 0x000fec0000002400 */
[----:B------:R-:W-:Y:S04]  /*c220*/  FMUL.FTZ R20, R20, c[0x0][0x320] ;  /* 0x0000c80014147a20 */ /* 0x000fe80000410000 */
        /* <DEDUP_REMOVED lines=8> */
[----:B------:R-:W-:Y:S01]  /*c2b0*/  FMUL.FTZ R27, R27, c[0x0][0x320] ;  /* 0x0000c8001b1b7a20 */ /* 0x000fe20000410000 */
[C---:B--2---:R-:W-:Y:S06]  /*c2c0*/  HMMA.16816.F32 R28, R196.reuse, R8, R28 ;  /* 0x00000008c41c723c */ /* 0x044fec000000181c */
[----:B------:R-:W-:Y:S02]  /*c2d0*/  MUFU.TANH R160, R18 ;  /* 0x0000001200a07308 */ /* 0x000fe40000002400 */
[C---:B------:R-:W-:Y:S01]  /*c2e0*/  HMMA.16816.F32 R32, R196.reuse, R10, R32 ;  /* 0x0000000ac420723c */ /* 0x040fe20000001820 */
[----:B------:R-:W2:Y:S07]  /*c2f0*/  LDSM.16.M88.4 R8, [R205+0x2800] ;  /* 0x00280000cd08783b */ /* 0x000eae0000000200 */
[----:B------:R-:W-:Y:S01]  /*c300*/  MUFU.TANH R162, R19 ;  /* 0x0000001300a27308 */ /* 0x000fe20000002400 */
[C---:B-1----:R-:W-:Y:S07]  /*c310*/  HMMA.16816.F32 R36, R196.reuse, R4, R36 ;  /* 0x00000004c424723c */ /* 0x042fee0000001824 */
[----:B------:R-:W-:Y:S01]  /*c320*/  FMUL.FTZ R28, R28, c[0x0][0x320] ;  /* 0x0000c8001c1c7a20 */ /* 0x000fe20000410000 */
[C---:B------:R-:W-:Y:S01]  /*c330*/  HMMA.16816.F32 R40, R196.reuse, R6, R40 ;  /* 0x00000006c428723c */ /* 0x040fe20000001828 */
[----:B------:R-:W-:Y:S01]  /*c340*/  MUFU.TANH R163, R20 ;  /* 0x0000001400a37308 */ /* 0x000fe20000002400 */
[----:B------:R-:W1:Y:S02]  /*c350*/  LDSM.16.M88.4 R4, [R205+0x3000] ;  /* 0x00300000cd04783b */ /* 0x000e640000000200 */
[----:B------:R-:W-:Y:S02]  /*c360*/  FMUL.FTZ R29, R29, c[0x0][0x320] ;  /* 0x0000c8001d1d7a20 */ /* 0x000fe40000410000 */
[----:B------:R-:W-:Y:S02]  /*c370*/  FMUL.FTZ R30, R30, c[0x0][0x320] ;  /* 0x0000c8001e1e7a20 */ /* 0x000fe40000410000 */
[----:B------:R-:W-:Y:S03]  /*c380*/  FMUL.FTZ R31, R31, c[0x0][0x320] ;  /* 0x0000c8001f1f7a20 */ /* 0x000fe60000410000 */
[----:B------:R-:W-:Y:S01]  /*c390*/  MUFU.TANH R166, R21 ;  /* 0x0000001500a67308 */ /* 0x000fe20000002400 */
[----:B------:R-:W-:Y:S02]  /*c3a0*/  FMUL.FTZ R32, R32, c[0x0][0x320] ;  /* 0x0000c80020207a20 */ /* 0x000fe40000410000 */
[----:B------:R-:W-:Y:S02]  /*c3b0*/  FMUL.FTZ R33, R33, c[0x0][0x320] ;  /* 0x0000c80021217a20 */ /* 0x000fe40000410000 */
[----:B------:R-:W-:Y:S02]  /*c3c0*/  FMUL.FTZ R34, R34, c[0x0][0x320] ;  /* 0x0000c80022227a20 */ /* 0x000fe40000410000 */
[----:B------:R-:W-:Y:S02]  /*c3d0*/  FMUL.FTZ R35, R35, c[0x0][0x320] ;  /* 0x0000c80023237a20 */ /* 0x000fe40000410000 */
[----:B------:R-:W-:Y:S01]  /*c3e0*/  FMUL.FTZ R36, R36, c[0x0][0x320] ;  /* 0x0000c80024247a20 */ /* 0x000fe20000410000 */
[----:B------:R-:W-:Y:S01]  /*c3f0*/  MUFU.TANH R167, R22 ;  /* 0x0000001600a77308 */ /* 0x000fe20000002400 */
[----:B------:R-:W-:Y:S01]  /*c400*/  FMUL.FTZ R37, R37, c[0x0][0x320] ;  /* 0x0000c80025257a20 */ /* 0x000fe20000410000 */
[C---:B--2---:R-:W-:Y:S03]  /*c410*/  HMMA.16816.F32 R44, R196.reuse, R8, R44 ;  /* 0x00000008c42c723c */ /* 0x044fe6000000182c */
[----:B------:R-:W-:Y:S02]  /*c420*/  FMUL.FTZ R38, R38, c[0x0][0x320] ;  /* 0x0000c80026267a20 */ /* 0x000fe40000410000 */
[----:B------:R-:W-:Y:S03]  /*c430*/  FMUL.FTZ R39, R39, c[0x0][0x320] ;  /* 0x0000c80027277a20 */ /* 0x000fe60000410000 */
[----:B------:R-:W-:Y:S01]  /*c440*/  MUFU.TANH R169, R23 ;  /* 0x0000001700a97308 */ /* 0x000fe20000002400 */
[C---:B------:R-:W-:Y:S01]  /*c450*/  HMMA.16816.F32 R48, R196.reuse, R10, R48 ;  /* 0x0000000ac430723c */ /* 0x040fe20000001830 */
[----:B------:R-:W2:Y:S01]  /*c460*/  LDSM.16.M88.4 R8, [R205+0x3800] ;  /* 0x00380000cd08783b */ /* 0x000ea20000000200 */
[----:B------:R-:W-:Y:S04]  /*c470*/  DEPBAR.LE SB0, 0x0 ;  /* 0x000080000000791a */ /* 0x000fe80000000000 */
[----:B------:R-:W-:Y:S02]  /*c480*/  FMUL.FTZ R40, R40, c[0x0][0x320] ;  /* 0x0000c80028287a20 */ /* 0x000fe40000410000 */
[----:B------:R-:W-:Y:S01]  /*c490*/  FMUL.FTZ R41, R41, c[0x0][0x320] ;  /* 0x0000c80029297a20 */ /* 0x000fe20000410000 */
[----:B------:R-:W-:Y:S01]  /*c4a0*/  MUFU.TANH R164, R24 ;  /* 0x0000001800a47308 */ /* 0x000fe20000002400 */
[----:B------:R-:W-:Y:S01]  /*c4b0*/  BAR.SYNC.DEFER_BLOCKING 0x0 ;  /* 0x0000000000007b1d */ /* 0x000fe20000010000 */
[C---:B-1----:R-:W-:Y:S05]  /*c4c0*/  HMMA.16816.F32 R52, R196.reuse, R4, R52 ;  /* 0x00000004c434723c */ /* 0x042fea0000001834 */
[----:B------:R-:W-:Y:S02]  /*c4d0*/  FMUL.FTZ R42, R42, c[0x0][0x320] ;  /* 0x0000c8002a2a7a20 */ /* 0x000fe40000410000 */
[----:B------:R-:W-:Y:S01]  /*c4e0*/  FMUL.FTZ R43, R43, c[0x0][0x320] ;  /* 0x0000c8002b2b7a20 */ /* 0x000fe20000410000 */
[----:B------:R-:W-:Y:S01]  /*c4f0*/  MUFU.TANH R165, R25 ;  /* 0x0000001900a57308 */ /* 0x000fe20000002400 */
[C---:B------:R-:W-:Y:S03]  /*c500*/  HMMA.16816.F32 R56, R196.reuse, R6, R56 ;  /* 0x00000006c438723c */ /* 0x040fe60000001838 */
[----:B------:R-:W-:Y:S02]  /*c510*/  FMUL.FTZ R44, R44, c[0x0][0x320] ;  /* 0x0000c8002c2c7a20 */ /* 0x000fe40000410000 */
[----:B------:R-:W-:Y:S02]  /*c520*/  FMUL.FTZ R45, R45, c[0x0][0x320] ;  /* 0x0000c8002d2d7a20 */ /* 0x000fe40000410000 */
[----:B------:R-:W-:Y:S02]  /*c530*/  FMUL.FTZ R46, R46, c[0x0][0x320] ;  /* 0x0000c8002e2e7a20 */ /* 0x000fe40000410000 */
[----:B------:R-:W-:Y:S03]  /*c540*/  MUFU.TANH R168, R26 ;  /* 0x0000001a00a87308 */ /* 0x000fe60000002400 */
        /* <DEDUP_REMOVED lines=8> */
[----:B------:R-:W-:Y:S02]  /*c5d0*/  FMUL.FTZ R53, R53, c[0x0][0x320] ;  /* 0x0000c80035357a20 */ /* 0x000fe40000410000 */
[----:B------:R-:W-:Y:S01]  /*c5e0*/  FMUL.FTZ R54, R54, c[0x0][0x320] ;  /* 0x0000c80036367a20 */ /* 0x000fe20000410000 */
[----:B------:R-:W-:Y:S01]  /*c5f0*/  MUFU.TANH R171, R28 ;  /* 0x0000001c00ab7308 */ /* 0x000fe20000002400 */
[----:B------:R-:W-:Y:S03]  /*c600*/  HMMA.16816.F32 R64, R196, R10, R64 ;  /* 0x0000000ac440723c */ /* 0x000fe60000001840 */
        /* <DEDUP_REMOVED lines=16> */
[----:B------:R2:W3:Y:S10]  /*c710*/  MUFU.TANH R201, R31 ;  /* 0x0000001f00c97308 */ /* 0x0004f40000002400 */
[----:B------:R2:W4:Y:S01]  /*c720*/  MUFU.TANH R173, R32 ;  /* 0x0000002000ad7308 */ /* 0x0005220000002400 */
[----:B-1----:R2:W-:Y:S09]  /*c730*/  STL [R1], R0 ;  /* 0x0000000001007387 */ /* 0x0025f20000100800 */
        /* <DEDUP_REMOVED lines=35> */
[----:B---34-:R-:W-:Y:S01]  /*c970*/  IMAD.MOV.U32 R221, RZ, RZ, RZ ;  /* 0x000000ffffdd7224 */ /* 0x018fe200078e00ff */
[----:B------:R-:W3:Y:S01]  /*c980*/  LDL R2, [R1+0x14] ;  /* 0x0000140001027983 */ /* 0x000ee20000100800 */
[C---:B------:R-:W-:Y:S01]  /*c990*/  IMAD.SHL.U32 R18, R241.reuse, 0x2, RZ ;  /* 0x00000002f1127824 */ /* 0x040fe200078e00ff */
[----:B------:R-:W-:Y:S01]  /*c9a0*/  SHF.R.S32.HI R6, RZ, 0x1f, R241 ;  /* 0x0000001fff067819 */ /* 0x000fe200000114f1 */
[----:B------:R-:W-:Y:S01]  /*c9b0*/  IMAD.SHL.U32 R17, R228, 0x2, RZ ;  /* 0x00000002e4117824 */ /* 0x000fe200078e00ff */
[----:B------:R-:W4:Y:S02]  /*c9c0*/  LDL R3, [R1+0x10] ;  /* 0x0000100001037983 */ /* 0x000f240000100800 */
[----:B------:R-:W-:Y:S02]  /*c9d0*/  SHF.L.U64.HI R6, R241, 0x1, R6 ;  /* 0x00000001f1067819 */ /* 0x000fe40000010206 */
[----:B------:R-:W5:Y:S04]  /*c9e0*/  LDL.64 R146, [R1+0x20] ;  /* 0x0000200001927983 */ /* 0x000f680000100a00 */
[----:B--2---:R-:W2:Y:S04]  /*c9f0*/  LDL R68, [R1+0x34] ;  /* 0x0000340001447983 */ /* 0x004ea80000100800 */
[----:B------:R-:W2:Y:S04]  /*ca00*/  LDL.64 R8, [R1+0x18] ;  /* 0x0000180001087983 */ /* 0x000ea80000100a00 */
[----:B------:R-:W2:Y:S01]  /*ca10*/  LDL R7, [R1+0x30] ;  /* 0x0000300001077983 */ /* 0x000ea20000100800 */
[----:B---3--:R-:W-:Y:S05]  /*ca20*/  IMAD R2, R226, 0x80, R2 ;  /* 0x00000080e2027824 */ /* 0x008fea00078e0202 */
[----:B----4-:R-:W-:Y:S05]  /*ca30*/  IADD3 R2, R2, -0x80, R3 ;  /* 0xffffff8002027810 */ /* 0x010fea0007ffe003 */
[----:B------:R-:W-:Y:S04]  /*ca40*/  @P3 IMAD.HI.U32 R3, R2, c[0x0][0x2bc], RZ ;  /* 0x0000af0002033a27 */ /* 0x000fe800078e00ff */
[----:B------:R-:W-:Y:S01]  /*ca50*/  IMAD.MOV.U32 R0, RZ, RZ, R2 ;  /* 0x000000ffff007224 */ /* 0x000fe200078e0002 */
[----:B------:R-:W-:Y:S04]  /*ca60*/  @P3 SHF.R.U32.HI R0, RZ, c[0x0][0x2c0], R3 ;  /* 0x0000b000ff003a19 */ /* 0x000fe80000011603 */
[C---:B-----5:R-:W-:Y:S04]  /*ca70*/  @!P1 IADD3 R3, P0, R0.reuse, R146, RZ ;  /* 0x0000009200039210 */ /* 0x060fe80007f1e0ff */
[----:B--2---:R-:W-:Y:S01]  /*ca80*/  @!P1 LEA.HI.X.SX32 R5, R0, R68, 0x1, P0 ;  /* 0x0000004400059211 */ /* 0x004fe200000f0eff */
[----:B------:R-:W-:Y:S01]  /*ca90*/  IMAD.MOV R0, RZ, RZ, -R0 ;  /* 0x000000ffff007224 */ /* 0x000fe200078e0a00 */
[C---:B------:R-:W-:Y:S03]  /*caa0*/  @!P1 LEA R4, P0, R3.reuse, c[0x0][0x2a0], 0x2 ;  /* 0x0000a80003049a11 */ /* 0x040fe600078010ff */
[----:B------:R-:W-:Y:S01]  /*cab0*/  IMAD R222, R0, c[0x0][0x2b8], R2 ;  /* 0x0000ae0000de7a24 */ /* 0x000fe200078e0202 */
[----:B------:R-:W-:Y:S03]  /*cac0*/  @!P1 LEA.HI.X R5, R3, c[0x0][0x2a4], R5, 0x2, P0 ;  /* 0x0000a90003059a11 */ /* 0x000fe600000f1405 */
        /* <DEDUP_REMOVED lines=18> */
.L_x_531:
[----:B------:R-:W-:-:S05]  /*cbf0*/  BRA.DIV ~URZ, `(.L_x_485) ;  /* 0x00006ed27f007947 */ /* 0x000fca000b800000 */
[----:B------:R-:W4:Y:S01]  /*cc00*/  SHFL.IDX PT, R8, R4, RZ, 0x181f ;  /* 0x00181fff04087589 */ /* 0x000f2200000e0000 */
[C---:B------:R-:W-:Y:S02]  /*cc10*/  IADD3 R2, -R218.reuse, 0x10, RZ ;  /* 0x00000010da027810 */ /* 0x040fe40007ffe1ff */
[----:B------:R-:W-:Y:S01]  /*cc20*/  ISETP.NE.U32.AND P0, PT, R218, RZ, PT ;  /* 0x000000ffda00720c */ /* 0x000fe20003f05070 */
[----:B------:R-:W5:Y:S01]  /*cc30*/  SHFL.IDX PT, R3, R4, 0x1, 0x181f ;  /* 0x00381f0004037f89 */ /* 0x000f6200000e0000 */
[----:B------:R-:W-:Y:S03]  /*cc40*/  LOP3.LUT R2, R2, 0xf, RZ, 0xc0, !PT ;  /* 0x0000000f02027812 */ /* 0x000fe600078ec0ff */
[----:B------:R-:W2:Y:S04]  /*cc50*/  SHFL.IDX PT, R15, R0, 0x1, 0x181f ;  /* 0x00381f00000f7f89 */ /* 0x000ea800000e0000 */
[----:B------:R-:W3:Y:S04]  /*cc60*/  SHFL.IDX PT, R14, R4, 0x2, 0x181f ;  /* 0x00581f00040e7f89 */ /* 0x000ee800000e0000 */
[----:B------:R-:W1:Y:S04]  /*cc70*/  SHFL.IDX PT, R16, R0, 0x2, 0x181f ;  /* 0x00581f0000107f89 */ /* 0x000e6800000e0000 */
[----:B--2---:R-:W2:Y:S04]  /*cc80*/  SHFL.IDX PT, R0, R0, 0x3, 0x181f ;  /* 0x00781f0000007f89 */ /* 0x004ea800000e0000 */
[----:B------:R-:W1:Y:S01]  /*cc90*/  SHFL.IDX PT, R4, R4, 0x3, 0x181f ;  /* 0x00781f0004047f89 */ /* 0x000e6200000e0000 */
[----:B----4-:R-:W-:Y:S02]  /*cca0*/  IADD3 R10, P6, P5, R2, R8, R17 ;  /* 0x00000008020a7210 */ /* 0x010fe40007dde011 */
[----:B------:R-:W-:Y:S02]  /*ccb0*/  IADD3 R8, P4, R8, R18, RZ ;  /* 0x0000001208087210 */ /* 0x000fe40007f9e0ff */
[----:B---3--:R-:W-:Y:S02]  /*ccc0*/  IADD3.X R11, RZ, R7, R5, P6, P5 ;  /* 0x00000007ff0b7210 */ /* 0x008fe400037ea405 */
[C---:B-----5:R-:W-:Y:S01]  /*ccd0*/  IADD3 R12, P6, P5, R2.reuse, R3, R17 ;  /* 0x00000003020c7210 */ /* 0x060fe20007dde011 */
[--C-:B------:R-:W-:Y:S02]  /*cce0*/  IMAD.X R9, R7, 0x1, R6.reuse, P4 ;  /* 0x0000000107097824 */ /* 0x100fe400020e0606 */
[----:B------:R3:W-:Y:S01]  /*ccf0*/  LDGSTS.E.BYPASS.LTC128B.128.ZFILL [R219+0x8100], [R10.64], P0 ;  /* 0x081000000adb7fae */ /* 0x0007e20008141d46 */
[----:B------:R-:W-:Y:S02]  /*cd00*/  IADD3.X R13, RZ, R15, R5, P6, P5 ;  /* 0x0000000fff0d7210 */ /* 0x000fe400037ea405 */
[----:B------:R-:W-:Y:S01]  /*cd10*/  IADD3 R2, P6, P5, R2, R14, R17 ;  /* 0x0000000e02027210 */ /* 0x000fe20007dde011 */
[----:B------:R4:W-:Y:S04]  /*cd20*/  LDGSTS.E.BYPASS.LTC128B.128 [R219+0xc100], [R8.64], !P2 ;  /* 0x0c10000008db7fae */ /* 0x0009e8000d101d46 */
[----:B------:R2:W-:Y:S01]  /*cd30*/  LDGSTS.E.BYPASS.LTC128B.128.ZFILL [R219+0x9100], [R12.64], P0 ;  /* 0x091000000cdb7fae */ /* 0x0005e20008141d46 */
[----:B---3--:R-:W-:Y:S02]  /*cd40*/  IADD3 R10, P4, R3, R18, RZ ;  /* 0x00000012030a7210 */ /* 0x008fe40007f9e0ff */
[----:B-1----:R-:W-:Y:S03]  /*cd50*/  IADD3.X R3, RZ, R16, R5, P6, P5 ;  /* 0x00000010ff037210 */ /* 0x002fe600037ea405 */
[--C-:B------:R-:W-:Y:S01]  /*cd60*/  IMAD.X R11, R15, 0x1, R6.reuse, P4 ;  /* 0x000000010f0b7824 */ /* 0x100fe200020e0606 */
[----:B----4-:R-:W-:Y:S04]  /*cd70*/  IADD3 R8, P4, R14, R18, RZ ;  /* 0x000000120e087210 */ /* 0x010fe80007f9e0ff */
[----:B------:R1:W-:Y:S01]  /*cd80*/  LDGSTS.E.BYPASS.LTC128B.128 [R219+0xd100], [R10.64], !P2 ;  /* 0x0d1000000adb7fae */ /* 0x0003e2000d101d46 */
[----:B------:R-:W-:Y:S03]  /*cd90*/  IMAD.X R9, R16, 0x1, R6, P4 ;  /* 0x0000000110097824 */ /* 0x000fe600020e0606 */
[----:B------:R1:W-:Y:S04]  /*cda0*/  LDGSTS.E.BYPASS.LTC128B.128.ZFILL [R219+0xa100], [R2.64], P0 ;  /* 0x0a10000002db7fae */ /* 0x0003e80008141d46 */
[----:B------:R1:W-:Y:S02]  /*cdb0*/  LDGSTS.E.BYPASS.LTC128B.128 [R219+0xe100], [R8.64], !P2 ;  /* 0x0e10000008db7fae */ /* 0x0003e4000d101d46 */
.L_x_532:
[C---:B-12---:R-:W-:Y:S02]  /*cdc0*/  IADD3 R3, -R218.reuse, 0x10, RZ ;  /* 0x00000010da037810 */ /* 0x046fe40007ffe1ff */
[----:B------:R-:W-:Y:S02]  /*cdd0*/  ISETP.NE.U32.AND P0, PT, R218, RZ, PT ;  /* 0x000000ffda00720c */ /* 0x000fe40003f05070 */
[----:B------:R-:W-:Y:S02]  /*cde0*/  LOP3.LUT R3, R3, 0xf, RZ, 0xc0, !PT ;  /* 0x0000000f03037812 */ /* 0x000fe400078ec0ff */
[----:B------:R-:W-:Y:S02]  /*cdf0*/  IADD3 R2, P4, R4, R18, RZ ;  /* 0x0000001204027210 */ /* 0x000fe40007f9e0ff */
[----:B------:R-:W-:Y:S03]  /*ce00*/  IADD3 R4, P6, P5, R3, R4, R17 ;  /* 0x0000000403047210 */ /* 0x000fe60007dde011 */
[----:B------:R-:W-:Y:S01]  /*ce10*/  IMAD.X R3, R0, 0x1, R6, P4 ;  /* 0x0000000100037824 */ /* 0x000fe200020e0606 */
[----:B------:R-:W-:Y:S05]  /*ce20*/  IADD3.X R5, RZ, R0, R5, P6, P5 ;  /* 0x00000000ff057210 */ /* 0x000fea00037ea405 */
[----:B------:R-:W-:Y:S01]  /*ce30*/  @!PT LDS RZ, [RZ] ;  /* 0x00000000fffff984 */ /* 0x000fe20000000800 */
[----:B------:R-:W-:Y:S01]  /*ce40*/  @!PT LDS RZ, [RZ] ;  /* 0x00000000fffff984 */ /* 0x000fe20000000800 */
[----:B------:R-:W-:Y:S01]  /*ce50*/  @!PT LDS RZ, [RZ] ;  /* 0x00000000fffff984 */ /* 0x000fe20000000800 */
[----:B------:R1:W-:Y:S04]  /*ce60*/  LDGSTS.E.BYPASS.LTC128B.128.ZFILL [R219+0xb100], [R4.64], P0 ;  /* 0x0b10000004db7fae */ /* 0x0003e80008141d46 */
[----:B------:R1:W-:Y:S02]  /*ce70*/  LDGSTS.E.BYPASS.LTC128B.128 [R219+0xf100], [R2.64], !P2 ;  /* 0x0f10000002db7fae */ /* 0x0003e4000d101d46 */
.L_x_483:
[----:B---34-:R-:W-:Y:S05]  /*ce80*/  BSYNC B0 ;  /* 0x0000000000007941 */ /* 0x018fea0003800000 */
.L_x_482:
[----:B-1----:R-:W-:Y:S01]  /*ce90*/  FMNMX.FTZ R2, R148, R69, !PT ;  /* 0x0000004594027209 */ /* 0x002fe20007810000 */
[----:B------:R-:W3:Y:S01]  /*cea0*/  LDL R3, [R1] ;  /* 0x0000000001037983 */ /* 0x000ee20000100800 */
[----:B--2---:R-:W-:Y:S02]  /*ceb0*/  FMNMX.FTZ R0, R149, R70, !PT ;  /* 0x0000004695007209 */ /* 0x004fe40007810000 */
        /* <DEDUP_REMOVED lines=55> */
[----:B------:R-:W-:Y:S04]  /*d230*/  FMNMX.FTZ R0, R252, R0, !PT ;  /* 0x00000000fc007209 */ /* 0x000fe80007810000 */
[----:B------:R-:W-:Y:S04]  /*d240*/  FMNMX.FTZ R0, R250, R0, !PT ;  /* 0x00000000fa007209 */ /* 0x000fe80007810000 */
[----:B------:R-:W-:Y:S04]  /*d250*/  FMNMX.FTZ R0, R248, R0, !PT ;  /* 0x00000000f8007209 */ /* 0x000fe80007810000 */
[----:B------:R-:W-:Y:S02]  /*d260*/  FMNMX.FTZ R5, R246, R0, !PT ;  /* 0x00000000f6057209 */ /* 0x000fe40007810000 */
[----:B---3--:R-:W-:Y:S04]  /*d270*/  FMNMX.FTZ R4, R3, R4, !PT ;  /* 0x0000000403047209 */ /* 0x008fe80007810000 */
[----:B------:R-:W-:Y:S04]  /*d280*/  FMNMX.FTZ R4, R251, R4, !PT ;  /* 0x00000004fb047209 */ /* 0x000fe80007810000 */
[----:B------:R-:W-:Y:S04]  /*d290*/  FMNMX.FTZ R4, R249, R4, !PT ;  /* 0x00000004f9047209 */ /* 0x000fe80007810000 */
[----:B------:R-:W-:Y:S01]  /*d2a0*/  FMNMX.FTZ R4, R247, R4, !PT ;  /* 0x00000004f7047209 */ /* 0x000fe20007810000 */
[----:B------:R-:W-:-:S05]  /*d2b0*/  BRA.DIV ~URZ, `(.L_x_486) ;  /* 0x00006cd27f007947 */ /* 0x000fca000b800000 */
[----:B------:R-:W1:Y:S04]  /*d2c0*/  SHFL.BFLY PT, R68, R4, 0x2, 0x1f ;  /* 0x0c401f0004447f89 */ /* 0x000e6800000e0000 */
[----:B------:R-:W2:Y:S01]  /*d2d0*/  SHFL.BFLY PT, R0, R5, 0x2, 0x1f ;  /* 0x0c401f0005007f89 */ /* 0x000ea200000e0000 */
[----:B-1----:R-:W-:Y:S02]  /*d2e0*/  FMNMX.FTZ R68, R4, R68, !PT ;  /* 0x0000004404447209 */ /* 0x002fe40007810000 */
[----:B--2---:R-:W-:Y:S03]  /*d2f0*/  FMNMX.FTZ R4, R5, R0, !PT ;  /* 0x0000000005047209 */ /* 0x004fe60007810000 */
[----:B------:R-:W1:Y:S04]  /*d300*/  SHFL.BFLY PT, R2, R68, 0x1, 0x1f ;  /* 0x0c201f0044027f89 */ /* 0x000e6800000e0000 */
[----:B------:R2:W3:Y:S01]  /*d310*/  SHFL.BFLY PT, R0, R4, 0x1, 0x1f ;  /* 0x0c201f0004007f89 */ /* 0x0004e200000e0000 */
[----:B-1----:R-:W-:Y:S05]  /*d320*/  FMNMX.FTZ R68, R68, R2, !PT ;  /* 0x0000000244447209 */ /* 0x002fea0007810000 */
.L_x_533:
[C---:B------:R-:W-:Y:S01]  /*d330*/  FMUL.FTZ R154, R68.reuse, c[0x0][0x2d0] ;  /* 0x0000b400449a7a20 */ /* 0x040fe20000410000 */
[----:B------:R-:W-:Y:S01]  /*d340*/  WARPSYNC 0xffffffff ;  /* 0xffffffff00007948 */ /* 0x000fe20003800000 */
[----:B------:R-:W-:Y:S01]  /*d350*/  FADD.FTZ R2, -R68, R69 ;  /* 0x0000004544027221 */ /* 0x000fe20000010100 */
[----:B------:R-:W1:Y:S01]  /*d360*/  LDSM.16.MT88.4 R12, [R207] ;  /* 0x00000000cf0c783b */ /* 0x000e620000004200 */
[--C-:B------:R-:W-:Y:S01]  /*d370*/  FFMA.FTZ R3, R148, c[0x0][0x2d0], -R154.reuse ;  /* 0x0000b40094037a23 */ /* 0x100fe2000001089a */
[----:B------:R-:W-:Y:S01]  /*d380*/  ISETP.GT.AND P0, PT, R226, RZ, PT ;  /* 0x000000ffe200720c */ /* 0x000fe20003f04270 */
[----:B------:R-:W-:Y:S02]  /*d390*/  FMUL.FTZ R2, R2, c[0x0][0x2d0] ;  /* 0x0000b40002027a20 */ /* 0x000fe40000410000 */
[----:B------:R4:W5:Y:S01]  /*d3a0*/  MUFU.EX2 R5, R3 ;  /* 0x0000000300057308 */ /* 0x0009620000000800 */
[--C-:B------:R-:W-:Y:S02]  /*d3b0*/  FFMA.FTZ R32, R155, c[0x0][0x2d0], -R154.reuse ;  /* 0x0000b4009b207a23 */ /* 0x100fe4000001089a */
[----:B------:R-:W2:Y:S01]  /*d3c0*/  LDSM.16.MT88.4 R20, [R209] ;  /* 0x00000000d114783b */ /* 0x000ea20000004200 */
[--C-:B------:R-:W-:Y:S06]  /*d3d0*/  FFMA.FTZ R40, R157, c[0x0][0x2d0], -R154.reuse ;  /* 0x0000b4009d287a23 */ /* 0x100fec000001089a */
[----:B------:R-:W3:Y:S01]  /*d3e0*/  MUFU.EX2 R2, R2 ;  /* 0x0000000200027308 */ /* 0x000ee20000000800 */
[----:B------:R-:W1:Y:S08]  /*d3f0*/  LDSM.16.MT88.4 R28, [R208] ;  /* 0x00000000d01c783b */ /* 0x000e700000004200 */
[----:B------:R-:W1:Y:S01]  /*d400*/  LDSM.16.MT88.4 R36, [R213] ;  /* 0x00000000d524783b */ /* 0x000e620000004200 */
[----:B------:R-:W-:Y:S01]  /*d410*/  MUFU.EX2 R41, R32 ;  /* 0x0000002000297308 */ /* 0x000fe20000000800 */
[--C-:B----4-:R-:W-:Y:S06]  /*d420*/  FFMA.FTZ R3, R151, c[0x0][0x2d0], -R154.reuse ;  /* 0x0000b40097037a23 */ /* 0x110fec000001089a */
[----:B------:R-:W4:Y:S03]  /*d430*/  LDSM.16.MT88.4 R44, [R207+0x4000] ;  /* 0x00400000cf2c783b */ /* 0x000f260000004200 */
[----:B------:R2:W1:Y:S05]  /*d440*/  MUFU.EX2 R6, R3 ;  /* 0x0000000300067308 */ /* 0x00046a0000000800 */
[----:B------:R-:W1:Y:S05]  /*d450*/  LDSM.16.MT88.4 R52, [R209+0x4000] ;  /* 0x00400000d134783b */ /* 0x000e6a0000004200 */
[----:B------:R-:W-:Y:S03]  /*d460*/  MUFU.EX2 R65, R40 ;  /* 0x0000002800417308 */ /* 0x000fe60000000800 */
[----:B------:R-:W1:Y:S01]  /*d470*/  LDSM.16.MT88.4 R60, [R208+0x4000] ;  /* 0x00400000d03c783b */ /* 0x000e620000004200 */
[--C-:B--2---:R-:W-:Y:S06]  /*d480*/  FFMA.FTZ R3, R150, c[0x0][0x2d0], -R154.reuse ;  /* 0x0000b40096037a23 */ /* 0x104fec000001089a */
[----:B------:R2:W-:Y:S02]  /*d490*/  MUFU.EX2 R67, R3 ;  /* 0x0000000300437308 */ /* 0x0005e40000000800 */
[----:B--23--:R-:W-:Y:S01]  /*d4a0*/  FMNMX.FTZ R3, R0, R4, !PT ;  /* 0x0000000400037209 */ /* 0x00cfe20007810000 */
[----:B------:R-:W-:Y:S01]  /*d4b0*/  FFMA.FTZ R0, R144, c[0x0][0x2d0], -R154 ;  /* 0x0000b40090007a23 */ /* 0x000fe2000001089a */
[----:B-----5:R-:W-:Y:S01]  /*d4c0*/  MOV R151, R5 ;  /* 0x0000000500977202 */ /* 0x020fe20000000f00 */
[C---:B------:R-:W-:Y:S02]  /*d4d0*/  FMUL.FTZ R8, R2.reuse, R76 ;  /* 0x0000004c02087220 */ /* 0x040fe40000410000 */
[----:B------:R-:W-:Y:S03]  /*d4e0*/  FMUL.FTZ R148, R3, c[0x0][0x2d0] ;  /* 0x0000b40003947a20 */ /* 0x000fe60000410000 */
[----:B------:R2:W3:Y:S01]  /*d4f0*/  MUFU.EX2 R5, R0 ;  /* 0x0000000000057308 */ /* 0x0004e20000000800 */
[C---:B------:R-:W-:Y:S02]  /*d500*/  FMUL.FTZ R9, R2.reuse, R77 ;  /* 0x0000004d02097220 */ /* 0x040fe40000410000 */
[--C-:B------:R-:W-:Y:S01]  /*d510*/  FFMA.FTZ R4, R149, c[0x0][0x2d0], -R148.reuse ;  /* 0x0000b40095047a23 */ /* 0x100fe20000010894 */
[----:B-1----:R-:W-:Y:S01]  /*d520*/  MOV R149, R6 ;  /* 0x0000000600957202 */ /* 0x002fe20000000f00 */
[C---:B------:R-:W-:Y:S02]  /*d530*/  FMUL.FTZ R16, R2.reuse, R84 ;  /* 0x0000005402107220 */ /* 0x040fe40000410000 */
[C---:B------:R-:W-:Y:S01]  /*d540*/  FMUL.FTZ R17, R2.reuse, R85 ;  /* 0x0000005502117220 */ /* 0x040fe20000410000 */
[----:B------:R-:W-:Y:S01]  /*d550*/  F2FP.PACK_AB R144, R149, R151 ;  /* 0x000000979590723e */ /* 0x000fe200000000ff */
[C---:B------:R-:W-:Y:S01]  /*d560*/  FMUL.FTZ R25, R2.reuse, R93 ;  /* 0x0000005d02197220 */ /* 0x040fe20000410000 */
[----:B------:R1:W-:Y:S01]  /*d570*/  MUFU.EX2 R150, R4 ;  /* 0x0000000400967308 */ /* 0x0003e20000000800 */
[C---:B------:R-:W-:Y:S02]  /*d580*/  FMUL.FTZ R24, R2.reuse, R92 ;  /* 0x0000005c02187220 */ /* 0x040fe40000410000 */
[C---:B------:R-:W-:Y:S02]  /*d590*/  FMUL.FTZ R32, R2.reuse, R100 ;  /* 0x0000006402207220 */ /* 0x040fe40000410000 */
[----:B------:R-:W-:Y:S02]  /*d5a0*/  FMUL.FTZ R33, R2, R101 ;  /* 0x0000006502217220 */ /* 0x000fe40000410000 */
[--C-:B------:R-:W-:Y:S02]  /*d5b0*/  FFMA.FTZ R64, R162, c[0x0][0x2d0], -R148.reuse ;  /* 0x0000b400a2407a23 */ /* 0x100fe40000010894 */
[----:B------:R-:W-:Y:S02]  /*d5c0*/  FMUL.FTZ R49, R2, R117 ;  /* 0x0000007502317220 */ /* 0x000fe40000410000 */
[----:B------:R5:W-:Y:S01]  /*d5d0*/  MUFU.EX2 R117, R64 ;  /* 0x0000004000757308 */ /* 0x000be20000000800 */
[----:B------:R-:W-:Y:S02]  /*d5e0*/  FFMA.FTZ R50, R159, c[0x0][0x2d0], -R148 ;  /* 0x0000b4009f327a23 */ /* 0x000fe40000010894 */
[----:B--2---:R-:W-:Y:S02]  /*d5f0*/  FADD.FTZ R0, -R3, R70 ;  /* 0x0000004603007221 */ /* 0x004fe40000010100 */
[--C-:B------:R-:W-:Y:S02]  /*d600*/  FFMA.FTZ R58, R160, c[0x0][0x2d0], -R148.reuse ;  /* 0x0000b400a03a7a23 */ /* 0x100fe40000010894 */
[----:B------:R-:W-:Y:S02]  /*d610*/  FMUL.FTZ R0, R0, c[0x0][0x2d0] ;  /* 0x0000b40000007a20 */ /* 0x000fe40000410000 */
[--C-:B------:R-:W-:Y:S02]  /*d620*/  FFMA.FTZ R56, R161, c[0x0][0x2d0], -R148.reuse ;  /* 0x0000b400a1387a23 */ /* 0x100fe40000010894 */
[C---:B------:R-:W-:Y:S02]  /*d630*/  FMUL.FTZ R57, R2.reuse, R125 ;  /* 0x0000007d02397220 */ /* 0x040fe40000410000 */
[----:B-1----:R-:W-:Y:S01]  /*d640*/  FFMA.FTZ R4, R153, c[0x0][0x2d0], -R148 ;  /* 0x0000b40099047a23 */ /* 0x002fe20000010894 */
[----:B---3--:R-:W-:Y:S01]  /*d650*/  MOV R153, R5 ;  /* 0x0000000500997202 */ /* 0x008fe20000000f00 */
[----:B------:R-:W1:Y:S01]  /*d660*/  MUFU.EX2 R0, R0 ;  /* 0x0000000000007308 */ /* 0x000e620000000800 */
[C---:B------:R-:W-:Y:S01]  /*d670*/  FMUL.FTZ R40, R2.reuse, R108 ;  /* 0x0000006c02287220 */ /* 0x040fe20000410000 */
[----:B------:R-:W-:Y:S01]  /*d680*/  MOV R108, R41 ;  /* 0x00000029006c7202 */ /* 0x000fe20000000f00 */
[C---:B------:R-:W-:Y:S01]  /*d690*/  FMUL.FTZ R41, R2.reuse, R109 ;  /* 0x0000006d02297220 */ /* 0x040fe20000410000 */
[----:B------:R-:W-:Y:S01]  /*d6a0*/  F2FP.PACK_AB R146, R153, R67 ;  /* 0x000000439992723e */ /* 0x000fe200000000ff */
[--C-:B------:R-:W-:Y:S02]  /*d6b0*/  FFMA.FTZ R100, R249, c[0x0][0x2d0], -R154.reuse ;  /* 0x0000b400f9647a23 */ /* 0x100fe4000001089a */
[----:B------:R-:W-:Y:S02]  /*d6c0*/  FFMA.FTZ R101, R247, c[0x0][0x2d0], -R154 ;  /* 0x0000b400f7657a23 */ /* 0x000fe4000001089a */
[C---:B-----5:R-:W-:Y:S01]  /*d6d0*/  FMUL.FTZ R64, R2.reuse, R132 ;  /* 0x0000008402407220 */ /* 0x060fe20000410000 */
[----:B------:R2:W3:Y:S01]  /*d6e0*/  MUFU.EX2 R66, R4 ;  /* 0x0000000400427308 */ /* 0x0004e20000000800 */
[----:B------:R-:W-:Y:S01]  /*d6f0*/  MOV R132, R65 ;  /* 0x0000004100847202 */ /* 0x000fe20000000f00 */
[----:B------:R-:W-:Y:S02]  /*d700*/  FMUL.FTZ R65, R2, R133 ;  /* 0x0000008502417220 */ /* 0x000fe40000410000 */
[C---:B-1----:R-:W-:Y:S02]  /*d710*/  FMUL.FTZ R6, R0.reuse, R74 ;  /* 0x0000004a00067220 */ /* 0x042fe40000410000 */
[C---:B------:R-:W-:Y:S02]  /*d720*/  FMUL.FTZ R7, R0.reuse, R75 ;  /* 0x0000004b00077220 */ /* 0x040fe40000410000 */
[C---:B------:R-:W-:Y:S02]  /*d730*/  FMUL.FTZ R10, R0.reuse, R78 ;  /* 0x0000004e000a7220 */ /* 0x040fe40000410000 */
[C---:B------:R-:W-:Y:S02]  /*d740*/  FMUL.FTZ R11, R0.reuse, R79 ;  /* 0x0000004f000b7220 */ /* 0x040fe40000410000 */
[----:B------:R-:W-:Y:S01]  /*d750*/  FMUL.FTZ R18, R0, R86 ;  /* 0x0000005600127220 */ /* 0x000fe20000410000 */
[----:B------:R-:W-:Y:S01]  /*d760*/  LDSM.16.MT88.4 R76, [R207+0x800] ;  /* 0x00080000cf4c783b */ /* 0x000fe20000004200 */
[--C-:B--2---:R-:W-:Y:S01]  /*d770*/  FFMA.FTZ R4, R145, c[0x0][0x2d0], -R148.reuse ;  /* 0x0000b40091047a23 */ /* 0x104fe20000010894 */
[----:B---3--:R-:W-:Y:S01]  /*d780*/  F2FP.PACK_AB R145, R66, R150 ;  /* 0x000000964291723e */ /* 0x008fe200000000ff */
[C---:B------:R-:W-:Y:S02]  /*d790*/  FMUL.FTZ R19, R0.reuse, R87 ;  /* 0x0000005700137220 */ /* 0x040fe40000410000 */
[----:B------:R1:W2:Y:S01]  /*d7a0*/  MUFU.EX2 R5, R4 ;  /* 0x0000000400057308 */ /* 0x0002a20000000800 */
[C---:B------:R-:W-:Y:S02]  /*d7b0*/  FMUL.FTZ R26, R0.reuse, R94 ;  /* 0x0000005e001a7220 */ /* 0x040fe40000410000 */
[C---:B------:R-:W-:Y:S01]  /*d7c0*/  FMUL.FTZ R27, R0.reuse, R95 ;  /* 0x0000005f001b7220 */ /* 0x040fe20000410000 */
[----:B------:R-:W-:Y:S01]  /*d7d0*/  LDSM.16.MT88.4 R84, [R208+0x800] ;  /* 0x00080000d054783b */ /* 0x000fe20000004200 */
[C---:B------:R-:W-:Y:S02]  /*d7e0*/  FMUL.FTZ R34, R0.reuse, R102 ;  /* 0x0000006600227220 */ /* 0x040fe40000410000 */
[C---:B------:R-:W-:Y:S02]  /*d7f0*/  FMUL.FTZ R35, R0.reuse, R103 ;  /* 0x0000006700237220 */ /* 0x040fe40000410000 */
[C---:B------:R-:W-:Y:S02]  /*d800*/  FMUL.FTZ R43, R0.reuse, R111 ;  /* 0x0000006f002b7220 */ /* 0x040fe40000410000 */
[C---:B------:R-:W-:Y:S02]  /*d810*/  FMUL.FTZ R42, R0.reuse, R110 ;  /* 0x0000006e002a7220 */ /* 0x040fe40000410000 */
[----:B------:R3:W-:Y:S01]  /*d820*/  MUFU.EX2 R110, R50 ;  /* 0x00000032006e7308 */ /* 0x0007e20000000800 */
[C---:B------:R-:W-:Y:S02]  /*d830*/  FMUL.FTZ R59, R0.reuse, R127 ;  /* 0x0000007f003b7220 */ /* 0x040fe40000410000 */
[----:B------:R-:W-:Y:S02]  /*d840*/  FMUL.FTZ R51, R0, R119 ;  /* 0x0000007700337220 */ /* 0x000fe40000410000 */
[--C-:B------:R-:W-:Y:S02]  /*d850*/  FFMA.FTZ R102, R252, c[0x0][0x2d0], -R148.reuse ;  /* 0x0000b400fc667a23 */ /* 0x100fe40000010894 */
[--C-:B------:R-:W-:Y:S03]  /*d860*/  FFMA.FTZ R103, R250, c[0x0][0x2d0], -R148.reuse ;  /* 0x0000b400fa677a23 */ /* 0x100fe60000010894 */
[----:B------:R5:W-:Y:S01]  /*d870*/  MUFU.EX2 R119, R56 ;  /* 0x0000003800777308 */ /* 0x000be20000000800 */
[----:B-1----:R-:W-:Y:S01]  /*d880*/  FFMA.FTZ R4, R152, c[0x0][0x2d0], -R148 ;  /* 0x0000b40098047a23 */ /* 0x002fe20000010894 */
[----:B--2---:R-:W-:Y:S01]  /*d890*/  MOV R152, R5 ;  /* 0x0000000500987202 */ /* 0x004fe20000000f00 */
[----:B------:R-:W-:Y:S07]  /*d8a0*/  FMUL.FTZ R5, R2, R73 ;  /* 0x0000004902057220 */ /* 0x000fee0000410000 */
[----:B------:R1:W2:Y:S01]  /*d8b0*/  MUFU.EX2 R70, R4 ;  /* 0x0000000400467308 */ /* 0x0002a20000000800 */
[----:B---3--:R-:W-:Y:S09]  /*d8c0*/  FMUL.FTZ R50, R0, R118 ;  /* 0x0000007600327220 */ /* 0x008ff20000410000 */
[----:B------:R3:W-:Y:S01]  /*d8d0*/  MUFU.EX2 R118, R58 ;  /* 0x0000003a00767308 */ /* 0x0007e20000000800 */
[C---:B-----5:R-:W-:Y:S02]  /*d8e0*/  FMUL.FTZ R56, R2.reuse, R124 ;  /* 0x0000007c02387220 */ /* 0x060fe40000410000 */
[----:B-1----:R-:W-:Y:S01]  /*d8f0*/  FMUL.FTZ R4, R2, R72 ;  /* 0x0000004802047220 */ /* 0x002fe20000410000 */
[----:B--2---:R-:W-:Y:S01]  /*d900*/  F2FP.PACK_AB R147, R70, R152 ;  /* 0x000000984693723e */ /* 0x004fe200000000ff */
[----:B------:R-:W1:Y:S01]  /*d910*/  LDSM.16.MT88.4 R72, [R210+0x4000] ;  /* 0x00400000d248783b */ /* 0x000e620000004200 */
[----:B------:R-:W-:Y:S05]  /*d920*/  MOV R109, R70 ;  /* 0x00000046006d7202 */ /* 0x000fea0000000f00 */
[C---:B------:R-:W-:Y:S02]  /*d930*/  HMMA.16816.F32 R4, R144.reuse, R12, R4 ;  /* 0x0000000c9004723c */ /* 0x040fe40000001804 */
[----:B------:R-:W2:Y:S03]  /*d940*/  LDL.LU R70, [R1] ;  /* 0x0000000001467983 */ /* 0x000ea60000300800 */
[----:B---3--:R-:W-:Y:S02]  /*d950*/  FMUL.FTZ R58, R0, R126 ;  /* 0x0000007e003a7220 */ /* 0x008fe40000410000 */
[C---:B------:R-:W-:Y:S01]  /*d960*/  FMUL.FTZ R12, R2.reuse, R80 ;  /* 0x00000050020c7220 */ /* 0x040fe20000410000 */
[C---:B------:R-:W-:Y:S04]  /*d970*/  HMMA.16816.F32 R8, R144.reuse, R14, R8 ;  /* 0x0000000e9008723c */ /* 0x040fe80000001808 */
[----:B------:R-:W-:Y:S03]  /*d980*/  FMUL.FTZ R13, R2, R81 ;  /* 0x00000051020d7220 */ /* 0x000fe60000410000 */
[C---:B------:R-:W-:Y:S02]  /*d990*/  FMUL.FTZ R14, R0.reuse, R82 ;  /* 0x00000052000e7220 */ /* 0x040fe40000410000 */
[----:B------:R-:W-:Y:S02]  /*d9a0*/  FMUL.FTZ R15, R0, R83 ;  /* 0x00000053000f7220 */ /* 0x000fe40000410000 */
[----:B------:R-:W3:Y:S05]  /*d9b0*/  LDSM.16.MT88.4 R80, [R209+0x800] ;  /* 0x00080000d150783b */ /* 0x000eea0000004200 */
[C---:B------:R-:W-:Y:S07]  /*d9c0*/  HMMA.16816.F32 R12, R144.reuse, R20, R12 ;  /* 0x00000014900c723c */ /* 0x040fee000000180c */
[C---:B------:R-:W-:Y:S01]  /*d9d0*/  FMUL.FTZ R20, R2.reuse, R88 ;  /* 0x0000005802147220 */ /* 0x040fe20000410000 */
[C---:B------:R-:W-:Y:S04]  /*d9e0*/  HMMA.16816.F32 R16, R144.reuse, R22, R16 ;  /* 0x000000169010723c */ /* 0x040fe80000001810 */
[----:B------:R-:W-:Y:S03]  /*d9f0*/  FMUL.FTZ R21, R2, R89 ;  /* 0x0000005902157220 */ /* 0x000fe60000410000 */
[C---:B------:R-:W-:Y:S02]  /*da00*/  FMUL.FTZ R22, R0.reuse, R90 ;  /* 0x0000005a00167220 */ /* 0x040fe40000410000 */
[----:B------:R-:W-:Y:S02]  /*da10*/  FMUL.FTZ R23, R0, R91 ;  /* 0x0000005b00177220 */ /* 0x000fe40000410000 */
[----:B------:R-:W5:Y:S05]  /*da20*/  LDSM.16.MT88.4 R88, [R210+0x800] ;  /* 0x00080000d258783b */ /* 0x000f6a0000004200 */
[C---:B------:R-:W-:Y:S07]  /*da30*/  HMMA.16816.F32 R20, R144.reuse, R28, R20 ;  /* 0x0000001c9014723c */ /* 0x040fee0000001814 */
        /* <DEDUP_REMOVED lines=8> */
[C---:B------:R-:W-:Y:S02]  /*dac0*/  FMUL.FTZ R30, R0.reuse, R98 ;  /* 0x00000062001e7220 */ /* 0x040fe40000410000 */
[----:B------:R-:W-:Y:S02]  /*dad0*/  FMUL.FTZ R67, R0, R135 ;  /* 0x0000008700437220 */ /* 0x000fe40000410000 */
[----:B------:R-:W2:Y:S03]  /*dae0*/  LDL.LU R135, [R1+0x8] ;  /* 0x0000080001877983 */ /* 0x000ea60000300800 */
[C---:B------:R-:W-:Y:S07]  /*daf0*/  HMMA.16816.F32 R28, R144.reuse, R36, R28 ;  /* 0x00000024901c723c */ /* 0x040fee000000181c */
[----:B------:R-:W-:Y:S01]  /*db00*/  FFMA.FTZ R36, R156, c[0x0][0x2d0], -R154 ;  /* 0x0000b4009c247a23 */ /* 0x000fe2000001089a */
[C---:B------:R-:W-:Y:S03]  /*db10*/  HMMA.16816.F32 R32, R144.reuse, R38, R32 ;  /* 0x000000269020723c */ /* 0x040fe60000001820 */
[----:B------:R1:W1:Y:S01]  /*db20*/  MUFU.EX2 R48, R36 ;  /* 0x0000002400307308 */ /* 0x0002620000000800 */
[----:B------:R-:W-:Y:S02]  /*db30*/  FMUL.FTZ R37, R2, R105 ;  /* 0x0000006902257220 */ /* 0x000fe40000410000 */
[--C-:B------:R-:W-:Y:S02]  /*db40*/  FFMA.FTZ R105, R246, c[0x0][0x2d0], -R148.reuse ;  /* 0x0000b400f6697a23 */ /* 0x100fe40000010894 */
[C---:B------:R-:W-:Y:S04]  /*db50*/  FMUL.FTZ R38, R0.reuse, R106 ;  /* 0x0000006a00267220 */ /* 0x040fe80000410000 */
[----:B------:R-:W-:Y:S02]  /*db60*/  FMUL.FTZ R39, R0, R107 ;  /* 0x0000006b00277220 */ /* 0x000fe40000410000 */
[C---:B-1----:R-:W-:Y:S01]  /*db70*/  FMUL.FTZ R36, R2.reuse, R104 ;  /* 0x0000006802247220 */ /* 0x042fe20000410000 */
[----:B------:R-:W-:Y:S01]  /*db80*/  MOV R111, R48 ;  /* 0x00000030006f7202 */ /* 0x000fe20000000f00 */
[----:B------:R-:W-:Y:S02]  /*db90*/  FMUL.FTZ R48, R2, R116 ;  /* 0x0000007402307220 */ /* 0x000fe40000410000 */
[----:B------:R-:W-:Y:S03]  /*dba0*/  FFMA.FTZ R104, R248, c[0x0][0x2d0], -R148 ;  /* 0x0000b400f8687a23 */ /* 0x000fe60000010894 */
[C---:B----4-:R-:W-:Y:S07]  /*dbb0*/  HMMA.16816.F32 R36, R144.reuse, R44, R36 ;  /* 0x0000002c9024723c */ /* 0x050fee0000001824 */
[--C-:B------:R-:W-:Y:S01]  /*dbc0*/  FFMA.FTZ R44, R158, c[0x0][0x2d0], -R154.reuse ;  /* 0x0000b4009e2c7a23 */ /* 0x100fe2000001089a */
[C---:B------:R-:W-:Y:S03]  /*dbd0*/  HMMA.16816.F32 R40, R144.reuse, R46, R40 ;  /* 0x0000002e9028723c */ /* 0x040fe60000001828 */
[----:B------:R-:W1:Y:S01]  /*dbe0*/  MUFU.EX2 R69, R44 ;  /* 0x0000002c00457308 */ /* 0x000e620000000800 */
[----:B------:R-:W-:Y:S03]  /*dbf0*/  FMUL.FTZ R45, R2, R113 ;  /* 0x00000071022d7220 */ /* 0x000fe60000410000 */
[C---:B------:R-:W-:Y:S02]  /*dc00*/  FMUL.FTZ R47, R0.reuse, R115 ;  /* 0x00000073002f7220 */ /* 0x040fe40000410000 */
[----:B------:R-:W-:Y:S03]  /*dc10*/  FMUL.FTZ R46, R0, R114 ;  /* 0x00000072002e7220 */ /* 0x000fe60000410000 */
[----:B-1----:R-:W-:Y:S01]  /*dc20*/  MOV R133, R69 ;  /* 0x0000004500857202 */ /* 0x002fe20000000f00 */
[--C-:B------:R-:W-:Y:S02]  /*dc30*/  FFMA.FTZ R69, R163, c[0x0][0x2d0], -R154.reuse ;  /* 0x0000b400a3457a23 */ /* 0x100fe4000001089a */
[C---:B------:R-:W-:Y:S02]  /*dc40*/  FMUL.FTZ R44, R2.reuse, R112 ;  /* 0x00000070022c7220 */ /* 0x040fe40000410000 */
[----:B------:R1:W-:Y:S05]  /*dc50*/  MUFU.EX2 R116, R69 ;  /* 0x0000004500747308 */ /* 0x0003ea0000000800 */
[C---:B------:R-:W-:Y:S07]  /*dc60*/  HMMA.16816.F32 R44, R144.reuse, R52, R44 ;  /* 0x00000034902c723c */ /* 0x040fee000000182c */
[C---:B------:R-:W-:Y:S01]  /*dc70*/  FMUL.FTZ R52, R2.reuse, R120 ;  /* 0x0000007802347220 */ /* 0x040fe20000410000 */
[C---:B------:R-:W-:Y:S04]  /*dc80*/  HMMA.16816.F32 R48, R144.reuse, R54, R48 ;  /* 0x000000369030723c */ /* 0x040fe80000001830 */
[----:B------:R-:W-:Y:S03]  /*dc90*/  FMUL.FTZ R53, R2, R121 ;  /* 0x0000007902357220 */ /* 0x000fe60000410000 */
[C---:B------:R-:W-:Y:S02]  /*dca0*/  FMUL.FTZ R54, R0.reuse, R122 ;  /* 0x0000007a00367220 */ /* 0x040fe40000410000 */
[----:B------:R-:W-:Y:S03]  /*dcb0*/  FMUL.FTZ R55, R0, R123 ;  /* 0x0000007b00377220 */ /* 0x000fe60000410000 */
[--C-:B-1----:R-:W-:Y:S04]  /*dcc0*/  FFMA.FTZ R69, R166, c[0x0][0x2d0], -R154.reuse ;  /* 0x0000b400a6457a23 */ /* 0x102fe8000001089a */
[C---:B------:R-:W-:Y:S01]  /*dcd0*/  HMMA.16816.F32 R52, R144.reuse, R60, R52 ;  /* 0x0000003c9034723c */ /* 0x040fe20000001834 */
[----:B------:R1:W-:Y:S06]  /*dce0*/  MUFU.EX2 R134, R69 ;  /* 0x0000004500867308 */ /* 0x0003ec0000000800 */
[C---:B------:R-:W-:Y:S01]  /*dcf0*/  FMUL.FTZ R60, R2.reuse, R128 ;  /* 0x00000080023c7220 */ /* 0x040fe20000410000 */
[C---:B------:R-:W-:Y:S04]  /*dd00*/  HMMA.16816.F32 R56, R144.reuse, R62, R56 ;  /* 0x0000003e9038723c */ /* 0x040fe80000001838 */
[----:B------:R-:W-:Y:S03]  /*dd10*/  FMUL.FTZ R61, R2, R129 ;  /* 0x00000081023d7220 */ /* 0x000fe60000410000 */
[C---:B------:R-:W-:Y:S02]  /*dd20*/  FMUL.FTZ R62, R0.reuse, R130 ;  /* 0x00000082003e7220 */ /* 0x040fe40000410000 */
[----:B------:R-:W-:Y:S07]  /*dd30*/  FMUL.FTZ R63, R0, R131 ;  /* 0x00000083003f7220 */ /* 0x000fee0000410000 */
[C---:B------:R-:W-:Y:S03]  /*dd40*/  HMMA.16816.F32 R60, R144.reuse, R72, R60 ;  /* 0x00000048903c723c */ /* 0x040fe6000000183c */
[--C-:B-1----:R-:W-:Y:S04]  /*dd50*/  FFMA.FTZ R69, R164, c[0x0][0x2d0], -R154.reuse ;  /* 0x0000b400a4457a23 */ /* 0x102fe8000001089a */
[----:B------:R1:W-:Y:S01]  /*dd60*/  MUFU.EX2 R98, R69 ;  /* 0x0000004500627308 */ /* 0x0003e20000000800 */
[----:B------:R-:W-:Y:S04]  /*dd70*/  HMMA.16816.F32 R64, R144, R74, R64 ;  /* 0x0000004a9040723c */ /* 0x000fe80000001840 */
[----:B------:R-:W-:Y:S02]  /*dd80*/  F2FP.PACK_AB R72, R111, R108 ;  /* 0x0000006c6f48723e */ /* 0x000fe400000000ff */
[----:B------:R-:W-:Y:S02]  /*dd90*/  F2FP.PACK_AB R73, R119, R110 ;  /* 0x0000006e7749723e */ /* 0x000fe400000000ff */
[----:B------:R-:W-:Y:S01]  /*dda0*/  F2FP.PACK_AB R75, R117, R118 ;  /* 0x00000076754b723e */ /* 0x000fe200000000ff */
[----:B------:R-:W-:Y:S03]  /*ddb0*/  MUFU.EX2 R146, R102 ;  /* 0x0000006600927308 */ /* 0x000fe60000000800 */
[----:B------:R-:W-:Y:S02]  /*ddc0*/  F2FP.PACK_AB R74, R133, R132 ;  /* 0x00000084854a723e */ /* 0x000fe400000000ff */
[----:B------:R-:W-:Y:S05]  /*ddd0*/  MOV R147, R151 ;  /* 0x0000009700937202 */ /* 0x000fea0000000f00 */
[C---:B------:R-:W-:Y:S01]  /*dde0*/  HMMA.16816.F32 R4, R72.reuse, R76, R4 ;  /* 0x0000004c4804723c */ /* 0x040fe20000001804 */
[----:B------:R-:W-:Y:S04]  /*ddf0*/  MUFU.EX2 R145, R103 ;  /* 0x0000006700917308 */ /* 0x000fe80000000800 */
[----:B-1----:R-:W-:Y:S03]  /*de00*/  FFMA.FTZ R69, R165, c[0x0][0x2d0], -R154 ;  /* 0x0000b400a5457a23 */ /* 0x002fe6000001089a */
[C---:B------:R-:W-:Y:S01]  /*de10*/  HMMA.16816.F32 R8, R72.reuse, R78, R8 ;  /* 0x0000004e4808723c */ /* 0x040fe20000001808 */
[----:B------:R-:W1:Y:S02]  /*de20*/  LDSM.16.MT88.4 R76, [R207+0x4800] ;  /* 0x00480000cf4c783b */ /* 0x000e640000004200 */
[----:B------:R4:W1:Y:S05]  /*de30*/  MUFU.EX2 R92, R69 ;  /* 0x00000045005c7308 */ /* 0x00086a0000000800 */
[C---:B---3--:R-:W-:Y:S05]  /*de40*/  HMMA.16816.F32 R12, R72.reuse, R80, R12 ;  /* 0x00000050480c723c */ /* 0x048fea000000180c */
[----:B------:R-:W-:Y:S03]  /*de50*/  MUFU.EX2 R144, R104 ;  /* 0x0000006800907308 */ /* 0x000fe60000000800 */
[C---:B------:R-:W-:Y:S01]  /*de60*/  HMMA.16816.F32 R16, R72.reuse, R82, R16 ;  /* 0x000000524810723c */ /* 0x040fe20000001810 */
[----:B------:R-:W3:Y:S07]  /*de70*/  LDSM.16.MT88.4 R80, [R209+0x4800] ;  /* 0x00480000d150783b */ /* 0x000eee0000004200 */
[C---:B------:R-:W-:Y:S04]  /*de80*/  HMMA.16816.F32 R20, R72.reuse, R84, R20 ;  /* 0x000000544814723c */ /* 0x040fe80000001814 */
[--C-:B----4-:R-:W-:Y:S04]  /*de90*/  FFMA.FTZ R69, R167, c[0x0][0x2d0], -R148.reuse ;  /* 0x0000b400a7457a23 */ /* 0x110fe80000010894 */
[C---:B------:R-:W-:Y:S01]  /*dea0*/  HMMA.16816.F32 R24, R72.reuse, R86, R24 ;  /* 0x000000564818723c */ /* 0x040fe20000001818 */
[----:B------:R4:W-:Y:S01]  /*deb0*/  MUFU.EX2 R218, R69 ;  /* 0x0000004500da7308 */ /* 0x0009e20000000800 */
[----:B------:R-:W3:Y:S06]  /*dec0*/  LDSM.16.MT88.4 R84, [R208+0x4800] ;  /* 0x00480000d054783b */ /* 0x000eec0000004200 */
[C---:B-----5:R-:W-:Y:S08]  /*ded0*/  HMMA.16816.F32 R28, R72.reuse, R88, R28 ;  /* 0x00000058481c723c */ /* 0x060ff0000000181c */
[C---:B------:R-:W-:Y:S01]  /*dee0*/  HMMA.16816.F32 R32, R72.reuse, R90, R32 ;  /* 0x0000005a4820723c */ /* 0x040fe20000001820 */
[----:B------:R-:W5:Y:S07]  /*def0*/  LDSM.16.MT88.4 R88, [R210+0x4800] ;  /* 0x00480000d258783b */ /* 0x000f6e0000004200 */
[C---:B-1----:R-:W-:Y:S04]  /*df00*/  HMMA.16816.F32 R36, R72.reuse, R76, R36 ;  /* 0x0000004c4824723c */ /* 0x042fe80000001824 */
[--C-:B----4-:R-:W-:Y:S01]  /*df10*/  FFMA.FTZ R69, R169, c[0x0][0x2d0], -R148.reuse ;  /* 0x0000b400a9457a23 */ /* 0x110fe20000010894 */
[----:B------:R-:W-:Y:S02]  /*df20*/  MOV R169, R92 ;  /* 0x0000005c00a97202 */ /* 0x000fe40000000f00 */
[----:B------:R-:W-:Y:S01]  /*df30*/  LDSM.16.MT88.4 R92, [R209+0x1000] ;  /* 0x00100000d15c783b */ /* 0x000fe20000004200 */
[C---:B------:R-:W-:Y:S01]  /*df40*/  HMMA.16816.F32 R40, R72.reuse, R78, R40 ;  /* 0x0000004e4828723c */ /* 0x040fe20000001828 */
[----:B------:R1:W4:Y:S06]  /*df50*/  MUFU.EX2 R127, R69 ;  /* 0x00000045007f7308 */ /* 0x00032c0000000800 */
[----:B------:R-:W2:Y:S01]  /*df60*/  LDSM.16.MT88.4 R76, [R207+0x1000] ;  /* 0x00100000cf4c783b */ /* 0x000ea20000004200 */
[C---:B---3--:R-:W-:Y:S08]  /*df70*/  HMMA.16816.F32 R44, R72.reuse, R80, R44 ;  /* 0x00000050482c723c */ /* 0x048ff0000000182c */
[C---:B------:R-:W-:Y:S01]  /*df80*/  HMMA.16816.F32 R48, R72.reuse, R82, R48 ;  /* 0x000000524830723c */ /* 0x040fe20000001830 */
[----:B------:R-:W3:Y:S07]  /*df90*/  LDSM.16.MT88.4 R80, [R208+0x1000] ;  /* 0x00100000d050783b */ /* 0x000eee0000004200 */
[C---:B------:R-:W-:Y:S04]  /*dfa0*/  HMMA.16816.F32 R52, R72.reuse, R84, R52 ;  /* 0x000000544834723c */ /* 0x040fe80000001834 */
[--C-:B-1----:R-:W-:Y:S04]  /*dfb0*/  FFMA.FTZ R69, R168, c[0x0][0x2d0], -R148.reuse ;  /* 0x0000b400a8457a23 */ /* 0x102fe80000010894 */
[C---:B------:R-:W-:Y:S01]  /*dfc0*/  HMMA.16816.F32 R56, R72.reuse, R86, R56 ;  /* 0x000000564838723c */ /* 0x040fe20000001838 */
[----:B------:R1:W-:Y:S01]  /*dfd0*/  MUFU.EX2 R126, R69 ;  /* 0x00000045007e7308 */ /* 0x0003e20000000800 */
[----:B------:R-:W3:Y:S06]  /*dfe0*/  LDSM.16.MT88.4 R84, [R210+0x1000] ;  /* 0x00100000d254783b */ /* 0x000eec0000004200 */
[C---:B-----5:R-:W-:Y:S08]  /*dff0*/  HMMA.16816.F32 R60, R72.reuse, R88, R60 ;  /* 0x00000058483c723c */ /* 0x060ff0000000183c */
[----:B------:R-:W-:Y:S01]  /*e000*/  HMMA.16816.F32 R64, R72, R90, R64 ;  /* 0x0000005a4840723c */ /* 0x000fe20000001840 */
[----:B------:R-:W-:Y:S06]  /*e010*/  LDSM.16.MT88.4 R88, [R209+0x5000] ;  /* 0x00500000d158783b */ /* 0x000fec0000004200 */
[----:B------:R-:W-:Y:S01]  /*e020*/  F2FP.PACK_AB R72, R134, R116 ;  /* 0x000000748648723e */ /* 0x000fe200000000ff */
[----:B-1----:R-:W-:Y:S01]  /*e030*/  FFMA.FTZ R69, R170, c[0x0][0x2d0], -R148 ;  /* 0x0000b400aa457a23 */ /* 0x002fe20000010894 */
[----:B------:R-:W-:Y:S03]  /*e040*/  MOV R170, R98 ;  /* 0x0000006200aa7202 */ /* 0x000fe60000000f00 */
[----:B------:R1:W5:Y:S01]  /*e050*/  MUFU.EX2 R125, R69 ;  /* 0x00000045007d7308 */ /* 0x0003620000000800 */
[----:B----4-:R-:W-:Y:S01]  /*e060*/  F2FP.PACK_AB R73, R127, R218 ;  /* 0x000000da7f49723e */ /* 0x010fe200000000ff */
[----:B--2---:R-:W-:Y:S01]  /*e070*/  FFMA.FTZ R2, R2, R135, R147 ;  /* 0x0000008702027223 */ /* 0x004fe20000010093 */
[----:B------:R-:W-:Y:S02]  /*e080*/  F2FP.PACK_AB R74, R169, R170 ;  /* 0x000000aaa94a723e */ /* 0x000fe400000000ff */
[----:B------:R-:W-:Y:S02]  /*e090*/  MOV R98, R152 ;  /* 0x0000009800627202 */ /* 0x000fe40000000f00 */
[----:B------:R-:W-:Y:S03]  /*e0a0*/  MOV R135, R149 ;  /* 0x0000009500877202 */ /* 0x000fe60000000f00 */
[----:B------:R-:W-:Y:S01]  /*e0b0*/  MUFU.EX2 R147, R101 ;  /* 0x0000006500937308 */ /* 0x000fe20000000800 */
[--C-:B-1----:R-:W-:Y:S01]  /*e0c0*/  FFMA.FTZ R69, R171, c[0x0][0x2d0], -R154.reuse ;  /* 0x0000b400ab457a23 */ /* 0x102fe2000001089a */
[----:B-----5:R-:W-:Y:S02]  /*e0d0*/  F2FP.PACK_AB R75, R125, R126 ;  /* 0x0000007e7d4b723e */ /* 0x020fe400000000ff */
[----:B------:R-:W-:Y:S06]  /*e0e0*/  MOV R171, R150 ;  /* 0x0000009600ab7202 */ /* 0x000fec0000000f00 */
[----:B------:R1:W-:Y:S01]  /*e0f0*/  MUFU.EX2 R124, R69 ;  /* 0x00000045007c7308 */ /* 0x0003e20000000800 */
[C---:B------:R-:W-:Y:S08]  /*e100*/  HMMA.16816.F32 R4, R72.reuse, R76, R4 ;  /* 0x0000004c4804723c */ /* 0x040ff00000001804 */
[C---:B------:R-:W-:Y:S01]  /*e110*/  HMMA.16816.F32 R8, R72.reuse, R78, R8 ;  /* 0x0000004e4808723c */ /* 0x040fe20000001808 */
[----:B------:R-:W2:Y:S07]  /*e120*/  LDSM.16.MT88.4 R76, [R207+0x5000] ;  /* 0x00500000cf4c783b */ /* 0x000eae0000004200 */
[C---:B------:R-:W-:Y:S04]  /*e130*/  HMMA.16816.F32 R12, R72.reuse, R92, R12 ;  /* 0x0000005c480c723c */ /* 0x040fe8000000180c */
[--C-:B-1----:R-:W-:Y:S01]  /*e140*/  FFMA.FTZ R69, R174, c[0x0][0x2d0], -R154.reuse ;  /* 0x0000b400ae457a23 */ /* 0x102fe2000001089a */
[----:B------:R-:W-:Y:S02]  /*e150*/  MOV R174, R133 ;  /* 0x0000008500ae7202 */ /* 0x000fe40000000f00 */
[----:B------:R-:W-:Y:S01]  /*e160*/  MOV R133, R96 ;  /* 0x0000006000857202 */ /* 0x000fe20000000f00 */
[C---:B------:R-:W-:Y:S01]  /*e170*/  HMMA.16816.F32 R16, R72.reuse, R94, R16 ;  /* 0x0000005e4810723c */ /* 0x040fe20000001810 */
[----:B------:R1:W4:Y:S01]  /*e180*/  MUFU.EX2 R168, R69 ;  /* 0x0000004500a87308 */ /* 0x0003220000000800 */
[----:B------:R-:W-:Y:S06]  /*e190*/  LDSM.16.MT88.4 R92, [R210+0x5000] ;  /* 0x00500000d25c783b */ /* 0x000fec0000004200 */
[C---:B---3--:R-:W-:Y:S08]  /*e1a0*/  HMMA.16816.F32 R20, R72.reuse, R80, R20 ;  /* 0x000000504814723c */ /* 0x048ff00000001814 */
[C---:B------:R-:W-:Y:S01]  /*e1b0*/  HMMA.16816.F32 R24, R72.reuse, R82, R24 ;  /* 0x000000524818723c */ /* 0x040fe20000001818 */
[----:B------:R-:W3:Y:S07]  /*e1c0*/  LDSM.16.MT88.4 R80, [R208+0x5000] ;  /* 0x00500000d050783b */ /* 0x000eee0000004200 */
[C---:B------:R-:W-:Y:S04]  /*e1d0*/  HMMA.16816.F32 R28, R72.reuse, R84, R28 ;  /* 0x00000054481c723c */ /* 0x040fe8000000181c */
[--C-:B-1----:R-:W-:Y:S01]  /*e1e0*/  FFMA.FTZ R69, R173, c[0x0][0x2d0], -R154.reuse ;  /* 0x0000b400ad457a23 */ /* 0x102fe2000001089a */
[----:B------:R-:W-:Y:S02]  /*e1f0*/  MOV R173, R132 ;  /* 0x0000008400ad7202 */ /* 0x000fe40000000f00 */
[----:B------:R-:W-:Y:S01]  /*e200*/  MOV R132, R97 ;  /* 0x0000006100847202 */ /* 0x000fe20000000f00 */
[C---:B------:R-:W-:Y:S01]  /*e210*/  HMMA.16816.F32 R32, R72.reuse, R86, R32 ;  /* 0x000000564820723c */ /* 0x040fe20000001820 */
[----:B------:R1:W-:Y:S01]  /*e220*/  MUFU.EX2 R167, R69 ;  /* 0x0000004500a77308 */ /* 0x0003e20000000800 */
[----:B------:R-:W-:Y:S06]  /*e230*/  LDSM.16.MT88.4 R84, [R209+0x1800] ;  /* 0x00180000d154783b */ /* 0x000fec0000004200 */
[C---:B--2---:R-:W-:Y:S08]  /*e240*/  HMMA.16816.F32 R36, R72.reuse, R76, R36 ;  /* 0x0000004c4824723c */ /* 0x044ff00000001824 */
[C---:B------:R-:W-:Y:S01]  /*e250*/  HMMA.16816.F32 R40, R72.reuse, R78, R40 ;  /* 0x0000004e4828723c */ /* 0x040fe20000001828 */
[----:B------:R-:W2:Y:S07]  /*e260*/  LDSM.16.MT88.4 R76, [R207+0x1800] ;  /* 0x00180000cf4c783b */ /* 0x000eae0000004200 */
[C---:B------:R-:W-:Y:S04]  /*e270*/  HMMA.16816.F32 R44, R72.reuse, R88, R44 ;  /* 0x00000058482c723c */ /* 0x040fe8000000182c */
[----:B-1----:R-:W-:Y:S01]  /*e280*/  FFMA.FTZ R69, R172, c[0x0][0x2d0], -R154 ;  /* 0x0000b400ac457a23 */ /* 0x002fe2000001089a */
[----:B------:R-:W-:Y:S02]  /*e290*/  MOV R172, R111 ;  /* 0x0000006f00ac7202 */ /* 0x000fe40000000f00 */
[----:B------:R-:W-:Y:S01]  /*e2a0*/  MOV R111, R98 ;  /* 0x00000062006f7202 */ /* 0x000fe20000000f00 */
[C---:B------:R-:W-:Y:S01]  /*e2b0*/  HMMA.16816.F32 R48, R72.reuse, R90, R48 ;  /* 0x0000005a4830723c */ /* 0x040fe20000001830 */
[----:B------:R1:W5:Y:S01]  /*e2c0*/  MUFU.EX2 R166, R69 ;  /* 0x0000004500a67308 */ /* 0x0003620000000800 */
        /* <DEDUP_REMOVED lines=8> */
[----:B------:R-:W-:Y:S01]  /*e350*/  HMMA.16816.F32 R64, R72, R94, R64 ;  /* 0x0000005e4840723c */ /* 0x000fe20000001840 */
[----:B------:R1:W-:Y:S01]  /*e360*/  MUFU.EX2 R107, R69 ;  /* 0x00000045006b7308 */ /* 0x0003e20000000800 */
[----:B------:R-:W-:Y:S05]  /*e370*/  LDSM.16.MT88.4 R92, [R210+0x5800] ;  /* 0x00580000d25c783b */ /* 0x000fea0000004200 */
[----:B----4-:R-:W-:Y:S02]  /*e380*/  F2FP.PACK_AB R72, R168, R124 ;  /* 0x0000007ca848723e */ /* 0x010fe400000000ff */
[----:B-----5:R-:W-:Y:S01]  /*e390*/  F2FP.PACK_AB R74, R166, R167 ;  /* 0x000000a7a64a723e */ /* 0x020fe200000000ff */
[----:B------:R-:W-:Y:S02]  /*e3a0*/  LDSM.16.MT88.4 R96, [R209+0x7000] ;  /* 0x00700000d160783b */ /* 0x000fe40000004200 */
[--C-:B-1----:R-:W-:Y:S04]  /*e3b0*/  FFMA.FTZ R69, R201, c[0x0][0x2d0], -R148.reuse ;  /* 0x0000b400c9457a23 */ /* 0x102fe80000010894 */
[----:B------:R1:W4:Y:S02]  /*e3c0*/  MUFU.EX2 R106, R69 ;  /* 0x00000045006a7308 */ /* 0x0003240000000800 */
[--C-:B-1----:R-:W-:Y:S01]  /*e3d0*/  FFMA.FTZ R69, R175, c[0x0][0x2d0], -R148.reuse ;  /* 0x0000b400af457a23 */ /* 0x102fe20000010894 */
[----:B----4-:R-:W-:Y:S07]  /*e3e0*/  F2FP.PACK_AB R73, R106, R107 ;  /* 0x0000006b6a49723e */ /* 0x010fee00000000ff */
[----:B------:R1:W-:Y:S02]  /*e3f0*/  MUFU.EX2 R165, R69 ;  /* 0x0000004500a57308 */ /* 0x0003e40000000800 */
[----:B-1----:R-:W-:Y:S08]  /*e400*/  FFMA.FTZ R69, R202, c[0x0][0x2d0], -R148 ;  /* 0x0000b400ca457a23 */ /* 0x002ff00000010894 */
[----:B------:R1:W4:Y:S02]  /*e410*/  MUFU.EX2 R164, R69 ;  /* 0x0000004500a47308 */ /* 0x0003240000000800 */
[--C-:B-1----:R-:W-:Y:S01]  /*e420*/  FFMA.FTZ R69, R203, c[0x0][0x2d0], -R154.reuse ;  /* 0x0000b400cb457a23 */ /* 0x102fe2000001089a */
[----:B----4-:R-:W-:Y:S07]  /*e430*/  F2FP.PACK_AB R75, R164, R165 ;  /* 0x000000a5a44b723e */ /* 0x010fee00000000ff */
[----:B------:R1:W-:Y:S01]  /*e440*/  MUFU.EX2 R115, R69 ;  /* 0x0000004500737308 */ /* 0x0003e20000000800 */
[C---:B--2---:R-:W-:Y:S08]  /*e450*/  HMMA.16816.F32 R4, R72.reuse, R76, R4 ;  /* 0x0000004c4804723c */ /* 0x044ff00000001804 */
[C---:B------:R-:W-:Y:S01]  /*e460*/  HMMA.16816.F32 R8, R72.reuse, R78, R8 ;  /* 0x0000004e4808723c */ /* 0x040fe20000001808 */
[----:B------:R-:W2:Y:S07]  /*e470*/  LDSM.16.MT88.4 R76, [R207+0x5800] ;  /* 0x00580000cf4c783b */ /* 0x000eae0000004200 */
[C---:B------:R-:W-:Y:S04]  /*e480*/  HMMA.16816.F32 R12, R72.reuse, R84, R12 ;  /* 0x00000054480c723c */ /* 0x040fe8000000180c */
[--C-:B-1----:R-:W-:Y:S04]  /*e490*/  FFMA.FTZ R69, R212, c[0x0][0x2d0], -R154.reuse ;  /* 0x0000b400d4457a23 */ /* 0x102fe8000001089a */
[C---:B------:R-:W-:Y:S01]  /*e4a0*/  HMMA.16816.F32 R16, R72.reuse, R86, R16 ;  /* 0x000000564810723c */ /* 0x040fe20000001810 */
[----:B------:R1:W4:Y:S01]  /*e4b0*/  MUFU.EX2 R163, R69 ;  /* 0x0000004500a37308 */ /* 0x0003220000000800 */
        /* <DEDUP_REMOVED lines=8> */
[----:B------:R-:W-:Y:S06]  /*e540*/  LDSM.16.MT88.4 R88, [R209+0x2000] ;  /* 0x00200000d158783b */ /* 0x000fec0000004200 */
[C---:B--2---:R-:W-:Y:S08]  /*e550*/  HMMA.16816.F32 R36, R72.reuse, R76, R36 ;  /* 0x0000004c4824723c */ /* 0x044ff00000001824 */
[C---:B------:R-:W-:Y:S01]  /*e560*/  HMMA.16816.F32 R40, R72.reuse, R78, R40 ;  /* 0x0000004e4828723c */ /* 0x040fe20000001828 */
[----:B------:R-:W2:Y:S07]  /*e570*/  LDSM.16.MT88.4 R76, [R207+0x2000] ;  /* 0x00200000cf4c783b */ /* 0x000eae0000004200 */
[C---:B-----5:R-:W-:Y:S04]  /*e580*/  HMMA.16816.F32 R44, R72.reuse, R84, R44 ;  /* 0x00000054482c723c */ /* 0x060fe8000000182c */
[----:B-1----:R-:W-:Y:S04]  /*e590*/  FFMA.FTZ R69, R211, c[0x0][0x2d0], -R154 ;  /* 0x0000b400d3457a23 */ /* 0x002fe8000001089a */
[C---:B------:R-:W-:Y:S01]  /*e5a0*/  HMMA.16816.F32 R48, R72.reuse, R86, R48 ;  /* 0x000000564830723c */ /* 0x040fe20000001830 */
[----:B------:R1:W5:Y:S01]  /*e5b0*/  MUFU.EX2 R162, R69 ;  /* 0x0000004500a27308 */ /* 0x0003620000000800 */
[----:B------:R-:W2:Y:S06]  /*e5c0*/  LDSM.16.MT88.4 R84, [R208+0x2000] ;  /* 0x00200000d054783b */ /* 0x000eac0000004200 */
[C---:B---3--:R-:W-:Y:S08]  /*e5d0*/  HMMA.16816.F32 R52, R72.reuse, R80, R52 ;  /* 0x000000504834723c */ /* 0x048ff00000001834 */
[C---:B------:R-:W-:Y:S01]  /*e5e0*/  HMMA.16816.F32 R56, R72.reuse, R82, R56 ;  /* 0x000000524838723c */ /* 0x040fe20000001838 */
[----:B------:R-:W3:Y:S07]  /*e5f0*/  LDSM.16.MT88.4 R80, [R210+0x2000] ;  /* 0x00200000d250783b */ /* 0x000eee0000004200 */
[C---:B------:R-:W-:Y:S04]  /*e600*/  HMMA.16816.F32 R60, R72.reuse, R92, R60 ;  /* 0x0000005c483c723c */ /* 0x040fe8000000183c */
[--C-:B-1----:R-:W-:Y:S04]  /*e610*/  FFMA.FTZ R69, R223, c[0x0][0x2d0], -R148.reuse ;  /* 0x0000b400df457a23 */ /* 0x102fe80000010894 */
[----:B------:R-:W-:Y:S01]  /*e620*/  HMMA.16816.F32 R64, R72, R94, R64 ;  /* 0x0000005e4840723c */ /* 0x000fe20000001840 */
[----:B------:R1:W-:Y:S01]  /*e630*/  MUFU.EX2 R113, R69 ;  /* 0x0000004500717308 */ /* 0x0003e20000000800 */
[----:B------:R-:W2:Y:S05]  /*e640*/  LDSM.16.MT88.4 R92, [R207+0x6000] ;  /* 0x00600000cf5c783b */ /* 0x000eaa0000004200 */
[----:B----4-:R-:W-:Y:S02]  /*e650*/  F2FP.PACK_AB R72, R163, R115 ;  /* 0x00000073a348723e */ /* 0x010fe400000000ff */
[----:B-----5:R-:W-:Y:S03]  /*e660*/  F2FP.PACK_AB R74, R162, R114 ;  /* 0x00000072a24a723e */ /* 0x020fe600000000ff */
        /* <DEDUP_REMOVED lines=17> */
[----:B------:R-:W-:Y:S06]  /*e780*/  LDSM.16.MT88.4 R88, [R207+0x2800] ;  /* 0x00280000cf58783b */ /* 0x000fec0000004200 */
[C---:B------:R-:W-:Y:S08]  /*e790*/  HMMA.16816.F32 R20, R72.reuse, R84, R20 ;  /* 0x000000544814723c */ /* 0x040ff00000001814 */
[C---:B------:R-:W-:Y:S01]  /*e7a0*/  HMMA.16816.F32 R24, R72.reuse, R86, R24 ;  /* 0x000000564818723c */ /* 0x040fe20000001818 */
[----:B------:R-:W-:Y:S07]  /*e7b0*/  LDSM.16.MT88.4 R84, [R210+0x6000] ;  /* 0x00600000d254783b */ /* 0x000fee0000004200 */
[C---:B---3--:R-:W-:Y:S04]  /*e7c0*/  HMMA.16816.F32 R28, R72.reuse, R80, R28 ;  /* 0x00000050481c723c */ /* 0x048fe8000000181c */
[--C-:B-1----:R-:W-:Y:S04]  /*e7d0*/  FFMA.FTZ R69, R231, c[0x0][0x2d0], -R154.reuse ;  /* 0x0000b400e7457a23 */ /* 0x102fe8000001089a */
[C---:B------:R-:W-:Y:S01]  /*e7e0*/  HMMA.16816.F32 R32, R72.reuse, R82, R32 ;  /* 0x000000524820723c */ /* 0x040fe20000001820 */
[----:B------:R1:W-:Y:S01]  /*e7f0*/  MUFU.EX2 R122, R69 ;  /* 0x00000045007a7308 */ /* 0x0003e20000000800 */
[----:B------:R-:W3:Y:S06]  /*e800*/  LDSM.16.MT88.4 R80, [R208+0x6000] ;  /* 0x00600000d050783b */ /* 0x000eec0000004200 */
[C---:B------:R-:W-:Y:S08]  /*e810*/  HMMA.16816.F32 R36, R72.reuse, R92, R36 ;  /* 0x0000005c4824723c */ /* 0x040ff00000001824 */
[C---:B------:R-:W-:Y:S01]  /*e820*/  HMMA.16816.F32 R40, R72.reuse, R94, R40 ;  /* 0x0000005e4828723c */ /* 0x040fe20000001828 */
[----:B------:R-:W5:Y:S07]  /*e830*/  LDSM.16.MT88.4 R92, [R209+0x2800] ;  /* 0x00280000d15c783b */ /* 0x000f6e0000004200 */
[C---:B--2---:R-:W-:Y:S04]  /*e840*/  HMMA.16816.F32 R44, R72.reuse, R76, R44 ;  /* 0x0000004c482c723c */ /* 0x044fe8000000182c */
[----:B-1----:R-:W-:Y:S04]  /*e850*/  FFMA.FTZ R69, R229, c[0x0][0x2d0], -R154 ;  /* 0x0000b400e5457a23 */ /* 0x002fe8000001089a */
[C---:B------:R-:W-:Y:S01]  /*e860*/  HMMA.16816.F32 R48, R72.reuse, R78, R48 ;  /* 0x0000004e4830723c */ /* 0x040fe20000001830 */
[----:B------:R1:W2:Y:S01]  /*e870*/  MUFU.EX2 R158, R69 ;  /* 0x00000045009e7308 */ /* 0x0002a20000000800 */
[----:B------:R-:W2:Y:S06]  /*e880*/  LDSM.16.MT88.4 R76, [R208+0x2800] ;  /* 0x00280000d04c783b */ /* 0x000eac0000004200 */
[C---:B---3--:R-:W-:Y:S08]  /*e890*/  HMMA.16816.F32 R52, R72.reuse, R80, R52 ;  /* 0x000000504834723c */ /* 0x048ff00000001834 */
[C---:B------:R-:W-:Y:S01]  /*e8a0*/  HMMA.16816.F32 R56, R72.reuse, R82, R56 ;  /* 0x000000524838723c */ /* 0x040fe20000001838 */
[----:B------:R-:W3:Y:S03]  /*e8b0*/  LDSM.16.MT88.4 R80, [R210+0x2800] ;  /* 0x00280000d250783b */ /* 0x000ee60000004200 */
[--C-:B-1----:R-:W-:Y:S04]  /*e8c0*/  FFMA.FTZ R69, R234, c[0x0][0x2d0], -R148.reuse ;  /* 0x0000b400ea457a23 */ /* 0x102fe80000010894 */
[C---:B------:R-:W-:Y:S01]  /*e8d0*/  HMMA.16816.F32 R60, R72.reuse, R84, R60 ;  /* 0x00000054483c723c */ /* 0x040fe2000000183c */
[----:B------:R1:W-:Y:S07]  /*e8e0*/  MUFU.EX2 R121, R69 ;  /* 0x0000004500797308 */ /* 0x0003ee0000000800 */
[----:B------:R-:W-:Y:S01]  /*e8f0*/  HMMA.16816.F32 R64, R72, R86, R64 ;  /* 0x000000564840723c */ /* 0x000fe20000001840 */
[----:B------:R-:W3:Y:S06]  /*e900*/  LDSM.16.MT88.4 R84, [R207+0x6800] ;  /* 0x00680000cf54783b */ /* 0x000eec0000004200 */
[----:B----4-:R-:W-:Y:S02]  /*e910*/  F2FP.PACK_AB R72, R123, R159 ;  /* 0x0000009f7b48723e */ /* 0x010fe400000000ff */
[----:B--2---:R-:W-:Y:S03]  /*e920*/  F2FP.PACK_AB R74, R158, R122 ;  /* 0x0000007a9e4a723e */ /* 0x004fe600000000ff */
[--C-:B-1----:R-:W-:Y:S04]  /*e930*/  FFMA.FTZ R69, R235, c[0x0][0x2d0], -R148.reuse ;  /* 0x0000b400eb457a23 */ /* 0x102fe80000010894 */
[----:B------:R1:W2:Y:S02]  /*e940*/  MUFU.EX2 R120, R69 ;  /* 0x0000004500787308 */ /* 0x0002a40000000800 */
[--C-:B-1----:R-:W-:Y:S01]  /*e950*/  FFMA.FTZ R69, R233, c[0x0][0x2d0], -R148.reuse ;  /* 0x0000b400e9457a23 */ /* 0x102fe20000010894 */
[----:B--2---:R-:W-:Y:S07]  /*e960*/  F2FP.PACK_AB R73, R120, R121 ;  /* 0x000000797849723e */ /* 0x004fee00000000ff */
[----:B------:R1:W-:Y:S02]  /*e970*/  MUFU.EX2 R157, R69 ;  /* 0x00000045009d7308 */ /* 0x0003e40000000800 */
[----:B-1----:R-:W-:Y:S08]  /*e980*/  FFMA.FTZ R69, R236, c[0x0][0x2d0], -R148 ;  /* 0x0000b400ec457a23 */ /* 0x002ff00000010894 */
[----:B------:R1:W2:Y:S02]  /*e990*/  MUFU.EX2 R156, R69 ;  /* 0x00000045009c7308 */ /* 0x0002a40000000800 */
[--C-:B-1----:R-:W-:Y:S01]  /*e9a0*/  FFMA.FTZ R69, R238, c[0x0][0x2d0], -R154.reuse ;  /* 0x0000b400ee457a23 */ /* 0x102fe2000001089a */
[----:B--2---:R-:W-:Y:S07]  /*e9b0*/  F2FP.PACK_AB R75, R156, R157 ;  /* 0x0000009d9c4b723e */ /* 0x004fee00000000ff */
[----:B------:R1:W-:Y:S01]  /*e9c0*/  MUFU.EX2 R155, R69 ;  /* 0x00000045009b7308 */ /* 0x0003e20000000800 */
[C---:B------:R-:W-:Y:S08]  /*e9d0*/  HMMA.16816.F32 R4, R72.reuse, R88, R4 ;  /* 0x000000584804723c */ /* 0x040ff00000001804 */
[C---:B------:R-:W-:Y:S01]  /*e9e0*/  HMMA.16816.F32 R8, R72.reuse, R90, R8 ;  /* 0x0000005a4808723c */ /* 0x040fe20000001808 */
[----:B------:R-:W2:Y:S07]  /*e9f0*/  LDSM.16.MT88.4 R88, [R209+0x6800] ;  /* 0x00680000d158783b */ /* 0x000eae0000004200 */
[C---:B-----5:R-:W-:Y:S04]  /*ea00*/  HMMA.16816.F32 R12, R72.reuse, R92, R12 ;  /* 0x0000005c480c723c */ /* 0x060fe8000000180c */
[--C-:B-1----:R-:W-:Y:S04]  /*ea10*/  FFMA.FTZ R69, R240, c[0x0][0x2d0], -R154.reuse ;  /* 0x0000b400f0457a23 */ /* 0x102fe8000001089a */
[C---:B------:R-:W-:Y:S01]  /*ea20*/  HMMA.16816.F32 R16, R72.reuse, R94, R16 ;  /* 0x0000005e4810723c */ /* 0x040fe20000001810 */
[----:B------:R1:W4:Y:S01]  /*ea30*/  MUFU.EX2 R131, R69 ;  /* 0x0000004500837308 */ /* 0x0003220000000800 */
[----:B------:R-:W-:Y:S06]  /*ea40*/  LDSM.16.MT88.4 R92, [R210+0x3000] ;  /* 0x00300000d25c783b */ /* 0x000fec0000004200 */
[C---:B------:R-:W-:Y:S08]  /*ea50*/  HMMA.16816.F32 R20, R72.reuse, R76, R20 ;  /* 0x0000004c4814723c */ /* 0x040ff00000001814 */
[C---:B------:R-:W-:Y:S01]  /*ea60*/  HMMA.16816.F32 R24, R72.reuse, R78, R24 ;  /* 0x0000004e4818723c */ /* 0x040fe20000001818 */
[----:B------:R-:W5:Y:S07]  /*ea70*/  LDSM.16.MT88.4 R76, [R208+0x6800] ;  /* 0x00680000d04c783b */ /* 0x000f6e0000004200 */
[C---:B---3--:R-:W-:Y:S04]  /*ea80*/  HMMA.16816.F32 R28, R72.reuse, R80, R28 ;  /* 0x00000050481c723c */ /* 0x048fe8000000181c */
[--C-:B-1----:R-:W-:Y:S04]  /*ea90*/  FFMA.FTZ R69, R237, c[0x0][0x2d0], -R154.reuse ;  /* 0x0000b400ed457a23 */ /* 0x102fe8000001089a */
[C---:B------:R-:W-:Y:S01]  /*eaa0*/  HMMA.16816.F32 R32, R72.reuse, R82, R32 ;  /* 0x000000524820723c */ /* 0x040fe20000001820 */
[----:B------:R1:W-:Y:S01]  /*eab0*/  MUFU.EX2 R130, R69 ;  /* 0x0000004500827308 */ /* 0x0003e20000000800 */
[----:B------:R-:W3:Y:S06]  /*eac0*/  LDSM.16.MT88.4 R80, [R210+0x6800] ;  /* 0x00680000d250783b */ /* 0x000eec0000004200 */
[C---:B------:R-:W-:Y:S08]  /*ead0*/  HMMA.16816.F32 R36, R72.reuse, R84, R36 ;  /* 0x000000544824723c */ /* 0x040ff00000001824 */
[C---:B------:R-:W-:Y:S01]  /*eae0*/  HMMA.16816.F32 R40, R72.reuse, R86, R40 ;  /* 0x000000564828723c */ /* 0x040fe20000001828 */
[----:B------:R-:W4:Y:S07]  /*eaf0*/  LDSM.16.MT88.4 R84, [R207+0x3000] ;  /* 0x00300000cf54783b */ /* 0x000f2e0000004200 */
[C---:B--2---:R-:W-:Y:S04]  /*eb00*/  HMMA.16816.F32 R44, R72.reuse, R88, R44 ;  /* 0x00000058482c723c */ /* 0x044fe8000000182c */
[----:B-1----:R-:W-:Y:S04]  /*eb10*/  FFMA.FTZ R69, R239, c[0x0][0x2d0], -R154 ;  /* 0x0000b400ef457a23 */ /* 0x002fe8000001089a */
[C---:B------:R-:W-:Y:S01]  /*eb20*/  HMMA.16816.F32 R48, R72.reuse, R90, R48 ;  /* 0x0000005a4830723c */ /* 0x040fe20000001830 */
[----:B------:R1:W2:Y:S01]  /*eb30*/  MUFU.EX2 R153, R69 ;  /* 0x0000004500997308 */ /* 0x0002a20000000800 */
[----:B------:R-:W-:Y:S06]  /*eb40*/  LDSM.16.MT88.4 R88, [R208+0x3000] ;  /* 0x00300000d058783b */ /* 0x000fec0000004200 */
[C---:B-----5:R-:W-:Y:S08]  /*eb50*/  HMMA.16816.F32 R52, R72.reuse, R76, R52 ;  /* 0x0000004c4834723c */ /* 0x060ff00000001834 */
[C---:B------:R-:W-:Y:S01]  /*eb60*/  HMMA.16816.F32 R56, R72.reuse, R78, R56 ;  /* 0x0000004e4838723c */ /* 0x040fe20000001838 */
[----:B------:R-:W5:Y:S07]  /*eb70*/  LDSM.16.MT88.4 R76, [R209+0x3000] ;  /* 0x00300000d14c783b */ /* 0x000f6e0000004200 */
[C---:B---3--:R-:W-:Y:S04]  /*eb80*/  HMMA.16816.F32 R60, R72.reuse, R80, R60 ;  /* 0x00000050483c723c */ /* 0x048fe8000000183c */
[--C-:B-1----:R-:W-:Y:S04]  /*eb90*/  FFMA.FTZ R69, R243, c[0x0][0x2d0], -R148.reuse ;  /* 0x0000b400f3457a23 */ /* 0x102fe80000010894 */
[----:B------:R-:W-:Y:S01]  /*eba0*/  HMMA.16816.F32 R64, R72, R82, R64 ;  /* 0x000000524840723c */ /* 0x000fe20000001840 */
[----:B------:R1:W-:Y:S01]  /*ebb0*/  MUFU.EX2 R129, R69 ;  /* 0x0000004500817308 */ /* 0x0003e20000000800 */
[----:B------:R-:W3:Y:S05]  /*ebc0*/  LDSM.16.MT88.4 R80, [R207+0x7000] ;  /* 0x00700000cf50783b */ /* 0x000eea0000004200 */
        /* <DEDUP_REMOVED lines=8> */
[----:B------:R1:W-:Y:S10]  /*ec50*/  MUFU.EX2 R148, R100 ;  /* 0x0000006400947308 */ /* 0x0003f40000000800 */
[----:B------:R2:W4:Y:S01]  /*ec60*/  MUFU.EX2 R151, R69 ;  /* 0x0000004500977308 */ /* 0x0005220000000800 */
[----:B-1----:R-:W-:Y:S01]  /*ec70*/  LDSM.16.MT88.4 R100, [R210+0x3800] ;  /* 0x00380000d264783b */ /* 0x002fe20000004200 */
[--C-:B--2---:R-:W-:Y:S01]  /*ec80*/  FFMA.FTZ R69, R70, c[0x0][0x2d0], -R154.reuse ;  /* 0x0000b40046457a23 */ /* 0x104fe2000001089a */
[----:B----4-:R-:W-:Y:S01]  /*ec90*/  F2FP.PACK_AB R75, R151, R152 ;  /* 0x00000098974b723e */ /* 0x010fe200000000ff */
[----:B------:R-:W-:Y:S05]  /*eca0*/  FFMA.FTZ R70, R251, c[0x0][0x2d0], -R154 ;  /* 0x0000b400fb467a23 */ /* 0x000fea000001089a */
[----:B------:R-:W2:Y:S01]  /*ecb0*/  LDL.LU R154, [R1+0xc] ;  /* 0x00000c00019a7983 */ /* 0x000ea20000300800 */
[----:B------:R1:W-:Y:S01]  /*ecc0*/  MUFU.EX2 R150, R69 ;  /* 0x0000004500967308 */ /* 0x0003e20000000800 */
[C---:B------:R-:W-:Y:S09]  /*ecd0*/  HMMA.16816.F32 R4, R72.reuse, R84, R4 ;  /* 0x000000544804723c */ /* 0x040ff20000001804 */
[----:B------:R-:W-:Y:S01]  /*ece0*/  MUFU.EX2 R149, R70 ;  /* 0x0000004600957308 */ /* 0x000fe20000000800 */
[C---:B------:R-:W-:Y:S01]  /*ecf0*/  HMMA.16816.F32 R8, R72.reuse, R86, R8 ;  /* 0x000000564808723c */ /* 0x040fe20000001808 */
[----:B------:R-:W4:Y:S07]  /*ed00*/  LDSM.16.MT88.4 R84, [R208+0x7000] ;  /* 0x00700000d054783b */ /* 0x000f2e0000004200 */
[C---:B-----5:R-:W-:Y:S01]  /*ed10*/  HMMA.16816.F32 R12, R72.reuse, R76, R12 ;  /* 0x0000004c480c723c */ /* 0x060fe2000000180c */
[----:B------:R-:W5:Y:S03]  /*ed20*/  MUFU.EX2 R70, R105 ;  /* 0x0000006900467308 */ /* 0x000f660000000800 */
[----:B-1----:R-:W-:Y:S04]  /*ed30*/  FADD.FTZ R69, R135, R2 ;  /* 0x0000000287457221 */ /* 0x002fe80000010000 */
[C---:B------:R-:W-:Y:S01]  /*ed40*/  HMMA.16816.F32 R16, R72.reuse, R78, R16 ;  /* 0x0000004e4810723c */ /* 0x040fe20000001810 */
[----:B------:R-:W1:Y:S07]  /*ed50*/  LDSM.16.MT88.4 R76, [R210+0x7000] ;  /* 0x00700000d24c783b */ /* 0x000e6e0000004200 */
[C---:B------:R-:W-:Y:S08]  /*ed60*/  HMMA.16816.F32 R20, R72.reuse, R88, R20 ;  /* 0x000000584814723c */ /* 0x040ff00000001814 */
[C---:B------:R-:W-:Y:S01]  /*ed70*/  HMMA.16816.F32 R24, R72.reuse, R90, R24 ;  /* 0x0000005a4818723c */ /* 0x040fe20000001818 */
[----:B------:R-:W-:Y:S03]  /*ed80*/  LDSM.16.MT88.4 R88, [R209+0x3800] ;  /* 0x00380000d158783b */ /* 0x000fe60000004200 */
[----:B-----5:R-:W-:Y:S04]  /*ed90*/  F2FP.PACK_AB R135, R70, R144 ;  /* 0x000000904687723e */ /* 0x020fe800000000ff */
[C---:B------:R-:W-:Y:S08]  /*eda0*/  HMMA.16816.F32 R28, R72.reuse, R92, R28 ;  /* 0x0000005c481c723c */ /* 0x040ff0000000181c */
[C---:B------:R-:W-:Y:S01]  /*edb0*/  HMMA.16816.F32 R32, R72.reuse, R94, R32 ;  /* 0x0000005e4820723c */ /* 0x040fe20000001820 */
[----:B------:R-:W-:Y:S07]  /*edc0*/  LDSM.16.MT88.4 R92, [R208+0x3800] ;  /* 0x00380000d05c783b */ /* 0x000fee0000004200 */
[C---:B---3--:R-:W-:Y:S08]  /*edd0*/  HMMA.16816.F32 R36, R72.reuse, R80, R36 ;  /* 0x000000504824723c */ /* 0x048ff00000001824 */
[C---:B------:R-:W-:Y:S01]  /*ede0*/  HMMA.16816.F32 R40, R72.reuse, R82, R40 ;  /* 0x000000524828723c */ /* 0x040fe20000001828 */
[----:B------:R-:W3:Y:S07]  /*edf0*/  LDSM.16.MT88.4 R80, [R207+0x3800] ;  /* 0x00380000cf50783b */ /* 0x000eee0000004200 */
[C---:B------:R-:W-:Y:S08]  /*ee00*/  HMMA.16816.F32 R44, R72.reuse, R96, R44 ;  /* 0x00000060482c723c */ /* 0x040ff0000000182c */
[C---:B------:R-:W-:Y:S08]  /*ee10*/  HMMA.16816.F32 R48, R72.reuse, R98, R48 ;  /* 0x000000624830723c */ /* 0x040ff00000001830 */
[C---:B----4-:R-:W-:Y:S08]  /*ee20*/  HMMA.16816.F32 R52, R72.reuse, R84, R52 ;  /* 0x000000544834723c */ /* 0x050ff00000001834 */
[C---:B------:R-:W-:Y:S08]  /*ee30*/  HMMA.16816.F32 R56, R72.reuse, R86, R56 ;  /* 0x000000564838723c */ /* 0x040ff00000001838 */
[C---:B-1----:R-:W-:Y:S08]  /*ee40*/  HMMA.16816.F32 R60, R72.reuse, R76, R60 ;  /* 0x0000004c483c723c */ /* 0x042ff0000000183c */
[----:B------:R-:W-:Y:S04]  /*ee50*/  HMMA.16816.F32 R64, R72, R78, R64 ;  /* 0x0000004e4840723c */ /* 0x000fe80000001840 */
[----:B--2---:R-:W-:Y:S01]  /*ee60*/  FFMA.FTZ R0, R0, R154, R171 ;  /* 0x0000009a00007223 */ /* 0x004fe200000100ab */
[----:B------:R-:W-:Y:S02]  /*ee70*/  MOV R171, R134 ;  /* 0x0000008600ab7202 */ /* 0x000fe40000000f00 */
[----:B------:R-:W-:Y:S01]  /*ee80*/  F2FP.PACK_AB R134, R147, R148 ;  /* 0x000000949386723e */ /* 0x000fe200000000ff */
[----:B------:R-:W-:Y:S01]  /*ee90*/  FADD.FTZ R2, R133, R0 ;  /* 0x0000000085027221 */ /* 0x000fe20000010000 */
[----:B------:R-:W-:Y:S03]  /*eea0*/  F2FP.PACK_AB R133, R145, R146 ;  /* 0x000000929185723e */ /* 0x000fe600000000ff */
[----:B------:R-:W-:Y:S01]  /*eeb0*/  FADD.FTZ R0, R132, R69 ;  /* 0x0000004584007221 */ /* 0x000fe20000010000 */
[----:B------:R-:W-:Y:S01]  /*eec0*/  F2FP.PACK_AB R132, R149, R150 ;  /* 0x000000969584723e */ /* 0x000fe200000000ff */
[----:B------:R-:W-:Y:S01]  /*eed0*/  FADD.FTZ R2, R111, R2 ;  /* 0x000000026f027221 */ /* 0x000fe20000010000 */
[----:B------:R-:W-:Y:S01]  /*eee0*/  MOV R69, R68 ;  /* 0x0000004400457202 */ /* 0x000fe20000000f00 */
[----:B------:R-:W-:Y:S02]  /*eef0*/  FADD.FTZ R0, R110, R0 ;  /* 0x000000006e007221 */ /* 0x000fe40000010000 */
[----:B------:R-:W-:Y:S02]  /*ef00*/  FADD.FTZ R2, R109, R2 ;  /* 0x000000026d027221 */ /* 0x000fe40000010000 */
[C---:B---3--:R-:W-:Y:S01]  /*ef10*/  HMMA.16816.F32 R72, R132.reuse, R80, R4 ;  /* 0x000000508448723c */ /* 0x048fe20000001804 */
[----:B------:R-:W-:Y:S04]  /*ef20*/  LDSM.16.MT88.4 R4, [R210+0x7800] ;  /* 0x00780000d204783b */ /* 0x000fe80000004200 */
[----:B------:R-:W-:Y:S02]  /*ef30*/  FADD.FTZ R0, R108, R0 ;  /* 0x000000006c007221 */ /* 0x000fe40000010000 */
[----:B------:R-:W-:Y:S01]  /*ef40*/  FADD.FTZ R2, R200, R2 ;  /* 0x00000002c8027221 */ /* 0x000fe20000010000 */
[C---:B------:R-:W-:Y:S01]  /*ef50*/  HMMA.16816.F32 R76, R132.reuse, R82, R8 ;  /* 0x00000052844c723c */ /* 0x040fe20000001808 */
[----:B------:R-:W1:Y:S03]  /*ef60*/  LDSM.16.MT88.4 R108, [R207+0x7800] ;  /* 0x00780000cf6c783b */ /* 0x000e660000004200 */
[----:B------:R-:W-:Y:S02]  /*ef70*/  FADD.FTZ R2, R119, R2 ;  /* 0x0000000277027221 */ /* 0x000fe40000010000 */
[----:B------:R-:W-:Y:S01]  /*ef80*/  FADD.FTZ R0, R172, R0 ;  /* 0x00000000ac007221 */ /* 0x000fe20000010000 */
[-C--:B------:R-:W-:Y:S01]  /*ef90*/  MOV R8, R3.reuse ;  /* 0x0000000300087202 */ /* 0x080fe20000000f00 */
        /* <DEDUP_REMOVED lines=8> */
[----:B------:R-:W-:Y:S01]  /*f020*/  FADD.FTZ R2, R218, R2 ;  /* 0x00000002da027221 */ /* 0x000fe20000010000 */
[----:B------:R-:W2:Y:S01]  /*f030*/  LDSM.16.MT88.4 R116, [R209+0x7800] ;  /* 0x00780000d174783b */ /* 0x000ea20000004200 */
        /* <DEDUP_REMOVED lines=9> */
[C---:B------:R-:W-:Y:S01]  /*f0d0*/  HMMA.16816.F32 R100, R132.reuse, R102, R32 ;  /* 0x000000668464723c */ /* 0x040fe20000001820 */
[----:B------:R-:W3:Y:S02]  /*f0e0*/  LDSM.16.MT88.4 R124, [R208+0x7800] ;  /* 0x00780000d07c783b */ /* 0x000ee40000004200 */
[----:B------:R-:W-:Y:S02]  /*f0f0*/  FADD.FTZ R2, R107, R2 ;  /* 0x000000026b027221 */ /* 0x000fe40000010000 */
        /* <DEDUP_REMOVED lines=10> */
[----:B------:R-:W-:Y:S04]  /*f1a0*/  FADD.FTZ R0, R163, R0 ;  /* 0x00000000a3007221 */ /* 0x000fe80000010000 */
[----:B------:R-:W-:Y:S02]  /*f1b0*/  FADD.FTZ R2, R112, R2 ;  /* 0x0000000270027221 */ /* 0x000fe40000010000 */
[----:B------:R-:W-:Y:S02]  /*f1c0*/  FADD.FTZ R0, R114, R0 ;  /* 0x0000000072007221 */ /* 0x000fe40000010000 */
[----:B------:R-:W-:Y:S01]  /*f1d0*/  FADD.FTZ R2, R161, R2 ;  /* 0x00000002a1027221 */ /* 0x000fe20000010000 */
[C---:B--2---:R-:W-:Y:S03]  /*f1e0*/  HMMA.16816.F32 R112, R132.reuse, R116, R44 ;  /* 0x000000748470723c */ /* 0x044fe6000000182c */
        /* <DEDUP_REMOVED lines=8> */
[----:B------:R-:W-:Y:S01]  /*f270*/  FADD.FTZ R2, R157, R2 ;  /* 0x000000029d027221 */ /* 0x000fe20000010000 */
[C---:B---3--:R-:W-:Y:S03]  /*f280*/  HMMA.16816.F32 R120, R132.reuse, R124, R52 ;  /* 0x0000007c8478723c */ /* 0x048fe60000001834 */
        /* <DEDUP_REMOVED lines=9> */
[C---:B------:R-:W-:Y:S03]  /*f320*/  HMMA.16816.F32 R128, R132.reuse, R4, R60 ;  /* 0x000000048480723c */ /* 0x040fe6000000183c */
[----:B------:R-:W-:Y:S04]  /*f330*/  FADD.FTZ R0, R153, R0 ;  /* 0x0000000099007221 */ /* 0x000fe80000010000 */
[----:B------:R-:W-:Y:S01]  /*f340*/  FADD.FTZ R4, R151, R2 ;  /* 0x0000000297047221 */ /* 0x000fe20000010000 */
[----:B------:R-:W-:Y:S04]  /*f350*/  HMMA.16816.F32 R132, R132, R6, R64 ;  /* 0x000000068484723c */ /* 0x000fe80000001840 */
[----:B------:R-:W-:Y:S02]  /*f360*/  FADD.FTZ R2, R150, R0 ;  /* 0x0000000096027221 */ /* 0x000fe40000010000 */
[----:B------:R-:W-:Y:S02]  /*f370*/  FADD.FTZ R0, R146, R4 ;  /* 0x0000000492007221 */ /* 0x000fe40000010000 */
[----:B------:R-:W-:Y:S04]  /*f380*/  FADD.FTZ R2, R149, R2 ;  /* 0x0000000295027221 */ /* 0x000fe80000010000 */
[----:B------:R-:W-:Y:S02]  /*f390*/  FADD.FTZ R0, R145, R0 ;  /* 0x0000000091007221 */ /* 0x000fe40000010000 */
[----:B------:R-:W-:Y:S02]  /*f3a0*/  FADD.FTZ R4, R148, R2 ;  /* 0x0000000294047221 */ /* 0x000fe40000010000 */
[----:B------:R-:W-:Y:S01]  /*f3b0*/  FADD.FTZ R2, R144, R0 ;  /* 0x0000000090027221 */ /* 0x000fe20000010000 */
[----:B------:R-:W-:Y:S01]  /*f3c0*/  IADD3 R0, R226, -0x1, RZ ;  /* 0xffffffffe2007810 */ /* 0x000fe20007ffe0ff */
[----:B------:R-:W-:Y:S02]  /*f3d0*/  FADD.FTZ R4, R147, R4 ;  /* 0x0000000493047221 */ /* 0x000fe40000010000 */
[----:B------:R-:W-:Y:S01]  /*f3e0*/  FADD.FTZ R2, R70, R2 ;  /* 0x0000000246027221 */ /* 0x000fe20000010000 */
[----:B------:R-:W-:Y:S02]  /*f3f0*/  MOV R226, R0 ;  /* 0x0000000000e27202 */ /* 0x000fe40000000f00 */
[----:B------:R1:W-:Y:S01]  /*f400*/  STL [R1+0x8], R4 ;  /* 0x0000080401007387 */ /* 0x0003e20000100800 */
[----:B------:R-:W-:Y:S03]  /*f410*/  MOV R70, R3 ;  /* 0x0000000300467202 */ /* 0x000fe60000000f00 */
[----:B------:R1:W-:Y:S02]  /*f420*/  STL [R1+0xc], R2 ;  /* 0x00000c0201007387 */ /* 0x0003e40000100800 */
[----:B-1----:R-:W-:-:S05]  /*f430*/  @P0 BRA `(.L_x_487) ;  /* 0xffffbc1000000947 */ /* 0x002fca000383ffff */
.L_x_480:
[----:B------:R-:W-:Y:S05]  /*f440*/  BRA.DIV ~URZ, `(.L_x_488) ;  /* 0x00004c527f007947 */ /* 0x000fea000b800000 */
[----:B-1----:R-:W2:Y:S04]  /*f450*/  LDL R0, [R1+0x8] ;  /* 0x0000080001007983 */ /* 0x002ea80000100800 */
[----:B--2---:R1:W2:Y:S02]  /*f460*/  SHFL.BFLY PT, R5, R0, 0x2, 0x1f ;  /* 0x0c401f0000057f89 */ /* 0x0042a400000e0000 */
.L_x_534:
[----:B-1----:R-:W3:Y:S02]  /*f470*/  LDL.LU R0, [R1+0x8] ;  /* 0x0000080001007983 */ /* 0x002ee40000300800 */
[----:B--23--:R-:W-:Y:S01]  /*f480*/  FADD.FTZ R5, R5, R0 ;  /* 0x0000000005057221 */ /* 0x00cfe20000010000 */
[----:B------:R-:W-:Y:S05]  /*f490*/  BRA.DIV ~URZ, `(.L_x_489) ;  /* 0x00004c627f007947 */ /* 0x000fea000b800000 */
[----:B------:R-:W2:Y:S04]  /*f4a0*/  LDL.LU R2, [R1+0xc] ;  /* 0x00000c0001027983 */ /* 0x000ea80000300800 */
[----:B------:R-:W1:Y:S02]  /*f4b0*/  SHFL.BFLY PT, R0, R5, 0x1, 0x1f ;  /* 0x0c201f0005007f89 */ /* 0x000e6400000e0000 */
[----:B-1----:R-:W-:-:S02]  /*f4c0*/  FADD.FTZ R5, R5, R0 ;  /* 0x0000000005057221 */ /* 0x002fc40000010000 */
[----:B--2---:R-:W1:Y:S02]  /*f4d0*/  SHFL.BFLY PT, R4, R2, 0x2, 0x1f ;  /* 0x0c401f0002047f89 */ /* 0x004e6400000e0000 */
[----:B-1----:R-:W-:-:S05]  /*f4e0*/  FADD.FTZ R4, R4, R2 ;  /* 0x0000000204047221 */ /* 0x002fca0000010000 */
[----:B------:R1:W2:Y:S02]  /*f4f0*/  SHFL.BFLY PT, R3, R4, 0x1, 0x1f ;  /* 0x0c201f0004037f89 */ /* 0x0002a400000e0000 */
.L_x_535:
[----:B------:R-:W-:Y:S01]  /*f500*/  FSETP.NE.FTZ.AND P1, PT, R5, RZ, PT ;  /* 0x000000ff0500720b */ /* 0x000fe20003f35000 */
[----:B--2---:R-:W-:Y:S01]  /*f510*/  FADD.FTZ R3, R3, R4 ;  /* 0x0000000403037221 */ /* 0x004fe20000010000 */
[----:B------:R-:W-:Y:S02]  /*f520*/  MOV R2, RZ ;  /* 0x000000ff00027202 */ /* 0x000fe40000000f00 */
[----:B------:R-:W-:Y:S02]  /*f530*/  MOV R0, RZ ;  /* 0x000000ff00007202 */ /* 0x000fe40000000f00 */
[----:B------:R-:W-:Y:S02]  /*f540*/  FSETP.NE.FTZ.AND P0, PT, R3, RZ, PT ;  /* 0x000000ff0300720b */ /* 0x000fe40003f15000 */
[----:B------:R-:W-:Y:S02]  /*f550*/  MOV R35, 0x1 ;  /* 0x0000000100237802 */ /* 0x000fe40000000f00 */
[----:B------:R-:W-:-:S02]  /*f560*/  MOV R34, 0xff800000 ;  /* 0xff80000000227802 */ /* 0x000fc40000000f00 */
[----:B------:R-:W-:Y:S01]  /*f570*/  MOV R33, 0xff800000 ;  /* 0xff80000000217802 */ /* 0x000fe20000000f00 */
[----:B------:R-:W2:Y:S01]  /*f580*/  @P1 MUFU.RCP R2, R5 ;  /* 0x0000000500021308 */ /* 0x000ea20000001000 */
[----:B-1----:R-:W-:-:S07]  /*f590*/  @P1 MOV R4, 0x3f317218 ;  /* 0x3f31721800041802 */ /* 0x002fce0000000f00 */
[----:B------:R-:W1:Y:S01]  /*f5a0*/  @P1 MUFU.LG2 R5, R5 ;  /* 0x0000000500051308 */ /* 0x000e620000000c00 */
[----:B--2---:R-:W-:-:S07]  /*f5b0*/  FMUL.FTZ R72, R2, R72 ;  /* 0x0000004802487220 */ /* 0x004fce0000410000 */
[----:B------:R-:W2:Y:S01]  /*f5c0*/  @P0 MUFU.RCP R0, R3 ;  /* 0x0000000300000308 */ /* 0x000ea20000001000 */
[C---:B------:R-:W-:Y:S02]  /*f5d0*/  FMUL.FTZ R32, R2.reuse, R73 ;  /* 0x0000004902207220 */ /* 0x040fe40000410000 */
[C---:B------:R-:W-:Y:S02]  /*f5e0*/  FMUL.FTZ R76, R2.reuse, R76 ;  /* 0x0000004c024c7220 */ /* 0x040fe40000410000 */
[----:B------:R-:W-:Y:S02]  /*f5f0*/  FMUL.FTZ R30, R2, R77 ;  /* 0x0000004d021e7220 */ /* 0x000fe40000410000 */
        /* <DEDUP_REMOVED lines=30> */
[----:B------:R1:W3:Y:S01]  /*f7e0*/  @P0 MUFU.LG2 R2, R3 ;  /* 0x0000000300020308 */ /* 0x0002e20000000c00 */
[----:B------:R-:W-:Y:S02]  /*f7f0*/  @P1 FFMA.FTZ R34, R5, R68, R7 ;  /* 0x0000004405221223 */ /* 0x000fe40000010007 */
[C---:B--2---:R-:W-:Y:S02]  /*f800*/  FMUL.FTZ R74, R0.reuse, R74 ;  /* 0x0000004a004a7220 */ /* 0x044fe40000410000 */
[----:B------:R-:W-:-:S02]  /*f810*/  FMUL.FTZ R31, R0, R75 ;  /* 0x0000004b001f7220 */ /* 0x000fc40000410000 */
[C---:B------:R-:W-:Y:S02]  /*f820*/  FMUL.FTZ R78, R0.reuse, R78 ;  /* 0x0000004e004e7220 */ /* 0x040fe40000410000 */
[C---:B------:R-:W-:Y:S02]  /*f830*/  FMUL.FTZ R29, R0.reuse, R79 ;  /* 0x0000004f001d7220 */ /* 0x040fe40000410000 */
[C---:B------:R-:W-:Y:S02]  /*f840*/  FMUL.FTZ R82, R0.reuse, R82 ;  /* 0x0000005200527220 */ /* 0x040fe40000410000 */
[C---:B------:R-:W-:Y:S02]  /*f850*/  FMUL.FTZ R27, R0.reuse, R83 ;  /* 0x00000053001b7220 */ /* 0x040fe40000410000 */
[----:B------:R-:W-:Y:S01]  /*f860*/  FMUL.FTZ R86, R0, R86 ;  /* 0x0000005600567220 */ /* 0x000fe20000410000 */
[----:B-1----:R-:W-:Y:S01]  /*f870*/  @P0 MOV R3, 0x3f317218 ;  /* 0x3f31721800030802 */ /* 0x002fe20000000f00 */
[----:B---3--:R-:W-:-:S02]  /*f880*/  @P0 FMUL.FTZ R2, R2, 0.69314718246459960938 ;  /* 0x3f31721802020820 */ /* 0x008fc40000410000 */
[C---:B------:R-:W-:Y:S02]  /*f890*/  FMUL.FTZ R25, R0.reuse, R87 ;  /* 0x0000005700197220 */ /* 0x040fe40000410000 */
[----:B------:R-:W-:Y:S02]  /*f8a0*/  @P0 FMUL.FTZ R3, R3, c[0x0][0x2d0] ;  /* 0x0000b40003030a20 */ /* 0x000fe40000410000 */
        /* <DEDUP_REMOVED lines=24> */
[----:B------:R-:W-:Y:S01]  /*fa30*/  PRMT R0, R35, 0x7610, R0 ;  /* 0x0000761023007816 */ /* 0x000fe20000000000 */
[----:B------:R-:W-:Y:S02]  /*fa40*/  @P0 FFMA.FTZ R33, R3, R8, R2 ;  /* 0x0000000803210223 */ /* 0x000fe40000010002 */
.L_x_461:
[----:B------:R2:W5:Y:S01]  /*fa50*/  LDL R35, [R1+0x50] ;  /* 0x0000500001237983 */ /* 0x0005620000100800 */
[----:B------:R-:W-:Y:S03]  /*fa60*/  BSSY B0, `(.L_x_490) ;  /* 0x0000012000007945 */ /* 0x000fe60003800000 */
[----:B------:R-:W3:Y:S02]  /*fa70*/  S2R R38, SR_TID.X ;  /* 0x0000000000267919 */ /* 0x000ee40000002100 */
[----:B---3--:R-:W-:-:S13]  /*fa80*/  LOP3.LUT P4, RZ, R38, 0xff, RZ, 0xc0, !PT ;  /* 0x000000ff26ff7812 */ /* 0x008fda000788c0ff */
[----:B------:R-:W-:Y:S05]  /*fa90*/  @P4 BRA `(.L_x_491) ;  /* 0x000000e000004947 */ /* 0x000fea0003800000 */
[----:B-12---:R-:W1:Y:S01]  /*faa0*/  S2R R8, SR_LANEID ;  /* 0x0000000000087919 */ /* 0x006e620000000000 */
[----:B------:R-:W-:Y:S01]  /*fab0*/  VOTEU.ANY UR4, UPT, PT ;  /* 0x0000000000047886 */ /* 0x000fe200038e0100 */
[----:B------:R-:W-:Y:S01]  /*fac0*/  IMAD.MOV.U32 R36, RZ, RZ, c[0x0][0x580] ;  /* 0x00016000ff247624 */ /* 0x000fe200078e00ff */
[----:B------:R-:W1:Y:S01]  /*fad0*/  FLO.U32 R3, UR4 ;  /* 0x0000000400037d00 */ /* 0x000e6200080e0000 */
[----:B------:R-:W-:-:S07]  /*fae0*/  IMAD.MOV.U32 R37, RZ, RZ, c[0x0][0x584] ;  /* 0x00016100ff257624 */ /* 0x000fce00078e00ff */
[----:B------:R-:W2:Y:S01]  /*faf0*/  POPC R2, UR4 ;  /* 0x0000000400027d09 */ /* 0x000ea20008000000 */
[----:B-1----:R-:W-:-:S13]  /*fb00*/  ISETP.EQ.U32.AND P0, PT, R3, R8, PT ;  /* 0x000000080300720c */ /* 0x002fda0003f02070 */
[----:B--2---:R-:W2:Y:S04]  /*fb10*/  @P0 ATOMG.E.ADD.STRONG.GPU PT, R2, [R36.64], R2 ;  /* 0x00000002240209a8 */ /* 0x004ea800081ee1c6 */
[----:B------:R-:W1:Y:S04]  /*fb20*/  S2R R8, SR_LTMASK ;  /* 0x0000000000087919 */ /* 0x000e680000003900 */
[----:B--2---:R1:W2:Y:S02]  /*fb30*/  SHFL.IDX PT, R3, R2, R3, 0x1f ;  /* 0x00001f0302037589 */ /* 0x0042a400000e0000 */
[----:B-1----:R-:W-:-:S06]  /*fb40*/  LOP3.LUT R2, R8, UR4, RZ, 0xc0, !PT ;  /* 0x0000000408027c12 */ /* 0x002fcc000f8ec0ff */
[----:B------:R-:W2:Y:S02]  /*fb50*/  POPC R2, R2 ;  /* 0x0000000200027309 */ /* 0x000ea40000000000 */
[----:B--2--5:R-:W-:-:S05]  /*fb60*/  IADD3 R35, R3, c[0x0][0xc], R2 ;  /* 0x0000030003237a10 */ /* 0x024fca0007ffe002 */
[----:B------:R1:W-:Y:S02]  /*fb70*/  STL [R1+0x50], R35 ;  /* 0x0000502301007387 */ /* 0x0003e40000100800 */
.L_x_491:
[----:B--2---:R-:W-:Y:S05]  /*fb80*/  BSYNC B0 ;  /* 0x0000000000007941 */ /* 0x004fea0003800000 */
.L_x_490:
[----:B------:R-:W-:Y:S01]  /*fb90*/  PRMT R0, R0, 0x9910, RZ ;  /* 0x0000991000007816 */ /* 0x000fe200000000ff */
[----:B------:R-:W-:Y:S01]  /*fba0*/  BSSY B1, `(.L_x_492) ;  /* 0x0000188000017945 */ /* 0x000fe20003800000 */
[----:B-----5:R-:W-:Y:S02]  /*fbb0*/  IMAD.MOV.U32 R44, RZ, RZ, R35 ;  /* 0x000000ffff2c7224 */ /* 0x020fe400078e0023 */
[----:B------:R-:W-:-:S13]  /*fbc0*/  ISETP.NE.AND P0, PT, R0, RZ, PT ;  /* 0x000000ff0000720c */ /* 0x000fda0003f05270 */
[----:B------:R-:W-:Y:S05]  /*fbd0*/  @!P0 BRA `(.L_x_493) ;  /* 0x00000ed000008947 */ /* 0x000fea0003800000 */
[----:B------:R-:W2:Y:S04]  /*fbe0*/  LDL R43, [R1+0x54] ;  /* 0x00005400012b7983 */ /* 0x000ea80000100800 */
[----:B------:R-:W3:Y:S04]  /*fbf0*/  LDL R42, [R1+0x58] ;  /* 0x00005800012a7983 */ /* 0x000ee80000100800 */
[----:B------:R-:W4:Y:S04]  /*fc00*/  LDL R41, [R1+0x60] ;  /* 0x0000600001297983 */ /* 0x000f280000100800 */
[----:B------:R-:W5:Y:S04]  /*fc10*/  LDL R40, [R1+0x5c] ;  /* 0x00005c0001287983 */ /* 0x000f680000100800 */
[----:B------:R-:W4:Y:S04]  /*fc20*/  LDL R39, [R1+0x70] ;  /* 0x0000700001277983 */ /* 0x000f280000100800 */
[----:B------:R-:W5:Y:S04]  /*fc30*/  LDL R37, [R1+0x68] ;  /* 0x0000680001257983 */ /* 0x000f680000100800 */
[----:B-1----:R-:W5:Y:S04]  /*fc40*/  LDL R36, [R1+0x6c] ;  /* 0x00006c0001247983 */ /* 0x002f680000100800 */
[----:B------:R-:W5:Y:S01]  /*fc50*/  LDL R35, [R1+0x64] ;  /* 0x0000640001237983 */ /* 0x000f620000100800 */
[----:B------:R-:W-:Y:S01]  /*fc60*/  WARPSYNC 0xffffffff ;  /* 0xffffffff00007948 */ /* 0x000fe20003800000 */
[----:B------:R-:W-:-:S02]  /*fc70*/  F2FP.PACK_AB R32, R32, R72 ;  /* 0x000000482020723e */ /* 0x000fc400000000ff */
[----:B------:R-:W-:Y:S01]  /*fc80*/  BAR.SYNC.DEFER_BLOCKING 0x1, 0x100 ;  /* 0x0044000000007b1d */ /* 0x000fe20000010000 */
        /* <DEDUP_REMOVED lines=30> */
[----:B------:R-:W-:Y:S01]  /*fe70*/  F2FP.PACK_AB R0, R135, R134 ;  /* 0x000000868700723e */ /* 0x000fe200000000ff */
[----:B--2---:R1:W-:Y:S04]  /*fe80*/  STS [R43], R32 ;  /* 0x000000202b007388 */ /* 0x0043e80000000800 */
[----:B------:R1:W-:Y:S04]  /*fe90*/  STS [R43+0x400], R31 ;  /* 0x0004001f2b007388 */ /* 0x0003e80000000800 */
[----:B---3--:R1:W-:Y:S04]  /*fea0*/  STS [R42], R30 ;  /* 0x0000001e2a007388 */ /* 0x0083e80000000800 */
[----:B------:R1:W-:Y:S04]  /*feb0*/  STS [R42+0x400], R29 ;  /* 0x0004001d2a007388 */ /* 0x0003e80000000800 */
[----:B----4-:R1:W-:Y:S04]  /*fec0*/  STS [R41], R28 ;  /* 0x0000001c29007388 */ /* 0x0103e80000000800 */
[----:B------:R1:W-:Y:S04]  /*fed0*/  STS [R41+0x400], R27 ;  /* 0x0004001b29007388 */ /* 0x0003e80000000800 */
[----:B-----5:R1:W-:Y:S04]  /*fee0*/  STS [R40], R26 ;  /* 0x0000001a28007388 */ /* 0x0203e80000000800 */
[----:B------:R1:W-:Y:S04]  /*fef0*/  STS [R40+0x400], R25 ;  /* 0x0004001928007388 */ /* 0x0003e80000000800 */
[----:B------:R1:W-:Y:S04]  /*ff00*/  STS [R39], R24 ;  /* 0x0000001827007388 */ /* 0x0003e80000000800 */
[----:B------:R1:W-:Y:S04]  /*ff10*/  STS [R39+0x400], R23 ;  /* 0x0004001727007388 */ /* 0x0003e80000000800 */
[----:B------:R1:W-:Y:S04]  /*ff20*/  STS [R37], R22 ;  /* 0x0000001625007388 */ /* 0x0003e80000000800 */
[----:B------:R1:W-:Y:S04]  /*ff30*/  STS [R37+0x400], R21 ;  /* 0x0004001525007388 */ /* 0x0003e80000000800 */
[----:B------:R1:W-:Y:S04]  /*ff40*/  STS [R36], R20 ;  /* 0x0000001424007388 */ /* 0x0003e80000000800 */
[----:B------:R1:W-:Y:S04]  /*ff50*/  STS [R36+0x400], R19 ;  /* 0x0004001324007388 */ /* 0x0003e80000000800 */
[----:B------:R1:W-:Y:S04]  /*ff60*/  STS [R35], R18 ;  /* 0x0000001223007388 */ /* 0x0003e80000000800 */
[----:B------:R1:W-:Y:S04]  /*ff70*/  STS [R35+0x400], R17 ;  /* 0x0004001123007388 */ /* 0x0003e80000000800 */
        /* <DEDUP_REMOVED lines=16> */
[----:B------:R-:W-:Y:S06]  /*10080*/  BAR.SYNC.DEFER_BLOCKING 0x1, 0x100 ;  /* 0x0044000000007b1d */ /* 0x000fec0000010000 */
[----:B------:R-:W-:Y:S05]  /*10090*/  BRA.CONV ~URZ, `(.L_x_494) ;  /* 0x000000837f007947 */ /* 0x000fea000b800000 */
[----:B-1----:R-:W-:Y:S01]  /*100a0*/  SHF.R.S32.HI R35, RZ, 0x1f, R38 ;  /* 0x0000001fff237819 */ /* 0x002fe20000011426 */
[----:B------:R-:W-:Y:S01]  /*100b0*/  IMAD.MOV.U32 R3, RZ, RZ, RZ ;  /* 0x000000ffff037224 */ /* 0x000fe200078e00ff */
[----:B------:R-:W-:Y:S01]  /*100c0*/  MOV R2, 0x10120 ;  /* 0x0001012000027802 */ /* 0x000fe20000000f00 */
[----:B------:R-:W-:Y:S01]  /*100d0*/  IMAD.MOV.U32 R29, RZ, RZ, 0x1f ;  /* 0x0000001fff1d7424 */ /* 0x000fe200078e00ff */
[----:B------:R-:W-:-:S04]  /*100e0*/  LEA.HI R35, R35, R38, RZ, 0x7 ;  /* 0x0000002623237211 */ /* 0x000fc800078f38ff */
[----:B------:R-:W-:-:S05]  /*100f0*/  SHF.R.S32.HI R35, RZ, 0x7, R35 ;  /* 0x00000007ff237819 */ /* 0x000fca0000011423 */
[----:B------:R-:W-:Y:S02]  /*10100*/  IMAD.MOV.U32 R36, RZ, RZ, R35 ;  /* 0x000000ffff247224 */ /* 0x000fe400078e0023 */
[----:B------:R-:W-:Y:S05]  /*10110*/  CALL.REL.NOINC `($__internal_1_$__cuda_sm70_shflsync_idx_p) ;  /* 0x0000450000007944 */ /* 0x000fea0003c00000 */
.L_x_494:
[----:B-1----:R-:W2:Y:S04]  /*10120*/  LDL R2, [R1+0x48] ;  /* 0x0000480001027983 */ /* 0x002ea80000100800 */
[----:B------:R-:W3:Y:S04]  /*10130*/  LDL R15, [R1+0x10] ;  /* 0x00001000010f7983 */ /* 0x000ee80000100800 */
[----:B------:R-:W4:Y:S04]  /*10140*/  LDL.LU R10, [R1+0x44] ;  /* 0x00004400010a7983 */ /* 0x000f280000300800 */
[----:B------:R-:W5:Y:S04]  /*10150*/  LDL.LU R12, [R1+0x40] ;  /* 0x00004000010c7983 */ /* 0x000f680000300800 */
[----:B------:R-:W2:Y:S01]  /*10160*/  LDL.LU R14, [R1+0x3c] ;  /* 0x00003c00010e7983 */ /* 0x000ea20000300800 */
[----:B------:R-:W-:-:S03]  /*10170*/  IMAD.MOV.U32 R0, RZ, RZ, 0x1 ;  /* 0x00000001ff007424 */ /* 0x000fc600078e00ff */
[----:B------:R-:W3:Y:S02]  /*10180*/  LDL R13, [R1+0x78] ;  /* 0x00007800010d7983 */ /* 0x000ee40000100800 */
[----:B------:R-:W-:Y:S02]  /*10190*/  ISETP.NE.AND P1, PT, R0, c[0x0][0x4e8], PT ;  /* 0x00013a0000007a0c */ /* 0x000fe40003f25270 */
[----:B------:R-:W1:Y:S01]  /*101a0*/  S2R R16, SR_TID.X ;  /* 0x0000000000107919 */ /* 0x000e620000002100 */
[----:B------:R-:W-:Y:S02]  /*101b0*/  ULDC UR5, c[0x0][0x4e8] ;  /* 0x00013a0000057ab9 */ /* 0x000fe40000000800 */
[----:B------:R-:W-:Y:S02]  /*101c0*/  ULDC UR4, c[0x0][0x388] ;  /* 0x0000e20000047ab9 */ /* 0x000fe40000000800 */
[----:B------:R-:W-:Y:S01]  /*101d0*/  UIMAD UR4, UR5, UR4, URZ ;  /* 0x00000004050472a4 */ /* 0x000fe2000f8e023f */
[----:B------:R-:W-:Y:S01]  /*101e0*/  BSSY B0, `(.L_x_495) ;  /* 0x000005f000007945 */ /* 0x000fe20003800000 */
[----:B------:R-:W-:-:S02]  /*101f0*/  SHF.R.S32.HI R45, RZ, 0x1f, R241 ;  /* 0x0000001fff2d7819 */ /* 0x000fc400000114f1 */
[----:B------:R-:W-:Y:S02]  /*10200*/  SHF.R.S32.HI R46, RZ, 0x1f, R228 ;  /* 0x0000001fff2e7819 */ /* 0x000fe400000114e4 */
[----:B----4-:R-:W-:Y:S01]  /*10210*/  SHF.R.S32.HI R5, RZ, 0x1f, R10 ;  /* 0x0000001fff057819 */ /* 0x010fe2000001140a */
[----:B--2---:R-:W-:-:S04]  /*10220*/  IMAD.IADD R4, R2, 0x1, R14 ;  /* 0x0000000102047824 */ /* 0x004fc800078e020e */
[----:B------:R-:W-:Y:S02]  /*10230*/  IMAD R6, R5, c[0x0][0x490], RZ ;  /* 0x0001240005067a24 */ /* 0x000fe400078e02ff */
[----:B------:R-:W-:Y:S01]  /*10240*/  @P1 IMAD.HI.U32 R7, R4, c[0x0][0x4ec], RZ ;  /* 0x00013b0004071a27 */ /* 0x000fe200078e00ff */
[----:B------:R-:W-:-:S03]  /*10250*/  MOV R0, R4 ;  /* 0x0000000400007202 */ /* 0x000fc60000000f00 */
[----:B------:R-:W-:Y:S01]  /*10260*/  IMAD.WIDE.U32 R2, R10, c[0x0][0x490], RZ ;  /* 0x000124000a027a25 */ /* 0x000fe200078e00ff */
[----:B------:R-:W-:-:S03]  /*10270*/  @P1 SHF.R.U32.HI R0, RZ, c[0x0][0x4f0], R7 ;  /* 0x00013c00ff001a19 */ /* 0x000fc60000011607 */
[----:B------:R-:W-:Y:S01]  /*10280*/  IMAD R6, R10, c[0x0][0x494], R6 ;  /* 0x000125000a067a24 */ /* 0x000fe200078e0206 */
[----:B-----5:R-:W-:Y:S02]  /*10290*/  SHF.R.S32.HI R11, RZ, 0x1f, R12 ;  /* 0x0000001fff0b7819 */ /* 0x020fe4000001140c */
[----:B------:R-:W-:Y:S01]  /*102a0*/  IADD3 R8, -R0, RZ, RZ ;  /* 0x000000ff00087210 */ /* 0x000fe20007ffe1ff */
[----:B------:R-:W-:Y:S02]  /*102b0*/  IMAD.IADD R3, R3, 0x1, R6 ;  /* 0x0000000103037824 */ /* 0x000fe400078e0206 */
[----:B------:R-:W-:Y:S02]  /*102c0*/  IMAD R9, R11, c[0x0][0x498], RZ ;  /* 0x000126000b097a24 */ /* 0x000fe400078e02ff */
[----:B------:R-:W-:-:S04]  /*102d0*/  IMAD.WIDE.U32 R6, R12, c[0x0][0x498], R2 ;  /* 0x000126000c067a25 */ /* 0x000fc800078e0002 */
[----:B------:R-:W-:Y:S01]  /*102e0*/  IMAD R2, R8, c[0x0][0x4e8], R4 ;  /* 0x00013a0008027a24 */ /* 0x000fe200078e0204 */
[----:B------:R-:W-:Y:S01]  /*102f0*/  IADD3 R4, P0, R0, R6, RZ ;  /* 0x0000000600047210 */ /* 0x000fe20007f1e0ff */
[----:B------:R-:W-:Y:S01]  /*10300*/  IMAD R3, R12, c[0x0][0x49c], R9 ;  /* 0x000127000c037a24 */ /* 0x000fe200078e0209 */
[----:B------:R-:W-:Y:S02]  /*10310*/  SHF.R.S32.HI R8, RZ, 0x1f, R0 ;  /* 0x0000001fff087819 */ /* 0x000fe40000011400 */
[----:B------:R-:W-:Y:S01]  /*10320*/  SHF.R.S32.HI R6, RZ, 0x1f, R2 ;  /* 0x0000001fff067819 */ /* 0x000fe20000011402 */
[----:B------:R-:W-:Y:S01]  /*10330*/  IMAD R0, R5, c[0x0][0x3e8], RZ ;  /* 0x0000fa0005007a24 */ /* 0x000fe200078e02ff */
[----:B------:R-:W-:Y:S01]  /*10340*/  IADD3.X R5, R8, R7, R3, P0, !PT ;  /* 0x0000000708057210 */ /* 0x000fe200007fe403 */
[----:B---3--:R-:W-:Y:S02]  /*10350*/  IMAD.IADD R8, R15, 0x1, R14 ;  /* 0x000000010f087824 */ /* 0x008fe400078e020e */
[----:B------:R-:W-:-:S02]  /*10360*/  IMAD R3, R6, c[0x0][0x488], RZ ;  /* 0x0001220006037a24 */ /* 0x000fc400078e02ff */
[C---:B------:R-:W-:Y:S02]  /*10370*/  IMAD R9, R10.reuse, c[0x0][0x3ec], R0 ;  /* 0x0000fb000a097a24 */ /* 0x040fe400078e0200 */
[----:B------:R-:W-:Y:S01]  /*10380*/  IMAD.WIDE.U32 R6, R10, c[0x0][0x3e8], RZ ;  /* 0x0000fa000a067a25 */ /* 0x000fe200078e00ff */
[----:B-1----:R-:W-:-:S03]  /*10390*/  SHF.R.S32.HI R15, RZ, 0x1f, R16 ;  /* 0x0000001fff0f7819 */ /* 0x002fc60000011410 */
[C---:B------:R-:W-:Y:S02]  /*103a0*/  IMAD R10, R2.reuse, c[0x0][0x48c], R3 ;  /* 0x00012300020a7a24 */ /* 0x040fe400078e0203 */
[----:B------:R-:W-:-:S04]  /*103b0*/  IMAD.WIDE.U32 R4, R2, c[0x0][0x488], R4 ;  /* 0x0001220002047a25 */ /* 0x000fc800078e0004 */
[----:B------:R-:W-:Y:S01]  /*103c0*/  @P1 IMAD.HI.U32 R2, R8, c[0x0][0x4ec], RZ ;  /* 0x00013b0008021a27 */ /* 0x000fe200078e00ff */
[----:B------:R-:W-:Y:S02]  /*103d0*/  MOV R0, R8 ;  /* 0x0000000800007202 */ /* 0x000fe40000000f00 */
[----:B------:R-:W-:Y:S01]  /*103e0*/  IADD3 R5, R5, R10, RZ ;  /* 0x0000000a05057210 */ /* 0x000fe20007ffe0ff */
[----:B------:R-:W-:Y:S01]  /*103f0*/  IMAD.IADD R3, R7, 0x1, R9 ;  /* 0x0000000107037824 */ /* 0x000fe200078e0209 */
[C---:B------:R-:W-:Y:S02]  /*10400*/  LEA R9, P0, R4.reuse, c[0x0][0x450], 0x2 ;  /* 0x0001140004097a11 */ /* 0x040fe400078010ff */
[----:B------:R-:W-:Y:S01]  /*10410*/  @P1 SHF.R.U32.HI R0, RZ, c[0x0][0x4f0], R2 ;  /* 0x00013c00ff001a19 */ /* 0x000fe20000011602 */
[----:B------:R-:W-:Y:S01]  /*10420*/  IMAD.MOV.U32 R2, RZ, RZ, R6 ;  /* 0x000000ffff027224 */ /* 0x000fe200078e0006 */
[----:B------:R-:W-:Y:S01]  /*10430*/  LEA.HI R15, R15, R16, RZ, 0x5 ;  /* 0x000000100f0f7211 */ /* 0x000fe200078f28ff */
[----:B------:R-:W-:Y:S01]  /*10440*/  IMAD R6, R11, c[0x0][0x3f0], RZ ;  /* 0x0000fc000b067a24 */ /* 0x000fe200078e02ff */
[----:B------:R-:W-:-:S02]  /*10450*/  LEA.HI.X R5, R4, c[0x0][0x454], R5, 0x2, P0 ;  /* 0x0001150004057a11 */ /* 0x000fc400000f1405 */
[----:B------:R-:W-:Y:S01]  /*10460*/  LOP3.LUT R15, R15, 0xffffffe0, RZ, 0xc0, !PT ;  /* 0xffffffe00f0f7812 */ /* 0x000fe200078ec0ff */
[----:B------:R-:W-:Y:S01]  /*10470*/  IMAD R10, R12, c[0x0][0x3f4], R6 ;  /* 0x0000fd000c0a7a24 */ /* 0x000fe200078e0206 */
[----:B------:R-:W-:Y:S01]  /*10480*/  SHFL.IDX PT, R4, R9, 0x1, 0x1c1f ;  /* 0x003c1f0009047f89 */ /* 0x000fe200000e0000 */
[----:B------:R-:W-:Y:S02]  /*10490*/  IADD3 R11, -R0, RZ, RZ ;  /* 0x000000ff000b7210 */ /* 0x000fe40007ffe1ff */
[----:B------:R-:W-:Y:S01]  /*104a0*/  IMAD.IADD R15, R16, 0x1, -R15 ;  /* 0x00000001100f7824 */ /* 0x000fe200078e0a0f */
[----:B------:R1:W-:Y:S04]  /*104b0*/  SHFL.IDX PT, R6, R9, RZ, 0x1c1f ;  /* 0x001c1fff09067589 */ /* 0x0003e800000e0000 */
[----:B------:R-:W2:Y:S04]  /*104c0*/  SHFL.IDX PT, R7, R5, RZ, 0x1c1f ;  /* 0x001c1fff05077589 */ /* 0x000ea800000e0000 */
[----:B------:R-:W3:Y:S01]  /*104d0*/  SHFL.IDX PT, R5, R5, 0x1, 0x1c1f ;  /* 0x003c1f0005057f89 */ /* 0x000ee200000e0000 */
[----:B------:R-:W-:Y:S01]  /*104e0*/  LOP3.LUT P0, RZ, R15, 0x3, RZ, 0xc0, !PT ;  /* 0x000000030fff7812 */ /* 0x000fe2000780c0ff */
[----:B------:R-:W-:-:S02]  /*104f0*/  IMAD R8, R11, c[0x0][0x4e8], R8 ;  /* 0x00013a000b087a24 */ /* 0x000fc400078e0208 */
[----:B------:R-:W4:Y:S01]  /*10500*/  S2R R15, SR_TID.X ;  /* 0x00000000000f7919 */ /* 0x000f220000002100 */
[----:B-1----:R-:W-:-:S05]  /*10510*/  IMAD.IADD R9, R13, 0x1, R14 ;  /* 0x000000010d097824 */ /* 0x002fca00078e020e */
[C---:B------:R-:W-:Y:S02]  /*10520*/  IADD3 R11, R9.reuse, 0x8, RZ ;  /* 0x00000008090b7810 */ /* 0x040fe40007ffe0ff */
[----:B------:R-:W-:Y:S02]  /*10530*/  ISETP.GE.OR P1, PT, R9, UR4, P0 ;  /* 0x0000000409007c0c */ /* 0x000fe40008726670 */
[----:B------:R-:W-:Y:S01]  /*10540*/  ISETP.GE.OR P0, PT, R11, UR4, P0 ;  /* 0x000000040b007c0c */ /* 0x000fe20008706670 */
[----:B------:R-:W-:Y:S01]  /*10550*/  IMAD.WIDE.U32 R2, R12, c[0x0][0x3f0], R2 ;  /* 0x0000fc000c027a25 */ /* 0x000fe200078e0002 */
[----:B------:R-:W-:-:S04]  /*10560*/  SHF.R.S32.HI R12, RZ, 0x1f, R0 ;  /* 0x0000001fff0c7819 */ /* 0x000fc80000011400 */
[----:B------:R-:W-:Y:S01]  /*10570*/  IADD3 R3, R3, R10, RZ ;  /* 0x0000000a03037210 */ /* 0x000fe20007ffe0ff */
[----:B------:R-:W-:-:S04]  /*10580*/  IMAD R10, R12, c[0x0][0x3e0], RZ ;  /* 0x0000f8000c0a7a24 */ /* 0x000fc800078e02ff */
[----:B--2---:R1:W-:Y:S01]  /*10590*/  @!P1 ST.E [R6.64], R34 ;  /* 0x0000002206009985 */ /* 0x0043e2000c101906 */
[----:B------:R-:W-:-:S03]  /*105a0*/  IMAD R9, R0, c[0x0][0x3e4], R10 ;  /* 0x0000f90000097a24 */ /* 0x000fc600078e020a */
[----:B---3--:R2:W-:Y:S01]  /*105b0*/  @!P0 ST.E [R4.64], R33 ;  /* 0x0000002104008985 */ /* 0x0085e2000c101906 */
[----:B------:R-:W-:Y:S01]  /*105c0*/  IMAD.WIDE.U32 R2, R0, c[0x0][0x3e0], R2 ;  /* 0x0000f80000027a25 */ /* 0x000fe200078e0002 */
[----:B------:R-:W-:Y:S02]  /*105d0*/  SHF.R.S32.HI R0, RZ, 0x1f, R8 ;  /* 0x0000001fff007819 */ /* 0x000fe40000011408 */
[----:B------:R2:W3:Y:S04]  /*105e0*/  LDS.128 R24, [R219+0x1080] ;  /* 0x00108000db187984 */ /* 0x0004e80000000c00 */
[----:B------:R2:W2:Y:S04]  /*105f0*/  LDS.128 R32, [R219+0x2080] ;  /* 0x00208000db207984 */ /* 0x0004a80000000c00 */
[----:B------:R1:W2:Y:S04]  /*10600*/  LDS.128 R36, [R219+0x3080] ;  /* 0x00308000db247984 */ /* 0x0002a80000000c00 */
[----:B------:R1:W2:Y:S04]  /*10610*/  LDS.128 R20, [R219+0x5080] ;  /* 0x00508000db147984 */ /* 0x0002a80000000c00 */
[----:B------:R2:W2:Y:S04]  /*10620*/  LDS.128 R28, [R219+0x6080] ;  /* 0x00608000db1c7984 */ /* 0x0004a80000000c00 */
[----:B------:R2:W2:Y:S01]  /*10630*/  LDS.128 R40, [R219+0x7080] ;  /* 0x00708000db287984 */ /* 0x0004a20000000c00 */
[----:B----4-:R-:W-:Y:S01]  /*10640*/  SHF.R.S32.HI R13, RZ, 0x1f, R15 ;  /* 0x0000001fff0d7819 */ /* 0x010fe2000001140f */
[----:B------:R-:W-:Y:S01]  /*10650*/  IMAD R0, R0, c[0x0][0x3d8], RZ ;  /* 0x0000f60000007a24 */ /* 0x000fe200078e02ff */
[----:B------:R-:W-:-:S02]  /*10660*/  IADD3 R3, R3, R9, RZ ;  /* 0x0000000903037210 */ /* 0x000fc40007ffe0ff */
[----:B------:R-:W-:Y:S01]  /*10670*/  LEA.HI R13, R13, R15, RZ, 0x3 ;  /* 0x0000000f0d0d7211 */ /* 0x000fe200078f18ff */
[C---:B------:R-:W-:Y:S02]  /*10680*/  IMAD R0, R8.reuse, c[0x0][0x3dc], R0 ;  /* 0x0000f70008007a24 */ /* 0x040fe400078e0200 */
[----:B------:R-:W-:Y:S01]  /*10690*/  IMAD.WIDE.U32 R2, R8, c[0x0][0x3d8], R2 ;  /* 0x0000f60008027a25 */ /* 0x000fe200078e0002 */
[----:B------:R-:W-:-:S03]  /*106a0*/  SHF.R.S32.HI R13, RZ, 0x3, R13 ;  /* 0x00000003ff0d7819 */ /* 0x000fc6000001140d */
[----:B------:R-:W-:Y:S01]  /*106b0*/  IMAD.IADD R0, R3, 0x1, R0 ;  /* 0x0000000103007824 */ /* 0x000fe200078e0200 */
[C---:B------:R-:W-:Y:S02]  /*106c0*/  LEA R8, P0, R2.reuse, c[0x0][0x380], 0x1 ;  /* 0x0000e00002087a11 */ /* 0x040fe400078008ff */
[----:B-1----:R-:W-:Y:S02]  /*106d0*/  IADD3 R7, R13, R14, RZ ;  /* 0x0000000e0d077210 */ /* 0x002fe40007ffe0ff */
[----:B------:R-:W-:Y:S02]  /*106e0*/  LEA.HI.X R6, R2, c[0x0][0x384], R0, 0x1, P0 ;  /* 0x0000e10002067a11 */ /* 0x000fe400000f0c00 */
[----:B------:R-:W-:Y:S01]  /*106f0*/  ISETP.GE.AND P0, PT, R7, UR4, PT ;  /* 0x0000000407007c0c */ /* 0x000fe2000bf06270 */
[----:B------:R1:W4:Y:S04]  /*10700*/  SHFL.IDX PT, R0, R8, RZ, 0x181f ;  /* 0x00181fff08007589 */ /* 0x00032800000e0000 */
[----:B------:R1:W1:Y:S08]  /*10710*/  SHFL.IDX PT, R3, R6, RZ, 0x181f ;  /* 0x00181fff06037589 */ /* 0x00027000000e0000 */
[----:B------:R-:W-:Y:S05]  /*10720*/  @P0 BRA `(.L_x_496) ;  /* 0x000000a000000947 */ /* 0x000fea0003800000 */
[----:B---3--:R-:W3:Y:S01]  /*10730*/  LDS.128 R16, [R219+0x80] ;  /* 0x00008000db107984 */ /* 0x008ee20000000c00 */
[----:B------:R-:W-:-:S02]  /*10740*/  ISETP.GE.AND P3, PT, R228, c[0x0][0x3c8], PT ;  /* 0x0000f200e4007a0c */ /* 0x000fc40003f66270 */
[----:B------:R-:W-:Y:S01]  /*10750*/  ISETP.GE.AND P2, PT, R241, c[0x0][0x3c8], PT ;  /* 0x0000f200f1007a0c */ /* 0x000fe20003f46270 */
[----:B------:R-:W5:Y:S10]  /*10760*/  LDS.128 R12, [R219+0x4080] ;  /* 0x00408000db0c7984 */ /* 0x000f740000000c00 */
[----:B--2-4-:R-:W-:-:S02]  /*10770*/  @!P3 LEA R4, P1, R228, R0, 0x1 ;  /* 0x00000000e404b211 */ /* 0x014fc400078208ff */
[C---:B------:R-:W-:Y:S02]  /*10780*/  @!P2 LEA R2, P0, R241.reuse, R0, 0x1 ;  /* 0x00000000f102a211 */ /* 0x040fe400078008ff */
[-C--:B-1----:R-:W-:Y:S02]  /*10790*/  @!P3 LEA.HI.X R5, R228, R3.reuse, R46, 0x1, P1 ;  /* 0x00000003e405b211 */ /* 0x082fe400008f0c2e */
[----:B------:R-:W-:-:S03]  /*107a0*/  @!P2 LEA.HI.X R3, R241, R3, R45, 0x1, P0 ;  /* 0x00000003f103a211 */ /* 0x000fc600000f0c2d */
[----:B---3--:R1:W-:Y:S04]  /*107b0*/  @!P3 ST.E.128 [R4.64], R16 ;  /* 0x000000100400b985 */ /* 0x0083e8000c101d06 */
[----:B-----5:R1:W-:Y:S02]  /*107c0*/  @!P2 ST.E.128 [R2.64], R12 ;  /* 0x0000000c0200a985 */ /* 0x0203e4000c101d06 */
.L_x_496:
[----:B---3--:R-:W-:Y:S05]  /*107d0*/  BSYNC B0 ;  /* 0x0000000000007941 */ /* 0x008fea0003800000 */
.L_x_495:
[----:B-1----:R-:W-:Y:S01]  /*107e0*/  IADD3 R2, R7, 0x20, RZ ;  /* 0x0000002007027810 */ /* 0x002fe20007ffe0ff */
[----:B------:R1:W3:Y:S01]  /*107f0*/  SHFL.IDX PT, R3, R6, 0x1, 0x181f ;  /* 0x00381f0006037f89 */ /* 0x0002e200000e0000 */
[----:B------:R-:W-:Y:S02]  /*10800*/  BSSY B0, `(.L_x_497) ;  /* 0x000000c000007945 */ /* 0x000fe40003800000 */
[----:B------:R-:W-:Y:S01]  /*10810*/  ISETP.GE.AND P0, PT, R2, UR4, PT ;  /* 0x0000000402007c0c */ /* 0x000fe2000bf06270 */
[----:B----4-:R1:W4:-:S12]  /*10820*/  SHFL.IDX PT, R0, R8, 0x1, 0x181f ;  /* 0x00381f0008007f89 */ /* 0x01031800000e0000 */
[----:B------:R-:W-:Y:S05]  /*10830*/  @P0 BRA `(.L_x_498) ;  /* 0x0000008000000947 */ /* 0x000fea0003800000 */
[----:B------:R-:W-:Y:S02]  /*10840*/  ISETP.GE.AND P1, PT, R228, c[0x0][0x3c8], PT ;  /* 0x0000f200e4007a0c */ /* 0x000fe40003f26270 */
[----:B------:R-:W-:-:S11]  /*10850*/  ISETP.GE.AND P0, PT, R241, c[0x0][0x3c8], PT ;  /* 0x0000f200f1007a0c */ /* 0x000fd60003f06270 */
[CC--:B--2-4-:R-:W-:Y:S02]  /*10860*/  @!P1 LEA R4, P3, R228.reuse, R0.reuse, 0x1 ;  /* 0x00000000e4049211 */ /* 0x0d4fe400078608ff */
[C---:B------:R-:W-:Y:S02]  /*10870*/  @!P0 LEA R2, P2, R241.reuse, R0, 0x1 ;  /* 0x00000000f1028211 */ /* 0x040fe400078408ff */
[-C--:B---3--:R-:W-:Y:S02]  /*10880*/  @!P1 LEA.HI.X R5, R228, R3.reuse, R46, 0x1, P3 ;  /* 0x00000003e4059211 */ /* 0x088fe400018f0c2e */
[----:B------:R-:W-:-:S03]  /*10890*/  @!P0 LEA.HI.X R3, R241, R3, R45, 0x1, P2 ;  /* 0x00000003f1038211 */ /* 0x000fc600010f0c2d */
[----:B------:R2:W-:Y:S04]  /*108a0*/  @!P1 ST.E.128 [R4.64], R24 ;  /* 0x0000001804009985 */ /* 0x0005e8000c101d06 */
[----:B------:R2:W-:Y:S02]  /*108b0*/  @!P0 ST.E.128 [R2.64], R20 ;  /* 0x0000001402008985 */ /* 0x0005e4000c101d06 */
.L_x_498:
[----:B------:R-:W-:Y:S05]  /*108c0*/  BSYNC B0 ;  /* 0x0000000000007941 */ /* 0x000fea0003800000 */
.L_x_497:
[----:B--2---:R-:W-:Y:S01]  /*108d0*/  IADD3 R2, R7, 0x40, RZ ;  /* 0x0000004007027810 */ /* 0x004fe20007ffe0ff */
[----:B---3--:R2:W3:Y:S01]  /*108e0*/  SHFL.IDX PT, R3, R6, 0x2, 0x181f ;  /* 0x00581f0006037f89 */ /* 0x0084e200000e0000 */
[----:B------:R-:W-:Y:S02]  /*108f0*/  BSSY B0, `(.L_x_499) ;  /* 0x000000c000007945 */ /* 0x000fe40003800000 */
[----:B------:R-:W-:Y:S01]  /*10900*/  ISETP.GE.AND P0, PT, R2, UR4, PT ;  /* 0x0000000402007c0c */ /* 0x000fe2000bf06270 */
[----:B----4-:R2:W4:-:S12]  /*10910*/  SHFL.IDX PT, R0, R8, 0x2, 0x181f ;  /* 0x00581f0008007f89 */ /* 0x01051800000e0000 */
[----:B------:R-:W-:Y:S05]  /*10920*/  @P0 BRA `(.L_x_500) ;  /* 0x0000008000000947 */ /* 0x000fea0003800000 */
[----:B------:R-:W-:Y:S02]  /*10930*/  ISETP.GE.AND P1, PT, R228, c[0x0][0x3c8], PT ;  /* 0x0000f200e4007a0c */ /* 0x000fe40003f26270 */
[----:B------:R-:W-:-:S11]  /*10940*/  ISETP.GE.AND P0, PT, R241, c[0x0][0x3c8], PT ;  /* 0x0000f200f1007a0c */ /* 0x000fd60003f06270 */
[CC--:B----4-:R-:W-:Y:S02]  /*10950*/  @!P1 LEA R4, P3, R228.reuse, R0.reuse, 0x1 ;  /* 0x00000000e4049211 */ /* 0x0d0fe400078608ff */
[C---:B------:R-:W-:Y:S02]  /*10960*/  @!P0 LEA R2, P2, R241.reuse, R0, 0x1 ;  /* 0x00000000f1028211 */ /* 0x040fe400078408ff */
[-C--:B---3--:R-:W-:Y:S02]  /*10970*/  @!P1 LEA.HI.X R5, R228, R3.reuse, R46, 0x1, P3 ;  /* 0x00000003e4059211 */ /* 0x088fe400018f0c2e */
[----:B------:R-:W-:-:S03]  /*10980*/  @!P0 LEA.HI.X R3, R241, R3, R45, 0x1, P2 ;  /* 0x00000003f1038211 */ /* 0x000fc600010f0c2d */
[----:B------:R3:W-:Y:S04]  /*10990*/  @!P1 ST.E.128 [R4.64], R32 ;  /* 0x0000002004009985 */ /* 0x0007e8000c101d06 */
[----:B------:R3:W-:Y:S02]  /*109a0*/  @!P0 ST.E.128 [R2.64], R28 ;  /* 0x0000001c02008985 */ /* 0x0007e4000c101d06 */
.L_x_500:
[----:B------:R-:W-:Y:S05]  /*109b0*/  BSYNC B0 ;  /* 0x0000000000007941 */ /* 0x000fea0003800000 */
.L_x_499:
[----:B---3--:R-:W-:Y:S01]  /*109c0*/  IADD3 R2, R7, 0x60, RZ ;  /* 0x0000006007027810 */ /* 0x008fe20007ffe0ff */
[----:B------:R3:W1:Y:S03]  /*109d0*/  SHFL.IDX PT, R4, R6, 0x3, 0x181f ;  /* 0x00781f0006047f89 */ /* 0x00066600000e0000 */
[----:B------:R-:W-:Y:S01]  /*109e0*/  ISETP.GE.AND P0, PT, R2, UR4, PT ;  /* 0x0000000402007c0c */ /* 0x000fe2000bf06270 */
[----:B----4-:R3:W4:-:S12]  /*109f0*/  SHFL.IDX PT, R0, R8, 0x3, 0x181f ;  /* 0x00781f0008007f89 */ /* 0x01071800000e0000 */
[----:B------:R-:W-:Y:S05]  /*10a00*/  @P0 BRA `(.L_x_501) ;  /* 0x00000a1000000947 */ /* 0x000fea0003800000 */
[----:B------:R-:W-:-:S13]  /*10a10*/  ISETP.GE.AND P0, PT, R228, c[0x0][0x3c8], PT ;  /* 0x0000f200e4007a0c */ /* 0x000fda0003f06270 */
[----:B----4-:R-:W-:-:S04]  /*10a20*/  @!P0 LEA R2, P1, R228, R0, 0x1 ;  /* 0x00000000e4028211 */ /* 0x010fc800078208ff */
[----:B-1----:R-:W-:-:S05]  /*10a30*/  @!P0 LEA.HI.X R3, R228, R4, R46, 0x1, P1 ;  /* 0x00000004e4038211 */ /* 0x002fca00008f0c2e */
[----:B------:R1:W-:Y:S01]  /*10a40*/  @!P0 ST.E.128 [R2.64], R36 ;  /* 0x0000002402008985 */ /* 0x0003e2000c101d06 */
[----:B------:R-:W-:-:S13]  /*10a50*/  ISETP.GE.AND P0, PT, R241, c[0x0][0x3c8], PT ;  /* 0x0000f200f1007a0c */ /* 0x000fda0003f06270 */
[----:B------:R-:W-:Y:S05]  /*10a60*/  @P0 BRA `(.L_x_501) ;  /* 0x000009b000000947 */ /* 0x000fea0003800000 */
[----:B-1----:R-:W-:-:S04]  /*10a70*/  LEA R2, P0, R241, R0, 0x1 ;  /* 0x00000000f1027211 */ /* 0x002fc800078008ff */
[----:B------:R-:W-:-:S05]  /*10a80*/  LEA.HI.X R3, R241, R4, R45, 0x1, P0 ;  /* 0x00000004f1037211 */ /* 0x000fca00000f0c2d */
[----:B------:R1:W-:Y:S01]  /*10a90*/  ST.E.128 [R2.64], R40 ;  /* 0x0000002802007985 */ /* 0x0003e2000c101d06 */
[----:B------:R-:W-:Y:S05]  /*10aa0*/  BRA `(.L_x_501) ;  /* 0x0000097000007947 */ /* 0x000fea0003800000 */
.L_x_493:
[----:B------:R-:W2:Y:S04]  /*10ab0*/  LDL R2, [R1+0x44] ;  /* 0x0000440001027983 */ /* 0x000ea80000100800 */
[----:B------:R-:W3:Y:S04]  /*10ac0*/  LDL R0, [R1+0x40] ;  /* 0x0000400001007983 */ /* 0x000ee80000100800 */
[----:B------:R-:W4:Y:S04]  /*10ad0*/  LDL R4, [R1+0x3c] ;  /* 0x00003c0001047983 */ /* 0x000f280000100800 */
[----:B------:R-:W5:Y:S01]  /*10ae0*/  S2R R3, SR_TID.X ;  /* 0x0000000000037919 */ /* 0x000f620000002100 */
[----:B------:R-:W-:Y:S01]  /*10af0*/  BSSY B0, `(.L_x_502) ;  /* 0x0000026000007945 */ /* 0x000fe20003800000 */
[----:B-----5:R-:W-:Y:S01]  /*10b00*/  ISETP.GE.AND P0, PT, R3, 0x80, PT ;  /* 0x000000800300780c */ /* 0x020fe20003f06270 */
[----:B--2---:R-:W-:-:S02]  /*10b10*/  IMAD.MOV.U32 R12, RZ, RZ, R2 ;  /* 0x000000ffff0c7224 */ /* 0x004fc400078e0002 */
[----:B---3--:R-:W-:-:S03]  /*10b20*/  IMAD.MOV.U32 R11, RZ, RZ, R0 ;  /* 0x000000ffff0b7224 */ /* 0x008fc600078e0000 */
[----:B------:R-:W-:Y:S01]  /*10b30*/  SHF.R.S32.HI R9, RZ, 0x1f, R12 ;  /* 0x0000001fff097819 */ /* 0x000fe2000001140c */
[----:B----4-:R-:W-:Y:S01]  /*10b40*/  IMAD.MOV.U32 R13, RZ, RZ, R4 ;  /* 0x000000ffff0d7224 */ /* 0x010fe200078e0004 */
[----:B------:R-:W-:-:S05]  /*10b50*/  SHF.R.S32.HI R10, RZ, 0x1f, R11 ;  /* 0x0000001fff0a7819 */ /* 0x000fca000001140b */
[----:B------:R-:W-:Y:S05]  /*10b60*/  @P0 BRA `(.L_x_503) ;  /* 0x000001e000000947 */ /* 0x000fea0003800000 */
[----:B------:R-:W-:Y:S02]  /*10b70*/  MOV R2, c[0x0][0x4e8] ;  /* 0x00013a0000027a02 */ /* 0x000fe40000000f00 */
[----:B------:R-:W-:-:S03]  /*10b80*/  IADD3 R6, R13, R3, RZ ;  /* 0x000000030d067210 */ /* 0x000fc60007ffe0ff */
[----:B------:R-:W-:-:S05]  /*10b90*/  IMAD R0, R2, c[0x0][0x388], RZ ;  /* 0x0000e20002007a24 */ /* 0x000fca00078e02ff */
[----:B------:R-:W-:-:S13]  /*10ba0*/  ISETP.GE.AND P0, PT, R6, R0, PT ;  /* 0x000000000600720c */ /* 0x000fda0003f06270 */
[----:B------:R-:W-:Y:S05]  /*10bb0*/  @P0 BRA `(.L_x_503) ;  /* 0x0000019000000947 */ /* 0x000fea0003800000 */
[----:B------:R-:W-:Y:S01]  /*10bc0*/  ISETP.NE.AND P0, PT, R2, 0x1, PT ;  /* 0x000000010200780c */ /* 0x000fe20003f05270 */
[----:B------:R-:W-:Y:S01]  /*10bd0*/  IMAD R4, R9, c[0x0][0x490], RZ ;  /* 0x0001240009047a24 */ /* 0x000fe200078e02ff */
[----:B------:R-:W-:Y:S01]  /*10be0*/  MOV R0, R6 ;  /* 0x0000000600007202 */ /* 0x000fe20000000f00 */
[----:B------:R-:W-:-:S04]  /*10bf0*/  IMAD.WIDE.U32 R2, R12, c[0x0][0x490], RZ ;  /* 0x000124000c027a25 */ /* 0x000fc800078e00ff */
[----:B------:R-:W-:Y:S02]  /*10c00*/  IMAD R4, R12, c[0x0][0x494], R4 ;  /* 0x000125000c047a24 */ /* 0x000fe400078e0204 */
[----:B-1----:R-:W-:-:S03]  /*10c10*/  IMAD R8, R10, c[0x0][0x498], RZ ;  /* 0x000126000a087a24 */ /* 0x002fc600078e02ff */
[----:B------:R-:W-:Y:S01]  /*10c20*/  IADD3 R3, R3, R4, RZ ;  /* 0x0000000403037210 */ /* 0x000fe20007ffe0ff */
[----:B------:R-:W-:-:S05]  /*10c30*/  @P0 IMAD.HI.U32 R5, R6, c[0x0][0x4ec], RZ ;  /* 0x00013b0006050a27 */ /* 0x000fca00078e00ff */
[----:B------:R-:W-:Y:S01]  /*10c40*/  @P0 SHF.R.U32.HI R0, RZ, c[0x0][0x4f0], R5 ;  /* 0x00013c00ff000a19 */ /* 0x000fe20000011605 */
[----:B------:R-:W-:-:S03]  /*10c50*/  IMAD.WIDE.U32 R4, R11, c[0x0][0x498], R2 ;  /* 0x000126000b047a25 */ /* 0x000fc600078e0002 */
[C---:B------:R-:W-:Y:S01]  /*10c60*/  IADD3 R7, -R0.reuse, RZ, RZ ;  /* 0x000000ff00077210 */ /* 0x040fe20007ffe1ff */
[----:B------:R-:W-:Y:S01]  /*10c70*/  IMAD R3, R11, c[0x0][0x49c], R8 ;  /* 0x000127000b037a24 */ /* 0x000fe200078e0208 */
[----:B------:R-:W-:-:S03]  /*10c80*/  IADD3 R4, P0, R0, R4, RZ ;  /* 0x0000000400047210 */ /* 0x000fc60007f1e0ff */
[----:B------:R-:W-:Y:S01]  /*10c90*/  IMAD R2, R7, c[0x0][0x4e8], R6 ;  /* 0x00013a0007027a24 */ /* 0x000fe200078e0206 */
[----:B------:R-:W-:-:S04]  /*10ca0*/  SHF.R.S32.HI R6, RZ, 0x1f, R0 ;  /* 0x0000001fff067819 */ /* 0x000fc80000011400 */
[----:B------:R-:W-:Y:S02]  /*10cb0*/  SHF.R.S32.HI R0, RZ, 0x1f, R2 ;  /* 0x0000001fff007819 */ /* 0x000fe40000011402 */
[----:B------:R-:W-:-:S03]  /*10cc0*/  IADD3.X R5, R6, R5, R3, P0, !PT ;  /* 0x0000000506057210 */ /* 0x000fc600007fe403 */
[----:B------:R-:W-:-:S04]  /*10cd0*/  IMAD R0, R0, c[0x0][0x488], RZ ;  /* 0x0001220000007a24 */ /* 0x000fc800078e02ff */
[C---:B------:R-:W-:Y:S02]  /*10ce0*/  IMAD R0, R2.reuse, c[0x0][0x48c], R0 ;  /* 0x0001230002007a24 */ /* 0x040fe400078e0200 */
[----:B------:R-:W-:-:S05]  /*10cf0*/  IMAD.WIDE.U32 R2, R2, c[0x0][0x488], R4 ;  /* 0x0001220002027a25 */ /* 0x000fca00078e0004 */
[----:B------:R-:W-:Y:S02]  /*10d00*/  IADD3 R0, R3, R0, RZ ;  /* 0x0000000003007210 */ /* 0x000fe40007ffe0ff */
[----:B------:R-:W-:-:S04]  /*10d10*/  LEA R4, P0, R2, c[0x0][0x450], 0x2 ;  /* 0x0001140002047a11 */ /* 0x000fc800078010ff */
[----:B------:R-:W-:Y:S02]  /*10d20*/  LEA.HI.X R5, R2, c[0x0][0x454], R0, 0x2, P0 ;  /* 0x0001150002057a11 */ /* 0x000fe400000f1400 */
[----:B------:R-:W-:-:S05]  /*10d30*/  MOV R0, 0xff800000 ;  /* 0xff80000000007802 */ /* 0x000fca0000000f00 */
[----:B------:R1:W-:Y:S02]  /*10d40*/  STG.E [R4.64], R0 ;  /* 0x0000000004007986 */ /* 0x0003e4000c101906 */
.L_x_503:
[----:B------:R-:W-:Y:S05]  /*10d50*/  BSYNC B0 ;  /* 0x0000000000007941 */ /* 0x000fea0003800000 */
.L_x_502:
[----:B------:R-:W2:Y:S01]  /*10d60*/  LDL R2, [R1+0x10] ;  /* 0x0000100001027983 */ /* 0x000ea20000100800 */
[----:B-1----:R-:W-:Y:S01]  /*10d70*/  MOV R0, c[0x0][0x4e8] ;  /* 0x00013a0000007a02 */ /* 0x002fe20000000f00 */
[----:B------:R-:W-:-:S03]  /*10d80*/  IMAD R6, R10, c[0x0][0x3f0], RZ ;  /* 0x0000fc000a067a24 */ /* 0x000fc600078e02ff */
[----:B------:R-:W-:Y:S01]  /*10d90*/  ISETP.NE.AND P0, PT, R0, 0x1, PT ;  /* 0x000000010000780c */ /* 0x000fe20003f05270 */
[----:B------:R-:W-:Y:S02]  /*10da0*/  IMAD R0, R9, c[0x0][0x3e8], RZ ;  /* 0x0000fa0009007a24 */ /* 0x000fe400078e02ff */
[----:B------:R-:W-:Y:S02]  /*10db0*/  IMAD R8, R11, c[0x0][0x3f4], R6 ;  /* 0x0000fd000b087a24 */ /* 0x000fe400078e0206 */
[----:B------:R-:W-:Y:S01]  /*10dc0*/  IMAD R5, R12, c[0x0][0x3ec], R0 ;  /* 0x0000fb000c057a24 */ /* 0x000fe200078e0200 */
[----:B--2---:R-:W-:Y:S01]  /*10dd0*/  IADD3 R4, R2, R13, RZ ;  /* 0x0000000d02047210 */ /* 0x004fe20007ffe0ff */
[----:B------:R-:W-:-:S03]  /*10de0*/  IMAD.WIDE.U32 R2, R12, c[0x0][0x3e8], RZ ;  /* 0x0000fa000c027a25 */ /* 0x000fc600078e00ff */
[----:B------:R-:W-:-:S03]  /*10df0*/  MOV R0, R4 ;  /* 0x0000000400007202 */ /* 0x000fc60000000f00 */
[----:B------:R-:W-:Y:S01]  /*10e00*/  @P0 IMAD.HI.U32 R7, R4, c[0x0][0x4ec], RZ ;  /* 0x00013b0004070a27 */ /* 0x000fe200078e00ff */
[----:B------:R-:W-:-:S04]  /*10e10*/  IADD3 R3, R3, R5, RZ ;  /* 0x0000000503037210 */ /* 0x000fc80007ffe0ff */
[----:B------:R-:W-:Y:S01]  /*10e20*/  @P0 SHF.R.U32.HI R0, RZ, c[0x0][0x4f0], R7 ;  /* 0x00013c00ff000a19 */ /* 0x000fe20000011607 */
[----:B------:R-:W-:-:S03]  /*10e30*/  IMAD.WIDE.U32 R2, R11, c[0x0][0x3f0], R2 ;  /* 0x0000fc000b027a25 */ /* 0x000fc600078e0002 */
[----:B------:R-:W-:Y:S02]  /*10e40*/  SHF.R.S32.HI R6, RZ, 0x1f, R0 ;  /* 0x0000001fff067819 */ /* 0x000fe40000011400 */
[----:B------:R-:W-:Y:S02]  /*10e50*/  IADD3 R5, -R0, RZ, RZ ;  /* 0x000000ff00057210 */ /* 0x000fe40007ffe1ff */
[----:B------:R-:W-:Y:S01]  /*10e60*/  IADD3 R3, R3, R8, RZ ;  /* 0x0000000803037210 */ /* 0x000fe20007ffe0ff */
[----:B------:R-:W-:Y:S02]  /*10e70*/  IMAD R6, R6, c[0x0][0x3e0], RZ ;  /* 0x0000f80006067a24 */ /* 0x000fe400078e02ff */
[----:B------:R-:W-:Y:S02]  /*10e80*/  IMAD R4, R5, c[0x0][0x4e8], R4 ;  /* 0x00013a0005047a24 */ /* 0x000fe400078e0204 */
[C---:B------:R-:W-:Y:S02]  /*10e90*/  IMAD R5, R0.reuse, c[0x0][0x3e4], R6 ;  /* 0x0000f90000057a24 */ /* 0x040fe400078e0206 */
[----:B------:R-:W-:Y:S01]  /*10ea0*/  IMAD.WIDE.U32 R2, R0, c[0x0][0x3e0], R2 ;  /* 0x0000f80000027a25 */ /* 0x000fe200078e0002 */
[----:B------:R-:W-:-:S04]  /*10eb0*/  SHF.R.S32.HI R0, RZ, 0x1f, R4 ;  /* 0x0000001fff007819 */ /* 0x000fc80000011404 */
[----:B------:R-:W-:Y:S01]  /*10ec0*/  IADD3 R3, R3, R5, RZ ;  /* 0x0000000503037210 */ /* 0x000fe20007ffe0ff */
[----:B------:R-:W-:-:S04]  /*10ed0*/  IMAD R0, R0, c[0x0][0x3d8], RZ ;  /* 0x0000f60000007a24 */ /* 0x000fc800078e02ff */
[----:B------:R-:W-:-:S04]  /*10ee0*/  IMAD.WIDE.U32 R2, R4, c[0x0][0x3d8], R2 ;  /* 0x0000f60004027a25 */ /* 0x000fc800078e0002 */
[----:B------:R-:W-:Y:S01]  /*10ef0*/  IMAD R4, R4, c[0x0][0x3dc], R0 ;  /* 0x0000f70004047a24 */ /* 0x000fe200078e0200 */
[----:B------:R-:W-:-:S04]  /*10f00*/  LEA R9, P0, R2, c[0x0][0x380], 0x1 ;  /* 0x0000e00002097a11 */ /* 0x000fc800078008ff */
[----:B------:R-:W-:-:S04]  /*10f10*/  IADD3 R4, R3, R4, RZ ;  /* 0x0000000403047210 */ /* 0x000fc80007ffe0ff */
[----:B------:R-:W-:Y:S01]  /*10f20*/  LEA.HI.X R7, R2, c[0x0][0x384], R4, 0x1, P0 ;  /* 0x0000e10002077a11 */ /* 0x000fe200000f0c04 */
[----:B------:R-:W-:Y:S05]  /*10f30*/  BRA.DIV ~URZ, `(.L_x_504) ;  /* 0x000032c27f007947 */ /* 0x000fea000b800000 */
[----:B------:R1:W2:Y:S02]  /*10f40*/  SHFL.IDX PT, R8, R7, RZ, 0x181f ;  /* 0x00181fff07087589 */ /* 0x0002a400000e0000 */
.L_x_536:
[----:B------:R-:W-:Y:S05]  /*10f50*/  BRA.DIV ~URZ, `(.L_x_505) ;  /* 0x000033127f007947 */ /* 0x000fea000b800000 */
[----:B------:R3:W4:Y:S02]  /*10f60*/  SHFL.IDX PT, R0, R9, RZ, 0x181f ;  /* 0x00181fff09007589 */ /* 0x00072400000e0000 */
.L_x_537:
[----:B------:R-:W5:Y:S04]  /*10f70*/  LDL.LU R3, [R1+0x3c] ;  /* 0x00003c0001037983 */ /* 0x000f680000300800 */
[----:B------:R-:W1:Y:S01]  /*10f80*/  S2R R4, SR_TID.X ;  /* 0x0000000000047919 */ /* 0x000e620000002100 */
[----:B------:R-:W-:-:S04]  /*10f90*/  IMAD.MOV.U32 R10, RZ, RZ, c[0x0][0x4e8] ;  /* 0x00013a00ff0a7624 */ /* 0x000fc800078e00ff */
[----:B------:R-:W-:Y:S01]  /*10fa0*/  IMAD R10, R10, c[0x0][0x388], RZ ;  /* 0x0000e2000a0a7a24 */ /* 0x000fe200078e02ff */
[----:B-1----:R-:W-:-:S04]  /*10fb0*/  SHF.R.S32.HI R2, RZ, 0x1f, R4 ;  /* 0x0000001fff027819 */ /* 0x002fc80000011404 */
[----:B------:R-:W-:-:S04]  /*10fc0*/  LEA.HI R2, R2, R4, RZ, 0x3 ;  /* 0x0000000402027211 */ /* 0x000fc800078f18ff */
[----:B------:R-:W-:Y:S01]  /*10fd0*/  SHF.R.S32.HI R2, RZ, 0x3, R2 ;  /* 0x00000003ff027819 */ /* 0x000fe20000011402 */
[----:B------:R-:W-:Y:S04]  /*10fe0*/  BSSY B0, `(.L_x_506) ;  /* 0x000000e000007945 */ /* 0x000fe80003800000 */
[----:B-----5:R-:W-:-:S05]  /*10ff0*/  IMAD.IADD R6, R2, 0x1, R3 ;  /* 0x0000000102067824 */ /* 0x020fca00078e0203 */
[----:B------:R-:W-:-:S13]  /*11000*/  ISETP.GE.AND P0, PT, R6, R10, PT ;  /* 0x0000000a0600720c */ /* 0x000fda0003f06270 */
[----:B------:R-:W-:Y:S05]  /*11010*/  @P0 BRA `(.L_x_507) ;  /* 0x000000a000000947 */ /* 0x000fea0003800000 */
[----:B------:R-:W-:Y:S02]  /*11020*/  ISETP.GE.AND P1, PT, R228, c[0x0][0x3c8], PT ;  /* 0x0000f200e4007a0c */ /* 0x000fe40003f26270 */
[----:B------:R-:W-:Y:S02]  /*11030*/  ISETP.GE.AND P0, PT, R241, c[0x0][0x3c8], PT ;  /* 0x0000f200f1007a0c */ /* 0x000fe40003f06270 */
[----:B------:R-:W-:Y:S02]  /*11040*/  SHF.R.S32.HI R12, RZ, 0x1f, R228 ;  /* 0x0000001fff0c7819 */ /* 0x000fe400000114e4 */
[----:B------:R-:W-:-:S07]  /*11050*/  SHF.R.S32.HI R11, RZ, 0x1f, R241 ;  /* 0x0000001fff0b7819 */ /* 0x000fce00000114f1 */
[CC--:B----4-:R-:W-:Y:S02]  /*11060*/  @!P1 LEA R4, P3, R228.reuse, R0.reuse, 0x1 ;  /* 0x00000000e4049211 */ /* 0x0d0fe400078608ff */
[C---:B------:R-:W-:Y:S02]  /*11070*/  @!P0 LEA R2, P2, R241.reuse, R0, 0x1 ;  /* 0x00000000f1028211 */ /* 0x040fe400078408ff */
[-C--:B--2---:R-:W-:Y:S02]  /*11080*/  @!P1 LEA.HI.X R5, R228, R8.reuse, R12, 0x1, P3 ;  /* 0x00000008e4059211 */ /* 0x084fe400018f0c0c */
[----:B------:R-:W-:-:S03]  /*11090*/  @!P0 LEA.HI.X R3, R241, R8, R11, 0x1, P2 ;  /* 0x00000008f1038211 */ /* 0x000fc600010f0c0b */
[----:B------:R1:W-:Y:S04]  /*110a0*/  @!P1 ST.E.128 [R4.64], RZ ;  /* 0x000000ff04009985 */ /* 0x0003e8000c101d06 */
[----:B------:R1:W-:Y:S02]  /*110b0*/  @!P0 ST.E.128 [R2.64], RZ ;  /* 0x000000ff02008985 */ /* 0x0003e4000c101d06 */
.L_x_507:
[----:B------:R-:W-:Y:S05]  /*110c0*/  BSYNC B0 ;  /* 0x0000000000007941 */ /* 0x000fea0003800000 */
.L_x_506:
[----:B------:R-:W-:Y:S05]  /*110d0*/  BRA.DIV ~URZ, `(.L_x_508) ;  /* 0x000032027f007947 */ /* 0x000fea000b800000 */
[----:B--2---:R2:W1:Y:S04]  /*110e0*/  SHFL.IDX PT, R8, R7, 0x1, 0x181f ;  /* 0x00381f0007087f89 */ /* 0x00446800000e0000 */
[----:B----4-:R2:W4:Y:S02]  /*110f0*/  SHFL.IDX PT, R0, R9, 0x1, 0x181f ;  /* 0x00381f0009007f89 */ /* 0x01052400000e0000 */
.L_x_538:
[----:B-1----:R-:W-:Y:S01]  /*11100*/  IADD3 R2, R6, 0x20, RZ ;  /* 0x0000002006027810 */ /* 0x002fe20007ffe0ff */
[----:B------:R-:W-:Y:S03]  /*11110*/  BSSY B0, `(.L_x_509) ;  /* 0x000000d000007945 */ /* 0x000fe60003800000 */
        /* <DEDUP_REMOVED lines=8> */
[-C--:B------:R-:W-:Y:S02]  /*111a0*/  @!P1 LEA.HI.X R5, R228, R8.reuse, R12, 0x1, P3 ;  /* 0x00000008e4059211 */ /* 0x080fe400018f0c0c */
[----:B------:R-:W-:-:S03]  /*111b0*/  @!P0 LEA.HI.X R3, R241, R8, R11, 0x1, P2 ;  /* 0x00000008f1038211 */ /* 0x000fc600010f0c0b */
[----:B------:R1:W-:Y:S04]  /*111c0*/  @!P1 ST.E.128 [R4.64], RZ ;  /* 0x000000ff04009985 */ /* 0x0003e8000c101d06 */
[----:B------:R1:W-:Y:S02]  /*111d0*/  @!P0 ST.E.128 [R2.64], RZ ;  /* 0x000000ff02008985 */ /* 0x0003e4000c101d06 */
.L_x_510:
[----:B------:R-:W-:Y:S05]  /*111e0*/  BSYNC B0 ;  /* 0x0000000000007941 */ /* 0x000fea0003800000 */
.L_x_509:
[----:B------:R-:W-:Y:S05]  /*111f0*/  BRA.DIV ~URZ, `(.L_x_511) ;  /* 0x000031b27f007947 */ /* 0x000fea000b800000 */
[----:B------:R1:W2:Y:S02]  /*11200*/  SHFL.IDX PT, R8, R7, 0x2, 0x181f ;  /* 0x00581f0007087f89 */ /* 0x0002a400000e0000 */
.L_x_539:
[----:B------:R-:W-:Y:S05]  /*11210*/  BRA.DIV ~URZ, `(.L_x_512) ;  /* 0x000032027f007947 */ /* 0x000fea000b800000 */
[----:B----4-:R4:W1:Y:S02]  /*11220*/  SHFL.IDX PT, R0, R9, 0x2, 0x181f ;  /* 0x00581f0009007f89 */ /* 0x01086400000e0000 */
.L_x_540:
        /* <DEDUP_REMOVED lines=8> */
[CC--:B------:R-:W-:Y:S02]  /*112b0*/  @!P1 LEA R4, P3, R228.reuse, R0.reuse, 0x1 ;  /* 0x00000000e4049211 */ /* 0x0c0fe400078608ff */
[C---:B------:R-:W-:Y:S02]  /*112c0*/  @!P0 LEA R2, P2, R241.reuse, R0, 0x1 ;  /* 0x00000000f1028211 */ /* 0x040fe400078408ff */
[-C--:B--2---:R-:W-:Y:S02]  /*112d0*/  @!P1 LEA.HI.X R5, R228, R8.reuse, R12, 0x1, P3 ;  /* 0x00000008e4059211 */ /* 0x084fe400018f0c0c */
[----:B------:R-:W-:-:S03]  /*112e0*/  @!P0 LEA.HI.X R3, R241, R8, R11, 0x1, P2 ;  /* 0x00000008f1038211 */ /* 0x000fc600010f0c0b */
[----:B------:R1:W-:Y:S04]  /*112f0*/  @!P1 ST.E.128 [R4.64], RZ ;  /* 0x000000ff04009985 */ /* 0x0003e8000c101d06 */
[----:B------:R1:W-:Y:S02]  /*11300*/  @!P0 ST.E.128 [R2.64], RZ ;  /* 0x000000ff02008985 */ /* 0x0003e4000c101d06 */
.L_x_514:
[----:B------:R-:W-:Y:S05]  /*11310*/  BSYNC B0 ;  /* 0x0000000000007941 */ /* 0x000fea0003800000 */
.L_x_513:
[----:B------:R-:W-:Y:S05]  /*11320*/  BRA.DIV ~URZ, `(.L_x_515) ;  /* 0x000031627f007947 */ /* 0x000fea000b800000 */
[----:B--2---:R-:W2:Y:S04]  /*11330*/  SHFL.IDX PT, R7, R7, 0x3, 0x181f ;  /* 0x00781f0007077f89 */ /* 0x004ea800000e0000 */
[----:B------:R1:W3:Y:S02]  /*11340*/  SHFL.IDX PT, R0, R9, 0x3, 0x181f ;  /* 0x00781f0009007f89 */ /* 0x0002e400000e0000 */
.L_x_541:
[----:B------:R-:W-:-:S04]  /*11350*/  IADD3 R6, R6, 0x60, RZ ;  /* 0x0000006006067810 */ /* 0x000fc80007ffe0ff */
[----:B------:R-:W-:-:S13]  /*11360*/  ISETP.GE.AND P0, PT, R6, R10, PT ;  /* 0x0000000a0600720c */ /* 0x000fda0003f06270 */
[----:B------:R-:W-:Y:S05]  /*11370*/  @P0 BRA `(.L_x_501) ;  /* 0x000000a000000947 */ /* 0x000fea0003800000 */
[----:B------:R-:W-:Y:S02]  /*11380*/  ISETP.GE.AND P1, PT, R228, c[0x0][0x3c8], PT ;  /* 0x0000f200e4007a0c */ /* 0x000fe40003f26270 */
[----:B------:R-:W-:Y:S02]  /*11390*/  ISETP.GE.AND P0, PT, R241, c[0x0][0x3c8], PT ;  /* 0x0000f200f1007a0c */ /* 0x000fe40003f06270 */
[----:B-1-34-:R-:W-:Y:S02]  /*113a0*/  SHF.R.S32.HI R9, RZ, 0x1f, R228 ;  /* 0x0000001fff097819 */ /* 0x01afe400000114e4 */
[----:B------:R-:W-:-:S07]  /*113b0*/  SHF.R.S32.HI R8, RZ, 0x1f, R241 ;  /* 0x0000001fff087819 */ /* 0x000fce00000114f1 */
[CC--:B------:R-:W-:Y:S02]  /*113c0*/  @!P1 LEA R4, P3, R228.reuse, R0.reuse, 0x1 ;  /* 0x00000000e4049211 */ /* 0x0c0fe400078608ff */
[C---:B------:R-:W-:Y:S02]  /*113d0*/  @!P0 LEA R2, P2, R241.reuse, R0, 0x1 ;  /* 0x00000000f1028211 */ /* 0x040fe400078408ff */
[-C--:B--2---:R-:W-:Y:S02]  /*113e0*/  @!P1 LEA.HI.X R5, R228, R7.reuse, R9, 0x1, P3 ;  /* 0x00000007e4059211 */ /* 0x084fe400018f0c09 */
[----:B------:R-:W-:-:S03]  /*113f0*/  @!P0 LEA.HI.X R3, R241, R7, R8, 0x1, P2 ;  /* 0x00000007f1038211 */ /* 0x000fc600010f0c08 */
[----:B------:R1:W-:Y:S04]  /*11400*/  @!P1 ST.E.128 [R4.64], RZ ;  /* 0x000000ff04009985 */ /* 0x0003e8000c101d06 */
[----:B------:R1:W-:Y:S02]  /*11410*/  @!P0 ST.E.128 [R2.64], RZ ;  /* 0x000000ff02008985 */ /* 0x0003e4000c101d06 */
.L_x_501:
[----:B------:R-:W-:Y:S05]  /*11420*/  BSYNC B1 ;  /* 0x0000000000017941 */ /* 0x000fea0003800000 */
.L_x_492:
[----:B---34-:R-:W3:Y:S02]  /*11430*/  LDL R0, [R1+0x74] ;  /* 0x0000740001007983 */ /* 0x018ee40000100800 */
[----:B---3--:R-:W-:-:S13]  /*11440*/  ISETP.NE.AND P0, PT, R0, RZ, PT ;  /* 0x000000ff0000720c */ /* 0x008fda0003f05270 */
[----:B------:R-:W-:Y:S01]  /*11450*/  @P0 WARPSYNC 0xffffffff ;  /* 0xffffffff00000948 */ /* 0x000fe20003800000 */
[----:B------:R-:W-:Y:S06]  /*11460*/  @P0 BAR.SYNC.DEFER_BLOCKING 0x5, 0x100 ;  /* 0x0144000000000b1d */ /* 0x000fec0000010000 */
[----:B------:R-:W3:Y:S04]  /*11470*/  @P0 LDS R0, [0x10100] ;  /* 0x01010000ff000984 */ /* 0x000ee80000000800 */
[----:B---3--:R3:W-:Y:S04]  /*11480*/  @P0 STL [R1+0x50], R0 ;  /* 0x0000500001000387 */ /* 0x0087e80000100800 */
[----:B------:R-:W-:Y:S06]  /*11490*/  @P0 BAR.ARV 0x4, 0x100 ;  /* 0x0104000000000b1d */ /* 0x000fec0000002000 */
[----:B------:R-:W-:Y:S05]  /*114a0*/  @P0 BRA `(.L_x_516) ;  /* 0x0000007000000947 */ /* 0x000fea0003800000 */
[----:B------:R-:W-:Y:S05]  /*114b0*/  BRA.DIV ~URZ, `(.L_x_517) ;  /* 0x000030a27f007947 */ /* 0x000fea000b800000 */
[----:B------:R4:W3:Y:S02]  /*114c0*/  SHFL.IDX PT, R29, R44, RZ, 0x1f ;  /* 0x00001fff2c1d7589 */ /* 0x0008e400000e0000 */
.L_x_542:
[----:B------:R-:W-:Y:S01]  /*114d0*/  WARPSYNC 0xffffffff ;  /* 0xffffffff00007948 */ /* 0x000fe20003800000 */
[----:B------:R-:W-:Y:S06]  /*114e0*/  BAR.SYNC.DEFER_BLOCKING 0x4, 0x100 ;  /* 0x0104000000007b1d */ /* 0x000fec0000010000 */
[----:B---3--:R3:W-:Y:S04]  /*114f0*/  STL [R1+0x50], R29 ;  /* 0x0000501d01007387 */ /* 0x0087e80000100800 */
[----:B------:R3:W-:Y:S04]  /*11500*/  @!P4 STS [0x10100], R44 ;  /* 0x0101002cff00c388 */ /* 0x0007e80000000800 */
[----:B------:R-:W-:Y:S06]  /*11510*/  BAR.ARV 0x5, 0x100 ;  /* 0x0144000000007b1d */ /* 0x000fec0000002000 */
.L_x_516:
[----:B---3--:R-:W3:Y:S02]  /*11520*/  LDL R0, [R1+0x50] ;  /* 0x0000500001007983 */ /* 0x008ee40000100800 */
[----:B---3--:R-:W-:-:S13]  /*11530*/  ISETP.GE.AND P0, PT, R0, c[0x0][0x538], PT ;  /* 0x00014e0000007a0c */ /* 0x008fda0003f06270 */
[----:B-12-4-:R-:W-:Y:S01]  /*11540*/  @P0 CALL.REL.NOINC `(.L_x_518) ;  /* 0x0000001000000944 */ /* 0x016fe20003c00000 */
[----:B------:R-:W-:Y:S05]  /*11550*/  BRA `(.L_x_519) ;  /* 0xfffef33000007947 */ /* 0x000fea000383ffff */
.L_x_518:
[----:B------:R-:W-:Y:S05]  /*11560*/  EXIT ;  /* 0x000000000000794d */ /* 0x000fea0003800000 */
.L_x_464:
[----:B------:R-:W-:Y:S01]  /*11570*/  IMAD.MOV.U32 R36, RZ, RZ, R0 ;  /* 0x000000ffff247224 */ /* 0x000fe200078e0000 */
[----:B------:R-:W-:Y:S01]  /*11580*/  MOV R3, RZ ;  /* 0x000000ff00037202 */ /* 0x000fe20000000f00 */
[----:B------:R-:W-:Y:S01]  /*11590*/  IMAD.MOV.U32 R29, RZ, RZ, 0x181f ;  /* 0x0000181fff1d7424 */ /* 0x000fe200078e00ff */
[----:B------:R-:W-:Y:S02]  /*115a0*/  MOV R2, 0x115c0 ;  /* 0x000115c000027802 */ /* 0x000fe40000000f00 */
[----:B------:R-:W-:Y:S05]  /*115b0*/  CALL.REL.NOINC `($__internal_1_$__cuda_sm70_shflsync_idx_p) ;  /* 0x0000306000007944 */ /* 0x000fea0003c00000 */
[----:B------:R-:W-:Y:S01]  /*115c0*/  MOV R5, R29 ;  /* 0x0000001d00057202 */ /* 0x000fe20000000f00 */
[----:B------:R-:W-:Y:S05]  /*115d0*/  BRA `(.L_x_520) ;  /* 0xffff215000007947 */ /* 0x000fea000383ffff */
.L_x_465:
[----:B------:R-:W-:Y:S01]  /*115e0*/  IMAD.MOV.U32 R36, RZ, RZ, R4 ;  /* 0x000000ffff247224 */ /* 0x000fe200078e0004 */
[----:B------:R-:W-:Y:S01]  /*115f0*/  MOV R3, RZ ;  /* 0x000000ff00037202 */ /* 0x000fe20000000f00 */
[----:B------:R-:W-:Y:S01]  /*11600*/  IMAD.MOV.U32 R29, RZ, RZ, 0x181f ;  /* 0x0000181fff1d7424 */ /* 0x000fe200078e00ff */
[----:B------:R-:W-:Y:S02]  /*11610*/  MOV R2, 0x11630 ;  /* 0x0001163000027802 */ /* 0x000fe40000000f00 */
[----:B-12---:R-:W-:Y:S05]  /*11620*/  CALL.REL.NOINC `($__internal_1_$__cuda_sm70_shflsync_idx_p) ;  /* 0x00002ff000007944 */ /* 0x006fea0003c00000 */
[----:B------:R-:W-:Y:S01]  /*11630*/  ISETP.GE.AND P2, PT, R228, c[0x0][0x1d4], PT ;  /* 0x00007500e4007a0c */ /* 0x000fe20003f46270 */
[----:B------:R-:W-:Y:S01]  /*11640*/  IMAD.MOV.U32 R36, RZ, RZ, R0 ;  /* 0x000000ffff247224 */ /* 0x000fe200078e0000 */
[----:B------:R-:W-:Y:S02]  /*11650*/  ISETP.GE.AND P0, PT, R241, c[0x0][0x1d4], PT ;  /* 0x00007500f1007a0c */ /* 0x000fe40003f06270 */
[----:B------:R-:W-:-:S02]  /*11660*/  IADD3 R6, P6, R29, R128, RZ ;  /* 0x000000801d067210 */ /* 0x000fc40007fde0ff */
[----:B------:R-:W-:Y:S01]  /*11670*/  IADD3 R2, P5, R29, R129, RZ ;  /* 0x000000811d027210 */ /* 0x000fe20007fbe0ff */
[----:B------:R-:W-:Y:S02]  /*11680*/  IMAD.MOV.U32 R29, RZ, RZ, 0x181f ;  /* 0x0000181fff1d7424 */ /* 0x000fe400078e00ff */
[C---:B------:R-:W-:Y:S02]  /*11690*/  IMAD.X R7, R5.reuse, 0x1, R68, P6 ;  /* 0x0000000105077824 */ /* 0x040fe400030e0644 */
[----:B------:R-:W-:Y:S01]  /*116a0*/  IMAD.X R3, R5, 0x1, R69, P5 ;  /* 0x0000000105037824 */ /* 0x000fe200028e0645 */
[----:B------:R-:W-:Y:S02]  /*116b0*/  SEL R5, RZ, 0x10, P0 ;  /* 0x00000010ff057807 */ /* 0x000fe40000000000 */
[----:B------:R-:W-:Y:S01]  /*116c0*/  @!PT LDS RZ, [RZ] ;  /* 0x00000000fffff984 */ /* 0x000fe20000000800 */
[----:B------:R-:W-:Y:S01]  /*116d0*/  @!PT LDS RZ, [RZ] ;  /* 0x00000000fffff984 */ /* 0x000fe20000000800 */
[----:B------:R-:W-:Y:S01]  /*116e0*/  @!PT LDS RZ, [RZ] ;  /* 0x00000000fffff984 */ /* 0x000fe20000000800 */
[----:B------:R1:W-:Y:S04]  /*116f0*/  LDGSTS.E.BYPASS.LTC128B.128 [R219+0x8100], [R6.64], !P2 ;  /* 0x0810000006db7fae */ /* 0x0003e8000d101d46 */
[----:B------:R2:W-:Y:S01]  /*11700*/  LDGSTS.E.BYPASS.LTC128B.128 [R219+0xc100], [R2.64], !P0 ;  /* 0x0c10000002db7fae */ /* 0x0005e2000c101d46 */
[----:B-1----:R-:W-:Y:S01]  /*11710*/  SEL R6, RZ, 0x10, P2 ;  /* 0x00000010ff067807 */ /* 0x002fe20001000000 */
[----:B--2---:R-:W-:Y:S01]  /*11720*/  IMAD.MOV.U32 R3, RZ, RZ, 0x1 ;  /* 0x00000001ff037424 */ /* 0x004fe200078e00ff */
[----:B------:R-:W-:-:S02]  /*11730*/  MOV R2, 0x11750 ;  /* 0x0001175000027802 */ /* 0x000fc40000000f00 */
[----:B------:R-:W-:Y:S05]  /*11740*/  CALL.REL.NOINC `($__internal_1_$__cuda_sm70_shflsync_idx_p) ;  /* 0x00002ed000007944 */ /* 0x000fea0003c00000 */
[----:B------:R-:W-:Y:S01]  /*11750*/  IMAD.MOV.U32 R7, RZ, RZ, R29 ;  /* 0x000000ffff077224 */ /* 0x000fe200078e001d */
[----:B------:R-:W-:Y:S01]  /*11760*/  MOV R3, 0x1 ;  /* 0x0000000100037802 */ /* 0x000fe20000000f00 */
[----:B------:R-:W-:Y:S01]  /*11770*/  IMAD.MOV.U32 R36, RZ, RZ, R4 ;  /* 0x000000ffff247224 */ /* 0x000fe200078e0004 */
[----:B------:R-:W-:-:S02]  /*11780*/  MOV R29, 0x181f ;  /* 0x0000181f001d7802 */ /* 0x000fc40000000f00 */
[----:B------:R-:W-:Y:S02]  /*11790*/  MOV R2, 0x117b0 ;  /* 0x000117b000027802 */ /* 0x000fe40000000f00 */
[----:B------:R-:W-:Y:S05]  /*117a0*/  CALL.REL.NOINC `($__internal_1_$__cuda_sm70_shflsync_idx_p) ;  /* 0x00002e7000007944 */ /* 0x000fea0003c00000 */
[----:B------:R-:W-:Y:S01]  /*117b0*/  IADD3 R8, -R6, 0x10, RZ ;  /* 0x0000001006087810 */ /* 0x000fe20007ffe1ff */
[----:B------:R-:W-:Y:S01]  /*117c0*/  IMAD.MOV.U32 R36, RZ, RZ, R0 ;  /* 0x000000ffff247224 */ /* 0x000fe200078e0000 */
[----:B------:R-:W-:Y:S02]  /*117d0*/  IADD3 R2, -R5, 0x10, RZ ;  /* 0x0000001005027810 */ /* 0x000fe40007ffe1ff */
[----:B------:R-:W-:Y:S02]  /*117e0*/  LOP3.LUT R8, R8, 0xf, RZ, 0xc0, !PT ;  /* 0x0000000f08087812 */ /* 0x000fe400078ec0ff */
[----:B------:R-:W-:Y:S02]  /*117f0*/  ISETP.NE.U32.AND P6, PT, R6, RZ, PT ;  /* 0x000000ff0600720c */ /* 0x000fe40003fc5070 */
[----:B------:R-:W-:Y:S02]  /*11800*/  IADD3 R8, P2, P0, R8, R29, R128 ;  /* 0x0000001d08087210 */ /* 0x000fe4000785e080 */
[----:B------:R-:W-:-:S02]  /*11810*/  LOP3.LUT R2, R2, 0xf, RZ, 0xc0, !PT ;  /* 0x0000000f02027812 */ /* 0x000fc400078ec0ff */
[----:B------:R-:W-:Y:S02]  /*11820*/  ISETP.NE.U32.AND P5, PT, R5, RZ, PT ;  /* 0x000000ff0500720c */ /* 0x000fe40003fa5070 */
[----:B------:R-:W-:Y:S02]  /*11830*/  IADD3.X R9, RZ, R7, R68, P2, P0 ;  /* 0x00000007ff097210 */ /* 0x000fe400017e0444 */
[----:B------:R-:W-:Y:S01]  /*11840*/  IADD3 R2, P2, P0, R2, R29, R129 ;  /* 0x0000001d02027210 */ /* 0x000fe2000785e081 */
[----:B------:R-:W-:Y:S02]  /*11850*/  IMAD.MOV.U32 R29, RZ, RZ, 0x181f ;  /* 0x0000181fff1d7424 */ /* 0x000fe400078e00ff */
[----:B------:R-:W-:Y:S01]  /*11860*/  @!PT LDS RZ, [RZ] ;  /* 0x00000000fffff984 */ /* 0x000fe20000000800 */
[----:B------:R-:W-:Y:S01]  /*11870*/  @!PT LDS RZ, [RZ] ;  /* 0x00000000fffff984 */ /* 0x000fe20000000800 */
[----:B------:R-:W-:Y:S01]  /*11880*/  @!PT LDS RZ, [RZ] ;  /* 0x00000000fffff984 */ /* 0x000fe20000000800 */
[----:B------:R1:W-:Y:S01]  /*11890*/  LDGSTS.E.BYPASS.LTC128B.128.ZFILL [R219+0x9100], [R8.64], P6 ;  /* 0x0910000008db7fae */ /* 0x0003e2000b141d46 */
[----:B------:R-:W-:-:S05]  /*118a0*/  IADD3.X R3, RZ, R7, R69, P2, P0 ;  /* 0x00000007ff037210 */ /* 0x000fca00017e0445 */
[----:B------:R2:W-:Y:S02]  /*118b0*/  LDGSTS.E.BYPASS.LTC128B.128.ZFILL [R219+0xd100], [R2.64], P5 ;  /* 0x0d10000002db7fae */ /* 0x0005e4000a941d46 */
[----:B--2---:R-:W-:Y:S01]  /*118c0*/  IMAD.MOV.U32 R3, RZ, RZ, 0x2 ;  /* 0x00000002ff037424 */ /* 0x004fe200078e00ff */
[----:B------:R-:W-:Y:S02]  /*118d0*/  MOV R2, 0x118f0 ;  /* 0x000118f000027802 */ /* 0x000fe40000000f00 */
[----:B-1----:R-:W-:Y:S05]  /*118e0*/  CALL.REL.NOINC `($__internal_1_$__cuda_sm70_shflsync_idx_p) ;  /* 0x00002d3000007944 */ /* 0x002fea0003c00000 */
[----:B------:R-:W-:Y:S01]  /*118f0*/  IMAD.MOV.U32 R7, RZ, RZ, R29 ;  /* 0x000000ffff077224 */ /* 0x000fe200078e001d */
[----:B------:R-:W-:Y:S01]  /*11900*/  MOV R3, 0x2 ;  /* 0x0000000200037802 */ /* 0x000fe20000000f00 */
[----:B------:R-:W-:Y:S01]  /*11910*/  IMAD.MOV.U32 R36, RZ, RZ, R4 ;  /* 0x000000ffff247224 */ /* 0x000fe200078e0004 */
[----:B------:R-:W-:Y:S02]  /*11920*/  MOV R29, 0x181f ;  /* 0x0000181f001d7802 */ /* 0x000fe40000000f00 */
[----:B------:R-:W-:Y:S02]  /*11930*/  MOV R2, 0x11950 ;  /* 0x0001195000027802 */ /* 0x000fe40000000f00 */
[----:B------:R-:W-:Y:S05]  /*11940*/  CALL.REL.NOINC `($__internal_1_$__cuda_sm70_shflsync_idx_p) ;  /* 0x00002cd000007944 */ /* 0x000fea0003c00000 */
[----:B------:R-:W-:Y:S01]  /*11950*/  IADD3 R8, -R6, 0x10, RZ ;  /* 0x0000001006087810 */ /* 0x000fe20007ffe1ff */
[----:B------:R-:W-:Y:S01]  /*11960*/  IMAD.MOV.U32 R36, RZ, RZ, R0 ;  /* 0x000000ffff247224 */ /* 0x000fe200078e0000 */
[----:B------:R-:W-:-:S02]  /*11970*/  IADD3 R2, -R5, 0x10, RZ ;  /* 0x0000001005027810 */ /* 0x000fc40007ffe1ff */
[----:B------:R-:W-:Y:S02]  /*11980*/  LOP3.LUT R8, R8, 0xf, RZ, 0xc0, !PT ;  /* 0x0000000f08087812 */ /* 0x000fe400078ec0ff */
[----:B------:R-:W-:Y:S02]  /*11990*/  ISETP.NE.U32.AND P6, PT, R6, RZ, PT ;  /* 0x000000ff0600720c */ /* 0x000fe40003fc5070 */
[----:B------:R-:W-:Y:S02]  /*119a0*/  IADD3 R8, P2, P0, R8, R29, R128 ;  /* 0x0000001d08087210 */ /* 0x000fe4000785e080 */
[----:B------:R-:W-:Y:S02]  /*119b0*/  LOP3.LUT R2, R2, 0xf, RZ, 0xc0, !PT ;  /* 0x0000000f02027812 */ /* 0x000fe400078ec0ff */
[----:B------:R-:W-:Y:S02]  /*119c0*/  ISETP.NE.U32.AND P5, PT, R5, RZ, PT ;  /* 0x000000ff0500720c */ /* 0x000fe40003fa5070 */
[----:B------:R-:W-:-:S02]  /*119d0*/  IADD3.X R9, RZ, R7, R68, P2, P0 ;  /* 0x00000007ff097210 */ /* 0x000fc400017e0444 */
        /* <DEDUP_REMOVED lines=17> */
[----:B------:R-:W-:Y:S01]  /*11af0*/  MOV R4, R29 ;  /* 0x0000001d00047202 */ /* 0x000fe20000000f00 */
[----:B------:R-:W-:Y:S05]  /*11b00*/  BRA `(.L_x_521) ;  /* 0xffff1e0000007947 */ /* 0x000fea000383ffff */
.L_x_466:
[----:B------:R-:W-:Y:S01]  /*11b10*/  IMAD.MOV.U32 R3, RZ, RZ, RZ ;  /* 0x000000ffff037224 */ /* 0x000fe200078e00ff */
[----:B------:R-:W-:-:S02]  /*11b20*/  MOV R29, 0x1c1f ;  /* 0x00001c1f001d7802 */ /* 0x000fc40000000f00 */
[----:B------:R-:W-:Y:S02]  /*11b30*/  MOV R2, 0x11b50 ;  /* 0x00011b5000027802 */ /* 0x000fe40000000f00 */
[----:B------:R-:W-:Y:S05]  /*11b40*/  CALL.REL.NOINC `($__internal_1_$__cuda_sm70_shflsync_idx_p) ;  /* 0x00002ad000007944 */ /* 0x000fea0003c00000 */
[----:B------:R-:W-:Y:S05]  /*11b50*/  BRA `(.L_x_522) ;  /* 0xffff1fa000007947 */ /* 0x000fea000383ffff */
.L_x_467:
[----:B------:R-:W-:Y:S01]  /*11b60*/  IMAD.MOV.U32 R3, RZ, RZ, 0x1 ;  /* 0x00000001ff037424 */ /* 0x000fe200078e00ff */
[----:B------:R-:W-:Y:S02]  /*11b70*/  MOV R29, 0x1c1f ;  /* 0x00001c1f001d7802 */ /* 0x000fe40000000f00 */
[----:B------:R-:W-:Y:S02]  /*11b80*/  MOV R2, 0x11ba0 ;  /* 0x00011ba000027802 */ /* 0x000fe40000000f00 */
[----:B-1----:R-:W-:Y:S05]  /*11b90*/  CALL.REL.NOINC `($__internal_1_$__cuda_sm70_shflsync_idx_p) ;  /* 0x00002a8000007944 */ /* 0x002fea0003c00000 */
[----:B------:R-:W-:Y:S01]  /*11ba0*/  IMAD.IADD R0, R4, 0x1, R29 ;  /* 0x0000000104007824 */ /* 0x000fe200078e021d */
[----:B------:R-:W-:-:S04]  /*11bb0*/  FMNMX.FTZ R2, R7, R10, !PT ;  /* 0x0000000a07027209 */ /* 0x000fc80007810000 */
[----:B------:R-:W-:Y:S02]  /*11bc0*/  IMNMX R0, R5, R0, PT ;  /* 0x0000000005007217 */ /* 0x000fe40003800200 */
[----:B------:R-:W-:Y:S02]  /*11bd0*/  FMNMX.FTZ R2, R11, R2, !PT ;  /* 0x000000020b027209 */ /* 0x000fe40007810000 */
[C---:B------:R-:W-:Y:S02]  /*11be0*/  ISETP.GT.AND P5, PT, R0.reuse, RZ, PT ;  /* 0x000000ff0000720c */ /* 0x040fe40003fa4270 */
[C---:B------:R-:W-:Y:S02]  /*11bf0*/  ISETP.GT.AND P2, PT, R0.reuse, 0x1, PT ;  /* 0x000000010000780c */ /* 0x040fe40003f44270 */
[----:B------:R-:W-:Y:S02]  /*11c00*/  ISETP.GT.AND P0, PT, R0, 0x8, PT ;  /* 0x000000080000780c */ /* 0x000fe40003f04270 */
[----:B------:R-:W-:-:S02]  /*11c10*/  FSEL R5, R126, -INF , P5 ;  /* 0xff8000007e057808 */ /* 0x000fc40002800000 */
[----:B------:R-:W-:Y:S02]  /*11c20*/  FSEL R6, R125, -INF , P2 ;  /* 0xff8000007d067808 */ /* 0x000fe40001000000 */
        /* <DEDUP_REMOVED lines=112> */
[----:B------:R-:W-:Y:S01]  /*12330*/  ISETP.GT.AND P2, PT, R0, 0x79, PT ;  /* 0x000000790000780c */ /* 0x000fe20003f44270 */
[----:B------:R-:W-:Y:S01]  /*12340*/  IMAD.MOV.U32 R0, RZ, RZ, 0x2 ;  /* 0x00000002ff007424 */ /* 0x000fe200078e00ff */
[----:B------:R-:W-:-:S02]  /*12350*/  FSEL R175, R19, -INF , P0 ;  /* 0xff80000013af7808 */ /* 0x000fc40000000000 */
[----:B------:R-:W-:Y:S02]  /*12360*/  FMNMX.FTZ R8, R173, R8, !PT ;  /* 0x00000008ad087209 */ /* 0x000fe40007810000 */
[----:B------:R-:W-:Y:S02]  /*12370*/  FMNMX.FTZ R68, R203, R68, !PT ;  /* 0x00000044cb447209 */ /* 0x000fe40007810000 */
[----:B------:R-:W-:Y:S02]  /*12380*/  FSEL R174, R18, -INF , P2 ;  /* 0xff80000012ae7808 */ /* 0x000fe40001000000 */
[----:B------:R-:W-:Y:S01]  /*12390*/  FMNMX.FTZ R8, R175, R8, !PT ;  /* 0x00000008af087209 */ /* 0x000fe20007810000 */
[----:B------:R-:W-:Y:S01]  /*123a0*/  IMAD.MOV.U32 R4, RZ, RZ, R68 ;  /* 0x000000ffff047224 */ /* 0x000fe200078e0044 */
[----:B------:R-:W-:Y:S02]  /*123b0*/  MOV R2, 0x123e0 ;  /* 0x000123e000027802 */ /* 0x000fe40000000f00 */
[----:B------:R-:W-:-:S02]  /*123c0*/  FMNMX.FTZ R8, R174, R8, !PT ;  /* 0x00000008ae087209 */ /* 0x000fc40007810000 */
[----:B------:R-:W-:Y:S05]  /*123d0*/  CALL.REL.NOINC `($__internal_0_$__cuda_sm70_shflsync_bfly_p) ;  /* 0x000021e000007944 */ /* 0x000fea0003c00000 */
[----:B------:R-:W-:Y:S01]  /*123e0*/  FMNMX.FTZ R68, R68, R0, !PT ;  /* 0x0000000044447209 */ /* 0x000fe20007810000 */
[----:B------:R-:W-:Y:S01]  /*123f0*/  IMAD.MOV.U32 R0, RZ, RZ, 0x1 ;  /* 0x00000001ff007424 */ /* 0x000fe200078e00ff */
[----:B------:R-:W-:-:S03]  /*12400*/  MOV R2, 0x12430 ;  /* 0x0001243000027802 */ /* 0x000fc60000000f00 */
[----:B------:R-:W-:Y:S02]  /*12410*/  IMAD.MOV.U32 R4, RZ, RZ, R68 ;  /* 0x000000ffff047224 */ /* 0x000fe400078e0044 */
[----:B------:R-:W-:Y:S05]  /*12420*/  CALL.REL.NOINC `($__internal_0_$__cuda_sm70_shflsync_bfly_p) ;  /* 0x0000219000007944 */ /* 0x000fea0003c00000 */
[----:B------:R-:W-:Y:S01]  /*12430*/  FMNMX.FTZ R68, R68, R0, !PT ;  /* 0x0000000044447209 */ /* 0x000fe20007810000 */
[----:B------:R-:W-:Y:S01]  /*12440*/  IMAD.MOV.U32 R4, RZ, RZ, R8 ;  /* 0x000000ffff047224 */ /* 0x000fe200078e0008 */
[----:B------:R-:W-:Y:S01]  /*12450*/  MOV R2, 0x12480 ;  /* 0x0001248000027802 */ /* 0x000fe20000000f00 */
[----:B------:R-:W-:Y:S02]  /*12460*/  IMAD.MOV.U32 R0, RZ, RZ, 0x2 ;  /* 0x00000002ff007424 */ /* 0x000fe400078e00ff */
[----:B------:R-:W-:Y:S05]  /*12470*/  CALL.REL.NOINC `($__internal_0_$__cuda_sm70_shflsync_bfly_p) ;  /* 0x0000214000007944 */ /* 0x000fea0003c00000 */
[----:B------:R-:W-:Y:S01]  /*12480*/  FMNMX.FTZ R8, R8, R0, !PT ;  /* 0x0000000008087209 */ /* 0x000fe20007810000 */
[----:B------:R-:W-:Y:S01]  /*12490*/  IMAD.MOV.U32 R0, RZ, RZ, 0x1 ;  /* 0x00000001ff007424 */ /* 0x000fe200078e00ff */
[----:B------:R-:W-:-:S03]  /*124a0*/  MOV R2, 0x124d0 ;  /* 0x000124d000027802 */ /* 0x000fc60000000f00 */
[----:B------:R-:W-:Y:S02]  /*124b0*/  IMAD.MOV.U32 R4, RZ, RZ, R8 ;  /* 0x000000ffff047224 */ /* 0x000fe400078e0008 */
[----:B------:R-:W-:Y:S05]  /*124c0*/  CALL.REL.NOINC `($__internal_0_$__cuda_sm70_shflsync_bfly_p) ;  /* 0x000020f000007944 */ /* 0x000fea0003c00000 */
[----:B------:R-:W-:Y:S01]  /*124d0*/  MOV R3, R0 ;  /* 0x0000000000037202 */ /* 0x000fe20000000f00 */
[----:B------:R-:W-:Y:S05]  /*124e0*/  BRA `(.L_x_523) ;  /* 0xffff22c000007947 */ /* 0x000fea000383ffff */
.L_x_471:
[----:B------:R-:W-:Y:S01]  /*124f0*/  MOV R3, RZ ;  /* 0x000000ff00037202 */ /* 0x000fe20000000f00 */
[----:B------:R-:W-:Y:S01]  /*12500*/  IMAD.MOV.U32 R36, RZ, RZ, R0 ;  /* 0x000000ffff247224 */ /* 0x000fe200078e0000 */
[----:B------:R-:W-:Y:S01]  /*12510*/  MOV R2, 0x12540 ;  /* 0x0001254000027802 */ /* 0x000fe20000000f00 */
[----:B------:R-:W-:Y:S02]  /*12520*/  IMAD.MOV.U32 R29, RZ, RZ, 0x181f ;  /* 0x0000181fff1d7424 */ /* 0x000fe400078e00ff */
[----:B--2---:R-:W-:Y:S05]  /*12530*/  CALL.REL.NOINC `($__internal_1_$__cuda_sm70_shflsync_idx_p) ;  /* 0x000020e000007944 */ /* 0x004fea0003c00000 */
[----:B------:R-:W-:Y:S01]  /*12540*/  MOV R7, R29 ;  /* 0x0000001d00077202 */ /* 0x000fe20000000f00 */
[----:B------:R-:W-:-:S05]  /*12550*/  BRA `(.L_x_524) ;  /* 0xffff412000007947 */ /* 0x000fca000383ffff */
.L_x_472:
[----:B------:R-:W-:Y:S01]  /*12560*/  MOV R3, RZ ;  /* 0x000000ff00037202 */ /* 0x000fe20000000f00 */
[----:B------:R-:W-:Y:S01]  /*12570*/  IMAD.MOV.U32 R36, RZ, RZ, R4 ;  /* 0x000000ffff247224 */ /* 0x000fe200078e0004 */
[----:B------:R-:W-:Y:S01]  /*12580*/  MOV R2, 0x125b0 ;  /* 0x000125b000027802 */ /* 0x000fe20000000f00 */
[----:B------:R-:W-:Y:S02]  /*12590*/  IMAD.MOV.U32 R29, RZ, RZ, 0x181f ;  /* 0x0000181fff1d7424 */ /* 0x000fe400078e00ff */
[----:B-123--:R-:W-:Y:S05]  /*125a0*/  CALL.REL.NOINC `($__internal_1_$__cuda_sm70_shflsync_idx_p) ;  /* 0x0000207000007944 */ /* 0x00efea0003c00000 */
[----:B------:R-:W-:Y:S01]  /*125b0*/  ISETP.GE.AND P5, PT, R228, c[0x0][0x1d4], PT ;  /* 0x00007500e4007a0c */ /* 0x000fe20003fa6270 */
[----:B------:R-:W-:Y:S01]  /*125c0*/  IMAD.MOV.U32 R36, RZ, RZ, R0 ;  /* 0x000000ffff247224 */ /* 0x000fe200078e0000 */
[----:B------:R-:W-:Y:S02]  /*125d0*/  IADD3 R12, P2, R29, R28, RZ ;  /* 0x0000001c1d0c7210 */ /* 0x000fe40007f5e0ff */
[----:B------:R-:W-:Y:S03]  /*125e0*/  ISETP.GE.AND P0, PT, R241, c[0x0][0x1d4], PT ;  /* 0x00007500f1007a0c */ /* 0x000fe60003f06270 */
[----:B------:R-:W-:Y:S01]  /*125f0*/  IMAD.X R13, R7, 0x1, R5, P2 ;  /* 0x00000001070d7824 */ /* 0x000fe200010e0605 */
[----:B------:R-:W-:Y:S01]  /*12600*/  IADD3 R2, P2, R29, R30, RZ ;  /* 0x0000001e1d027210 */ /* 0x000fe20007f5e0ff */
[----:B------:R-:W-:Y:S04]  /*12610*/  IMAD.MOV.U32 R29, RZ, RZ, 0x181f ;  /* 0x0000181fff1d7424 */ /* 0x000fe800078e00ff */
[----:B------:R-:W-:Y:S01]  /*12620*/  @!PT LDS RZ, [RZ] ;  /* 0x00000000fffff984 */ /* 0x000fe20000000800 */
[----:B------:R-:W-:Y:S01]  /*12630*/  @!PT LDS RZ, [RZ] ;  /* 0x00000000fffff984 */ /* 0x000fe20000000800 */
[----:B------:R-:W-:Y:S01]  /*12640*/  @!PT LDS RZ, [RZ] ;  /* 0x00000000fffff984 */ /* 0x000fe20000000800 */
[----:B------:R1:W-:Y:S01]  /*12650*/  LDGSTS.E.BYPASS.LTC128B.128 [R219+0x100], [R12.64], !P5 ;  /* 0x001000000cdb7fae */ /* 0x0003e2000e901d46 */
[----:B------:R-:W-:Y:S01]  /*12660*/  IMAD.X R3, R7, 0x1, R6, P2 ;  /* 0x0000000107037824 */ /* 0x000fe200010e0606 */
[----:B------:R-:W-:Y:S04]  /*12670*/  SEL R7, RZ, 0x10, P0 ;  /* 0x00000010ff077807 */ /* 0x000fe80000000000 */
[----:B------:R2:W-:Y:S01]  /*12680*/  LDGSTS.E.BYPASS.LTC128B.128 [R219+0x4100], [R2.64], !P0 ;  /* 0x0410000002db7fae */ /* 0x0005e2000c101d46 */
[----:B-1----:R-:W-:Y:S02]  /*12690*/  SEL R12, RZ, 0x10, P5 ;  /* 0x00000010ff0c7807 */ /* 0x002fe40002800000 */
[----:B--2---:R-:W-:Y:S01]  /*126a0*/  MOV R2, 0x126d0 ;  /* 0x000126d000027802 */ /* 0x004fe20000000f00 */
[----:B------:R-:W-:Y:S02]  /*126b0*/  IMAD.MOV.U32 R3, RZ, RZ, 0x1 ;  /* 0x00000001ff037424 */ /* 0x000fe400078e00ff */
[----:B------:R-:W-:Y:S05]  /*126c0*/  CALL.REL.NOINC `($__internal_1_$__cuda_sm70_shflsync_idx_p) ;  /* 0x00001f5000007944 */ /* 0x000fea0003c00000 */
[----:B------:R-:W-:Y:S01]  /*126d0*/  MOV R3, 0x1 ;  /* 0x0000000100037802 */ /* 0x000fe20000000f00 */
[----:B------:R-:W-:Y:S01]  /*126e0*/  IMAD.MOV.U32 R13, RZ, RZ, R29 ;  /* 0x000000ffff0d7224 */ /* 0x000fe200078e001d */
[----:B------:R-:W-:Y:S01]  /*126f0*/  MOV R29, 0x181f ;  /* 0x0000181f001d7802 */ /* 0x000fe20000000f00 */
[----:B------:R-:W-:Y:S01]  /*12700*/  IMAD.MOV.U32 R36, RZ, RZ, R4 ;  /* 0x000000ffff247224 */ /* 0x000fe200078e0004 */
[----:B------:R-:W-:Y:S02]  /*12710*/  MOV R2, 0x12730 ;  /* 0x0001273000027802 */ /* 0x000fe40000000f00 */
[----:B------:R-:W-:Y:S05]  /*12720*/  CALL.REL.NOINC `($__internal_1_$__cuda_sm70_shflsync_idx_p) ;  /* 0x00001ef000007944 */ /* 0x000fea0003c00000 */
[C---:B------:R-:W-:Y:S01]  /*12730*/  IADD3 R2, -R12.reuse, 0x10, RZ ;  /* 0x000000100c027810 */ /* 0x040fe20007ffe1ff */
[----:B------:R-:W-:Y:S01]  /*12740*/  IMAD.MOV.U32 R36, RZ, RZ, R0 ;  /* 0x000000ffff247224 */ /* 0x000fe200078e0000 */
[----:B------:R-:W-:Y:S02]  /*12750*/  ISETP.NE.U32.AND P5, PT, R12, RZ, PT ;  /* 0x000000ff0c00720c */ /* 0x000fe40003fa5070 */
[----:B------:R-:W-:Y:S04]  /*12760*/  LOP3.LUT R2, R2, 0xf, RZ, 0xc0, !PT ;  /* 0x0000000f02027812 */ /* 0x000fe800078ec0ff */
[----:B------:R-:W-:Y:S04]  /*12770*/  IADD3 R2, P2, P0, R2, R29, R28 ;  /* 0x0000001d02027210 */ /* 0x000fe8000785e01c */
[----:B------:R-:W-:Y:S05]  /*12780*/  IADD3.X R3, RZ, R13, R5, P2, P0 ;  /* 0x0000000dff037210 */ /* 0x000fea00017e0405 */
[----:B------:R-:W-:Y:S01]  /*12790*/  @!PT LDS RZ, [RZ] ;  /* 0x00000000fffff984 */ /* 0x000fe20000000800 */
[----:B------:R-:W-:Y:S01]  /*127a0*/  @!PT LDS RZ, [RZ] ;  /* 0x00000000fffff984 */ /* 0x000fe20000000800 */
[----:B------:R-:W-:Y:S01]  /*127b0*/  @!PT LDS RZ, [RZ] ;  /* 0x00000000fffff984 */ /* 0x000fe20000000800 */
[----:B------:R1:W-:Y:S01]  /*127c0*/  LDGSTS.E.BYPASS.LTC128B.128.ZFILL [R219+0x1100], [R2.64], P5 ;  /* 0x0110000002db7fae */ /* 0x0003e2000a941d46 */
[C---:B------:R-:W-:Y:S02]  /*127d0*/  ISETP.NE.U32.AND P5, PT, R7.reuse, RZ, PT ;  /* 0x000000ff0700720c */ /* 0x040fe40003fa5070 */
[----:B-1----:R-:W-:Y:S04]  /*127e0*/  IADD3 R2, -R7, 0x10, RZ ;  /* 0x0000001007027810 */ /* 0x002fe80007ffe1ff */
[----:B------:R-:W-:Y:S04]  /*127f0*/  LOP3.LUT R2, R2, 0xf, RZ, 0xc0, !PT ;  /* 0x0000000f02027812 */ /* 0x000fe800078ec0ff */
[----:B------:R-:W-:Y:S01]  /*12800*/  IADD3 R2, P2, P0, R2, R29, R30 ;  /* 0x0000001d02027210 */ /* 0x000fe2000785e01e */
[----:B------:R-:W-:Y:S03]  /*12810*/  IMAD.MOV.U32 R29, RZ, RZ, 0x181f ;  /* 0x0000181fff1d7424 */ /* 0x000fe600078e00ff */
[----:B------:R-:W-:Y:S05]  /*12820*/  IADD3.X R3, RZ, R13, R6, P2, P0 ;  /* 0x0000000dff037210 */ /* 0x000fea00017e0406 */
[----:B------:R1:W-:Y:S02]  /*12830*/  LDGSTS.E.BYPASS.LTC128B.128.ZFILL [R219+0x5100], [R2.64], P5 ;  /* 0x0510000002db7fae */ /* 0x0003e4000a941d46 */
[----:B-1----:R-:W-:Y:S01]  /*12840*/  MOV R2, 0x12870 ;  /* 0x0001287000027802 */ /* 0x002fe20000000f00 */
[----:B------:R-:W-:Y:S03]  /*12850*/  IMAD.MOV.U32 R3, RZ, RZ, 0x2 ;  /* 0x00000002ff037424 */ /* 0x000fe600078e00ff */
        /* <DEDUP_REMOVED lines=33> */
[----:B------:R-:W-:Y:S01]  /*12a70*/  MOV R0, R29 ;  /* 0x0000001d00007202 */ /* 0x000fe20000000f00 */
[----:B------:R-:W-:-:S05]  /*12a80*/  BRA `(.L_x_525) ;  /* 0xffff3dd000007947 */ /* 0x000fca000383ffff */
.L_x_475:
[----:B------:R-:W-:Y:S01]  /*12a90*/  MOV R3, RZ ;  /* 0x000000ff00037202 */ /* 0x000fe20000000f00 */
[----:B------:R-:W-:Y:S01]  /*12aa0*/  IMAD.MOV.U32 R36, RZ, RZ, R0 ;  /* 0x000000ffff247224 */ /* 0x000fe200078e0000 */
[----:B------:R-:W-:Y:S01]  /*12ab0*/  MOV R2, 0x12ae0 ;  /* 0x00012ae000027802 */ /* 0x000fe20000000f00 */
[----:B------:R-:W-:Y:S02]  /*12ac0*/  IMAD.MOV.U32 R29, RZ, RZ, 0x181f ;  /* 0x0000181fff1d7424 */ /* 0x000fe400078e00ff */
[----:B-1----:R-:W-:Y:S05]  /*12ad0*/  CALL.REL.NOINC `($__internal_1_$__cuda_sm70_shflsync_idx_p) ;  /* 0x00001b4000007944 */ /* 0x002fea0003c00000 */
[----:B------:R-:W-:Y:S01]  /*12ae0*/  MOV R7, R29 ;  /* 0x0000001d00077202 */ /* 0x000fe20000000f00 */
[----:B------:R-:W-:-:S05]  /*12af0*/  BRA `(.L_x_526) ;  /* 0xffff545000007947 */ /* 0x000fca000383ffff */
.L_x_476:
        /* <DEDUP_REMOVED lines=83> */
.L_x_477:
[----:B------:R-:W-:Y:S01]  /*13030*/  MOV R3, RZ ;  /* 0x000000ff00037202 */ /* 0x000fe20000000f00 */
[----:B------:R-:W-:Y:S01]  /*13040*/  IMAD.MOV.U32 R36, RZ, RZ, R4 ;  /* 0x000000ffff247224 */ /* 0x000fe200078e0004 */
[----:B------:R-:W-:Y:S01]  /*13050*/  MOV R2, 0x13080 ;  /* 0x0001308000027802 */ /* 0x000fe20000000f00 */
[----:B------:R-:W-:Y:S02]  /*13060*/  IMAD.MOV.U32 R29, RZ, RZ, 0x1c1f ;  /* 0x00001c1fff1d7424 */ /* 0x000fe400078e00ff */
[----:B------:R-:W-:Y:S05]  /*13070*/  CALL.REL.NOINC `($__internal_1_$__cuda_sm70_shflsync_idx_p) ;  /* 0x000015a000007944 */ /* 0x000fea0003c00000 */
[----:B------:R-:W-:Y:S01]  /*13080*/  MOV R0, R29 ;  /* 0x0000001d00007202 */ /* 0x000fe20000000f00 */
[----:B------:R-:W-:-:S05]  /*13090*/  BRA `(.L_x_528) ;  /* 0xffff528000007947 */ /* 0x000fca000383ffff */
.L_x_478:
[----:B------:R-:W-:Y:S01]  /*130a0*/  MOV R3, 0x1 ;  /* 0x0000000100037802 */ /* 0x000fe20000000f00 */
[----:B------:R-:W-:Y:S01]  /*130b0*/  IMAD.MOV.U32 R36, RZ, RZ, R4 ;  /* 0x000000ffff247224 */ /* 0x000fe200078e0004 */
[----:B------:R-:W-:Y:S01]  /*130c0*/  MOV R2, 0x130f0 ;  /* 0x000130f000027802 */ /* 0x000fe20000000f00 */
[----:B------:R-:W-:Y:S02]  /*130d0*/  IMAD.MOV.U32 R29, RZ, RZ, 0x1c1f ;  /* 0x00001c1fff1d7424 */ /* 0x000fe400078e00ff */
[----:B-1----:R-:W-:Y:S05]  /*130e0*/  CALL.REL.NOINC `($__internal_1_$__cuda_sm70_shflsync_idx_p) ;  /* 0x0000153000007944 */ /* 0x002fea0003c00000 */
[----:B------:R-:W-:Y:S01]  /*130f0*/  FMNMX.FTZ R0, R6, R69, !PT ;  /* 0x0000004506007209 */ /* 0x000fe20007810000 */
[----:B------:R-:W-:Y:S03]  /*13100*/  IMAD.IADD R5, R5, 0x1, R29 ;  /* 0x0000000105057824 */ /* 0x000fe600078e021d */
[----:B------:R-:W-:Y:S02]  /*13110*/  FMNMX.FTZ R0, R8, R0, !PT ;  /* 0x0000000008007209 */ /* 0x000fe40007810000 */
[C---:B------:R-:W-:Y:S02]  /*13120*/  ISETP.GT.AND P6, PT, R5.reuse, RZ, PT ;  /* 0x000000ff0500720c */ /* 0x040fe40003fc4270 */
[----:B------:R-:W-:Y:S02]  /*13130*/  ISETP.GT.AND P5, PT, R5, 0x1, PT ;  /* 0x000000010500780c */ /* 0x000fe40003fa4270 */
[----:B------:R-:W-:Y:S02]  /*13140*/  FSEL R7, R169, -INF , P6 ;  /* 0xff800000a9077808 */ /* 0x000fe40003000000 */
        /* <DEDUP_REMOVED lines=107> */
[C---:B------:R-:W-:Y:S02]  /*13800*/  ISETP.GT.AND P2, PT, R5.reuse, 0x78, PT ;  /* 0x000000780500780c */ /* 0x040fe40003f44270 */
[----:B------:R-:W-:Y:S02]  /*13810*/  ISETP.GT.AND P0, PT, R5, 0x79, PT ;  /* 0x000000790500780c */ /* 0x000fe40003f04270 */
[----:B------:R-:W-:Y:S02]  /*13820*/  FMNMX.FTZ R0, R234, R0, !PT ;  /* 0x00000000ea007209 */ /* 0x000fe40007810000 */
[----:B------:R-:W-:Y:S02]  /*13830*/  FSEL R230, R62, -INF , P6 ;  /* 0xff8000003ee67808 */ /* 0x000fe40003000000 */
[----:B------:R-:W-:Y:S02]  /*13840*/  FMNMX.FTZ R5, R224, R2, !PT ;  /* 0x00000002e0057209 */ /* 0x000fe40007810000 */
[----:B------:R-:W-:Y:S01]  /*13850*/  FMNMX.FTZ R4, R238, R0, !PT ;  /* 0x00000000ee047209 */ /* 0x000fe20007810000 */
[----:B------:R-:W-:Y:S01]  /*13860*/  IMAD.MOV.U32 R0, RZ, RZ, 0x2 ;  /* 0x00000002ff007424 */ /* 0x000fe200078e00ff */
[----:B------:R-:W-:Y:S02]  /*13870*/  FSEL R229, R63, -INF , P5 ;  /* 0xff8000003fe57808 */ /* 0x000fe40002800000 */
[----:B------:R-:W-:Y:S02]  /*13880*/  FMNMX.FTZ R5, R230, R5, !PT ;  /* 0x00000005e6057209 */ /* 0x000fe40007810000 */
[----:B------:R-:W-:Y:S02]  /*13890*/  FMNMX.FTZ R4, R237, R4, !PT ;  /* 0x00000004ed047209 */ /* 0x000fe40007810000 */
[----:B------:R-:W-:Y:S02]  /*138a0*/  FSEL R227, R66, -INF , P2 ;  /* 0xff80000042e37808 */ /* 0x000fe40001000000 */
[----:B------:R-:W-:Y:S02]  /*138b0*/  FMNMX.FTZ R5, R229, R5, !PT ;  /* 0x00000005e5057209 */ /* 0x000fe40007810000 */
[----:B------:R-:W-:Y:S02]  /*138c0*/  FMNMX.FTZ R4, R236, R4, !PT ;  /* 0x00000004ec047209 */ /* 0x000fe40007810000 */
[----:B------:R-:W-:Y:S02]  /*138d0*/  FSEL R225, R67, -INF , P0 ;  /* 0xff80000043e17808 */ /* 0x000fe40000000000 */
[----:B------:R-:W-:Y:S02]  /*138e0*/  FMNMX.FTZ R5, R227, R5, !PT ;  /* 0x00000005e3057209 */ /* 0x000fe40007810000 */
[----:B------:R-:W-:Y:S02]  /*138f0*/  FMNMX.FTZ R4, R235, R4, !PT ;  /* 0x00000004eb047209 */ /* 0x000fe40007810000 */
[----:B------:R-:W-:Y:S02]  /*13900*/  FMNMX.FTZ R5, R225, R5, !PT ;  /* 0x00000005e1057209 */ /* 0x000fe40007810000 */
[----:B------:R-:W-:Y:S02]  /*13910*/  MOV R2, 0x13930 ;  /* 0x0001393000027802 */ /* 0x000fe40000000f00 */
[----:B------:R-:W-:Y:S05]  /*13920*/  CALL.REL.NOINC `($__internal_0_$__cuda_sm70_shflsync_bfly_p) ;  /* 0x00000c9000007944 */ /* 0x000fea0003c00000 */
[----:B------:R-:W-:Y:S01]  /*13930*/  FMNMX.FTZ R4, R4, R0, !PT ;  /* 0x0000000004047209 */ /* 0x000fe20007810000 */
[----:B------:R-:W-:Y:S01]  /*13940*/  IMAD.MOV.U32 R0, RZ, RZ, 0x1 ;  /* 0x00000001ff007424 */ /* 0x000fe200078e00ff */
[----:B------:R-:W-:Y:S02]  /*13950*/  MOV R2, 0x13970 ;  /* 0x0001397000027802 */ /* 0x000fe40000000f00 */
        /* <DEDUP_REMOVED lines=8> */
[----:B------:R-:W-:Y:S02]  /*139e0*/  MOV R2, 0x13a00 ;  /* 0x00013a0000027802 */ /* 0x000fe40000000f00 */
[----:B------:R-:W-:Y:S05]  /*139f0*/  CALL.REL.NOINC `($__internal_0_$__cuda_sm70_shflsync_bfly_p) ;  /* 0x00000bc000007944 */ /* 0x000fea0003c00000 */
[----:B------:R-:W-:-:S05]  /*13a00*/  BRA `(.L_x_529) ;  /* 0xffff55c000007947 */ /* 0x000fca000383ffff */
.L_x_481:
[----:B-1--4-:R-:W-:Y:S01]  /*13a10*/  MOV R29, 0x181f ;  /* 0x0000181f001d7802 */ /* 0x012fe20000000f00 */
[----:B------:R-:W-:Y:S01]  /*13a20*/  IMAD.MOV.U32 R3, RZ, RZ, RZ ;  /* 0x000000ffff037224 */ /* 0x000fe200078e00ff */
[----:B------:R-:W-:Y:S02]  /*13a30*/  MOV R2, 0x13a50 ;  /* 0x00013a5000027802 */ /* 0x000fe40000000f00 */
[----:B------:R-:W-:Y:S05]  /*13a40*/  CALL.REL.NOINC `($__internal_1_$__cuda_sm70_shflsync_idx_p) ;  /* 0x00000bd000007944 */ /* 0x000fea0003c00000 */
[----:B------:R-:W-:-:S05]  /*13a50*/  BRA `(.L_x_530) ;  /* 0xffff791000007947 */ /* 0x000fca000383ffff */
.L_x_484:
[----:B------:R-:W-:Y:S01]  /*13a60*/  MOV R3, RZ ;  /* 0x000000ff00037202 */ /* 0x000fe20000000f00 */
[----:B------:R-:W-:Y:S01]  /*13a70*/  IMAD.MOV.U32 R36, RZ, RZ, R0 ;  /* 0x000000ffff247224 */ /* 0x000fe200078e0000 */
[----:B------:R-:W-:Y:S01]  /*13a80*/  MOV R2, 0x13ab0 ;  /* 0x00013ab000027802 */ /* 0x000fe20000000f00 */
[----:B------:R-:W-:Y:S02]  /*13a90*/  IMAD.MOV.U32 R29, RZ, RZ, 0x181f ;  /* 0x0000181fff1d7424 */ /* 0x000fe400078e00ff */
[----:B-1----:R-:W-:Y:S05]  /*13aa0*/  CALL.REL.NOINC `($__internal_1_$__cuda_sm70_shflsync_idx_p) ;  /* 0x00000b7000007944 */ /* 0x002fea0003c00000 */
[----:B------:R-:W-:Y:S01]  /*13ab0*/  MOV R7, R29 ;  /* 0x0000001d00077202 */ /* 0x000fe20000000f00 */
[----:B------:R-:W-:-:S05]  /*13ac0*/  BRA `(.L_x_531) ;  /* 0xffff912000007947 */ /* 0x000fca000383ffff */
.L_x_485:
[----:B------:R-:W-:Y:S01]  /*13ad0*/  MOV R3, RZ ;  /* 0x000000ff00037202 */ /* 0x000fe20000000f00 */
[----:B------:R-:W-:Y:S01]  /*13ae0*/  IMAD.MOV.U32 R36, RZ, RZ, R4 ;  /* 0x000000ffff247224 */ /* 0x000fe200078e0004 */
[----:B------:R-:W-:Y:S01]  /*13af0*/  MOV R2, 0x13b20 ;  /* 0x00013b2000027802 */ /* 0x000fe20000000f00 */
[----:B------:R-:W-:Y:S02]  /*13b00*/  IMAD.MOV.U32 R29, RZ, RZ, 0x181f ;  /* 0x0000181fff1d7424 */ /* 0x000fe400078e00ff */
[----:B-123--:R-:W-:Y:S05]  /*13b10*/  CALL.REL.NOINC `($__internal_1_$__cuda_sm70_shflsync_idx_p) ;  /* 0x00000b0000007944 */ /* 0x00efea0003c00000 */
[C---:B------:R-:W-:Y:S01]  /*13b20*/  IADD3 R8, -R218.reuse, 0x10, RZ ;  /* 0x00000010da087810 */ /* 0x040fe20007ffe1ff */
[----:B------:R-:W-:Y:S01]  /*13b30*/  IMAD.MOV.U32 R36, RZ, RZ, R0 ;  /* 0x000000ffff247224 */ /* 0x000fe200078e0000 */
[----:B------:R-:W-:Y:S02]  /*13b40*/  ISETP.NE.U32.AND P0, PT, R218, RZ, PT ;  /* 0x000000ffda00720c */ /* 0x000fe40003f05070 */
[----:B------:R-:W-:Y:S04]  /*13b50*/  LOP3.LUT R8, R8, 0xf, RZ, 0xc0, !PT ;  /* 0x0000000f08087812 */ /* 0x000fe800078ec0ff */
[----:B------:R-:W-:Y:S04]  /*13b60*/  IADD3 R8, P5, P4, R8, R29, R17 ;  /* 0x0000001d08087210 */ /* 0x000fe80007cbe011 */
[----:B------:R-:W-:Y:S02]  /*13b70*/  IADD3.X R9, RZ, R7, R5, P5, P4 ;  /* 0x00000007ff097210 */ /* 0x000fe40002fe8405 */
[----:B------:R-:W-:Y:S01]  /*13b80*/  IADD3 R2, P4, R29, R18, RZ ;  /* 0x000000121d027210 */ /* 0x000fe20007f9e0ff */
[----:B------:R-:W-:Y:S02]  /*13b90*/  IMAD.MOV.U32 R29, RZ, RZ, 0x181f ;  /* 0x0000181fff1d7424 */ /* 0x000fe400078e00ff */
[----:B------:R-:W-:Y:S01]  /*13ba0*/  @!PT LDS RZ, [RZ] ;  /* 0x00000000fffff984 */ /* 0x000fe20000000800 */
[----:B------:R-:W-:Y:S01]  /*13bb0*/  @!PT LDS RZ, [RZ] ;  /* 0x00000000fffff984 */ /* 0x000fe20000000800 */
[----:B------:R-:W-:Y:S01]  /*13bc0*/  @!PT LDS RZ, [RZ] ;  /* 0x00000000fffff984 */ /* 0x000fe20000000800 */
[----:B------:R1:W-:Y:S02]  /*13bd0*/  LDGSTS.E.BYPASS.LTC128B.128.ZFILL [R219+0x8100], [R8.64], P0 ;  /* 0x0810000008db7fae */ /* 0x0003e40008141d46 */
[----:B------:R-:W-:Y:S05]  /*13be0*/  IMAD.X R3, R7, 0x1, R6, P4 ;  /* 0x0000000107037824 */ /* 0x000fea00020e0606 */
[----:B------:R2:W-:Y:S02]  /*13bf0*/  LDGSTS.E.BYPASS.LTC128B.128 [R219+0xc100], [R2.64], !P2 ;  /* 0x0c10000002db7fae */ /* 0x0005e4000d101d46 */
[----:B--2---:R-:W-:Y:S01]  /*13c00*/  MOV R2, 0x13c30 ;  /* 0x00013c3000027802 */ /* 0x004fe20000000f00 */
[----:B------:R-:W-:Y:S02]  /*13c10*/  IMAD.MOV.U32 R3, RZ, RZ, 0x1 ;  /* 0x00000001ff037424 */ /* 0x000fe400078e00ff */
[----:B-1----:R-:W-:Y:S05]  /*13c20*/  CALL.REL.NOINC `($__internal_1_$__cuda_sm70_shflsync_idx_p) ;  /* 0x000009f000007944 */ /* 0x002fea0003c00000 */
        /* <DEDUP_REMOVED lines=54> */
.L_x_486:
[----:B------:R-:W-:Y:S02]  /*13f90*/  MOV R0, 0x2 ;  /* 0x0000000200007802 */ /* 0x000fe40000000f00 */
        /* <DEDUP_REMOVED lines=16> */
.L_x_488:
[----:B------:R2:W5:Y:S01]  /*140a0*/  LDL R4, [R1+0x8] ;  /* 0x0000080001047983 */ /* 0x0005620000100800 */
[----:B-1----:R-:W-:-:S02]  /*140b0*/  MOV R0, 0x2 ;  /* 0x0000000200007802 */ /* 0x002fc40000000f00 */
[----:B------:R-:W-:Y:S02]  /*140c0*/  MOV R2, 0x140e0 ;  /* 0x000140e000027802 */ /* 0x000fe40000000f00 */
[----:B--2--5:R-:W-:Y:S05]  /*140d0*/  CALL.REL.NOINC `($__internal_0_$__cuda_sm70_shflsync_bfly_p) ;  /* 0x000004e000007944 */ /* 0x024fea0003c00000 */
[----:B------:R-:W-:Y:S01]  /*140e0*/  MOV R5, R0 ;  /* 0x0000000000057202 */ /* 0x000fe20000000f00 */
[----:B------:R-:W-:Y:S05]  /*140f0*/  BRA `(.L_x_534) ;  /* 0xffffb37000007947 */ /* 0x000fea000383ffff */
.L_x_489:
[----:B------:R-:W-:Y:S01]  /*14100*/  IMAD.MOV.U32 R4, RZ, RZ, R5 ;  /* 0x000000ffff047224 */ /* 0x000fe200078e0005 */
[----:B------:R-:W-:Y:S02]  /*14110*/  MOV R0, 0x1 ;  /* 0x0000000100007802 */ /* 0x000fe40000000f00 */
[----:B------:R-:W-:Y:S02]  /*14120*/  MOV R2, 0x14140 ;  /* 0x0001414000027802 */ /* 0x000fe40000000f00 */
[----:B------:R-:W-:Y:S05]  /*14130*/  CALL.REL.NOINC `($__internal_0_$__cuda_sm70_shflsync_bfly_p) ;  /* 0x0000048000007944 */ /* 0x000fea0003c00000 */
[----:B------:R1:W5:Y:S01]  /*14140*/  LDL R4, [R1+0xc] ;  /* 0x00000c0001047983 */ /* 0x0003620000100800 */
[----:B------:R-:W-:Y:S01]  /*14150*/  FADD.FTZ R5, R5, R0 ;  /* 0x0000000005057221 */ /* 0x000fe20000010000 */
[----:B------:R-:W-:Y:S02]  /*14160*/  MOV R0, 0x2 ;  /* 0x0000000200007802 */ /* 0x000fe40000000f00 */
[----:B------:R-:W-:Y:S02]  /*14170*/  MOV R2, 0x14190 ;  /* 0x0001419000027802 */ /* 0x000fe40000000f00 */
[----:B-1---5:R-:W-:Y:S05]  /*14180*/  CALL.REL.NOINC `($__internal_0_$__cuda_sm70_shflsync_bfly_p) ;  /* 0x0000043000007944 */ /* 0x022fea0003c00000 */
[----:B------:R-:W2:Y:S02]  /*14190*/  LDL.LU R2, [R1+0xc] ;  /* 0x00000c0001027983 */ /* 0x000ea40000300800 */
[----:B--2---:R-:W-:Y:S01]  /*141a0*/  FADD.FTZ R4, R2, R0 ;  /* 0x0000000002047221 */ /* 0x004fe20000010000 */
[----:B------:R-:W-:-:S02]  /*141b0*/  MOV R0, 0x1 ;  /* 0x0000000100007802 */ /* 0x000fc40000000f00 */
[----:B------:R-:W-:Y:S02]  /*141c0*/  MOV R2, 0x141e0 ;  /* 0x000141e000027802 */ /* 0x000fe40000000f00 */
[----:B------:R-:W-:Y:S05]  /*141d0*/  CALL.REL.NOINC `($__internal_0_$__cuda_sm70_shflsync_bfly_p) ;  /* 0x000003e000007944 */ /* 0x000fea0003c00000 */
[----:B------:R-:W-:Y:S01]  /*141e0*/  MOV R3, R0 ;  /* 0x0000000000037202 */ /* 0x000fe20000000f00 */
[----:B------:R-:W-:Y:S05]  /*141f0*/  BRA `(.L_x_535) ;  /* 0xffffb30000007947 */ /* 0x000fea000383ffff */
.L_x_504:
[----:B------:R-:W-:Y:S01]  /*14200*/  IMAD.MOV.U32 R36, RZ, RZ, R7 ;  /* 0x000000ffff247224 */ /* 0x000fe200078e0007 */
[----:B------:R-:W-:Y:S01]  /*14210*/  MOV R3, RZ ;  /* 0x000000ff00037202 */ /* 0x000fe20000000f00 */
[----:B------:R-:W-:Y:S01]  /*14220*/  IMAD.MOV.U32 R29, RZ, RZ, 0x181f ;  /* 0x0000181fff1d7424 */ /* 0x000fe200078e00ff */
[----:B------:R-:W-:Y:S02]  /*14230*/  MOV R2, 0x14250 ;  /* 0x0001425000027802 */ /* 0x000fe40000000f00 */
[----:B------:R-:W-:Y:S05]  /*14240*/  CALL.REL.NOINC `($__internal_1_$__cuda_sm70_shflsync_idx_p) ;  /* 0x000003d000007944 */ /* 0x000fea0003c00000 */
[----:B------:R-:W-:Y:S01]  /*14250*/  MOV R8, R29 ;  /* 0x0000001d00087202 */ /* 0x000fe20000000f00 */
[----:B------:R-:W-:Y:S05]  /*14260*/  BRA `(.L_x_536) ;  /* 0xffffcce000007947 */ /* 0x000fea000383ffff */
.L_x_505:
[----:B------:R-:W-:Y:S01]  /*14270*/  IMAD.MOV.U32 R36, RZ, RZ, R9 ;  /* 0x000000ffff247224 */ /* 0x000fe200078e0009 */
[----:B------:R-:W-:Y:S01]  /*14280*/  MOV R3, RZ ;  /* 0x000000ff00037202 */ /* 0x000fe20000000f00 */
[----:B------:R-:W-:Y:S01]  /*14290*/  IMAD.MOV.U32 R29, RZ, RZ, 0x181f ;  /* 0x0000181fff1d7424 */ /* 0x000fe200078e00ff */
[----:B------:R-:W-:Y:S02]  /*142a0*/  MOV R2, 0x142c0 ;  /* 0x000142c000027802 */ /* 0x000fe40000000f00 */
[----:B-12---:R-:W-:Y:S05]  /*142b0*/  CALL.REL.NOINC `($__internal_1_$__cuda_sm70_shflsync_idx_p) ;  /* 0x0000036000007944 */ /* 0x006fea0003c00000 */
[----:B------:R-:W-:Y:S01]  /*142c0*/  MOV R0, R29 ;  /* 0x0000001d00007202 */ /* 0x000fe20000000f00 */
[----:B------:R-:W-:Y:S05]  /*142d0*/  BRA `(.L_x_537) ;  /* 0xffffcc9000007947 */ /* 0x000fea000383ffff */
.L_x_508:
[----:B------:R-:W-:Y:S01]  /*142e0*/  IMAD.MOV.U32 R36, RZ, RZ, R7 ;  /* 0x000000ffff247224 */ /* 0x000fe200078e0007 */
[----:B-1----:R-:W-:Y:S01]  /*142f0*/  MOV R3, 0x1 ;  /* 0x0000000100037802 */ /* 0x002fe20000000f00 */
[----:B------:R-:W-:Y:S01]  /*14300*/  IMAD.MOV.U32 R29, RZ, RZ, 0x181f ;  /* 0x0000181fff1d7424 */ /* 0x000fe200078e00ff */
[----:B------:R-:W-:-:S02]  /*14310*/  MOV R2, 0x14330 ;  /* 0x0001433000027802 */ /* 0x000fc40000000f00 */
[----:B--234-:R-:W-:Y:S05]  /*14320*/  CALL.REL.NOINC `($__internal_1_$__cuda_sm70_shflsync_idx_p) ;  /* 0x000002f000007944 */ /* 0x01cfea0003c00000 */
[----:B------:R-:W-:Y:S01]  /*14330*/  IMAD.MOV.U32 R8, RZ, RZ, R29 ;  /* 0x000000ffff087224 */ /* 0x000fe200078e001d */
[----:B------:R-:W-:Y:S01]  /*14340*/  MOV R3, 0x1 ;  /* 0x0000000100037802 */ /* 0x000fe20000000f00 */
[----:B------:R-:W-:Y:S01]  /*14350*/  IMAD.MOV.U32 R36, RZ, RZ, R9 ;  /* 0x000000ffff247224 */ /* 0x000fe200078e0009 */
[----:B------:R-:W-:-:S02]  /*14360*/  MOV R29, 0x181f ;  /* 0x0000181f001d7802 */ /* 0x000fc40000000f00 */
[----:B------:R-:W-:Y:S02]  /*14370*/  MOV R2, 0x14390 ;  /* 0x0001439000027802 */ /* 0x000fe40000000f00 */
[----:B------:R-:W-:Y:S05]  /*14380*/  CALL.REL.NOINC `($__internal_1_$__cuda_sm70_shflsync_idx_p) ;  /* 0x0000029000007944 */ /* 0x000fea0003c00000 */
[----:B------:R-:W-:Y:S01]  /*14390*/  MOV R0, R29 ;  /* 0x0000001d00007202 */ /* 0x000fe20000000f00 */
[----:B------:R-:W-:Y:S05]  /*143a0*/  BRA `(.L_x_538) ;  /* 0xffffcd5000007947 */ /* 0x000fea000383ffff */
.L_x_511:
[----:B------:R-:W-:Y:S01]  /*143b0*/  IMAD.MOV.U32 R36, RZ, RZ, R7 ;  /* 0x000000ffff247224 */ /* 0x000fe200078e0007 */
[----:B-1----:R-:W-:Y:S01]  /*143c0*/  MOV R3, 0x2 ;  /* 0x0000000200037802 */ /* 0x002fe20000000f00 */
[----:B------:R-:W-:Y:S01]  /*143d0*/  IMAD.MOV.U32 R29, RZ, RZ, 0x181f ;  /* 0x0000181fff1d7424 */ /* 0x000fe200078e00ff */
[----:B------:R-:W-:Y:S02]  /*143e0*/  MOV R2, 0x14400 ;  /* 0x0001440000027802 */ /* 0x000fe40000000f00 */
[----:B--234-:R-:W-:Y:S05]  /*143f0*/  CALL.REL.NOINC `($__internal_1_$__cuda_sm70_shflsync_idx_p) ;  /* 0x0000022000007944 */ /* 0x01cfea0003c00000 */
[----:B------:R-:W-:Y:S01]  /*14400*/  MOV R8, R29 ;  /* 0x0000001d00087202 */ /* 0x000fe20000000f00 */
[----:B------:R-:W-:Y:S05]  /*14410*/  BRA `(.L_x_539) ;  /* 0xffffcdf000007947 */ /* 0x000fea000383ffff */
.L_x_512:
[----:B------:R-:W-:Y:S01]  /*14420*/  IMAD.MOV.U32 R36, RZ, RZ, R9 ;  /* 0x000000ffff247224 */ /* 0x000fe200078e0009 */
[----:B-1----:R-:W-:Y:S01]  /*14430*/  MOV R3, 0x2 ;  /* 0x0000000200037802 */ /* 0x002fe20000000f00 */
[----:B------:R-:W-:Y:S01]  /*14440*/  IMAD.MOV.U32 R29, RZ, RZ, 0x181f ;  /* 0x0000181fff1d7424 */ /* 0x000fe200078e00ff */
[----:B------:R-:W-:Y:S02]  /*14450*/  MOV R2, 0x14470 ;  /* 0x0001447000027802 */ /* 0x000fe40000000f00 */
[----:B--234-:R-:W-:Y:S05]  /*14460*/  CALL.REL.NOINC `($__internal_1_$__cuda_sm70_shflsync_idx_p) ;  /* 0x000001b000007944 */ /* 0x01cfea0003c00000 */
[----:B------:R-:W-:Y:S01]  /*14470*/  MOV R0, R29 ;  /* 0x0000001d00007202 */ /* 0x000fe20000000f00 */
[----:B------:R-:W-:Y:S05]  /*14480*/  BRA `(.L_x_540) ;  /* 0xffffcda000007947 */ /* 0x000fea000383ffff */
.L_x_515:
        /* <DEDUP_REMOVED lines=13> */
.L_x_517:
[----:B-1----:R-:W-:Y:S01]  /*14560*/  IMAD.MOV.U32 R36, RZ, RZ, R44 ;  /* 0x000000ffff247224 */ /* 0x002fe200078e002c */
[----:B------:R-:W-:Y:S01]  /*14570*/  MOV R3, RZ ;  /* 0x000000ff00037202 */ /* 0x000fe20000000f00 */
[----:B------:R-:W-:Y:S01]  /*14580*/  IMAD.MOV.U32 R29, RZ, RZ, 0x1f ;  /* 0x0000001fff1d7424 */ /* 0x000fe200078e00ff */
[----:B------:R-:W-:Y:S02]  /*14590*/  MOV R2, 0x145b0 ;  /* 0x000145b000027802 */ /* 0x000fe40000000f00 */
[----:B--23--:R-:W-:Y:S05]  /*145a0*/  CALL.REL.NOINC `($__internal_1_$__cuda_sm70_shflsync_idx_p) ;  /* 0x0000007000007944 */ /* 0x00cfea0003c00000 */
[----:B------:R-:W-:Y:S05]  /*145b0*/  BRA `(.L_x_542) ;  /* 0xffffcf1000007947 */ /* 0x000fea000383ffff */
        .weak           $__internal_0_$__cuda_sm70_shflsync_bfly_p
        .type           $__internal_0_$__cuda_sm70_shflsync_bfly_p,@function
        .size           $__internal_0_$__cuda_sm70_shflsync_bfly_p,($__internal_1_$__cuda_sm70_shflsync_idx_p - $__internal_0_$__cuda_sm70_shflsync_bfly_p)
$__internal_0_$__cuda_sm70_shflsync_bfly_p:
[----:B------:R-:W-:Y:S02]  /*145c0*/  MOV R14, 0xffffffff ;  /* 0xffffffff000e7802 */ /* 0x000fe40000000f00 */
[----:B------:R-:W-:Y:S02]  /*145d0*/  MOV R3, 0x1f ;  /* 0x0000001f00037802 */ /* 0x000fe40000000f00 */
[----:B------:R-:W-:Y:S04]  /*145e0*/  WARPSYNC R14 ;  /* 0x0000000e00007348 */ /* 0x000fe80003800000 */
[----:B------:R1:W2:Y:S02]  /*145f0*/  SHFL.BFLY PT, R0, R4, R0, R3 ;  /* 0x0c00000004007389 */ /* 0x0002a400000e0003 */
[----:B-1----:R-:W-:-:S04]  /*14600*/  MOV R3, 0x0 ;  /* 0x0000000000037802 */ /* 0x002fc80000000f00 */
[----:B--2---:R-:W-:Y:S05]  /*14610*/  RET.REL.NODEC R2 `(_ZN7cutlass13device_kernelIN5flash19enable_sm80_to_sm89INS1_16FlashAttnFwdSm80INS1_25CollectiveMainloopFwdSm80ILi8ELi1ELb1EN4cute5tupleIJNS5_1CILi128EEES8_S8_EEELi128ENS_6half_tEfNS_4arch4Sm80ELb1ELb0ELb1ELb0ELb1ELb0ELb1ELb0EEENS1_21CollectiveEpilogueFwdIS9_NS6_IJNS7_ILi1EEESF_SF_EEESA_SC_Li256ELb0ELb1ELb0ELb0EEENS1_30DynamicPersistentTileSchedulerILi256ELi256ELb0ELb1ELb0EEEEEEEEEvNT_6ParamsE) ;  /* 0xfffeb9e002007950 */ /* 0x004fea0003c3ffff */
        .weak           $__internal_1_$__cuda_sm70_shflsync_idx_p
        .type           $__internal_1_$__cuda_sm70_shflsync_idx_p,@function
        .size           $__internal_1_$__cuda_sm70_shflsync_idx_p,(.L_x_2171 - $__internal_1_$__cuda_sm70_shflsync_idx_p)
$__internal_1_$__cuda_sm70_shflsync_idx_p:
[----:B------:R-:W-:-:S04]  /*14620*/  MOV R61, 0xffffffff ;  /* 0xffffffff003d7802 */ /* 0x000fc80000000f00 */
[----:B------:R-:W-:Y:S04]  /*14630*/  WARPSYNC R61 ;  /* 0x0000003d00007348 */ /* 0x000fe80003800000 */
[----:B------:R1:W2:Y:S02]  /*14640*/  SHFL.IDX PT, R29, R36, R3, R29 ;  /* 0x00000003241d7389 */ /* 0x0002a400000e001d */
[----:B-1----:R-:W-:-:S04]  /*14650*/  MOV R3, 0x0 ;  /* 0x0000000000037802 */ /* 0x002fc80000000f00 */
[----:B--2---:R-:W-:Y:S05]  /*14660*/  RET.REL.NODEC R2 `(_ZN7cutlass13device_kernelIN5flash19enable_sm80_to_sm89INS1_16FlashAttnFwdSm80INS1_25CollectiveMainloopFwdSm80ILi8ELi1ELb1EN4cute5tupleIJNS5_1CILi128EEES8_S8_EEELi128ENS_6half_tEfNS_4arch4Sm80ELb1ELb0ELb1ELb0ELb1ELb0ELb1ELb0EEENS1_21CollectiveEpilogueFwdIS9_NS6_IJNS7_ILi1EEESF_SF_EEESA_SC_Li256ELb0ELb1ELb0ELb0EEENS1_30DynamicPersistentTileSchedulerILi256ELi256ELb0ELb1ELb0EEEEEEEEEvNT_6ParamsE) ;  /* 0xfffeb99002007950 */ /* 0x004fea0003c3ffff */
.L_x_543:
        /* <DEDUP_REMOVED lines=9> */
.L_x_2171:


//--------------------- .text._ZN7cutlass13device_kernelIN5flash19enable_sm80_to_sm89INS1_16FlashAttnFwdSm80INS1_25CollectiveMainloopFwdSm80ILi8ELi1ELb1EN4cute5tupleIJNS5_1CILi128EEES8_S8_EEELi128ENS_6half_tEfNS_4arch4Sm80ELb1ELb0ELb1ELb1ELb1ELb0ELb1ELb0EEENS1_21CollectiveEpilogueFwdIS9_NS6_IJNS7_ILi1EEESF_SF_EEESA_SC_Li256ELb1ELb1ELb0ELb0EEENS1_19SingleTileSchedulerILb1ELb0ELb1ELi128EEEEEEEEEvNT_6ParamsE --------------------------
	.section	.text._ZN7cutlass13device_kernelIN5flash19enable_sm80_to_sm89INS1_16FlashAttnFwdSm80INS1_25CollectiveMainloopFwdSm80ILi8ELi1ELb1EN4cute5tupleIJNS5_1CILi128EEES8_S8_EEELi128ENS_6half_tEfNS_4arch4Sm80ELb1ELb0ELb1ELb1ELb1ELb0ELb1ELb0EEENS1_21CollectiveEpilogueFwdIS9_NS6_IJNS7_ILi1EEESF_SF_EEESA_SC_Li256ELb1ELb1ELb0ELb0EEENS1_19SingleTileSchedulerILb1ELb0ELb1ELi128EEEEEEEEEvNT_6ParamsE,"ax",@progbits
	.sectioninfo	@"SHI_REGISTERS=255"
	.align	128
.text._ZN7cutlass13device_kernelIN5flash19enable_sm80_to_sm89INS1_16FlashAttnFwdSm80INS1_25CollectiveMainloopFwdSm80ILi8ELi1ELb1EN4cute5tupleIJNS5_1CILi128EEES8_S8_EEELi128ENS_6half_tEfNS_4arch4Sm80ELb1ELb0ELb1ELb1ELb1ELb0ELb1ELb0EEENS1_21CollectiveEpilogueFwdIS9_NS6_IJNS7_ILi1EEESF_SF_EEESA_SC_Li256ELb1ELb1ELb0ELb0EEENS1_19SingleTileSchedulerILb1ELb0ELb1ELi128EEEEEEEEEvNT_6ParamsE:
        .type           _ZN7cutlass13device_kernelIN5flash19enable_sm80_to_sm89INS1_16FlashAttnFwdSm80INS1_25CollectiveMainloopFwdSm80ILi8ELi1ELb1EN4cute5tupleIJNS5_1CILi128EEES8_S8_EEELi128ENS_6half_tEfNS_4arch4Sm80ELb1ELb0ELb1ELb1ELb1ELb0ELb1ELb0EEENS1_21CollectiveEpilogueFwdIS9_NS6_IJNS7_ILi1EEESF_SF_EEESA_SC_Li256ELb1ELb1ELb0ELb0EEENS1_19SingleTileSchedulerILb1ELb0ELb1ELi128EEEEEEEEEvNT_6ParamsE,@function
        .size           _ZN7cutlass13device_kernelIN5flash19enable_sm80_to_sm89INS1_16FlashAttnFwdSm80INS1_25CollectiveMainloopFwdSm80ILi8ELi1ELb1EN4cute5tupleIJNS5_1CILi128EEES8_S8_EEELi128ENS_6half_tEfNS_4arch4Sm80ELb1ELb0ELb1ELb1ELb1ELb0ELb1ELb0EEENS1_21CollectiveEpilogueFwdIS9_NS6_IJNS7_ILi1EEESF_SF_EEESA_SC_Li256ELb1ELb1ELb0ELb0EEENS1_19SingleTileSchedulerILb1ELb0ELb1ELi128EEEEEEEEEvNT_6ParamsE,(.L_x_2174 - _ZN7cutlass13device_kernelIN5flash19enable_sm80_to_sm89INS1_16FlashAttnFwdSm80INS1_25CollectiveMainloopFwdSm80ILi8ELi1ELb1EN4cute5tupleIJNS5_1CILi128EEES8_S8_EEELi128ENS_6half_tEfNS_4arch4Sm80ELb1ELb0ELb1ELb1ELb1ELb0ELb1ELb0EEENS1_21CollectiveEpilogueFwdIS9_NS6_IJNS7_ILi1EEESF_SF_EEESA_SC_Li256ELb1ELb1ELb0ELb0EEENS1_19SingleTileSchedulerILb1ELb0ELb1ELi128EEEEEEEEEvNT_6ParamsE)
        .other          _ZN7cutlass13device_kernelIN5flash19enable_sm80_to_sm89INS1_16FlashAttnFwdSm80INS1_25CollectiveMainloopFwdSm80ILi8ELi1ELb1EN4cute5tupleIJNS5_1CILi128EEES8_S8_EEELi128ENS_6half_tEfNS_4arch4Sm80ELb1ELb0ELb1ELb1ELb1ELb0ELb1ELb0EEENS1_21CollectiveEpilogueFwdIS9_NS6_IJNS7_ILi1EEESF_SF_EEESA_SC_Li256ELb1ELb1ELb0ELb0EEENS1_19SingleTileSchedulerILb1ELb0ELb1ELi128EEEEEEEEEvNT_6ParamsE,@"STO_CUDA_ENTRY STV_DEFAULT"
_ZN7cutlass13device_kernelIN5flash19enable_sm80_to_sm89INS1_16FlashAttnFwdSm80INS1_25CollectiveMainloopFwdSm80ILi8ELi1ELb1EN4cute5tupleIJNS5_1CILi128EEES8_S8_EEELi128ENS_6half_tEfNS_4arch4Sm80ELb1ELb0ELb1ELb1ELb1ELb0ELb1ELb0EEENS1_21CollectiveEpilogueFwdIS9_NS6_IJNS7_ILi1EEESF_SF_EEESA_SC_Li256ELb1ELb1ELb0ELb0EEENS1_19SingleTileSchedulerILb1ELb0ELb1ELi128EEEEEEEEEvNT_6ParamsE:
        /* <DEDUP_REMOVED lines=21> */
.L_x_545:
        /* <DEDUP_REMOVED lines=13> */
.L_x_547:
[----:B------:R-:W-:Y:S02]  /*0220*/  ULDC UR5, c[0x0][0x54c] ;  /* 0x0001530000057ab9 */ /* 0x000fe40000000800 */
.L_x_546:
[----:B------:R-:W-:Y:S02]  /*0230*/  ULDC UR4, c[0x0][0x548] ;  /* 0x0001520000047ab9 */ /* 0x000fe40000000800 */
[----:B------:R-:W-:-:S02]  /*0240*/  USHF.L.U32 UR7, UR7, 0x7, URZ ;  /* 0x0000000707077899 */ /* 0x000fc4000800063f */
[----:B------:R-:W-:-:S04]  /*0250*/  UIMAD UR4, UR5, UR4, URZ ;  /* 0x00000004050472a4 */ /* 0x000fc8000f8e023f */
[----:B------:R-:W-:-:S04]  /*0260*/  UISETP.GE.AND UP0, UPT, UR7, UR4, UPT ;  /* 0x000000040700728c */ /* 0x000fc8000bf06270 */
[----:B------:R-:W-:Y:S01]  /*0270*/  USEL UR13, UR13, 0xffffffff, !UP0 ;  /* 0xffffffff0d0d7887 */ /* 0x000fe2000c000000 */
[----:B------:R-:W-:Y:S05]  /*0280*/  BRA `(.L_x_548) ;  /* 0x000001b000007947 */ /* 0x000fea0003800000 */
.L_x_544:
        /* <DEDUP_REMOVED lines=8> */
.L_x_549:
        /* <DEDUP_REMOVED lines=13> */
.L_x_551:
[----:B------:R-:W-:Y:S02]  /*03e0*/  ULDC UR5, c[0x0][0x54c] ;  /* 0x0001530000057ab9 */ /* 0x000fe40000000800 */
.L_x_550:
[----:B------:R-:W-:Y:S02]  /*03f0*/  ULDC UR4, c[0x0][0x548] ;  /* 0x0001520000047ab9 */ /* 0x000fe40000000800 */
[----:B------:R-:W-:-:S02]  /*0400*/  USHF.L.U32 UR7, UR7, 0x7, URZ ;  /* 0x0000000707077899 */ /* 0x000fc4000800063f */
[----:B------:R-:W-:-:S04]  /*0410*/  UIMAD UR4, UR5, UR4, URZ ;  /* 0x00000004050472a4 */ /* 0x000fc8000f8e023f */
[----:B------:R-:W-:-:S04]  /*0420*/  UISETP.GE.AND UP0, UPT, UR7, UR4, UPT ;  /* 0x000000040700728c */ /* 0x000fc8000bf06270 */
[----:B------:R-:W-:-:S06]  /*0430*/  USEL UR13, UR13, 0xffffffff, !UP0 ;  /* 0xffffffff0d0d7887 */ /* 0x000fcc000c000000 */
.L_x_548:
[----:B------:R-:W-:-:S13]  /*0440*/  ISETP.LE.AND P0, PT, RZ, UR13, PT ;  /* 0x0000000dff007c0c */ /* 0x000fda000bf03270 */
[----:B------:R-:W-:Y:S05]  /*0450*/  @!P0 EXIT ;  /* 0x000000000000894d */ /* 0x000fea0003800000 */
[----:B------:R-:W-:Y:S02]  /*0460*/  ULDC.64 UR10, c[0x0][0x370] ;  /* 0x0000dc00000a7ab9 */ /* 0x000fe40000000a00 */
[----:B------:R-:W-:Y:S02]  /*0470*/  ULDC.64 UR4, c[0x0][0x360] ;  /* 0x0000d80000047ab9 */ /* 0x000fe40000000a00 */
[----:B------:R-:W-:Y:S02]  /*0480*/  UISETP.NE.U32.AND UP1, UPT, URZ, UR10, UPT ;  /* 0x0000000a3f00728c */ /* 0x000fe4000bf25070 */
[----:B------:R-:W-:Y:S02]  /*0490*/  UISETP.NE.U32.AND UP0, UPT, URZ, UR4, UPT ;  /* 0x000000043f00728c */ /* 0x000fe4000bf05070 */
[----:B------:R-:W-:Y:S02]  /*04a0*/  ULDC.64 UR8, c[0x0][0x348] ;  /* 0x0000d20000087ab9 */ /* 0x000fe40000000a00 */
[----:B------:R-:W-:-:S02]  /*04b0*/  UISETP.NE.U32.AND UP2, UPT, URZ, UR8, UPT ;  /* 0x000000083f00728c */ /* 0x000fc4000bf45070 */
[----:B------:R-:W-:Y:S02]  /*04c0*/  UISETP.NE.AND.EX UP1, UPT, URZ, UR11, UPT, UP1 ;  /* 0x0000000b3f00728c */ /* 0x000fe4000bf25310 */
[----:B------:R-:W-:Y:S02]  /*04d0*/  UISETP.NE.AND.EX UP0, UPT, URZ, UR5, UPT, UP0 ;  /* 0x000000053f00728c */ /* 0x000fe4000bf05300 */
[----:B------:R-:W-:Y:S02]  /*04e0*/  UISETP.NE.AND.EX UP2, UPT, URZ, UR9, UPT, UP2 ;  /* 0x000000093f00728c */ /* 0x000fe4000bf45320 */
[----:B------:R-:W-:Y:S01]  /*04f0*/  ULDC.64 UR10, c[0x0][0x370] ;  /* 0x0000dc00000a7ab9 */ /* 0x000fe20000000a00 */
[----:B------:R-:W-:Y:S01]  /*0500*/  PLOP3.LUT P2, PT, PT, PT, UP1, 0x80, 0x0 ;  /* 0x000000000000781c */ /* 0x000fe20003f4f018 */
[----:B------:R-:W-:Y:S01]  /*0510*/  ULDC.64 UR8, c[0x0][0x348] ;  /* 0x0000d20000087ab9 */ /* 0x000fe20000000a00 */
[----:B------:R-:W-:Y:S01]  /*0520*/  PLOP3.LUT P0, PT, PT, PT, UP0, 0x80, 0x0 ;  /* 0x000000000000781c */ /* 0x000fe20003f0f008 */
[----:B------:R-:W-:Y:S01]  /*0530*/  ULDC.64 UR4, c[0x0][0x360] ;  /* 0x0000d80000047ab9 */ /* 0x000fe20000000a00 */
[----:B------:R-:W-:Y:S01]  /*0540*/  PLOP3.LUT P1, PT, PT, PT, UP2, 0x80, 0x0 ;  /* 0x000000000000781c */ /* 0x000fe20003f2f028 */
[----:B------:R-:W-:-:S02]  /*0550*/  @UP1 UIMAD.WIDE UR10, UR13, UR6, UR10 ;  /* 0x000000060d0a12a5 */ /* 0x000fc4000f8e020a */
[----:B------:R-:W-:Y:S02]  /*0560*/  @UP0 UIMAD.WIDE UR4, UR13, UR6, UR4 ;  /* 0x000000060d0402a5 */ /* 0x000fe4000f8e0204 */
[----:B------:R-:W-:Y:S02]  /*0570*/  UIMAD.WIDE UR8, UR13, UR6, UR8 ;  /* 0x000000060d0872a5 */ /* 0x000fe4000f8e0208 */
[----:B------:R-:W-:Y:S02]  /*0580*/  IMAD.U32 R8, RZ, RZ, UR10 ;  /* 0x0000000aff087e24 */ /* 0x000fe4000f8e00ff */
[----:B------:R-:W-:Y:S01]  /*0590*/  IMAD.U32 R9, RZ, RZ, UR11 ;  /* 0x0000000bff097e24 */ /* 0x000fe2000f8e00ff */
[----:B------:R-:W-:Y:S01]  /*05a0*/  MOV R6, UR4 ;  /* 0x0000000400067c02 */ /* 0x000fe20008000f00 */
[----:B------:R-:W-:Y:S01]  /*05b0*/  IMAD.U32 R7, RZ, RZ, UR5 ;  /* 0x00000005ff077e24 */ /* 0x000fe2000f8e00ff */
[----:B------:R-:W-:Y:S01]  /*05c0*/  MOV R4, UR8 ;  /* 0x0000000800047c02 */ /* 0x000fe20008000f00 */
[----:B------:R-:W-:Y:S01]  /*05d0*/  IMAD.U32 R5, RZ, RZ, UR9 ;  /* 0x00000009ff057e24 */ /* 0x000fe2000f8e00ff */
[----:B------:R-:W2:Y:S04]  /*05e0*/  @P2 LDG.E R3, [R8.64] ;  /* 0x0000000e08032981 */ /* 0x000ea8000c1e1900 */
[----:B------:R-:W3:Y:S04]  /*05f0*/  @P0 LDG.E R0, [R6.64] ;  /* 0x0000000e06000981 */ /* 0x000ee8000c1e1900 */
[----:B------:R-:W4:Y:S01]  /*0600*/  @P1 LDG.E R2, [R4.64] ;  /* 0x0000000e04021981 */ /* 0x000f22000c1e1900 */
[----:B------:R-:W1:Y:S01]  /*0610*/  S2UR UR9, SR_CTAID.Y ;  /* 0x00000000000979c3 */ /* 0x000e620000002600 */
[----:B------:R-:W-:-:S02]  /*0620*/  UMOV UR11, URZ ;  /* 0x0000003f000b7c82 */ /* 0x000fc40008000000 */
[----:B------:R-:W-:Y:S02]  /*0630*/  ULDC UR12, c[0x0][0x168] ;  /* 0x00005a00000c7ab9 */ /* 0x000fe40000000800 */
[----:B------:R-:W-:Y:S02]  /*0640*/  UMOV UR17, URZ ;  /* 0x0000003f00117c82 */ /* 0x000fe40008000000 */
[----:B------:R-:W-:Y:S02]  /*0650*/  ULDC UR4, c[0x0][0x2ac] ;  /* 0x0000ab0000047ab9 */ /* 0x000fe40000000800 */
[----:B------:R-:W-:Y:S02]  /*0660*/  ULDC UR8, c[0x0][0x1d0] ;  /* 0x0000740000087ab9 */ /* 0x000fe40000000800 */
[----:B------:R-:W-:Y:S02]  /*0670*/  UIMAD UR8, UR4, UR8, URZ ;  /* 0x00000008040872a4 */ /* 0x000fe4000f8e023f */
[----:B-1----:R-:W-:Y:S01]  /*0680*/  USHF.R.S32.HI UR16, URZ, 0x1f, UR9 ;  /* 0x0000001f3f107899 */ /* 0x002fe20008011409 */
[----:B--2---:R1:W2:Y:S08]  /*0690*/  @P2 R2UR UR11, R3 ;  /* 0x00000000030b23c2 */ /* 0x0042b000000e0000 */
[----:B---3--:R1:W3:Y:S08]  /*06a0*/  @P0 R2UR UR12, R0 ;  /* 0x00000000000c03c2 */ /* 0x0082f000000e0000 */
[----:B----4-:R1:W4:Y:S02]  /*06b0*/  @P1 R2UR UR17, R2 ;  /* 0x00000000021113c2 */ /* 0x01032400000e0000 */
[----:B-1234-:R-:W-:Y:S05]  /*06c0*/  @P0 BRA `(.L_x_552) ;  /* 0x0000006000000947 */ /* 0x01efea0003800000 */
[----:B------:R-:W-:Y:S05]  /*06d0*/  @!P1 BRA `(.L_x_552) ;  /* 0x0000005000009947 */ /* 0x000fea0003800000 */
[----:B------:R-:W2:Y:S04]  /*06e0*/  LDG.E R0, [R4.64] ;  /* 0x0000000e04007981 */ /* 0x000ea8000c1e1900 */
[----:B------:R-:W3:Y:S01]  /*06f0*/  LDG.E R2, [R4.64+0x4] ;  /* 0x0000040e04027981 */ /* 0x000ee2000c1e1900 */
[----:B--2---:R-:W1:Y:S08]  /*0700*/  R2UR UR12, R0 ;  /* 0x00000000000c73c2 */ /* 0x004e7000000e0000 */
[----:B---3--:R-:W1:Y:S02]  /*0710*/  R2UR UR4, R2 ;  /* 0x00000000020473c2 */ /* 0x008e6400000e0000 */
[----:B-1----:R-:W-:-:S06]  /*0720*/  UIADD3 UR12, -UR12, UR4, URZ ;  /* 0x000000040c0c7290 */ /* 0x002fcc000fffe13f */
.L_x_552:
        /* <DEDUP_REMOVED lines=10> */
.L_x_553:
        /* <DEDUP_REMOVED lines=12> */
.L_x_554:
[----:B------:R-:W-:Y:S01]  /*0890*/  ULDC UR4, c[0x0][0x2c4] ;  /* 0x0000b10000047ab9 */ /* 0x000fe20000000800 */
[----:B------:R-:W-:Y:S01]  /*08a0*/  PLOP3.LUT P2, PT, PT, PT, PT, 0x80, 0x0 ;  /* 0x000000000000781c */ /* 0x000fe20003f4f070 */
[----:B------:R-:W-:Y:S01]  /*08b0*/  UISETP.NE.AND UP1, UPT, UR4, 0x1, UPT ;  /* 0x000000010400788c */ /* 0x000fe2000bf25270 */
[----:B------:R-:W-:Y:S01]  /*08c0*/  IMAD.MOV.U32 R3, RZ, RZ, RZ ;  /* 0x000000ffff037224 */ /* 0x000fe200078e00ff */
[----:B------:R-:W-:Y:S01]  /*08d0*/  UMOV UR10, UR7 ;  /* 0x00000007000a7c82 */ /* 0x000fe20008000000 */
[----:B------:R-:W-:Y:S01]  /*08e0*/  IMAD.MOV.U32 R70, RZ, RZ, RZ ;  /* 0x000000ffff467224 */ /* 0x000fe200078e00ff */
[----:B------:R-:W-:Y:S01]  /*08f0*/  ULDC.64 UR4, c[0x0][0x2c8] ;  /* 0x0000b20000047ab9 */ /* 0x000fe20000000a00 */
[----:B------:R-:W-:Y:S01]  /*0900*/  CS2R R68, SRZ ;  /* 0x0000000000447805 */ /* 0x000fe2000001ff00 */
[----:B------:R-:W-:Y:S01]  /*0910*/  UIADD3 UR8, -UR11, UR8, URZ ;  /* 0x000000080b087290 */ /* 0x000fe2000fffe13f */
[----:B------:R-:W-:Y:S01]  /*0920*/  CS2R R74, SRZ ;  /* 0x00000000004a7805 */ /* 0x000fe2000001ff00 */
[----:B------:R-:W-:Y:S01]  /*0930*/  CS2R R72, SRZ ;  /* 0x0000000000487805 */ /* 0x000fe2000001ff00 */
[----:B------:R-:W-:Y:S01]  /*0940*/  CS2R R78, SRZ ;  /* 0x00000000004e7805 */ /* 0x000fe2000001ff00 */
[----:B------:R-:W-:Y:S01]  /*0950*/  CS2R R76, SRZ ;  /* 0x00000000004c7805 */ /* 0x000fe2000001ff00 */
[----:B------:R-:W-:Y:S01]  /*0960*/  @UP1 UIADD3 UR18, UR10, 0x7f, URZ ;  /* 0x0000007f0a121890 */ /* 0x000fe2000fffe03f */
[----:B------:R-:W-:Y:S01]  /*0970*/  CS2R R82, SRZ ;  /* 0x0000000000527805 */ /* 0x000fe2000001ff00 */
[----:B------:R-:W-:Y:S01]  /*0980*/  CS2R R80, SRZ ;  /* 0x0000000000507805 */ /* 0x000fe2000001ff00 */
[----:B------:R-:W-:Y:S01]  /*0990*/  CS2R R86, SRZ ;  /* 0x0000000000567805 */ /* 0x000fe2000001ff00 */
[----:B------:R-:W-:Y:S01]  /*09a0*/  UIMAD.WIDE.U32 UR18, UR18, UR4, URZ ;  /* 0x00000004121272a5 */ /* 0x000fe2000f8e003f */
[----:B------:R-:W-:Y:S01]  /*09b0*/  CS2R R84, SRZ ;  /* 0x0000000000547805 */ /* 0x000fe2000001ff00 */
[----:B------:R-:W-:Y:S01]  /*09c0*/  UIADD3 UR4, UR7, 0x7f, URZ ;  /* 0x0000007f07047890 */ /* 0x000fe2000fffe03f */
[----:B------:R-:W-:Y:S01]  /*09d0*/  CS2R R90, SRZ ;  /* 0x00000000005a7805 */ /* 0x000fe2000001ff00 */
[----:B------:R-:W-:Y:S01]  /*09e0*/  @UP1 USHF.R.U32.HI UR4, URZ, UR5, UR19 ;  /* 0x000000053f041299 */ /* 0x000fe20008011613 */
[----:B------:R-:W-:Y:S01]  /*09f0*/  CS2R R88, SRZ ;  /* 0x0000000000587805 */ /* 0x000fe2000001ff00 */
[----:B------:R-:W-:Y:S01]  /*0a00*/  UIADD3 UR7, UR8, 0x80, -UR12 ;  /* 0x0000008008077890 */ /* 0x000fe2000fffe80c */
[----:B------:R-:W-:Y:S01]  /*0a10*/  CS2R R94, SRZ ;  /* 0x00000000005e7805 */ /* 0x000fe2000001ff00 */
[----:B------:R-:W-:Y:S01]  /*0a20*/  UIADD3 UR5, UR8, 0x7f, URZ ;  /* 0x0000007f08057890 */ /* 0x000fe2000fffe03f */
[----:B------:R-:W-:Y:S01]  /*0a30*/  CS2R R92, SRZ ;  /* 0x00000000005c7805 */ /* 0x000fe2000001ff00 */
[----:B------:R-:W-:Y:S01]  /*0a40*/  UIADD3 UR7, UR7, UR4, URZ ;  /* 0x0000000407077290 */ /* 0x000fe2000fffe03f */
[----:B------:R-:W-:Y:S01]  /*0a50*/  CS2R R98, SRZ ;  /* 0x0000000000627805 */ /* 0x000fe2000001ff00 */
[----:B------:R-:W-:Y:S01]  /*0a60*/  USHF.R.S32.HI UR18, URZ, 0x1f, UR5 ;  /* 0x0000001f3f127899 */ /* 0x000fe20008011405 */
[----:B------:R-:W-:Y:S01]  /*0a70*/  CS2R R96, SRZ ;  /* 0x0000000000607805 */ /* 0x000fe2000001ff00 */
[----:B------:R-:W-:Y:S01]  /*0a80*/  USHF.R.S32.HI UR4, URZ, 0x1f, UR7 ;  /* 0x0000001f3f047899 */ /* 0x000fe20008011407 */
[----:B------:R-:W-:Y:S01]  /*0a90*/  CS2R R102, SRZ ;  /* 0x0000000000667805 */ /* 0x000fe2000001ff00 */
[----:B------:R-:W-:Y:S01]  /*0aa0*/  ULEA.HI UR18, UR18, UR5, URZ, 0x7 ;  /* 0x0000000512127291 */ /* 0x000fe2000f8f383f */
[----:B------:R-:W-:Y:S01]  /*0ab0*/  CS2R R100, SRZ ;  /* 0x0000000000647805 */ /* 0x000fe2000001ff00 */
[----:B------:R-:W-:Y:S01]  /*0ac0*/  ULEA.HI UR4, UR4, UR7, URZ, 0x7 ;  /* 0x0000000704047291 */ /* 0x000fe2000f8f383f */
[----:B------:R-:W-:Y:S01]  /*0ad0*/  CS2R R106, SRZ ;  /* 0x00000000006a7805 */ /* 0x000fe2000001ff00 */
[----:B------:R-:W-:Y:S01]  /*0ae0*/  USHF.R.S32.HI UR18, URZ, 0x7, UR18 ;  /* 0x000000073f127899 */ /* 0x000fe20008011412 */
[----:B------:R-:W-:Y:S01]  /*0af0*/  CS2R R104, SRZ ;  /* 0x0000000000687805 */ /* 0x000fe2000001ff00 */
[----:B------:R-:W-:Y:S01]  /*0b00*/  USHF.R.S32.HI UR4, URZ, 0x7, UR4 ;  /* 0x000000073f047899 */ /* 0x000fe20008011404 */
[----:B------:R-:W-:Y:S01]  /*0b10*/  CS2R R110, SRZ ;  /* 0x00000000006e7805 */ /* 0x000fe2000001ff00 */
[----:B------:R-:W-:Y:S01]  /*0b20*/  CS2R R108, SRZ ;  /* 0x00000000006c7805 */ /* 0x000fe2000001ff00 */
[----:B------:R-:W-:Y:S01]  /*0b30*/  CS2R R114, SRZ ;  /* 0x0000000000727805 */ /* 0x000fe2000001ff00 */
[----:B------:R-:W-:Y:S01]  /*0b40*/  UISETP.LT.AND UP0, UPT, UR18, UR4, UPT ;  /* 0x000000041200728c */ /* 0x000fe2000bf01270 */
[----:B------:R-:W-:Y:S01]  /*0b50*/  CS2R R112, SRZ ;  /* 0x0000000000707805 */ /* 0x000fe2000001ff00 */
[----:B------:R-:W-:Y:S01]  /*0b60*/  CS2R R118, SRZ ;  /* 0x0000000000767805 */ /* 0x000fe2000001ff00 */
[----:B------:R-:W-:Y:S01]  /*0b70*/  MOV R117, RZ ;  /* 0x000000ff00757202 */ /* 0x000fe20000000f00 */
[----:B------:R-:W-:Y:S01]  /*0b80*/  USEL UR7, UR18, UR4, UP0 ;  /* 0x0000000412077287 */ /* 0x000fe20008000000 */
[----:B------:R-:W-:Y:S01]  /*0b90*/  CS2R R6, SRZ ;  /* 0x0000000000067805 */ /* 0x000fe2000001ff00 */
[----:B------:R-:W-:Y:S01]  /*0ba0*/  CS2R R122, SRZ ;  /* 0x00000000007a7805 */ /* 0x000fe2000001ff00 */
[----:B------:R-:W-:Y:S01]  /*0bb0*/  CS2R R120, SRZ ;  /* 0x0000000000787805 */ /* 0x000fe2000001ff00 */
[----:B------:R-:W-:Y:S01]  /*0bc0*/  UISETP.GE.AND UP0, UPT, UR7, 0x1, UPT ;  /* 0x000000010700788c */ /* 0x000fe2000bf06270 */
[----:B------:R-:W-:Y:S01]  /*0bd0*/  CS2R R126, SRZ ;  /* 0x00000000007e7805 */ /* 0x000fe2000001ff00 */
[----:B------:R-:W-:Y:S01]  /*0be0*/  CS2R R124, SRZ ;  /* 0x00000000007c7805 */ /* 0x000fe2000001ff00 */
[----:B------:R-:W-:Y:S01]  /*0bf0*/  CS2R R130, SRZ ;  /* 0x0000000000827805 */ /* 0x000fe2000001ff00 */
[----:B------:R-:W-:Y:S01]  /*0c00*/  CS2R R128, SRZ ;  /* 0x0000000000807805 */ /* 0x000fe2000001ff00 */
[----:B------:R-:W-:Y:S01]  /*0c10*/  IMAD.MOV.U32 R4, RZ, RZ, RZ ;  /* 0x000000ffff047224 */ /* 0x000fe200078e00ff */
[----:B------:R-:W-:-:S13]  /*0c20*/  PLOP3.LUT P0, PT, PT, PT, UP0, 0x80, 0x0 ;  /* 0x000000000000781c */ /* 0x000fda0003f0f008 */
        /* <DEDUP_REMOVED lines=10> */
[----:B------:R-:W-:Y:S01]  /*0cd0*/  IMAD.U32 R0, RZ, RZ, UR7 ;  /* 0x00000007ff007e24 */ /* 0x000fe2000f8e00ff */
[----:B------:R-:W-:Y:S02]  /*0ce0*/  ULDC.64 UR4, c[0x0][0x2b0] ;  /* 0x0000ac0000047ab9 */ /* 0x000fe40000000a00 */
[----:B------:R-:W-:Y:S01]  /*0cf0*/  LEA.HI R3, R119, R116, RZ, 0x3 ;  /* 0x0000007477037211 */ /* 0x000fe200078f18ff */
[----:B------:R-:W2:Y:S01]  /*0d00*/  @P0 LDG.E R4, [R6.64] ;  /* 0x0000000e06040981 */ /* 0x000ea2000c1e1900 */
[----:B------:R-:W-:Y:S02]  /*0d10*/  IMAD.MOV.U32 R2, RZ, RZ, c[0x0][0x2b8] ;  /* 0x0000ae00ff027624 */ /* 0x000fe400078e00ff */
[----:B------:R-:W-:Y:S01]  /*0d20*/  LOP3.LUT R5, R3, 0xfffffff8, RZ, 0xc0, !PT ;  /* 0xfffffff803057812 */ /* 0x000fe200078ec0ff */
[----:B------:R-:W-:Y:S01]  /*0d30*/  IMAD.MOV.U32 R251, RZ, RZ, RZ ;  /* 0x000000fffffb7224 */ /* 0x000fe200078e00ff */
[----:B------:R-:W-:Y:S01]  /*0d40*/  SHF.R.S32.HI R3, RZ, 0x3, R3 ;  /* 0x00000003ff037819 */ /* 0x000fe20000011403 */
[----:B------:R-:W-:Y:S01]  /*0d50*/  BAR.SYNC.DEFER_BLOCKING 0x0 ;  /* 0x0000000000007b1d */ /* 0x000fe20000010000 */
[----:B------:R-:W-:Y:S01]  /*0d60*/  ISETP.NE.AND P3, PT, R2, 0x1, PT ;  /* 0x000000010200780c */ /* 0x000fe20003f65270 */
[----:B------:R-:W-:-:S04]  /*0d70*/  IMAD.IADD R48, R116, 0x1, -R5 ;  /* 0x0000000174307824 */ /* 0x000fc800078e0a05 */
[----:B------:R-:W-:-:S04]  /*0d80*/  IMAD R122, R48, 0x20, R3 ;  /* 0x00000020307a7824 */ /* 0x000fc800078e0203 */
[----:B------:R-:W-:Y:S01]  /*0d90*/  IMAD R0, R0, 0x80, R122 ;  /* 0x0000008000007824 */ /* 0x000fe200078e027a */
[----:B------:R-:W-:Y:S01]  /*0da0*/  USEL UR21, UR13, URZ, !UP2 ;  /* 0x0000003f0d157287 */ /* 0x000fe2000d000000 */
[----:B--2---:R1:W2:Y:S03]  /*0db0*/  @P0 R2UR UR20, R4 ;  /* 0x00000000041403c2 */ /* 0x0042a600000e0000 */
[----:B------:R-:W-:Y:S01]  /*0dc0*/  IADD3 R0, R0, -0x80, RZ ;  /* 0xffffff8000007810 */ /* 0x000fe20007ffe0ff */
[----:B--2---:R-:W-:Y:S01]  /*0dd0*/  @!UP0 UMOV UR20, UR13 ;  /* 0x0000000d00148c82 */ /* 0x004fe20008000000 */
[----:B------:R-:W-:Y:S01]  /*0de0*/  IMAD.SHL.U32 R177, R48, 0x8, RZ ;  /* 0x0000000830b17824 */ /* 0x000fe200078e00ff */
[----:B------:R-:W-:Y:S01]  /*0df0*/  USHF.R.S32.HI UR6, URZ, 0x1f, UR20 ;  /* 0x0000001f3f067899 */ /* 0x000fe20008011414 */
[C---:B------:R-:W-:Y:S01]  /*0e00*/  ISETP.GE.AND P2, PT, R0.reuse, UR8, PT ;  /* 0x0000000800007c0c */ /* 0x040fe2000bf46270 */
[----:B------:R-:W-:Y:S01]  /*0e10*/  UIMAD.WIDE.U32 UR18, UR20, UR4, URZ ;  /* 0x00000004141272a5 */ /* 0x000fe2000f8e003f */
[----:B------:R-:W-:Y:S01]  /*0e20*/  IADD3 R252, R0, UR11, RZ ;  /* 0x0000000b00fc7c10 */ /* 0x000fe2000fffe0ff */
[----:B------:R-:W-:Y:S01]  /*0e30*/  UIMAD UR6, UR6, UR4, URZ ;  /* 0x00000004060672a4 */ /* 0x000fe2000f8e023f */
[----:B------:R-:W-:Y:S01]  /*0e40*/  ISETP.GT.OR P2, PT, R122, 0x7f, P2 ;  /* 0x0000007f7a00780c */ /* 0x000fe20001744670 */
[----:B------:R-:W-:Y:S01]  /*0e50*/  IMAD.MOV.U32 R52, RZ, RZ, 0x20 ;  /* 0x00000020ff347424 */ /* 0x000fe200078e00ff */
[----:B------:R-:W-:Y:S01]  /*0e60*/  LEA.HI R118, R119, R116, RZ, 0x5 ;  /* 0x0000007477767211 */ /* 0x000fe200078f28ff */
[----:B------:R-:W-:Y:S01]  /*0e70*/  @P3 IMAD.HI.U32 R0, R252, c[0x0][0x2bc], RZ ;  /* 0x0000af00fc003a27 */ /* 0x000fe200078e00ff */
[----:B------:R-:W-:Y:S01]  /*0e80*/  UIMAD UR6, UR20, UR5, UR6 ;  /* 0x00000005140672a4 */ /* 0x000fe2000f8e0206 */
[----:B------:R-:W-:Y:S02]  /*0e90*/  STL [R1+0x4], R122 ;  /* 0x0000047a01007387 */ /* 0x000fe40000100800 */
[----:B-1----:R-:W-:Y:S01]  /*0ea0*/  IMAD.MOV.U32 R4, RZ, RZ, R252 ;  /* 0x000000ffff047224 */ /* 0x002fe200078e00fc */
[----:B------:R-:W-:Y:S01]  /*0eb0*/  @P3 SHF.R.U32.HI R4, RZ, c[0x0][0x2c0], R0 ;  /* 0x0000b000ff043a19 */ /* 0x000fe20000011600 */
[----:B------:R-:W-:-:S02]  /*0ec0*/  UIADD3 UR6, UR19, UR6, URZ ;  /* 0x0000000613067290 */ /* 0x000fc4000fffe03f */
[----:B------:R-:W-:Y:S02]  /*0ed0*/  USHF.R.S32.HI UR20, URZ, 0x1f, UR17 ;  /* 0x0000001f3f147899 */ /* 0x000fe40008011411 */
[----:B------:R-:W-:Y:S01]  /*0ee0*/  @!P2 IADD3 R5, P1, R4, UR18, RZ ;  /* 0x000000120405ac10 */ /* 0x000fe2000ff3e0ff */
[----:B------:R-:W-:-:S03]  /*0ef0*/  ULDC.64 UR4, c[0x0][0x178] ;  /* 0x00005e0000047ab9 */ /* 0x000fc60000000a00 */
[----:B------:R-:W-:Y:S02]  /*0f00*/  @!P2 LEA R6, P0, R5, c[0x0][0x2a0], 0x2 ;  /* 0x0000a8000506aa11 */ /* 0x000fe400078010ff */
[----:B------:R-:W-:-:S04]  /*0f10*/  @!P2 LEA.HI.X.SX32 R0, R4, UR6, 0x1, P1 ;  /* 0x000000060400ac11 */ /* 0x000fc800088f0eff */
[----:B------:R-:W-:-:S05]  /*0f20*/  @!P2 LEA.HI.X R7, R5, c[0x0][0x2a4], R0, 0x2, P0 ;  /* 0x0000a9000507aa11 */ /* 0x000fca00000f1400 */
[----:B------:R1:W2:Y:S01]  /*0f30*/  @!P2 LDG.E R251, [R6.64] ;  /* 0x0000000e06fba981 */ /* 0x0002a2000c1e1900 */
[----:B------:R-:W-:Y:S01]  /*0f40*/  UIMAD UR20, UR20, UR4, URZ ;  /* 0x00000004141472a4 */ /* 0x000fe2000f8e023f */
[----:B------:R-:W-:Y:S01]  /*0f50*/  PLOP3.LUT P1, PT, PT, PT, UP1, 0x80, 0x0 ;  /* 0x000000000000781c */ /* 0x000fe20003f2f018 */
[----:B------:R-:W-:Y:S01]  /*0f60*/  UIMAD.WIDE.U32 UR22, UR17, UR4, URZ ;  /* 0x00000004111672a5 */ /* 0x000fe2000f8e003f */
[----:B------:R-:W-:Y:S01]  /*0f70*/  PLOP3.LUT P0, PT, PT, PT, UP1, 0x80, 0x0 ;  /* 0x000000000000781c */ /* 0x000fe20003f0f018 */
[----:B------:R-:W-:Y:S01]  /*0f80*/  UIMAD UR20, UR17, UR5, UR20 ;  /* 0x00000005111472a4 */ /* 0x000fe2000f8e0214 */
[----:B------:R-:W-:Y:S01]  /*0f90*/  IADD3 R0, R122, UR10, RZ ;  /* 0x0000000a7a007c10 */ /* 0x000fe2000fffe0ff */
[----:B------:R-:W-:Y:S01]  /*0fa0*/  STL [R1+0x2c], R177 ;  /* 0x00002cb101007387 */ /* 0x000fe20000100800 */
[----:B------:R-:W-:Y:S01]  /*0fb0*/  ULDC.64 UR4, c[0x0][0x1b8] ;  /* 0x00006e0000047ab9 */ /* 0x000fe20000000a00 */
[C---:B------:R-:W-:Y:S01]  /*0fc0*/  IADD3 R53, R177.reuse, 0x40, RZ ;  /* 0x00000040b1357810 */ /* 0x040fe20007ffe0ff */
[----:B------:R-:W-:Y:S01]  /*0fd0*/  UIADD3 UR23, UR23, UR20, URZ ;  /* 0x0000001417177290 */ /* 0x000fe2000fffe03f */
[----:B------:R-:W-:Y:S01]  /*0fe0*/  ISETP.GE.AND P6, PT, R177, c[0x0][0x198], PT ;  /* 0x00006600b1007a0c */ /* 0x000fe20003fc6270 */
[----:B------:R-:W-:Y:S01]  /*0ff0*/  UIMAD UR17, UR16, UR4, URZ ;  /* 0x00000004101172a4 */ /* 0x000fe2000f8e023f */
[----:B------:R-:W-:Y:S01]  /*1000*/  ISETP.GE.AND P5, PT, R53, c[0x0][0x198], PT ;  /* 0x0000660035007a0c */ /* 0x000fe20003fa6270 */
[----:B------:R-:W-:Y:S01]  /*1010*/  USHF.R.S32.HI UR20, URZ, 0x1f, UR13 ;  /* 0x0000001f3f147899 */ /* 0x000fe2000801140d */
[----:B------:R-:W-:Y:S01]  /*1020*/  @P1 IMAD.HI.U32 R2, R0, c[0x0][0x2c8], RZ ;  /* 0x0000b20000021a27 */ /* 0x000fe200078e00ff */
[----:B------:R-:W-:Y:S01]  /*1030*/  UIMAD UR17, UR9, UR5, UR17 ;  /* 0x00000005091172a4 */ /* 0x000fe2000f8e0211 */
[----:B------:R-:W-:Y:S01]  /*1040*/  SHF.R.S32.HI R117, RZ, 0x5, R118 ;  /* 0x00000005ff757819 */ /* 0x000fe20000011476 */
[----:B------:R-:W-:-:S02]  /*1050*/  UIMAD.WIDE.U32 UR22, UR9, UR4, UR22 ;  /* 0x00000004091672a5 */ /* 0x000fc4000f8e0016 */
[----:B------:R-:W-:Y:S02]  /*1060*/  USEL UR20, UR20, URZ, !UP2 ;  /* 0x0000003f14147287 */ /* 0x000fe4000d000000 */
[----:B------:R-:W-:Y:S02]  /*1070*/  ULDC.64 UR4, c[0x0][0x1c0] ;  /* 0x0000700000047ab9 */ /* 0x000fe40000000a00 */
[----:B------:R-:W-:Y:S01]  /*1080*/  UIMAD UR20, UR20, UR4, URZ ;  /* 0x00000004141472a4 */ /* 0x000fe2000f8e023f */
[----:B-1----:R-:W-:Y:S01]  /*1090*/  IMAD.MOV.U32 R6, RZ, RZ, R0 ;  /* 0x000000ffff067224 */ /* 0x002fe200078e0000 */
[----:B------:R-:W-:Y:S01]  /*10a0*/  UIADD3 UR23, UR23, UR17, URZ ;  /* 0x0000001117177290 */ /* 0x000fe2000fffe03f */
[----:B------:R-:W-:Y:S01]  /*10b0*/  @P0 SHF.R.U32.HI R6, RZ, c[0x0][0x2cc], R2 ;  /* 0x0000b300ff060a19 */ /* 0x000fe20000011602 */
[----:B------:R-:W-:Y:S02]  /*10c0*/  UIMAD UR5, UR21, UR5, UR20 ;  /* 0x00000005150572a4 */ /* 0x000fe4000f8e0214 */
[----:B------:R-:W-:Y:S01]  /*10d0*/  UIMAD.WIDE.U32 UR22, UR21, UR4, UR22 ;  /* 0x00000004151672a5 */ /* 0x000fe2000f8e0016 */
[--C-:B------:R-:W-:Y:S01]  /*10e0*/  SHF.R.S32.HI R2, RZ, 0x1f, R6.reuse ;  /* 0x0000001fff027819 */ /* 0x100fe20000011406 */
[----:B------:R-:W-:Y:S01]  /*10f0*/  IMAD.MOV R5, RZ, RZ, -R6 ;  /* 0x000000ffff057224 */ /* 0x000fe200078e0a06 */
[----:B------:R-:W-:-:S02]  /*1100*/  ULDC UR4, c[0x0][0x2c4] ;  /* 0x0000b10000047ab9 */ /* 0x000fc40000000800 */
[----:B------:R-:W-:Y:S01]  /*1110*/  UIADD3 UR5, UR23, UR5, URZ ;  /* 0x0000000517057290 */ /* 0x000fe2000fffe03f */
[----:B------:R-:W-:Y:S01]  /*1120*/  IMAD R5, R5, c[0x0][0x2c4], R0 ;  /* 0x0000b10005057a24 */ /* 0x000fe200078e0200 */
[----:B------:R-:W-:Y:S01]  /*1130*/  UIMAD UR4, UR12, UR4, URZ ;  /* 0x000000040c0472a4 */ /* 0x000fe2000f8e023f */
[----:B------:R-:W-:Y:S01]  /*1140*/  IMAD.U32 R9, RZ, RZ, UR23 ;  /* 0x00000017ff097e24 */ /* 0x000fe2000f8e00ff */
[----:B------:R-:W-:Y:S01]  /*1150*/  UISETP.GE.AND UP0, UPT, UR7, 0x2, UPT ;  /* 0x000000020700788c */ /* 0x000fe2000bf06270 */
[----:B------:R-:W-:Y:S01]  /*1160*/  IMAD.U32 R8, RZ, RZ, UR22 ;  /* 0x00000016ff087e24 */ /* 0x000fe2000f8e00ff */
[----:B------:R-:W-:Y:S01]  /*1170*/  SHF.R.S32.HI R0, RZ, 0x1f, R5 ;  /* 0x0000001fff007819 */ /* 0x000fe20000011405 */
[----:B------:R-:W-:Y:S01]  /*1180*/  IMAD.U32 R9, RZ, RZ, UR5 ;  /* 0x00000005ff097e24 */ /* 0x000fe2000f8e00ff */
[----:B------:R-:W-:Y:S01]  /*1190*/  ULEA UR22, UR7, 0xffffff80, 0x7 ;  /* 0xffffff8007167891 */ /* 0x000fe2000f8e383f */
[----:B------:R-:W-:Y:S01]  /*11a0*/  IMAD R7, R2, c[0x0][0x1b0], RZ ;  /* 0x00006c0002077a24 */ /* 0x000fe200078e02ff */
[----:B------:R-:W-:Y:S01]  /*11b0*/  IADD3 R2, R3, UR10, RZ ;  /* 0x0000000a03027c10 */ /* 0x000fe2000fffe0ff */
[----:B------:R-:W-:Y:S01]  /*11c0*/  IMAD.WIDE.U32 R8, R6, c[0x0][0x1b0], R8 ;  /* 0x00006c0006087a25 */ /* 0x000fe200078e0008 */
[----:B------:R-:W-:-:S03]  /*11d0*/  UIADD3 UR22, UR8, -UR22, URZ ;  /* 0x8000001608167290 */ /* 0x000fc6000fffe03f */
[----:B------:R-:W-:Y:S02]  /*11e0*/  IMAD R7, R6, c[0x0][0x1b4], R7 ;  /* 0x00006d0006077a24 */ /* 0x000fe400078e0207 */
[----:B------:R-:W-:Y:S01]  /*11f0*/  IMAD R0, R0, c[0x0][0x1a8], RZ ;  /* 0x00006a0000007a24 */ /* 0x000fe200078e02ff */
[----:B------:R-:W-:Y:S01]  /*1200*/  IADD3 R72, -R3, UR22, RZ ;  /* 0x0000001603487c10 */ /* 0x000fe2000fffe1ff */
[----:B------:R-:W-:Y:S02]  /*1210*/  IMAD.IADD R11, R9, 0x1, R7 ;  /* 0x00000001090b7824 */ /* 0x000fe400078e0207 */
[----:B------:R-:W-:Y:S02]  /*1220*/  IMAD.MOV.U32 R10, RZ, RZ, R8 ;  /* 0x000000ffff0a7224 */ /* 0x000fe400078e0008 */
[C---:B------:R-:W-:Y:S02]  /*1230*/  IMAD R9, R5.reuse, c[0x0][0x1ac], R0 ;  /* 0x00006b0005097a24 */ /* 0x040fe400078e0200 */
[----:B------:R-:W-:-:S04]  /*1240*/  IMAD.WIDE.U32 R10, R5, c[0x0][0x1a8], R10 ;  /* 0x00006a00050a7a25 */ /* 0x000fc800078e000a */
[----:B------:R-:W-:Y:S01]  /*1250*/  IMAD.SHL.U32 R8, R3, 0x40, RZ ;  /* 0x0000004003087824 */ /* 0x000fe200078e00ff */
[----:B------:R-:W-:Y:S01]  /*1260*/  LEA R6, P0, R10, c[0x0][0x160], 0x1 ;  /* 0x000058000a067a11 */ /* 0x000fe200078008ff */
[----:B------:R-:W-:Y:S01]  /*1270*/  IMAD.IADD R5, R11, 0x1, R9 ;  /* 0x000000010b057824 */ /* 0x000fe200078e0209 */
[-C--:B------:R-:W-:Y:S01]  /*1280*/  LEA.HI R11, R119, R116.reuse, RZ, 0x4 ;  /* 0x00000074770b7211 */ /* 0x080fe200078f20ff */
[----:B------:R-:W-:Y:S01]  /*1290*/  IMAD.MOV R7, RZ, RZ, -R4 ;  /* 0x000000ffff077224 */ /* 0x000fe200078e0a04 */
[----:B------:R-:W-:Y:S01]  /*12a0*/  LOP3.LUT R8, R8, 0x1c0, RZ, 0xc0, !PT ;  /* 0x000001c008087812 */ /* 0x000fe200078ec0ff */
[----:B------:R-:W-:Y:S01]  /*12b0*/  SHFL.IDX PT, R14, R6, RZ, 0x181f ;  /* 0x00181fff060e7589 */ /* 0x000fe200000e0000 */
[----:B------:R-:W-:Y:S01]  /*12c0*/  LEA.HI.X R0, R10, c[0x0][0x164], R5, 0x1, P0 ;  /* 0x000059000a007a11 */ /* 0x000fe200000f0c05 */
[----:B------:R-:W-:Y:S01]  /*12d0*/  IMAD R252, R7, c[0x0][0x2b8], R252 ;  /* 0x0000ae0007fc7a24 */ /* 0x000fe200078e02fc */
[----:B------:R-:W-:Y:S01]  /*12e0*/  SHF.R.U32.HI R5, RZ, 0x3, R8 ;  /* 0x00000003ff057819 */ /* 0x000fe20000011608 */
[----:B------:R-:W-:Y:S01]  /*12f0*/  SHFL.IDX PT, R12, R6, 0x1, 0x181f ;  /* 0x00381f00060c7f89 */ /* 0x000fe200000e0000 */
[----:B------:R-:W-:Y:S01]  /*1300*/  LOP3.LUT R8, R8, 0x38, R177, 0xf8, !PT ;  /* 0x0000003808087812 */ /* 0x000fe200078ef8b1 */
[----:B------:R-:W-:Y:S01]  /*1310*/  IMAD.SHL.U32 R3, R3, 0x8, RZ ;  /* 0x0000000803037824 */ /* 0x000fe200078e00ff */
[----:B------:R-:W-:Y:S01]  /*1320*/  LEA.HI R7, R119, R116, RZ, 0x6 ;  /* 0x0000007477077211 */ /* 0x000fe200078f30ff */
[----:B------:R-:W1:Y:S01]  /*1330*/  SHFL.IDX PT, R15, R0, RZ, 0x181f ;  /* 0x00181fff000f7589 */ /* 0x000e6200000e0000 */
[----:B------:R-:W-:-:S02]  /*1340*/  LOP3.LUT R8, R8, R5, RZ, 0x3c, !PT ;  /* 0x0000000508087212 */ /* 0x000fc400078e3cff */
[C---:B------:R-:W-:Y:S01]  /*1350*/  IADD3 R5, R2.reuse, 0x20, RZ ;  /* 0x0000002002057810 */ /* 0x040fe20007ffe0ff */
[----:B------:R-:W-:Y:S01]  /*1360*/  IMAD.SHL.U32 R7, R7, 0x8, RZ ;  /* 0x0000000807077824 */ /* 0x000fe200078e00ff */
[----:B------:R-:W-:Y:S02]  /*1370*/  ISETP.GE.AND P0, PT, R2, UR4, PT ;  /* 0x0000000402007c0c */ /* 0x000fe4000bf06270 */
[----:B------:R-:W-:Y:S02]  /*1380*/  ISETP.GE.AND P4, PT, R5, UR4, PT ;  /* 0x0000000405007c0c */ /* 0x000fe4000bf86270 */
[----:B------:R-:W-:Y:S01]  /*1390*/  LOP3.LUT R5, R8, 0xfffffe00, R7, 0xf8, !PT ;  /* 0xfffffe0008057812 */ /* 0x000fe200078ef807 */
[----:B------:R-:W-:Y:S01]  /*13a0*/  IMAD.WIDE.U32 R8, R252, c[0x0][0x1e0], RZ ;  /* 0x00007800fc087a25 */ /* 0x000fe200078e00ff */
[C---:B------:R-:W-:Y:S02]  /*13b0*/  IADD3 R7, R2.reuse, 0x40, RZ ;  /* 0x0000004002077810 */ /* 0x040fe40007ffe0ff */
[----:B------:R-:W-:Y:S01]  /*13c0*/  IADD3 R2, R2, 0x60, RZ ;  /* 0x0000006002027810 */ /* 0x000fe20007ffe0ff */
[----:B------:R-:W-:Y:S01]  /*13d0*/  IMAD.SHL.U32 R120, R5, 0x2, RZ ;  /* 0x0000000205787824 */ /* 0x000fe200078e00ff */
[----:B------:R-:W-:Y:S01]  /*13e0*/  SHF.R.S32.HI R36, RZ, 0x1f, R252 ;  /* 0x0000001fff247819 */ /* 0x000fe200000114fc */
[----:B------:R-:W-:Y:S01]  /*13f0*/  SHFL.IDX PT, R5, R0, 0x3, 0x181f ;  /* 0x00781f0000057f89 */ /* 0x000fe200000e0000 */
[----:B------:R-:W-:-:S02]  /*1400*/  ISETP.GE.AND P1, PT, R2, UR4, PT ;  /* 0x0000000402007c0c */ /* 0x000fc4000bf26270 */
[----:B------:R-:W-:Y:S01]  /*1410*/  SHF.R.S32.HI R4, RZ, 0x4, R11 ;  /* 0x00000004ff047819 */ /* 0x000fe2000001140b */
[----:B------:R-:W-:Y:S01]  /*1420*/  IMAD R13, R36, c[0x0][0x1e0], RZ ;  /* 0x00007800240d7a24 */ /* 0x000fe200078e02ff */
[----:B------:R-:W-:Y:S01]  /*1430*/  SHF.R.S32.HI R2, RZ, 0x1f, R53 ;  /* 0x0000001fff027819 */ /* 0x000fe20000011435 */
[----:B------:R-:W-:Y:S01]  /*1440*/  STL [R1], R120 ;  /* 0x0000007801007387 */ /* 0x000fe20000100800 */
[----:B------:R-:W-:Y:S01]  /*1450*/  LEA.HI R250, R11, R4, RZ, 0x1 ;  /* 0x000000040bfa7211 */ /* 0x000fe200078f08ff */
[----:B------:R-:W-:Y:S01]  /*1460*/  IMAD R18, R252, c[0x0][0x1e4], R13 ;  /* 0x00007900fc127a24 */ /* 0x000fe200078e020d */
[----:B------:R-:W-:Y:S01]  /*1470*/  LEA.HI R2, R2, R53, RZ, 0x3 ;  /* 0x0000003502027211 */ /* 0x000fe200078f18ff */
[----:B------:R-:W-:Y:S01]  /*1480*/  SHFL.IDX PT, R13, R0, 0x1, 0x181f ;  /* 0x00381f00000d7f89 */ /* 0x000fe200000e0000 */
[----:B------:R-:W-:Y:S01]  /*1490*/  ISETP.GE.AND P2, PT, R7, UR4, PT ;  /* 0x0000000407007c0c */ /* 0x000fe2000bf46270 */
[----:B------:R-:W-:Y:S01]  /*14a0*/  ULDC.64 UR4, c[0x0][0x1e8] ;  /* 0x00007a0000047ab9 */ /* 0x000fe20000000a00 */
[----:B------:R-:W-:Y:S01]  /*14b0*/  LOP3.LUT R250, R250, 0xfffffffe, RZ, 0xc0, !PT ;  /* 0xfffffffefafa7812 */ /* 0x000fe200078ec0ff */
[----:B------:R-:W-:Y:S01]  /*14c0*/  UIMAD.WIDE.U32 UR20, UR9, UR4, URZ ;  /* 0x00000004091472a5 */ /* 0x000fe2000f8e003f */
[----:B------:R-:W-:Y:S01]  /*14d0*/  LOP3.LUT R173, R2, 0xfffffff8, RZ, 0xc0, !PT ;  /* 0xfffffff802ad7812 */ /* 0x000fe200078ec0ff */
[----:B------:R-:W-:Y:S01]  /*14e0*/  IMAD.IADD R19, R9, 0x1, R18 ;  /* 0x0000000109137824 */ /* 0x000fe200078e0212 */
[----:B------:R-:W-:Y:S01]  /*14f0*/  UIMAD UR4, UR16, UR4, URZ ;  /* 0x00000004100472a4 */ /* 0x000fe2000f8e023f */
[----:B------:R-:W-:Y:S01]  /*1500*/  IMAD.MOV.U32 R18, RZ, RZ, R8 ;  /* 0x000000ffff127224 */ /* 0x000fe200078e0008 */
[----:B------:R-:W-:Y:S01]  /*1510*/  LOP3.LUT R11, R11, 0xfffffff0, RZ, 0xc0, !PT ;  /* 0xfffffff00b0b7812 */ /* 0x000fe200078ec0ff */
[----:B-1----:R-:W-:Y:S01]  /*1520*/  @!P0 IMAD.WIDE R16, R177, 0x2, R14 ;  /* 0x00000002b1108825 */ /* 0x002fe200078e020e */
[----:B------:R-:W-:Y:S01]  /*1530*/  SHFL.IDX PT, R8, R6, 0x2, 0x181f ;  /* 0x00581f0006087f89 */ /* 0x000fe200000e0000 */
[----:B------:R-:W-:Y:S01]  /*1540*/  UIMAD UR4, UR9, UR5, UR4 ;  /* 0x00000005090472a4 */ /* 0x000fe2000f8e0204 */
[----:B------:R-:W-:Y:S01]  /*1550*/  SHF.R.S32.HI R175, RZ, 0x1f, R173 ;  /* 0x0000001fffaf7819 */ /* 0x000fe200000114ad */
[----:B------:R-:W-:Y:S01]  /*1560*/  IMAD.IADD R250, R4, 0x1, -R250 ;  /* 0x0000000104fa7824 */ /* 0x000fe200078e0afa */
[----:B------:R1:W3:Y:S01]  /*1570*/  SHFL.IDX PT, R9, R0, 0x2, 0x181f ;  /* 0x00581f0000097f89 */ /* 0x0002e200000e0000 */
[----:B------:R-:W-:Y:S01]  /*1580*/  @!P0 IMAD.WIDE R20, R173, 0x2, R14 ;  /* 0x00000002ad148825 */ /* 0x000fe200078e020e */
[----:B------:R-:W-:-:S02]  /*1590*/  UIADD3 UR17, UR21, UR4, URZ ;  /* 0x0000000415117290 */ /* 0x000fc4000fffe03f */
[----:B------:R-:W4:Y:S01]  /*15a0*/  SHFL.IDX PT, R4, R6, 0x3, 0x181f ;  /* 0x00781f0006047f89 */ /* 0x000f2200000e0000 */
[----:B------:R-:W-:Y:S01]  /*15b0*/  IMAD.IADD R11, R116, 0x1, -R11 ;  /* 0x00000001740b7824 */ /* 0x000fe200078e0a0b */
[----:B------:R-:W-:Y:S02]  /*15c0*/  ULDC.64 UR4, c[0x0][0x210] ;  /* 0x0000840000047ab9 */ /* 0x000fe40000000a00 */
[----:B------:R5:W-:Y:S01]  /*15d0*/  @!P0 LDGSTS.E.BYPASS.LTC128B.128 [R120+0x100], [R16.64], !P6 ;  /* 0x0010000010788fae */ /* 0x000be2000f101d4e */
[----:B------:R-:W-:Y:S01]  /*15e0*/  UIMAD UR16, UR16, UR4, URZ ;  /* 0x00000004101072a4 */ /* 0x000fe2000f8e023f */
[----:B------:R-:W-:Y:S01]  /*15f0*/  SHF.R.S32.HI R2, RZ, 0x1f, R11 ;  /* 0x0000001fff027819 */ /* 0x000fe2000001140b */
[----:B------:R-:W-:Y:S01]  /*1600*/  UIMAD.WIDE.U32 UR24, UR9, UR4, URZ ;  /* 0x00000004091872a5 */ /* 0x000fe2000f8e003f */
[----:B------:R5:W-:Y:S01]  /*1610*/  @!P0 LDGSTS.E.BYPASS.LTC128B.128 [R120+0x4100], [R20.64], !P5 ;  /* 0x0410000014788fae */ /* 0x000be2000e901d4e */
[----:B------:R-:W-:Y:S01]  /*1620*/  UIMAD UR16, UR9, UR5, UR16 ;  /* 0x00000005091072a4 */ /* 0x000fe2000f8e0210 */
[----:B------:R-:W-:-:S02]  /*1630*/  LEA.HI R2, R2, R11, RZ, 0x3 ;  /* 0x0000000b02027211 */ /* 0x000fc400078f18ff */
[----:B------:R-:W-:Y:S01]  /*1640*/  STL [R1+0x28], R173 ;  /* 0x000028ad01007387 */ /* 0x000fe20000100800 */
[----:B------:R-:W-:Y:S01]  /*1650*/  UIADD3 UR16, UR25, UR16, URZ ;  /* 0x0000001019107290 */ /* 0x000fe2000fffe03f */
[----:B-1----:R-:W-:Y:S01]  /*1660*/  LOP3.LUT R0, R2, 0xfffffff8, RZ, 0xc0, !PT ;  /* 0xfffffff802007812 */ /* 0x002fe200078ec0ff */
[----:B---3--:R-:W-:-:S04]  /*1670*/  @!P2 IMAD.WIDE R24, R173, 0x2, R8 ;  /* 0x00000002ad18a825 */ /* 0x008fc800078e0208 */
[----:B------:R-:W-:Y:S02]  /*1680*/  IMAD.IADD R0, R11, 0x1, -R0 ;  /* 0x000000010b007824 */ /* 0x000fe400078e0a00 */
[----:B----4-:R-:W-:-:S04]  /*1690*/  @!P1 IMAD.WIDE R22, R177, 0x2, R4 ;  /* 0x00000002b1169825 */ /* 0x010fc800078e0204 */
[----:B-----5:R-:W-:-:S04]  /*16a0*/  @!P4 IMAD.WIDE R16, R177, 0x2, R12 ;  /* 0x00000002b110c825 */ /* 0x020fc800078e020c */
[----:B------:R-:W-:Y:S01]  /*16b0*/  @!P4 IMAD.WIDE R20, R173, 0x2, R12 ;  /* 0x00000002ad14c825 */ /* 0x000fe200078e020c */
[----:B------:R1:W-:Y:S04]  /*16c0*/  @!P4 LDGSTS.E.BYPASS.LTC128B.128 [R120+0x1100], [R16.64], !P6 ;  /* 0x011000001078cfae */ /* 0x0003e8000f101d4e */
[----:B------:R3:W-:Y:S01]  /*16d0*/  @!P4 LDGSTS.E.BYPASS.LTC128B.128 [R120+0x5100], [R20.64], !P5 ;  /* 0x051000001478cfae */ /* 0x0007e2000e901d4e */
[----:B------:R-:W-:-:S04]  /*16e0*/  ISETP.GE.AND P4, PT, R53, c[0x0][0x1d4], PT ;  /* 0x0000750035007a0c */ /* 0x000fc80003f86270 */
[----:B------:R-:W-:Y:S01]  /*16f0*/  SEL R121, RZ, 0x10, P4 ;  /* 0x00000010ff797807 */ /* 0x000fe20002000000 */
[----:B-1----:R-:W-:-:S04]  /*1700*/  @!P1 IMAD.WIDE R16, R173, 0x2, R4 ;  /* 0x00000002ad109825 */ /* 0x002fc800078e0204 */
[----:B------:R-:W-:Y:S02]  /*1710*/  IMAD.SHL.U32 R4, R0, 0x40, RZ ;  /* 0x0000004000047824 */ /* 0x000fe400078e00ff */
[----:B------:R-:W-:-:S03]  /*1720*/  IMAD.SHL.U32 R5, R250, 0x8, RZ ;  /* 0x00000008fa057824 */ /* 0x000fc600078e00ff */
[----:B------:R-:W-:-:S04]  /*1730*/  LOP3.LUT R4, R4, 0x1c0, RZ, 0xc0, !PT ;  /* 0x000001c004047812 */ /* 0x000fc800078ec0ff */
[----:B------:R-:W-:Y:S02]  /*1740*/  LOP3.LUT R5, R4, 0x8, R5, 0xf8, !PT ;  /* 0x0000000804057812 */ /* 0x000fe400078ef805 */
[----:B------:R-:W-:-:S04]  /*1750*/  SHF.R.U32.HI R4, RZ, 0x3, R4 ;  /* 0x00000003ff047819 */ /* 0x000fc80000011604 */
[----:B------:R-:W-:Y:S01]  /*1760*/  LOP3.LUT R4, R5, R4, RZ, 0x3c, !PT ;  /* 0x0000000405047212 */ /* 0x000fe200078e3cff */
[----:B------:R-:W-:Y:S01]  /*1770*/  IMAD.SHL.U32 R5, R48, 0x40, RZ ;  /* 0x0000004030057824 */ /* 0x000fe200078e00ff */
[----:B--2---:R-:W-:Y:S01]  /*1780*/  SHF.R.S32.HI R49, RZ, 0x1f, R251 ;  /* 0x0000001fff317819 */ /* 0x004fe200000114fb */
[----:B------:R-:W-:-:S04]  /*1790*/  IMAD.WIDE.U32 R18, R251, c[0x0][0x1f0], R18 ;  /* 0x00007c00fb127a25 */ /* 0x000fc800078e0012 */
[----:B------:R-:W-:Y:S01]  /*17a0*/  IMAD R14, R49, c[0x0][0x1f0], RZ ;  /* 0x00007c00310e7a24 */ /* 0x000fe200078e02ff */
[----:B------:R-:W-:-:S03]  /*17b0*/  IADD3 R7, P0, R18, UR20, RZ ;  /* 0x0000001412077c10 */ /* 0x000fc6000ff1e0ff */
[----:B------:R-:W-:-:S05]  /*17c0*/  IMAD R14, R251, c[0x0][0x1f4], R14 ;  /* 0x00007d00fb0e7a24 */ /* 0x000fca00078e020e */
[----:B------:R-:W-:Y:S01]  /*17d0*/  IADD3.X R14, R19, UR17, R14, P0, !PT ;  /* 0x00000011130e7c10 */ /* 0x000fe200087fe40e */
[----:B------:R-:W-:Y:S01]  /*17e0*/  @!P2 IMAD.WIDE R18, R177, 0x2, R8 ;  /* 0x00000002b112a825 */ /* 0x000fe200078e0208 */
[----:B------:R-:W-:-:S04]  /*17f0*/  LEA R15, P0, R7, c[0x0][0x1c8], 0x1 ;  /* 0x00007200070f7a11 */ /* 0x000fc800078008ff */
[----:B------:R-:W-:Y:S01]  /*1800*/  LEA.HI.X R14, R7, c[0x0][0x1cc], R14, 0x1, P0 ;  /* 0x00007300070e7a11 */ /* 0x000fe200000f0c0e */
[----:B------:R-:W-:Y:S01]  /*1810*/  SHFL.IDX PT, R12, R15, RZ, 0x181f ;  /* 0x00181fff0f0c7589 */ /* 0x000fe200000e0000 */
[----:B------:R-:W-:-:S03]  /*1820*/  ISETP.GT.AND P0, PT, R72, 0x60, PT ;  /* 0x000000604800780c */ /* 0x000fc60003f04270 */
[----:B------:R-:W1:Y:S04]  /*1830*/  SHFL.IDX PT, R13, R14, RZ, 0x181f ;  /* 0x00181fff0e0d7589 */ /* 0x000e6800000e0000 */
[----:B------:R-:W-:Y:S04]  /*1840*/  SHFL.IDX PT, R10, R15, 0x1, 0x181f ;  /* 0x00381f000f0a7f89 */ /* 0x000fe800000e0000 */
[----:B------:R-:W-:Y:S04]  /*1850*/  SHFL.IDX PT, R11, R14, 0x1, 0x181f ;  /* 0x00381f000e0b7f89 */ /* 0x000fe800000e0000 */
[----:B------:R-:W-:Y:S04]  /*1860*/  SHFL.IDX PT, R8, R15, 0x2, 0x181f ;  /* 0x00581f000f087f89 */ /* 0x000fe800000e0000 */
[----:B------:R-:W3:Y:S04]  /*1870*/  SHFL.IDX PT, R9, R14, 0x2, 0x181f ;  /* 0x00581f000e097f89 */ /* 0x000ee800000e0000 */
[----:B------:R-:W-:Y:S04]  /*1880*/  SHFL.IDX PT, R6, R15, 0x3, 0x181f ;  /* 0x00781f000f067f89 */ /* 0x000fe800000e0000 */
[----:B------:R1:W2:Y:S04]  /*1890*/  SHFL.IDX PT, R7, R14, 0x3, 0x181f ;  /* 0x00781f000e077f89 */ /* 0x0002a800000e0000 */
[----:B------:R4:W-:Y:S04]  /*18a0*/  @!P2 LDGSTS.E.BYPASS.LTC128B.128 [R120+0x2100], [R18.64], !P6 ;  /* 0x021000001278afae */ /* 0x0009e8000f101d4e */
[----:B------:R5:W-:Y:S01]  /*18b0*/  @!P2 LDGSTS.E.BYPASS.LTC128B.128 [R120+0x6100], [R24.64], !P5 ;  /* 0x061000001878afae */ /* 0x000be2000e901d4e */
[----:B------:R-:W-:-:S03]  /*18c0*/  ISETP.GE.AND P2, PT, R72, 0x21, PT ;  /* 0x000000214800780c */ /* 0x000fc60003f46270 */
[----:B------:R2:W-:Y:S01]  /*18d0*/  @!P1 LDGSTS.E.BYPASS.LTC128B.128 [R120+0x3100], [R22.64], !P6 ;  /* 0x0310000016789fae */ /* 0x0005e2000f101d4e */
[----:B------:R-:W-:-:S03]  /*18e0*/  ISETP.GE.AND P6, PT, R72, 0x1, PT ;  /* 0x000000014800780c */ /* 0x000fc60003fc6270 */
[----:B------:R2:W-:Y:S01]  /*18f0*/  @!P1 LDGSTS.E.BYPASS.LTC128B.128 [R120+0x7100], [R16.64], !P5 ;  /* 0x0710000010789fae */ /* 0x0005e2000e901d4e */
[----:B------:R-:W-:Y:S02]  /*1900*/  ISETP.GE.AND P1, PT, R72, 0x41, PT ;  /* 0x000000414800780c */ /* 0x000fe40003f26270 */
[C---:B------:R-:W-:Y:S01]  /*1910*/  ISETP.GE.AND P5, PT, R177.reuse, c[0x0][0x1d4], PT ;  /* 0x00007500b1007a0c */ /* 0x040fe20003fa6270 */
[----:B------:R-:W0:Y:S06]  /*1920*/  LDGDEPBAR ;  /* 0x00000000000079af */ /* 0x000e2c0000000000 */
[----:B-1----:R-:W-:-:S04]  /*1930*/  @P6 IMAD.WIDE R14, R177, 0x2, R12 ;  /* 0x00000002b10e6825 */ /* 0x002fc800078e020c */
[C---:B---3--:R-:W-:Y:S02]  /*1940*/  @P1 IMAD.WIDE R20, R173.reuse, 0x2, R8 ;  /* 0x00000002ad141825 */ /* 0x048fe400078e0208 */
[----:B------:R1:W-:Y:S02]  /*1950*/  @P6 LDGSTS.E.BYPASS.LTC128B.128 [R120+0x8100], [R14.64], !P5 ;  /* 0x081000000e786fae */ /* 0x0003e4000e901d4e */
[----:B----4-:R-:W-:-:S04]  /*1960*/  @P2 IMAD.WIDE R18, R173, 0x2, R10 ;  /* 0x00000002ad122825 */ /* 0x010fc800078e020a */
[----:B--2---:R-:W-:-:S04]  /*1970*/  @P6 IMAD.WIDE R16, R173, 0x2, R12 ;  /* 0x00000002ad106825 */ /* 0x004fc800078e020c */
[C---:B------:R-:W-:Y:S01]  /*1980*/  @P2 IMAD.WIDE R12, R177.reuse, 0x2, R10 ;  /* 0x00000002b10c2825 */ /* 0x040fe200078e020a */
[----:B------:R2:W-:Y:S03]  /*1990*/  @P6 LDGSTS.E.BYPASS.LTC128B.128 [R120+0xc100], [R16.64], !P4 ;  /* 0x0c10000010786fae */ /* 0x0005e6000e101d4e */
[C---:B------:R-:W-:Y:S01]  /*19a0*/  @P1 IMAD.WIDE R10, R177.reuse, 0x2, R8 ;  /* 0x00000002b10a1825 */ /* 0x040fe200078e0208 */
[----:B------:R3:W-:Y:S03]  /*19b0*/  @P2 LDGSTS.E.BYPASS.LTC128B.128 [R120+0x9100], [R12.64], !P5 ;  /* 0x091000000c782fae */ /* 0x0007e6000e901d4e */
[--C-:B------:R-:W-:Y:S01]  /*19c0*/  @P0 IMAD.WIDE R8, R177, 0x2, R6.reuse ;  /* 0x00000002b1080825 */ /* 0x100fe200078e0206 */
[----:B------:R2:W-:Y:S03]  /*19d0*/  @P2 LDGSTS.E.BYPASS.LTC128B.128 [R120+0xd100], [R18.64], !P4 ;  /* 0x0d10000012782fae */ /* 0x0005e6000e101d4e */
[----:B------:R-:W-:Y:S01]  /*19e0*/  @P0 IMAD.WIDE R6, R173, 0x2, R6 ;  /* 0x00000002ad060825 */ /* 0x000fe200078e0206 */
[----:B------:R4:W-:Y:S04]  /*19f0*/  @P1 LDGSTS.E.BYPASS.LTC128B.128 [R120+0xa100], [R10.64], !P5 ;  /* 0x0a1000000a781fae */ /* 0x0009e8000e901d4e */
[----:B------:R1:W-:Y:S01]  /*1a00*/  @P1 LDGSTS.E.BYPASS.LTC128B.128 [R120+0xe100], [R20.64], !P4 ;  /* 0x0e10000014781fae */ /* 0x0003e2000e101d4e */
[----:B------:R-:W-:-:S03]  /*1a10*/  R2P PR, R0, 0x6 ;  /* 0x0000000600007804 */ /* 0x000fc60000000000 */
[----:B------:R4:W-:Y:S04]  /*1a20*/  @P0 LDGSTS.E.BYPASS.LTC128B.128 [R120+0xb100], [R8.64], !P5 ;  /* 0x0b10000008780fae */ /* 0x0009e8000e901d4e */
[----:B------:R1:W-:Y:S01]  /*1a30*/  @P0 LDGSTS.E.BYPASS.LTC128B.128 [R120+0xf100], [R6.64], !P4 ;  /* 0x0f10000006780fae */ /* 0x0003e2000e101d4e */
[----:B------:R-:W-:-:S03]  /*1a40*/  LOP3.LUT P0, RZ, R48, 0x2, RZ, 0xc0, !PT ;  /* 0x0000000230ff7812 */ /* 0x000fc6000780c0ff */
[----:B------:R-:W0:Y:S01]  /*1a50*/  LDGDEPBAR ;  /* 0x00000000000079af */ /* 0x000e220000000000 */
[----:B---3--:R-:W-:Y:S01]  /*1a60*/  IMAD.SHL.U32 R13, R2, 0x40, RZ ;  /* 0x00000040020d7824 */ /* 0x008fe200078e00ff */
[----:B------:R-:W-:Y:S01]  /*1a70*/  LOP3.LUT R12, R5, 0x1c0, RZ, 0xc0, !PT ;  /* 0x000001c0050c7812 */ /* 0x000fe200078ec0ff */
[----:B------:R-:W-:-:S03]  /*1a80*/  IMAD.MOV.U32 R5, RZ, RZ, 0x10 ;  /* 0x00000010ff057424 */ /* 0x000fc600078e00ff */
[----:B------:R-:W-:Y:S02]  /*1a90*/  LOP3.LUT R2, R4, 0xfffffe00, R13, 0xf8, !PT ;  /* 0xfffffe0004027812 */ /* 0x000fe400078ef80d */
[----:B------:R-:W-:Y:S02]  /*1aa0*/  LOP3.LUT R3, R12, 0x8, R3, 0xf8, !PT ;  /* 0x000000080c037812 */ /* 0x000fe400078ef803 */
[----:B------:R-:W-:Y:S02]  /*1ab0*/  SHF.R.U32.HI R4, RZ, 0x3, R12 ;  /* 0x00000003ff047819 */ /* 0x000fe4000001160c */
[----:B------:R-:W-:Y:S02]  /*1ac0*/  SEL R5, R5, 0xfffffff0, !P1 ;  /* 0xfffffff005057807 */ /* 0x000fe40004800000 */
[----:B------:R-:W-:-:S05]  /*1ad0*/  LOP3.LUT R3, R3, R4, RZ, 0x3c, !PT ;  /* 0x0000000403037212 */ /* 0x000fca00078e3cff */
[----:B------:R-:W-:Y:S01]  /*1ae0*/  IMAD R250, R250, 0x200, R3 ;  /* 0x00000200fafa7824 */ /* 0x000fe200078e0203 */
[----:B------:R-:W-:Y:S01]  /*1af0*/  SEL R3, R52, 0xffffffe0, !P2 ;  /* 0xffffffe034037807 */ /* 0x000fe20005000000 */
[----:B-1----:R-:W-:Y:S01]  /*1b00*/  IMAD R7, R117, 0x400, R2 ;  /* 0x0000040075077824 */ /* 0x002fe200078e0202 */
[----:B------:R-:W-:-:S04]  /*1b10*/  DEPBAR.LE SB0, 0x1 ;  /* 0x000080400000791a */ /* 0x000fc80000000000 */
[C---:B------:R-:W-:Y:S01]  /*1b20*/  LEA R4, R7.reuse, 0x100, 0x1 ;  /* 0x0000010007047811 */ /* 0x040fe200078e08ff */
[----:B------:R-:W-:Y:S01]  /*1b30*/  IMAD.SHL.U32 R7, R7, 0x2, RZ ;  /* 0x0000000207077824 */ /* 0x000fe200078e00ff */
[----:B------:R-:W-:Y:S01]  /*1b40*/  BAR.SYNC.DEFER_BLOCKING 0x0 ;  /* 0x0000000000007b1d */ /* 0x000fe20000010000 */
[----:B------:R-:W-:Y:S01]  /*1b50*/  IMAD.SHL.U32 R250, R250, 0x2, RZ ;  /* 0x00000002fafa7824 */ /* 0x000fe200078e00ff */
[----:B------:R-:W-:Y:S01]  /*1b60*/  LOP3.LUT P2, RZ, R48, 0x4, RZ, 0xc0, !PT ;  /* 0x0000000430ff7812 */ /* 0x000fe2000784c0ff */
[--C-:B------:R-:W-:Y:S02]  /*1b70*/  IMAD R6, R5, 0x2, R4.reuse ;  /* 0x0000000205067824 */ /* 0x100fe400078e0204 */
[C---:B------:R-:W-:Y:S01]  /*1b80*/  IMAD R4, R3.reuse, 0x2, R4 ;  /* 0x0000000203047824 */ /* 0x040fe200078e0204 */
[C---:B------:R-:W-:Y:S01]  /*1b90*/  IADD3 R249, R250.reuse, 0x8120, RZ ;  /* 0x00008120faf97810 */ /* 0x040fe20007ffe0ff */
[----:B------:R-:W-:Y:S01]  /*1ba0*/  IMAD R0, R3, 0x2, R6 ;  /* 0x0000000203007824 */ /* 0x000fe200078e0206 */
[----:B------:R-:W-:Y:S04]  /*1bb0*/  LDSM.16.M88.4 R136, [R7+0x100] ;  /* 0x000100000788783b */ /* 0x000fe80000000200 */
[----:B------:R-:W-:Y:S04]  /*1bc0*/  LDSM.16.M88.4 R212, [R7+0x4100] ;  /* 0x0041000007d4783b */ /* 0x000fe80000000200 */
[----:B------:R-:W-:Y:S04]  /*1bd0*/  LDSM.16.M88.4 R168, [R6] ;  /* 0x0000000006a8783b */ /* 0x000fe80000000200 */
[----:B------:R1:W-:Y:S04]  /*1be0*/  LDSM.16.M88.4 R216, [R6+0x4000] ;  /* 0x0040000006d8783b */ /* 0x0003e80000000200 */
[----:B------:R-:W-:Y:S04]  /*1bf0*/  LDSM.16.M88.4 R204, [R4] ;  /* 0x0000000004cc783b */ /* 0x000fe80000000200 */
[----:B------:R-:W-:Y:S04]  /*1c00*/  LDSM.16.M88.4 R220, [R4+0x4000] ;  /* 0x0040000004dc783b */ /* 0x000fe80000000200 */
[----:B------:R-:W-:Y:S04]  /*1c10*/  LDSM.16.M88.4 R208, [R0] ;  /* 0x0000000000d0783b */ /* 0x000fe80000000200 */
[----:B------:R3:W-:Y:S04]  /*1c20*/  LDSM.16.M88.4 R224, [R0+0x4000] ;  /* 0x0040000000e0783b */ /* 0x0007e80000000200 */
[----:B------:R-:W-:Y:S01]  /*1c30*/  BAR.SYNC.DEFER_BLOCKING 0x0 ;  /* 0x0000000000007b1d */ /* 0x000fe20000010000 */
[----:B-1----:R-:W-:-:S04]  /*1c40*/  IADD3 R6, R250, 0x8100, RZ ;  /* 0x00008100fa067810 */ /* 0x002fc80007ffe0ff */
[----:B------:R-:W-:Y:S01]  /*1c50*/  @P0 IADD3 R249, R6, -0x20, RZ ;  /* 0xffffffe006f90810 */ /* 0x000fe20007ffe0ff */
[----:B------:R-:W-:-:S03]  /*1c60*/  IMAD.WIDE.U32 R6, R252, c[0x0][0x208], RZ ;  /* 0x00008200fc067a25 */ /* 0x000fc600078e00ff */
[C---:B------:R-:W-:Y:S02]  /*1c70*/  IADD3 R243, R249.reuse, 0x800, RZ ;  /* 0x00000800f9f37810 */ /* 0x040fe40007ffe0ff */
[C---:B------:R-:W-:Y:S02]  /*1c80*/  IADD3 R242, R249.reuse, 0x1000, RZ ;  /* 0x00001000f9f27810 */ /* 0x040fe40007ffe0ff */
[C---:B------:R-:W-:Y:S02]  /*1c90*/  IADD3 R241, R249.reuse, 0x1800, RZ ;  /* 0x00001800f9f17810 */ /* 0x040fe40007ffe0ff */
[----:B------:R-:W-:Y:S01]  /*1ca0*/  IADD3 R240, R249, 0x2000, RZ ;  /* 0x00002000f9f07810 */ /* 0x000fe20007ffe0ff */
[----:B---3--:R-:W-:Y:S01]  /*1cb0*/  IMAD R0, R49, c[0x0][0x218], RZ ;  /* 0x0000860031007a24 */ /* 0x008fe200078e02ff */
[C---:B------:R-:W-:Y:S02]  /*1cc0*/  IADD3 R239, R249.reuse, 0x2800, RZ ;  /* 0x00002800f9ef7810 */ /* 0x040fe40007ffe0ff */
[----:B------:R-:W-:Y:S01]  /*1cd0*/  IADD3 R238, R249, 0x3000, RZ ;  /* 0x00003000f9ee7810 */ /* 0x000fe20007ffe0ff */
[----:B------:R-:W-:-:S04]  /*1ce0*/  DEPBAR.LE SB0, 0x0 ;  /* 0x000080000000791a */ /* 0x000fc80000000000 */
[----:B------:R-:W-:Y:S01]  /*1cf0*/  BAR.SYNC.DEFER_BLOCKING 0x0 ;  /* 0x0000000000007b1d */ /* 0x000fe20000010000 */
[C---:B------:R-:W-:Y:S02]  /*1d00*/  IADD3 R237, R249.reuse, 0x3800, RZ ;  /* 0x00003800f9ed7810 */ /* 0x040fe40007ffe0ff */
[C---:B------:R-:W-:Y:S02]  /*1d10*/  IADD3 R235, R249.reuse, 0x4000, RZ ;  /* 0x00004000f9eb7810 */ /* 0x040fe40007ffe0ff */
[C---:B------:R-:W-:Y:S02]  /*1d20*/  IADD3 R234, R249.reuse, 0x4800, RZ ;  /* 0x00004800f9ea7810 */ /* 0x040fe40007ffe0ff */
[C---:B------:R-:W-:Y:S02]  /*1d30*/  IADD3 R233, R249.reuse, 0x5000, RZ ;  /* 0x00005000f9e97810 */ /* 0x040fe40007ffe0ff */
[C---:B------:R-:W-:Y:S02]  /*1d40*/  IADD3 R232, R249.reuse, 0x5800, RZ ;  /* 0x00005800f9e87810 */ /* 0x040fe40007ffe0ff */
[----:B------:R-:W-:-:S02]  /*1d50*/  IADD3 R231, R249, 0x6000, RZ ;  /* 0x00006000f9e77810 */ /* 0x000fc40007ffe0ff */
[C---:B------:R-:W-:Y:S02]  /*1d60*/  IADD3 R230, R249.reuse, 0x6800, RZ ;  /* 0x00006800f9e67810 */ /* 0x040fe40007ffe0ff */
[C---:B------:R-:W-:Y:S02]  /*1d70*/  IADD3 R229, R249.reuse, 0x7000, RZ ;  /* 0x00007000f9e57810 */ /* 0x040fe40007ffe0ff */
[----:B------:R-:W-:Y:S01]  /*1d80*/  IADD3 R228, R249, 0x7800, RZ ;  /* 0x00007800f9e47810 */ /* 0x000fe20007ffe0ff */
[----:B------:R-:W1:Y:S04]  /*1d90*/  LDSM.16.M88.4 R12, [R250+0x8900] ;  /* 0x00890000fa0c783b */ /* 0x000e680000000200 */
[----:B--2---:R-:W-:Y:S04]  /*1da0*/  LDSM.16.M88.4 R16, [R249+0x800] ;  /* 0x00080000f910783b */ /* 0x004fe80000000200 */
[----:B----4-:R-:W-:Y:S04]  /*1db0*/  LDSM.16.M88.4 R8, [R250+0x9900] ;  /* 0x00990000fa08783b */ /* 0x010fe80000000200 */
[----:B------:R-:W2:Y:S04]  /*1dc0*/  LDSM.16.M88.4 R32, [R250+0x8100] ;  /* 0x00810000fa20783b */ /* 0x000ea80000000200 */
[----:B-----5:R-:W3:Y:S04]  /*1dd0*/  LDSM.16.M88.4 R24, [R249] ;  /* 0x00000000f918783b */ /* 0x020ee80000000200 */
[----:B------:R-:W4:Y:S04]  /*1de0*/  LDSM.16.M88.4 R20, [R250+0x9100] ;  /* 0x00910000fa14783b */ /* 0x000f280000000200 */
        /* <DEDUP_REMOVED lines=8> */
[C---:B------:R-:W-:Y:S07]  /*1e70*/  HMMA.16816.F32 R28, R168.reuse, R16, R28 ;  /* 0x00000010a81c723c */ /* 0x040fee000000181c */
[----:B------:R-:W-:Y:S01]  /*1e80*/  IMAD R17, R36, c[0x0][0x208], RZ ;  /* 0x0000820024117a24 */ /* 0x000fe200078e02ff */
[----:B------:R-:W-:Y:S01]  /*1e90*/  HMMA.16816.F32 R12, R168, R18, R12 ;  /* 0x00000012a80c723c */ /* 0x000fe2000000180c */
[----:B------:R-:W1:Y:S02]  /*1ea0*/  LDSM.16.M88.4 R36, [R249+0x1800] ;  /* 0x00180000f924783b */ /* 0x000e640000000200 */
[----:B------:R-:W-:-:S04]  /*1eb0*/  IMAD R17, R252, c[0x0][0x20c], R17 ;  /* 0x00008300fc117a24 */ /* 0x000fc800078e0211 */
[----:B------:R-:W-:Y:S01]  /*1ec0*/  IMAD.IADD R7, R7, 0x1, R17 ;  /* 0x0000000107077824 */ /* 0x000fe200078e0211 */
[----:B------:R-:W-:Y:S03]  /*1ed0*/  HMMA.16816.F32 R32, R136, R34, RZ ;  /* 0x000000228820723c */ /* 0x000fe600000018ff */
[----:B------:R-:W-:-:S05]  /*1ee0*/  IMAD.WIDE.U32 R6, R251, c[0x0][0x218], R6 ;  /* 0x00008600fb067a25 */ /* 0x000fca00078e0006 */
[----:B------:R-:W-:Y:S01]  /*1ef0*/  HMMA.16816.F32 R16, R136, R8, RZ ;  /* 0x000000088810723c */ /* 0x000fe200000018ff */
[----:B------:R-:W-:-:S06]  /*1f00*/  IADD3 R51, P0, R6, UR24, RZ ;  /* 0x0000001806337c10 */ /* 0x000fcc000ff1e0ff */
[----:B------:R-:W-:Y:S01]  /*1f10*/  IMAD R9, R251, c[0x0][0x21c], R0 ;  /* 0x00008700fb097a24 */ /* 0x000fe200078e0200 */
[C---:B---3--:R-:W-:Y:S04]  /*1f20*/  HMMA.16816.F32 R40, R168.reuse, R24, R40 ;  /* 0x00000018a828723c */ /* 0x048fe80000001828 */
[----:B------:R-:W-:Y:S02]  /*1f30*/  IADD3.X R6, R7, UR16, R9, P0, !PT ;  /* 0x0000001007067c10 */ /* 0x000fe400087fe409 */
[C---:B------:R-:W-:Y:S02]  /*1f40*/  LEA R56, P0, R51.reuse, c[0x0][0x1f8], 0x1 ;  /* 0x00007e0033387a11 */ /* 0x040fe400078008ff */
[----:B------:R-:W-:Y:S02]  /*1f50*/  HMMA.16816.F32 R32, R168, R26, R32 ;  /* 0x0000001aa820723c */ /* 0x000fe40000001820 */
[----:B------:R-:W-:Y:S01]  /*1f60*/  LEA.HI.X R51, R51, c[0x0][0x1fc], R6, 0x1, P0 ;  /* 0x00007f0033337a11 */ /* 0x000fe200000f0c06 */
[----:B------:R-:W2:Y:S01]  /*1f70*/  SHFL.IDX PT, R82, R56, RZ, 0x181f ;  /* 0x00181fff38527589 */ /* 0x000ea200000e0000 */
[----:B------:R-:W-:-:S03]  /*1f80*/  IMAD.WIDE R6, R177, 0x2, RZ ;  /* 0x00000002b1067825 */ /* 0x000fc600078e02ff */
[----:B------:R-:W3:Y:S01]  /*1f90*/  SHFL.IDX PT, R74, R56, 0x1, 0x181f ;  /* 0x00381f00384a7f89 */ /* 0x000ee200000e0000 */
[----:B----4-:R-:W-:Y:S03]  /*1fa0*/  HMMA.16816.F32 R24, R136, R20, RZ ;  /* 0x000000148818723c */ /* 0x010fe600000018ff */
[----:B------:R-:W4:Y:S04]  /*1fb0*/  SHFL.IDX PT, R92, R56, 0x2, 0x181f ;  /* 0x00581f00385c7f89 */ /* 0x000f2800000e0000 */
[----:B------:R-:W5:Y:S01]  /*1fc0*/  SHFL.IDX PT, R50, R51, RZ, 0x181f ;  /* 0x00181fff33327589 */ /* 0x000f6200000e0000 */
[----:B-1----:R-:W-:Y:S03]  /*1fd0*/  HMMA.16816.F32 R16, R168, R36, R16 ;  /* 0x00000024a810723c */ /* 0x002fe60000001810 */
[----:B------:R-:W1:Y:S04]  /*1fe0*/  SHFL.IDX PT, R94, R56, 0x3, 0x181f ;  /* 0x00781f00385e7f89 */ /* 0x000e6800000e0000 */
[----:B------:R-:W1:Y:S01]  /*1ff0*/  SHFL.IDX PT, R49, R51, 0x1, 0x181f ;  /* 0x00381f0033317f89 */ /* 0x000e6200000e0000 */
[----:B------:R-:W-:Y:S01]  /*2000*/  IMAD.WIDE R36, R173, 0x2, RZ ;  /* 0x00000002ad247825 */ /* 0x000fe200078e02ff */
[----:B------:R-:W-:Y:S02]  /*2010*/  HMMA.16816.F32 R20, R136, R22, RZ ;  /* 0x000000168814723c */ /* 0x000fe400000018ff */
[----:B------:R-:W1:Y:S01]  /*2020*/  SHFL.IDX PT, R4, R51, 0x2, 0x181f ;  /* 0x00581f0033047f89 */ /* 0x000e6200000e0000 */
[----:B--2---:R-:W-:-:S03]  /*2030*/  IADD3 R54, P0, R82, R6, RZ ;  /* 0x0000000652367210 */ /* 0x004fc60007f1e0ff */
[----:B------:R-:W2:Y:S01]  /*2040*/  SHFL.IDX PT, R0, R51, 0x3, 0x181f ;  /* 0x00781f0033007f89 */ /* 0x000ea200000e0000 */
[C---:B---3--:R-:W-:Y:S01]  /*2050*/  IADD3 R80, P6, R6.reuse, R74, RZ ;  /* 0x0000004a06507210 */ /* 0x048fe20007fde0ff */
[----:B------:R-:W-:Y:S01]  /*2060*/  HMMA.16816.F32 R8, R136, R10, RZ ;  /* 0x0000000a8808723c */ /* 0x000fe200000018ff */
[----:B----4-:R-:W-:Y:S01]  /*2070*/  IADD3 R96, P1, R6, R92, RZ ;  /* 0x0000005c06607210 */ /* 0x010fe20007f3e0ff */
[----:B------:R-:W3:Y:S01]  /*2080*/  LDSM.16.M88.4 R56, [R250+0xa900] ;  /* 0x00a90000fa38783b */ /* 0x000ee20000000200 */
[----:B-----5:R-:W-:-:S05]  /*2090*/  IMAD.X R55, R50, 0x1, R7, P0 ;  /* 0x0000000132377824 */ /* 0x020fca00000e0607 */
[----:B------:R-:W-:Y:S01]  /*20a0*/  HMMA.16816.F32 R24, R168, R44, R24 ;  /* 0x0000002ca818723c */ /* 0x000fe20000001818 */
[----:B-1----:R-:W-:Y:S01]  /*20b0*/  IADD3 R6, P0, R6, R94, RZ ;  /* 0x0000005e06067210 */ /* 0x002fe20007f1e0ff */
[----:B------:R-:W-:Y:S01]  /*20c0*/  IMAD.X R81, R7, 0x1, R49, P6 ;  /* 0x0000000107517824 */ /* 0x000fe200030e0631 */
[----:B------:R-:W-:-:S05]  /*20d0*/  IADD3 R82, P6, R82, R36, RZ ;  /* 0x0000002452527210 */ /* 0x000fca0007fde0ff */
[C---:B------:R-:W-:Y:S01]  /*20e0*/  HMMA.16816.F32 R20, R168.reuse, R46, R20 ;  /* 0x0000002ea814723c */ /* 0x040fe20000001814 */
[----:B------:R-:W1:Y:S01]  /*20f0*/  LDSM.16.M88.4 R44, [R249+0x2000] ;  /* 0x00200000f92c783b */ /* 0x000e620000000200 */
[----:B------:R-:W-:Y:S01]  /*2100*/  IMAD.X R97, R7, 0x1, R4, P1 ;  /* 0x0000000107617824 */ /* 0x000fe200008e0604 */
[----:B------:R-:W-:Y:S01]  /*2110*/  IADD3 R92, P1, R36, R92, RZ ;  /* 0x0000005c245c7210 */ /* 0x000fe20007f3e0ff */
[----:B------:R-:W-:Y:S01]  /*2120*/  IMAD.X R83, R50, 0x1, R37, P6 ;  /* 0x0000000132537824 */ /* 0x000fe200030e0625 */
[----:B------:R-:W-:Y:S01]  /*2130*/  ISETP.GE.AND P6, PT, R177, c[0x0][0x1d4], PT ;  /* 0x00007500b1007a0c */ /* 0x000fe20003fc6270 */
[----:B--2---:R-:W-:Y:S01]  /*2140*/  IMAD.X R7, R7, 0x1, R0, P0 ;  /* 0x0000000107077824 */ /* 0x004fe200000e0600 */
[----:B------:R-:W-:Y:S01]  /*2150*/  IADD3 R74, P0, R36, R74, RZ ;  /* 0x0000004a244a7210 */ /* 0x000fe20007f1e0ff */
[----:B------:R-:W-:Y:S01]  /*2160*/  IMAD.X R93, R37, 0x1, R4, P1 ;  /* 0x00000001255d7824 */ /* 0x000fe200008e0604 */
[----:B------:R-:W-:Y:S01]  /*2170*/  ISETP.GE.AND P1, PT, R53, c[0x0][0x1d4], PT ;  /* 0x0000750035007a0c */ /* 0x000fe20003f26270 */
[----:B------:R-:W-:Y:S01]  /*2180*/  HMMA.16816.F32 R8, R168, R38, R8 ;  /* 0x00000026a808723c */ /* 0x000fe20000001808 */
[----:B------:R-:W-:Y:S01]  /*2190*/  IADD3 R4, R120, 0x100, RZ ;  /* 0x0000010078047810 */ /* 0x000fe20007ffe0ff */
[C---:B------:R-:W-:Y:S01]  /*21a0*/  IMAD.X R75, R37.reuse, 0x1, R49, P0 ;  /* 0x00000001254b7824 */ /* 0x040fe200000e0631 */
[----:B------:R-:W-:Y:S01]  /*21b0*/  IADD3 R94, P0, R36, R94, RZ ;  /* 0x0000005e245e7210 */ /* 0x000fe20007f1e0ff */
[----:B------:R-:W2:Y:S04]  /*21c0*/  LDSM.16.M88.4 R48, [R250+0xb100] ;  /* 0x00b10000fa30783b */ /* 0x000ea80000000200 */
[----:B------:R-:W-:Y:S01]  /*21d0*/  IMAD.X R95, R37, 0x1, R0, P0 ;  /* 0x00000001255f7824 */ /* 0x000fe200000e0600 */
[----:B------:R-:W-:Y:S01]  /*21e0*/  ISETP.LT.OR P0, PT, R72, 0x1, P6 ;  /* 0x000000014800780c */ /* 0x000fe20003701670 */
[----:B------:R-:W4:Y:S01]  /*21f0*/  LDSM.16.M88.4 R36, [R250+0xb900] ;  /* 0x00b90000fa24783b */ /* 0x000f220000000200 */
[----:B------:R-:W-:Y:S01]  /*2200*/  SEL R0, R52, 0xffffffe0, !P2 ;  /* 0xffffffe034007807 */ /* 0x000fe20005000000 */
[----:B------:R-:W-:Y:S01]  /*2210*/  HMMA.16816.F32 R68, R136, R64, RZ ;  /* 0x000000408844723c */ /* 0x000fe200000018ff */
[----:B------:R-:W-:Y:S01]  /*2220*/  ISETP.LT.OR P2, PT, R72, 0x1, P1 ;  /* 0x000000014800780c */ /* 0x000fe20000f41670 */
[----:B------:R5:W-:Y:S02]  /*2230*/  STL [R1+0x1c], R4 ;  /* 0x00001c0401007387 */ /* 0x000be40000100800 */
[----:B------:R-:W-:-:S02]  /*2240*/  IMAD R247, R0, 0x2, R250 ;  /* 0x0000000200f77824 */ /* 0x000fc400078e02fa */
[----:B------:R-:W-:Y:S01]  /*2250*/  IMAD R236, R0, 0x2, R249 ;  /* 0x0000000200ec7824 */ /* 0x000fe200078e02f9 */
[----:B------:R-:W-:Y:S01]  /*2260*/  IADD3 R0, R120, 0x4100, RZ ;  /* 0x0000410078007810 */ /* 0x000fe20007ffe0ff */
[----:B------:R-:W-:Y:S02]  /*2270*/  HMMA.16816.F32 R64, R136, R66, RZ ;  /* 0x000000428840723c */ /* 0x000fe400000018ff */
[----:B------:R-:W-:Y:S01]  /*2280*/  @!PT LDS RZ, [RZ] ;  /* 0x00000000fffff984 */ /* 0x000fe20000000800 */
[----:B------:R-:W-:Y:S01]  /*2290*/  @!PT LDS RZ, [RZ] ;  /* 0x00000000fffff984 */ /* 0x000fe20000000800 */
[----:B------:R-:W-:Y:S01]  /*22a0*/  @!PT LDS RZ, [RZ] ;  /* 0x00000000fffff984 */ /* 0x000fe20000000800 */
[----:B------:R2:W-:Y:S01]  /*22b0*/  LDGSTS.E.BYPASS.LTC128B.128 [R120+0x100], [R54.64], !P0 ;  /* 0x0010000036787fae */ /* 0x0005e2000c101d4e */
[----:B------:R-:W-:-:S03]  /*22c0*/  ISETP.LT.OR P0, PT, R72, 0x21, P6 ;  /* 0x000000214800780c */ /* 0x000fc60003701670 */
[----:B------:R2:W-:Y:S01]  /*22d0*/  LDGSTS.E.BYPASS.LTC128B.128 [R120+0x4100], [R82.64], !P2 ;  /* 0x0410000052787fae */ /* 0x0005e2000d101d4e */
[C---:B------:R-:W-:Y:S01]  /*22e0*/  ISETP.LT.OR P2, PT, R72.reuse, 0x21, P1 ;  /* 0x000000214800780c */ /* 0x040fe20000f41670 */
[----:B---3--:R-:W-:Y:S02]  /*22f0*/  HMMA.16816.F32 R60, R136, R56, RZ ;  /* 0x00000038883c723c */ /* 0x008fe400000018ff */
[----:B------:R3:W-:Y:S04]  /*2300*/  STL [R1+0x18], R0 ;  /* 0x0000180001007387 */ /* 0x0007e80000100800 */
[----:B------:R-:W-:Y:S02]  /*2310*/  STL [R1+0x30], R175 ;  /* 0x000030af01007387 */ /* 0x000fe40000100800 */
[----:B-1----:R-:W-:Y:S02]  /*2320*/  HMMA.16816.F32 R68, R168, R44, R68 ;  /* 0x0000002ca844723c */ /* 0x002fe40000001844 */
[----:B------:R1:W-:Y:S01]  /*2330*/  LDGSTS.E.BYPASS.LTC128B.128 [R120+0x1100], [R80.64], !P0 ;  /* 0x0110000050787fae */ /* 0x0003e2000c101d4e */
[----:B------:R-:W-:-:S02]  /*2340*/  ISETP.LT.OR P0, PT, R72, 0x41, P6 ;  /* 0x000000414800780c */ /* 0x000fc40003701670 */
[C---:B------:R-:W-:Y:S01]  /*2350*/  ISETP.LT.OR P6, PT, R72.reuse, 0x61, P6 ;  /* 0x000000614800780c */ /* 0x040fe200037c1670 */
[----:B------:R4:W-:Y:S01]  /*2360*/  LDGSTS.E.BYPASS.LTC128B.128 [R120+0x5100], [R74.64], !P2 ;  /* 0x051000004a787fae */ /* 0x0009e2000d101d4e */
[C---:B------:R-:W-:Y:S01]  /*2370*/  ISETP.LT.OR P2, PT, R72.reuse, 0x41, P1 ;  /* 0x000000414800780c */ /* 0x040fe20000f41670 */
[----:B------:R-:W-:Y:S01]  /*2380*/  HMMA.16816.F32 R64, R168, R46, R64 ;  /* 0x0000002ea840723c */ /* 0x000fe20000001840 */
[----:B------:R-:W-:Y:S02]  /*2390*/  ISETP.LT.OR P1, PT, R72, 0x61, P1 ;  /* 0x000000614800780c */ /* 0x000fe40000f21670 */
[----:B-----5:R-:W-:-:S05]  /*23a0*/  IADD3 R4, R120, 0x1100, RZ ;  /* 0x0000110078047810 */ /* 0x020fca0007ffe0ff */
[----:B------:R5:W-:Y:S01]  /*23b0*/  LDGSTS.E.BYPASS.LTC128B.128 [R120+0x2100], [R96.64], !P0 ;  /* 0x0210000060787fae */ /* 0x000be2000c101d4e */
[C---:B--2---:R-:W-:Y:S01]  /*23c0*/  HMMA.16816.F32 R52, R136.reuse, R48, RZ ;  /* 0x000000308834723c */ /* 0x044fe200000018ff */
[----:B------:R-:W-:Y:S02]  /*23d0*/  PLOP3.LUT P0, PT, PT, PT, UP0, 0x80, 0x0 ;  /* 0x000000000000781c */ /* 0x000fe40003f0f008 */
[----:B------:R2:W-:Y:S01]  /*23e0*/  LDGSTS.E.BYPASS.LTC128B.128 [R120+0x6100], [R92.64], !P2 ;  /* 0x061000005c787fae */ /* 0x0005e2000d101d4e */
[----:B---3--:R-:W-:Y:S02]  /*23f0*/  IADD3 R0, R120, 0x5100, RZ ;  /* 0x0000510078007810 */ /* 0x008fe40007ffe0ff */
[----:B------:R-:W-:Y:S01]  /*2400*/  ISETP.GT.AND P2, PT, R122, 0x7f, PT ;  /* 0x0000007f7a00780c */ /* 0x000fe20003f44270 */
[----:B------:R3:W-:Y:S01]  /*2410*/  LDGSTS.E.BYPASS.LTC128B.128 [R120+0x3100], [R6.64], !P6 ;  /* 0x0310000006787fae */ /* 0x0007e2000f101d4e */
[C---:B------:R-:W-:Y:S03]  /*2420*/  HMMA.16816.F32 R48, R136.reuse, R50, RZ ;  /* 0x000000328830723c */ /* 0x040fe600000018ff */
[----:B------:R2:W-:Y:S04]  /*2430*/  LDGSTS.E.BYPASS.LTC128B.128 [R120+0x7100], [R94.64], !P1 ;  /* 0x071000005e787fae */ /* 0x0005e8000c901d4e */
[----:B-1----:R-:W-:Y:S01]  /*2440*/  LDSM.16.M88.4 R80, [R247+0x8100] ;  /* 0x00810000f750783b */ /* 0x002fe20000000200 */
[C---:B----4-:R-:W-:Y:S03]  /*2450*/  HMMA.16816.F32 R44, R136.reuse, R36, RZ ;  /* 0x00000024882c723c */ /* 0x050fe600000018ff */
[----:B------:R-:W1:Y:S04]  /*2460*/  LDSM.16.M88.4 R72, [R247+0x8900] ;  /* 0x00890000f748783b */ /* 0x000e680000000200 */
[----:B------:R-:W-:Y:S01]  /*2470*/  LDSM.16.M88.4 R100, [R250+0xd100] ;  /* 0x00d10000fa64783b */ /* 0x000fe20000000200 */
[C---:B------:R-:W-:Y:S03]  /*2480*/  HMMA.16816.F32 R36, R136.reuse, R38, RZ ;  /* 0x000000268824723c */ /* 0x040fe600000018ff */
[----:B-----5:R-:W-:Y:S04]  /*2490*/  LDSM.16.M88.4 R96, [R236+0x800] ;  /* 0x00080000ec60783b */ /* 0x020fe80000000200 */
[----:B------:R-:W-:Y:S01]  /*24a0*/  LDSM.16.M88.4 R104, [R249+0x5800] ;  /* 0x00580000f968783b */ /* 0x000fe20000000200 */
[----:B------:R-:W-:Y:S03]  /*24b0*/  HMMA.16816.F32 R56, R136, R58, RZ ;  /* 0x0000003a8838723c */ /* 0x000fe600000018ff */
[----:B------:R-:W-:Y:S04]  /*24c0*/  LDSM.16.M88.4 R112, [R247+0xe900] ;  /* 0x00e90000f770783b */ /* 0x000fe80000000200 */
[----:B--2---:R-:W-:Y:S01]  /*24d0*/  LDSM.16.M88.4 R92, [R236+0x1000] ;  /* 0x00100000ec5c783b */ /* 0x004fe20000000200 */
[C---:B------:R-:W-:Y:S03]  /*24e0*/  HMMA.16816.F32 R52, R168.reuse, R76, R52 ;  /* 0x0000004ca834723c */ /* 0x040fe60000001834 */
[----:B------:R-:W-:Y:S04]  /*24f0*/  LDSM.16.M88.4 R108, [R247+0xf100] ;  /* 0x00f10000f76c783b */ /* 0x000fe80000000200 */
[----:B------:R-:W0:Y:S01]  /*2500*/  LDGDEPBAR ;  /* 0x00000000000079af */ /* 0x000e220000000000 */
[C---:B------:R-:W-:Y:S03]  /*2510*/  HMMA.16816.F32 R48, R168.reuse, R78, R48 ;  /* 0x0000004ea830723c */ /* 0x040fe60000001830 */
[----:B------:R-:W-:Y:S04]  /*2520*/  LDSM.16.M88.4 R76, [R247+0x9900] ;  /* 0x00990000f74c783b */ /* 0x000fe80000000200 */
[----:B------:R2:W-:Y:S01]  /*2530*/  STL [R1+0x14], R4 ;  /* 0x0000140401007387 */ /* 0x0005e20000100800 */
[----:B------:R-:W-:Y:S03]  /*2540*/  HMMA.16816.F32 R44, R168, R88, R44 ;  /* 0x00000058a82c723c */ /* 0x000fe6000000182c */
[----:B------:R4:W-:Y:S05]  /*2550*/  STL [R1+0x10], R0 ;  /* 0x0000100001007387 */ /* 0x0009ea0000100800 */
[C---:B-1----:R-:W-:Y:S08]  /*2560*/  HMMA.16816.F32 R28, R204.reuse, R72, R28 ;  /* 0x00000048cc1c723c */ /* 0x042ff0000000181c */
[----:B------:R-:W-:Y:S01]  /*2570*/  HMMA.16816.F32 R12, R204, R74, R12 ;  /* 0x0000004acc0c723c */ /* 0x000fe2000000180c */
[----:B------:R-:W1:Y:S07]  /*2580*/  LDSM.16.M88.4 R72, [R247+0xb100] ;  /* 0x00b10000f748783b */ /* 0x000e6e0000000200 */
[----:B------:R-:W-:Y:S01]  /*2590*/  HMMA.16816.F32 R36, R168, R90, R36 ;  /* 0x0000005aa824723c */ /* 0x000fe20000001824 */
[----:B------:R-:W5:Y:S01]  /*25a0*/  LDSM.16.M88.4 R88, [R247+0xa100] ;  /* 0x00a10000f758783b */ /* 0x000f620000000200 */
[----:B--2---:R-:W-:-:S02]  /*25b0*/  IADD3 R4, R120, 0x2100, RZ ;  /* 0x0000210078047810 */ /* 0x004fc40007ffe0ff */
[----:B----4-:R-:W-:-:S03]  /*25c0*/  IADD3 R0, R120, 0x6100, RZ ;  /* 0x0000610078007810 */ /* 0x010fc60007ffe0ff */
[----:B------:R-:W-:Y:S01]  /*25d0*/  STL [R1+0xc], R4 ;  /* 0x00000c0401007387 */ /* 0x000fe20000100800 */
[C---:B------:R-:W-:Y:S03]  /*25e0*/  HMMA.16816.F32 R60, R168.reuse, R84, R60 ;  /* 0x00000054a83c723c */ /* 0x040fe6000000183c */
[----:B------:R-:W-:Y:S05]  /*25f0*/  STL [R1+0x8], R0 ;  /* 0x0000080001007387 */ /* 0x000fea0000100800 */
[----:B------:R-:W-:Y:S01]  /*2600*/  HMMA.16816.F32 R56, R168, R86, R56 ;  /* 0x00000056a838723c */ /* 0x000fe20000001838 */
[----:B------:R-:W2:Y:S07]  /*2610*/  LDSM.16.M88.4 R84, [R247+0x9100] ;  /* 0x00910000f754783b */ /* 0x000eae0000000200 */
        /* <DEDUP_REMOVED lines=8> */
[----:B------:R-:W4:Y:S07]  /*26a0*/  LDSM.16.M88.4 R76, [R236] ;  /* 0x00000000ec4c783b */ /* 0x000f2e0000000200 */
[C---:B-----5:R-:W-:Y:S08]  /*26b0*/  HMMA.16816.F32 R68, R204.reuse, R88, R68 ;  /* 0x00000058cc44723c */ /* 0x060ff00000001844 */
[C---:B------:R-:W-:Y:S01]  /*26c0*/  HMMA.16816.F32 R64, R204.reuse, R90, R64 ;  /* 0x0000005acc40723c */ /* 0x040fe20000001840 */
[----:B------:R-:W-:Y:S07]  /*26d0*/  LDSM.16.M88.4 R88, [R236+0x2800] ;  /* 0x00280000ec58783b */ /* 0x000fee0000000200 */
[C---:B--2---:R-:W-:Y:S08]  /*26e0*/  HMMA.16816.F32 R24, R204.reuse, R84, R24 ;  /* 0x00000054cc18723c */ /* 0x044ff00000001818 */
[----:B------:R-:W-:Y:S01]  /*26f0*/  HMMA.16816.F32 R20, R204, R86, R20 ;  /* 0x00000056cc14723c */ /* 0x000fe20000001814 */
[----:B------:R-:W2:Y:S07]  /*2700*/  LDSM.16.M88.4 R84, [R247+0xb900] ;  /* 0x00b90000f754783b */ /* 0x000eae0000000200 */
[C---:B-1----:R-:W-:Y:S08]  /*2710*/  HMMA.16816.F32 R68, R208.reuse, R72, R68 ;  /* 0x00000048d044723c */ /* 0x042ff00000001844 */
[----:B------:R-:W-:Y:S01]  /*2720*/  HMMA.16816.F32 R64, R208, R74, R64 ;  /* 0x0000004ad040723c */ /* 0x000fe20000001840 */
[----:B------:R-:W1:Y:S07]  /*2730*/  LDSM.16.M88.4 R72, [R250+0xc100] ;  /* 0x00c10000fa48783b */ /* 0x000e6e0000000200 */
[C---:B------:R-:W-:Y:S08]  /*2740*/  HMMA.16816.F32 R60, R204.reuse, R80, R60 ;  /* 0x00000050cc3c723c */ /* 0x040ff0000000183c */
[----:B------:R-:W-:Y:S01]  /*2750*/  HMMA.16816.F32 R56, R204, R82, R56 ;  /* 0x00000052cc38723c */ /* 0x000fe20000001838 */
[----:B------:R-:W5:Y:S07]  /*2760*/  LDSM.16.M88.4 R80, [R236+0x1800] ;  /* 0x00180000ec50783b */ /* 0x000f6e0000000200 */
[C---:B----4-:R-:W-:Y:S08]  /*2770*/  HMMA.16816.F32 R40, R208.reuse, R76, R40 ;  /* 0x0000004cd028723c */ /* 0x050ff00000001828 */
[----:B------:R-:W-:Y:S01]  /*2780*/  HMMA.16816.F32 R32, R208, R78, R32 ;  /* 0x0000004ed020723c */ /* 0x000fe20000001820 */
[----:B------:R-:W4:Y:S07]  /*2790*/  LDSM.16.M88.4 R76, [R236+0x3800] ;  /* 0x00380000ec4c783b */ /* 0x000f2e0000000200 */
[C---:B--2---:R-:W-:Y:S08]  /*27a0*/  HMMA.16816.F32 R44, R204.reuse, R84, R44 ;  /* 0x00000054cc2c723c */ /* 0x044ff0000000182c */
[----:B------:R-:W-:Y:S01]  /*27b0*/  HMMA.16816.F32 R36, R204, R86, R36 ;  /* 0x00000056cc24723c */ /* 0x000fe20000001824 */
[----:B------:R-:W2:Y:S07]  /*27c0*/  LDSM.16.M88.4 R84, [R236+0x3000] ;  /* 0x00300000ec54783b */ /* 0x000eae0000000200 */
[C---:B-1----:R-:W-:Y:S08]  /*27d0*/  HMMA.16816.F32 R40, R212.reuse, R72, R40 ;  /* 0x00000048d428723c */ /* 0x042ff00000001828 */
[----:B------:R-:W-:Y:S01]  /*27e0*/  HMMA.16816.F32 R32, R212, R74, R32 ;  /* 0x0000004ad420723c */ /* 0x000fe20000001820 */
[----:B------:R-:W1:Y:S07]  /*27f0*/  LDSM.16.M88.4 R72, [R250+0xf900] ;  /* 0x00f90000fa48783b */ /* 0x000e6e0000000200 */
[C---:B-----5:R-:W-:Y:S08]  /*2800*/  HMMA.16816.F32 R16, R208.reuse, R80, R16 ;  /* 0x00000050d010723c */ /* 0x060ff00000001810 */
[C---:B------:R-:W-:Y:S01]  /*2810*/  HMMA.16816.F32 R8, R208.reuse, R82, R8 ;  /* 0x00000052d008723c */ /* 0x040fe20000001808 */
[----:B------:R-:W5:Y:S07]  /*2820*/  LDSM.16.M88.4 R80, [R250+0xc900] ;  /* 0x00c90000fa50783b */ /* 0x000f6e0000000200 */
[C---:B----4-:R-:W-:Y:S08]  /*2830*/  HMMA.16816.F32 R44, R208.reuse, R76, R44 ;  /* 0x0000004cd02c723c */ /* 0x050ff0000000182c */
[C---:B------:R-:W-:Y:S01]  /*2840*/  HMMA.16816.F32 R36, R208.reuse, R78, R36 ;  /* 0x0000004ed024723c */ /* 0x040fe20000001824 */
[----:B------:R-:W4:Y:S07]  /*2850*/  LDSM.16.M88.4 R76, [R250+0xf100] ;  /* 0x00f10000fa4c783b */ /* 0x000f2e0000000200 */
[C---:B------:R-:W-:Y:S08]  /*2860*/  HMMA.16816.F32 R60, R208.reuse, R88, R60 ;  /* 0x00000058d03c723c */ /* 0x040ff0000000183c */
[C---:B------:R-:W-:Y:S01]  /*2870*/  HMMA.16816.F32 R56, R208.reuse, R90, R56 ;  /* 0x0000005ad038723c */ /* 0x040fe20000001838 */
[----:B------:R-:W1:Y:S07]  /*2880*/  LDSM.16.M88.4 R88, [R250+0xe900] ;  /* 0x00e90000fa58783b */ /* 0x000e6e0000000200 */
[C---:B------:R-:W-:Y:S08]  /*2890*/  HMMA.16816.F32 R28, R208.reuse, R96, R28 ;  /* 0x00000060d01c723c */ /* 0x040ff0000000181c */
[C---:B------:R-:W-:Y:S01]  /*28a0*/  HMMA.16816.F32 R12, R208.reuse, R98, R12 ;  /* 0x00000062d00c723c */ /* 0x040fe2000000180c */
[----:B------:R-:W3:Y:S07]  /*28b0*/  LDSM.16.M88.4 R96, [R250+0xd900] ;  /* 0x00d90000fa60783b */ /* 0x000eee0000000200 */
[C---:B--2---:R-:W-:Y:S08]  /*28c0*/  HMMA.16816.F32 R52, R208.reuse, R84, R52 ;  /* 0x00000054d034723c */ /* 0x044ff00000001834 */
[C---:B------:R-:W-:Y:S01]  /*28d0*/  HMMA.16816.F32 R48, R208.reuse, R86, R48 ;  /* 0x00000056d030723c */ /* 0x040fe20000001830 */
[----:B------:R-:W-:Y:S07]  /*28e0*/  LDSM.16.M88.4 R84, [R249+0x4000] ;  /* 0x00400000f954783b */ /* 0x000fee0000000200 */
[C---:B------:R-:W-:Y:S08]  /*28f0*/  HMMA.16816.F32 R24, R208.reuse, R92, R24 ;  /* 0x0000005cd018723c */ /* 0x040ff00000001818 */
[----:B------:R-:W-:Y:S01]  /*2900*/  HMMA.16816.F32 R20, R208, R94, R20 ;  /* 0x0000005ed014723c */ /* 0x000fe20000001814 */
[----:B------:R-:W2:Y:S07]  /*2910*/  LDSM.16.M88.4 R92, [R250+0xe100] ;  /* 0x00e10000fa5c783b */ /* 0x000eae0000000200 */
[C---:B-1----:R-:W-:Y:S08]  /*2920*/  HMMA.16816.F32 R44, R212.reuse, R72, R44 ;  /* 0x00000048d42c723c */ /* 0x042ff0000000182c */
[C---:B------:R-:W-:Y:S01]  /*2930*/  HMMA.16816.F32 R36, R212.reuse, R74, R36 ;  /* 0x0000004ad424723c */ /* 0x040fe20000001824 */
        /* <DEDUP_REMOVED lines=12> */
[----:B------:R-:W-:Y:S07]  /*2a00*/  LDSM.16.M88.4 R88, [R247+0xc100] ;  /* 0x00c10000f758783b */ /* 0x000fee0000000200 */
[C---:B---3--:R-:W-:Y:S08]  /*2a10*/  HMMA.16816.F32 R16, R212.reuse, R96, R16 ;  /* 0x00000060d410723c */ /* 0x048ff00000001810 */
[C---:B------:R-:W-:Y:S01]  /*2a20*/  HMMA.16816.F32 R8, R212.reuse, R98, R8 ;  /* 0x00000062d408723c */ /* 0x040fe20000001808 */
[----:B------:R-:W-:Y:S07]  /*2a30*/  LDSM.16.M88.4 R96, [R249+0x7000] ;  /* 0x00700000f960783b */ /* 0x000fee0000000200 */
[C---:B--2---:R-:W-:Y:S08]  /*2a40*/  HMMA.16816.F32 R68, R212.reuse, R92, R68 ;  /* 0x0000005cd444723c */ /* 0x044ff00000001844 */
[----:B------:R-:W-:Y:S01]  /*2a50*/  HMMA.16816.F32 R64, R212, R94, R64 ;  /* 0x0000005ed440723c */ /* 0x000fe20000001840 */
[----:B------:R-:W2:Y:S07]  /*2a60*/  LDSM.16.M88.4 R92, [R249+0x7800] ;  /* 0x00780000f95c783b */ /* 0x000eae0000000200 */
[C---:B-1----:R-:W-:Y:S08]  /*2a70*/  HMMA.16816.F32 R60, R216.reuse, R72, R60 ;  /* 0x00000048d83c723c */ /* 0x042ff0000000183c */
[C---:B------:R-:W-:Y:S01]  /*2a80*/  HMMA.16816.F32 R56, R216.reuse, R74, R56 ;  /* 0x0000004ad838723c */ /* 0x040fe20000001838 */
[----:B------:R-:W1:Y:S07]  /*2a90*/  LDSM.16.M88.4 R72, [R247+0xe100] ;  /* 0x00e10000f748783b */ /* 0x000e6e0000000200 */
[C---:B------:R-:W-:Y:S08]  /*2aa0*/  HMMA.16816.F32 R40, R216.reuse, R84, R40 ;  /* 0x00000054d828723c */ /* 0x040ff00000001828 */
[C---:B------:R-:W-:Y:S01]  /*2ab0*/  HMMA.16816.F32 R32, R216.reuse, R86, R32 ;  /* 0x00000056d820723c */ /* 0x040fe20000001820 */
[----:B------:R-:W3:Y:S07]  /*2ac0*/  LDSM.16.M88.4 R84, [R247+0xc900] ;  /* 0x00c90000f754783b */ /* 0x000eee0000000200 */
        /* <DEDUP_REMOVED lines=12> */
[C---:B--2---:R-:W-:Y:S08]  /*2b90*/  HMMA.16816.F32 R44, R216.reuse, R92, R44 ;  /* 0x0000005cd82c723c */ /* 0x044ff0000000182c */
[C---:B------:R-:W-:Y:S08]  /*2ba0*/  HMMA.16816.F32 R52, R216.reuse, R96, R52 ;  /* 0x00000060d834723c */ /* 0x040ff00000001834 */
[C---:B------:R-:W-:Y:S01]  /*2bb0*/  HMMA.16816.F32 R48, R216.reuse, R98, R48 ;  /* 0x00000062d830723c */ /* 0x040fe20000001830 */
[----:B------:R-:W-:Y:S07]  /*2bc0*/  LDSM.16.M88.4 R96, [R236+0x4800] ;  /* 0x00480000ec60783b */ /* 0x000fee0000000200 */
[----:B------:R-:W-:Y:S01]  /*2bd0*/  HMMA.16816.F32 R36, R216, R94, R36 ;  /* 0x0000005ed824723c */ /* 0x000fe20000001824 */
[----:B------:R-:W-:Y:S07]  /*2be0*/  LDSM.16.M88.4 R92, [R236+0x5000] ;  /* 0x00500000ec5c783b */ /* 0x000fee0000000200 */
[C---:B-1----:R-:W-:Y:S08]  /*2bf0*/  HMMA.16816.F32 R68, R220.reuse, R72, R68 ;  /* 0x00000048dc44723c */ /* 0x042ff00000001844 */
[C---:B------:R-:W-:Y:S01]  /*2c00*/  HMMA.16816.F32 R64, R220.reuse, R74, R64 ;  /* 0x0000004adc40723c */ /* 0x040fe20000001840 */
[----:B------:R-:W1:Y:S07]  /*2c10*/  LDSM.16.M88.4 R72, [R236+0x7800] ;  /* 0x00780000ec48783b */ /* 0x000e6e0000000200 */
[C---:B------:R-:W-:Y:S08]  /*2c20*/  HMMA.16816.F32 R40, R220.reuse, R88, R40 ;  /* 0x00000058dc28723c */ /* 0x040ff00000001828 */
[C---:B------:R-:W-:Y:S01]  /*2c30*/  HMMA.16816.F32 R32, R220.reuse, R90, R32 ;  /* 0x0000005adc20723c */ /* 0x040fe20000001820 */
[----:B------:R-:W2:Y:S07]  /*2c40*/  LDSM.16.M88.4 R88, [R236+0x5800] ;  /* 0x00580000ec58783b */ /* 0x000eae0000000200 */
[C---:B---3--:R-:W-:Y:S08]  /*2c50*/  HMMA.16816.F32 R28, R220.reuse, R84, R28 ;  /* 0x00000054dc1c723c */ /* 0x048ff0000000181c */
[C---:B------:R-:W-:Y:S01]  /*2c60*/  HMMA.16816.F32 R12, R220.reuse, R86, R12 ;  /* 0x00000056dc0c723c */ /* 0x040fe2000000180c */
[----:B------:R-:W3:Y:S07]  /*2c70*/  LDSM.16.M88.4 R84, [R236+0x6000] ;  /* 0x00600000ec54783b */ /* 0x000eee0000000200 */
[C---:B-----5:R-:W-:Y:S08]  /*2c80*/  HMMA.16816.F32 R24, R220.reuse, R80, R24 ;  /* 0x00000050dc18723c */ /* 0x060ff00000001818 */
[C---:B------:R-:W-:Y:S01]  /*2c90*/  HMMA.16816.F32 R20, R220.reuse, R82, R20 ;  /* 0x00000052dc14723c */ /* 0x040fe20000001814 */
[----:B------:R-:W5:Y:S07]  /*2ca0*/  LDSM.16.M88.4 R80, [R236+0x6800] ;  /* 0x00680000ec50783b */ /* 0x000f6e0000000200 */
[C---:B----4-:R-:W-:Y:S08]  /*2cb0*/  HMMA.16816.F32 R16, R220.reuse, R76, R16 ;  /* 0x0000004cdc10723c */ /* 0x050ff00000001810 */
[----:B------:R-:W-:Y:S01]  /*2cc0*/  HMMA.16816.F32 R8, R220, R78, R8 ;  /* 0x0000004edc08723c */ /* 0x000fe20000001808 */
[----:B------:R-:W4:Y:S01]  /*2cd0*/  LDSM.16.M88.4 R76, [R236+0x7000] ;  /* 0x00700000ec4c783b */ /* 0x000f220000000200 */
[----:B------:R-:W-:-:S06]  /*2ce0*/  DEPBAR.LE SB0, 0x0 ;  /* 0x000080000000791a */ /* 0x000fcc0000000000 */
        /* <DEDUP_REMOVED lines=13> */
[C---:B--2---:R-:W-:Y:S08]  /*2dc0*/  HMMA.16816.F32 R16, R224.reuse, R88, R16 ;  /* 0x00000058e010723c */ /* 0x044ff00000001810 */
[C---:B------:R-:W-:Y:S08]  /*2dd0*/  HMMA.16816.F32 R8, R224.reuse, R90, R8 ;  /* 0x0000005ae008723c */ /* 0x040ff00000001808 */
[C---:B---3--:R-:W-:Y:S08]  /*2de0*/  HMMA.16816.F32 R68, R224.reuse, R84, R68 ;  /* 0x00000054e044723c */ /* 0x048ff00000001844 */
[C---:B------:R-:W-:Y:S08]  /*2df0*/  HMMA.16816.F32 R64, R224.reuse, R86, R64 ;  /* 0x00000056e040723c */ /* 0x040ff00000001840 */
[C---:B-----5:R-:W-:Y:S08]  /*2e00*/  HMMA.16816.F32 R60, R224.reuse, R80, R60 ;  /* 0x00000050e03c723c */ /* 0x060ff0000000183c */
[C---:B------:R-:W-:Y:S08]  /*2e10*/  HMMA.16816.F32 R56, R224.reuse, R82, R56 ;  /* 0x00000052e038723c */ /* 0x040ff00000001838 */
[C---:B----4-:R-:W-:Y:S08]  /*2e20*/  HMMA.16816.F32 R52, R224.reuse, R76, R52 ;  /* 0x0000004ce034723c */ /* 0x050ff00000001834 */
[C---:B------:R-:W-:Y:S08]  /*2e30*/  HMMA.16816.F32 R48, R224.reuse, R78, R48 ;  /* 0x0000004ee030723c */ /* 0x040ff00000001830 */
[----:B------:R-:W-:Y:S07]  /*2e40*/  HMMA.16816.F32 R72, R224, R74, R36 ;  /* 0x0000004ae048723c */ /* 0x000fee0000001824 */
[----:B------:R-:W-:Y:S01]  /*2e50*/  SHF.R.S32.HI R36, RZ, 0x1f, R177 ;  /* 0x0000001fff247819 */ /* 0x000fe200000114b1 */
[----:B------:R-:W-:Y:S06]  /*2e60*/  BAR.SYNC.DEFER_BLOCKING 0x0 ;  /* 0x0000000000007b1d */ /* 0x000fec0000010000 */
[----:B------:R-:W-:Y:S05]  /*2e70*/  @!P0 BRA `(.L_x_556) ;  /* 0x0000046000008947 */ /* 0x000fea0003800000 */
[----:B------:R-:W-:Y:S01]  /*2e80*/  ULEA UR4, UR7, UR11, 0x7 ;  /* 0x0000000b07047291 */ /* 0x000fe2000f8e383f */
        /* <DEDUP_REMOVED lines=12> */
[----:B------:R-:W-:-:S03]  /*2f50*/  SHF.L.U64.HI R4, R173, 0x1, R175 ;  /* 0x00000001ad047819 */ /* 0x000fc600000102af */
[----:B------:R-:W-:-:S04]  /*2f60*/  IMAD R252, R37, c[0x0][0x2b8], R252 ;  /* 0x0000ae0025fc7a24 */ /* 0x000fc800078e02fc */
[----:B------:R-:W-:Y:S01]  /*2f70*/  IMAD.WIDE.U32 R38, R252, c[0x0][0x1e0], RZ ;  /* 0x00007800fc267a25 */ /* 0x000fe200078e00ff */
[----:B------:R-:W-:-:S05]  /*2f80*/  SHF.R.S32.HI R37, RZ, 0x1f, R252 ;  /* 0x0000001fff257819 */ /* 0x000fca00000114fc */
[----:B------:R-:W-:-:S04]  /*2f90*/  IMAD R37, R37, c[0x0][0x1e0], RZ ;  /* 0x0000780025257a24 */ /* 0x000fc800078e02ff */
[----:B------:R-:W-:-:S04]  /*2fa0*/  IMAD R37, R252, c[0x0][0x1e4], R37 ;  /* 0x00007900fc257a24 */ /* 0x000fc800078e0225 */
[----:B------:R-:W-:Y:S01]  /*2fb0*/  IMAD.IADD R39, R39, 0x1, R37 ;  /* 0x0000000127277824 */ /* 0x000fe200078e0225 */
[----:B------:R-:W-:Y:S02]  /*2fc0*/  SHF.L.U64.HI R37, R177, 0x1, R36 ;  /* 0x00000001b1257819 */ /* 0x000fe40000010224 */
[----:B--2---:R-:W-:Y:S01]  /*2fd0*/  SHF.R.S32.HI R0, RZ, 0x1f, R251 ;  /* 0x0000001fff007819 */ /* 0x004fe200000114fb */
[----:B------:R-:W-:Y:S01]  /*2fe0*/  IMAD.WIDE.U32 R6, R251, c[0x0][0x1f0], R38 ;  /* 0x00007c00fb067a25 */ /* 0x000fe200078e0026 */
[----:B------:R-:W-:-:S03]  /*2ff0*/  IADD3 R38, -R121, 0x10, RZ ;  /* 0x0000001079267810 */ /* 0x000fc60007ffe1ff */
[----:B------:R-:W-:Y:S01]  /*3000*/  IMAD R0, R0, c[0x0][0x1f0], RZ ;  /* 0x00007c0000007a24 */ /* 0x000fe200078e02ff */
[----:B------:R-:W-:Y:S02]  /*3010*/  IADD3 R83, P0, R6, UR20, RZ ;  /* 0x0000001406537c10 */ /* 0x000fe4000ff1e0ff */
[----:B------:R-:W-:Y:S01]  /*3020*/  SEL R6, RZ, 0x10, P5 ;  /* 0x00000010ff067807 */ /* 0x000fe20002800000 */
[----:B------:R-:W-:Y:S01]  /*3030*/  IMAD R0, R251, c[0x0][0x1f4], R0 ;  /* 0x00007d00fb007a24 */ /* 0x000fe200078e0200 */
[----:B------:R-:W-:Y:S02]  /*3040*/  LOP3.LUT R38, R38, 0xf, RZ, 0xc0, !PT ;  /* 0x0000000f26267812 */ /* 0x000fe400078ec0ff */
[----:B------:R-:W-:Y:S02]  /*3050*/  IADD3 R76, -R6, 0x10, RZ ;  /* 0x00000010064c7810 */ /* 0x000fe40007ffe1ff */
[----:B------:R-:W-:Y:S01]  /*3060*/  IADD3.X R0, R7, UR17, R0, P0, !PT ;  /* 0x0000001107007c10 */ /* 0x000fe200087fe400 */
[----:B------:R-:W-:Y:S01]  /*3070*/  IMAD.SHL.U32 R7, R177, 0x2, RZ ;  /* 0x00000002b1077824 */ /* 0x000fe200078e00ff */
[----:B------:R-:W-:-:S02]  /*3080*/  LEA R84, P0, R83, c[0x0][0x1c8], 0x1 ;  /* 0x0000720053547a11 */ /* 0x000fc400078008ff */
[----:B------:R-:W-:Y:S02]  /*3090*/  LOP3.LUT R76, R76, 0xf, RZ, 0xc0, !PT ;  /* 0x0000000f4c4c7812 */ /* 0x000fe400078ec0ff */
[----:B------:R-:W-:Y:S01]  /*30a0*/  LEA.HI.X R83, R83, c[0x0][0x1cc], R0, 0x1, P0 ;  /* 0x0000730053537a11 */ /* 0x000fe200000f0c00 */
[----:B------:R-:W1:Y:S01]  /*30b0*/  SHFL.IDX PT, R86, R84, RZ, 0x181f ;  /* 0x00181fff54567589 */ /* 0x000e6200000e0000 */
[----:B------:R-:W-:-:S03]  /*30c0*/  IMAD.SHL.U32 R0, R173, 0x2, RZ ;  /* 0x00000002ad007824 */ /* 0x000fc600078e00ff */
[----:B------:R-:W-:Y:S04]  /*30d0*/  SHFL.IDX PT, R80, R84, 0x1, 0x181f ;  /* 0x00381f0054507f89 */ /* 0x000fe800000e0000 */
[----:B------:R-:W2:Y:S04]  /*30e0*/  SHFL.IDX PT, R82, R83, RZ, 0x181f ;  /* 0x00181fff53527589 */ /* 0x000ea800000e0000 */
[----:B------:R-:W3:Y:S04]  /*30f0*/  SHFL.IDX PT, R78, R84, 0x2, 0x181f ;  /* 0x00581f00544e7f89 */ /* 0x000ee800000e0000 */
[----:B------:R-:W4:Y:S04]  /*3100*/  SHFL.IDX PT, R81, R83, 0x1, 0x181f ;  /* 0x00381f0053517f89 */ /* 0x000f2800000e0000 */
[----:B------:R5:W4:Y:S04]  /*3110*/  SHFL.IDX PT, R39, R84, 0x3, 0x181f ;  /* 0x00781f0054277f89 */ /* 0x000b2800000e0000 */
[----:B------:R-:W4:Y:S01]  /*3120*/  SHFL.IDX PT, R79, R83, 0x2, 0x181f ;  /* 0x00581f00534f7f89 */ /* 0x000f2200000e0000 */
[----:B-1----:R-:W-:-:S02]  /*3130*/  IADD3 R88, P0, R86, R7, RZ ;  /* 0x0000000756587210 */ /* 0x002fc40007f1e0ff */
[----:B------:R-:W-:Y:S01]  /*3140*/  IADD3 R86, P6, R86, R0, RZ ;  /* 0x0000000056567210 */ /* 0x000fe20007fde0ff */
[----:B------:R1:W1:Y:S02]  /*3150*/  SHFL.IDX PT, R77, R83, 0x3, 0x181f ;  /* 0x00781f00534d7f89 */ /* 0x00026400000e0000 */
[C---:B--2---:R-:W-:Y:S02]  /*3160*/  IMAD.X R89, R82.reuse, 0x1, R37, P0 ;  /* 0x0000000152597824 */ /* 0x044fe400000e0625 */
[----:B------:R-:W-:Y:S01]  /*3170*/  IMAD.X R87, R82, 0x1, R4, P6 ;  /* 0x0000000152577824 */ /* 0x000fe200030e0604 */
[-C--:B---3--:R-:W-:Y:S02]  /*3180*/  IADD3 R82, P6, R78, R7.reuse, RZ ;  /* 0x000000074e527210 */ /* 0x088fe40007fde0ff */
[----:B------:R2:W-:Y:S04]  /*3190*/  LDGSTS.E.BYPASS.LTC128B.128 [R120+0x8100], [R88.64], !P5 ;  /* 0x0810000058787fae */ /* 0x0005e8000e901d4e */
[----:B------:R2:W-:Y:S01]  /*31a0*/  LDGSTS.E.BYPASS.LTC128B.128 [R120+0xc100], [R86.64], !P4 ;  /* 0x0c10000056787fae */ /* 0x0005e2000e101d4e */
[----:B-----5:R-:W-:-:S02]  /*31b0*/  IADD3 R84, P1, R80, R7, RZ ;  /* 0x0000000750547210 */ /* 0x020fc40007f3e0ff */
[----:B------:R-:W-:-:S03]  /*31c0*/  IADD3 R80, P0, R80, R0, RZ ;  /* 0x0000000050507210 */ /* 0x000fc60007f1e0ff */
[C---:B----4-:R-:W-:Y:S02]  /*31d0*/  IMAD.X R85, R81.reuse, 0x1, R37, P1 ;  /* 0x0000000151557824 */ /* 0x050fe400008e0625 */
[----:B------:R-:W-:Y:S01]  /*31e0*/  IMAD.X R81, R81, 0x1, R4, P0 ;  /* 0x0000000151517824 */ /* 0x000fe200000e0604 */
[----:B------:R-:W-:Y:S01]  /*31f0*/  IADD3 R90, P1, P0, R76, R39, R7 ;  /* 0x000000274c5a7210 */ /* 0x000fe2000783e007 */
[C-C-:B-1----:R-:W-:Y:S01]  /*3200*/  IMAD.X R83, R79.reuse, 0x1, R37.reuse, P6 ;  /* 0x000000014f537824 */ /* 0x142fe200030e0625 */
[----:B------:R-:W-:Y:S01]  /*3210*/  IADD3 R78, P6, R78, R0, RZ ;  /* 0x000000004e4e7210 */ /* 0x000fe20007fde0ff */
[----:B------:R2:W-:Y:S01]  /*3220*/  LDGSTS.E.BYPASS.LTC128B.128 [R120+0x9100], [R84.64], !P5 ;  /* 0x0910000054787fae */ /* 0x0005e2000e901d4e */
[----:B------:R-:W-:Y:S02]  /*3230*/  IADD3.X R91, RZ, R77, R37, P1, P0 ;  /* 0x0000004dff5b7210 */ /* 0x000fe40000fe0425 */
[----:B------:R-:W-:Y:S01]  /*3240*/  IADD3 R38, P1, P0, R38, R39, R0 ;  /* 0x0000002726267210 */ /* 0x000fe2000783e000 */
[--C-:B------:R-:W-:Y:S01]  /*3250*/  IMAD.X R79, R79, 0x1, R4.reuse, P6 ;  /* 0x000000014f4f7824 */ /* 0x100fe200030e0604 */
[----:B------:R-:W-:Y:S01]  /*3260*/  ISETP.NE.U32.AND P6, PT, R6, RZ, PT ;  /* 0x000000ff0600720c */ /* 0x000fe20003fc5070 */
[----:B------:R2:W-:Y:S01]  /*3270*/  LDGSTS.E.BYPASS.LTC128B.128 [R120+0xd100], [R80.64], !P4 ;  /* 0x0d10000050787fae */ /* 0x0005e2000e101d4e */
[----:B------:R-:W-:-:S02]  /*3280*/  IADD3.X R39, RZ, R77, R4, P1, P0 ;  /* 0x0000004dff277210 */ /* 0x000fc40000fe0404 */
[----:B------:R-:W-:Y:S01]  /*3290*/  ISETP.NE.U32.AND P0, PT, R121, RZ, PT ;  /* 0x000000ff7900720c */ /* 0x000fe20003f05070 */
[----:B------:R2:W-:Y:S04]  /*32a0*/  LDGSTS.E.BYPASS.LTC128B.128 [R120+0xa100], [R82.64], !P5 ;  /* 0x0a10000052787fae */ /* 0x0005e8000e901d4e */
[----:B------:R2:W-:Y:S04]  /*32b0*/  LDGSTS.E.BYPASS.LTC128B.128 [R120+0xe100], [R78.64], !P4 ;  /* 0x0e1000004e787fae */ /* 0x0005e8000e101d4e */
[----:B------:R2:W-:Y:S04]  /*32c0*/  LDGSTS.E.BYPASS.LTC128B.128.ZFILL [R120+0xb100], [R90.64], P6 ;  /* 0x0b1000005a787fae */ /* 0x0005e8000b141d4e */
[----:B------:R2:W-:Y:S02]  /*32d0*/  LDGSTS.E.BYPASS.LTC128B.128.ZFILL [R120+0xf100], [R38.64], P0 ;  /* 0x0f10000026787fae */ /* 0x0005e40008141d4e */
.L_x_556:
[----:B------:R-:W-:Y:S01]  /*32e0*/  FMUL.FTZ R21, R21, c[0x0][0x320] ;  /* 0x0000c80015157a20 */ /* 0x000fe20000410000 */
[----:B------:R-:W-:Y:S01]  /*32f0*/  PLOP3.LUT P1, PT, PT, PT, UP1, 0x80, 0x0 ;  /* 0x000000000000781c */ /* 0x000fe20003f2f018 */
[----:B------:R-:W-:Y:S01]  /*3300*/  FMUL.FTZ R9, R9, c[0x0][0x320] ;  /* 0x0000c80009097a20 */ /* 0x000fe20000410000 */
[----:B------:R-:W-:Y:S01]  /*3310*/  PLOP3.LUT P0, PT, PT, PT, UP1, 0x80, 0x0 ;  /* 0x000000000000781c */ /* 0x000fe20003f0f018 */
[----:B------:R1:W-:Y:S01]  /*3320*/  MUFU.TANH R37, R21 ;  /* 0x0000001500257308 */ /* 0x0003e20000002400 */
[----:B------:R-:W-:Y:S01]  /*3330*/  FMUL.FTZ R13, R13, c[0x0][0x320] ;  /* 0x0000c8000d0d7a20 */ /* 0x000fe20000410000 */
[----:B------:R-:W-:Y:S01]  /*3340*/  UMOV UR4, 0xffffff80 ;  /* 0xffffff8000047882 */ /* 0x000fe20000000000 */
[----:B------:R-:W-:Y:S01]  /*3350*/  FMUL.FTZ R158, R18, c[0x0][0x320] ;  /* 0x0000c800129e7a20 */ /* 0x000fe20000410000 */
[----:B------:R-:W-:Y:S01]  /*3360*/  SHF.R.S32.HI R18, RZ, 0x1f, R117 ;  /* 0x0000001fff127819 */ /* 0x000fe20000011475 */
[----:B--2---:R-:W-:Y:S01]  /*3370*/  FMUL.FTZ R38, R28, c[0x0][0x320] ;  /* 0x0000c8001c267a20 */ /* 0x004fe20000410000 */
[----:B------:R-:W-:Y:S01]  /*3380*/  UIMAD UR4, UR7, UR4, 0x81 ;  /* 0x00000081070474a4 */ /* 0x000fe2000f8e0204 */
[----:B------:R-:W-:Y:S01]  /*3390*/  FMUL.FTZ R22, R22, c[0x0][0x320] ;  /* 0x0000c80016167a20 */ /* 0x000fe20000410000 */
[----:B------:R2:W-:Y:S01]  /*33a0*/  MUFU.TANH R135, R9 ;  /* 0x0000000900877308 */ /* 0x0005e20000002400 */
[----:B------:R-:W-:Y:S01]  /*33b0*/  FMUL.FTZ R146, R19, c[0x0][0x320] ;  /* 0x0000c80013927a20 */ /* 0x000fe20000410000 */
[----:B------:R-:W0:Y:S01]  /*33c0*/  LDGDEPBAR ;  /* 0x00000000000079af */ /* 0x000e220000000000 */
[----:B------:R-:W-:-:S02]  /*33d0*/  FMUL.FTZ R27, R27, c[0x0][0x320] ;  /* 0x0000c8001b1b7a20 */ /* 0x000fc40000410000 */
[----:B------:R-:W-:Y:S02]  /*33e0*/  FMUL.FTZ R0, R40, c[0x0][0x320] ;  /* 0x0000c80028007a20 */ /* 0x000fe40000410000 */
[----:B------:R-:W-:Y:S01]  /*33f0*/  FMUL.FTZ R20, R20, c[0x0][0x320] ;  /* 0x0000c80014147a20 */ /* 0x000fe20000410000 */
[----:B-1----:R-:W-:Y:S01]  /*3400*/  LEA.HI R21, R119, R116, RZ, 0x2 ;  /* 0x0000007477157211 */ /* 0x002fe200078f10ff */
[----:B------:R1:W-:Y:S01]  /*3410*/  MUFU.TANH R28, R13 ;  /* 0x0000000d001c7308 */ /* 0x0003e20000002400 */
[----:B------:R-:W-:Y:S02]  /*3420*/  FMUL.FTZ R4, R41, c[0x0][0x320] ;  /* 0x0000c80029047a20 */ /* 0x000fe40000410000 */
[----:B------:R-:W-:Y:S01]  /*3430*/  LOP3.LUT R21, R21, 0xfffffffc, RZ, 0xc0, !PT ;  /* 0xfffffffc15157812 */ /* 0x000fe200078ec0ff */
[----:B------:R-:W-:Y:S02]  /*3440*/  FMUL.FTZ R7, R33, c[0x0][0x320] ;  /* 0x0000c80021077a20 */ /* 0x000fe40000410000 */
[----:B------:R-:W-:Y:S01]  /*3450*/  FMUL.FTZ R6, R32, c[0x0][0x320] ;  /* 0x0000c80020067a20 */ /* 0x000fe20000410000 */
[----:B--2---:R-:W-:Y:S01]  /*3460*/  LOP3.LUT R9, R118, 0xffffffe0, RZ, 0xc0, !PT ;  /* 0xffffffe076097812 */ /* 0x004fe200078ec0ff */
[----:B------:R2:W-:Y:S01]  /*3470*/  MUFU.TANH R142, R22 ;  /* 0x00000016008e7308 */ /* 0x0005e20000002400 */
[----:B------:R-:W-:-:S02]  /*3480*/  FMUL.FTZ R33, R29, c[0x0][0x320] ;  /* 0x0000c8001d217a20 */ /* 0x000fc40000410000 */
[----:B------:R-:W-:Y:S02]  /*3490*/  FMUL.FTZ R12, R12, c[0x0][0x320] ;  /* 0x0000c8000c0c7a20 */ /* 0x000fe40000410000 */
[C---:B------:R-:W-:Y:S02]  /*34a0*/  IMAD.IADD R9, R116.reuse, 0x1, -R9 ;  /* 0x0000000174097824 */ /* 0x040fe400078e0a09 */
[----:B------:R-:W-:Y:S01]  /*34b0*/  IMAD.IADD R116, R116, 0x1, -R21 ;  /* 0x0000000174747824 */ /* 0x000fe200078e0a15 */
[----:B-1----:R-:W-:Y:S01]  /*34c0*/  LEA.HI R13, R18, R117, RZ, 0x3 ;  /* 0x00000075120d7211 */ /* 0x002fe200078f18ff */
[----:B------:R1:W-:Y:S01]  /*34d0*/  MUFU.TANH R180, R27 ;  /* 0x0000001b00b47308 */ /* 0x0003e20000002400 */
[----:B------:R-:W-:Y:S01]  /*34e0*/  SHF.R.S32.HI R18, RZ, 0x1f, R9 ;  /* 0x0000001fff127819 */ /* 0x000fe20000011409 */
[----:B------:R-:W-:Y:S02]  /*34f0*/  FMUL.FTZ R150, R10, c[0x0][0x320] ;  /* 0x0000c8000a967a20 */ /* 0x000fe40000410000 */
[----:B------:R-:W-:Y:S01]  /*3500*/  FMUL.FTZ R39, R24, c[0x0][0x320] ;  /* 0x0000c80018277a20 */ /* 0x000fe20000410000 */
[----:B------:R-:W-:Y:S01]  /*3510*/  LEA.HI R18, R18, R9, RZ, 0x2 ;  /* 0x0000000912127211 */ /* 0x000fe200078f10ff */
[----:B------:R-:W-:Y:S01]  /*3520*/  FMUL.FTZ R24, R25, c[0x0][0x320] ;  /* 0x0000c80019187a20 */ /* 0x000fe20000410000 */
[----:B--2---:R-:W-:Y:S01]  /*3530*/  LOP3.LUT R22, R13, 0xffffff8, RZ, 0xc0, !PT ;  /* 0x0ffffff80d167812 */ /* 0x004fe200078ec0ff */
[----:B------:R-:W2:Y:S01]  /*3540*/  MUFU.TANH R0, R0 ;  /* 0x0000000000007308 */ /* 0x000ea20000002400 */
[----:B------:R-:W-:Y:S01]  /*3550*/  LEA.HI R13, R116, R116, RZ, 0x1 ;  /* 0x00000074740d7211 */ /* 0x000fe200078f08ff */
[----:B------:R-:W-:Y:S01]  /*3560*/  FMUL.FTZ R16, R16, c[0x0][0x320] ;  /* 0x0000c80010107a20 */ /* 0x000fe20000410000 */
[C---:B------:R-:W-:Y:S01]  /*3570*/  LEA.HI.SX32 R21, R18.reuse, UR10, 0x1e ;  /* 0x0000000a12157c11 */ /* 0x040fe2000f8ff2ff */
[----:B------:R-:W-:Y:S01]  /*3580*/  IMAD.IADD R22, R117, 0x1, -R22 ;  /* 0x0000000175167824 */ /* 0x000fe200078e0a16 */
[----:B------:R-:W-:Y:S01]  /*3590*/  LOP3.LUT R13, R13, 0x1ffffffe, RZ, 0xc0, !PT ;  /* 0x1ffffffe0d0d7812 */ /* 0x000fe200078ec0ff */
[----:B------:R-:W-:Y:S01]  /*35a0*/  FMUL.FTZ R17, R17, c[0x0][0x320] ;  /* 0x0000c80011117a20 */ /* 0x000fe20000410000 */
[----:B------:R-:W-:Y:S01]  /*35b0*/  LOP3.LUT R18, R18, 0x7ffffffc, RZ, 0xc0, !PT ;  /* 0x7ffffffc12127812 */ /* 0x000fe200078ec0ff */
[----:B------:R-:W-:Y:S01]  /*35c0*/  IMAD R21, R22, 0x10, R21 ;  /* 0x0000001016157824 */ /* 0x000fe200078e0215 */
[----:B------:R3:W-:Y:S01]  /*35d0*/  MUFU.TANH R29, R20 ;  /* 0x00000014001d7308 */ /* 0x0007e20000002400 */
[----:B------:R-:W-:-:S02]  /*35e0*/  IMAD.IADD R116, R116, 0x1, -R13 ;  /* 0x0000000174747824 */ /* 0x000fc400078e0a0d */
[----:B-1----:R-:W-:Y:S02]  /*35f0*/  FMUL.FTZ R27, R14, c[0x0][0x320] ;  /* 0x0000c8000e1b7a20 */ /* 0x002fe40000410000 */
[----:B------:R-:W-:Y:S02]  /*3600*/  IMAD R179, R116, 0x8, R21 ;  /* 0x0000000874b37824 */ /* 0x000fe400078e0215 */
[----:B------:R-:W-:Y:S01]  /*3610*/  IMAD.IADD R18, R9, 0x1, -R18 ;  /* 0x0000000109127824 */ /* 0x000fe200078e0a12 */
[----:B------:R-:W1:Y:S01]  /*3620*/  MUFU.TANH R4, R4 ;  /* 0x0000000400047308 */ /* 0x000e620000002400 */
[----:B------:R-:W-:Y:S01]  /*3630*/  @P1 IMAD.HI.U32 R13, R179, c[0x0][0x2c8], RZ ;  /* 0x0000b200b30d1a27 */ /* 0x000fe200078e00ff */
[----:B------:R-:W-:Y:S03]  /*3640*/  STL [R1+0x34], R179 ;  /* 0x000034b301007387 */ /* 0x000fe60000100800 */
[----:B------:R-:W-:Y:S01]  /*3650*/  IMAD.MOV.U32 R19, RZ, RZ, R179 ;  /* 0x000000ffff137224 */ /* 0x000fe200078e00b3 */
[----:B------:R-:W-:Y:S01]  /*3660*/  @P0 SHF.R.U32.HI R19, RZ, c[0x0][0x2cc], R13 ;  /* 0x0000b300ff130a19 */ /* 0x000fe2000001160d */
[----:B------:R-:W-:Y:S01]  /*3670*/  IMAD.U32 R9, RZ, RZ, UR4 ;  /* 0x00000004ff097e24 */ /* 0x000fe2000f8e00ff */
[----:B------:R-:W4:Y:S01]  /*3680*/  MUFU.TANH R6, R6 ;  /* 0x0000000600067308 */ /* 0x000f220000002400 */
[----:B------:R-:W-:Y:S01]  /*3690*/  IMAD.SHL.U32 R76, R18, 0x2, RZ ;  /* 0x00000002124c7824 */ /* 0x000fe200078e00ff */
[----:B------:R-:W-:Y:S01]  /*36a0*/  ULDC.64 UR4, c[0x0][0x2c8] ;  /* 0x0000b20000047ab9 */ /* 0x000fe20000000a00 */
[----:B------:R-:W5:Y:S01]  /*36b0*/  SHFL.IDX PT, R14, R19, RZ, 0x1c1f ;  /* 0x001c1fff130e7589 */ /* 0x000f6200000e0000 */
[----:B---3--:R-:W-:-:S02]  /*36c0*/  FMUL.FTZ R20, R30, c[0x0][0x320] ;  /* 0x0000c8001e147a20 */ /* 0x008fc40000410000 */
[C---:B------:R-:W-:Y:S01]  /*36d0*/  IADD3 R9, -R76.reuse, UR8, R9 ;  /* 0x000000084c097c10 */ /* 0x040fe2000fffe109 */
[----:B------:R-:W3:Y:S01]  /*36e0*/  SHFL.IDX PT, R13, R19, 0x1, 0x1c1f ;  /* 0x003c1f00130d7f89 */ /* 0x000ee200000e0000 */
[----:B------:R-:W-:Y:S01]  /*36f0*/  FMUL.FTZ R30, R15, c[0x0][0x320] ;  /* 0x0000c8000f1e7a20 */ /* 0x000fe20000410000 */
[----:B------:R-:W-:Y:S01]  /*3700*/  IADD3 R22, -R76, UR22, RZ ;  /* 0x000000164c167c10 */ /* 0x000fe2000fffe1ff */
[----:B------:R-:W1:Y:S01]  /*3710*/  MUFU.TANH R7, R7 ;  /* 0x0000000700077308 */ /* 0x000e620000002400 */
[----:B------:R-:W-:Y:S01]  /*3720*/  IADD3 R9, R9, -UR12, RZ ;  /* 0x8000000c09097c10 */ /* 0x000fe2000fffe0ff */
[----:B------:R-:W-:Y:S01]  /*3730*/  FMUL.FTZ R8, R8, c[0x0][0x320] ;  /* 0x0000c80008087a20 */ /* 0x000fe20000410000 */
[----:B------:R-:W-:Y:S01]  /*3740*/  STL [R1+0x38], R76 ;  /* 0x0000384c01007387 */ /* 0x000fe20000100800 */
[----:B------:R-:W-:Y:S01]  /*3750*/  FMUL.FTZ R68, R68, c[0x0][0x320] ;  /* 0x0000c80044447a20 */ /* 0x000fe20000410000 */
[----:B------:R-:W1:Y:S01]  /*3760*/  @UP1 S2UR UR22, SR_CTAID.X ;  /* 0x00000000001619c3 */ /* 0x000e620000002500 */
[----:B------:R-:W-:-:S02]  /*3770*/  FMUL.FTZ R69, R69, c[0x0][0x320] ;  /* 0x0000c80045457a20 */ /* 0x000fc40000410000 */
[----:B------:R-:W1:Y:S01]  /*3780*/  MUFU.TANH R38, R38 ;  /* 0x0000002600267308 */ /* 0x000e620000002400 */
[----:B------:R-:W-:Y:S02]  /*3790*/  FMUL.FTZ R64, R64, c[0x0][0x320] ;  /* 0x0000c80040407a20 */ /* 0x000fe40000410000 */
[----:B------:R-:W-:Y:S02]  /*37a0*/  FMUL.FTZ R65, R65, c[0x0][0x320] ;  /* 0x0000c80041417a20 */ /* 0x000fe40000410000 */
[----:B------:R-:W-:Y:S02]  /*37b0*/  FMUL.FTZ R25, R31, c[0x0][0x320] ;  /* 0x0000c8001f197a20 */ /* 0x000fe40000410000 */
[----:B------:R-:W-:Y:S01]  /*37c0*/  FMUL.FTZ R60, R60, c[0x0][0x320] ;  /* 0x0000c8003c3c7a20 */ /* 0x000fe20000410000 */
[----:B------:R-:W1:Y:S01]  /*37d0*/  MUFU.TANH R33, R33 ;  /* 0x0000002100217308 */ /* 0x000e620000002400 */
[----:B-----5:R-:W-:Y:S02]  /*37e0*/  IMAD.IADD R15, R9, 0x1, R14 ;  /* 0x00000001090f7824 */ /* 0x020fe400078e020e */
[----:B------:R-:W-:-:S02]  /*37f0*/  FMUL.FTZ R14, R11, c[0x0][0x320] ;  /* 0x0000c8000b0e7a20 */ /* 0x000fc40000410000 */
[----:B---3--:R-:W-:Y:S01]  /*3800*/  IMAD.IADD R13, R9, 0x1, R13 ;  /* 0x00000001090d7824 */ /* 0x008fe200078e020d */
[----:B------:R-:W-:Y:S01]  /*3810*/  IMNMX R10, R22, R15, PT ;  /* 0x0000000f160a7217 */ /* 0x000fe20003800200 */
[----:B------:R-:W-:Y:S01]  /*3820*/  FMUL.FTZ R61, R61, c[0x0][0x320] ;  /* 0x0000c8003d3d7a20 */ /* 0x000fe20000410000 */
[----:B------:R3:W5:Y:S01]  /*3830*/  MUFU.TANH R32, R12 ;  /* 0x0000000c00207308 */ /* 0x0007620000002400 */
[----:B------:R-:W-:Y:S01]  /*3840*/  FMUL.FTZ R56, R56, c[0x0][0x320] ;  /* 0x0000c80038387a20 */ /* 0x000fe20000410000 */
[C---:B------:R-:W-:Y:S01]  /*3850*/  ISETP.GT.AND P1, PT, R10.reuse, RZ, PT ;  /* 0x000000ff0a00720c */ /* 0x040fe20003f24270 */
[----:B------:R-:W-:Y:S01]  /*3860*/  FMUL.FTZ R57, R57, c[0x0][0x320] ;  /* 0x0000c80039397a20 */ /* 0x000fe20000410000 */
[----:B------:R-:W-:Y:S01]  /*3870*/  ISETP.GT.AND P0, PT, R10, 0x1, PT ;  /* 0x000000010a00780c */ /* 0x000fe20003f04270 */
[----:B------:R-:W-:Y:S01]  /*3880*/  FMUL.FTZ R52, R52, c[0x0][0x320] ;  /* 0x0000c80034347a20 */ /* 0x000fe20000410000 */
[----:B--2---:R-:W-:Y:S01]  /*3890*/  FSEL R18, R0, -INF , P1 ;  /* 0xff80000000127808 */ /* 0x004fe20000800000 */
[----:B------:R-:W-:Y:S01]  /*38a0*/  FMUL.FTZ R53, R53, c[0x0][0x320] ;  /* 0x0000c80035357a20 */ /* 0x000fe20000410000 */
[----:B------:R-:W2:Y:S01]  /*38b0*/  MUFU.TANH R39, R39 ;  /* 0x0000002700277308 */ /* 0x000ea20000002400 */
[----:B------:R-:W-:Y:S01]  /*38c0*/  ISETP.GT.AND P6, PT, R10, 0x8, PT ;  /* 0x000000080a00780c */ /* 0x000fe20003fc4270 */
[----:B------:R-:W-:Y:S01]  /*38d0*/  FMUL.FTZ R48, R48, c[0x0][0x320] ;  /* 0x0000c80030307a20 */ /* 0x000fe20000410000 */
[----:B------:R-:W-:Y:S01]  /*38e0*/  ISETP.GT.AND P1, PT, R10, 0x9, PT ;  /* 0x000000090a00780c */ /* 0x000fe20003f24270 */
[----:B------:R-:W-:Y:S01]  /*38f0*/  FMUL.FTZ R49, R49, c[0x0][0x320] ;  /* 0x0000c80031317a20 */ /* 0x000fe20000410000 */
[----:B-1----:R-:W-:Y:S01]  /*3900*/  FSEL R21, R4, -INF , P0 ;  /* 0xff80000004157808 */ /* 0x002fe20000000000 */
[----:B------:R-:W-:Y:S01]  /*3910*/  FMUL.FTZ R45, R45, c[0x0][0x320] ;  /* 0x0000c8002d2d7a20 */ /* 0x000fe20000410000 */
[----:B------:R-:W-:Y:S01]  /*3920*/  ISETP.GT.AND P0, PT, R10, 0x10, PT ;  /* 0x000000100a00780c */ /* 0x000fe20003f04270 */
[----:B------:R-:W1:Y:S01]  /*3930*/  MUFU.TANH R24, R24 ;  /* 0x0000001800187308 */ /* 0x000e620000002400 */
[----:B----4-:R-:W-:Y:S01]  /*3940*/  FSEL R19, R6, -INF , P6 ;  /* 0xff80000006137808 */ /* 0x010fe20003000000 */
[----:B---3--:R-:W-:Y:S01]  /*3950*/  FMUL.FTZ R12, R72, c[0x0][0x320] ;  /* 0x0000c800480c7a20 */ /* 0x008fe20000410000 */
[----:B------:R-:W-:Y:S01]  /*3960*/  FSEL R15, R7, -INF , P1 ;  /* 0xff800000070f7808 */ /* 0x000fe20000800000 */
[----:B------:R-:W-:Y:S01]  /*3970*/  FMUL.FTZ R140, R23, c[0x0][0x320] ;  /* 0x0000c800178c7a20 */ /* 0x000fe20000410000 */
[----:B------:R-:W-:Y:S01]  /*3980*/  ISETP.GT.AND P6, PT, R10, 0x11, PT ;  /* 0x000000110a00780c */ /* 0x000fe20003fc4270 */
[----:B------:R-:W-:Y:S01]  /*3990*/  FMUL.FTZ R26, R26, c[0x0][0x320] ;  /* 0x0000c8001a1a7a20 */ /* 0x000fe20000410000 */
[----:B------:R-:W-:Y:S01]  /*39a0*/  ISETP.GT.AND P1, PT, R10, 0x18, PT ;  /* 0x000000180a00780c */ /* 0x000fe20003f24270 */
[----:B------:R3:W4:Y:S01]  /*39b0*/  MUFU.TANH R133, R16 ;  /* 0x0000001000857308 */ /* 0x0007220000002400 */
[----:B------:R-:W-:Y:S01]  /*39c0*/  IMNMX R22, R22, R13, PT ;  /* 0x0000000d16167217 */ /* 0x000fe20003800200 */
[----:B------:R-:W-:Y:S01]  /*39d0*/  FMUL.FTZ R23, R34, c[0x0][0x320] ;  /* 0x0000c80022177a20 */ /* 0x000fe20000410000 */
[----:B------:R-:W-:Y:S01]  /*39e0*/  FSEL R13, R38, -INF , P0 ;  /* 0xff800000260d7808 */ /* 0x000fe20000000000 */
[----:B------:R-:W-:Y:S01]  /*39f0*/  FMUL.FTZ R67, R67, c[0x0][0x320] ;  /* 0x0000c80043437a20 */ /* 0x000fe20000410000 */
[----:B------:R-:W-:Y:S01]  /*3a00*/  ISETP.GT.AND P0, PT, R10, 0x19, PT ;  /* 0x000000190a00780c */ /* 0x000fe20003f04270 */
[----:B------:R-:W-:Y:S01]  /*3a10*/  FMUL.FTZ R63, R63, c[0x0][0x320] ;  /* 0x0000c8003f3f7a20 */ /* 0x000fe20000410000 */
[----:B------:R-:W-:Y:S01]  /*3a20*/  FSEL R11, R33, -INF , P6 ;  /* 0xff800000210b7808 */ /* 0x000fe20003000000 */
[----:B------:R4:W4:Y:S01]  /*3a30*/  MUFU.TANH R143, R17 ;  /* 0x00000011008f7308 */ /* 0x0009220000002400 */
[----:B-----5:R-:W-:Y:S01]  /*3a40*/  FSEL R7, R32, -INF , P1 ;  /* 0xff80000020077808 */ /* 0x020fe20000800000 */
[----:B------:R-:W-:Y:S01]  /*3a50*/  FMUL.FTZ R70, R70, c[0x0][0x320] ;  /* 0x0000c80046467a20 */ /* 0x000fe20000410000 */
[C---:B------:R-:W-:Y:S01]  /*3a60*/  ISETP.GT.AND P6, PT, R10.reuse, 0x20, PT ;  /* 0x000000200a00780c */ /* 0x040fe20003fc4270 */
[----:B------:R-:W-:Y:S01]  /*3a70*/  FMUL.FTZ R71, R71, c[0x0][0x320] ;  /* 0x0000c80047477a20 */ /* 0x000fe20000410000 */
[----:B------:R-:W-:Y:S01]  /*3a80*/  ISETP.GT.AND P1, PT, R10, 0x21, PT ;  /* 0x000000210a00780c */ /* 0x000fe20003f24270 */
[----:B------:R-:W-:Y:S01]  /*3a90*/  FMUL.FTZ R66, R66, c[0x0][0x320] ;  /* 0x0000c80042427a20 */ /* 0x000fe20000410000 */
[----:B------:R-:W-:Y:S01]  /*3aa0*/  FSEL R9, R28, -INF , P0 ;  /* 0xff8000001c097808 */ /* 0x000fe20000000000 */
[----:B------:R5:W5:Y:S01]  /*3ab0*/  MUFU.TANH R141, R8 ;  /* 0x00000008008d7308 */ /* 0x000b620000002400 */
[----:B------:R-:W-:Y:S01]  /*3ac0*/  ISETP.GT.AND P0, PT, R10, 0x28, PT ;  /* 0x000000280a00780c */ /* 0x000fe20003f04270 */
[----:B---3--:R-:W-:Y:S01]  /*3ad0*/  FMUL.FTZ R16, R44, c[0x0][0x320] ;  /* 0x0000c8002c107a20 */ /* 0x008fe20000410000 */
[----:B--2---:R-:W-:Y:S01]  /*3ae0*/  FSEL R39, R39, -INF , P6 ;  /* 0xff80000027277808 */ /* 0x004fe20003000000 */
[----:B------:R-:W-:Y:S01]  /*3af0*/  FMUL.FTZ R62, R62, c[0x0][0x320] ;  /* 0x0000c8003e3e7a20 */ /* 0x000fe20000410000 */
[----:B-1----:R-:W-:Y:S01]  /*3b00*/  FSEL R31, R24, -INF , P1 ;  /* 0xff800000181f7808 */ /* 0x002fe20000800000 */
[----:B------:R-:W-:Y:S01]  /*3b10*/  FMUL.FTZ R58, R58, c[0x0][0x320] ;  /* 0x0000c8003a3a7a20 */ /* 0x000fe20000410000 */
[C---:B------:R-:W-:Y:S01]  /*3b20*/  ISETP.GT.AND P6, PT, R10.reuse, 0x29, PT ;  /* 0x000000290a00780c */ /* 0x040fe20003fc4270 */
[----:B------:R-:W1:Y:S01]  /*3b30*/  MUFU.TANH R153, R68 ;  /* 0x0000004400997308 */ /* 0x000e620000002400 */
[C---:B------:R-:W-:Y:S01]  /*3b40*/  ISETP.GT.AND P1, PT, R10.reuse, 0x30, PT ;  /* 0x000000300a00780c */ /* 0x040fe20003f24270 */
[----:B----4-:R-:W-:Y:S01]  /*3b50*/  FMUL.FTZ R17, R43, c[0x0][0x320] ;  /* 0x0000c8002b117a20 */ /* 0x010fe20000410000 */
[----:B------:R-:W-:Y:S01]  /*3b60*/  FSEL R29, R29, -INF , P0 ;  /* 0xff8000001d1d7808 */ /* 0x000fe20000000000 */
[----:B------:R-:W-:Y:S01]  /*3b70*/  FMUL.FTZ R59, R59, c[0x0][0x320] ;  /* 0x0000c8003b3b7a20 */ /* 0x000fe20000410000 */
[----:B------:R-:W-:Y:S01]  /*3b80*/  ISETP.GT.AND P0, PT, R10, 0x31, PT ;  /* 0x000000310a00780c */ /* 0x000fe20003f04270 */
[----:B------:R-:W-:Y:S01]  /*3b90*/  FMUL.FTZ R54, R54, c[0x0][0x320] ;  /* 0x0000c80036367a20 */ /* 0x000fe20000410000 */
[----:B------:R-:W-:Y:S01]  /*3ba0*/  FSEL R37, R37, -INF , P6 ;  /* 0xff80000025257808 */ /* 0x000fe20003000000 */
[----:B------:R-:W2:Y:S01]  /*3bb0*/  MUFU.TANH R159, R69 ;  /* 0x00000045009f7308 */ /* 0x000ea20000002400 */
[----:B------:R-:W-:Y:S01]  /*3bc0*/  FSEL R133, R133, -INF , P1 ;  /* 0xff80000085857808 */ /* 0x000fe20000800000 */
[----:B-----5:R-:W-:Y:S01]  /*3bd0*/  FMUL.FTZ R8, R42, c[0x0][0x320] ;  /* 0x0000c8002a087a20 */ /* 0x020fe20000410000 */
[C---:B------:R-:W-:Y:S01]  /*3be0*/  ISETP.GT.AND P6, PT, R10.reuse, 0x38, PT ;  /* 0x000000380a00780c */ /* 0x040fe20003fc4270 */
[----:B------:R-:W-:Y:S01]  /*3bf0*/  FMUL.FTZ R55, R55, c[0x0][0x320] ;  /* 0x0000c80037377a20 */ /* 0x000fe20000410000 */
[----:B------:R-:W-:Y:S01]  /*3c00*/  ISETP.GT.AND P1, PT, R10, 0x39, PT ;  /* 0x000000390a00780c */ /* 0x000fe20003f24270 */
[----:B------:R-:W-:Y:S01]  /*3c10*/  FMUL.FTZ R50, R50, c[0x0][0x320] ;  /* 0x0000c80032327a20 */ /* 0x000fe20000410000 */
[----:B------:R-:W-:Y:S01]  /*3c20*/  FSEL R143, R143, -INF , P0 ;  /* 0xff8000008f8f7808 */ /* 0x000fe20000000000 */
[----:B------:R-:W3:Y:S01]  /*3c30*/  MUFU.TANH R157, R64 ;  /* 0x00000040009d7308 */ /* 0x000ee20000002400 */
[----:B------:R-:W-:Y:S01]  /*3c40*/  ISETP.GT.AND P0, PT, R10, 0x40, PT ;  /* 0x000000400a00780c */ /* 0x000fe20003f04270 */
[----:B------:R-:W-:Y:S01]  /*3c50*/  FMUL.FTZ R51, R51, c[0x0][0x320] ;  /* 0x0000c80033337a20 */ /* 0x000fe20000410000 */
[----:B------:R-:W-:Y:S01]  /*3c60*/  FSEL R141, R141, -INF , P6 ;  /* 0xff8000008d8d7808 */ /* 0x000fe20003000000 */
[----:B------:R-:W-:Y:S01]  /*3c70*/  FMUL.FTZ R46, R46, c[0x0][0x320] ;  /* 0x0000c8002e2e7a20 */ /* 0x000fe20000410000 */
[----:B------:R-:W-:Y:S01]  /*3c80*/  FSEL R135, R135, -INF , P1 ;  /* 0xff80000087877808 */ /* 0x000fe20000800000 */
[----:B------:R-:W-:Y:S01]  /*3c90*/  FMUL.FTZ R47, R47, c[0x0][0x320] ;  /* 0x0000c8002f2f7a20 */ /* 0x000fe20000410000 */
[C---:B------:R-:W-:Y:S01]  /*3ca0*/  ISETP.GT.AND P6, PT, R10.reuse, 0x41, PT ;  /* 0x000000410a00780c */ /* 0x040fe20003fc4270 */
[----:B------:R-:W4:Y:S01]  /*3cb0*/  MUFU.TANH R155, R65 ;  /* 0x00000041009b7308 */ /* 0x000f220000002400 */
[----:B------:R-:W-:Y:S01]  /*3cc0*/  ISETP.GT.AND P1, PT, R10, 0x48, PT ;  /* 0x000000480a00780c */ /* 0x000fe20003f24270 */
[----:B------:R-:W-:Y:S01]  /*3cd0*/  FMUL.FTZ R75, R75, c[0x0][0x320] ;  /* 0x0000c8004b4b7a20 */ /* 0x000fe20000410000 */
[----:B-1----:R-:W-:Y:S01]  /*3ce0*/  FSEL R153, R153, -INF , P0 ;  /* 0xff80000099997808 */ /* 0x002fe20000000000 */
[----:B------:R-:W-:Y:S01]  /*3cf0*/  IMAD.SHL.U32 R248, R2, 0x2, RZ ;  /* 0x0000000202f87824 */ /* 0x000fe200078e00ff */
[C---:B------:R-:W-:Y:S01]  /*3d00*/  ISETP.GT.AND P0, PT, R10.reuse, 0x49, PT ;  /* 0x000000490a00780c */ /* 0x040fe20003f04270 */
[----:B------:R-:W-:Y:S01]  /*3d10*/  @UP1 USHF.L.U32 UR22, UR22, 0x7, URZ ;  /* 0x0000000716161899 */ /* 0x000fe2000800063f */
[----:B--2---:R-:W-:Y:S01]  /*3d20*/  FSEL R159, R159, -INF , P6 ;  /* 0xff8000009f9f7808 */ /* 0x004fe20003000000 */
[----:B------:R-:W1:Y:S01]  /*3d30*/  MUFU.TANH R167, R60 ;  /* 0x0000003c00a77308 */ /* 0x000e620000002400 */
[----:B---3--:R-:W-:Y:S01]  /*3d40*/  FSEL R157, R157, -INF , P1 ;  /* 0xff8000009d9d7808 */ /* 0x008fe20000800000 */
[----:B------:R-:W-:Y:S01]  /*3d50*/  IMAD R246, R5, 0x2, R248 ;  /* 0x0000000205f67824 */ /* 0x000fe200078e02f8 */
[C---:B------:R-:W-:Y:S01]  /*3d60*/  ISETP.GT.AND P6, PT, R10.reuse, 0x50, PT ;  /* 0x000000500a00780c */ /* 0x040fe20003fc4270 */
[----:B------:R-:W-:Y:S01]  /*3d70*/  LDSM.16.MT88.4 R92, [R248+0x4100] ;  /* 0x00410000f85c783b */ /* 0x000fe20000004200 */
[----:B------:R-:W-:Y:S01]  /*3d80*/  ISETP.GT.AND P1, PT, R10, 0x51, PT ;  /* 0x000000510a00780c */ /* 0x000fe20003f24270 */
[----:B------:R-:W-:Y:S01]  /*3d90*/  IMAD R244, R3, 0x2, R246 ;  /* 0x0000000203f47824 */ /* 0x000fe200078e02f6 */
[----:B------:R-:W-:Y:S01]  /*3da0*/  FMNMX.FTZ R0, R18, R21, !PT ;  /* 0x0000001512007209 */ /* 0x000fe20007810000 */
[----:B------:R2:W3:Y:S01]  /*3db0*/  MUFU.TANH R165, R61 ;  /* 0x0000003d00a57308 */ /* 0x0004e20000002400 */
[----:B----4-:R-:W-:Y:S01]  /*3dc0*/  FSEL R155, R155, -INF , P0 ;  /* 0xff8000009b9b7808 */ /* 0x010fe20000000000 */
[----:B------:R-:W-:Y:S01]  /*3dd0*/  IMAD R245, R3, 0x2, R248 ;  /* 0x0000000203f57824 */ /* 0x000fe200078e02f8 */
[----:B------:R-:W-:Y:S01]  /*3de0*/  ISETP.GT.AND P0, PT, R10, 0x58, PT ;  /* 0x000000580a00780c */ /* 0x000fe20003f04270 */
[----:B------:R-:W-:Y:S01]  /*3df0*/  LDSM.16.MT88.4 R100, [R244+0x100] ;  /* 0x00010000f464783b */ /* 0x000fe20000004200 */
[----:B------:R-:W-:Y:S01]  /*3e00*/  FMNMX.FTZ R0, R19, R0, !PT ;  /* 0x0000000013007209 */ /* 0x000fe20007810000 */
[----:B------:R-:W-:-:S02]  /*3e10*/  UIMAD.WIDE.U32 UR22, UR22, UR4, URZ ;  /* 0x00000004161672a5 */ /* 0x000fc4000f8e003f */
[----:B------:R-:W4:Y:S01]  /*3e20*/  MUFU.TANH R163, R56 ;  /* 0x0000003800a37308 */ /* 0x000f220000002400 */
[----:B-1----:R-:W-:Y:S01]  /*3e30*/  FSEL R167, R167, -INF , P6 ;  /* 0xff800000a7a77808 */ /* 0x002fe20003000000 */
[----:B------:R-:W-:Y:S01]  /*3e40*/  LDSM.16.MT88.4 R124, [R248+0x100] ;  /* 0x00010000f87c783b */ /* 0x000fe20000004200 */
[C---:B------:R-:W-:Y:S01]  /*3e50*/  ISETP.GT.AND P6, PT, R10.reuse, 0x59, PT ;  /* 0x000000590a00780c */ /* 0x040fe20003fc4270 */
[----:B------:R-:W-:Y:S01]  /*3e60*/  @UP1 USHF.R.U32.HI UR10, URZ, UR5, UR23 ;  /* 0x000000053f0a1299 */ /* 0x000fe20008011617 */
[----:B------:R-:W-:Y:S01]  /*3e70*/  FMNMX.FTZ R0, R15, R0, !PT ;  /* 0x000000000f007209 */ /* 0x000fe20007810000 */
[----:B------:R-:W-:Y:S02]  /*3e80*/  LDSM.16.MT88.4 R116, [R246+0x100] ;  /* 0x00010000f674783b */ /* 0x000fe40000004200 */
[----:B------:R-:W1:Y:S01]  /*3e90*/  MUFU.TANH R161, R57 ;  /* 0x0000003900a17308 */ /* 0x000e620000002400 */
[----:B--2---:R-:W-:Y:S01]  /*3ea0*/  FMUL.FTZ R61, R73, c[0x0][0x320] ;  /* 0x0000c800493d7a20 */ /* 0x004fe20000410000 */
[----:B---3--:R-:W-:Y:S01]  /*3eb0*/  FSEL R165, R165, -INF , P1 ;  /* 0xff800000a5a57808 */ /* 0x008fe20000800000 */
[----:B------:R-:W-:Y:S01]  /*3ec0*/  LDSM.16.MT88.4 R108, [R245+0x100] ;  /* 0x00010000f56c783b */ /* 0x000fe20000004200 */
[C---:B------:R-:W-:Y:S01]  /*3ed0*/  ISETP.GT.AND P1, PT, R10.reuse, 0x60, PT ;  /* 0x000000600a00780c */ /* 0x040fe20003f24270 */
[----:B------:R-:W-:Y:S01]  /*3ee0*/  UIADD3 UR10, UR10, UR8, -UR12 ;  /* 0x000000080a0a7290 */ /* 0x000fe2000fffe80c */
[----:B------:R-:W-:Y:S01]  /*3ef0*/  FMNMX.FTZ R0, R13, R0, !PT ;  /* 0x000000000d007209 */ /* 0x000fe20007810000 */
[----:B------:R-:W-:Y:S01]  /*3f00*/  LDSM.16.MT88.4 R84, [R246+0x4100] ;  /* 0x00410000f654783b */ /* 0x000fe20000004200 */
[----:B------:R-:W2:Y:S01]  /*3f10*/  MUFU.TANH R151, R52 ;  /* 0x0000003400977308 */ /* 0x000ea20000002400 */
[----:B----4-:R-:W-:Y:S01]  /*3f20*/  FSEL R163, R163, -INF , P0 ;  /* 0xff800000a3a37808 */ /* 0x010fe20000000000 */
[----:B------:R-:W-:Y:S01]  /*3f30*/  USHF.R.S32.HI UR4, URZ, 0x1f, UR10 ;  /* 0x0000001f3f047899 */ /* 0x000fe2000801140a */
[----:B------:R-:W-:Y:S01]  /*3f40*/  ISETP.GT.AND P0, PT, R10, 0x61, PT ;  /* 0x000000610a00780c */ /* 0x000fe20003f04270 */
[----:B------:R-:W-:Y:S01]  /*3f50*/  LDSM.16.MT88.4 R76, [R245+0x4100] ;  /* 0x00410000f54c783b */ /* 0x000fe20000004200 */
[----:B------:R-:W-:Y:S01]  /*3f60*/  FMNMX.FTZ R0, R11, R0, !PT ;  /* 0x000000000b007209 */ /* 0x000fe20007810000 */
[----:B------:R-:W-:-:S02]  /*3f70*/  ULEA.HI UR4, UR4, UR10, URZ, 0x7 ;  /* 0x0000000a04047291 */ /* 0x000fc4000f8f383f */
[----:B------:R-:W3:Y:S01]  /*3f80*/  MUFU.TANH R149, R53 ;  /* 0x0000003500957308 */ /* 0x000ee20000002400 */
[----:B-1----:R-:W-:Y:S01]  /*3f90*/  FSEL R161, R161, -INF , P6 ;  /* 0xff800000a1a17808 */ /* 0x002fe20003000000 */
[----:B------:R-:W-:Y:S01]  /*3fa0*/  USHF.R.S32.HI UR5, URZ, 0x7, UR4 ;  /* 0x000000073f057899 */ /* 0x000fe20008011404 */
[C---:B------:R-:W-:Y:S01]  /*3fb0*/  ISETP.GT.AND P6, PT, R10.reuse, 0x68, PT ;  /* 0x000000680a00780c */ /* 0x040fe20003fc4270 */
[----:B------:R-:W-:Y:S01]  /*3fc0*/  UIADD3 UR10, UR7, -0x2, URZ ;  /* 0xfffffffe070a7890 */ /* 0x000fe2000fffe03f */
[----:B------:R-:W-:Y:S01]  /*3fd0*/  FMNMX.FTZ R0, R7, R0, !PT ;  /* 0x0000000007007209 */ /* 0x000fe20007810000 */
[----:B------:R-:W-:Y:S02]  /*3fe0*/  UISETP.LT.AND UP0, UPT, URZ, UR5, UPT ;  /* 0x000000053f00728c */ /* 0x000fe4000bf01270 */
[----:B------:R-:W1:Y:S01]  /*3ff0*/  MUFU.TANH R147, R48 ;  /* 0x0000003000937308 */ /* 0x000e620000002400 */
[----:B--2---:R-:W-:Y:S01]  /*4000*/  FSEL R151, R151, -INF , P1 ;  /* 0xff80000097977808 */ /* 0x004fe20000800000 */
[----:B------:R-:W-:Y:S01]  /*4010*/  USEL UR5, URZ, UR5, !UP0 ;  /* 0x000000053f057287 */ /* 0x000fe2000c000000 */
[----:B------:R-:W-:-:S02]  /*4020*/  ISETP.GT.AND P1, PT, R10, 0x69, PT ;  /* 0x000000690a00780c */ /* 0x000fc40003f24270 */
[----:B------:R-:W-:Y:S01]  /*4030*/  FMNMX.FTZ R0, R9, R0, !PT ;  /* 0x0000000009007209 */ /* 0x000fe20007810000 */
[----:B------:R-:W-:Y:S02]  /*4040*/  UISETP.GE.AND UP0, UPT, UR10, UR5, UPT ;  /* 0x000000050a00728c */ /* 0x000fe4000bf06270 */
[----:B------:R-:W2:Y:S01]  /*4050*/  MUFU.TANH R145, R49 ;  /* 0x0000003100917308 */ /* 0x000ea20000002400 */
[----:B---3--:R-:W-:Y:S02]  /*4060*/  FSEL R149, R149, -INF , P0 ;  /* 0xff80000095957808 */ /* 0x008fe40000000000 */
[----:B------:R-:W-:Y:S02]  /*4070*/  ISETP.GT.AND P0, PT, R10, 0x70, PT ;  /* 0x000000700a00780c */ /* 0x000fe40003f04270 */
[----:B------:R-:W-:-:S03]  /*4080*/  FMNMX.FTZ R0, R39, R0, !PT ;  /* 0x0000000027007209 */ /* 0x000fc60007810000 */
[----:B------:R-:W-:Y:S01]  /*4090*/  MUFU.TANH R16, R16 ;  /* 0x0000001000107308 */ /* 0x000fe20000002400 */
[----:B-1----:R-:W-:Y:S02]  /*40a0*/  FSEL R147, R147, -INF , P6 ;  /* 0xff80000093937808 */ /* 0x002fe40003000000 */
[----:B------:R-:W-:Y:S02]  /*40b0*/  ISETP.GT.AND P6, PT, R10, 0x71, PT ;  /* 0x000000710a00780c */ /* 0x000fe40003fc4270 */
[----:B------:R-:W-:-:S03]  /*40c0*/  FMNMX.FTZ R0, R31, R0, !PT ;  /* 0x000000001f007209 */ /* 0x000fc60007810000 */
[----:B------:R-:W1:Y:S01]  /*40d0*/  MUFU.TANH R65, R45 ;  /* 0x0000002d00417308 */ /* 0x000e620000002400 */
[----:B--2---:R-:W-:Y:S02]  /*40e0*/  FSEL R145, R145, -INF , P1 ;  /* 0xff80000091917808 */ /* 0x004fe40000800000 */
[----:B------:R-:W-:Y:S02]  /*40f0*/  ISETP.GT.AND P1, PT, R10, 0x78, PT ;  /* 0x000000780a00780c */ /* 0x000fe40003f24270 */
[----:B------:R-:W-:-:S03]  /*4100*/  FMNMX.FTZ R0, R29, R0, !PT ;  /* 0x000000001d007209 */ /* 0x000fc60007810000 */
[----:B------:R-:W-:Y:S01]  /*4110*/  MUFU.TANH R12, R12 ;  /* 0x0000000c000c7308 */ /* 0x000fe20000002400 */
[----:B------:R-:W-:-:S04]  /*4120*/  FMNMX.FTZ R0, R37, R0, !PT ;  /* 0x0000000025007209 */ /* 0x000fc80007810000 */
[----:B------:R-:W-:-:S03]  /*4130*/  FMNMX.FTZ R0, R133, R0, !PT ;  /* 0x0000000085007209 */ /* 0x000fc60007810000 */
[----:B------:R-:W-:Y:S01]  /*4140*/  MUFU.TANH R61, R61 ;  /* 0x0000003d003d7308 */ /* 0x000fe20000002400 */
[----:B-1----:R-:W-:Y:S02]  /*4150*/  FSEL R65, R65, -INF , P6 ;  /* 0xff80000041417808 */ /* 0x002fe40003000000 */
[----:B------:R-:W-:Y:S02]  /*4160*/  ISETP.GT.AND P6, PT, R22, RZ, PT ;  /* 0x000000ff1600720c */ /* 0x000fe40003fc4270 */
[----:B------:R-:W-:-:S03]  /*4170*/  FMNMX.FTZ R0, R143, R0, !PT ;  /* 0x000000008f007209 */ /* 0x000fc60007810000 */
[----:B------:R-:W1:Y:S01]  /*4180*/  MUFU.TANH R8, R8 ;  /* 0x0000000800087308 */ /* 0x000e620000002400 */
[----:B------:R-:W-:-:S04]  /*4190*/  FMNMX.FTZ R0, R141, R0, !PT ;  /* 0x000000008d007209 */ /* 0x000fc80007810000 */
[----:B------:R-:W-:-:S03]  /*41a0*/  FMNMX.FTZ R0, R135, R0, !PT ;  /* 0x0000000087007209 */ /* 0x000fc60007810000 */
[----:B------:R-:W-:Y:S01]  /*41b0*/  MUFU.TANH R17, R17 ;  /* 0x0000001100117308 */ /* 0x000fe20000002400 */
[----:B------:R-:W-:-:S04]  /*41c0*/  FMNMX.FTZ R0, R153, R0, !PT ;  /* 0x0000000099007209 */ /* 0x000fc80007810000 */
[----:B------:R-:W-:-:S03]  /*41d0*/  FMNMX.FTZ R0, R159, R0, !PT ;  /* 0x000000009f007209 */ /* 0x000fc60007810000 */
[----:B------:R2:W-:Y:S01]  /*41e0*/  MUFU.TANH R40, R26 ;  /* 0x0000001a00287308 */ /* 0x0005e20000002400 */
[----:B------:R-:W-:-:S04]  /*41f0*/  FMNMX.FTZ R0, R157, R0, !PT ;  /* 0x000000009d007209 */ /* 0x000fc80007810000 */
[----:B------:R-:W-:-:S03]  /*4200*/  FMNMX.FTZ R0, R155, R0, !PT ;  /* 0x000000009b007209 */ /* 0x000fc60007810000 */
[----:B------:R-:W3:Y:S01]  /*4210*/  MUFU.TANH R23, R23 ;  /* 0x0000001700177308 */ /* 0x000ee20000002400 */
[----:B------:R-:W-:-:S04]  /*4220*/  FMNMX.FTZ R0, R167, R0, !PT ;  /* 0x00000000a7007209 */ /* 0x000fc80007810000 */
[----:B------:R-:W-:Y:S01]  /*4230*/  FMNMX.FTZ R0, R165, R0, !PT ;  /* 0x00000000a5007209 */ /* 0x000fe20007810000 */
[----:B--2---:R-:W-:Y:S02]  /*4240*/  FMUL.FTZ R26, R35, c[0x0][0x320] ;  /* 0x0000c800231a7a20 */ /* 0x004fe40000410000 */
[----:B------:R2:W-:Y:S01]  /*4250*/  MUFU.TANH R164, R67 ;  /* 0x0000004300a47308 */ /* 0x0005e20000002400 */
[----:B------:R-:W-:Y:S01]  /*4260*/  FMNMX.FTZ R0, R163, R0, !PT ;  /* 0x00000000a3007209 */ /* 0x000fe20007810000 */
[----:B------:R-:W-:Y:S03]  /*4270*/  LDSM.16.MT88.4 R32, [R246+0x4900] ;  /* 0x00490000f620783b */ /* 0x000fe60000004200 */
[----:B------:R-:W-:-:S03]  /*4280*/  FMNMX.FTZ R0, R161, R0, !PT ;  /* 0x00000000a1007209 */ /* 0x000fc60007810000 */
[----:B------:R-:W4:Y:S01]  /*4290*/  MUFU.TANH R26, R26 ;  /* 0x0000001a001a7308 */ /* 0x000f220000002400 */
[----:B------:R-:W-:-:S04]  /*42a0*/  FMNMX.FTZ R0, R151, R0, !PT ;  /* 0x0000000097007209 */ /* 0x000fc80007810000 */
[----:B------:R-:W-:Y:S02]  /*42b0*/  FMNMX.FTZ R0, R149, R0, !PT ;  /* 0x0000000095007209 */ /* 0x000fe40007810000 */
[----:B--2---:R-:W-:Y:S01]  /*42c0*/  FSEL R67, R16, -INF , P0 ;  /* 0xff80000010437808 */ /* 0x004fe20000000000 */
[----:B------:R2:W-:Y:S01]  /*42d0*/  MUFU.TANH R172, R63 ;  /* 0x0000003f00ac7308 */ /* 0x0005e20000002400 */
[----:B------:R-:W-:Y:S02]  /*42e0*/  ISETP.GT.AND P0, PT, R10, 0x79, PT ;  /* 0x000000790a00780c */ /* 0x000fe40003f04270 */
[----:B-1----:R-:W-:Y:S02]  /*42f0*/  FSEL R16, R8, -INF , P6 ;  /* 0xff80000008107808 */ /* 0x002fe40003000000 */
[----:B------:R-:W-:Y:S02]  /*4300*/  FSEL R61, R61, -INF , P0 ;  /* 0xff8000003d3d7808 */ /* 0x000fe40000000000 */
[----:B------:R-:W-:Y:S01]  /*4310*/  ISETP.GT.AND P0, PT, R22, 0x8, PT ;  /* 0x000000081600780c */ /* 0x000fe20003f04270 */
[----:B------:R-:W-:Y:S01]  /*4320*/  MUFU.TANH R20, R20 ;  /* 0x0000001400147308 */ /* 0x000fe20000002400 */
[----:B------:R-:W-:-:S02]  /*4330*/  FMNMX.FTZ R0, R147, R0, !PT ;  /* 0x0000000093007209 */ /* 0x000fc40007810000 */
[----:B---3--:R-:W-:Y:S02]  /*4340*/  FSEL R4, R23, -INF , P0 ;  /* 0xff80000017047808 */ /* 0x008fe40000000000 */
[----:B------:R-:W-:Y:S02]  /*4350*/  ISETP.GT.AND P0, PT, R22, 0x10, PT ;  /* 0x000000101600780c */ /* 0x000fe40003f04270 */
[----:B------:R-:W-:Y:S01]  /*4360*/  FMNMX.FTZ R0, R145, R0, !PT ;  /* 0x0000000091007209 */ /* 0x000fe20007810000 */
[----:B------:R-:W1:Y:S01]  /*4370*/  MUFU.TANH R25, R25 ;  /* 0x0000001900197308 */ /* 0x000e620000002400 */
[----:B--2---:R-:W-:Y:S02]  /*4380*/  FSEL R63, R12, -INF , P1 ;  /* 0xff8000000c3f7808 */ /* 0x004fe40000800000 */
[----:B------:R-:W-:Y:S02]  /*4390*/  ISETP.GT.AND P1, PT, R22, 0x1, PT ;  /* 0x000000011600780c */ /* 0x000fe40003f24270 */
[----:B------:R-:W-:-:S02]  /*43a0*/  FMNMX.FTZ R0, R67, R0, !PT ;  /* 0x0000000043007209 */ /* 0x000fc40007810000 */
[----:B------:R-:W-:Y:S01]  /*43b0*/  FSEL R6, R17, -INF , P1 ;  /* 0xff80000011067808 */ /* 0x000fe20000800000 */
[----:B------:R-:W-:Y:S01]  /*43c0*/  MUFU.TANH R27, R27 ;  /* 0x0000001b001b7308 */ /* 0x000fe20000002400 */
[----:B------:R-:W-:Y:S02]  /*43d0*/  ISETP.GT.AND P1, PT, R22, 0x9, PT ;  /* 0x000000091600780c */ /* 0x000fe40003f24270 */
[----:B------:R-:W-:Y:S02]  /*43e0*/  FMNMX.FTZ R23, R16, R6, !PT ;  /* 0x0000000610177209 */ /* 0x000fe40007810000 */
[----:B----4-:R-:W-:Y:S02]  /*43f0*/  FSEL R26, R26, -INF , P1 ;  /* 0xff8000001a1a7808 */ /* 0x010fe40000800000 */
[----:B------:R-:W-:Y:S01]  /*4400*/  FMNMX.FTZ R23, R4, R23, !PT ;  /* 0x0000001704177209 */ /* 0x000fe20007810000 */
[----:B------:R-:W2:Y:S01]  /*4410*/  MUFU.TANH R30, R30 ;  /* 0x0000001e001e7308 */ /* 0x000ea20000002400 */
[----:B------:R-:W-:-:S02]  /*4420*/  ISETP.GT.AND P1, PT, R22, 0x11, PT ;  /* 0x000000111600780c */ /* 0x000fc40003f24270 */
[----:B------:R-:W-:Y:S02]  /*4430*/  FMNMX.FTZ R23, R26, R23, !PT ;  /* 0x000000171a177209 */ /* 0x000fe40007810000 */
[----:B-1----:R-:W-:Y:S02]  /*4440*/  FSEL R10, R25, -INF , P1 ;  /* 0xff800000190a7808 */ /* 0x002fe40000800000 */
[----:B------:R-:W-:Y:S01]  /*4450*/  ISETP.GT.AND P1, PT, R22, 0x19, PT ;  /* 0x000000191600780c */ /* 0x000fe20003f24270 */
[----:B------:R1:W-:Y:S01]  /*4460*/  MUFU.TANH R156, R14 ;  /* 0x0000000e009c7308 */ /* 0x0003e20000002400 */
[----:B------:R-:W-:-:S04]  /*4470*/  FMNMX.FTZ R0, R65, R0, !PT ;  /* 0x0000000041007209 */ /* 0x000fc80007810000 */
[----:B------:R-:W-:-:S03]  /*4480*/  FMNMX.FTZ R0, R63, R0, !PT ;  /* 0x000000003f007209 */ /* 0x000fc60007810000 */
[----:B------:R-:W3:Y:S01]  /*4490*/  MUFU.TANH R140, R140 ;  /* 0x0000008c008c7308 */ /* 0x000ee20000002400 */
[----:B--2---:R-:W-:Y:S02]  /*44a0*/  FSEL R12, R30, -INF , P1 ;  /* 0xff8000001e0c7808 */ /* 0x004fe40000800000 */
[----:B------:R-:W-:Y:S02]  /*44b0*/  ISETP.GT.AND P1, PT, R22, 0x21, PT ;  /* 0x000000211600780c */ /* 0x000fe40003f24270 */
[----:B------:R-:W-:Y:S02]  /*44c0*/  FMNMX.FTZ R0, R61, R0, !PT ;  /* 0x000000003d007209 */ /* 0x000fe40007810000 */
[----:B------:R-:W-:Y:S01]  /*44d0*/  FSEL R180, R180, -INF , P1 ;  /* 0xff800000b4b47808 */ /* 0x000fe20000800000 */
[----:B------:R-:W2:Y:S01]  /*44e0*/  MUFU.TANH R158, R158 ;  /* 0x0000009e009e7308 */ /* 0x000ea20000002400 */
[----:B-1----:R-:W-:Y:S01]  /*44f0*/  FSEL R14, R20, -INF , P0 ;  /* 0xff800000140e7808 */ /* 0x002fe20000000000 */
[----:B------:R-:W1:Y:S01]  /*4500*/  SHFL.BFLY PT, R17, R0, 0x2, 0x1f ;  /* 0x0c401f0000117f89 */ /* 0x000e6200000e0000 */
[----:B------:R-:W-:-:S02]  /*4510*/  ISETP.GT.AND P0, PT, R22, 0x18, PT ;  /* 0x000000181600780c */ /* 0x000fc40003f04270 */
[----:B------:R-:W-:Y:S02]  /*4520*/  FMNMX.FTZ R23, R14, R23, !PT ;  /* 0x000000170e177209 */ /* 0x000fe40007810000 */
[----:B------:R-:W-:Y:S01]  /*4530*/  FSEL R8, R27, -INF , P0 ;  /* 0xff8000001b087808 */ /* 0x000fe20000000000 */
[----:B------:R-:W4:Y:S01]  /*4540*/  MUFU.TANH R146, R146 ;  /* 0x0000009200927308 */ /* 0x000f220000002400 */
[----:B------:R-:W-:Y:S02]  /*4550*/  FMNMX.FTZ R23, R10, R23, !PT ;  /* 0x000000170a177209 */ /* 0x000fe40007810000 */
[----:B------:R-:W-:Y:S02]  /*4560*/  ISETP.GT.AND P0, PT, R22, 0x20, PT ;  /* 0x000000201600780c */ /* 0x000fe40003f04270 */
[----:B------:R-:W-:Y:S02]  /*4570*/  FMNMX.FTZ R23, R8, R23, !PT ;  /* 0x0000001708177209 */ /* 0x000fe40007810000 */
[----:B------:R-:W-:Y:S01]  /*4580*/  FSEL R40, R40, -INF , P0 ;  /* 0xff80000028287808 */ /* 0x000fe20000000000 */
[----:B------:R-:W5:Y:S01]  /*4590*/  MUFU.TANH R150, R150 ;  /* 0x0000009600967308 */ /* 0x000f620000002400 */
[----:B------:R-:W-:-:S02]  /*45a0*/  FMNMX.FTZ R23, R12, R23, !PT ;  /* 0x000000170c177209 */ /* 0x000fc40007810000 */
[----:B------:R-:W-:Y:S02]  /*45b0*/  ISETP.GT.AND P0, PT, R22, 0x28, PT ;  /* 0x000000281600780c */ /* 0x000fe40003f04270 */
[----:B------:R-:W-:Y:S02]  /*45c0*/  FMNMX.FTZ R23, R40, R23, !PT ;  /* 0x0000001728177209 */ /* 0x000fe40007810000 */
[----:B------:R-:W-:Y:S01]  /*45d0*/  ISETP.GT.AND P1, PT, R22, 0x29, PT ;  /* 0x000000291600780c */ /* 0x000fe20003f24270 */
[----:B------:R-:W1:Y:S01]  /*45e0*/  MUFU.TANH R178, R70 ;  /* 0x0000004600b27308 */ /* 0x000e620000002400 */
[----:B------:R-:W-:Y:S02]  /*45f0*/  FSEL R142, R142, -INF , P0 ;  /* 0xff8000008e8e7808 */ /* 0x000fe40000000000 */
[----:B------:R-:W-:Y:S02]  /*4600*/  FMNMX.FTZ R23, R180, R23, !PT ;  /* 0x00000017b4177209 */ /* 0x000fe40007810000 */
[----:B------:R-:W-:-:S02]  /*4610*/  ISETP.GT.AND P0, PT, R22, 0x30, PT ;  /* 0x000000301600780c */ /* 0x000fc40003f04270 */
[----:B---3--:R-:W-:Y:S01]  /*4620*/  FSEL R140, R140, -INF , P1 ;  /* 0xff8000008c8c7808 */ /* 0x008fe20000800000 */
[----:B------:R-:W3:Y:S01]  /*4630*/  MUFU.TANH R160, R71 ;  /* 0x0000004700a07308 */ /* 0x000ee20000002400 */
[----:B------:R-:W-:Y:S02]  /*4640*/  FMNMX.FTZ R23, R142, R23, !PT ;  /* 0x000000178e177209 */ /* 0x000fe40007810000 */
[----:B------:R-:W-:Y:S02]  /*4650*/  ISETP.GT.AND P1, PT, R22, 0x31, PT ;  /* 0x000000311600780c */ /* 0x000fe40003f24270 */
[----:B--2---:R-:W-:Y:S02]  /*4660*/  FSEL R158, R158, -INF , P0 ;  /* 0xff8000009e9e7808 */ /* 0x004fe40000000000 */
[----:B------:R-:W-:Y:S01]  /*4670*/  FMNMX.FTZ R23, R140, R23, !PT ;  /* 0x000000178c177209 */ /* 0x000fe20007810000 */
[----:B------:R-:W2:Y:S01]  /*4680*/  MUFU.TANH R176, R66 ;  /* 0x0000004200b07308 */ /* 0x000ea20000002400 */
[----:B------:R-:W-:-:S02]  /*4690*/  ISETP.GT.AND P0, PT, R22, 0x38, PT ;  /* 0x000000381600780c */ /* 0x000fc40003f04270 */
[----:B----4-:R-:W-:Y:S02]  /*46a0*/  FSEL R146, R146, -INF , P1 ;  /* 0xff80000092927808 */ /* 0x010fe40000800000 */
[----:B------:R-:W-:Y:S02]  /*46b0*/  FMNMX.FTZ R23, R158, R23, !PT ;  /* 0x000000179e177209 */ /* 0x000fe40007810000 */
[----:B------:R-:W-:Y:S01]  /*46c0*/  ISETP.GT.AND P1, PT, R22, 0x39, PT ;  /* 0x000000391600780c */ /* 0x000fe20003f24270 */
[----:B------:R4:W2:Y:S01]  /*46d0*/  MUFU.TANH R174, R62 ;  /* 0x0000003e00ae7308 */ /* 0x0008a20000002400 */
[----:B-----5:R-:W-:Y:S02]  /*46e0*/  FSEL R150, R150, -INF , P0 ;  /* 0xff80000096967808 */ /* 0x020fe40000000000 */
[----:B------:R-:W-:Y:S02]  /*46f0*/  FMNMX.FTZ R23, R146, R23, !PT ;  /* 0x0000001792177209 */ /* 0x000fe40007810000 */
[----:B------:R-:W-:-:S02]  /*4700*/  ISETP.GT.AND P0, PT, R22, 0x40, PT ;  /* 0x000000401600780c */ /* 0x000fc40003f04270 */
[----:B------:R-:W-:Y:S01]  /*4710*/  FSEL R156, R156, -INF , P1 ;  /* 0xff8000009c9c7808 */ /* 0x000fe20000800000 */
[----:B------:R-:W5:Y:S01]  /*4720*/  MUFU.TANH R166, R58 ;  /* 0x0000003a00a67308 */ /* 0x000f620000002400 */
[----:B------:R-:W-:Y:S02]  /*4730*/  FMNMX.FTZ R23, R150, R23, !PT ;  /* 0x0000001796177209 */ /* 0x000fe40007810000 */
[----:B------:R-:W-:Y:S02]  /*4740*/  ISETP.GT.AND P1, PT, R22, 0x41, PT ;  /* 0x000000411600780c */ /* 0x000fe40003f24270 */
[----:B-1----:R-:W-:Y:S02]  /*4750*/  FSEL R178, R178, -INF , P0 ;  /* 0xff800000b2b27808 */ /* 0x002fe40000000000 */
[----:B------:R-:W-:Y:S01]  /*4760*/  FMNMX.FTZ R23, R156, R23, !PT ;  /* 0x000000179c177209 */ /* 0x000fe20007810000 */
[----:B------:R-:W1:Y:S01]  /*4770*/  MUFU.TANH R162, R59 ;  /* 0x0000003b00a27308 */ /* 0x000e620000002400 */
[----:B------:R-:W-:Y:S01]  /*4780*/  ISETP.GT.AND P0, PT, R22, 0x48, PT ;  /* 0x000000481600780c */ /* 0x000fe20003f04270 */
[----:B----4-:R-:W-:Y:S01]  /*4790*/  FMUL.FTZ R62, R74, c[0x0][0x320] ;  /* 0x0000c8004a3e7a20 */ /* 0x010fe20000410000 */
[----:B---3--:R-:W-:-:S02]  /*47a0*/  FSEL R160, R160, -INF , P1 ;  /* 0xff800000a0a07808 */ /* 0x008fc40000800000 */
[----:B------:R-:W-:Y:S02]  /*47b0*/  FMNMX.FTZ R23, R178, R23, !PT ;  /* 0x00000017b2177209 */ /* 0x000fe40007810000 */
[----:B------:R-:W-:Y:S01]  /*47c0*/  ISETP.GT.AND P1, PT, R22, 0x49, PT ;  /* 0x000000491600780c */ /* 0x000fe20003f24270 */
[----:B------:R-:W3:Y:S01]  /*47d0*/  MUFU.TANH R154, R54 ;  /* 0x00000036009a7308 */ /* 0x000ee20000002400 */
[----:B--2---:R-:W-:Y:S02]  /*47e0*/  FSEL R176, R176, -INF , P0 ;  /* 0xff800000b0b07808 */ /* 0x004fe40000000000 */
[----:B------:R-:W-:Y:S02]  /*47f0*/  FMNMX.FTZ R23, R160, R23, !PT ;  /* 0x00000017a0177209 */ /* 0x000fe40007810000 */
[----:B------:R-:W-:Y:S02]  /*4800*/  ISETP.GT.AND P0, PT, R22, 0x50, PT ;  /* 0x000000501600780c */ /* 0x000fe40003f04270 */
[----:B------:R-:W-:Y:S01]  /*4810*/  FSEL R164, R164, -INF , P1 ;  /* 0xff800000a4a47808 */ /* 0x000fe20000800000 */
[----:B------:R-:W2:Y:S01]  /*4820*/  MUFU.TANH R152, R55 ;  /* 0x0000003700987308 */ /* 0x000ea20000002400 */
[----:B------:R-:W-:-:S02]  /*4830*/  FMNMX.FTZ R23, R176, R23, !PT ;  /* 0x00000017b0177209 */ /* 0x000fc40007810000 */
[----:B------:R-:W-:Y:S02]  /*4840*/  ISETP.GT.AND P1, PT, R22, 0x51, PT ;  /* 0x000000511600780c */ /* 0x000fe40003f24270 */
[----:B------:R-:W-:Y:S02]  /*4850*/  FSEL R174, R174, -INF , P0 ;  /* 0xff800000aeae7808 */ /* 0x000fe40000000000 */
[----:B------:R-:W-:Y:S01]  /*4860*/  FMNMX.FTZ R23, R164, R23, !PT ;  /* 0x00000017a4177209 */ /* 0x000fe20007810000 */
[----:B------:R-:W4:Y:S01]  /*4870*/  MUFU.TANH R148, R50 ;  /* 0x0000003200947308 */ /* 0x000f220000002400 */
[----:B------:R-:W-:Y:S02]  /*4880*/  ISETP.GT.AND P0, PT, R22, 0x58, PT ;  /* 0x000000581600780c */ /* 0x000fe40003f04270 */
[----:B------:R-:W-:Y:S02]  /*4890*/  FSEL R172, R172, -INF , P1 ;  /* 0xff800000acac7808 */ /* 0x000fe40000800000 */
[----:B------:R-:W-:-:S02]  /*48a0*/  FMNMX.FTZ R23, R174, R23, !PT ;  /* 0x00000017ae177209 */ /* 0x000fc40007810000 */
[----:B------:R-:W-:Y:S01]  /*48b0*/  ISETP.GT.AND P1, PT, R22, 0x59, PT ;  /* 0x000000591600780c */ /* 0x000fe20003f24270 */
[----:B------:R-:W2:Y:S01]  /*48c0*/  MUFU.TANH R144, R51 ;  /* 0x0000003300907308 */ /* 0x000ea20000002400 */
[----:B-----5:R-:W-:Y:S02]  /*48d0*/  FSEL R166, R166, -INF , P0 ;  /* 0xff800000a6a67808 */ /* 0x020fe40000000000 */
[----:B------:R-:W-:Y:S02]  /*48e0*/  FMNMX.FTZ R23, R172, R23, !PT ;  /* 0x00000017ac177209 */ /* 0x000fe40007810000 */
[----:B------:R-:W-:Y:S02]  /*48f0*/  ISETP.GT.AND P0, PT, R22, 0x60, PT ;  /* 0x000000601600780c */ /* 0x000fe40003f04270 */
[----:B-1----:R-:W-:Y:S01]  /*4900*/  FSEL R162, R162, -INF , P1 ;  /* 0xff800000a2a27808 */ /* 0x002fe20000800000 */
[----:B------:R-:W1:Y:S01]  /*4910*/  MUFU.TANH R66, R46 ;  /* 0x0000002e00427308 */ /* 0x000e620000002400 */
[----:B------:R-:W-:-:S02]  /*4920*/  FMNMX.FTZ R23, R166, R23, !PT ;  /* 0x00000017a6177209 */ /* 0x000fc40007810000 */
[----:B------:R-:W-:Y:S02]  /*4930*/  ISETP.GT.AND P1, PT, R22, 0x61, PT ;  /* 0x000000611600780c */ /* 0x000fe40003f24270 */
[----:B---3--:R-:W-:Y:S02]  /*4940*/  FSEL R154, R154, -INF , P0 ;  /* 0xff8000009a9a7808 */ /* 0x008fe40000000000 */
[----:B------:R-:W-:Y:S01]  /*4950*/  FMNMX.FTZ R23, R162, R23, !PT ;  /* 0x00000017a2177209 */ /* 0x000fe20007810000 */
[----:B------:R-:W3:Y:S01]  /*4960*/  MUFU.TANH R64, R47 ;  /* 0x0000002f00407308 */ /* 0x000ee20000002400 */
[----:B------:R-:W-:Y:S02]  /*4970*/  ISETP.GT.AND P0, PT, R22, 0x68, PT ;  /* 0x000000681600780c */ /* 0x000fe40003f04270 */
[----:B--2---:R-:W-:Y:S02]  /*4980*/  FSEL R152, R152, -INF , P1 ;  /* 0xff80000098987808 */ /* 0x004fe40000800000 */
[----:B------:R-:W-:-:S02]  /*4990*/  FMNMX.FTZ R23, R154, R23, !PT ;  /* 0x000000179a177209 */ /* 0x000fc40007810000 */
[----:B------:R-:W-:Y:S01]  /*49a0*/  ISETP.GT.AND P1, PT, R22, 0x69, PT ;  /* 0x000000691600780c */ /* 0x000fe20003f24270 */
[----:B------:R-:W2:Y:S01]  /*49b0*/  MUFU.TANH R62, R62 ;  /* 0x0000003e003e7308 */ /* 0x000ea20000002400 */
[----:B----4-:R-:W-:Y:S02]  /*49c0*/  FSEL R148, R148, -INF , P0 ;  /* 0xff80000094947808 */ /* 0x010fe40000000000 */
[----:B------:R-:W-:Y:S02]  /*49d0*/  FMNMX.FTZ R23, R152, R23, !PT ;  /* 0x0000001798177209 */ /* 0x000fe40007810000 */
[----:B------:R-:W-:Y:S02]  /*49e0*/  ISETP.GT.AND P0, PT, R22, 0x70, PT ;  /* 0x000000701600780c */ /* 0x000fe40003f04270 */
[----:B------:R-:W-:Y:S01]  /*49f0*/  FSEL R144, R144, -INF , P1 ;  /* 0xff80000090907808 */ /* 0x000fe20000800000 */
[----:B------:R-:W4:Y:S01]  /*4a00*/  MUFU.TANH R60, R75 ;  /* 0x0000004b003c7308 */ /* 0x000f220000002400 */
[----:B------:R-:W-:-:S02]  /*4a10*/  FMNMX.FTZ R23, R148, R23, !PT ;  /* 0x0000001794177209 */ /* 0x000fc40007810000 */
[----:B------:R-:W-:Y:S02]  /*4a20*/  ISETP.GT.AND P1, PT, R22, 0x71, PT ;  /* 0x000000711600780c */ /* 0x000fe40003f24270 */
[----:B-1----:R-:W-:Y:S02]  /*4a30*/  FSEL R66, R66, -INF , P0 ;  /* 0xff80000042427808 */ /* 0x002fe40000000000 */
[----:B------:R-:W-:Y:S02]  /*4a40*/  FMNMX.FTZ R23, R144, R23, !PT ;  /* 0x0000001790177209 */ /* 0x000fe40007810000 */
[----:B------:R-:W-:Y:S02]  /*4a50*/  ISETP.GT.AND P0, PT, R22, 0x78, PT ;  /* 0x000000781600780c */ /* 0x000fe40003f04270 */
[----:B---3--:R-:W-:Y:S02]  /*4a60*/  FSEL R64, R64, -INF , P1 ;  /* 0xff80000040407808 */ /* 0x008fe40000800000 */
[----:B------:R-:W-:-:S02]  /*4a70*/  FMNMX.FTZ R23, R66, R23, !PT ;  /* 0x0000001742177209 */ /* 0x000fc40007810000 */
[----:B------:R-:W-:Y:S02]  /*4a80*/  ISETP.GT.AND P1, PT, R22, 0x79, PT ;  /* 0x000000791600780c */ /* 0x000fe40003f24270 */
[----:B--2---:R-:W-:Y:S02]  /*4a90*/  FSEL R62, R62, -INF , P0 ;  /* 0xff8000003e3e7808 */ /* 0x004fe40000000000 */
[----:B------:R-:W-:Y:S02]  /*4aa0*/  FMNMX.FTZ R23, R64, R23, !PT ;  /* 0x0000001740177209 */ /* 0x000fe40007810000 */
[----:B----4-:R-:W-:Y:S02]  /*4ab0*/  FSEL R60, R60, -INF , P1 ;  /* 0xff8000003c3c7808 */ /* 0x010fe40000800000 */
[----:B------:R-:W-:-:S04]  /*4ac0*/  FMNMX.FTZ R23, R62, R23, !PT ;  /* 0x000000173e177209 */ /* 0x000fc80007810000 */
[----:B------:R-:W-:Y:S02]  /*4ad0*/  FMNMX.FTZ R20, R60, R23, !PT ;  /* 0x000000173c147209 */ /* 0x000fe40007810000 */
[----:B------:R-:W-:-:S03]  /*4ae0*/  FMNMX.FTZ R23, R17, R0, !PT ;  /* 0x0000000011177209 */ /* 0x000fc60007810000 */
        /* <DEDUP_REMOVED lines=10> */
[--C-:B------:R-:W-:Y:S01]  /*4b90*/  FFMA.FTZ R54, R19, c[0x0][0x2d0], -R134.reuse ;  /* 0x0000b40013367a23 */ /* 0x100fe20000010886 */
[----:B------:R-:W-:Y:S01]  /*4ba0*/  LDSM.16.MT88.4 R20, [R246+0x900] ;  /* 0x00090000f614783b */ /* 0x000fe20000004200 */
[--C-:B------:R-:W-:Y:S01]  /*4bb0*/  FFMA.FTZ R51, R15, c[0x0][0x2d0], -R134.reuse ;  /* 0x0000b4000f337a23 */ /* 0x100fe20000010886 */
[----:B------:R-:W-:Y:S01]  /*4bc0*/  MUFU.EX2 R56, R56 ;  /* 0x0000003800387308 */ /* 0x000fe20000000800 */
[--C-:B------:R-:W-:Y:S01]  /*4bd0*/  FFMA.FTZ R47, R7, c[0x0][0x2d0], -R134.reuse ;  /* 0x0000b400072f7a23 */ /* 0x100fe20000010886 */
[----:B-1----:R-:W-:Y:S01]  /*4be0*/  FMNMX.FTZ R132, R132, R17, !PT ;  /* 0x0000001184847209 */ /* 0x002fe20007810000 */
[----:B------:R-:W-:-:S02]  /*4bf0*/  FFMA.FTZ R49, R11, c[0x0][0x2d0], -R134 ;  /* 0x0000b4000b317a23 */ /* 0x000fc40000010886 */
[--C-:B------:R-:W-:Y:S01]  /*4c00*/  FFMA.FTZ R46, R9, c[0x0][0x2d0], -R134.reuse ;  /* 0x0000b400092e7a23 */ /* 0x100fe20000010886 */
[C---:B------:R-:W-:Y:S01]  /*4c10*/  FSETP.NEU.FTZ.AND P0, PT, R132.reuse, -INF , PT ;  /* 0xff8000008400780b */ /* 0x040fe20003f1d000 */
[----:B------:R-:W-:Y:S01]  /*4c20*/  FMUL.FTZ R59, R132, c[0x0][0x2d0] ;  /* 0x0000b400843b7a20 */ /* 0x000fe20000410000 */
[----:B------:R-:W1:Y:S01]  /*4c30*/  MUFU.EX2 R55, R55 ;  /* 0x0000003700377308 */ /* 0x000e620000000800 */
[--C-:B------:R-:W-:Y:S02]  /*4c40*/  FFMA.FTZ R52, R13, c[0x0][0x2d0], -R134.reuse ;  /* 0x0000b4000d347a23 */ /* 0x100fe40000010886 */
[--C-:B------:R-:W-:Y:S01]  /*4c50*/  FFMA.FTZ R43, R39, c[0x0][0x2d0], -R134.reuse ;  /* 0x0000b400272b7a23 */ /* 0x100fe20000010886 */
[----:B------:R-:W-:Y:S01]  /*4c60*/  FSEL R59, R59, RZ, P0 ;  /* 0x000000ff3b3b7208 */ /* 0x000fe20000000000 */
[--C-:B------:R-:W-:Y:S01]  /*4c70*/  FFMA.FTZ R42, R31, c[0x0][0x2d0], -R134.reuse ;  /* 0x0000b4001f2a7a23 */ /* 0x100fe20000010886 */
[----:B------:R-:W-:Y:S01]  /*4c80*/  PLOP3.LUT P0, PT, PT, PT, UP0, 0x80, 0x0 ;  /* 0x000000000000781c */ /* 0x000fe20003f0f008 */
[----:B------:R-:W-:Y:S01]  /*4c90*/  FFMA.FTZ R39, R29, c[0x0][0x2d0], -R134 ;  /* 0x0000b4001d277a23 */ /* 0x000fe20000010886 */
[----:B------:R-:W-:Y:S01]  /*4ca0*/  MUFU.EX2 R54, R54 ;  /* 0x0000003600367308 */ /* 0x000fe20000000800 */
[--C-:B------:R-:W-:Y:S01]  /*4cb0*/  FFMA.FTZ R58, R16, c[0x0][0x2d0], -R59.reuse ;  /* 0x0000b400103a7a23 */ /* 0x100fe2000001083b */
[----:B------:R-:W-:Y:S01]  /*4cc0*/  LDSM.16.MT88.4 R28, [R245+0x4900] ;  /* 0x00490000f51c783b */ /* 0x000fe20000004200 */
[----:B------:R-:W-:-:S02]  /*4cd0*/  FFMA.FTZ R57, R6, c[0x0][0x2d0], -R59 ;  /* 0x0000b40006397a23 */ /* 0x000fc4000001083b */
[--C-:B------:R-:W-:Y:S01]  /*4ce0*/  FFMA.FTZ R53, R4, c[0x0][0x2d0], -R59.reuse ;  /* 0x0000b40004357a23 */ /* 0x100fe2000001083b */
[----:B------:R-:W-:Y:S01]  /*4cf0*/  LDSM.16.MT88.4 R16, [R245+0x900] ;  /* 0x00090000f510783b */ /* 0x000fe20000004200 */
[--C-:B------:R-:W-:Y:S01]  /*4d00*/  FFMA.FTZ R48, R26, c[0x0][0x2d0], -R59.reuse ;  /* 0x0000b4001a307a23 */ /* 0x100fe2000001083b */
[----:B------:R-:W2:Y:S01]  /*4d10*/  MUFU.EX2 R51, R51 ;  /* 0x0000003300337308 */ /* 0x000ea20000000800 */
[--C-:B------:R-:W-:Y:S01]  /*4d20*/  FFMA.FTZ R45, R10, c[0x0][0x2d0], -R59.reuse ;  /* 0x0000b4000a2d7a23 */ /* 0x100fe2000001083b */
[----:B------:R-:W3:Y:S01]  /*4d30*/  LDSM.16.MT88.4 R4, [R244+0x4100] ;  /* 0x00410000f404783b */ /* 0x000ee20000004200 */
[--C-:B------:R-:W-:Y:S01]  /*4d40*/  FFMA.FTZ R44, R8, c[0x0][0x2d0], -R59.reuse ;  /* 0x0000b400082c7a23 */ /* 0x100fe2000001083b */
[----:B-1----:R-:W-:Y:S01]  /*4d50*/  F2FP.PACK_AB R68, R55, R56 ;  /* 0x000000383744723e */ /* 0x002fe200000000ff */
[--C-:B------:R-:W-:Y:S01]  /*4d60*/  FFMA.FTZ R50, R14, c[0x0][0x2d0], -R59.reuse ;  /* 0x0000b4000e327a23 */ /* 0x100fe2000001083b */
[----:B------:R-:W1:Y:S01]  /*4d70*/  LDSM.16.MT88.4 R8, [R244+0x900] ;  /* 0x00090000f408783b */ /* 0x000e620000004200 */
[--C-:B------:R-:W-:Y:S01]  /*4d80*/  FFMA.FTZ R41, R12, c[0x0][0x2d0], -R59.reuse ;  /* 0x0000b4000c297a23 */ /* 0x100fe2000001083b */
[----:B------:R-:W-:Y:S01]  /*4d90*/  MUFU.EX2 R58, R58 ;  /* 0x0000003a003a7308 */ /* 0x000fe20000000800 */
[----:B------:R-:W-:Y:S01]  /*4da0*/  FFMA.FTZ R38, R37, c[0x0][0x2d0], -R134 ;  /* 0x0000b40025267a23 */ /* 0x000fe20000010886 */
[----:B------:R-:W4:Y:S01]  /*4db0*/  LDSM.16.MT88.4 R12, [R248+0x4900] ;  /* 0x00490000f80c783b */ /* 0x000f220000004200 */
[----:B------:R-:W-:-:S02]  /*4dc0*/  FFMA.FTZ R40, R40, c[0x0][0x2d0], -R59 ;  /* 0x0000b40028287a23 */ /* 0x000fc4000001083b */
[--C-:B------:R-:W-:Y:S01]  /*4dd0*/  FFMA.FTZ R37, R180, c[0x0][0x2d0], -R59.reuse ;  /* 0x0000b400b4257a23 */ /* 0x100fe2000001083b */
[----:B------:R-:W5:Y:S01]  /*4de0*/  LDSM.16.MT88.4 R24, [R248+0x900] ;  /* 0x00090000f818783b */ /* 0x000f620000004200 */
[--C-:B------:R-:W-:Y:S01]  /*4df0*/  FFMA.FTZ R3, R142, c[0x0][0x2d0], -R59.reuse ;  /* 0x0000b4008e037a23 */ /* 0x100fe2000001083b */
[----:B------:R-:W3:Y:S01]  /*4e00*/  MUFU.EX2 R57, R57 ;  /* 0x0000003900397308 */ /* 0x000ee20000000800 */
[----:B--2---:R-:W-:Y:S01]  /*4e10*/  F2FP.PACK_AB R70, R51, R54 ;  /* 0x000000363346723e */ /* 0x004fe200000000ff */
[----:B------:R-:W-:Y:S02]  /*4e20*/  FFMA.FTZ R2, R140, c[0x0][0x2d0], -R59 ;  /* 0x0000b4008c027a23 */ /* 0x000fe4000001083b */
[--C-:B------:R-:W-:Y:S02]  /*4e30*/  FFMA.FTZ R140, R143, c[0x0][0x2d0], -R134.reuse ;  /* 0x0000b4008f8c7a23 */ /* 0x100fe40000010886 */
[--C-:B------:R-:W-:Y:S02]  /*4e40*/  FFMA.FTZ R142, R141, c[0x0][0x2d0], -R134.reuse ;  /* 0x0000b4008d8e7a23 */ /* 0x100fe40000010886 */
[----:B------:R-:W-:Y:S01]  /*4e50*/  MUFU.EX2 R53, R53 ;  /* 0x0000003500357308 */ /* 0x000fe20000000800 */
[----:B------:R-:W-:-:S02]  /*4e60*/  FFMA.FTZ R133, R133, c[0x0][0x2d0], -R134 ;  /* 0x0000b40085857a23 */ /* 0x000fc40000010886 */
[--C-:B------:R-:W-:Y:S02]  /*4e70*/  FFMA.FTZ R135, R135, c[0x0][0x2d0], -R134.reuse ;  /* 0x0000b40087877a23 */ /* 0x100fe40000010886 */
[--C-:B------:R-:W-:Y:S02]  /*4e80*/  FFMA.FTZ R141, R158, c[0x0][0x2d0], -R59.reuse ;  /* 0x0000b4009e8d7a23 */ /* 0x100fe4000001083b */
[--C-:B------:R-:W-:Y:S01]  /*4e90*/  FFMA.FTZ R146, R146, c[0x0][0x2d0], -R59.reuse ;  /* 0x0000b40092927a23 */ /* 0x100fe2000001083b */
[----:B------:R-:W2:Y:S01]  /*4ea0*/  MUFU.EX2 R48, R48 ;  /* 0x0000003000307308 */ /* 0x000ea20000000800 */
[----:B---3--:R-:W-:Y:S01]  /*4eb0*/  F2FP.PACK_AB R69, R57, R58 ;  /* 0x0000003a3945723e */ /* 0x008fe200000000ff */
[--C-:B------:R-:W-:Y:S02]  /*4ec0*/  FFMA.FTZ R150, R150, c[0x0][0x2d0], -R59.reuse ;  /* 0x0000b40096967a23 */ /* 0x100fe4000001083b */
[----:B------:R-:W-:Y:S02]  /*4ed0*/  FFMA.FTZ R143, R156, c[0x0][0x2d0], -R59 ;  /* 0x0000b4009c8f7a23 */ /* 0x000fe4000001083b */
[----:B------:R-:W-:-:S02]  /*4ee0*/  FFMA.FTZ R156, R159, c[0x0][0x2d0], -R134 ;  /* 0x0000b4009f9c7a23 */ /* 0x000fc40000010886 */
[----:B------:R-:W-:Y:S01]  /*4ef0*/  MUFU.EX2 R52, R52 ;  /* 0x0000003400347308 */ /* 0x000fe20000000800 */
[--C-:B------:R-:W-:Y:S02]  /*4f00*/  FFMA.FTZ R158, R157, c[0x0][0x2d0], -R134.reuse ;  /* 0x0000b4009d9e7a23 */ /* 0x100fe40000010886 */
[--C-:B------:R-:W-:Y:S02]  /*4f10*/  FFMA.FTZ R153, R153, c[0x0][0x2d0], -R134.reuse ;  /* 0x0000b40099997a23 */ /* 0x100fe40000010886 */
[----:B------:R-:W-:Y:S02]  /*4f20*/  FFMA.FTZ R155, R155, c[0x0][0x2d0], -R134 ;  /* 0x0000b4009b9b7a23 */ /* 0x000fe40000010886 */
[--C-:B------:R-:W-:Y:S01]  /*4f30*/  FFMA.FTZ R157, R178, c[0x0][0x2d0], -R59.reuse ;  /* 0x0000b400b29d7a23 */ /* 0x100fe2000001083b */
[----:B--2---:R-:W-:Y:S01]  /*4f40*/  F2FP.PACK_AB R71, R48, R53 ;  /* 0x000000353047723e */ /* 0x004fe200000000ff */
[----:B------:R-:W2:Y:S01]  /*4f50*/  MUFU.EX2 R49, R49 ;  /* 0x0000003100317308 */ /* 0x000ea20000000800 */
[----:B------:R-:W-:-:S02]  /*4f60*/  FFMA.FTZ R160, R160, c[0x0][0x2d0], -R59 ;  /* 0x0000b400a0a07a23 */ /* 0x000fc4000001083b */
[--C-:B------:R-:W-:Y:S02]  /*4f70*/  FFMA.FTZ R159, R176, c[0x0][0x2d0], -R59.reuse ;  /* 0x0000b400b09f7a23 */ /* 0x100fe4000001083b */
[--C-:B------:R-:W-:Y:S01]  /*4f80*/  FFMA.FTZ R164, R164, c[0x0][0x2d0], -R59.reuse ;  /* 0x0000b400a4a47a23 */ /* 0x100fe2000001083b */
        /* <DEDUP_REMOVED lines=20> */
[----:B------:R-:W3:Y:S01]  /*50d0*/  MUFU.EX2 R45, R45 ;  /* 0x0000002d002d7308 */ /* 0x000ee20000000800 */
[----:B------:R-:W-:-:S02]  /*50e0*/  FFMA.FTZ R152, R152, c[0x0][0x2d0], -R59 ;  /* 0x0000b40098987a23 */ /* 0x000fc4000001083b */
[--C-:B------:R-:W-:Y:S02]  /*50f0*/  FFMA.FTZ R148, R148, c[0x0][0x2d0], -R59.reuse ;  /* 0x0000b40094947a23 */ /* 0x100fe4000001083b */
[----:B------:R-:W-:Y:S01]  /*5100*/  FFMA.FTZ R63, R63, c[0x0][0x2d0], -R134 ;  /* 0x0000b4003f3f7a23 */ /* 0x000fe20000010886 */
        /* <DEDUP_REMOVED lines=8> */
[----:B------:R-:W1:Y:S01]  /*5190*/  MUFU.EX2 R41, R41 ;  /* 0x0000002900297308 */ /* 0x000e620000000800 */
[----:B------:R-:W-:-:S02]  /*51a0*/  FADD.FTZ R54, R54, R55 ;  /* 0x0000003736367221 */ /* 0x000fc40000010000 */
[----:B------:R-:W-:Y:S02]  /*51b0*/  FADD.FTZ R53, R48, R53 ;  /* 0x0000003530357221 */ /* 0x000fe40000010000 */
[----:B------:R-:W-:Y:S01]  /*51c0*/  FADD.FTZ R51, R51, R54 ;  /* 0x0000003633337221 */ /* 0x000fe20000010000 */
[C---:B------:R-:W-:Y:S02]  /*51d0*/  HMMA.16816.F32 R112, R68.reuse, R108, RZ ;  /* 0x0000006c4470723c */ /* 0x040fe400000018ff */
[----:B------:R-:W-:Y:S06]  /*51e0*/  MUFU.EX2 R43, R43 ;  /* 0x0000002b002b7308 */ /* 0x000fec0000000800 */
[C---:B------:R-:W-:Y:S02]  /*51f0*/  HMMA.16816.F32 R88, R68.reuse, R84, RZ ;  /* 0x000000544458723c */ /* 0x040fe400000018ff */
[----:B------:R-:W1:Y:S06]  /*5200*/  MUFU.EX2 R42, R42 ;  /* 0x0000002a002a7308 */ /* 0x000e6c0000000800 */
[C---:B------:R-:W-:Y:S02]  /*5210*/  HMMA.16816.F32 R80, R68.reuse, R76, RZ ;  /* 0x0000004c4450723c */ /* 0x040fe400000018ff */
[----:B------:R-:W-:Y:S06]  /*5220*/  MUFU.EX2 R39, R39 ;  /* 0x0000002700277308 */ /* 0x000fec0000000800 */
[C---:B------:R-:W-:Y:S02]  /*5230*/  HMMA.16816.F32 R124, R68.reuse, R126, RZ ;  /* 0x0000007e447c723c */ /* 0x040fe400000018ff */
[----:B------:R-:W-:Y:S06]  /*5240*/  MUFU.EX2 R38, R38 ;  /* 0x0000002600267308 */ /* 0x000fec0000000800 */
        /* <DEDUP_REMOVED lines=10> */
[----:B--2---:R-:W-:Y:S01]  /*52f0*/  F2FP.PACK_AB R4, R49, R52 ;  /* 0x000000343104723e */ /* 0x004fe200000000ff */
[----:B------:R-:W-:Y:S01]  /*5300*/  HMMA.16816.F32 R68, R68, R6, RZ ;  /* 0x000000064444723c */ /* 0x000fe200000018ff */
[----:B---3--:R-:W-:Y:S01]  /*5310*/  F2FP.PACK_AB R5, R45, R50 ;  /* 0x000000322d05723e */ /* 0x008fe200000000ff */
[----:B------:R-:W2:Y:S01]  /*5320*/  MUFU.EX2 R140, R140 ;  /* 0x0000008c008c7308 */ /* 0x000ea20000000800 */
[----:B------:R-:W-:-:S04]  /*5330*/  FADD.FTZ R50, R50, R53 ;  /* 0x0000003532327221 */ /* 0x000fc80000010000 */
[----:B------:R-:W-:Y:S01]  /*5340*/  F2FP.PACK_AB R6, R46, R47 ;  /* 0x0000002f2e06723e */ /* 0x000fe200000000ff */
[----:B------:R-:W-:Y:S01]  /*5350*/  FADD.FTZ R45, R45, R50 ;  /* 0x000000322d2d7221 */ /* 0x000fe20000010000 */
[----:B-1----:R-:W-:Y:S01]  /*5360*/  F2FP.PACK_AB R7, R41, R44 ;  /* 0x0000002c2907723e */ /* 0x002fe200000000ff */
[----:B------:R-:W-:Y:S02]  /*5370*/  MUFU.EX2 R142, R142 ;  /* 0x0000008e008e7308 */ /* 0x000fe40000000800 */
[----:B------:R-:W-:-:S04]  /*5380*/  FADD.FTZ R44, R44, R45 ;  /* 0x0000002d2c2c7221 */ /* 0x000fc80000010000 */
[C---:B------:R-:W-:Y:S01]  /*5390*/  HMMA.16816.F32 R104, R4.reuse, R8, R104 ;  /* 0x000000080468723c */ /* 0x040fe20000001868 */
[----:B------:R-:W-:Y:S01]  /*53a0*/  FADD.FTZ R41, R41, R44 ;  /* 0x0000002c29297221 */ /* 0x000fe20000010000 */
[----:B------:R-:W-:Y:S06]  /*53b0*/  MUFU.EX2 R135, R135 ;  /* 0x0000008700877308 */ /* 0x000fec0000000800 */
[C---:B------:R-:W-:Y:S01]  /*53c0*/  HMMA.16816.F32 R100, R4.reuse, R10, R100 ;  /* 0x0000000a0464723c */ /* 0x040fe20000001864 */
[----:B------:R-:W1:Y:S01]  /*53d0*/  LDSM.16.MT88.4 R8, [R244+0x4900] ;  /* 0x00490000f408783b */ /* 0x000e620000004200 */
[----:B------:R-:W-:Y:S06]  /*53e0*/  MUFU.EX2 R141, R141 ;  /* 0x0000008d008d7308 */ /* 0x000fec0000000800 */
[C---:B----4-:R-:W-:Y:S02]  /*53f0*/  HMMA.16816.F32 R96, R4.reuse, R12, R96 ;  /* 0x0000000c0460723c */ /* 0x050fe40000001860 */
[----:B------:R-:W3:Y:S06]  /*5400*/  MUFU.EX2 R146, R146 ;  /* 0x0000009200927308 */ /* 0x000eec0000000800 */
[C---:B------:R-:W-:Y:S01]  /*5410*/  HMMA.16816.F32 R92, R4.reuse, R14, R92 ;  /* 0x0000000e045c723c */ /* 0x040fe2000000185c */
[----:B------:R-:W4:Y:S01]  /*5420*/  LDSM.16.MT88.4 R12, [R244+0x1100] ;  /* 0x00110000f40c783b */ /* 0x000f220000004200 */
[----:B------:R-:W-:Y:S06]  /*5430*/  MUFU.EX2 R150, R150 ;  /* 0x0000009600967308 */ /* 0x000fec0000000800 */
[C---:B-----5:R-:W-:Y:S02]  /*5440*/  HMMA.16816.F32 R128, R4.reuse, R24, R128 ;  /* 0x000000180480723c */ /* 0x060fe40000001880 */
[----:B------:R-:W5:Y:S06]  /*5450*/  MUFU.EX2 R143, R143 ;  /* 0x0000008f008f7308 */ /* 0x000f6c0000000800 */
        /* <DEDUP_REMOVED lines=19> */
[----:B------:R-:W2:Y:S06]  /*5590*/  MUFU.EX2 R164, R164 ;  /* 0x000000a400a47308 */ /* 0x000eac0000000800 */
[C---:B------:R-:W-:Y:S01]  /*55a0*/  HMMA.16816.F32 R76, R4.reuse, R30, R76 ;  /* 0x0000001e044c723c */ /* 0x040fe2000000184c */
[----:B------:R-:W-:Y:S01]  /*55b0*/  LDSM.16.MT88.4 R28, [R245+0x5100] ;  /* 0x00510000f51c783b */ /* 0x000fe20000004200 */
[----:B------:R-:W-:Y:S06]  /*55c0*/  MUFU.EX2 R167, R167 ;  /* 0x000000a700a77308 */ /* 0x000fec0000000800 */
[C---:B-1----:R-:W-:Y:S02]  /*55d0*/  HMMA.16816.F32 R72, R4.reuse, R8, R72 ;  /* 0x000000080448723c */ /* 0x042fe40000001848 */
[----:B------:R-:W1:Y:S06]  /*55e0*/  MUFU.EX2 R176, R176 ;  /* 0x000000b000b07308 */ /* 0x000e6c0000000800 */
[----:B------:R-:W-:Y:S01]  /*55f0*/  HMMA.16816.F32 R68, R4, R10, R68 ;  /* 0x0000000a0444723c */ /* 0x000fe20000001844 */
[----:B------:R-:W1:Y:S01]  /*5600*/  LDSM.16.MT88.4 R8, [R248+0x5100] ;  /* 0x00510000f808783b */ /* 0x000e620000004200 */
[----:B------:R-:W-:Y:S05]  /*5610*/  MUFU.EX2 R178, R178 ;  /* 0x000000b200b27308 */ /* 0x000fea0000000800 */
[----:B------:R-:W-:-:S02]  /*5620*/  F2FP.PACK_AB R4, R42, R43 ;  /* 0x0000002b2a04723e */ /* 0x000fc400000000ff */
[----:B------:R-:W-:Y:S01]  /*5630*/  F2FP.PACK_AB R5, R37, R40 ;  /* 0x000000282505723e */ /* 0x000fe200000000ff */
[----:B------:R-:W-:Y:S01]  /*5640*/  MUFU.EX2 R161, R161 ;  /* 0x000000a100a17308 */ /* 0x000fe20000000800 */
[----:B------:R-:W-:Y:S01]  /*5650*/  F2FP.PACK_AB R6, R38, R39 ;  /* 0x000000272606723e */ /* 0x000fe200000000ff */
[----:B------:R-:W-:Y:S01]  /*5660*/  FADD.FTZ R40, R40, R41 ;  /* 0x0000002928287221 */ /* 0x000fe20000010000 */
[----:B------:R-:W-:-:S03]  /*5670*/  F2FP.PACK_AB R7, R2, R3 ;  /* 0x000000030207723e */ /* 0x000fc600000000ff */
[----:B------:R-:W-:Y:S02]  /*5680*/  FADD.FTZ R40, R37, R40 ;  /* 0x0000002825287221 */ /* 0x000fe40000010000 */
[----:B------:R-:W-:Y:S02]  /*5690*/  MUFU.EX2 R163, R163 ;  /* 0x000000a300a37308 */ /* 0x000fe40000000800 */
[----:B----4-:R-:W-:Y:S01]  /*56a0*/  HMMA.16816.F32 R104, R4, R12, R104 ;  /* 0x0000000c0468723c */ /* 0x010fe20000001868 */
[----:B------:R-:W-:-:S04]  /*56b0*/  FADD.FTZ R3, R3, R40 ;  /* 0x0000002803037221 */ /* 0x000fc80000010000 */
[----:B------:R-:W-:Y:S01]  /*56c0*/  FADD.FTZ R2, R2, R3 ;  /* 0x0000000302027221 */ /* 0x000fe20000010000 */
[----:B------:R-:W4:Y:S02]  /*56d0*/  MUFU.EX2 R172, R172 ;  /* 0x000000ac00ac7308 */ /* 0x000f240000000800 */
[C---:B------:R-:W-:Y:S01]  /*56e0*/  HMMA.16816.F32 R100, R4.reuse, R14, R100 ;  /* 0x0000000e0464723c */ /* 0x040fe20000001864 */
[----:B------:R-:W2:Y:S05]  /*56f0*/  LDSM.16.MT88.4 R12, [R244+0x5100] ;  /* 0x00510000f40c783b */ /* 0x000eaa0000004200 */
[----:B------:R-:W-:Y:S02]  /*5700*/  MUFU.EX2 R165, R165 ;  /* 0x000000a500a57308 */ /* 0x000fe40000000800 */
[C---:B------:R-:W-:Y:S06]  /*5710*/  HMMA.16816.F32 R128, R4.reuse, R24, R128 ;  /* 0x000000180480723c */ /* 0x040fec0000001880 */
[----:B------:R-:W2:Y:S02]  /*5720*/  MUFU.EX2 R162, R162 ;  /* 0x000000a200a27308 */ /* 0x000ea40000000800 */
[C---:B-1----:R-:W-:Y:S06]  /*5730*/  HMMA.16816.F32 R96, R4.reuse, R8, R96 ;  /* 0x000000080460723c */ /* 0x042fec0000001860 */
[----:B------:R-:W-:Y:S02]  /*5740*/  MUFU.EX2 R151, R151 ;  /* 0x0000009700977308 */ /* 0x000fe40000000800 */
[C---:B------:R-:W-:Y:S01]  /*5750*/  HMMA.16816.F32 R92, R4.reuse, R10, R92 ;  /* 0x0000000a045c723c */ /* 0x040fe2000000185c */
[----:B------:R-:W1:Y:S05]  /*5760*/  LDSM.16.MT88.4 R8, [R244+0x1900] ;  /* 0x00190000f408783b */ /* 0x000e6a0000004200 */
[----:B------:R-:W1:Y:S02]  /*5770*/  MUFU.EX2 R166, R166 ;  /* 0x000000a600a67308 */ /* 0x000e640000000800 */
[C---:B------:R-:W-:Y:S01]  /*5780*/  HMMA.16816.F32 R124, R4.reuse, R26, R124 ;  /* 0x0000001a047c723c */ /* 0x040fe2000000187c */
[----:B------:R-:W-:Y:S05]  /*5790*/  LDSM.16.MT88.4 R24, [R248+0x1900] ;  /* 0x00190000f818783b */ /* 0x000fea0000004200 */
[----:B------:R-:W-:Y:S02]  /*57a0*/  MUFU.EX2 R174, R174 ;  /* 0x000000ae00ae7308 */ /* 0x000fe40000000800 */
[C---:B------:R-:W-:Y:S06]  /*57b0*/  HMMA.16816.F32 R120, R4.reuse, R20, R120 ;  /* 0x000000140478723c */ /* 0x040fec0000001878 */
[----:B------:R-:W-:Y:S02]  /*57c0*/  MUFU.EX2 R145, R145 ;  /* 0x0000009100917308 */ /* 0x000fe40000000800 */
[C---:B--2---:R-:W-:Y:S06]  /*57d0*/  HMMA.16816.F32 R72, R4.reuse, R12, R72 ;  /* 0x0000000c0448723c */ /* 0x044fec0000001848 */
[----:B------:R-:W-:Y:S02]  /*57e0*/  MUFU.EX2 R147, R147 ;  /* 0x0000009300937308 */ /* 0x000fe40000000800 */
[C---:B------:R-:W-:Y:S01]  /*57f0*/  HMMA.16816.F32 R68, R4.reuse, R14, R68 ;  /* 0x0000000e0444723c */ /* 0x040fe20000001844 */
[----:B------:R-:W2:Y:S05]  /*5800*/  LDSM.16.MT88.4 R12, [R248+0x5900] ;  /* 0x00590000f80c783b */ /* 0x000eaa0000004200 */
[----:B------:R-:W1:Y:S02]  /*5810*/  MUFU.EX2 R152, R152 ;  /* 0x0000009800987308 */ /* 0x000e640000000800 */
[C---:B------:R-:W-:Y:S01]  /*5820*/  HMMA.16816.F32 R116, R4.reuse, R22, R116 ;  /* 0x000000160474723c */ /* 0x040fe20000001874 */
[----:B------:R-:W1:Y:S05]  /*5830*/  LDSM.16.MT88.4 R20, [R246+0x1900] ;  /* 0x00190000f614783b */ /* 0x000e6a0000004200 */
[----:B------:R-:W-:Y:S02]  /*5840*/  MUFU.EX2 R63, R63 ;  /* 0x0000003f003f7308 */ /* 0x000fe40000000800 */
[C---:B------:R-:W-:Y:S06]  /*5850*/  HMMA.16816.F32 R112, R4.reuse, R16, R112 ;  /* 0x000000100470723c */ /* 0x040fec0000001870 */
[----:B------:R-:W-:Y:S02]  /*5860*/  MUFU.EX2 R64, R64 ;  /* 0x0000004000407308 */ /* 0x000fe40000000800 */
[C---:B------:R-:W-:Y:S01]  /*5870*/  HMMA.16816.F32 R108, R4.reuse, R18, R108 ;  /* 0x00000012046c723c */ /* 0x040fe2000000186c */
[----:B------:R-:W1:Y:S07]  /*5880*/  LDSM.16.MT88.4 R16, [R245+0x1900] ;  /* 0x00190000f510783b */ /* 0x000e6e0000004200 */
[C---:B------:R-:W-:Y:S08]  /*5890*/  HMMA.16816.F32 R88, R4.reuse, R32, R88 ;  /* 0x000000200458723c */ /* 0x040ff00000001858 */
[C---:B------:R-:W-:Y:S01]  /*58a0*/  HMMA.16816.F32 R84, R4.reuse, R34, R84 ;  /* 0x000000220454723c */ /* 0x040fe20000001854 */
[----:B------:R-:W2:Y:S07]  /*58b0*/  LDSM.16.MT88.4 R32, [R246+0x5900] ;  /* 0x00590000f620783b */ /* 0x000eae0000004200 */
[C---:B------:R-:W-:Y:S08]  /*58c0*/  HMMA.16816.F32 R80, R4.reuse, R28, R80 ;  /* 0x0000001c0450723c */ /* 0x040ff00000001850 */
[----:B------:R-:W-:Y:S01]  /*58d0*/  HMMA.16816.F32 R76, R4, R30, R76 ;  /* 0x0000001e044c723c */ /* 0x000fe2000000184c */
[----:B------:R-:W4:Y:S06]  /*58e0*/  LDSM.16.MT88.4 R28, [R245+0x5900] ;  /* 0x00590000f51c783b */ /* 0x000f2c0000004200 */
[----:B------:R-:W-:-:S02]  /*58f0*/  F2FP.PACK_AB R4, R140, R133 ;  /* 0x000000858c04723e */ /* 0x000fc400000000ff */
[C---:B---3--:R-:W-:Y:S01]  /*5900*/  F2FP.PACK_AB R5, R146.reuse, R141 ;  /* 0x0000008d9205723e */ /* 0x048fe200000000ff */
[----:B------:R-:W-:Y:S01]  /*5910*/  FADD.FTZ R141, R141, R2 ;  /* 0x000000028d8d7221 */ /* 0x000fe20000010000 */
[----:B------:R-:W-:Y:S02]  /*5920*/  F2FP.PACK_AB R6, R135, R142 ;  /* 0x0000008e8706723e */ /* 0x000fe400000000ff */
[----:B-----5:R-:W-:Y:S01]  /*5930*/  F2FP.PACK_AB R7, R143, R150 ;  /* 0x000000968f07723e */ /* 0x020fe200000000ff */
[----:B------:R-:W-:-:S04]  /*5940*/  FADD.FTZ R141, R146, R141 ;  /* 0x0000008d928d7221 */ /* 0x000fc80000010000 */
[----:B------:R-:W-:Y:S02]  /*5950*/  FADD.FTZ R150, R150, R141 ;  /* 0x0000008d96967221 */ /* 0x000fe40000010000 */
[----:B-1----:R-:W-:Y:S02]  /*5960*/  HMMA.16816.F32 R104, R4, R8, R104 ;  /* 0x000000080468723c */ /* 0x002fe40000001868 */
[----:B------:R-:W-:-:S06]  /*5970*/  FADD.FTZ R150, R143, R150 ;  /* 0x000000968f967221 */ /* 0x000fcc0000010000 */
[C---:B------:R-:W-:Y:S01]  /*5980*/  HMMA.16816.F32 R100, R4.reuse, R10, R100 ;  /* 0x0000000a0464723c */ /* 0x040fe20000001864 */
[----:B------:R-:W1:Y:S07]  /*5990*/  LDSM.16.MT88.4 R8, [R244+0x5900] ;  /* 0x00590000f408783b */ /* 0x000e6e0000004200 */
[C---:B--2---:R-:W-:Y:S08]  /*59a0*/  HMMA.16816.F32 R96, R4.reuse, R12, R96 ;  /* 0x0000000c0460723c */ /* 0x044ff00000001860 */
[C---:B------:R-:W-:Y:S01]  /*59b0*/  HMMA.16816.F32 R92, R4.reuse, R14, R92 ;  /* 0x0000000e045c723c */ /* 0x040fe2000000185c */
[----:B------:R-:W2:Y:S07]  /*59c0*/  LDSM.16.MT88.4 R12, [R244+0x2100] ;  /* 0x00210000f40c783b */ /* 0x000eae0000004200 */
[C---:B------:R-:W-:Y:S08]  /*59d0*/  HMMA.16816.F32 R128, R4.reuse, R24, R128 ;  /* 0x000000180480723c */ /* 0x040ff00000001880 */
        /* <DEDUP_REMOVED lines=8> */
[C---:B------:R-:W-:Y:S08]  /*5a60*/  HMMA.16816.F32 R88, R4.reuse, R32, R88 ;  /* 0x000000200458723c */ /* 0x040ff00000001858 */
[C---:B------:R-:W-:Y:S01]  /*5a70*/  HMMA.16816.F32 R84, R4.reuse, R34, R84 ;  /* 0x000000220454723c */ /* 0x040fe20000001854 */
[----:B------:R-:W-:Y:S07]  /*5a80*/  LDSM.16.MT88.4 R32, [R246+0x6100] ;  /* 0x00610000f620783b */ /* 0x000fee0000004200 */
[C---:B----4-:R-:W-:Y:S08]  /*5a90*/  HMMA.16816.F32 R80, R4.reuse, R28, R80 ;  /* 0x0000001c0450723c */ /* 0x050ff00000001850 */
[C---:B------:R-:W-:Y:S01]  /*5aa0*/  HMMA.16816.F32 R76, R4.reuse, R30, R76 ;  /* 0x0000001e044c723c */ /* 0x040fe2000000184c */
[----:B------:R-:W-:Y:S07]  /*5ab0*/  LDSM.16.MT88.4 R28, [R245+0x6100] ;  /* 0x00610000f51c783b */ /* 0x000fee0000004200 */
[C---:B-1----:R-:W-:Y:S08]  /*5ac0*/  HMMA.16816.F32 R72, R4.reuse, R8, R72 ;  /* 0x000000080448723c */ /* 0x042ff00000001848 */
[----:B------:R-:W-:Y:S01]  /*5ad0*/  HMMA.16816.F32 R68, R4, R10, R68 ;  /* 0x0000000a0444723c */ /* 0x000fe20000001844 */
[----:B------:R-:W1:Y:S06]  /*5ae0*/  LDSM.16.MT88.4 R8, [R248+0x6100] ;  /* 0x00610000f808783b */ /* 0x000e6c0000004200 */
[----:B------:R-:W-:-:S02]  /*5af0*/  F2FP.PACK_AB R4, R156, R153 ;  /* 0x000000999c04723e */ /* 0x000fc400000000ff */
[----:B------:R-:W-:Y:S01]  /*5b00*/  F2FP.PACK_AB R5, R160, R157 ;  /* 0x0000009da005723e */ /* 0x000fe200000000ff */
[----:B------:R-:W-:Y:S01]  /*5b10*/  FADD.FTZ R157, R157, R150 ;  /* 0x000000969d9d7221 */ /* 0x000fe20000010000 */
[----:B------:R-:W-:Y:S02]  /*5b20*/  F2FP.PACK_AB R6, R155, R158 ;  /* 0x0000009e9b06723e */ /* 0x000fe400000000ff */
[----:B------:R-:W-:Y:S01]  /*5b30*/  F2FP.PACK_AB R7, R164, R159 ;  /* 0x0000009fa407723e */ /* 0x000fe200000000ff */
[----:B------:R-:W-:-:S04]  /*5b40*/  FADD.FTZ R160, R160, R157 ;  /* 0x0000009da0a07221 */ /* 0x000fc80000010000 */
[----:B------:R-:W-:Y:S02]  /*5b50*/  FADD.FTZ R159, R159, R160 ;  /* 0x000000a09f9f7221 */ /* 0x000fe40000010000 */
[----:B--2---:R-:W-:Y:S02]  /*5b60*/  HMMA.16816.F32 R104, R4, R12, R104 ;  /* 0x0000000c0468723c */ /* 0x004fe40000001868 */
[----:B------:R-:W-:-:S06]  /*5b70*/  FADD.FTZ R164, R164, R159 ;  /* 0x0000009fa4a47221 */ /* 0x000fcc0000010000 */
[C---:B------:R-:W-:Y:S01]  /*5b80*/  HMMA.16816.F32 R100, R4.reuse, R14, R100 ;  /* 0x0000000e0464723c */ /* 0x040fe20000001864 */
[----:B------:R-:W2:Y:S07]  /*5b90*/  LDSM.16.MT88.4 R12, [R244+0x6100] ;  /* 0x00610000f40c783b */ /* 0x000eae0000004200 */
[C---:B---3--:R-:W-:Y:S08]  /*5ba0*/  HMMA.16816.F32 R128, R4.reuse, R24, R128 ;  /* 0x000000180480723c */ /* 0x048ff00000001880 */
[C---:B-1----:R-:W-:Y:S08]  /*5bb0*/  HMMA.16816.F32 R96, R4.reuse, R8, R96 ;  /* 0x000000080460723c */ /* 0x042ff00000001860 */
[C---:B------:R-:W-:Y:S01]  /*5bc0*/  HMMA.16816.F32 R92, R4.reuse, R10, R92 ;  /* 0x0000000a045c723c */ /* 0x040fe2000000185c */
[----:B------:R-:W1:Y:S07]  /*5bd0*/  LDSM.16.MT88.4 R8, [R244+0x2900] ;  /* 0x00290000f408783b */ /* 0x000e6e0000004200 */
[C---:B------:R-:W-:Y:S01]  /*5be0*/  HMMA.16816.F32 R124, R4.reuse, R26, R124 ;  /* 0x0000001a047c723c */ /* 0x040fe2000000187c */
[----:B------:R-:W3:Y:S07]  /*5bf0*/  LDSM.16.MT88.4 R24, [R248+0x2900] ;  /* 0x00290000f818783b */ /* 0x000eee0000004200 */
[C---:B------:R-:W-:Y:S08]  /*5c00*/  HMMA.16816.F32 R120, R4.reuse, R20, R120 ;  /* 0x000000140478723c */ /* 0x040ff00000001878 */
[C---:B--2---:R-:W-:Y:S08]  /*5c10*/  HMMA.16816.F32 R72, R4.reuse, R12, R72 ;  /* 0x0000000c0448723c */ /* 0x044ff00000001848 */
[C---:B------:R-:W-:Y:S01]  /*5c20*/  HMMA.16816.F32 R68, R4.reuse, R14, R68 ;  /* 0x0000000e0444723c */ /* 0x040fe20000001844 */
[----:B------:R-:W2:Y:S07]  /*5c30*/  LDSM.16.MT88.4 R12, [R248+0x6900] ;  /* 0x00690000f80c783b */ /* 0x000eae0000004200 */
[C---:B------:R-:W-:Y:S01]  /*5c40*/  HMMA.16816.F32 R116, R4.reuse, R22, R116 ;  /* 0x000000160474723c */ /* 0x040fe20000001874 */
[----:B------:R-:W4:Y:S07]  /*5c50*/  LDSM.16.MT88.4 R20, [R246+0x2900] ;  /* 0x00290000f614783b */ /* 0x000f2e0000004200 */
[C---:B------:R-:W-:Y:S08]  /*5c60*/  HMMA.16816.F32 R88, R4.reuse, R32, R88 ;  /* 0x000000200458723c */ /* 0x040ff00000001858 */
[C---:B------:R-:W-:Y:S01]  /*5c70*/  HMMA.16816.F32 R84, R4.reuse, R34, R84 ;  /* 0x000000220454723c */ /* 0x040fe20000001854 */
[----:B------:R-:W5:Y:S07]  /*5c80*/  LDSM.16.MT88.4 R32, [R246+0x6900] ;  /* 0x00690000f620783b */ /* 0x000f6e0000004200 */
[C---:B------:R-:W-:Y:S08]  /*5c90*/  HMMA.16816.F32 R80, R4.reuse, R28, R80 ;  /* 0x0000001c0450723c */ /* 0x040ff00000001850 */
[C---:B------:R-:W-:Y:S01]  /*5ca0*/  HMMA.16816.F32 R76, R4.reuse, R30, R76 ;  /* 0x0000001e044c723c */ /* 0x040fe2000000184c */
[----:B------:R-:W2:Y:S07]  /*5cb0*/  LDSM.16.MT88.4 R28, [R245+0x6900] ;  /* 0x00690000f51c783b */ /* 0x000eae0000004200 */
[C---:B------:R-:W-:Y:S08]  /*5cc0*/  HMMA.16816.F32 R112, R4.reuse, R16, R112 ;  /* 0x000000100470723c */ /* 0x040ff00000001870 */
[----:B------:R-:W-:Y:S01]  /*5cd0*/  HMMA.16816.F32 R108, R4, R18, R108 ;  /* 0x00000012046c723c */ /* 0x000fe2000000186c */
[----:B------:R-:W2:Y:S06]  /*5ce0*/  LDSM.16.MT88.4 R16, [R245+0x2900] ;  /* 0x00290000f510783b */ /* 0x000eac0000004200 */
[----:B------:R-:W-:-:S02]  /*5cf0*/  F2FP.PACK_AB R4, R176, R167 ;  /* 0x000000a7b004723e */ /* 0x000fc400000000ff */
[----:B------:R-:W-:Y:S01]  /*5d00*/  F2FP.PACK_AB R5, R172, R163 ;  /* 0x000000a3ac05723e */ /* 0x000fe200000000ff */
[----:B------:R-:W-:Y:S01]  /*5d10*/  FADD.FTZ R163, R163, R164 ;  /* 0x000000a4a3a37221 */ /* 0x000fe20000010000 */
[----:B------:R-:W-:Y:S02]  /*5d20*/  F2FP.PACK_AB R6, R161, R178 ;  /* 0x000000b2a106723e */ /* 0x000fe400000000ff */
[----:B------:R-:W-:Y:S01]  /*5d30*/  F2FP.PACK_AB R7, R162, R165 ;  /* 0x000000a5a207723e */ /* 0x000fe200000000ff */
[----:B------:R-:W-:-:S04]  /*5d40*/  FADD.FTZ R172, R172, R163 ;  /* 0x000000a3acac7221 */ /* 0x000fc80000010000 */
[----:B------:R-:W-:Y:S02]  /*5d50*/  FADD.FTZ R165, R165, R172 ;  /* 0x000000aca5a57221 */ /* 0x000fe40000010000 */
[----:B-1----:R-:W-:Y:S02]  /*5d60*/  HMMA.16816.F32 R104, R4, R8, R104 ;  /* 0x000000080468723c */ /* 0x002fe40000001868 */
[----:B------:R-:W-:-:S06]  /*5d70*/  FADD.FTZ R162, R162, R165 ;  /* 0x000000a5a2a27221 */ /* 0x000fcc0000010000 */
[C---:B------:R-:W-:Y:S01]  /*5d80*/  HMMA.16816.F32 R100, R4.reuse, R10, R100 ;  /* 0x0000000a0464723c */ /* 0x040fe20000001864 */
[----:B------:R-:W1:Y:S07]  /*5d90*/  LDSM.16.MT88.4 R8, [R244+0x6900] ;  /* 0x00690000f408783b */ /* 0x000e6e0000004200 */
[C---:B---3--:R-:W-:Y:S08]  /*5da0*/  HMMA.16816.F32 R128, R4.reuse, R24, R128 ;  /* 0x000000180480723c */ /* 0x048ff00000001880 */
[C---:B------:R-:W-:Y:S01]  /*5db0*/  HMMA.16816.F32 R124, R4.reuse, R26, R124 ;  /* 0x0000001a047c723c */ /* 0x040fe2000000187c */
[----:B------:R-:W3:Y:S07]  /*5dc0*/  LDSM.16.MT88.4 R24, [R248+0x3100] ;  /* 0x00310000f818783b */ /* 0x000eee0000004200 */
[C---:B--2---:R-:W-:Y:S08]  /*5dd0*/  HMMA.16816.F32 R96, R4.reuse, R12, R96 ;  /* 0x0000000c0460723c */ /* 0x044ff00000001860 */
[C---:B------:R-:W-:Y:S01]  /*5de0*/  HMMA.16816.F32 R92, R4.reuse, R14, R92 ;  /* 0x0000000e045c723c */ /* 0x040fe2000000185c */
[----:B------:R-:W2:Y:S07]  /*5df0*/  LDSM.16.MT88.4 R12, [R244+0x3100] ;  /* 0x00310000f40c783b */ /* 0x000eae0000004200 */
[C---:B----4-:R-:W-:Y:S08]  /*5e00*/  HMMA.16816.F32 R120, R4.reuse, R20, R120 ;  /* 0x000000140478723c */ /* 0x050ff00000001878 */
[C---:B------:R-:W-:Y:S01]  /*5e10*/  HMMA.16816.F32 R116, R4.reuse, R22, R116 ;  /* 0x000000160474723c */ /* 0x040fe20000001874 */
[----:B------:R-:W4:Y:S07]  /*5e20*/  LDSM.16.MT88.4 R20, [R246+0x3100] ;  /* 0x00310000f614783b */ /* 0x000f2e0000004200 */
[C---:B-----5:R-:W-:Y:S01]  /*5e30*/  HMMA.16816.F32 R88, R4.reuse, R32, R88 ;  /* 0x000000200458723c */ /* 0x060fe20000001858 */
[----:B------:R-:W-:Y:S06]  /*5e40*/  MUFU.EX2 R32, R148 ;  /* 0x0000009400207308 */ /* 0x000fec0000000800 */
[----:B------:R-:W-:Y:S01]  /*5e50*/  FFMA.FTZ R33, R144, c[0x0][0x2d0], -R59 ;  /* 0x0000b40090217a23 */ /* 0x000fe2000001083b */
[C---:B------:R-:W-:Y:S05]  /*5e60*/  HMMA.16816.F32 R80, R4.reuse, R28, R80 ;  /* 0x0000001c0450723c */ /* 0x040fea0000001850 */
[----:B------:R-:W5:Y:S03]  /*5e70*/  MUFU.EX2 R33, R33 ;  /* 0x0000002100217308 */ /* 0x000f660000000800 */
[C---:B------:R-:W-:Y:S01]  /*5e80*/  HMMA.16816.F32 R76, R4.reuse, R30, R76 ;  /* 0x0000001e044c723c */ /* 0x040fe2000000184c */
[----:B------:R-:W2:Y:S07]  /*5e90*/  LDSM.16.MT88.4 R28, [R246+0x7100] ;  /* 0x00710000f61c783b */ /* 0x000eae0000004200 */
[C---:B------:R-:W-:Y:S08]  /*5ea0*/  HMMA.16816.F32 R112, R4.reuse, R16, R112 ;  /* 0x000000100470723c */ /* 0x040ff00000001870 */
[C---:B------:R-:W-:Y:S01]  /*5eb0*/  HMMA.16816.F32 R108, R4.reuse, R18, R108 ;  /* 0x00000012046c723c */ /* 0x040fe2000000186c */
[----:B------:R-:W2:Y:S07]  /*5ec0*/  LDSM.16.MT88.4 R16, [R245+0x3100] ;  /* 0x00310000f510783b */ /* 0x000eae0000004200 */
[C---:B------:R-:W-:Y:S07]  /*5ed0*/  HMMA.16816.F32 R84, R4.reuse, R34, R84 ;  /* 0x000000220454723c */ /* 0x040fee0000001854 */
[--C-:B------:R-:W-:Y:S01]  /*5ee0*/  FFMA.FTZ R34, R67, c[0x0][0x2d0], -R134.reuse ;  /* 0x0000b40043227a23 */ /* 0x100fe20000010886 */
[----:B-1----:R-:W-:Y:S01]  /*5ef0*/  HMMA.16816.F32 R72, R4, R8, R72 ;  /* 0x000000080448723c */ /* 0x002fe20000001848 */
[----:B------:R-:W-:-:S02]  /*5f00*/  FFMA.FTZ R35, R65, c[0x0][0x2d0], -R134 ;  /* 0x0000b40041237a23 */ /* 0x000fc40000010886 */
[----:B------:R-:W-:Y:S02]  /*5f10*/  FFMA.FTZ R134, R61, c[0x0][0x2d0], -R134 ;  /* 0x0000b4003d867a23 */ /* 0x000fe40000010886 */
[----:B------:R-:W-:Y:S01]  /*5f20*/  FFMA.FTZ R61, R66, c[0x0][0x2d0], -R59 ;  /* 0x0000b400423d7a23 */ /* 0x000fe2000001083b */
[----:B------:R-:W-:Y:S02]  /*5f30*/  MUFU.EX2 R34, R34 ;  /* 0x0000002200227308 */ /* 0x000fe40000000800 */
[----:B------:R-:W-:Y:S01]  /*5f40*/  HMMA.16816.F32 R68, R4, R10, R68 ;  /* 0x0000000a0444723c */ /* 0x000fe20000001844 */
[----:B------:R-:W1:Y:S05]  /*5f50*/  LDSM.16.MT88.4 R8, [R248+0x7100] ;  /* 0x00710000f808783b */ /* 0x000e6a0000004200 */
[----:B------:R-:W1:Y:S01]  /*5f60*/  MUFU.EX2 R35, R35 ;  /* 0x0000002300237308 */ /* 0x000e620000000800 */
[----:B------:R-:W-:-:S02]  /*5f70*/  F2FP.PACK_AB R4, R166, R151 ;  /* 0x00000097a604723e */ /* 0x000fc400000000ff */
[C---:B------:R-:W-:Y:S01]  /*5f80*/  F2FP.PACK_AB R5, R152.reuse, R147 ;  /* 0x000000939805723e */ /* 0x040fe200000000ff */
[----:B------:R-:W-:Y:S01]  /*5f90*/  FADD.FTZ R147, R147, R162 ;  /* 0x000000a293937221 */ /* 0x000fe20000010000 */
[----:B------:R-:W-:Y:S02]  /*5fa0*/  F2FP.PACK_AB R6, R145, R174 ;  /* 0x000000ae9106723e */ /* 0x000fe400000000ff */
[----:B-----5:R-:W-:Y:S01]  /*5fb0*/  F2FP.PACK_AB R7, R33, R32 ;  /* 0x000000202107723e */ /* 0x020fe200000000ff */
[----:B------:R-:W-:Y:S01]  /*5fc0*/  MUFU.EX2 R134, R134 ;  /* 0x0000008600867308 */ /* 0x000fe20000000800 */
[----:B------:R-:W-:-:S04]  /*5fd0*/  FADD.FTZ R147, R152, R147 ;  /* 0x0000009398937221 */ /* 0x000fc80000010000 */
[----:B------:R-:W-:Y:S01]  /*5fe0*/  FADD.FTZ R32, R32, R147 ;  /* 0x0000009320207221 */ /* 0x000fe20000010000 */
[----:B---3--:R-:W-:Y:S02]  /*5ff0*/  HMMA.16816.F32 R128, R4, R24, R128 ;  /* 0x000000180480723c */ /* 0x008fe40000001880 */
[----:B------:R-:W3:Y:S01]  /*6000*/  MUFU.EX2 R61, R61 ;  /* 0x0000003d003d7308 */ /* 0x000ee20000000800 */
[----:B------:R-:W-:-:S05]  /*6010*/  FADD.FTZ R32, R33, R32 ;  /* 0x0000002021207221 */ /* 0x000fca0000010000 */
[C---:B------:R-:W-:Y:S01]  /*6020*/  HMMA.16816.F32 R124, R4.reuse, R26, R124 ;  /* 0x0000001a047c723c */ /* 0x040fe2000000187c */
[----:B------:R-:W5:Y:S07]  /*6030*/  LDSM.16.MT88.4 R24, [R245+0x7100] ;  /* 0x00710000f518783b */ /* 0x000f6e0000004200 */
[C---:B--2---:R-:W-:Y:S08]  /*6040*/  HMMA.16816.F32 R104, R4.reuse, R12, R104 ;  /* 0x0000000c0468723c */ /* 0x044ff00000001868 */
[C---:B------:R-:W-:Y:S01]  /*6050*/  HMMA.16816.F32 R100, R4.reuse, R14, R100 ;  /* 0x0000000e0464723c */ /* 0x040fe20000001864 */
[----:B------:R-:W2:Y:S07]  /*6060*/  LDSM.16.MT88.4 R12, [R244+0x7100] ;  /* 0x00710000f40c783b */ /* 0x000eae0000004200 */
[C---:B----4-:R-:W-:Y:S08]  /*6070*/  HMMA.16816.F32 R120, R4.reuse, R20, R120 ;  /* 0x000000140478723c */ /* 0x050ff00000001878 */
[C---:B------:R-:W-:Y:S01]  /*6080*/  HMMA.16816.F32 R116, R4.reuse, R22, R116 ;  /* 0x000000160474723c */ /* 0x040fe20000001874 */
[----:B------:R-:W4:Y:S07]  /*6090*/  LDSM.16.MT88.4 R20, [R248+0x3900] ;  /* 0x00390000f814783b */ /* 0x000f2e0000004200 */
[C---:B------:R-:W-:Y:S01]  /*60a0*/  HMMA.16816.F32 R88, R4.reuse, R28, R88 ;  /* 0x0000001c0458723c */ /* 0x040fe20000001858 */
[----:B------:R-:W-:Y:S06]  /*60b0*/  MUFU.EX2 R28, R62 ;  /* 0x0000003e001c7308 */ /* 0x000fec0000000800 */
[----:B------:R-:W-:Y:S01]  /*60c0*/  FFMA.FTZ R29, R60, c[0x0][0x2d0], -R59 ;  /* 0x0000b4003c1d7a23 */ /* 0x000fe2000001083b */
[C---:B------:R-:W-:Y:S05]  /*60d0*/  HMMA.16816.F32 R112, R4.reuse, R16, R112 ;  /* 0x000000100470723c */ /* 0x040fea0000001870 */
[----:B------:R-:W2:Y:S03]  /*60e0*/  MUFU.EX2 R29, R29 ;  /* 0x0000001d001d7308 */ /* 0x000ea60000000800 */
[C---:B------:R-:W-:Y:S01]  /*60f0*/  HMMA.16816.F32 R108, R4.reuse, R18, R108 ;  /* 0x00000012046c723c */ /* 0x040fe2000000186c */
[----:B------:R-:W-:Y:S07]  /*6100*/  LDSM.16.MT88.4 R16, [R245+0x3900] ;  /* 0x00390000f510783b */ /* 0x000fee0000004200 */
[C---:B-1----:R-:W-:Y:S08]  /*6110*/  HMMA.16816.F32 R96, R4.reuse, R8, R96 ;  /* 0x000000080460723c */ /* 0x042ff00000001860 */
[C---:B------:R-:W-:Y:S01]  /*6120*/  HMMA.16816.F32 R92, R4.reuse, R10, R92 ;  /* 0x0000000a045c723c */ /* 0x040fe2000000185c */
[----:B------:R-:W1:Y:S07]  /*6130*/  LDSM.16.MT88.4 R8, [R246+0x3900] ;  /* 0x00390000f608783b */ /* 0x000e6e0000004200 */
[C---:B------:R-:W-:Y:S08]  /*6140*/  HMMA.16816.F32 R84, R4.reuse, R30, R84 ;  /* 0x0000001e0454723c */ /* 0x040ff00000001854 */
[C---:B-----5:R-:W-:Y:S08]  /*6150*/  HMMA.16816.F32 R80, R4.reuse, R24, R80 ;  /* 0x000000180450723c */ /* 0x060ff00000001850 */
[C---:B------:R-:W-:Y:S08]  /*6160*/  HMMA.16816.F32 R76, R4.reuse, R26, R76 ;  /* 0x0000001a044c723c */ /* 0x040ff0000000184c */
[C---:B--2---:R-:W-:Y:S08]  /*6170*/  HMMA.16816.F32 R72, R4.reuse, R12, R72 ;  /* 0x0000000c0448723c */ /* 0x044ff00000001848 */
[----:B------:R-:W-:Y:S01]  /*6180*/  HMMA.16816.F32 R68, R4, R14, R68 ;  /* 0x0000000e0444723c */ /* 0x000fe20000001844 */
[----:B------:R-:W2:Y:S06]  /*6190*/  LDSM.16.MT88.4 R12, [R244+0x3900] ;  /* 0x00390000f40c783b */ /* 0x000eac0000004200 */
[----:B------:R-:W-:-:S02]  /*61a0*/  F2FP.PACK_AB R4, R35, R34 ;  /* 0x000000222304723e */ /* 0x000fc400000000ff */
[----:B---3--:R-:W-:Y:S01]  /*61b0*/  F2FP.PACK_AB R5, R64, R61 ;  /* 0x0000003d4005723e */ /* 0x008fe200000000ff */
[----:B------:R-:W-:Y:S01]  /*61c0*/  FADD.FTZ R61, R61, R32 ;  /* 0x000000203d3d7221 */ /* 0x000fe20000010000 */
[----:B------:R-:W-:Y:S02]  /*61d0*/  F2FP.PACK_AB R6, R134, R63 ;  /* 0x0000003f8606723e */ /* 0x000fe400000000ff */
[----:B------:R-:W-:Y:S01]  /*61e0*/  F2FP.PACK_AB R7, R29, R28 ;  /* 0x0000001c1d07723e */ /* 0x000fe200000000ff */
[----:B------:R-:W-:-:S04]  /*61f0*/  FADD.FTZ R61, R64, R61 ;  /* 0x0000003d403d7221 */ /* 0x000fc80000010000 */
[----:B------:R-:W-:Y:S02]  /*6200*/  FADD.FTZ R28, R28, R61 ;  /* 0x0000003d1c1c7221 */ /* 0x000fe40000010000 */
[C---:B----4-:R-:W-:Y:S07]  /*6210*/  HMMA.16816.F32 R128, R4.reuse, R20, R128 ;  /* 0x000000140480723c */ /* 0x050fee0000001880 */
        /* <DEDUP_REMOVED lines=25> */
[----:B-1----:R-:W-:Y:S03]  /*63b0*/  HMMA.16816.F32 R96, R4, R8, R96 ;  /* 0x000000080460723c */ /* 0x002fe60000001860 */
[----:B------:R-:W-:-:S04]  /*63c0*/  FADD.FTZ R2, R155, R2 ;  /* 0x000000029b027221 */ /* 0x000fc80000010000 */
[----:B------:R-:W-:Y:S01]  /*63d0*/  FADD.FTZ R167, R167, R2 ;  /* 0x00000002a7a77221 */ /* 0x000fe20000010000 */
[----:B------:R-:W-:Y:S01]  /*63e0*/  HMMA.16816.F32 R92, R4, R10, R92 ;  /* 0x0000000a045c723c */ /* 0x000fe2000000185c */
[----:B------:R-:W1:Y:S01]  /*63f0*/  LDSM.16.MT88.4 R8, [R244+0x7900] ;  /* 0x00790000f408783b */ /* 0x000e620000004200 */
[----:B------:R-:W-:Y:S02]  /*6400*/  FADD.FTZ R2, R29, R28 ;  /* 0x0000001c1d027221 */ /* 0x000fe40000010000 */
[----:B------:R-:W-:-:S03]  /*6410*/  FADD.FTZ R167, R176, R167 ;  /* 0x000000a7b0a77221 */ /* 0x000fc60000010000 */
[----:B------:R4:W-:Y:S01]  /*6420*/  STL [R1+0x24], R2 ;  /* 0x0000240201007387 */ /* 0x0009e20000100800 */
[----:B------:R-:W-:Y:S01]  /*6430*/  FADD.FTZ R178, R178, R167 ;  /* 0x000000a7b2b27221 */ /* 0x000fe20000010000 */
[----:B---3--:R-:W-:Y:S03]  /*6440*/  HMMA.16816.F32 R88, R4, R16, R88 ;  /* 0x000000100458723c */ /* 0x008fe60000001858 */
[----:B------:R-:W-:-:S04]  /*6450*/  FADD.FTZ R178, R161, R178 ;  /* 0x000000b2a1b27221 */ /* 0x000fc80000010000 */
[----:B------:R-:W-:Y:S01]  /*6460*/  FADD.FTZ R151, R151, R178 ;  /* 0x000000b297977221 */ /* 0x000fe20000010000 */
[----:B------:R-:W-:Y:S03]  /*6470*/  HMMA.16816.F32 R84, R4, R18, R84 ;  /* 0x000000120454723c */ /* 0x000fe60000001854 */
[----:B------:R-:W-:-:S04]  /*6480*/  FADD.FTZ R151, R166, R151 ;  /* 0x00000097a6977221 */ /* 0x000fc80000010000 */
[----:B------:R-:W-:Y:S01]  /*6490*/  FADD.FTZ R174, R174, R151 ;  /* 0x00000097aeae7221 */ /* 0x000fe20000010000 */
[----:B--2---:R-:W-:Y:S03]  /*64a0*/  HMMA.16816.F32 R80, R4, R12, R80 ;  /* 0x0000000c0450723c */ /* 0x004fe60000001850 */
[----:B------:R-:W-:-:S04]  /*64b0*/  FADD.FTZ R145, R145, R174 ;  /* 0x000000ae91917221 */ /* 0x000fc80000010000 */
[----:B------:R-:W-:Y:S01]  /*64c0*/  FADD.FTZ R34, R34, R145 ;  /* 0x0000009122227221 */ /* 0x000fe20000010000 */
[----:B------:R-:W-:Y:S03]  /*64d0*/  HMMA.16816.F32 R76, R4, R14, R76 ;  /* 0x0000000e044c723c */ /* 0x000fe6000000184c */
[----:B------:R-:W-:-:S04]  /*64e0*/  FADD.FTZ R34, R35, R34 ;  /* 0x0000002223227221 */ /* 0x000fc80000010000 */
[----:B------:R-:W-:Y:S01]  /*64f0*/  FADD.FTZ R63, R63, R34 ;  /* 0x000000223f3f7221 */ /* 0x000fe20000010000 */
[----:B-1----:R-:W-:Y:S03]  /*6500*/  HMMA.16816.F32 R72, R4, R8, R72 ;  /* 0x000000080448723c */ /* 0x002fe60000001848 */
[----:B------:R-:W-:-:S05]  /*6510*/  FADD.FTZ R3, R134, R63 ;  /* 0x0000003f86037221 */ /* 0x000fca0000010000 */
[----:B------:R4:W-:Y:S01]  /*6520*/  STL [R1+0x20], R3 ;  /* 0x0000200301007387 */ /* 0x0009e20000100800 */
[----:B------:R-:W-:Y:S01]  /*6530*/  HMMA.16816.F32 R68, R4, R10, R68 ;  /* 0x0000000a0444723c */ /* 0x000fe20000001844 */
[----:B------:R-:W-:Y:S07]  /*6540*/  @!P0 BRA `(.L_x_557) ;  /* 0x00004ab000008947 */ /* 0x000fee0003800000 */
[----:B------:R-:W-:Y:S01]  /*6550*/  PLOP3.LUT P1, PT, PT, PT, UP1, 0x80, 0x0 ;  /* 0x000000000000781c */ /* 0x000fe20003f2f018 */
[----:B----4-:R-:W-:Y:S01]  /*6560*/  IMAD.MOV.U32 R3, RZ, RZ, R0 ;  /* 0x000000ffff037224 */ /* 0x010fe200078e0000 */
[----:B------:R-:W-:Y:S01]  /*6570*/  PLOP3.LUT P0, PT, PT, PT, UP1, 0x80, 0x0 ;  /* 0x000000000000781c */ /* 0x000fe20003f0f018 */
[C---:B------:R-:W-:Y:S01]  /*6580*/  IMAD.SHL.U32 R6, R177.reuse, 0x2, RZ ;  /* 0x00000002b1067824 */ /* 0x040fe200078e00ff */
[----:B------:R-:W-:Y:S01]  /*6590*/  SHF.L.U64.HI R4, R177, 0x1, R36 ;  /* 0x00000001b1047819 */ /* 0x000fe20000010224 */
[----:B------:R-:W-:Y:S01]  /*65a0*/  IMAD.MOV.U32 R2, RZ, RZ, R132 ;  /* 0x000000ffff027224 */ /* 0x000fe200078e0084 */
[----:B------:R-:W-:Y:S01]  /*65b0*/  SHF.L.U64.HI R5, R173, 0x1, R175 ;  /* 0x00000001ad057819 */ /* 0x000fe200000102af */
[----:B------:R-:W-:Y:S02]  /*65c0*/  UMOV UR4, 0xffffff80 ;  /* 0xffffff8000047882 */ /* 0x000fe40000000000 */
[----:B------:R1:W-:Y:S04]  /*65d0*/  STL [R1+0x50], R4 ;  /* 0x0000500401007387 */ /* 0x0003e80000100800 */
[----:B------:R-:W-:Y:S01]  /*65e0*/  @P1 IMAD.HI.U32 R0, R179, c[0x0][0x2c8], RZ ;  /* 0x0000b200b3001a27 */ /* 0x000fe200078e00ff */
[----:B------:R2:W-:Y:S04]  /*65f0*/  STL [R1+0x4c], R6 ;  /* 0x00004c0601007387 */ /* 0x0005e80000100800 */
[----:B------:R-:W-:Y:S01]  /*6600*/  @P0 SHF.R.U32.HI R0, RZ, c[0x0][0x2cc], R0 ;  /* 0x0000b300ff000a19 */ /* 0x000fe20000011600 */
[----:B------:R2:W-:Y:S01]  /*6610*/  STL [R1+0x48], R5 ;  /* 0x0000480501007387 */ /* 0x0005e20000100800 */
[----:B-1----:R-:W-:-:S05]  /*6620*/  IMAD.SHL.U32 R4, R173, 0x2, RZ ;  /* 0x00000002ad047824 */ /* 0x002fca00078e00ff */
[----:B------:R2:W-:Y:S04]  /*6630*/  STL [R1+0x44], R4 ;  /* 0x0000440401007387 */ /* 0x0005e80000100800 */
[----:B------:R2:W-:Y:S02]  /*6640*/  @P0 STL [R1+0x40], R0 ;  /* 0x0000400001000387 */ /* 0x0005e40000100800 */
.L_x_560:
[----:B------:R-:W-:Y:S04]  /*6650*/  DEPBAR.LE SB0, 0x0 ;  /* 0x000080000000791a */ /* 0x000fe80000000000 */
[----:B------:R-:W-:Y:S01]  /*6660*/  BAR.SYNC.DEFER_BLOCKING 0x0 ;  /* 0x0000000000007b1d */ /* 0x000fe20000010000 */
[----:B------:R-:W-:Y:S05]  /*6670*/  ISETP.LE.AND P0, PT, RZ, UR10, PT ;  /* 0x0000000aff007c0c */ /* 0x000fea000bf03270 */
[----:B------:R1:W3:Y:S04]  /*6680*/  LDSM.16.M88.4 R132, [R250+0x8100] ;  /* 0x00810000fa84783b */ /* 0x0002e80000000200 */
[----:B------:R1:W4:Y:S04]  /*6690*/  LDSM.16.M88.4 R140, [R250+0x8900] ;  /* 0x00890000fa8c783b */ /* 0x0003280000000200 */
[----:B------:R1:W2:Y:S04]  /*66a0*/  LDSM.16.M88.4 R144, [R250+0x9100] ;  /* 0x00910000fa90783b */ /* 0x0002a80000000200 */
[----:B------:R1:W1:Y:S04]  /*66b0*/  LDSM.16.M88.4 R148, [R250+0x9900] ;  /* 0x00990000fa94783b */ /* 0x0002680000000200 */
        /* <DEDUP_REMOVED lines=9> */
[----:B------:R1:W1:Y:S04]  /*6750*/  LDSM.16.M88.4 R192, [R239] ;  /* 0x00000000efc0783b */ /* 0x0002680000000200 */
[----:B------:R1:W1:Y:S04]  /*6760*/  LDSM.16.M88.4 R196, [R238] ;  /* 0x00000000eec4783b */ /* 0x0002680000000200 */
[----:B------:R1:W1:Y:S01]  /*6770*/  LDSM.16.M88.4 R200, [R237] ;  /* 0x00000000edc8783b */ /* 0x0002620000000200 */
[----:B------:R-:W-:-:S05]  /*6780*/  @!P0 BRA `(.L_x_558) ;  /* 0x000003b000008947 */ /* 0x000fca0003800000 */
[----:B--234-:R-:W2:Y:S01]  /*6790*/  LDL R20, [R1+0x4c] ;  /* 0x00004c0001147983 */ /* 0x01cea20000100800 */
[----:B------:R-:W-:Y:S01]  /*67a0*/  SEL R28, RZ, 0x10, P4 ;  /* 0x00000010ff1c7807 */ /* 0x000fe20002000000 */
[----:B------:R-:W-:Y:S01]  /*67b0*/  IMAD.WIDE.U32 R6, R252, c[0x0][0x208], RZ ;  /* 0x00008200fc067a25 */ /* 0x000fe200078e00ff */
[----:B------:R-:W-:Y:S01]  /*67c0*/  SHF.R.S32.HI R5, RZ, 0x1f, R252 ;  /* 0x0000001fff057819 */ /* 0x000fe200000114fc */
[----:B------:R-:W3:Y:S01]  /*67d0*/  LDL R21, [R1+0x44] ;  /* 0x0000440001157983 */ /* 0x000ee20000100800 */
[----:B------:R-:W-:Y:S03]  /*67e0*/  SHF.R.S32.HI R4, RZ, 0x1f, R251 ;  /* 0x0000001fff047819 */ /* 0x000fe600000114fb */
[----:B------:R-:W4:Y:S01]  /*67f0*/  LDL R29, [R1+0x50] ;  /* 0x00005000011d7983 */ /* 0x000f220000100800 */
[----:B------:R-:W-:Y:S02]  /*6800*/  IMAD R5, R5, c[0x0][0x208], RZ ;  /* 0x0000820005057a24 */ /* 0x000fe400078e02ff */
[----:B------:R-:W-:Y:S01]  /*6810*/  IMAD R4, R4, c[0x0][0x218], RZ ;  /* 0x0000860004047a24 */ /* 0x000fe200078e02ff */
[----:B------:R-:W5:Y:S01]  /*6820*/  LDL R25, [R1+0x48] ;  /* 0x0000480001197983 */ /* 0x000f620000100800 */
[----:B------:R-:W-:Y:S02]  /*6830*/  IMAD R5, R252, c[0x0][0x20c], R5 ;  /* 0x00008300fc057a24 */ /* 0x000fe400078e0205 */
[----:B------:R-:W-:Y:S01]  /*6840*/  IMAD R4, R251, c[0x0][0x21c], R4 ;  /* 0x00008700fb047a24 */ /* 0x000fe200078e0204 */
[----:B------:R-:W5:Y:S01]  /*6850*/  LDL R22, [R1+0x1c] ;  /* 0x00001c0001167983 */ /* 0x000f620000100800 */
[----:B------:R-:W-:Y:S03]  /*6860*/  IMAD.IADD R7, R7, 0x1, R5 ;  /* 0x0000000107077824 */ /* 0x000fe600078e0205 */
[----:B------:R-:W5:Y:S01]  /*6870*/  LDL R30, [R1+0x18] ;  /* 0x00001800011e7983 */ /* 0x000f620000100800 */
[----:B------:R-:W-:Y:S03]  /*6880*/  IMAD.WIDE.U32 R6, R251, c[0x0][0x218], R6 ;  /* 0x00008600fb067a25 */ /* 0x000fe600078e0006 */
[----:B------:R-:W5:Y:S02]  /*6890*/  LDL R27, [R1+0x14] ;  /* 0x00001400011b7983 */ /* 0x000f640000100800 */
[----:B------:R-:W-:Y:S02]  /*68a0*/  IADD3 R0, P0, R6, UR24, RZ ;  /* 0x0000001806007c10 */ /* 0x000fe4000ff1e0ff */
[----:B------:R-:W5:Y:S02]  /*68b0*/  LDL R26, [R1+0x10] ;  /* 0x00001000011a7983 */ /* 0x000f640000100800 */
[----:B------:R-:W-:Y:S02]  /*68c0*/  IADD3.X R7, R7, UR16, R4, P0, !PT ;  /* 0x0000001007077c10 */ /* 0x000fe400087fe404 */
[----:B------:R-:W5:Y:S01]  /*68d0*/  LDL R24, [R1+0xc] ;  /* 0x00000c0001187983 */ /* 0x000f620000100800 */
[C---:B------:R-:W-:Y:S03]  /*68e0*/  LEA R19, P0, R0.reuse, c[0x0][0x1f8], 0x1 ;  /* 0x00007e0000137a11 */ /* 0x040fe600078008ff */
[----:B------:R-:W5:Y:S01]  /*68f0*/  LDL R23, [R1+0x8] ;  /* 0x0000080001177983 */ /* 0x000f620000100800 */
[----:B------:R-:W-:Y:S02]  /*6900*/  LEA.HI.X R18, R0, c[0x0][0x1fc], R7, 0x1, P0 ;  /* 0x00007f0000127a11 */ /* 0x000fe400000f0c07 */
[----:B------:R-:W-:Y:S01]  /*6910*/  IADD3 R0, -R28, 0x10, RZ ;  /* 0x000000101c007810 */ /* 0x000fe20007ffe1ff */
[----:B------:R-:W2:Y:S03]  /*6920*/  SHFL.IDX PT, R14, R19, RZ, 0x181f ;  /* 0x00181fff130e7589 */ /* 0x000ea600000e0000 */
[----:B------:R-:W-:Y:S01]  /*6930*/  LOP3.LUT R0, R0, 0xf, RZ, 0xc0, !PT ;  /* 0x0000000f00007812 */ /* 0x000fe200078ec0ff */
[----:B------:R-:W-:Y:S04]  /*6940*/  SHFL.IDX PT, R10, R18, RZ, 0x181f ;  /* 0x00181fff120a7589 */ /* 0x000fe800000e0000 */
[----:B------:R-:W1:Y:S04]  /*6950*/  SHFL.IDX PT, R8, R19, 0x1, 0x181f ;  /* 0x00381f0013087f89 */ /* 0x000e6800000e0000 */
[----:B------:R-:W1:Y:S04]  /*6960*/  SHFL.IDX PT, R9, R18, 0x1, 0x181f ;  /* 0x00381f0012097f89 */ /* 0x000e6800000e0000 */
[----:B------:R-:W1:Y:S04]  /*6970*/  SHFL.IDX PT, R6, R19, 0x2, 0x181f ;  /* 0x00581f0013067f89 */ /* 0x000e6800000e0000 */
[----:B------:R-:W1:Y:S04]  /*6980*/  SHFL.IDX PT, R7, R18, 0x2, 0x181f ;  /* 0x00581f0012077f89 */ /* 0x000e6800000e0000 */
[----:B------:R-:W1:Y:S04]  /*6990*/  SHFL.IDX PT, R5, R19, 0x3, 0x181f ;  /* 0x00781f0013057f89 */ /* 0x000e6800000e0000 */
[----:B------:R1:W1:Y:S01]  /*69a0*/  SHFL.IDX PT, R4, R18, 0x3, 0x181f ;  /* 0x00781f0012047f89 */ /* 0x00026200000e0000 */
[-C--:B--2---:R-:W-:Y:S02]  /*69b0*/  IADD3 R16, P1, R14, R20.reuse, RZ ;  /* 0x000000140e107210 */ /* 0x084fe40007f3e0ff */
[-C--:B-1----:R-:W-:Y:S02]  /*69c0*/  IADD3 R12, P6, R8, R20.reuse, RZ ;  /* 0x00000014080c7210 */ /* 0x082fe40007fde0ff */
[-C--:B---3--:R-:W-:Y:S01]  /*69d0*/  IADD3 R14, P0, R14, R21.reuse, RZ ;  /* 0x000000150e0e7210 */ /* 0x088fe20007f1e0ff */
[--C-:B----4-:R-:W-:Y:S01]  /*69e0*/  IMAD.X R17, R10, 0x1, R29.reuse, P1 ;  /* 0x000000010a117824 */ /* 0x110fe200008e061d */
[-C--:B------:R-:W-:Y:S01]  /*69f0*/  IADD3 R8, P1, R8, R21.reuse, RZ ;  /* 0x0000001508087210 */ /* 0x080fe20007f3e0ff */
[C---:B------:R-:W-:Y:S02]  /*6a00*/  IMAD.X R13, R9.reuse, 0x1, R29, P6 ;  /* 0x00000001090d7824 */ /* 0x040fe400030e061d */
[--C-:B-----5:R-:W-:Y:S01]  /*6a10*/  IMAD.X R15, R10, 0x1, R25.reuse, P0 ;  /* 0x000000010a0f7824 */ /* 0x120fe200000e0619 */
[CC--:B------:R-:W-:Y:S01]  /*6a20*/  IADD3 R10, P0, R6.reuse, R20.reuse, RZ ;  /* 0x00000014060a7210 */ /* 0x0c0fe20007f1e0ff */
[----:B------:R-:W-:Y:S01]  /*6a30*/  IMAD.X R9, R9, 0x1, R25, P1 ;  /* 0x0000000109097824 */ /* 0x000fe200008e0619 */
[----:B------:R-:W-:Y:S01]  /*6a40*/  IADD3 R6, P6, R6, R21, RZ ;  /* 0x0000001506067210 */ /* 0x000fe20007fde0ff */
[----:B------:R1:W-:Y:S02]  /*6a50*/  LDGSTS.E.BYPASS.LTC128B.128 [R22], [R16.64], !P5 ;  /* 0x0000000010167fae */ /* 0x0003e4000e901d4e */
[C---:B------:R-:W-:Y:S01]  /*6a60*/  IMAD.X R11, R7.reuse, 0x1, R29, P0 ;  /* 0x00000001070b7824 */ /* 0x040fe200000e061d */
[----:B------:R-:W-:Y:S01]  /*6a70*/  IADD3 R18, P1, P0, R0, R5, R21 ;  /* 0x0000000500127210 */ /* 0x000fe2000783e015 */
[----:B------:R1:W-:Y:S01]  /*6a80*/  LDGSTS.E.BYPASS.LTC128B.128 [R30], [R14.64], !P4 ;  /* 0x000000000e1e7fae */ /* 0x0003e2000e101d4e */
[--C-:B------:R-:W-:Y:S01]  /*6a90*/  IMAD.X R7, R7, 0x1, R25.reuse, P6 ;  /* 0x0000000107077824 */ /* 0x100fe200030e0619 */
[----:B------:R-:W-:Y:S02]  /*6aa0*/  IADD3 R20, P6, R5, R20, RZ ;  /* 0x0000001405147210 */ /* 0x000fe40007fde0ff */
[----:B------:R1:W-:Y:S01]  /*6ab0*/  LDGSTS.E.BYPASS.LTC128B.128 [R27], [R12.64], !P5 ;  /* 0x000000000c1b7fae */ /* 0x0003e2000e901d4e */
[----:B------:R-:W-:Y:S02]  /*6ac0*/  IADD3.X R19, RZ, R4, R25, P1, P0 ;  /* 0x00000004ff137210 */ /* 0x000fe40000fe0419 */
[----:B------:R-:W-:Y:S01]  /*6ad0*/  IMAD.X R21, R4, 0x1, R29, P6 ;  /* 0x0000000104157824 */ /* 0x000fe200030e061d */
[----:B------:R1:W-:Y:S01]  /*6ae0*/  LDGSTS.E.BYPASS.LTC128B.128 [R26], [R8.64], !P4 ;  /* 0x00000000081a7fae */ /* 0x0003e2000e101d4e */
[----:B------:R-:W-:Y:S03]  /*6af0*/  ISETP.NE.U32.AND P6, PT, R28, RZ, PT ;  /* 0x000000ff1c00720c */ /* 0x000fe60003fc5070 */
[----:B------:R1:W-:Y:S04]  /*6b00*/  LDGSTS.E.BYPASS.LTC128B.128 [R24], [R10.64], !P5 ;  /* 0x000000000a187fae */ /* 0x0003e8000e901d4e */
[----:B------:R1:W-:Y:S04]  /*6b10*/  LDGSTS.E.BYPASS.LTC128B.128 [R23], [R6.64], !P4 ;  /* 0x0000000006177fae */ /* 0x0003e8000e101d4e */
[----:B------:R1:W-:Y:S04]  /*6b20*/  LDGSTS.E.BYPASS.LTC128B.128 [R22+0x3000], [R20.64], !P5 ;  /* 0x0300000014167fae */ /* 0x0003e8000e901d4e */
[----:B------:R1:W-:Y:S02]  /*6b30*/  LDGSTS.E.BYPASS.LTC128B.128.ZFILL [R22+0x7000], [R18.64], P6 ;  /* 0x0700000012167fae */ /* 0x0003e4000b141d4e */
.L_x_558:
[C---:B-1234-:R-:W-:Y:S01]  /*6b40*/  HMMA.16816.F32 R4, R136.reuse, R132, RZ ;  /* 0x000000848804723c */ /* 0x05efe200000018ff */
[----:B------:R-:W0:Y:S01]  /*6b50*/  LDGDEPBAR ;  /* 0x00000000000079af */ /* 0x000e220000000000 */
[----:B------:R-:W-:Y:S06]  /*6b60*/  UISETP.GE.AND UP0, UPT, UR10, 0x1, UPT ;  /* 0x000000010a00788c */ /* 0x000fec000bf06270 */
[C---:B------:R-:W-:Y:S01]  /*6b70*/  HMMA.16816.F32 R8, R136.reuse, R134, RZ ;  /* 0x000000868808723c */ /* 0x040fe200000018ff */
[----:B------:R-:W1:Y:S01]  /*6b80*/  LDSM.16.M88.4 R132, [R247+0x8100] ;  /* 0x00810000f784783b */ /* 0x000e620000000200 */
[----:B------:R-:W-:Y:S06]  /*6b90*/  PLOP3.LUT P0, PT, PT, PT, UP0, 0x80, 0x0 ;  /* 0x000000000000781c */ /* 0x000fec0003f0f008 */
[C---:B------:R-:W-:Y:S08]  /*6ba0*/  HMMA.16816.F32 R12, R136.reuse, R140, RZ ;  /* 0x0000008c880c723c */ /* 0x040ff000000018ff */
[C---:B------:R-:W-:Y:S01]  /*6bb0*/  HMMA.16816.F32 R16, R136.reuse, R142, RZ ;  /* 0x0000008e8810723c */ /* 0x040fe200000018ff */
[----:B------:R-:W2:Y:S07]  /*6bc0*/  LDSM.16.M88.4 R140, [R247+0x8900] ;  /* 0x00890000f78c783b */ /* 0x000eae0000000200 */
[C---:B------:R-:W-:Y:S08]  /*6bd0*/  HMMA.16816.F32 R20, R136.reuse, R144, RZ ;  /* 0x000000908814723c */ /* 0x040ff000000018ff */
[C---:B------:R-:W-:Y:S01]  /*6be0*/  HMMA.16816.F32 R24, R136.reuse, R146, RZ ;  /* 0x000000928818723c */ /* 0x040fe200000018ff */
[----:B------:R-:W3:Y:S07]  /*6bf0*/  LDSM.16.M88.4 R144, [R247+0x9100] ;  /* 0x00910000f790783b */ /* 0x000eee0000000200 */
[C---:B------:R-:W-:Y:S08]  /*6c00*/  HMMA.16816.F32 R28, R136.reuse, R148, RZ ;  /* 0x00000094881c723c */ /* 0x040ff000000018ff */
[C---:B------:R-:W-:Y:S01]  /*6c10*/  HMMA.16816.F32 R32, R136.reuse, R150, RZ ;  /* 0x000000968820723c */ /* 0x040fe200000018ff */
[----:B------:R-:W4:Y:S07]  /*6c20*/  LDSM.16.M88.4 R148, [R247+0x9900] ;  /* 0x00990000f794783b */ /* 0x000f2e0000000200 */
[C---:B------:R-:W-:Y:S08]  /*6c30*/  HMMA.16816.F32 R36, R136.reuse, R152, RZ ;  /* 0x000000988824723c */ /* 0x040ff000000018ff */
[C---:B------:R-:W-:Y:S01]  /*6c40*/  HMMA.16816.F32 R40, R136.reuse, R154, RZ ;  /* 0x0000009a8828723c */ /* 0x040fe200000018ff */
[----:B------:R-:W5:Y:S07]  /*6c50*/  LDSM.16.M88.4 R152, [R247+0xa100] ;  /* 0x00a10000f798783b */ /* 0x000f6e0000000200 */
[C---:B------:R-:W-:Y:S08]  /*6c60*/  HMMA.16816.F32 R44, R136.reuse, R156, RZ ;  /* 0x0000009c882c723c */ /* 0x040ff000000018ff */
[C---:B------:R-:W-:Y:S01]  /*6c70*/  HMMA.16816.F32 R48, R136.reuse, R158, RZ ;  /* 0x0000009e8830723c */ /* 0x040fe200000018ff */
[----:B------:R-:W1:Y:S07]  /*6c80*/  LDSM.16.M88.4 R156, [R247+0xa900] ;  /* 0x00a90000f79c783b */ /* 0x000e6e0000000200 */
[C---:B------:R-:W-:Y:S08]  /*6c90*/  HMMA.16816.F32 R52, R136.reuse, R160, RZ ;  /* 0x000000a08834723c */ /* 0x040ff000000018ff */
[C---:B------:R-:W-:Y:S01]  /*6ca0*/  HMMA.16816.F32 R56, R136.reuse, R162, RZ ;  /* 0x000000a28838723c */ /* 0x040fe200000018ff */
[----:B------:R-:W1:Y:S07]  /*6cb0*/  LDSM.16.M88.4 R160, [R247+0xb100] ;  /* 0x00b10000f7a0783b */ /* 0x000e6e0000000200 */
        /* <DEDUP_REMOVED lines=22> */
[C---:B------:R-:W-:Y:S01]  /*6e20*/  HMMA.16816.F32 R8, R204.reuse, R134, R8 ;  /* 0x00000086cc08723c */ /* 0x040fe20000001808 */
[----:B------:R-:W1:Y:S07]  /*6e30*/  LDSM.16.M88.4 R132, [R236] ;  /* 0x00000000ec84783b */ /* 0x000e6e0000000200 */
        /* <DEDUP_REMOVED lines=41> */
[----:B------:R-:W1:Y:S07]  /*70d0*/  LDSM.16.M88.4 R160, [R235] ;  /* 0x00000000eba0783b */ /* 0x000e6e0000000200 */
[C---:B------:R-:W-:Y:S08]  /*70e0*/  HMMA.16816.F32 R60, R208.reuse, R164, R60 ;  /* 0x000000a4d03c723c */ /* 0x040ff0000000183c */
[----:B------:R-:W-:Y:S01]  /*70f0*/  HMMA.16816.F32 R64, R208, R166, R64 ;  /* 0x000000a6d040723c */ /* 0x000fe20000001840 */
[----:B------:R-:W2:Y:S07]  /*7100*/  LDSM.16.M88.4 R164, [R234] ;  /* 0x00000000eaa4783b */ /* 0x000eae0000000200 */
        /* <DEDUP_REMOVED lines=8> */
[----:B------:R-:W1:Y:S07]  /*7190*/  LDSM.16.M88.4 R132, [R231] ;  /* 0x00000000e784783b */ /* 0x000e6e0000000200 */
[C---:B--2---:R-:W-:Y:S08]  /*71a0*/  HMMA.16816.F32 R28, R212.reuse, R140, R28 ;  /* 0x0000008cd41c723c */ /* 0x044ff0000000181c */
[C---:B------:R-:W-:Y:S01]  /*71b0*/  HMMA.16816.F32 R32, R212.reuse, R142, R32 ;  /* 0x0000008ed420723c */ /* 0x040fe20000001820 */
[----:B------:R-:W2:Y:S07]  /*71c0*/  LDSM.16.M88.4 R140, [R230] ;  /* 0x00000000e68c783b */ /* 0x000eae0000000200 */
[C---:B---3--:R-:W-:Y:S08]  /*71d0*/  HMMA.16816.F32 R36, R212.reuse, R144, R36 ;  /* 0x00000090d424723c */ /* 0x048ff00000001824 */
[C---:B------:R-:W-:Y:S01]  /*71e0*/  HMMA.16816.F32 R40, R212.reuse, R146, R40 ;  /* 0x00000092d428723c */ /* 0x040fe20000001828 */
[----:B------:R-:W3:Y:S07]  /*71f0*/  LDSM.16.M88.4 R144, [R229] ;  /* 0x00000000e590783b */ /* 0x000eee0000000200 */
[C---:B----4-:R-:W-:Y:S08]  /*7200*/  HMMA.16816.F32 R44, R212.reuse, R148, R44 ;  /* 0x00000094d42c723c */ /* 0x050ff0000000182c */
[C---:B------:R-:W-:Y:S01]  /*7210*/  HMMA.16816.F32 R48, R212.reuse, R150, R48 ;  /* 0x00000096d430723c */ /* 0x040fe20000001830 */
[----:B------:R-:W4:Y:S07]  /*7220*/  LDSM.16.M88.4 R148, [R228] ;  /* 0x00000000e494783b */ /* 0x000f2e0000000200 */
[C---:B-----5:R-:W-:Y:S08]  /*7230*/  HMMA.16816.F32 R52, R212.reuse, R152, R52 ;  /* 0x00000098d434723c */ /* 0x060ff00000001834 */
[C---:B------:R-:W-:Y:S01]  /*7240*/  HMMA.16816.F32 R56, R212.reuse, R154, R56 ;  /* 0x0000009ad438723c */ /* 0x040fe20000001838 */
[----:B------:R-:W-:Y:S07]  /*7250*/  LDSM.16.M88.4 R152, [R247+0xd100] ;  /* 0x00d10000f798783b */ /* 0x000fee0000000200 */
        /* <DEDUP_REMOVED lines=25> */
[----:B------:R-:W-:Y:S08]  /*73f0*/  HMMA.16816.F32 R64, R216, R150, R64 ;  /* 0x00000096d840723c */ /* 0x000ff00000001840 */
[C---:B-1----:R-:W-:Y:S08]  /*7400*/  HMMA.16816.F32 R4, R220.reuse, R132, R4 ;  /* 0x00000084dc04723c */ /* 0x042ff00000001804 */
[C---:B------:R-:W-:Y:S01]  /*7410*/  HMMA.16816.F32 R8, R220.reuse, R134, R8 ;  /* 0x00000086dc08723c */ /* 0x040fe20000001808 */
[----:B------:R-:W1:Y:S07]  /*7420*/  LDSM.16.M88.4 R132, [R236+0x4800] ;  /* 0x00480000ec84783b */ /* 0x000e6e0000000200 */
[C---:B--2---:R-:W-:Y:S08]  /*7430*/  HMMA.16816.F32 R12, R220.reuse, R140, R12 ;  /* 0x0000008cdc0c723c */ /* 0x044ff0000000180c */
[C---:B------:R-:W-:Y:S01]  /*7440*/  HMMA.16816.F32 R16, R220.reuse, R142, R16 ;  /* 0x0000008edc10723c */ /* 0x040fe20000001810 */
[----:B------:R-:W2:Y:S07]  /*7450*/  LDSM.16.M88.4 R140, [R236+0x5000] ;  /* 0x00500000ec8c783b */ /* 0x000eae0000000200 */
        /* <DEDUP_REMOVED lines=12> */
[C---:B---3--:R-:W-:Y:S08]  /*7520*/  HMMA.16816.F32 R4, R224.reuse, R144, R4 ;  /* 0x00000090e004723c */ /* 0x048ff00000001804 */
[C---:B------:R-:W-:Y:S08]  /*7530*/  HMMA.16816.F32 R8, R224.reuse, R146, R8 ;  /* 0x00000092e008723c */ /* 0x040ff00000001808 */
[C---:B-1----:R-:W-:Y:S08]  /*7540*/  HMMA.16816.F32 R12, R224.reuse, R132, R12 ;  /* 0x00000084e00c723c */ /* 0x042ff0000000180c */
[C---:B------:R-:W-:Y:S01]  /*7550*/  HMMA.16816.F32 R16, R224.reuse, R134, R16 ;  /* 0x00000086e010723c */ /* 0x040fe20000001810 */
[----:B------:R-:W1:Y:S03]  /*7560*/  LDSM.16.M88.4 R132, [R236+0x5800] ;  /* 0x00580000ec84783b */ /* 0x000e660000000200 */
[----:B------:R-:W-:Y:S02]  /*7570*/  FMUL.FTZ R175, R7, c[0x0][0x320] ;  /* 0x0000c80007af7a20 */ /* 0x000fe40000410000 */
[----:B------:R-:W-:Y:S02]  /*7580*/  FMUL.FTZ R172, R4, c[0x0][0x320] ;  /* 0x0000c80004ac7a20 */ /* 0x000fe40000410000 */
[C---:B--2---:R-:W-:Y:S02]  /*7590*/  HMMA.16816.F32 R20, R224.reuse, R140, R20 ;  /* 0x0000008ce014723c */ /* 0x044fe40000001814 */
        /* <DEDUP_REMOVED lines=23> */
[----:B------:R-:W5:Y:S02]  /*7710*/  LDSM.16.M88.4 R132, [R236+0x6800] ;  /* 0x00680000ec84783b */ /* 0x000f640000000200 */
[----:B------:R-:W-:Y:S02]  /*7720*/  FMUL.FTZ R189, R20, c[0x0][0x320] ;  /* 0x0000c80014bd7a20 */ /* 0x000fe40000410000 */
[----:B------:R-:W-:Y:S02]  /*7730*/  FMUL.FTZ R186, R21, c[0x0][0x320] ;  /* 0x0000c80015ba7a20 */ /* 0x000fe40000410000 */
[C---:B---3--:R-:W-:Y:S03]  /*7740*/  HMMA.16816.F32 R36, R224.reuse, R140, R36 ;  /* 0x0000008ce024723c */ /* 0x048fe60000001824 */
[----:B------:R-:W3:Y:S01]  /*7750*/  MUFU.TANH R176, R176 ;  /* 0x000000b000b07308 */ /* 0x000ee20000002400 */
[----:B------:R-:W-:Y:S02]  /*7760*/  FMUL.FTZ R202, R22, c[0x0][0x320] ;  /* 0x0000c80016ca7a20 */ /* 0x000fe40000410000 */
[----:B------:R-:W-:Y:S02]  /*7770*/  FMUL.FTZ R191, R23, c[0x0][0x320] ;  /* 0x0000c80017bf7a20 */ /* 0x000fe40000410000 */
[C---:B------:R-:W-:Y:S01]  /*7780*/  HMMA.16816.F32 R40, R224.reuse, R142, R40 ;  /* 0x0000008ee028723c */ /* 0x040fe20000001828 */
[----:B------:R-:W1:Y:S03]  /*7790*/  LDSM.16.M88.4 R140, [R236+0x7000] ;  /* 0x00700000ec8c783b */ /* 0x000e660000000200 */
        /* <DEDUP_REMOVED lines=12> */
[----:B------:R-:W2:Y:S01]  /*7860*/  MUFU.TANH R179, R179 ;  /* 0x000000b300b37308 */ /* 0x000ea20000002400 */
[C---:B-----5:R-:W-:Y:S03]  /*7870*/  HMMA.16816.F32 R44, R224.reuse, R132, R44 ;  /* 0x00000084e02c723c */ /* 0x060fe6000000182c */
[----:B------:R-:W-:Y:S02]  /*7880*/  FMUL.FTZ R196, R33, c[0x0][0x320] ;  /* 0x0000c80021c47a20 */ /* 0x000fe40000410000 */
[----:B------:R-:W-:Y:S02]  /*7890*/  FMUL.FTZ R203, R35, c[0x0][0x320] ;  /* 0x0000c80023cb7a20 */ /* 0x000fe40000410000 */
[----:B------:R-:W-:Y:S01]  /*78a0*/  FMUL.FTZ R5, R36, c[0x0][0x320] ;  /* 0x0000c80024057a20 */ /* 0x000fe20000410000 */
[C---:B------:R-:W-:Y:S01]  /*78b0*/  HMMA.16816.F32 R48, R224.reuse, R134, R48 ;  /* 0x00000086e030723c */ /* 0x040fe20000001830 */
[----:B------:R-:W2:Y:S01]  /*78c0*/  MUFU.TANH R181, R181 ;  /* 0x000000b500b57308 */ /* 0x000ea20000002400 */
[----:B------:R-:W5:Y:S01]  /*78d0*/  LDSM.16.M88.4 R132, [R236+0x7800] ;  /* 0x00780000ec84783b */ /* 0x000f620000000200 */
[----:B------:R-:W-:Y:S04]  /*78e0*/  DEPBAR.LE SB0, 0x0 ;  /* 0x000080000000791a */ /* 0x000fe80000000000 */
[----:B------:R-:W-:Y:S01]  /*78f0*/  FMUL.FTZ R198, R37, c[0x0][0x320] ;  /* 0x0000c80025c67a20 */ /* 0x000fe20000410000 */
[C---:B-1----:R-:W-:Y:S03]  /*7900*/  HMMA.16816.F32 R52, R224.reuse, R140, R52 ;  /* 0x0000008ce034723c */ /* 0x042fe60000001834 */
[----:B------:R-:W1:Y:S01]  /*7910*/  MUFU.TANH R178, R178 ;  /* 0x000000b200b27308 */ /* 0x000e620000002400 */
        /* <DEDUP_REMOVED lines=17> */
[C---:B-----5:R-:W-:Y:S03]  /*7a30*/  HMMA.16816.F32 R60, R224.reuse, R132, R60 ;  /* 0x00000084e03c723c */ /* 0x060fe6000000183c */
[----:B------:R-:W-:Y:S02]  /*7a40*/  FMUL.FTZ R27, R50, c[0x0][0x320] ;  /* 0x0000c800321b7a20 */ /* 0x000fe40000410000 */
[----:B------:R-:W-:Y:S02]  /*7a50*/  FMUL.FTZ R26, R51, c[0x0][0x320] ;  /* 0x0000c800331a7a20 */ /* 0x000fe40000410000 */
[----:B------:R-:W-:Y:S01]  /*7a60*/  FMUL.FTZ R17, R52, c[0x0][0x320] ;  /* 0x0000c80034117a20 */ /* 0x000fe20000410000 */
[----:B------:R-:W-:Y:S01]  /*7a70*/  HMMA.16816.F32 R64, R224, R134, R64 ;  /* 0x00000086e040723c */ /* 0x000fe20000001840 */
[----:B------:R-:W1:Y:S03]  /*7a80*/  MUFU.TANH R182, R182 ;  /* 0x000000b600b67308 */ /* 0x000e660000002400 */
[----:B------:R-:W-:Y:S02]  /*7a90*/  FMUL.FTZ R34, R54, c[0x0][0x320] ;  /* 0x0000c80036227a20 */ /* 0x000fe40000410000 */
        /* <DEDUP_REMOVED lines=16> */
[----:B------:R-:W-:Y:S07]  /*7ba0*/  FMUL.FTZ R67, R67, c[0x0][0x320] ;  /* 0x0000c80043437a20 */ /* 0x000fee0000410000 */
        /* <DEDUP_REMOVED lines=43> */
[----:B------:R-:W1:Y:S10]  /*7e60*/  MUFU.TANH R30, R30 ;  /* 0x0000001e001e7308 */ /* 0x000e740000002400 */
[----:B------:R1:W1:Y:S10]  /*7e70*/  MUFU.TANH R151, R66 ;  /* 0x0000004200977308 */ /* 0x0002740000002400 */
[----:B------:R1:W1:Y:S01]  /*7e80*/  MUFU.TANH R133, R67 ;  /* 0x0000004300857308 */ /* 0x0002620000002400 */
[----:B------:R-:W-:-:S05]  /*7e90*/  @!P0 BRA `(.L_x_559) ;  /* 0x0000046000008947 */ /* 0x000fca0003800000 */
[----:B--234-:R-:W2:Y:S01]  /*7ea0*/  LDL R152, [R1+0x4] ;  /* 0x0000040001987983 */ /* 0x01cea20000100800 */
[----:B------:R-:W-:Y:S01]  /*7eb0*/  ULEA UR7, UR10, UR11, 0x7 ;  /* 0x0000000b0a077291 */ /* 0x000fe2000f8e383f */
[----:B------:R-:W-:Y:S02]  /*7ec0*/  IMAD.MOV.U32 R251, RZ, RZ, RZ ;  /* 0x000000fffffb7224 */ /* 0x000fe400078e00ff */
[----:B------:R-:W3:Y:S03]  /*7ed0*/  LDL R148, [R1+0x44] ;  /* 0x0000440001947983 */ /* 0x000ee60000100800 */
[----:B------:R-:W-:Y:S01]  /*7ee0*/  IMAD.U32 R252, RZ, RZ, UR7 ;  /* 0x00000007fffc7e24 */ /* 0x000fe2000f8e00ff */
[----:B------:R-:W4:Y:S04]  /*7ef0*/  LDL R153, [R1+0x4c] ;  /* 0x00004c0001997983 */ /* 0x000f280000100800 */
[----:B------:R-:W5:Y:S04]  /*7f00*/  LDL R150, [R1+0x50] ;  /* 0x0000500001967983 */ /* 0x000f680000100800 */
[----:B------:R-:W4:Y:S04]  /*7f10*/  LDL R149, [R1+0x48] ;  /* 0x0000480001957983 */ /* 0x000f280000100800 */
[----:B------:R-:W4:Y:S01]  /*7f20*/  LDL R48, [R1] ;  /* 0x0000000001307983 */ /* 0x000f220000100800 */
[----:B--2---:R-:W-:Y:S01]  /*7f30*/  IADD3 R252, R252, -0x80, R152 ;  /* 0xffffff80fcfc7810 */ /* 0x004fe20007ffe098 */
[----:B---3--:R-:W-:Y:S01]  /*7f40*/  IMAD.MOV.U32 R152, RZ, RZ, R148 ;  /* 0x000000ffff987224 */ /* 0x008fe200078e0094 */
[----:B------:R-:W-:Y:S03]  /*7f50*/  SEL R148, RZ, 0x10, P4 ;  /* 0x00000010ff947807 */ /* 0x000fe60002000000 */
        /* <DEDUP_REMOVED lines=23> */
[----:B------:R-:W4:Y:S01]  /*80d0*/  SHFL.IDX PT, R36, R35, RZ, 0x181f ;  /* 0x00181fff23247589 */ /* 0x000f2200000e0000 */
[----:B------:R-:W-:Y:S03]  /*80e0*/  IADD3 R4, -R148, 0x10, RZ ;  /* 0x0000001094047810 */ /* 0x000fe60007ffe1ff */
[----:B------:R-:W5:Y:S01]  /*80f0*/  SHFL.IDX PT, R28, R31, RZ, 0x181f ;  /* 0x00181fff1f1c7589 */ /* 0x000f6200000e0000 */
[----:B------:R-:W-:Y:S03]  /*8100*/  LOP3.LUT R4, R4, 0xf, RZ, 0xc0, !PT ;  /* 0x0000000f04047812 */ /* 0x000fe600078ec0ff */
[----:B------:R-:W2:Y:S04]  /*8110*/  SHFL.IDX PT, R20, R35, 0x1, 0x181f ;  /* 0x00381f0023147f89 */ /* 0x000ea800000e0000 */
[----:B------:R-:W3:Y:S04]  /*8120*/  SHFL.IDX PT, R24, R31, 0x1, 0x181f ;  /* 0x00381f001f187f89 */ /* 0x000ee800000e0000 */
[----:B------:R-:W1:Y:S04]  /*8130*/  SHFL.IDX PT, R12, R35, 0x2, 0x181f ;  /* 0x00581f00230c7f89 */ /* 0x000e6800000e0000 */
[----:B------:R-:W1:Y:S04]  /*8140*/  SHFL.IDX PT, R16, R31, 0x2, 0x181f ;  /* 0x00581f001f107f89 */ /* 0x000e6800000e0000 */
[----:B------:R-:W1:Y:S01]  /*8150*/  SHFL.IDX PT, R29, R35, 0x3, 0x181f ;  /* 0x00781f00231d7f89 */ /* 0x000e6200000e0000 */
[CC--:B----4-:R-:W-:Y:S02]  /*8160*/  IADD3 R38, P1, R36.reuse, R153.reuse, RZ ;  /* 0x0000009924267210 */ /* 0x0d0fe40007f3e0ff */
[-C--:B------:R-:W-:Y:S01]  /*8170*/  IADD3 R36, P0, R36, R152.reuse, RZ ;  /* 0x0000009824247210 */ /* 0x080fe20007f1e0ff */
[----:B------:R-:W4:Y:S02]  /*8180*/  SHFL.IDX PT, R8, R31, 0x3, 0x181f ;  /* 0x00781f001f087f89 */ /* 0x000f2400000e0000 */
[--C-:B-----5:R-:W-:Y:S01]  /*8190*/  IMAD.X R39, R28, 0x1, R150.reuse, P1 ;  /* 0x000000011c277824 */ /* 0x120fe200008e0696 */
[-C--:B--2---:R-:W-:Y:S01]  /*81a0*/  IADD3 R32, P6, R20, R153.reuse, RZ ;  /* 0x0000009914207210 */ /* 0x084fe20007fde0ff */
[--C-:B------:R-:W-:Y:S01]  /*81b0*/  IMAD.X R37, R28, 0x1, R149.reuse, P0 ;  /* 0x000000011c257824 */ /* 0x100fe200000e0695 */
[-C--:B------:R-:W-:Y:S02]  /*81c0*/  IADD3 R40, P1, R20, R152.reuse, RZ ;  /* 0x0000009814287210 */ /* 0x080fe40007f3e0ff */
[----:B------:R2:W-:Y:S01]  /*81d0*/  LDGSTS.E.BYPASS.LTC128B.128 [R48+0x8100], [R38.64], !P5 ;  /* 0x0810000026307fae */ /* 0x0005e2000e901d4e */
[--C-:B---3--:R-:W-:Y:S03]  /*81e0*/  IMAD.X R33, R24, 0x1, R150.reuse, P6 ;  /* 0x0000000118217824 */ /* 0x108fe600030e0696 */
[----:B------:R2:W-:Y:S01]  /*81f0*/  LDGSTS.E.BYPASS.LTC128B.128 [R48+0xc100], [R36.64], !P4 ;  /* 0x0c10000024307fae */ /* 0x0005e2000e101d4e */
[----:B-1----:R-:W-:Y:S01]  /*8200*/  IADD3 R44, P6, R12, R152, RZ ;  /* 0x000000980c2c7210 */ /* 0x002fe20007fde0ff */
[--C-:B------:R-:W-:Y:S01]  /*8210*/  IMAD.X R41, R24, 0x1, R149.reuse, P1 ;  /* 0x0000000118297824 */ /* 0x100fe200008e0695 */
[-C--:B------:R-:W-:Y:S01]  /*8220*/  IADD3 R42, P0, R12, R153.reuse, RZ ;  /* 0x000000990c2a7210 */ /* 0x080fe20007f1e0ff */
[----:B------:R2:W-:Y:S02]  /*8230*/  LDGSTS.E.BYPASS.LTC128B.128 [R48+0x9100], [R32.64], !P5 ;  /* 0x0910000020307fae */ /* 0x0005e4000e901d4e */
[C-C-:B------:R-:W-:Y:S02]  /*8240*/  IMAD.X R45, R16.reuse, 0x1, R149.reuse, P6 ;  /* 0x00000001102d7824 */ /* 0x140fe400030e0695 */
[----:B------:R2:W-:Y:S01]  /*8250*/  LDGSTS.E.BYPASS.LTC128B.128 [R48+0xd100], [R40.64], !P4 ;  /* 0x0d10000028307fae */ /* 0x0005e2000e101d4e */
[----:B------:R-:W-:Y:S01]  /*8260*/  IADD3 R46, P6, R29, R153, RZ ;  /* 0x000000991d2e7210 */ /* 0x000fe20007fde0ff */
[----:B------:R-:W-:Y:S01]  /*8270*/  IMAD.X R43, R16, 0x1, R150, P0 ;  /* 0x00000001102b7824 */ /* 0x000fe200000e0696 */
[----:B------:R-:W-:Y:S03]  /*8280*/  IADD3 R28, P1, P0, R4, R29, R152 ;  /* 0x0000001d041c7210 */ /* 0x000fe6000783e098 */
[----:B----4-:R-:W-:Y:S01]  /*8290*/  IMAD.X R47, R8, 0x1, R150, P6 ;  /* 0x00000001082f7824 */ /* 0x010fe200030e0696 */
[----:B------:R2:W-:Y:S01]  /*82a0*/  LDGSTS.E.BYPASS.LTC128B.128 [R48+0xa100], [R42.64], !P5 ;  /* 0x0a1000002a307fae */ /* 0x0005e2000e901d4e */
[----:B------:R-:W-:Y:S02]  /*82b0*/  ISETP.NE.U32.AND P6, PT, R148, RZ, PT ;  /* 0x000000ff9400720c */ /* 0x000fe40003fc5070 */
[----:B------:R-:W-:Y:S01]  /*82c0*/  IADD3.X R29, RZ, R8, R149, P1, P0 ;  /* 0x00000008ff1d7210 */ /* 0x000fe20000fe0495 */
[----:B------:R2:W-:Y:S04]  /*82d0*/  LDGSTS.E.BYPASS.LTC128B.128 [R48+0xe100], [R44.64], !P4 ;  /* 0x0e1000002c307fae */ /* 0x0005e8000e101d4e */
[----:B------:R2:W-:Y:S06]  /*82e0*/  LDGSTS.E.BYPASS.LTC128B.128 [R48+0xb100], [R46.64], !P5 ;  /* 0x0b1000002e307fae */ /* 0x0005ec000e901d4e */
[----:B------:R2:W-:Y:S02]  /*82f0*/  LDGSTS.E.BYPASS.LTC128B.128.ZFILL [R48+0xf100], [R28.64], P6 ;  /* 0x0f1000001c307fae */ /* 0x0005e4000b141d4e */
.L_x_559:
[----:B--234-:R-:W2:Y:S01]  /*8300*/  LDL R4, [R1+0x40] ;  /* 0x0000400001047983 */ /* 0x01cea20000100800 */
[----:B------:R-:W-:Y:S01]  /*8310*/  PLOP3.LUT P0, PT, PT, PT, UP1, 0x80, 0x0 ;  /* 0x000000000000781c */ /* 0x000fe20003f0f018 */
[----:B------:R-:W-:Y:S02]  /*8320*/  UIMAD UR7, UR10, UR4, 0x1 ;  /* 0x000000010a0774a4 */ /* 0x000fe4000f8e0204 */
[----:B------:R3:W2:Y:S01]  /*8330*/  LDL R8, [R1+0x34] ;  /* 0x0000340001087983 */ /* 0x0006a20000100800 */
[----:B------:R-:W-:Y:S02]  /*8340*/  UISETP.GT.AND UP0, UPT, UR10, UR5, UPT ;  /* 0x000000050a00728c */ /* 0x000fe4000bf04270 */
[----:B------:R-:W-:Y:S01]  /*8350*/  UIADD3 UR10, UR10, -0x1, URZ ;  /* 0xffffffff0a0a7890 */ /* 0x000fe2000fffe03f */
[----:B------:R-:W4:Y:S04]  /*8360*/  LDL R12, [R1+0x38] ;  /* 0x00003800010c7983 */ /* 0x000f280000100800 */
[----:B------:R-:W-:Y:S08]  /*8370*/  LDSM.16.MT88.4 R44, [R248+0x4100] ;  /* 0x00410000f82c783b */ /* 0x000ff00000004200 */
[----:B-1----:R-:W-:Y:S08]  /*8380*/  LDSM.16.MT88.4 R52, [R246+0x4100] ;  /* 0x00410000f634783b */ /* 0x002ff00000004200 */
[----:B------:R-:W-:Y:S08]  /*8390*/  LDSM.16.MT88.4 R60, [R245+0x4100] ;  /* 0x00410000f53c783b */ /* 0x000ff00000004200 */
[----:B------:R-:W0:Y:S01]  /*83a0*/  LDGDEPBAR ;  /* 0x00000000000079af */ /* 0x000e220000000000 */
[----:B--2---:R-:W-:Y:S02]  /*83b0*/  @P0 IMAD.MOV.U32 R8, RZ, RZ, R4 ;  /* 0x000000ffff080224 */ /* 0x004fe400078e0004 */
[----:B------:R-:W-:Y:S05]  /*83c0*/  IMAD.U32 R4, RZ, RZ, UR8 ;  /* 0x00000008ff047e24 */ /* 0x000fea000f8e00ff */
[----:B------:R-:W1:Y:S01]  /*83d0*/  SHFL.IDX PT, R31, R8, 0x1, 0x1c1f ;  /* 0x003c1f00081f7f89 */ /* 0x000e6200000e0000 */
[----:B----4-:R-:W-:Y:S04]  /*83e0*/  IADD3 R4, R4, UR7, -R12 ;  /* 0x0000000704047c10 */ /* 0x010fe8000fffe80c */
[----:B------:R-:W-:Y:S03]  /*83f0*/  IADD3 R20, R4, -UR12, RZ ;  /* 0x8000000c04147c10 */ /* 0x000fe6000fffe0ff */
[----:B------:R-:W2:Y:S02]  /*8400*/  SHFL.IDX PT, R29, R8, RZ, 0x1c1f ;  /* 0x001c1fff081d7589 */ /* 0x000ea400000e0000 */
[----:B-1----:R-:W-:Y:S05]  /*8410*/  IMAD.IADD R24, R20, 0x1, R31 ;  /* 0x0000000114187824 */ /* 0x002fea00078e021f */
[C---:B------:R-:W-:Y:S02]  /*8420*/  ISETP.GT.AND P0, PT, R24.reuse, 0x8, PT ;  /* 0x000000081800780c */ /* 0x040fe40003f04270 */
[----:B------:R-:W-:Y:S01]  /*8430*/  ISETP.GT.AND P1, PT, R24, 0x1, PT ;  /* 0x000000011800780c */ /* 0x000fe20003f24270 */
[----:B--2---:R-:W-:Y:S01]  /*8440*/  IMAD.IADD R20, R20, 0x1, R29 ;  /* 0x0000000114147824 */ /* 0x004fe200078e021d */
[----:B------:R-:W-:Y:S02]  /*8450*/  FSEL R31, R177, -INF , P0 ;  /* 0xff800000b11f7808 */ /* 0x000fe40000000000 */
[C---:B------:R-:W-:Y:S02]  /*8460*/  ISETP.GT.AND P0, PT, R24.reuse, 0x11, PT ;  /* 0x000000111800780c */ /* 0x040fe40003f04270 */
[----:B------:R-:W-:Y:S02]  /*8470*/  FSEL R33, R175, -INF , P1 ;  /* 0xff800000af217808 */ /* 0x000fe40000800000 */
[----:B------:R-:W-:Y:S02]  /*8480*/  ISETP.GT.AND P1, PT, R24, 0x10, PT ;  /* 0x000000101800780c */ /* 0x000fe40003f24270 */
[----:B------:R-:W-:Y:S02]  /*8490*/  FSEL R49, R183, -INF , P0 ;  /* 0xff800000b7317808 */ /* 0x000fe40000000000 */
[----:B------:R-:W-:Y:S02]  /*84a0*/  ISETP.GT.AND P0, PT, R20, 0x1, PT ;  /* 0x000000011400780c */ /* 0x000fe40003f04270 */
[----:B------:R-:W-:Y:S02]  /*84b0*/  ISETP.GT.AND P6, PT, R24, RZ, PT ;  /* 0x000000ff1800720c */ /* 0x000fe40003fc4270 */
        /* <DEDUP_REMOVED lines=11> */
[----:B------:R-:W-:Y:S02]  /*8570*/  ISETP.GT.AND P6, PT, R20, RZ, PT ;  /* 0x000000ff1400720c */ /* 0x000fe40003fc4270 */
        /* <DEDUP_REMOVED lines=11> */
[----:B------:R-:W-:Y:S02]  /*8630*/  FSEL R65, R185, -INF , P6 ;  /* 0xff800000b9417808 */ /* 0x000fe40003000000 */
[----:B------:R-:W-:Y:S02]  /*8640*/  ISETP.GT.AND P6, PT, R20, 0x9, PT ;  /* 0x000000091400780c */ /* 0x000fe40003fc4270 */
        /* <DEDUP_REMOVED lines=8> */
[----:B------:R-:W-:Y:S02]  /*86d0*/  FMNMX.FTZ R0, R35, R2, !PT ;  /* 0x0000000223007209 */ /* 0x000fe40007810000 */
[----:B------:R-:W-:Y:S02]  /*86e0*/  FMNMX.FTZ R7, R4, R3, !PT ;  /* 0x0000000304077209 */ /* 0x000fe40007810000 */
[----:B------:R-:W-:Y:S02]  /*86f0*/  FSEL R28, R189, -INF , P1 ;  /* 0xff800000bd1c7808 */ /* 0x000fe40000800000 */
[C---:B------:R-:W-:Y:S02]  /*8700*/  ISETP.GT.AND P0, PT, R20.reuse, 0x28, PT ;  /* 0x000000281400780c */ /* 0x040fe40003f04270 */
[----:B------:R-:W-:Y:S02]  /*8710*/  FSEL R181, R197, -INF , P6 ;  /* 0xff800000c5b57808 */ /* 0x000fe40003000000 */
[----:B------:R-:W-:Y:S02]  /*8720*/  ISETP.GT.AND P6, PT, R20, 0x18, PT ;  /* 0x000000181400780c */ /* 0x000fe40003fc4270 */
[----:B------:R-:W-:Y:S02]  /*8730*/  ISETP.GT.AND P1, PT, R24, 0x39, PT ;  /* 0x000000391800780c */ /* 0x000fe40003f24270 */
[----:B------:R-:W-:Y:S02]  /*8740*/  FMNMX.FTZ R0, R33, R0, !PT ;  /* 0x0000000021007209 */ /* 0x000fe40007810000 */
[----:B------:R-:W-:Y:S02]  /*8750*/  FMNMX.FTZ R7, R8, R7, !PT ;  /* 0x0000000708077209 */ /* 0x000fe40007810000 */
[----:B------:R-:W-:Y:S02]  /*8760*/  FMNMX.FTZ R0, R31, R0, !PT ;  /* 0x000000001f007209 */ /* 0x000fe40007810000 */
[----:B------:R-:W-:Y:S02]  /*8770*/  FSEL R48, R180, -INF , P6 ;  /* 0xff800000b4307808 */ /* 0x000fe40003000000 */
[----:B------:R-:W-:Y:S02]  /*8780*/  ISETP.GT.AND P6, PT, R24, 0x31, PT ;  /* 0x000000311800780c */ /* 0x000fe40003fc4270 */
[----:B------:R-:W-:Y:S02]  /*8790*/  FSEL R191, R203, -INF , P1 ;  /* 0xff800000cbbf7808 */ /* 0x000fe40000800000 */
[----:B------:R-:W-:Y:S02]  /*87a0*/  ISETP.GT.AND P1, PT, R20, 0x29, PT ;  /* 0x000000291400780c */ /* 0x000fe40003f24270 */
[----:B------:R-:W-:Y:S02]  /*87b0*/  FMNMX.FTZ R7, R16, R7, !PT ;  /* 0x0000000710077209 */ /* 0x000fe40007810000 */
[----:B------:R-:W-:Y:S02]  /*87c0*/  FSEL R174, R188, -INF , P0 ;  /* 0xff800000bcae7808 */ /* 0x000fe40000000000 */
[----:B------:R-:W-:Y:S02]  /*87d0*/  ISETP.GT.AND P0, PT, R24, 0x41, PT ;  /* 0x000000411800780c */ /* 0x000fe40003f04270 */
[----:B------:R-:W-:Y:S02]  /*87e0*/  FMNMX.FTZ R0, R29, R0, !PT ;  /* 0x000000001d007209 */ /* 0x000fe40007810000 */
[----:B------:R-:W-:Y:S02]  /*87f0*/  FMNMX.FTZ R7, R12, R7, !PT ;  /* 0x000000070c077209 */ /* 0x000fe40007810000 */
        /* <DEDUP_REMOVED lines=12> */
[----:B------:R-:W-:Y:S02]  /*88c0*/  FSEL R180, R192, -INF , P0 ;  /* 0xff800000c0b47808 */ /* 0x000fe40000000000 */
[----:B------:R-:W-:Y:S02]  /*88d0*/  ISETP.GT.AND P0, PT, R24, 0x50, PT ;  /* 0x000000501800780c */ /* 0x000fe40003f04270 */
[----:B------:R-:W-:Y:S02]  /*88e0*/  FSEL R197, R14, -INF , P6 ;  /* 0xff8000000ec57808 */ /* 0x000fe40003000000 */
[----:B------:R-:W-:Y:S02]  /*88f0*/  ISETP.GT.AND P6, PT, R20, 0x30, PT ;  /* 0x000000301400780c */ /* 0x000fe40003fc4270 */
[----:B------:R-:W-:Y:S02]  /*8900*/  FMNMX.FTZ R0, R49, R0, !PT ;  /* 0x0000000031007209 */ /* 0x000fe40007810000 */
[----:B------:R-:W-:Y:S02]  /*8910*/  FSEL R182, R193, -INF , P1 ;  /* 0xff800000c1b67808 */ /* 0x000fe40000800000 */
[----:B------:R-:W-:Y:S02]  /*8920*/  FSEL R193, R22, -INF , P0 ;  /* 0xff80000016c17808 */ /* 0x000fe40000000000 */
[----:B------:R-:W-:Y:S02]  /*8930*/  ISETP.GT.AND P0, PT, R20, 0x40, PT ;  /* 0x000000401400780c */ /* 0x000fe40003f04270 */
[----:B------:R-:W-:Y:S02]  /*8940*/  FMNMX.FTZ R7, R40, R7, !PT ;  /* 0x0000000728077209 */ /* 0x000fe40007810000 */
[----:B------:R-:W-:Y:S02]  /*8950*/  FMNMX.FTZ R0, R57, R0, !PT ;  /* 0x0000000039007209 */ /* 0x000fe40007810000 */
[----:B------:R-:W-:Y:S02]  /*8960*/  FSEL R178, R194, -INF , P6 ;  /* 0xff800000c2b27808 */ /* 0x000fe40003000000 */
[----:B------:R-:W-:Y:S02]  /*8970*/  FSEL R194, R5, -INF , P0 ;  /* 0xff80000005c27808 */ /* 0x000fe40000000000 */
        /* <DEDUP_REMOVED lines=11> */
[----:B------:R-:W-:Y:S02]  /*8a30*/  ISETP.GT.AND P6, PT, R24, 0x49, PT ;  /* 0x000000491800780c */ /* 0x000fe40003fc4270 */
[----:B------:R-:W-:Y:S02]  /*8a40*/  FMNMX.FTZ R0, R185, R0, !PT ;  /* 0x00000000b9007209 */ /* 0x000fe40007810000 */
[----:B------:R-:W-:Y:S02]  /*8a50*/  FMNMX.FTZ R5, R178, R5, !PT ;  /* 0x00000005b2057209 */ /* 0x000fe40007810000 */
[----:B------:R-:W-:Y:S02]  /*8a60*/  FSEL R199, R18, -INF , P6 ;  /* 0xff80000012c77808 */ /* 0x000fe40003000000 */
[----:B------:R-:W-:Y:S02]  /*8a70*/  ISETP.GT.AND P6, PT, R20, 0x39, PT ;  /* 0x000000391400780c */ /* 0x000fe40003fc4270 */
[----:B------:R-:W-:Y:S02]  /*8a80*/  FMNMX.FTZ R0, R187, R0, !PT ;  /* 0x00000000bb007209 */ /* 0x000fe40007810000 */
[----:B------:R-:W-:Y:S02]  /*8a90*/  FMNMX.FTZ R5, R180, R5, !PT ;  /* 0x00000005b4057209 */ /* 0x000fe40007810000 */
[----:B------:R-:W-:Y:S02]  /*8aa0*/  ISETP.GT.AND P1, PT, R24, 0x51, PT ;  /* 0x000000511800780c */ /* 0x000fe40003f24270 */
[----:B------:R-:W-:Y:S02]  /*8ab0*/  FSEL R188, R196, -INF , P6 ;  /* 0xff800000c4bc7808 */ /* 0x000fe40003000000 */
[----:B------:R-:W-:Y:S02]  /*8ac0*/  FMNMX.FTZ R0, R195, R0, !PT ;  /* 0x00000000c3007209 */ /* 0x000fe40007810000 */
[----:B------:R-:W-:Y:S02]  /*8ad0*/  FMNMX.FTZ R5, R182, R5, !PT ;  /* 0x00000005b6057209 */ /* 0x000fe40007810000 */
[----:B------:R-:W-:Y:S02]  /*8ae0*/  FSEL R189, R21, -INF , P1 ;  /* 0xff80000015bd7808 */ /* 0x000fe40000800000 */
[----:B------:R-:W-:Y:S02]  /*8af0*/  ISETP.GT.AND P1, PT, R20, 0x41, PT ;  /* 0x000000411400780c */ /* 0x000fe40003f24270 */
[----:B------:R-:W-:Y:S02]  /*8b00*/  ISETP.GT.AND P6, PT, R24, 0x58, PT ;  /* 0x000000581800780c */ /* 0x000fe40003fc4270 */
[----:B------:R-:W-:Y:S02]  /*8b10*/  FMNMX.FTZ R0, R191, R0, !PT ;  /* 0x00000000bf007209 */ /* 0x000fe40007810000 */
[----:B------:R-:W-:Y:S02]  /*8b20*/  FMNMX.FTZ R5, R188, R5, !PT ;  /* 0x00000005bc057209 */ /* 0x000fe40007810000 */
[----:B------:R-:W-:Y:S02]  /*8b30*/  ISETP.GT.AND P0, PT, R24, 0x59, PT ;  /* 0x000000591800780c */ /* 0x000fe40003f04270 */
[----:B------:R-:W-:Y:S02]  /*8b40*/  FSEL R183, R27, -INF , P6 ;  /* 0xff8000001bb77808 */ /* 0x000fe40003000000 */
[----:B------:R-:W-:Y:S02]  /*8b50*/  ISETP.GT.AND P6, PT, R20, 0x48, PT ;  /* 0x000000481400780c */ /* 0x000fe40003fc4270 */
[----:B------:R-:W-:Y:S02]  /*8b60*/  FSEL R196, R198, -INF , P1 ;  /* 0xff800000c6c47808 */ /* 0x000fe40000800000 */
        /* <DEDUP_REMOVED lines=32> */
[----:B------:R-:W-:Y:S02]  /*8d70*/  FSEL R184, R15, -INF , P1 ;  /* 0xff8000000fb87808 */ /* 0x000fe40000800000 */
[----:B------:R-:W-:Y:S02]  /*8d80*/  FSEL R157, R157, -INF , P6 ;  /* 0xff8000009d9d7808 */ /* 0x000fe40003000000 */
[----:B------:R-:W-:Y:S02]  /*8d90*/  ISETP.GT.AND P6, PT, R20, 0x60, PT ;  /* 0x000000601400780c */ /* 0x000fe40003fc4270 */
[----:B------:R-:W-:Y:S02]  /*8da0*/  FMNMX.FTZ R0, R183, R0, !PT ;  /* 0x00000000b7007209 */ /* 0x000fe40007810000 */
[----:B------:R-:W-:Y:S02]  /*8db0*/  FMNMX.FTZ R7, R186, R5, !PT ;  /* 0x00000005ba077209 */ /* 0x000fe40007810000 */
[C---:B------:R-:W-:Y:S02]  /*8dc0*/  ISETP.GT.AND P0, PT, R24.reuse, 0x71, PT ;  /* 0x000000711800780c */ /* 0x040fe40003f04270 */
[----:B------:R-:W-:Y:S02]  /*8dd0*/  ISETP.GT.AND P1, PT, R24, 0x78, PT ;  /* 0x000000781800780c */ /* 0x000fe40003f24270 */
[----:B------:R-:W-:Y:S02]  /*8de0*/  FSEL R172, R17, -INF , P6 ;  /* 0xff80000011ac7808 */ /* 0x000fe40003000000 */
[----:B------:R-:W-:Y:S02]  /*8df0*/  ISETP.GT.AND P6, PT, R20, 0x61, PT ;  /* 0x000000611400780c */ /* 0x000fe40003fc4270 */
        /* <DEDUP_REMOVED lines=8> */
[----:B------:R-:W-:Y:S02]  /*8e80*/  FMNMX.FTZ R7, R172, R7, !PT ;  /* 0x00000007ac077209 */ /* 0x000fe40007810000 */
[----:B------:R-:W-:Y:S02]  /*8e90*/  FSEL R133, R133, -INF , P0 ;  /* 0xff80000085857808 */ /* 0x000fe40000000000 */
        /* <DEDUP_REMOVED lines=17> */
[----:B------:R-:W-:Y:S01]  /*8fb0*/  FSEL R154, R154, -INF , P1 ;  /* 0xff8000009a9a7808 */ /* 0x000fe20000800000 */
[----:B------:R-:W-:Y:S01]  /*8fc0*/  LDSM.16.MT88.4 R20, [R246+0x100] ;  /* 0x00010000f614783b */ /* 0x000fe20000004200 */
[----:B------:R-:W-:Y:S02]  /*8fd0*/  FMNMX.FTZ R7, R158, R7, !PT ;  /* 0x000000079e077209 */ /* 0x000fe40007810000 */
[----:B------:R-:W-:Y:S02]  /*8fe0*/  FMNMX.FTZ R0, R155, R0, !PT ;  /* 0x000000009b007209 */ /* 0x000fe40007810000 */
[----:B------:R-:W-:Y:S02]  /*8ff0*/  FSEL R152, R30, -INF , P0 ;  /* 0xff8000001e987808 */ /* 0x000fe40000000000 */
[----:B------:R-:W-:Y:S02]  /*9000*/  FMNMX.FTZ R7, R154, R7, !PT ;  /* 0x000000079a077209 */ /* 0x000fe40007810000 */
[----:B------:R-:W-:Y:S02]  /*9010*/  FMNMX.FTZ R0, R151, R0, !PT ;  /* 0x0000000097007209 */ /* 0x000fe40007810000 */
[----:B------:R-:W-:Y:S02]  /*9020*/  FMNMX.FTZ R9, R152, R7, !PT ;  /* 0x0000000798097209 */ /* 0x000fe40007810000 */
[----:B------:R-:W-:Y:S03]  /*9030*/  FMNMX.FTZ R5, R133, R0, !PT ;  /* 0x0000000085057209 */ /* 0x000fe60007810000 */
[----:B------:R-:W1:Y:S08]  /*9040*/  SHFL.BFLY PT, R10, R9, 0x2, 0x1f ;  /* 0x0c401f00090a7f89 */ /* 0x000e7000000e0000 */
[----:B------:R-:W2:Y:S01]  /*9050*/  SHFL.BFLY PT, R0, R5, 0x2, 0x1f ;  /* 0x0c401f0005007f89 */ /* 0x000ea200000e0000 */
[----:B-1----:R-:W-:Y:S07]  /*9060*/  FMNMX.FTZ R6, R10, R9, !PT ;  /* 0x000000090a067209 */ /* 0x002fee0007810000 */
[----:B------:R-:W-:Y:S01]  /*9070*/  SHFL.BFLY PT, R7, R6, 0x1, 0x1f ;  /* 0x0c201f0006077f89 */ /* 0x000fe200000e0000 */
[----:B--2---:R-:W-:Y:S07]  /*9080*/  FMNMX.FTZ R5, R5, R0, !PT ;  /* 0x0000000005057209 */ /* 0x004fee0007810000 */
[----:B------:R-:W1:Y:S02]  /*9090*/  SHFL.BFLY PT, R0, R5, 0x1, 0x1f ;  /* 0x0c201f0005007f89 */ /* 0x000e6400000e0000 */
[----:B-1----:R-:W-:Y:S02]  /*90a0*/  FMNMX.FTZ R132, R0, R5, !PT ;  /* 0x0000000500847209 */ /* 0x002fe40007810000 */
[----:B------:R-:W-:Y:S02]  /*90b0*/  FMNMX.FTZ R0, R6, R7, !PT ;  /* 0x0000000706007209 */ /* 0x000fe40007810000 */
[C---:B------:R-:W-:Y:S01]  /*90c0*/  FSETP.NEU.FTZ.AND P1, PT, R132.reuse, -INF , PT ;  /* 0xff8000008400780b */ /* 0x040fe20003f3d000 */
[----:B------:R-:W-:Y:S01]  /*90d0*/  FMUL.FTZ R150, R132, c[0x0][0x2d0] ;  /* 0x0000b40084967a20 */ /* 0x000fe20000410000 */
[C---:B------:R-:W-:Y:S01]  /*90e0*/  FSETP.NEU.FTZ.AND P0, PT, R0.reuse, -INF , PT ;  /* 0xff8000000000780b */ /* 0x040fe20003f1d000 */
[----:B------:R-:W-:Y:S01]  /*90f0*/  FMUL.FTZ R153, R0, c[0x0][0x2d0] ;  /* 0x0000b40000997a20 */ /* 0x000fe20000410000 */
[----:B------:R-:W-:Y:S02]  /*9100*/  FSEL R5, R132, RZ, P1 ;  /* 0x000000ff84057208 */ /* 0x000fe40000800000 */
[----:B------:R-:W-:Y:S02]  /*9110*/  FSEL R150, R150, RZ, P1 ;  /* 0x000000ff96967208 */ /* 0x000fe40000800000 */
[----:B------:R-:W-:Y:S01]  /*9120*/  FSEL R153, R153, RZ, P0 ;  /* 0x000000ff99997208 */ /* 0x000fe20000000000 */
[----:B------:R-:W-:Y:S02]  /*9130*/  FADD.FTZ R5, -R5, R2 ;  /* 0x0000000205057221 */ /* 0x000fe40000010100 */
[--C-:B------:R-:W-:Y:S02]  /*9140*/  FFMA.FTZ R135, R31, c[0x0][0x2d0], -R150.reuse ;  /* 0x0000b4001f877a23 */ /* 0x100fe40000010896 */
[--C-:B------:R-:W-:Y:S01]  /*9150*/  FFMA.FTZ R148, R4, c[0x0][0x2d0], -R153.reuse ;  /* 0x0000b40004947a23 */ /* 0x100fe20000010899 */
[----:B------:R-:W-:Y:S01]  /*9160*/  FSEL R4, R0, RZ, P0 ;  /* 0x000000ff00047208 */ /* 0x000fe20000000000 */
[----:B------:R-:W-:Y:S01]  /*9170*/  FFMA.FTZ R145, R12, c[0x0][0x2d0], -R153 ;  /* 0x0000b4000c917a23 */ /* 0x000fe20000010899 */
[----:B------:R-:W-:Y:S01]  /*9180*/  PLOP3.LUT P0, PT, PT, PT, UP0, 0x80, 0x0 ;  /* 0x000000000000781c */ /* 0x000fe20003f0f008 */
[----:B------:R-:W1:Y:S01]  /*9190*/  LDSM.16.MT88.4 R12, [R248+0x100] ;  /* 0x00010000f80c783b */ /* 0x000e620000004200 */
[--C-:B------:R-:W-:Y:S01]  /*91a0*/  FFMA.FTZ R134, R29, c[0x0][0x2d0], -R150.reuse ;  /* 0x0000b4001d867a23 */ /* 0x100fe20000010896 */
[----:B------:R-:W-:Y:S01]  /*91b0*/  MUFU.EX2 R135, R135 ;  /* 0x0000008700877308 */ /* 0x000fe20000000800 */
[----:B------:R-:W-:Y:S02]  /*91c0*/  FADD.FTZ R4, -R4, R3 ;  /* 0x0000000304047221 */ /* 0x000fe40000010100 */
[--C-:B------:R-:W-:Y:S02]  /*91d0*/  FFMA.FTZ R149, R35, c[0x0][0x2d0], -R150.reuse ;  /* 0x0000b40023957a23 */ /* 0x100fe40000010896 */
[--C-:B------:R-:W-:Y:S02]  /*91e0*/  FFMA.FTZ R144, R33, c[0x0][0x2d0], -R150.reuse ;  /* 0x0000b40021907a23 */ /* 0x100fe40000010896 */
[--C-:B------:R-:W-:Y:S02]  /*91f0*/  FFMA.FTZ R147, R8, c[0x0][0x2d0], -R153.reuse ;  /* 0x0000b40008937a23 */ /* 0x100fe40000010899 */
[--C-:B------:R-:W-:Y:S01]  /*9200*/  FFMA.FTZ R146, R16, c[0x0][0x2d0], -R153.reuse ;  /* 0x0000b40010927a23 */ /* 0x100fe20000010899 */
[----:B------:R-:W-:Y:S01]  /*9210*/  MUFU.EX2 R149, R149 ;  /* 0x0000009500957308 */ /* 0x000fe20000000800 */
[----:B------:R-:W-:Y:S02]  /*9220*/  FMUL.FTZ R3, R4, c[0x0][0x2d0] ;  /* 0x0000b40004037a20 */ /* 0x000fe40000410000 */
[----:B------:R-:W-:Y:S02]  /*9230*/  FMUL.FTZ R2, R5, c[0x0][0x2d0] ;  /* 0x0000b40005027a20 */ /* 0x000fe40000410000 */
        /* <DEDUP_REMOVED lines=9> */
[----:B------:R-:W4:Y:S01]  /*92d0*/  MUFU.EX2 R2, R2 ;  /* 0x0000000200027308 */ /* 0x000f220000000800 */
[--C-:B------:R-:W-:Y:S02]  /*92e0*/  FFMA.FTZ R191, R191, c[0x0][0x2d0], -R150.reuse ;  /* 0x0000b400bfbf7a23 */ /* 0x100fe40000010896 */
[--C-:B------:R-:W-:Y:S02]  /*92f0*/  FFMA.FTZ R194, R194, c[0x0][0x2d0], -R153.reuse ;  /* 0x0000b400c2c27a23 */ /* 0x100fe40000010899 */
[--C-:B------:R-:W-:Y:S02]  /*9300*/  FFMA.FTZ R197, R197, c[0x0][0x2d0], -R150.reuse ;  /* 0x0000b400c5c57a23 */ /* 0x100fe40000010896 */
[--C-:B------:R-:W-:Y:S02]  /*9310*/  FFMA.FTZ R198, R198, c[0x0][0x2d0], -R153.reuse ;  /* 0x0000b400c6c67a23 */ /* 0x100fe40000010899 */
[--C-:B------:R-:W-:Y:S01]  /*9320*/  FFMA.FTZ R199, R199, c[0x0][0x2d0], -R150.reuse ;  /* 0x0000b400c7c77a23 */ /* 0x100fe20000010896 */
[----:B------:R-:W5:Y:S01]  /*9330*/  MUFU.EX2 R144, R144 ;  /* 0x0000009000907308 */ /* 0x000f620000000800 */
[--C-:B------:R-:W-:Y:S02]  /*9340*/  FFMA.FTZ R192, R192, c[0x0][0x2d0], -R153.reuse ;  /* 0x0000b400c0c07a23 */ /* 0x100fe40000010899 */
[----:B------:R-:W-:Y:S02]  /*9350*/  FFMA.FTZ R189, R189, c[0x0][0x2d0], -R150 ;  /* 0x0000b400bdbd7a23 */ /* 0x000fe40000010896 */
[C---:B--2---:R-:W-:Y:S02]  /*9360*/  FMUL.FTZ R4, R3.reuse, R128 ;  /* 0x0000008003047220 */ /* 0x044fe40000410000 */
[C---:B------:R-:W-:Y:S02]  /*9370*/  FMUL.FTZ R5, R3.reuse, R129 ;  /* 0x0000008103057220 */ /* 0x040fe40000410000 */
[C---:B------:R-:W-:Y:S01]  /*9380*/  FMUL.FTZ R8, R3.reuse, R124 ;  /* 0x0000007c03087220 */ /* 0x040fe20000410000 */
[----:B------:R-:W2:Y:S01]  /*9390*/  MUFU.EX2 R134, R134 ;  /* 0x0000008600867308 */ /* 0x000ea20000000800 */
[C---:B------:R-:W-:Y:S02]  /*93a0*/  FMUL.FTZ R9, R3.reuse, R125 ;  /* 0x0000007d03097220 */ /* 0x040fe40000410000 */
[----:B------:R-:W-:Y:S02]  /*93b0*/  IMAD.MOV.U32 R129, RZ, RZ, R28 ;  /* 0x000000ffff817224 */ /* 0x000fe400078e001c */
[C---:B----4-:R-:W-:Y:S01]  /*93c0*/  FMUL.FTZ R6, R2.reuse, R130 ;  /* 0x0000008202067220 */ /* 0x050fe20000410000 */
[----:B------:R-:W4:Y:S01]  /*93d0*/  LDSM.16.MT88.4 R28, [R245+0x100] ;  /* 0x00010000f51c783b */ /* 0x000f220000004200 */
[C---:B------:R-:W-:Y:S02]  /*93e0*/  FMUL.FTZ R7, R2.reuse, R131 ;  /* 0x0000008302077220 */ /* 0x040fe40000410000 */
[C---:B------:R-:W-:Y:S01]  /*93f0*/  FMUL.FTZ R10, R2.reuse, R126 ;  /* 0x0000007e020a7220 */ /* 0x040fe20000410000 */
[----:B------:R-:W-:Y:S01]  /*9400*/  MUFU.EX2 R148, R148 ;  /* 0x0000009400947308 */ /* 0x000fe20000000800 */
[----:B------:R-:W-:Y:S02]  /*9410*/  FMUL.FTZ R11, R2, R127 ;  /* 0x0000007f020b7220 */ /* 0x000fe40000410000 */
[C---:B------:R-:W-:Y:S01]  /*9420*/  FMUL.FTZ R16, R3.reuse, R116 ;  /* 0x0000007403107220 */ /* 0x040fe20000410000 */
[----:B-----5:R-:W-:Y:S01]  /*9430*/  F2FP.PACK_AB R141, R144, R149 ;  /* 0x00000095908d723e */ /* 0x020fe200000000ff */
[C---:B------:R-:W-:Y:S01]  /*9440*/  FMUL.FTZ R17, R3.reuse, R117 ;  /* 0x0000007503117220 */ /* 0x040fe20000410000 */
[----:B------:R-:W-:Y:S01]  /*9450*/  LDSM.16.MT88.4 R124, [R248+0x3900] ;  /* 0x00390000f87c783b */ /* 0x000fe20000004200 */
[C---:B------:R-:W-:Y:S02]  /*9460*/  FMUL.FTZ R18, R2.reuse, R118 ;  /* 0x0000007602127220 */ /* 0x040fe40000410000 */
[----:B------:R-:W-:Y:S01]  /*9470*/  FMUL.FTZ R19, R2, R119 ;  /* 0x0000007702137220 */ /* 0x000fe20000410000 */
[----:B------:R-:W5:Y:S01]  /*9480*/  MUFU.EX2 R147, R147 ;  /* 0x0000009300937308 */ /* 0x000f620000000800 */
[----:B------:R-:W-:Y:S02]  /*9490*/  IMAD.MOV.U32 R128, RZ, RZ, R36 ;  /* 0x000000ffff807224 */ /* 0x000fe400078e0024 */
[C---:B------:R-:W-:Y:S01]  /*94a0*/  FMUL.FTZ R24, R3.reuse, R108 ;  /* 0x0000006c03187220 */ /* 0x040fe20000410000 */
[----:B--2---:R-:W-:Y:S01]  /*94b0*/  F2FP.PACK_AB R143, R134, R135 ;  /* 0x00000087868f723e */ /* 0x004fe200000000ff */
[----:B------:R-:W2:Y:S01]  /*94c0*/  LDSM.16.MT88.4 R36, [R244+0x100] ;  /* 0x00010000f424783b */ /* 0x000ea20000004200 */
[C---:B------:R-:W-:Y:S02]  /*94d0*/  FMUL.FTZ R25, R3.reuse, R109 ;  /* 0x0000006d03197220 */ /* 0x040fe40000410000 */
[C---:B------:R-:W-:Y:S02]  /*94e0*/  FMUL.FTZ R26, R2.reuse, R110 ;  /* 0x0000006e021a7220 */ /* 0x040fe40000410000 */
[----:B------:R-:W-:Y:S01]  /*94f0*/  MUFU.EX2 R146, R146 ;  /* 0x0000009200927308 */ /* 0x000fe20000000800 */
[C---:B------:R-:W-:Y:S02]  /*9500*/  FMUL.FTZ R27, R2.reuse, R111 ;  /* 0x0000006f021b7220 */ /* 0x040fe40000410000 */
[C---:B------:R-:W-:Y:S01]  /*9510*/  FMUL.FTZ R33, R3.reuse, R101 ;  /* 0x0000006503217220 */ /* 0x040fe20000410000 */
[----:B------:R-:W-:Y:S01]  /*9520*/  LDSM.16.MT88.4 R116, [R246+0x3900] ;  /* 0x00390000f674783b */ /* 0x000fe20000004200 */
[C---:B------:R-:W-:Y:S02]  /*9530*/  FMUL.FTZ R34, R2.reuse, R102 ;  /* 0x0000006602227220 */ /* 0x040fe40000410000 */
[C---:B------:R-:W-:Y:S02]  /*9540*/  FMUL.FTZ R35, R2.reuse, R103 ;  /* 0x0000006702237220 */ /* 0x040fe40000410000 */
[C---:B------:R-:W-:Y:S01]  /*9550*/  FMUL.FTZ R42, R2.reuse, R94 ;  /* 0x0000005e022a7220 */ /* 0x040fe20000410000 */
[----:B------:R-:W1:Y:S01]  /*9560*/  MUFU.EX2 R145, R145 ;  /* 0x0000009100917308 */ /* 0x000e620000000800 */
[C---:B------:R-:W-:Y:S01]  /*9570*/  FMUL.FTZ R43, R2.reuse, R95 ;  /* 0x0000005f022b7220 */ /* 0x040fe20000410000 */
[----:B------:R-:W-:Y:S01]  /*9580*/  LDSM.16.MT88.4 R108, [R245+0x3900] ;  /* 0x00390000f56c783b */ /* 0x000fe20000004200 */
[----:B------:R-:W-:Y:S01]  /*9590*/  FMUL.FTZ R48, R3, R84 ;  /* 0x0000005403307220 */ /* 0x000fe20000410000 */
[----:B-----5:R-:W-:Y:S01]  /*95a0*/  F2FP.PACK_AB R140, R147, R148 ;  /* 0x00000094938c723e */ /* 0x020fe200000000ff */
[C---:B------:R-:W-:Y:S02]  /*95b0*/  FMUL.FTZ R50, R2.reuse, R86 ;  /* 0x0000005602327220 */ /* 0x040fe40000410000 */
[C---:B------:R-:W-:Y:S02]  /*95c0*/  FMUL.FTZ R51, R2.reuse, R87 ;  /* 0x0000005702337220 */ /* 0x040fe40000410000 */
[C---:B------:R-:W-:Y:S01]  /*95d0*/  FMUL.FTZ R56, R3.reuse, R76 ;  /* 0x0000004c03387220 */ /* 0x040fe20000410000 */
[----:B------:R-:W-:Y:S01]  /*95e0*/  MUFU.EX2 R156, R156 ;  /* 0x0000009c009c7308 */ /* 0x000fe20000000800 */
[C---:B------:R-:W-:Y:S02]  /*95f0*/  FMUL.FTZ R58, R2.reuse, R78 ;  /* 0x0000004e023a7220 */ /* 0x040fe40000410000 */
[C---:B------:R-:W-:Y:S02]  /*9600*/  FMUL.FTZ R59, R2.reuse, R79 ;  /* 0x0000004f023b7220 */ /* 0x040fe40000410000 */
[C---:B------:R-:W-:Y:S02]  /*9610*/  FMUL.FTZ R64, R3.reuse, R68 ;  /* 0x0000004403407220 */ /* 0x040fe40000410000 */
[----:B------:R-:W-:Y:S02]  /*9620*/  FMUL.FTZ R65, R3, R69 ;  /* 0x0000004503417220 */ /* 0x000fe40000410000 */
[C---:B------:R-:W-:Y:S01]  /*9630*/  FMUL.FTZ R66, R2.reuse, R70 ;  /* 0x0000004602427220 */ /* 0x040fe20000410000 */
[----:B------:R-:W5:Y:S01]  /*9640*/  MUFU.EX2 R159, R159 ;  /* 0x0000009f009f7308 */ /* 0x000f620000000800 */
[----:B------:R-:W-:Y:S02]  /*9650*/  FMUL.FTZ R67, R2, R71 ;  /* 0x0000004702437220 */ /* 0x000fe40000410000 */
        /* <DEDUP_REMOVED lines=10> */
[----:B------:R-:W-:Y:S03]  /*9700*/  MUFU.EX2 R174, R174 ;  /* 0x000000ae00ae7308 */ /* 0x000fe60000000800 */
[----:B------:R-:W-:Y:S01]  /*9710*/  FMUL.FTZ R13, R3, R121 ;  /* 0x00000079030d7220 */ /* 0x000fe20000410000 */
[----:B-----5:R-:W-:Y:S01]  /*9720*/  F2FP.PACK_AB R70, R159, R156 ;  /* 0x0000009c9f46723e */ /* 0x020fe200000000ff */
[--C-:B------:R-:W-:Y:S02]  /*9730*/  FFMA.FTZ R163, R163, c[0x0][0x2d0], -R150.reuse ;  /* 0x0000b400a3a37a23 */ /* 0x100fe40000010896 */
[C---:B------:R-:W-:Y:S03]  /*9740*/  FMUL.FTZ R14, R2.reuse, R122 ;  /* 0x0000007a020e7220 */ /* 0x040fe60000410000 */
[----:B------:R-:W-:Y:S01]  /*9750*/  MUFU.EX2 R177, R177 ;  /* 0x000000b100b17308 */ /* 0x000fe20000000800 */
[----:B------:R-:W-:Y:S02]  /*9760*/  FMUL.FTZ R15, R2, R123 ;  /* 0x0000007b020f7220 */ /* 0x000fe40000410000 */
[--C-:B------:R-:W-:Y:S02]  /*9770*/  FFMA.FTZ R160, R160, c[0x0][0x2d0], -R153.reuse ;  /* 0x0000b400a0a07a23 */ /* 0x100fe40000010899 */
[--C-:B------:R-:W-:Y:S02]  /*9780*/  FFMA.FTZ R157, R157, c[0x0][0x2d0], -R150.reuse ;  /* 0x0000b4009d9d7a23 */ /* 0x100fe40000010896 */
[--C-:B------:R-:W-:Y:S01]  /*9790*/  FFMA.FTZ R154, R154, c[0x0][0x2d0], -R153.reuse ;  /* 0x0000b4009a9a7a23 */ /* 0x100fe20000010899 */
[C---:B------:R-:W-:Y:S02]  /*97a0*/  HMMA.16816.F32 R12, R140.reuse, R20, R12 ;  /* 0x000000148c0c723c */ /* 0x040fe4000000180c */
[----:B------:R-:W-:Y:S01]  /*97b0*/  MUFU.EX2 R178, R178 ;  /* 0x000000b200b27308 */ /* 0x000fe20000000800 */
[--C-:B------:R-:W-:Y:S04]  /*97c0*/  FFMA.FTZ R151, R151, c[0x0][0x2d0], -R150.reuse ;  /* 0x0000b40097977a23 */ /* 0x100fe80000010896 */
[C---:B------:R-:W-:Y:S01]  /*97d0*/  FMUL.FTZ R21, R3.reuse, R113 ;  /* 0x0000007103157220 */ /* 0x040fe20000410000 */
[C---:B------:R-:W-:Y:S04]  /*97e0*/  HMMA.16816.F32 R16, R140.reuse, R22, R16 ;  /* 0x000000168c10723c */ /* 0x040fe80000001810 */
[----:B------:R-:W-:Y:S01]  /*97f0*/  FMUL.FTZ R20, R3, R112 ;  /* 0x0000007003147220 */ /* 0x000fe20000410000 */
[----:B------:R-:W-:Y:S01]  /*9800*/  MUFU.EX2 R185, R185 ;  /* 0x000000b900b97308 */ /* 0x000fe20000000800 */
[--C-:B------:R-:W-:Y:S02]  /*9810*/  FFMA.FTZ R112, R57, c[0x0][0x2d0], -R150.reuse ;  /* 0x0000b40039707a23 */ /* 0x100fe40000010896 */
[C---:B------:R-:W-:Y:S04]  /*9820*/  FMUL.FTZ R22, R2.reuse, R114 ;  /* 0x0000007202167220 */ /* 0x040fe80000410000 */
[----:B------:R-:W-:Y:S02]  /*9830*/  FMUL.FTZ R23, R2, R115 ;  /* 0x0000007302177220 */ /* 0x000fe40000410000 */
[C---:B------:R-:W-:Y:S01]  /*9840*/  FMUL.FTZ R57, R3.reuse, R77 ;  /* 0x0000004d03397220 */ /* 0x040fe20000410000 */
[----:B------:R-:W1:Y:S01]  /*9850*/  MUFU.EX2 R112, R112 ;  /* 0x0000007000707308 */ /* 0x000e620000000800 */
[----:B------:R-:W-:Y:S03]  /*9860*/  LDSM.16.MT88.4 R76, [R248+0x900] ;  /* 0x00090000f84c783b */ /* 0x000fe60000004200 */
[C---:B----4-:R-:W-:Y:S06]  /*9870*/  HMMA.16816.F32 R20, R140.reuse, R28, R20 ;  /* 0x0000001c8c14723c */ /* 0x050fec0000001814 */
[----:B------:R-:W-:Y:S01]  /*9880*/  MUFU.EX2 R182, R182 ;  /* 0x000000b600b67308 */ /* 0x000fe20000000800 */
[C---:B------:R-:W-:Y:S01]  /*9890*/  FMUL.FTZ R28, R3.reuse, R104 ;  /* 0x00000068031c7220 */ /* 0x040fe20000410000 */
[C---:B------:R-:W-:Y:S04]  /*98a0*/  HMMA.16816.F32 R24, R140.reuse, R30, R24 ;  /* 0x0000001e8c18723c */ /* 0x040fe80000001818 */
[----:B------:R-:W-:Y:S02]  /*98b0*/  FMUL.FTZ R29, R3, R105 ;  /* 0x00000069031d7220 */ /* 0x000fe40000410000 */
[--C-:B------:R-:W-:Y:S02]  /*98c0*/  FFMA.FTZ R104, R32, c[0x0][0x2d0], -R153.reuse ;  /* 0x0000b40020687a23 */ /* 0x100fe40000010899 */
[C---:B------:R-:W-:Y:S01]  /*98d0*/  FMUL.FTZ R30, R2.reuse, R106 ;  /* 0x0000006a021e7220 */ /* 0x040fe20000410000 */
[----:B------:R-:W-:Y:S03]  /*98e0*/  MUFU.EX2 R191, R191 ;  /* 0x000000bf00bf7308 */ /* 0x000fe60000000800 */
[----:B------:R-:W-:Y:S01]  /*98f0*/  FMUL.FTZ R31, R2, R107 ;  /* 0x0000006b021f7220 */ /* 0x000fe20000410000 */
[----:B-1----:R-:W-:Y:S01]  /*9900*/  F2FP.PACK_AB R71, R161, R112 ;  /* 0x00000070a147723e */ /* 0x002fe200000000ff */
[C---:B------:R-:W-:Y:S02]  /*9910*/  FMUL.FTZ R32, R3.reuse, R100 ;  /* 0x0000006403207220 */ /* 0x040fe40000410000 */
[----:B------:R-:W4:Y:S01]  /*9920*/  LDL.LU R100, [R1+0x24] ;  /* 0x0000240001647983 */ /* 0x000f220000300800 */
[--C-:B------:R-:W-:Y:S02]  /*9930*/  FFMA.FTZ R105, R40, c[0x0][0x2d0], -R153.reuse ;  /* 0x0000b40028697a23 */ /* 0x100fe40000010899 */
[C---:B--2---:R-:W-:Y:S01]  /*9940*/  HMMA.16816.F32 R28, R140.reuse, R36, R28 ;  /* 0x000000248c1c723c */ /* 0x044fe2000000181c */
[----:B------:R-:W2:Y:S01]  /*9950*/  LDL.LU R113, [R1+0x20] ;  /* 0x0000200001717983 */ /* 0x000ea20000300800 */
[----:B------:R-:W-:Y:S01]  /*9960*/  MUFU.EX2 R104, R104 ;  /* 0x0000006800687308 */ /* 0x000fe20000000800 */
[----:B------:R-:W-:Y:S02]  /*9970*/  FMUL.FTZ R40, R3, R92 ;  /* 0x0000005c03287220 */ /* 0x000fe40000410000 */
[--C-:B------:R-:W-:Y:S02]  /*9980*/  FFMA.FTZ R106, R41, c[0x0][0x2d0], -R150.reuse ;  /* 0x0000b400296a7a23 */ /* 0x100fe40000010896 */
[C---:B------:R-:W-:Y:S01]  /*9990*/  FMUL.FTZ R36, R3.reuse, R96 ;  /* 0x0000006003247220 */ /* 0x040fe20000410000 */
[C---:B------:R-:W-:Y:S04]  /*99a0*/  HMMA.16816.F32 R32, R140.reuse, R38, R32 ;  /* 0x000000268c20723c */ /* 0x040fe80000001820 */
[C---:B------:R-:W-:Y:S01]  /*99b0*/  FMUL.FTZ R37, R3.reuse, R97 ;  /* 0x0000006103257220 */ /* 0x040fe20000410000 */
[----:B------:R-:W1:Y:S01]  /*99c0*/  MUFU.EX2 R105, R105 ;  /* 0x0000006900697308 */ /* 0x000e620000000800 */
[----:B------:R-:W-:Y:S02]  /*99d0*/  FMUL.FTZ R41, R3, R93 ;  /* 0x0000005d03297220 */ /* 0x000fe40000410000 */
[C---:B------:R-:W-:Y:S01]  /*99e0*/  FMUL.FTZ R38, R2.reuse, R98 ;  /* 0x0000006202267220 */ /* 0x040fe20000410000 */
[----:B------:R-:W-:Y:S03]  /*99f0*/  LDSM.16.MT88.4 R92, [R244+0x5100] ;  /* 0x00510000f45c783b */ /* 0x000fe60000004200 */
[C---:B------:R-:W-:Y:S02]  /*9a00*/  FMUL.FTZ R39, R2.reuse, R99 ;  /* 0x0000006302277220 */ /* 0x040fe40000410000 */
[--C-:B------:R-:W-:Y:S01]  /*9a10*/  FFMA.FTZ R107, R49, c[0x0][0x2d0], -R150.reuse ;  /* 0x0000b400316b7a23 */ /* 0x100fe20000010896 */
[----:B------:R-:W-:Y:S01]  /*9a20*/  MUFU.EX2 R106, R106 ;  /* 0x0000006a006a7308 */ /* 0x000fe20000000800 */
[C---:B------:R-:W-:Y:S01]  /*9a30*/  FMUL.FTZ R49, R3.reuse, R85 ;  /* 0x0000005503317220 */ /* 0x040fe20000410000 */
[----:B------:R-:W-:Y:S02]  /*9a40*/  LDSM.16.MT88.4 R96, [R244+0x7100] ;  /* 0x00710000f460783b */ /* 0x000fe40000004200 */
[C---:B------:R-:W-:Y:S06]  /*9a50*/  HMMA.16816.F32 R36, R140.reuse, R44, R36 ;  /* 0x0000002c8c24723c */ /* 0x040fec0000001824 */
[----:B------:R-:W5:Y:S01]  /*9a60*/  LDSM.16.MT88.4 R84, [R244+0x4100] ;  /* 0x00410000f454783b */ /* 0x000f620000004200 */
[C---:B------:R-:W-:Y:S01]  /*9a70*/  FMUL.FTZ R44, R3.reuse, R88 ;  /* 0x00000058032c7220 */ /* 0x040fe20000410000 */
[C---:B------:R-:W-:Y:S01]  /*9a80*/  HMMA.16816.F32 R40, R140.reuse, R46, R40 ;  /* 0x0000002e8c28723c */ /* 0x040fe20000001828 */
[----:B------:R-:W3:Y:S03]  /*9a90*/  MUFU.EX2 R107, R107 ;  /* 0x0000006b006b7308 */ /* 0x000ee60000000800 */
[----:B------:R-:W-:Y:S01]  /*9aa0*/  FMUL.FTZ R45, R3, R89 ;  /* 0x00000059032d7220 */ /* 0x000fe20000410000 */
[----:B-1----:R-:W-:Y:S02]  /*9ab0*/  F2FP.PACK_AB R68, R105, R104 ;  /* 0x000000686944723e */ /* 0x002fe400000000ff */
[C---:B------:R-:W-:Y:S02]  /*9ac0*/  FMUL.FTZ R46, R2.reuse, R90 ;  /* 0x0000005a022e7220 */ /* 0x040fe40000410000 */
[C---:B------:R-:W-:Y:S02]  /*9ad0*/  FMUL.FTZ R47, R2.reuse, R91 ;  /* 0x0000005b022f7220 */ /* 0x040fe40000410000 */
[----:B------:R-:W-:Y:S01]  /*9ae0*/  LDSM.16.MT88.4 R88, [R244+0x4900] ;  /* 0x00490000f458783b */ /* 0x000fe20000004200 */
[----:B------:R-:W-:Y:S04]  /*9af0*/  MUFU.EX2 R194, R194 ;  /* 0x000000c200c27308 */ /* 0x000fe80000000800 */
[C---:B------:R-:W-:Y:S06]  /*9b00*/  HMMA.16816.F32 R44, R140.reuse, R52, R44 ;  /* 0x000000348c2c723c */ /* 0x040fec000000182c */
[----:B------:R-:W-:Y:S01]  /*9b10*/  MUFU.EX2 R197, R197 ;  /* 0x000000c500c57308 */ /* 0x000fe20000000800 */
[C---:B------:R-:W-:Y:S01]  /*9b20*/  FMUL.FTZ R52, R3.reuse, R80 ;  /* 0x0000005003347220 */ /* 0x040fe20000410000 */
[C---:B------:R-:W-:Y:S04]  /*9b30*/  HMMA.16816.F32 R48, R140.reuse, R54, R48 ;  /* 0x000000368c30723c */ /* 0x040fe80000001830 */
[----:B------:R-:W-:Y:S01]  /*9b40*/  FMUL.FTZ R53, R3, R81 ;  /* 0x0000005103357220 */ /* 0x000fe20000410000 */
[----:B---3--:R-:W-:Y:S02]  /*9b50*/  F2FP.PACK_AB R69, R107, R106 ;  /* 0x0000006a6b45723e */ /* 0x008fe400000000ff */
[C---:B------:R-:W-:Y:S01]  /*9b60*/  FMUL.FTZ R54, R2.reuse, R82 ;  /* 0x0000005202367220 */ /* 0x040fe20000410000 */
[----:B------:R-:W-:Y:S01]  /*9b70*/  MUFU.EX2 R198, R198 ;  /* 0x000000c600c67308 */ /* 0x000fe20000000800 */
[C---:B------:R-:W-:Y:S02]  /*9b80*/  FMUL.FTZ R55, R2.reuse, R83 ;  /* 0x0000005302377220 */ /* 0x040fe40000410000 */
[----:B------:R-:W-:Y:S05]  /*9b90*/  LDSM.16.MT88.4 R80, [R245+0x900] ;  /* 0x00090000f550783b */ /* 0x000fea0000004200 */
[C---:B------:R-:W-:Y:S02]  /*9ba0*/  HMMA.16816.F32 R52, R140.reuse, R60, R52 ;  /* 0x0000003c8c34723c */ /* 0x040fe40000001834 */
[----:B------:R-:W-:Y:S05]  /*9bb0*/  MUFU.EX2 R199, R199 ;  /* 0x000000c700c77308 */ /* 0x000fea0000000800 */
[C---:B------:R-:W-:Y:S01]  /*9bc0*/  FMUL.FTZ R60, R3.reuse, R72 ;  /* 0x00000048033c7220 */ /* 0x040fe20000410000 */
[C---:B------:R-:W-:Y:S04]  /*9bd0*/  HMMA.16816.F32 R56, R140.reuse, R62, R56 ;  /* 0x0000003e8c38723c */ /* 0x040fe80000001838 */
[----:B------:R-:W-:Y:S01]  /*9be0*/  FMUL.FTZ R61, R3, R73 ;  /* 0x00000049033d7220 */ /* 0x000fe20000410000 */
[----:B------:R-:W-:Y:S02]  /*9bf0*/  MUFU.EX2 R192, R192 ;  /* 0x000000c000c07308 */ /* 0x000fe40000000800 */
[C---:B------:R-:W-:Y:S02]  /*9c00*/  FMUL.FTZ R62, R2.reuse, R74 ;  /* 0x0000004a023e7220 */ /* 0x040fe40000410000 */
[----:B------:R-:W-:Y:S02]  /*9c10*/  FMUL.FTZ R63, R2, R75 ;  /* 0x0000004b023f7220 */ /* 0x000fe40000410000 */
[----:B------:R-:W1:Y:S04]  /*9c20*/  LDSM.16.MT88.4 R72, [R246+0x900] ;  /* 0x00090000f648783b */ /* 0x000e680000004200 */
[----:B------:R-:W-:Y:S01]  /*9c30*/  MUFU.EX2 R189, R189 ;  /* 0x000000bd00bd7308 */ /* 0x000fe20000000800 */
[C---:B-----5:R-:W-:Y:S08]  /*9c40*/  HMMA.16816.F32 R60, R140.reuse, R84, R60 ;  /* 0x000000548c3c723c */ /* 0x060ff0000000183c */
[----:B------:R-:W-:Y:S01]  /*9c50*/  HMMA.16816.F32 R64, R140, R86, R64 ;  /* 0x000000568c40723c */ /* 0x000fe20000001840 */
[----:B------:R-:W3:Y:S01]  /*9c60*/  LDSM.16.MT88.4 R84, [R244+0x900] ;  /* 0x00090000f454783b */ /* 0x000ee20000004200 */
[----:B------:R-:W-:Y:S05]  /*9c70*/  MUFU.EX2 R186, R186 ;  /* 0x000000ba00ba7308 */ /* 0x000fea0000000800 */
[--C-:B------:R-:W-:Y:S01]  /*9c80*/  FFMA.FTZ R140, R129, c[0x0][0x2d0], -R153.reuse ;  /* 0x0000b400818c7a23 */ /* 0x100fe20000010899 */
[C---:B------:R-:W-:Y:S04]  /*9c90*/  HMMA.16816.F32 R4, R68.reuse, R76, R4 ;  /* 0x0000004c4404723c */ /* 0x040fe80000001804 */
[----:B------:R-:W-:Y:S01]  /*9ca0*/  MUFU.EX2 R183, R183 ;  /* 0x000000b700b77308 */ /* 0x000fe20000000800 */
[--C-:B------:R-:W-:Y:S02]  /*9cb0*/  FFMA.FTZ R141, R128, c[0x0][0x2d0], -R153.reuse ;  /* 0x0000b400808d7a23 */ /* 0x100fe40000010899 */
[--C-:B------:R-:W-:Y:S01]  /*9cc0*/  FFMA.FTZ R142, R202, c[0x0][0x2d0], -R150.reuse ;  /* 0x0000b400ca8e7a23 */ /* 0x100fe20000010896 */
[C---:B------:R-:W-:Y:S01]  /*9cd0*/  HMMA.16816.F32 R8, R68.reuse, R78, R8 ;  /* 0x0000004e4408723c */ /* 0x040fe20000001808 */
[----:B------:R-:W5:Y:S03]  /*9ce0*/  LDSM.16.MT88.4 R76, [R248+0x4900] ;  /* 0x00490000f84c783b */ /* 0x000f660000004200 */
[--C-:B------:R-:W-:Y:S02]  /*9cf0*/  FFMA.FTZ R143, R175, c[0x0][0x2d0], -R150.reuse ;  /* 0x0000b400af8f7a23 */ /* 0x100fe40000010896 */
[----:B------:R-:W-:Y:S01]  /*9d00*/  MUFU.EX2 R140, R140 ;  /* 0x0000008c008c7308 */ /* 0x000fe20000000800 */
[--C-:B------:R-:W-:Y:S02]  /*9d10*/  FFMA.FTZ R175, R176, c[0x0][0x2d0], -R153.reuse ;  /* 0x0000b400b0af7a23 */ /* 0x100fe40000010899 */
[--C-:B------:R-:W-:Y:S01]  /*9d20*/  FFMA.FTZ R176, R181, c[0x0][0x2d0], -R150.reuse ;  /* 0x0000b400b5b07a23 */ /* 0x100fe20000010896 */
[C---:B-1----:R-:W-:Y:S03]  /*9d30*/  HMMA.16816.F32 R12, R68.reuse, R72, R12 ;  /* 0x00000048440c723c */ /* 0x042fe6000000180c */
[--C-:B------:R-:W-:Y:S03]  /*9d40*/  FFMA.FTZ R181, R180, c[0x0][0x2d0], -R153.reuse ;  /* 0x0000b400b4b57a23 */ /* 0x100fe60000010899 */
[----:B------:R-:W1:Y:S01]  /*9d50*/  MUFU.EX2 R141, R141 ;  /* 0x0000008d008d7308 */ /* 0x000e620000000800 */
[--C-:B------:R-:W-:Y:S01]  /*9d60*/  FFMA.FTZ R180, R187, c[0x0][0x2d0], -R150.reuse ;  /* 0x0000b400bbb47a23 */ /* 0x100fe20000010896 */
[C---:B------:R-:W-:Y:S01]  /*9d70*/  HMMA.16816.F32 R16, R68.reuse, R74, R16 ;  /* 0x0000004a4410723c */ /* 0x040fe20000001810 */
[----:B------:R-:W1:Y:S03]  /*9d80*/  LDSM.16.MT88.4 R72, [R246+0x4900] ;  /* 0x00490000f648783b */ /* 0x000e660000004200 */
[--C-:B------:R-:W-:Y:S02]  /*9d90*/  FFMA.FTZ R187, R188, c[0x0][0x2d0], -R153.reuse ;  /* 0x0000b400bcbb7a23 */ /* 0x100fe40000010899 */
[--C-:B------:R-:W-:Y:S02]  /*9da0*/  FFMA.FTZ R188, R195, c[0x0][0x2d0], -R150.reuse ;  /* 0x0000b400c3bc7a23 */ /* 0x100fe40000010896 */
[----:B------:R-:W-:Y:S01]  /*9db0*/  MUFU.EX2 R142, R142 ;  /* 0x0000008e008e7308 */ /* 0x000fe20000000800 */
[C---:B------:R-:W-:Y:S03]  /*9dc0*/  HMMA.16816.F32 R20, R68.reuse, R80, R20 ;  /* 0x000000504414723c */ /* 0x040fe60000001814 */
[--C-:B------:R-:W-:Y:S02]  /*9dd0*/  FFMA.FTZ R195, R196, c[0x0][0x2d0], -R153.reuse ;  /* 0x0000b400c4c37a23 */ /* 0x100fe40000010899 */
[--C-:B------:R-:W-:Y:S03]  /*9de0*/  FFMA.FTZ R196, R201, c[0x0][0x2d0], -R150.reuse ;  /* 0x0000b400c9c47a23 */ /* 0x100fe60000010896 */
[C---:B------:R-:W-:Y:S01]  /*9df0*/  HMMA.16816.F32 R24, R68.reuse, R82, R24 ;  /* 0x000000524418723c */ /* 0x040fe20000001818 */
[----:B------:R-:W1:Y:S01]  /*9e00*/  LDSM.16.MT88.4 R80, [R245+0x4900] ;  /* 0x00490000f550783b */ /* 0x000e620000004200 */
[----:B------:R-:W1:Y:S02]  /*9e10*/  MUFU.EX2 R143, R143 ;  /* 0x0000008f008f7308 */ /* 0x000e640000000800 */
[--C-:B------:R-:W-:Y:S02]  /*9e20*/  FFMA.FTZ R201, R200, c[0x0][0x2d0], -R153.reuse ;  /* 0x0000b400c8c97a23 */ /* 0x100fe40000010899 */
[--C-:B------:R-:W-:Y:S02]  /*9e30*/  FFMA.FTZ R200, R203, c[0x0][0x2d0], -R150.reuse ;  /* 0x0000b400cbc87a23 */ /* 0x100fe40000010896 */
[C---:B---3--:R-:W-:Y:S04]  /*9e40*/  HMMA.16816.F32 R28, R68.reuse, R84, R28 ;  /* 0x00000054441c723c */ /* 0x048fe8000000181c */
[----:B------:R-:W3:Y:S01]  /*9e50*/  MUFU.EX2 R175, R175 ;  /* 0x000000af00af7308 */ /* 0x000ee20000000800 */
[--C-:B------:R-:W-:Y:S02]  /*9e60*/  FFMA.FTZ R203, R190, c[0x0][0x2d0], -R153.reuse ;  /* 0x0000b400becb7a23 */ /* 0x100fe40000010899 */
[--C-:B------:R-:W-:Y:S01]  /*9e70*/  FFMA.FTZ R190, R193, c[0x0][0x2d0], -R150.reuse ;  /* 0x0000b400c1be7a23 */ /* 0x100fe20000010896 */
[C---:B------:R-:W-:Y:S01]  /*9e80*/  HMMA.16816.F32 R32, R68.reuse, R86, R32 ;  /* 0x000000564420723c */ /* 0x040fe20000001820 */
[----:B------:R-:W3:Y:S03]  /*9e90*/  LDSM.16.MT88.4 R84, [R248+0x1100] ;  /* 0x00110000f854783b */ /* 0x000ee60000004200 */
[--C-:B------:R-:W-:Y:S02]  /*9ea0*/  FFMA.FTZ R193, R184, c[0x0][0x2d0], -R153.reuse ;  /* 0x0000b400b8c17a23 */ /* 0x100fe40000010899 */
[----:B------:R-:W3:Y:S01]  /*9eb0*/  MUFU.EX2 R176, R176 ;  /* 0x000000b000b07308 */ /* 0x000ee20000000800 */
[--C-:B------:R-:W-:Y:S01]  /*9ec0*/  FFMA.FTZ R184, R179, c[0x0][0x2d0], -R150.reuse ;  /* 0x0000b400b3b87a23 */ /* 0x100fe20000010896 */
[C---:B-----5:R-:W-:Y:S04]  /*9ed0*/  HMMA.16816.F32 R36, R68.reuse, R76, R36 ;  /* 0x0000004c4424723c */ /* 0x060fe80000001824 */
[--C-:B------:R-:W-:Y:S02]  /*9ee0*/  FFMA.FTZ R179, R166, c[0x0][0x2d0], -R153.reuse ;  /* 0x0000b400a6b37a23 */ /* 0x100fe40000010899 */
[--C-:B------:R-:W-:Y:S02]  /*9ef0*/  FFMA.FTZ R166, R173, c[0x0][0x2d0], -R150.reuse ;  /* 0x0000b400ada67a23 */ /* 0x100fe40000010896 */
[C---:B------:R-:W-:Y:S01]  /*9f00*/  HMMA.16816.F32 R40, R68.reuse, R78, R40 ;  /* 0x0000004e4428723c */ /* 0x040fe20000001828 */
[----:B------:R-:W5:Y:S01]  /*9f10*/  LDSM.16.MT88.4 R76, [R246+0x1100] ;  /* 0x00110000f64c783b */ /* 0x000f620000004200 */
[----:B------:R-:W2:Y:S02]  /*9f20*/  MUFU.EX2 R181, R181 ;  /* 0x000000b500b57308 */ /* 0x000ea40000000800 */
[--C-:B------:R-:W-:Y:S02]  /*9f30*/  FFMA.FTZ R173, R162, c[0x0][0x2d0], -R153.reuse ;  /* 0x0000b400a2ad7a23 */ /* 0x100fe40000010899 */
[--C-:B------:R-:W-:Y:S02]  /*9f40*/  FFMA.FTZ R162, R165, c[0x0][0x2d0], -R150.reuse ;  /* 0x0000b400a5a27a23 */ /* 0x100fe40000010896 */
[C---:B-1----:R-:W-:Y:S04]  /*9f50*/  HMMA.16816.F32 R44, R68.reuse, R72, R44 ;  /* 0x00000048442c723c */ /* 0x042fe8000000182c */
[----:B------:R-:W1:Y:S01]  /*9f60*/  MUFU.EX2 R180, R180 ;  /* 0x000000b400b47308 */ /* 0x000e620000000800 */
[--C-:B------:R-:W-:Y:S02]  /*9f70*/  FFMA.FTZ R165, R158, c[0x0][0x2d0], -R153.reuse ;  /* 0x0000b4009ea57a23 */ /* 0x100fe40000010899 */
[----:B------:R-:W-:Y:S01]  /*9f80*/  FFMA.FTZ R153, R152, c[0x0][0x2d0], -R153 ;  /* 0x0000b40098997a23 */ /* 0x000fe20000010899 */
[C---:B------:R-:W-:Y:S01]  /*9f90*/  HMMA.16816.F32 R48, R68.reuse, R74, R48 ;  /* 0x0000004a4430723c */ /* 0x040fe20000001830 */
[----:B------:R-:W1:Y:S03]  /*9fa0*/  LDSM.16.MT88.4 R72, [R245+0x1100] ;  /* 0x00110000f548783b */ /* 0x000e660000004200 */
[--C-:B------:R-:W-:Y:S02]  /*9fb0*/  FFMA.FTZ R158, R155, c[0x0][0x2d0], -R150.reuse ;  /* 0x0000b4009b9e7a23 */ /* 0x100fe40000010896 */
[----:B------:R-:W-:Y:S01]  /*9fc0*/  MUFU.EX2 R153, R153 ;  /* 0x0000009900997308 */ /* 0x000fe20000000800 */
[----:B------:R-:W-:Y:S01]  /*9fd0*/  FFMA.FTZ R150, R133, c[0x0][0x2d0], -R150 ;  /* 0x0000b40085967a23 */ /* 0x000fe20000010896 */
[C---:B------:R-:W-:Y:S08]  /*9fe0*/  HMMA.16816.F32 R52, R68.reuse, R80, R52 ;  /* 0x000000504434723c */ /* 0x040ff00000001834 */
[C---:B------:R-:W-:Y:S01]  /*9ff0*/  HMMA.16816.F32 R56, R68.reuse, R82, R56 ;  /* 0x000000524438723c */ /* 0x040fe20000001838 */
[----:B------:R-:W1:Y:S01]  /*a000*/  LDSM.16.MT88.4 R80, [R244+0x1100] ;  /* 0x00110000f450783b */ /* 0x000e620000004200 */
[----:B------:R-:W-:Y:S06]  /*a010*/  MUFU.EX2 R150, R150 ;  /* 0x0000009600967308 */ /* 0x000fec0000000800 */
[C---:B------:R-:W-:Y:S04]  /*a020*/  HMMA.16816.F32 R60, R68.reuse, R88, R60 ;  /* 0x00000058443c723c */ /* 0x040fe8000000183c */
[----:B------:R-:W1:Y:S04]  /*a030*/  MUFU.EX2 R187, R187 ;  /* 0x000000bb00bb7308 */ /* 0x000e680000000800 */
[----:B------:R-:W-:Y:S01]  /*a040*/  HMMA.16816.F32 R64, R68, R90, R64 ;  /* 0x0000005a4440723c */ /* 0x000fe20000001840 */
[----:B------:R-:W-:Y:S05]  /*a050*/  LDSM.16.MT88.4 R88, [R245+0x5100] ;  /* 0x00510000f558783b */ /* 0x000fea0000004200 */
[----:B------:R-:W1:Y:S01]  /*a060*/  MUFU.EX2 R188, R188 ;  /* 0x000000bc00bc7308 */ /* 0x000e620000000800 */
[----:B------:R-:W-:Y:S02]  /*a070*/  F2FP.PACK_AB R68, R141, R140 ;  /* 0x0000008c8d44723e */ /* 0x000fe400000000ff */
[----:B------:R-:W-:Y:S03]  /*a080*/  F2FP.PACK_AB R69, R143, R142 ;  /* 0x0000008e8f45723e */ /* 0x000fe600000000ff */
[----:B---3--:R-:W-:Y:S02]  /*a090*/  F2FP.PACK_AB R70, R175, R174 ;  /* 0x000000aeaf46723e */ /* 0x008fe400000000ff */
[----:B------:R-:W-:Y:S02]  /*a0a0*/  F2FP.PACK_AB R71, R177, R176 ;  /* 0x000000b0b147723e */ /* 0x000fe400000000ff */
[----:B------:R-:W3:Y:S05]  /*a0b0*/  MUFU.EX2 R195, R195 ;  /* 0x000000c300c37308 */ /* 0x000eea0000000800 */
[C---:B------:R-:W-:Y:S05]  /*a0c0*/  HMMA.16816.F32 R4, R68.reuse, R84, R4 ;  /* 0x000000544404723c */ /* 0x040fea0000001804 */
[----:B------:R-:W1:Y:S03]  /*a0d0*/  MUFU.EX2 R196, R196 ;  /* 0x000000c400c47308 */ /* 0x000e660000000800 */
[C---:B------:R-:W-:Y:S01]  /*a0e0*/  HMMA.16816.F32 R8, R68.reuse, R86, R8 ;  /* 0x000000564408723c */ /* 0x040fe20000001808 */
[----:B------:R-:W3:Y:S06]  /*a0f0*/  LDSM.16.MT88.4 R84, [R248+0x5100] ;  /* 0x00510000f854783b */ /* 0x000eec0000004200 */
[----:B------:R-:W2:Y:S01]  /*a100*/  MUFU.EX2 R201, R201 ;  /* 0x000000c900c97308 */ /* 0x000ea20000000800 */
[C---:B-----5:R-:W-:Y:S08]  /*a110*/  HMMA.16816.F32 R12, R68.reuse, R76, R12 ;  /* 0x0000004c440c723c */ /* 0x060ff0000000180c */
[C---:B------:R-:W-:Y:S01]  /*a120*/  HMMA.16816.F32 R16, R68.reuse, R78, R16 ;  /* 0x0000004e4410723c */ /* 0x040fe20000001810 */
[----:B------:R-:W5:Y:S01]  /*a130*/  LDSM.16.MT88.4 R76, [R246+0x5100] ;  /* 0x00510000f64c783b */ /* 0x000f620000004200 */
[----:B------:R-:W3:Y:S06]  /*a140*/  MUFU.EX2 R200, R200 ;  /* 0x000000c800c87308 */ /* 0x000eec0000000800 */
[C---:B-1----:R-:W-:Y:S04]  /*a150*/  HMMA.16816.F32 R20, R68.reuse, R72, R20 ;  /* 0x000000484414723c */ /* 0x042fe80000001814 */
[----:B------:R-:W1:Y:S01]  /*a160*/  MUFU.EX2 R203, R203 ;  /* 0x000000cb00cb7308 */ /* 0x000e620000000800 */
[----:B----4-:R-:W-:Y:S03]  /*a170*/  FFMA.FTZ R149, R2, R100, R149 ;  /* 0x0000006402957223 */ /* 0x010fe60000010095 */
[C---:B------:R-:W-:Y:S01]  /*a180*/  HMMA.16816.F32 R24, R68.reuse, R74, R24 ;  /* 0x0000004a4418723c */ /* 0x040fe20000001818 */
[----:B------:R-:W4:Y:S03]  /*a190*/  LDSM.16.MT88.4 R72, [R248+0x1900] ;  /* 0x00190000f848783b */ /* 0x000f260000004200 */
[----:B--2---:R-:W-:Y:S02]  /*a1a0*/  FFMA.FTZ R148, R3, R113, R148 ;  /* 0x0000007103947223 */ /* 0x004fe40000010094 */
[----:B------:R-:W2:Y:S01]  /*a1b0*/  MUFU.EX2 R190, R190 ;  /* 0x000000be00be7308 */ /* 0x000ea20000000800 */
[----:B------:R-:W-:Y:S01]  /*a1c0*/  FADD.FTZ R144, R144, R149 ;  /* 0x0000009590907221 */ /* 0x000fe20000010000 */
[C---:B------:R-:W-:Y:S01]  /*a1d0*/  HMMA.16816.F32 R28, R68.reuse, R80, R28 ;  /* 0x00000050441c723c */ /* 0x040fe2000000181c */
[----:B------:R-:W-:Y:S03]  /*a1e0*/  LDSM.16.MT88.4 R100, [R244+0x3900] ;  /* 0x00390000f464783b */ /* 0x000fe60000004200 */
[----:B------:R-:W-:Y:S02]  /*a1f0*/  FADD.FTZ R135, R135, R144 ;  /* 0x0000009087877221 */ /* 0x000fe40000010000 */
[----:B------:R-:W-:Y:S02]  /*a200*/  FADD.FTZ R147, R147, R148 ;  /* 0x0000009493937221 */ /* 0x000fe40000010000 */
[C---:B------:R-:W-:Y:S01]  /*a210*/  HMMA.16816.F32 R32, R68.reuse, R82, R32 ;  /* 0x000000524420723c */ /* 0x040fe20000001820 */
[----:B------:R-:W1:Y:S01]  /*a220*/  LDSM.16.MT88.4 R80, [R246+0x1900] ;  /* 0x00190000f650783b */ /* 0x000e620000004200 */
[----:B------:R-:W1:Y:S02]  /*a230*/  MUFU.EX2 R193, R193 ;  /* 0x000000c100c17308 */ /* 0x000e640000000800 */
[----:B------:R-:W-:Y:S02]  /*a240*/  FADD.FTZ R135, R134, R135 ;  /* 0x0000008786877221 */ /* 0x000fe40000010000 */
[----:B------:R-:W-:Y:S02]  /*a250*/  FADD.FTZ R146, R146, R147 ;  /* 0x0000009392927221 */ /* 0x000fe40000010000 */
[C---:B---3--:R-:W-:Y:S04]  /*a260*/  HMMA.16816.F32 R36, R68.reuse, R84, R36 ;  /* 0x000000544424723c */ /* 0x048fe80000001824 */
[----:B------:R-:W3:Y:S01]  /*a270*/  MUFU.EX2 R184, R184 ;  /* 0x000000b800b87308 */ /* 0x000ee20000000800 */
[----:B------:R-:W-:Y:S02]  /*a280*/  FADD.FTZ R106, R106, R135 ;  /* 0x000000876a6a7221 */ /* 0x000fe40000010000 */
[----:B------:R-:W-:Y:S01]  /*a290*/  FADD.FTZ R145, R145, R146 ;  /* 0x0000009291917221 */ /* 0x000fe20000010000 */
[C---:B------:R-:W-:Y:S01]  /*a2a0*/  HMMA.16816.F32 R40, R68.reuse, R86, R40 ;  /* 0x000000564428723c */ /* 0x040fe20000001828 */
[----:B------:R-:W-:Y:S03]  /*a2b0*/  LDSM.16.MT88.4 R84, [R244+0x1900] ;  /* 0x00190000f454783b */ /* 0x000fe60000004200 */
[----:B------:R-:W-:Y:S02]  /*a2c0*/  FADD.FTZ R107, R107, R106 ;  /* 0x0000006a6b6b7221 */ /* 0x000fe40000010000 */
[----:B------:R-:W-:Y:S01]  /*a2d0*/  MUFU.EX2 R172, R172 ;  /* 0x000000ac00ac7308 */ /* 0x000fe20000000800 */
[----:B------:R-:W-:Y:S01]  /*a2e0*/  FADD.FTZ R104, R104, R145 ;  /* 0x0000009168687221 */ /* 0x000fe20000010000 */
[C---:B-----5:R-:W-:Y:S04]  /*a2f0*/  HMMA.16816.F32 R44, R68.reuse, R76, R44 ;  /* 0x0000004c442c723c */ /* 0x060fe8000000182c */
[----:B------:R-:W-:Y:S02]  /*a300*/  FADD.FTZ R2, R112, R107 ;  /* 0x0000006b70027221 */ /* 0x000fe40000010000 */
[----:B------:R-:W-:Y:S02]  /*a310*/  FADD.FTZ R105, R105, R104 ;  /* 0x0000006869697221 */ /* 0x000fe40000010000 */
[C---:B------:R-:W-:Y:S01]  /*a320*/  HMMA.16816.F32 R48, R68.reuse, R78, R48 ;  /* 0x0000004e4430723c */ /* 0x040fe20000001830 */
[----:B------:R-:W5:Y:S01]  /*a330*/  LDSM.16.MT88.4 R76, [R245+0x1900] ;  /* 0x00190000f54c783b */ /* 0x000f620000004200 */
[----:B------:R-:W1:Y:S02]  /*a340*/  MUFU.EX2 R179, R179 ;  /* 0x000000b300b37308 */ /* 0x000e640000000800 */
        /* <DEDUP_REMOVED lines=9> */
[----:B------:R-:W1:Y:S01]  /*a3e0*/  MUFU.EX2 R167, R167 ;  /* 0x000000a700a77308 */ /* 0x000e620000000800 */
[----:B------:R-:W-:Y:S01]  /*a3f0*/  FADD.FTZ R140, R140, R159 ;  /* 0x0000009f8c8c7221 */ /* 0x000fe20000010000 */
[C---:B------:R-:W-:Y:S04]  /*a400*/  HMMA.16816.F32 R60, R68.reuse, R92, R60 ;  /* 0x0000005c443c723c */ /* 0x040fe8000000183c */
[----:B------:R-:W-:Y:S02]  /*a410*/  FADD.FTZ R176, R176, R143 ;  /* 0x0000008fb0b07221 */ /* 0x000fe40000010000 */
[----:B------:R-:W-:Y:S02]  /*a420*/  FADD.FTZ R141, R141, R140 ;  /* 0x0000008c8d8d7221 */ /* 0x000fe40000010000 */
[----:B------:R-:W-:Y:S01]  /*a430*/  HMMA.16816.F32 R64, R68, R94, R64 ;  /* 0x0000005e4440723c */ /* 0x000fe20000001840 */
[----:B------:R-:W-:Y:S01]  /*a440*/  LDSM.16.MT88.4 R92, [R244+0x6100] ;  /* 0x00610000f45c783b */ /* 0x000fe20000004200 */
[----:B------:R-:W-:Y:S02]  /*a450*/  MUFU.EX2 R164, R164 ;  /* 0x000000a400a47308 */ /* 0x000fe40000000800 */
[----:B------:R-:W-:Y:S02]  /*a460*/  FADD.FTZ R176, R177, R176 ;  /* 0x000000b0b1b07221 */ /* 0x000fe40000010000 */
[----:B------:R-:W-:Y:S01]  /*a470*/  FADD.FTZ R174, R174, R141 ;  /* 0x0000008daeae7221 */ /* 0x000fe20000010000 */
[----:B------:R-:W-:Y:S02]  /*a480*/  F2FP.PACK_AB R68, R181, R178 ;  /* 0x000000b2b544723e */ /* 0x000fe400000000ff */
[C---:B------:R-:W-:Y:S03]  /*a490*/  F2FP.PACK_AB R69, R180.reuse, R185 ;  /* 0x000000b9b445723e */ /* 0x040fe600000000ff */
[----:B------:R-:W-:Y:S01]  /*a4a0*/  F2FP.PACK_AB R70, R187, R182 ;  /* 0x000000b6bb46723e */ /* 0x000fe200000000ff */
[----:B------:R-:W1:Y:S01]  /*a4b0*/  MUFU.EX2 R173, R173 ;  /* 0x000000ad00ad7308 */ /* 0x000e620000000800 */
[----:B------:R-:W-:Y:S01]  /*a4c0*/  F2FP.PACK_AB R71, R191, R188 ;  /* 0x000000bcbf47723e */ /* 0x000fe200000000ff */
[----:B------:R-:W-:Y:S02]  /*a4d0*/  FADD.FTZ R185, R185, R176 ;  /* 0x000000b0b9b97221 */ /* 0x000fe40000010000 */
[----:B------:R-:W-:Y:S02]  /*a4e0*/  FADD.FTZ R175, R175, R174 ;  /* 0x000000aeafaf7221 */ /* 0x000fe40000010000 */
[----:B------:R-:W-:Y:S02]  /*a4f0*/  FADD.FTZ R185, R180, R185 ;  /* 0x000000b9b4b97221 */ /* 0x000fe40000010000 */
[C---:B----4-:R-:W-:Y:S02]  /*a500*/  HMMA.16816.F32 R4, R68.reuse, R72, R4 ;  /* 0x000000484404723c */ /* 0x050fe40000001804 */
[----:B------:R-:W-:Y:S01]  /*a510*/  MUFU.EX2 R162, R162 ;  /* 0x000000a200a27308 */ /* 0x000fe20000000800 */
[----:B------:R-:W-:Y:S02]  /*a520*/  FADD.FTZ R188, R188, R185 ;  /* 0x000000b9bcbc7221 */ /* 0x000fe40000010000 */
[----:B------:R-:W-:Y:S02]  /*a530*/  FADD.FTZ R178, R178, R175 ;  /* 0x000000afb2b27221 */ /* 0x000fe40000010000 */
[----:B------:R-:W-:Y:S01]  /*a540*/  FADD.FTZ R188, R191, R188 ;  /* 0x000000bcbfbc7221 */ /* 0x000fe20000010000 */
[C---:B------:R-:W-:Y:S01]  /*a550*/  HMMA.16816.F32 R8, R68.reuse, R74, R8 ;  /* 0x0000004a4408723c */ /* 0x040fe20000001808 */
[----:B------:R-:W4:Y:S03]  /*a560*/  LDSM.16.MT88.4 R72, [R248+0x5900] ;  /* 0x00590000f848783b */ /* 0x000f260000004200 */
[----:B------:R-:W2:Y:S01]  /*a570*/  MUFU.EX2 R163, R163 ;  /* 0x000000a300a37308 */ /* 0x000ea20000000800 */
[----:B------:R-:W-:Y:S03]  /*a580*/  FADD.FTZ R181, R181, R178 ;  /* 0x000000b2b5b57221 */ /* 0x000fe60000010000 */
[C---:B-1----:R-:W-:Y:S04]  /*a590*/  HMMA.16816.F32 R12, R68.reuse, R80, R12 ;  /* 0x00000050440c723c */ /* 0x042fe8000000180c */
[----:B------:R-:W-:Y:S02]  /*a5a0*/  FADD.FTZ R182, R182, R181 ;  /* 0x000000b5b6b67221 */ /* 0x000fe40000010000 */
[----:B------:R-:W-:Y:S02]  /*a5b0*/  MUFU.EX2 R160, R160 ;  /* 0x000000a000a07308 */ /* 0x000fe40000000800 */
[C---:B------:R-:W-:Y:S01]  /*a5c0*/  HMMA.16816.F32 R16, R68.reuse, R82, R16 ;  /* 0x000000524410723c */ /* 0x040fe20000001810 */
[----:B------:R-:W1:Y:S03]  /*a5d0*/  LDSM.16.MT88.4 R80, [R246+0x5900] ;  /* 0x00590000f650783b */ /* 0x000e660000004200 */
[----:B------:R-:W-:Y:S04]  /*a5e0*/  FADD.FTZ R187, R187, R182 ;  /* 0x000000b6bbbb7221 */ /* 0x000fe80000010000 */
[C---:B-----5:R-:W-:Y:S01]  /*a5f0*/  HMMA.16816.F32 R20, R68.reuse, R76, R20 ;  /* 0x0000004c4414723c */ /* 0x060fe20000001814 */
[----:B------:R-:W5:Y:S07]  /*a600*/  MUFU.EX2 R165, R165 ;  /* 0x000000a500a57308 */ /* 0x000f6e0000000800 */
[C---:B------:R-:W-:Y:S01]  /*a610*/  HMMA.16816.F32 R24, R68.reuse, R78, R24 ;  /* 0x0000004e4418723c */ /* 0x040fe20000001818 */
[----:B------:R-:W2:Y:S02]  /*a620*/  LDSM.16.MT88.4 R76, [R244+0x5900] ;  /* 0x00590000f44c783b */ /* 0x000ea40000004200 */
[----:B------:R-:W-:Y:S05]  /*a630*/  MUFU.EX2 R157, R157 ;  /* 0x0000009d009d7308 */ /* 0x000fea0000000800 */
[C---:B------:R-:W-:Y:S05]  /*a640*/  HMMA.16816.F32 R28, R68.reuse, R84, R28 ;  /* 0x00000054441c723c */ /* 0x040fea000000181c */
[----:B------:R-:W1:Y:S03]  /*a650*/  MUFU.EX2 R158, R158 ;  /* 0x0000009e009e7308 */ /* 0x000e660000000800 */
[C---:B------:R-:W-:Y:S01]  /*a660*/  HMMA.16816.F32 R32, R68.reuse, R86, R32 ;  /* 0x000000564420723c */ /* 0x040fe20000001820 */
[----:B------:R-:W2:Y:S06]  /*a670*/  LDSM.16.MT88.4 R84, [R248+0x2100] ;  /* 0x00210000f854783b */ /* 0x000eac0000004200 */
[----:B------:R-:W2:Y:S01]  /*a680*/  MUFU.EX2 R154, R154 ;  /* 0x0000009a009a7308 */ /* 0x000ea20000000800 */
[C---:B----4-:R-:W-:Y:S08]  /*a690*/  HMMA.16816.F32 R36, R68.reuse, R72, R36 ;  /* 0x000000484424723c */ /* 0x050ff00000001824 */
[C---:B------:R-:W-:Y:S01]  /*a6a0*/  HMMA.16816.F32 R40, R68.reuse, R74, R40 ;  /* 0x0000004a4428723c */ /* 0x040fe20000001828 */
[----:B------:R-:W4:Y:S01]  /*a6b0*/  LDSM.16.MT88.4 R72, [R246+0x2100] ;  /* 0x00210000f648783b */ /* 0x000f220000004200 */
[----:B------:R-:W2:Y:S06]  /*a6c0*/  MUFU.EX2 R151, R151 ;  /* 0x0000009700977308 */ /* 0x000eac0000000800 */
[C---:B-1----:R-:W-:Y:S08]  /*a6d0*/  HMMA.16816.F32 R44, R68.reuse, R80, R44 ;  /* 0x00000050442c723c */ /* 0x042ff0000000182c */
[C---:B------:R-:W-:Y:S01]  /*a6e0*/  HMMA.16816.F32 R48, R68.reuse, R82, R48 ;  /* 0x000000524430723c */ /* 0x040fe20000001830 */
[----:B------:R-:W-:Y:S07]  /*a6f0*/  LDSM.16.MT88.4 R80, [R244+0x2100] ;  /* 0x00210000f450783b */ /* 0x000fee0000004200 */
[C---:B------:R-:W-:Y:S08]  /*a700*/  HMMA.16816.F32 R52, R68.reuse, R88, R52 ;  /* 0x000000584434723c */ /* 0x040ff00000001834 */
[C---:B------:R-:W-:Y:S01]  /*a710*/  HMMA.16816.F32 R56, R68.reuse, R90, R56 ;  /* 0x0000005a4438723c */ /* 0x040fe20000001838 */
[----:B------:R-:W-:Y:S07]  /*a720*/  LDSM.16.MT88.4 R88, [R245+0x6100] ;  /* 0x00610000f558783b */ /* 0x000fee0000004200 */
[C---:B--2---:R-:W-:Y:S08]  /*a730*/  HMMA.16816.F32 R60, R68.reuse, R76, R60 ;  /* 0x0000004c443c723c */ /* 0x044ff0000000183c */
[----:B------:R-:W-:Y:S01]  /*a740*/  HMMA.16816.F32 R64, R68, R78, R64 ;  /* 0x0000004e4440723c */ /* 0x000fe20000001840 */
[----:B------:R-:W1:Y:S06]  /*a750*/  LDSM.16.MT88.4 R76, [R245+0x2100] ;  /* 0x00210000f54c783b */ /* 0x000e6c0000004200 */
        /* <DEDUP_REMOVED lines=9> */
[C---:B------:R-:W-:Y:S03]  /*a7f0*/  HMMA.16816.F32 R4, R68.reuse, R84, R4 ;  /* 0x000000544404723c */ /* 0x040fe60000001804 */
[----:B------:R-:W-:Y:S02]  /*a800*/  FADD.FTZ R201, R201, R198 ;  /* 0x000000c6c9c97221 */ /* 0x000fe40000010000 */
[----:B------:R-:W-:Y:S03]  /*a810*/  FADD.FTZ R200, R200, R197 ;  /* 0x000000c5c8c87221 */ /* 0x000fe60000010000 */
[C---:B------:R-:W-:Y:S01]  /*a820*/  HMMA.16816.F32 R8, R68.reuse, R86, R8 ;  /* 0x000000564408723c */ /* 0x040fe20000001808 */
[----:B------:R-:W2:Y:S03]  /*a830*/  LDSM.16.MT88.4 R84, [R248+0x6100] ;  /* 0x00610000f854783b */ /* 0x000ea60000004200 */
[----:B------:R-:W-:Y:S04]  /*a840*/  FADD.FTZ R199, R199, R200 ;  /* 0x000000c8c7c77221 */ /* 0x000fe80000010000 */
        /* <DEDUP_REMOVED lines=8> */
[----:B------:R-:W1:Y:S07]  /*a8d0*/  LDSM.16.MT88.4 R80, [R246+0x2900] ;  /* 0x00290000f650783b */ /* 0x000e6e0000004200 */
[C---:B--2---:R-:W-:Y:S08]  /*a8e0*/  HMMA.16816.F32 R36, R68.reuse, R84, R36 ;  /* 0x000000544424723c */ /* 0x044ff00000001824 */
[C---:B------:R-:W-:Y:S01]  /*a8f0*/  HMMA.16816.F32 R40, R68.reuse, R86, R40 ;  /* 0x000000564428723c */ /* 0x040fe20000001828 */
[----:B------:R-:W2:Y:S07]  /*a900*/  LDSM.16.MT88.4 R84, [R245+0x2900] ;  /* 0x00290000f554783b */ /* 0x000eae0000004200 */
[C---:B----4-:R-:W-:Y:S08]  /*a910*/  HMMA.16816.F32 R44, R68.reuse, R72, R44 ;  /* 0x00000048442c723c */ /* 0x050ff0000000182c */
[C---:B------:R-:W-:Y:S01]  /*a920*/  HMMA.16816.F32 R48, R68.reuse, R74, R48 ;  /* 0x0000004a4430723c */ /* 0x040fe20000001830 */
[----:B------:R-:W4:Y:S07]  /*a930*/  LDSM.16.MT88.4 R72, [R244+0x2900] ;  /* 0x00290000f448783b */ /* 0x000f2e0000004200 */
        /* <DEDUP_REMOVED lines=11> */
[----:B---3--:R-:W-:Y:S01]  /*a9f0*/  F2FP.PACK_AB R71, R184, R183 ;  /* 0x000000b7b847723e */ /* 0x008fe200000000ff */
[----:B------:R-:W-:Y:S02]  /*aa00*/  FADD.FTZ R190, R190, R199 ;  /* 0x000000c7bebe7221 */ /* 0x000fe40000010000 */
[----:B------:R-:W-:Y:S02]  /*aa10*/  FADD.FTZ R186, R186, R203 ;  /* 0x000000cbbaba7221 */ /* 0x000fe40000010000 */
[----:B------:R-:W-:Y:S02]  /*aa20*/  FADD.FTZ R190, R189, R190 ;  /* 0x000000bebdbe7221 */ /* 0x000fe40000010000 */
[C---:B-1----:R-:W-:Y:S03]  /*aa30*/  HMMA.16816.F32 R4, R68.reuse, R76, R4 ;  /* 0x0000004c4404723c */ /* 0x042fe60000001804 */
[----:B------:R-:W-:Y:S02]  /*aa40*/  FADD.FTZ R193, R193, R186 ;  /* 0x000000bac1c17221 */ /* 0x000fe40000010000 */
[----:B------:R-:W-:Y:S03]  /*aa50*/  FADD.FTZ R183, R183, R190 ;  /* 0x000000beb7b77221 */ /* 0x000fe60000010000 */
[C---:B------:R-:W-:Y:S01]  /*aa60*/  HMMA.16816.F32 R8, R68.reuse, R78, R8 ;  /* 0x0000004e4408723c */ /* 0x040fe20000001808 */
[----:B------:R-:W1:Y:S03]  /*aa70*/  LDSM.16.MT88.4 R76, [R246+0x6900] ;  /* 0x00690000f64c783b */ /* 0x000e660000004200 */
[----:B------:R-:W-:Y:S04]  /*aa80*/  FADD.FTZ R183, R184, R183 ;  /* 0x000000b7b8b77221 */ /* 0x000fe80000010000 */
[C---:B------:R-:W-:Y:S08]  /*aa90*/  HMMA.16816.F32 R12, R68.reuse, R80, R12 ;  /* 0x00000050440c723c */ /* 0x040ff0000000180c */
[C---:B------:R-:W-:Y:S01]  /*aaa0*/  HMMA.16816.F32 R16, R68.reuse, R82, R16 ;  /* 0x000000524410723c */ /* 0x040fe20000001810 */
[----:B------:R-:W3:Y:S07]  /*aab0*/  LDSM.16.MT88.4 R80, [R245+0x6900] ;  /* 0x00690000f550783b */ /* 0x000eee0000004200 */
[C---:B--2---:R-:W-:Y:S08]  /*aac0*/  HMMA.16816.F32 R20, R68.reuse, R84, R20 ;  /* 0x000000544414723c */ /* 0x044ff00000001814 */
[C---:B------:R-:W-:Y:S01]  /*aad0*/  HMMA.16816.F32 R24, R68.reuse, R86, R24 ;  /* 0x000000564418723c */ /* 0x040fe20000001818 */
[----:B------:R-:W-:Y:S07]  /*aae0*/  LDSM.16.MT88.4 R84, [R244+0x3100] ;  /* 0x00310000f454783b */ /* 0x000fee0000004200 */
[C---:B----4-:R-:W-:Y:S08]  /*aaf0*/  HMMA.16816.F32 R28, R68.reuse, R72, R28 ;  /* 0x00000048441c723c */ /* 0x050ff0000000181c */
        /* <DEDUP_REMOVED lines=8> */
[C---:B---3--:R-:W-:Y:S08]  /*ab80*/  HMMA.16816.F32 R52, R68.reuse, R80, R52 ;  /* 0x000000504434723c */ /* 0x048ff00000001834 */
[C---:B------:R-:W-:Y:S01]  /*ab90*/  HMMA.16816.F32 R56, R68.reuse, R82, R56 ;  /* 0x000000524438723c */ /* 0x040fe20000001838 */
[----:B------:R-:W3:Y:S07]  /*aba0*/  LDSM.16.MT88.4 R80, [R246+0x3100] ;  /* 0x00310000f650783b */ /* 0x000eee0000004200 */
[C---:B--2---:R-:W-:Y:S08]  /*abb0*/  HMMA.16816.F32 R60, R68.reuse, R72, R60 ;  /* 0x00000048443c723c */ /* 0x044ff0000000183c */
[----:B------:R-:W-:Y:S01]  /*abc0*/  HMMA.16816.F32 R64, R68, R74, R64 ;  /* 0x0000004a4440723c */ /* 0x000fe20000001840 */
[----:B------:R-:W2:Y:S06]  /*abd0*/  LDSM.16.MT88.4 R72, [R245+0x3100] ;  /* 0x00310000f548783b */ /* 0x000eac0000004200 */
        /* <DEDUP_REMOVED lines=15> */
[C---:B---3--:R-:W-:Y:S08]  /*acd0*/  HMMA.16816.F32 R12, R68.reuse, R80, R12 ;  /* 0x00000050440c723c */ /* 0x048ff0000000180c */
[C---:B------:R-:W-:Y:S08]  /*ace0*/  HMMA.16816.F32 R16, R68.reuse, R82, R16 ;  /* 0x000000524410723c */ /* 0x040ff00000001810 */
[C---:B--2---:R-:W-:Y:S08]  /*acf0*/  HMMA.16816.F32 R20, R68.reuse, R72, R20 ;  /* 0x000000484414723c */ /* 0x044ff00000001814 */
[C---:B------:R-:W-:Y:S08]  /*ad00*/  HMMA.16816.F32 R24, R68.reuse, R74, R24 ;  /* 0x0000004a4418723c */ /* 0x040ff00000001818 */
[C---:B------:R-:W-:Y:S08]  /*ad10*/  HMMA.16816.F32 R28, R68.reuse, R84, R28 ;  /* 0x00000054441c723c */ /* 0x040ff0000000181c */
[C---:B------:R-:W-:Y:S01]  /*ad20*/  HMMA.16816.F32 R32, R68.reuse, R86, R32 ;  /* 0x000000564420723c */ /* 0x040fe20000001820 */
[----:B------:R-:W-:Y:S07]  /*ad30*/  LDSM.16.MT88.4 R84, [R246+0x7900] ;  /* 0x00790000f654783b */ /* 0x000fee0000004200 */
[C---:B-1----:R-:W-:Y:S08]  /*ad40*/  HMMA.16816.F32 R36, R68.reuse, R76, R36 ;  /* 0x0000004c4424723c */ /* 0x042ff00000001824 */
[C---:B------:R-:W-:Y:S01]  /*ad50*/  HMMA.16816.F32 R40, R68.reuse, R78, R40 ;  /* 0x0000004e4428723c */ /* 0x040fe20000001828 */
[----:B------:R-:W-:Y:S07]  /*ad60*/  LDSM.16.MT88.4 R76, [R245+0x7900] ;  /* 0x00790000f54c783b */ /* 0x000fee0000004200 */
[C---:B------:R-:W-:Y:S08]  /*ad70*/  HMMA.16816.F32 R44, R68.reuse, R88, R44 ;  /* 0x00000058442c723c */ /* 0x040ff0000000182c */
[C---:B------:R-:W-:Y:S08]  /*ad80*/  HMMA.16816.F32 R48, R68.reuse, R90, R48 ;  /* 0x0000005a4430723c */ /* 0x040ff00000001830 */
[C---:B------:R-:W-:Y:S08]  /*ad90*/  HMMA.16816.F32 R52, R68.reuse, R92, R52 ;  /* 0x0000005c4434723c */ /* 0x040ff00000001834 */
[C---:B------:R-:W-:Y:S01]  /*ada0*/  HMMA.16816.F32 R56, R68.reuse, R94, R56 ;  /* 0x0000005e4438723c */ /* 0x040fe20000001838 */
[----:B------:R-:W1:Y:S07]  /*adb0*/  LDSM.16.MT88.4 R92, [R248+0x7900] ;  /* 0x00790000f85c783b */ /* 0x000e6e0000004200 */
[C---:B------:R-:W-:Y:S08]  /*adc0*/  HMMA.16816.F32 R60, R68.reuse, R96, R60 ;  /* 0x00000060443c723c */ /* 0x040ff0000000183c */
[----:B------:R-:W-:Y:S07]  /*add0*/  HMMA.16816.F32 R64, R68, R98, R64 ;  /* 0x000000624440723c */ /* 0x000fee0000001840 */
[----:B-----5:R-:W-:Y:S01]  /*ade0*/  F2FP.PACK_AB R68, R165, R160 ;  /* 0x000000a0a544723e */ /* 0x020fe200000000ff */
        /* <DEDUP_REMOVED lines=8> */
[C---:B------:R-:W-:Y:S01]  /*ae70*/  HMMA.16816.F32 R128, R68.reuse, R124, R4 ;  /* 0x0000007c4480723c */ /* 0x040fe20000001804 */
[----:B------:R-:W2:Y:S02]  /*ae80*/  LDSM.16.MT88.4 R4, [R244+0x7900] ;  /* 0x00790000f404783b */ /* 0x000ea40000004200 */
[----:B------:R-:W-:Y:S02]  /*ae90*/  FADD.FTZ R3, R153, R154 ;  /* 0x0000009a99037221 */ /* 0x000fe40000010000 */
[----:B------:R-:W-:Y:S03]  /*aea0*/  FADD.FTZ R151, R151, R158 ;  /* 0x0000009e97977221 */ /* 0x000fe60000010000 */
[C---:B------:R-:W-:Y:S04]  /*aeb0*/  HMMA.16816.F32 R124, R68.reuse, R126, R8 ;  /* 0x0000007e447c723c */ /* 0x040fe80000001808 */
[----:B------:R-:W-:Y:S04]  /*aec0*/  FADD.FTZ R2, R150, R151 ;  /* 0x0000009796027221 */ /* 0x000fe80000010000 */
[C---:B------:R-:W-:Y:S01]  /*aed0*/  HMMA.16816.F32 R120, R68.reuse, R116, R12 ;  /* 0x000000744478723c */ /* 0x040fe2000000180c */
[----:B------:R3:W-:Y:S04]  /*aee0*/  STL [R1+0x24], R2 ;  /* 0x0000240201007387 */ /* 0x0007e80000100800 */
[----:B------:R4:W-:Y:S03]  /*aef0*/  STL [R1+0x20], R3 ;  /* 0x0000200301007387 */ /* 0x0009e60000100800 */
[C---:B------:R-:W-:Y:S08]  /*af00*/  HMMA.16816.F32 R116, R68.reuse, R118, R16 ;  /* 0x000000764474723c */ /* 0x040ff00000001810 */
[C---:B------:R-:W-:Y:S08]  /*af10*/  HMMA.16816.F32 R112, R68.reuse, R108, R20 ;  /* 0x0000006c4470723c */ /* 0x040ff00000001814 */
[C---:B------:R-:W-:Y:S04]  /*af20*/  HMMA.16816.F32 R108, R68.reuse, R110, R24 ;  /* 0x0000006e446c723c */ /* 0x040fe80000001818 */
[----:B---3--:R-:W-:Y:S02]  /*af30*/  IMAD.MOV.U32 R2, RZ, RZ, R132 ;  /* 0x000000ffff027224 */ /* 0x008fe400078e0084 */
[----:B----4-:R-:W-:Y:S02]  /*af40*/  IMAD.MOV.U32 R3, RZ, RZ, R0 ;  /* 0x000000ffff037224 */ /* 0x010fe400078e0000 */
[C---:B------:R-:W-:Y:S08]  /*af50*/  HMMA.16816.F32 R104, R68.reuse, R100, R28 ;  /* 0x000000644468723c */ /* 0x040ff0000000181c */
[C---:B------:R-:W-:Y:S08]  /*af60*/  HMMA.16816.F32 R100, R68.reuse, R102, R32 ;  /* 0x000000664464723c */ /* 0x040ff00000001820 */
[C---:B-1----:R-:W-:Y:S08]  /*af70*/  HMMA.16816.F32 R96, R68.reuse, R92, R36 ;  /* 0x0000005c4460723c */ /* 0x042ff00000001824 */
        /* <DEDUP_REMOVED lines=8> */
.L_x_557:
[----:B------:R-:W-:-:S13]  /*b000*/  ISETP.LE.AND P0, PT, RZ, UR10, PT ;  /* 0x0000000aff007c0c */ /* 0x000fda000bf03270 */
[----:B------:R-:W-:Y:S05]  /*b010*/  @!P0 BRA `(.L_x_561) ;  /* 0x0000414000008947 */ /* 0x000fea0003800000 */
[----:B------:R-:W2:Y:S01]  /*b020*/  LDL.LU R4, [R1+0x2c] ;  /* 0x00002c0001047983 */ /* 0x000ea20000300800 */
[----:B------:R-:W-:Y:S02]  /*b030*/  IMAD.MOV.U32 R135, RZ, RZ, R132 ;  /* 0x000000ffff877224 */ /* 0x000fe400078e0084 */
[----:B----4-:R-:W-:Y:S01]  /*b040*/  IMAD.MOV.U32 R3, RZ, RZ, R0 ;  /* 0x000000ffff037224 */ /* 0x010fe200078e0000 */
[----:B------:R-:W3:Y:S01]  /*b050*/  LDL.LU R5, [R1+0x30] ;  /* 0x0000300001057983 */ /* 0x000ee20000300800 */
[----:B--2---:R-:W-:Y:S02]  /*b060*/  SHF.R.S32.HI R192, RZ, 0x1f, R4 ;  /* 0x0000001fffc07819 */ /* 0x004fe40000011404 */
[C---:B------:R-:W-:Y:S02]  /*b070*/  SHF.L.U32 R193, R4.reuse, 0x1, RZ ;  /* 0x0000000104c17819 */ /* 0x040fe400000006ff */
[----:B------:R-:W-:Y:S02]  /*b080*/  SHF.L.U64.HI R192, R4, 0x1, R192 ;  /* 0x0000000104c07819 */ /* 0x000fe400000102c0 */
[----:B------:R-:W3:Y:S02]  /*b090*/  LDL.LU R4, [R1+0x28] ;  /* 0x0000280001047983 */ /* 0x000ee40000300800 */
[C---:B---3--:R-:W-:Y:S01]  /*b0a0*/  SHF.L.U64.HI R194, R4.reuse, 0x1, R5 ;  /* 0x0000000104c27819 */ /* 0x048fe20000010205 */
[----:B------:R-:W-:Y:S01]  /*b0b0*/  IMAD.SHL.U32 R195, R4, 0x2, RZ ;  /* 0x0000000204c37824 */ /* 0x000fe200078e00ff */
[----:B------:R-:W-:Y:S05]  /*b0c0*/  BRA `(.L_x_562) ;  /* 0x000003e000007947 */ /* 0x000fea0003800000 */
.L_x_564:
[----:B------:R-:W2:Y:S01]  /*b0d0*/  LDL R2, [R1+0x4] ;  /* 0x0000040001027983 */ /* 0x000ea20000100800 */
[----:B------:R-:W-:Y:S01]  /*b0e0*/  ULEA UR4, UR10, UR11, 0x7 ;  /* 0x0000000b0a047291 */ /* 0x000fe2000f8e383f */
[----:B------:R-:W-:Y:S02]  /*b0f0*/  IMAD.MOV.U32 R251, RZ, RZ, RZ ;  /* 0x000000fffffb7224 */ /* 0x000fe400078e00ff */
[----:B------:R-:W3:Y:S03]  /*b100*/  LDL R20, [R1] ;  /* 0x0000000001147983 */ /* 0x000ee60000100800 */
[----:B------:R-:W-:Y:S05]  /*b110*/  IMAD.U32 R252, RZ, RZ, UR4 ;  /* 0x00000004fffc7e24 */ /* 0x000fea000f8e00ff */
[----:B--2---:R-:W-:Y:S05]  /*b120*/  IADD3 R252, R252, -0x80, R2 ;  /* 0xffffff80fcfc7810 */ /* 0x004fea0007ffe002 */
        /* <DEDUP_REMOVED lines=25> */
[----:B------:R-:W4:Y:S04]  /*b2c0*/  SHFL.IDX PT, R6, R12, 0x1, 0x181f ;  /* 0x00381f000c067f89 */ /* 0x000f2800000e0000 */
[----:B------:R-:W5:Y:S04]  /*b2d0*/  SHFL.IDX PT, R7, R0, 0x1, 0x181f ;  /* 0x00381f0000077f89 */ /* 0x000f6800000e0000 */
[----:B------:R-:W5:Y:S04]  /*b2e0*/  SHFL.IDX PT, R4, R12, 0x2, 0x181f ;  /* 0x00581f000c047f89 */ /* 0x000f6800000e0000 */
[----:B------:R-:W5:Y:S04]  /*b2f0*/  SHFL.IDX PT, R5, R0, 0x2, 0x181f ;  /* 0x00581f0000057f89 */ /* 0x000f6800000e0000 */
[----:B------:R-:W5:Y:S01]  /*b300*/  SHFL.IDX PT, R2, R12, 0x3, 0x181f ;  /* 0x00781f000c027f89 */ /* 0x000f6200000e0000 */
[C---:B-1----:R-:W-:Y:S02]  /*b310*/  IADD3 R10, P6, R8.reuse, R193, RZ ;  /* 0x000000c1080a7210 */ /* 0x042fe40007fde0ff */
[----:B------:R-:W-:Y:S01]  /*b320*/  IADD3 R14, P1, R8, R195, RZ ;  /* 0x000000c3080e7210 */ /* 0x000fe20007f3e0ff */
[----:B------:R-:W1:Y:S02]  /*b330*/  SHFL.IDX PT, R13, R0, 0x3, 0x181f ;  /* 0x00781f00000d7f89 */ /* 0x000e6400000e0000 */
[C-C-:B--2---:R-:W-:Y:S01]  /*b340*/  IMAD.X R11, R9.reuse, 0x1, R192.reuse, P6 ;  /* 0x00000001090b7824 */ /* 0x144fe200030e06c0 */
[-C--:B------:R-:W-:Y:S02]  /*b350*/  IADD3.X R15, R9, R194.reuse, RZ, P1, !PT ;  /* 0x000000c2090f7210 */ /* 0x080fe40000ffe4ff */
[C---:B----4-:R-:W-:Y:S02]  /*b360*/  IADD3 R8, P0, R6.reuse, R193, RZ ;  /* 0x000000c106087210 */ /* 0x050fe40007f1e0ff */
[----:B---3--:R2:W-:Y:S01]  /*b370*/  LDGSTS.E.BYPASS.LTC128B.128 [R20+0x8100], [R10.64], !P5 ;  /* 0x081000000a147fae */ /* 0x0085e2000e901d4e */
[----:B------:R-:W-:Y:S02]  /*b380*/  IADD3 R6, P1, R6, R195, RZ ;  /* 0x000000c306067210 */ /* 0x000fe40007f3e0ff */
[C---:B-----5:R-:W-:Y:S01]  /*b390*/  IMAD.X R9, R7.reuse, 0x1, R192, P0 ;  /* 0x0000000107097824 */ /* 0x060fe200000e06c0 */
[----:B------:R2:W-:Y:S01]  /*b3a0*/  LDGSTS.E.BYPASS.LTC128B.128 [R20+0xc100], [R14.64], !P4 ;  /* 0x0c1000000e147fae */ /* 0x0005e2000e101d4e */
[C---:B------:R-:W-:Y:S01]  /*b3b0*/  IADD3 R16, P0, R4.reuse, R193, RZ ;  /* 0x000000c104107210 */ /* 0x040fe20007f1e0ff */
[----:B------:R-:W-:Y:S01]  /*b3c0*/  IMAD.X R7, R7, 0x1, R194, P1 ;  /* 0x0000000107077824 */ /* 0x000fe200008e06c2 */
[----:B------:R-:W-:Y:S01]  /*b3d0*/  IADD3 R18, P6, R4, R195, RZ ;  /* 0x000000c304127210 */ /* 0x000fe20007fde0ff */
[----:B------:R2:W-:Y:S02]  /*b3e0*/  LDGSTS.E.BYPASS.LTC128B.128 [R20+0x9100], [R8.64], !P5 ;  /* 0x0910000008147fae */ /* 0x0005e4000e901d4e */
[C-C-:B------:R-:W-:Y:S01]  /*b3f0*/  IMAD.X R17, R5.reuse, 0x1, R192.reuse, P0 ;  /* 0x0000000105117824 */ /* 0x140fe200000e06c0 */
[----:B------:R-:W-:Y:S01]  /*b400*/  IADD3.X R19, R5, R194, RZ, P6, !PT ;  /* 0x000000c205137210 */ /* 0x000fe200037fe4ff */
[----:B------:R2:W-:Y:S01]  /*b410*/  LDGSTS.E.BYPASS.LTC128B.128 [R20+0xd100], [R6.64], !P4 ;  /* 0x0d10000006147fae */ /* 0x0005e2000e101d4e */
[C---:B------:R-:W-:Y:S02]  /*b420*/  IADD3 R4, P1, R2.reuse, R193, RZ ;  /* 0x000000c102047210 */ /* 0x040fe40007f3e0ff */
[----:B------:R-:W-:Y:S01]  /*b430*/  IADD3 R12, P0, R2, R195, RZ ;  /* 0x000000c3020c7210 */ /* 0x000fe20007f1e0ff */
[----:B------:R2:W-:Y:S02]  /*b440*/  LDGSTS.E.BYPASS.LTC128B.128 [R20+0xa100], [R16.64], !P5 ;  /* 0x0a10000010147fae */ /* 0x0005e4000e901d4e */
[C---:B-1----:R-:W-:Y:S02]  /*b450*/  IMAD.X R5, R13.reuse, 0x1, R192, P1 ;  /* 0x000000010d057824 */ /* 0x042fe400008e06c0 */
[----:B------:R2:W-:Y:S01]  /*b460*/  LDGSTS.E.BYPASS.LTC128B.128 [R20+0xe100], [R18.64], !P4 ;  /* 0x0e10000012147fae */ /* 0x0005e2000e101d4e */
[----:B------:R-:W-:Y:S03]  /*b470*/  IMAD.X R13, R13, 0x1, R194, P0 ;  /* 0x000000010d0d7824 */ /* 0x000fe600000e06c2 */
[----:B------:R2:W-:Y:S04]  /*b480*/  LDGSTS.E.BYPASS.LTC128B.128 [R20+0xb100], [R4.64], !P5 ;  /* 0x0b10000004147fae */ /* 0x0005e8000e901d4e */
[----:B------:R2:W-:Y:S01]  /*b490*/  LDGSTS.E.BYPASS.LTC128B.128 [R20+0xf100], [R12.64], !P4 ;  /* 0x0f1000000c147fae */ /* 0x0005e2000e101d4e */
[----:B------:R-:W-:-:S05]  /*b4a0*/  BRA `(.L_x_563) ;  /* 0x0000180000007947 */ /* 0x000fca0003800000 */
.L_x_562:
[----:B------:R-:W2:Y:S01]  /*b4b0*/  LDL R134, [R1+0x1c] ;  /* 0x00001c0001867983 */ /* 0x000ea20000100800 */
[----:B------:R-:W-:Y:S04]  /*b4c0*/  DEPBAR.LE SB0, 0x0 ;  /* 0x000080000000791a */ /* 0x000fe80000000000 */
[----:B------:R-:W3:Y:S01]  /*b4d0*/  LDL R187, [R1+0x18] ;  /* 0x0000180001bb7983 */ /* 0x000ee20000100800 */
[----:B------:R-:W-:Y:S01]  /*b4e0*/  SHF.R.S32.HI R29, RZ, 0x1f, R252 ;  /* 0x0000001fff1d7819 */ /* 0x000fe200000114fc */
[C---:B------:R-:W-:Y:S01]  /*b4f0*/  IMAD.WIDE.U32 R38, R252.reuse, c[0x0][0x208], RZ ;  /* 0x00008200fc267a25 */ /* 0x040fe200078e00ff */
[----:B------:R-:W-:Y:S01]  /*b500*/  SHF.R.S32.HI R37, RZ, 0x1f, R251 ;  /* 0x0000001fff257819 */ /* 0x000fe200000114fb */
[----:B------:R-:W4:Y:S01]  /*b510*/  LDL R186, [R1+0x14] ;  /* 0x0000140001ba7983 */ /* 0x000f220000100800 */
[----:B------:R-:W-:Y:S01]  /*b520*/  UISETP.GE.AND UP0, UPT, UR10, 0x1, UPT ;  /* 0x000000010a00788c */ /* 0x000fe2000bf06270 */
[----:B------:R-:W-:Y:S02]  /*b530*/  IMAD R29, R29, c[0x0][0x208], RZ ;  /* 0x000082001d1d7a24 */ /* 0x000fe400078e02ff */
[----:B------:R-:W5:Y:S01]  /*b540*/  LDL R185, [R1+0x10] ;  /* 0x0000100001b97983 */ /* 0x000f620000100800 */
[----:B------:R-:W-:Y:S02]  /*b550*/  IMAD R37, R37, c[0x0][0x218], RZ ;  /* 0x0000860025257a24 */ /* 0x000fe400078e02ff */
[----:B------:R-:W-:Y:S01]  /*b560*/  IMAD R29, R252, c[0x0][0x20c], R29 ;  /* 0x00008300fc1d7a24 */ /* 0x000fe200078e021d */
[----:B------:R-:W5:Y:S01]  /*b570*/  LDL R184, [R1+0xc] ;  /* 0x00000c0001b87983 */ /* 0x000f620000100800 */
[----:B------:R-:W-:Y:S03]  /*b580*/  IMAD R37, R251, c[0x0][0x21c], R37 ;  /* 0x00008700fb257a24 */ /* 0x000fe600078e0225 */
[----:B------:R-:W5:Y:S01]  /*b590*/  LDL R176, [R1+0x8] ;  /* 0x0000080001b07983 */ /* 0x000f620000100800 */
[----:B------:R-:W-:Y:S03]  /*b5a0*/  IADD3 R39, R39, R29, RZ ;  /* 0x0000001d27277210 */ /* 0x000fe60007ffe0ff */
[----:B------:R-:W-:Y:S02]  /*b5b0*/  BAR.SYNC.DEFER_BLOCKING 0x0 ;  /* 0x0000000000007b1d */ /* 0x000fe40000010000 */
[----:B------:R-:W-:Y:S05]  /*b5c0*/  IMAD.WIDE.U32 R38, R251, c[0x0][0x218], R38 ;  /* 0x00008600fb267a25 */ /* 0x000fea00078e0026 */
[----:B------:R-:W-:Y:S04]  /*b5d0*/  IADD3 R0, P0, R38, UR24, RZ ;  /* 0x0000001826007c10 */ /* 0x000fe8000ff1e0ff */
[----:B------:R-:W-:Y:S02]  /*b5e0*/  IADD3.X R37, R39, UR16, R37, P0, !PT ;  /* 0x0000001027257c10 */ /* 0x000fe400087fe425 */
[C---:B------:R-:W-:Y:S04]  /*b5f0*/  LEA R60, P0, R0.reuse, c[0x0][0x1f8], 0x1 ;  /* 0x00007e00003c7a11 */ /* 0x040fe800078008ff */
[----:B------:R-:W-:Y:S01]  /*b600*/  LEA.HI.X R2, R0, c[0x0][0x1fc], R37, 0x1, P0 ;  /* 0x00007f0000027a11 */ /* 0x000fe200000f0c25 */
[----:B------:R-:W1:Y:S08]  /*b610*/  LDSM.16.M88.4 R8, [R250+0x8100] ;  /* 0x00810000fa08783b */ /* 0x000e700000000200 */
[----:B------:R-:W1:Y:S08]  /*b620*/  LDSM.16.M88.4 R16, [R250+0x8900] ;  /* 0x00890000fa10783b */ /* 0x000e700000000200 */
[----:B------:R-:W1:Y:S08]  /*b630*/  LDSM.16.M88.4 R24, [R250+0x9100] ;  /* 0x00910000fa18783b */ /* 0x000e700000000200 */
[----:B------:R-:W1:Y:S08]  /*b640*/  LDSM.16.M88.4 R32, [R250+0x9900] ;  /* 0x00990000fa20783b */ /* 0x000e700000000200 */
[----:B------:R-:W1:Y:S02]  /*b650*/  LDSM.16.M88.4 R40, [R250+0xa100] ;  /* 0x00a10000fa28783b */ /* 0x000e640000000200 */
[C---:B-1----:R-:W-:Y:S06]  /*b660*/  HMMA.16816.F32 R4, R136.reuse, R8, RZ ;  /* 0x000000088804723c */ /* 0x042fec00000018ff */
[----:B------:R-:W-:Y:S02]  /*b670*/  LDSM.16.M88.4 R48, [R250+0xa900] ;  /* 0x00a90000fa30783b */ /* 0x000fe40000000200 */
[C---:B------:R-:W-:Y:S06]  /*b680*/  HMMA.16816.F32 R8, R136.reuse, R10, RZ ;  /* 0x0000000a8808723c */ /* 0x040fec00000018ff */
[----:B------:R-:W-:Y:S02]  /*b690*/  LDSM.16.M88.4 R56, [R250+0xb100] ;  /* 0x00b10000fa38783b */ /* 0x000fe40000000200 */
[C---:B------:R-:W-:Y:S06]  /*b6a0*/  HMMA.16816.F32 R12, R136.reuse, R16, RZ ;  /* 0x00000010880c723c */ /* 0x040fec00000018ff */
[----:B------:R-:W-:Y:S02]  /*b6b0*/  LDSM.16.M88.4 R64, [R250+0xb900] ;  /* 0x00b90000fa40783b */ /* 0x000fe40000000200 */
[C---:B------:R-:W-:Y:S06]  /*b6c0*/  HMMA.16816.F32 R16, R136.reuse, R18, RZ ;  /* 0x000000128810723c */ /* 0x040fec00000018ff */
[----:B------:R-:W-:Y:S02]  /*b6d0*/  LDSM.16.M88.4 R140, [R249] ;  /* 0x00000000f98c783b */ /* 0x000fe40000000200 */
[C---:B------:R-:W-:Y:S06]  /*b6e0*/  HMMA.16816.F32 R20, R136.reuse, R24, RZ ;  /* 0x000000188814723c */ /* 0x040fec00000018ff */
[----:B------:R-:W-:Y:S02]  /*b6f0*/  LDSM.16.M88.4 R144, [R243] ;  /* 0x00000000f390783b */ /* 0x000fe40000000200 */
[C---:B------:R-:W-:Y:S06]  /*b700*/  HMMA.16816.F32 R24, R136.reuse, R26, RZ ;  /* 0x0000001a8818723c */ /* 0x040fec00000018ff */
[----:B------:R-:W-:Y:S02]  /*b710*/  LDSM.16.M88.4 R148, [R242] ;  /* 0x00000000f294783b */ /* 0x000fe40000000200 */
[C---:B------:R-:W-:Y:S06]  /*b720*/  HMMA.16816.F32 R28, R136.reuse, R32, RZ ;  /* 0x00000020881c723c */ /* 0x040fec00000018ff */
[----:B------:R-:W1:Y:S02]  /*b730*/  SHFL.IDX PT, R52, R60, RZ, 0x181f ;  /* 0x00181fff3c347589 */ /* 0x000e6400000e0000 */
[C---:B------:R-:W-:Y:S06]  /*b740*/  HMMA.16816.F32 R32, R136.reuse, R34, RZ ;  /* 0x000000228820723c */ /* 0x040fec00000018ff */
[----:B------:R-:W1:Y:S02]  /*b750*/  SHFL.IDX PT, R53, R2, RZ, 0x181f ;  /* 0x00181fff02357589 */ /* 0x000e6400000e0000 */
[C---:B------:R-:W-:Y:S06]  /*b760*/  HMMA.16816.F32 R36, R136.reuse, R40, RZ ;  /* 0x000000288824723c */ /* 0x040fec00000018ff */
[----:B------:R-:W1:Y:S02]  /*b770*/  SHFL.IDX PT, R54, R60, 0x1, 0x181f ;  /* 0x00381f003c367f89 */ /* 0x000e6400000e0000 */
[C---:B------:R-:W-:Y:S01]  /*b780*/  HMMA.16816.F32 R40, R136.reuse, R42, RZ ;  /* 0x0000002a8828723c */ /* 0x040fe200000018ff */
[C---:B-1----:R-:W-:Y:S05]  /*b790*/  IADD3 R62, P0, R52.reuse, R193, RZ ;  /* 0x000000c1343e7210 */ /* 0x042fea0007f1e0ff */
[----:B------:R-:W-:Y:S01]  /*b7a0*/  LDSM.16.M88.4 R152, [R241] ;  /* 0x00000000f198783b */ /* 0x000fe20000000200 */
[----:B------:R-:W-:Y:S01]  /*b7b0*/  IADD3 R180, P6, R52, R195, RZ ;  /* 0x000000c334b47210 */ /* 0x000fe20007fde0ff */
[C---:B------:R-:W-:Y:S01]  /*b7c0*/  HMMA.16816.F32 R44, R136.reuse, R48, RZ ;  /* 0x00000030882c723c */ /* 0x040fe200000018ff */
[C---:B------:R-:W-:Y:S05]  /*b7d0*/  IADD3.X R63, R53.reuse, R192, RZ, P0, !PT ;  /* 0x000000c0353f7210 */ /* 0x040fea00007fe4ff */
[----:B------:R-:W-:Y:S01]  /*b7e0*/  LDSM.16.M88.4 R156, [R240] ;  /* 0x00000000f09c783b */ /* 0x000fe20000000200 */
[----:B------:R-:W-:Y:S01]  /*b7f0*/  IADD3.X R181, R53, R194, RZ, P6, !PT ;  /* 0x000000c235b57210 */ /* 0x000fe200037fe4ff */
[C---:B------:R-:W-:Y:S01]  /*b800*/  HMMA.16816.F32 R48, R136.reuse, R50, RZ ;  /* 0x000000328830723c */ /* 0x040fe200000018ff */
[C---:B------:R-:W-:Y:S05]  /*b810*/  IADD3 R182, P1, R54.reuse, R193, RZ ;  /* 0x000000c136b67210 */ /* 0x040fea0007f3e0ff */
[----:B------:R-:W-:Y:S01]  /*b820*/  LDSM.16.M88.4 R160, [R239] ;  /* 0x00000000efa0783b */ /* 0x000fe20000000200 */
[----:B------:R-:W-:Y:S02]  /*b830*/  IADD3 R178, P0, R54, R195, RZ ;  /* 0x000000c336b27210 */ /* 0x000fe40007f1e0ff */
[C---:B------:R-:W-:Y:S05]  /*b840*/  HMMA.16816.F32 R52, R136.reuse, R56, RZ ;  /* 0x000000388834723c */ /* 0x040fea00000018ff */
[----:B------:R-:W-:Y:S03]  /*b850*/  LDSM.16.M88.4 R164, [R238] ;  /* 0x00000000eea4783b */ /* 0x000fe60000000200 */
[C---:B------:R-:W-:Y:S05]  /*b860*/  HMMA.16816.F32 R56, R136.reuse, R58, RZ ;  /* 0x0000003a8838723c */ /* 0x040fea00000018ff */
[----:B------:R-:W-:Y:S08]  /*b870*/  LDSM.16.M88.4 R172, [R237] ;  /* 0x00000000edac783b */ /* 0x000ff00000000200 */
[----:B------:R-:W1:Y:S08]  /*b880*/  SHFL.IDX PT, R61, R2, 0x1, 0x181f ;  /* 0x00381f00023d7f89 */ /* 0x000e7000000e0000 */
[----:B------:R-:W1:Y:S08]  /*b890*/  SHFL.IDX PT, R0, R60, 0x2, 0x181f ;  /* 0x00581f003c007f89 */ /* 0x000e7000000e0000 */
[----:B------:R-:W1:Y:S02]  /*b8a0*/  SHFL.IDX PT, R132, R60, 0x3, 0x181f ;  /* 0x00781f003c847f89 */ /* 0x000e6400000e0000 */
[C---:B-1----:R-:W-:Y:S06]  /*b8b0*/  IADD3.X R183, R61.reuse, R192, RZ, P1, !PT ;  /* 0x000000c03db77210 */ /* 0x042fec0000ffe4ff */
[----:B------:R-:W1:Y:S01]  /*b8c0*/  SHFL.IDX PT, R133, R2, 0x2, 0x181f ;  /* 0x00581f0002857f89 */ /* 0x000e6200000e0000 */
[----:B------:R-:W-:Y:S02]  /*b8d0*/  IADD3.X R179, R61, R194, RZ, P0, !PT ;  /* 0x000000c23db37210 */ /* 0x000fe400007fe4ff */
[C---:B------:R-:W-:Y:S05]  /*b8e0*/  IADD3 R190, P0, R0.reuse, R193, RZ ;  /* 0x000000c100be7210 */ /* 0x040fea0007f1e0ff */
[----:B------:R-:W1:Y:S01]  /*b8f0*/  SHFL.IDX PT, R177, R2, 0x3, 0x181f ;  /* 0x00781f0002b17f89 */ /* 0x000e6200000e0000 */
[----:B------:R-:W-:Y:S02]  /*b900*/  IADD3 R196, P6, R0, R195, RZ ;  /* 0x000000c300c47210 */ /* 0x000fe40007fde0ff */
[C---:B------:R-:W-:Y:S02]  /*b910*/  IADD3 R188, P1, R132.reuse, R193, RZ ;  /* 0x000000c184bc7210 */ /* 0x040fe40007f3e0ff */
[C---:B-1----:R-:W-:Y:S02]  /*b920*/  IADD3.X R191, R133.reuse, R192, RZ, P0, !PT ;  /* 0x000000c085bf7210 */ /* 0x042fe400007fe4ff */
[----:B------:R-:W-:Y:S02]  /*b930*/  IADD3.X R197, R133, R194, RZ, P6, !PT ;  /* 0x000000c285c57210 */ /* 0x000fe400037fe4ff */
[----:B------:R-:W-:Y:S02]  /*b940*/  IADD3 R132, P0, R132, R195, RZ ;  /* 0x000000c384847210 */ /* 0x000fe40007f1e0ff */
[C---:B------:R-:W-:Y:S02]  /*b950*/  IADD3.X R189, R177.reuse, R192, RZ, P1, !PT ;  /* 0x000000c0b1bd7210 */ /* 0x040fe40000ffe4ff */
[----:B------:R-:W-:Y:S02]  /*b960*/  IADD3.X R133, R177, R194, RZ, P0, !PT ;  /* 0x000000c2b1857210 */ /* 0x000fe400007fe4ff */
[----:B------:R-:W-:Y:S01]  /*b970*/  PLOP3.LUT P0, PT, PT, PT, UP0, 0x80, 0x0 ;  /* 0x000000000000781c */ /* 0x000fe20003f0f008 */
[----:B--2---:R1:W-:Y:S08]  /*b980*/  LDGSTS.E.BYPASS.LTC128B.128 [R134], [R62.64], !P5 ;  /* 0x000000003e867fae */ /* 0x0043f0000e901d4e */
[----:B---3--:R2:W-:Y:S08]  /*b990*/  LDGSTS.E.BYPASS.LTC128B.128 [R187], [R180.64], !P4 ;  /* 0x00000000b4bb7fae */ /* 0x0085f0000e101d4e */
[----:B----4-:R2:W-:Y:S08]  /*b9a0*/  LDGSTS.E.BYPASS.LTC128B.128 [R186], [R182.64], !P5 ;  /* 0x00000000b6ba7fae */ /* 0x0105f0000e901d4e */
[----:B-----5:R3:W-:Y:S01]  /*b9b0*/  LDGSTS.E.BYPASS.LTC128B.128 [R185], [R178.64], !P4 ;  /* 0x00000000b2b97fae */ /* 0x0207e2000e101d4e */
[C---:B-1----:R-:W-:Y:S07]  /*b9c0*/  HMMA.16816.F32 R60, R136.reuse, R64, RZ ;  /* 0x00000040883c723c */ /* 0x042fee00000018ff */
[----:B------:R1:W-:Y:S01]  /*b9d0*/  LDGSTS.E.BYPASS.LTC128B.128 [R184], [R190.64], !P5 ;  /* 0x00000000beb87fae */ /* 0x0003e2000e901d4e */
[----:B------:R-:W-:Y:S07]  /*b9e0*/  HMMA.16816.F32 R64, R136, R66, RZ ;  /* 0x000000428840723c */ /* 0x000fee00000018ff */
[----:B------:R3:W-:Y:S01]  /*b9f0*/  LDGSTS.E.BYPASS.LTC128B.128 [R176], [R196.64], !P4 ;  /* 0x00000000c4b07fae */ /* 0x0007e2000e101d4e */
[C---:B------:R-:W-:Y:S07]  /*ba00*/  HMMA.16816.F32 R4, R168.reuse, R140, R4 ;  /* 0x0000008ca804723c */ /* 0x040fee0000001804 */
[----:B------:R4:W-:Y:S01]  /*ba10*/  LDGSTS.E.BYPASS.LTC128B.128 [R134+0x3000], [R188.64], !P5 ;  /* 0x03000000bc867fae */ /* 0x0009e2000e901d4e */
[C---:B------:R-:W-:Y:S07]  /*ba20*/  HMMA.16816.F32 R8, R168.reuse, R142, R8 ;  /* 0x0000008ea808723c */ /* 0x040fee0000001808 */
[----:B------:R5:W-:Y:S01]  /*ba30*/  LDGSTS.E.BYPASS.LTC128B.128 [R134+0x7000], [R132.64], !P4 ;  /* 0x0700000084867fae */ /* 0x000be2000e101d4e */
[C---:B------:R-:W-:Y:S07]  /*ba40*/  HMMA.16816.F32 R12, R168.reuse, R144, R12 ;  /* 0x00000090a80c723c */ /* 0x040fee000000180c */
[----:B--2---:R-:W-:Y:S01]  /*ba50*/  LDSM.16.M88.4 R180, [R247+0x8900] ;  /* 0x00890000f7b4783b */ /* 0x004fe20000000200 */
[C---:B------:R-:W-:Y:S07]  /*ba60*/  HMMA.16816.F32 R16, R168.reuse, R146, R16 ;  /* 0x00000092a810723c */ /* 0x040fee0000001810 */
[----:B------:R-:W0:Y:S01]  /*ba70*/  LDGDEPBAR ;  /* 0x00000000000079af */ /* 0x000e220000000000 */
[C---:B------:R-:W-:Y:S07]  /*ba80*/  HMMA.16816.F32 R20, R168.reuse, R148, R20 ;  /* 0x00000094a814723c */ /* 0x040fee0000001814 */
[----:B---3--:R-:W2:Y:S01]  /*ba90*/  LDSM.16.M88.4 R176, [R247+0x8100] ;  /* 0x00810000f7b0783b */ /* 0x008ea20000000200 */
[C---:B------:R-:W-:Y:S07]  /*baa0*/  HMMA.16816.F32 R24, R168.reuse, R150, R24 ;  /* 0x00000096a818723c */ /* 0x040fee0000001818 */
[----:B-1----:R-:W1:Y:S01]  /*bab0*/  LDSM.16.M88.4 R184, [R247+0x9100] ;  /* 0x00910000f7b8783b */ /* 0x002e620000000200 */
[C---:B------:R-:W-:Y:S07]  /*bac0*/  HMMA.16816.F32 R28, R168.reuse, R152, R28 ;  /* 0x00000098a81c723c */ /* 0x040fee000000181c */
[----:B------:R-:W3:Y:S01]  /*bad0*/  LDSM.16.M88.4 R140, [R247+0x9900] ;  /* 0x00990000f78c783b */ /* 0x000ee20000000200 */
[C---:B------:R-:W-:Y:S07]  /*bae0*/  HMMA.16816.F32 R32, R168.reuse, R154, R32 ;  /* 0x0000009aa820723c */ /* 0x040fee0000001820 */
[----:B------:R-:W1:Y:S01]  /*baf0*/  LDSM.16.M88.4 R144, [R247+0xa100] ;  /* 0x00a10000f790783b */ /* 0x000e620000000200 */
[C---:B------:R-:W-:Y:S07]  /*bb00*/  HMMA.16816.F32 R36, R168.reuse, R156, R36 ;  /* 0x0000009ca824723c */ /* 0x040fee0000001824 */
[----:B------:R-:W1:Y:S01]  /*bb10*/  LDSM.16.M88.4 R148, [R247+0xa900] ;  /* 0x00a90000f794783b */ /* 0x000e620000000200 */
[C---:B------:R-:W-:Y:S07]  /*bb20*/  HMMA.16816.F32 R40, R168.reuse, R158, R40 ;  /* 0x0000009ea828723c */ /* 0x040fee0000001828 */
[----:B------:R-:W1:Y:S01]  /*bb30*/  LDSM.16.M88.4 R152, [R247+0xb100] ;  /* 0x00b10000f798783b */ /* 0x000e620000000200 */
[C---:B------:R-:W-:Y:S07]  /*bb40*/  HMMA.16816.F32 R44, R168.reuse, R160, R44 ;  /* 0x000000a0a82c723c */ /* 0x040fee000000182c */
[----:B------:R-:W1:Y:S01]  /*bb50*/  LDSM.16.M88.4 R156, [R247+0xb900] ;  /* 0x00b90000f79c783b */ /* 0x000e620000000200 */
[C---:B------:R-:W-:Y:S07]  /*bb60*/  HMMA.16816.F32 R48, R168.reuse, R162, R48 ;  /* 0x000000a2a830723c */ /* 0x040fee0000001830 */
[----:B------:R-:W1:Y:S01]  /*bb70*/  LDSM.16.M88.4 R160, [R236] ;  /* 0x00000000eca0783b */ /* 0x000e620000000200 */
[C---:B------:R-:W-:Y:S07]  /*bb80*/  HMMA.16816.F32 R52, R168.reuse, R164, R52 ;  /* 0x000000a4a834723c */ /* 0x040fee0000001834 */
[----:B----4-:R-:W-:Y:S01]  /*bb90*/  LDSM.16.M88.4 R188, [R247+0xf900] ;  /* 0x00f90000f7bc783b */ /* 0x010fe20000000200 */
[C---:B------:R-:W-:Y:S07]  /*bba0*/  HMMA.16816.F32 R56, R168.reuse, R166, R56 ;  /* 0x000000a6a838723c */ /* 0x040fee0000001838 */
[----:B------:R-:W4:Y:S01]  /*bbb0*/  LDSM.16.M88.4 R164, [R236+0x800] ;  /* 0x00080000eca4783b */ /* 0x000f220000000200 */
        /* <DEDUP_REMOVED lines=8> */
[----:B------:R-:W-:Y:S07]  /*bc40*/  LDSM.16.M88.4 R180, [R236+0x3800] ;  /* 0x00380000ecb4783b */ /* 0x000fee0000000200 */
[C---:B-1----:R-:W-:Y:S08]  /*bc50*/  HMMA.16816.F32 R20, R204.reuse, R184, R20 ;  /* 0x000000b8cc14723c */ /* 0x042ff00000001814 */
[C---:B------:R-:W-:Y:S01]  /*bc60*/  HMMA.16816.F32 R24, R204.reuse, R186, R24 ;  /* 0x000000bacc18723c */ /* 0x040fe20000001818 */
[----:B------:R-:W-:Y:S07]  /*bc70*/  LDSM.16.M88.4 R184, [R247+0xf100] ;  /* 0x00f10000f7b8783b */ /* 0x000fee0000000200 */
[C---:B---3--:R-:W-:Y:S08]  /*bc80*/  HMMA.16816.F32 R28, R204.reuse, R140, R28 ;  /* 0x0000008ccc1c723c */ /* 0x048ff0000000181c */
[C---:B------:R-:W-:Y:S01]  /*bc90*/  HMMA.16816.F32 R32, R204.reuse, R142, R32 ;  /* 0x0000008ecc20723c */ /* 0x040fe20000001820 */
[----:B------:R-:W1:Y:S07]  /*bca0*/  LDSM.16.M88.4 R140, [R236+0x2000] ;  /* 0x00200000ec8c783b */ /* 0x000e6e0000000200 */
[C---:B------:R-:W-:Y:S08]  /*bcb0*/  HMMA.16816.F32 R36, R204.reuse, R144, R36 ;  /* 0x00000090cc24723c */ /* 0x040ff00000001824 */
[C---:B------:R-:W-:Y:S01]  /*bcc0*/  HMMA.16816.F32 R40, R204.reuse, R146, R40 ;  /* 0x00000092cc28723c */ /* 0x040fe20000001828 */
[----:B------:R-:W3:Y:S07]  /*bcd0*/  LDSM.16.M88.4 R144, [R236+0x2800] ;  /* 0x00280000ec90783b */ /* 0x000eee0000000200 */
        /* <DEDUP_REMOVED lines=12> */
[C---:B----4-:R-:W-:Y:S08]  /*bda0*/  HMMA.16816.F32 R12, R208.reuse, R164, R12 ;  /* 0x000000a4d00c723c */ /* 0x050ff0000000180c */
[C---:B------:R-:W-:Y:S01]  /*bdb0*/  HMMA.16816.F32 R16, R208.reuse, R166, R16 ;  /* 0x000000a6d010723c */ /* 0x040fe20000001810 */
[----:B------:R-:W4:Y:S07]  /*bdc0*/  LDSM.16.M88.4 R164, [R250+0xd900] ;  /* 0x00d90000faa4783b */ /* 0x000f2e0000000200 */
[C---:B------:R-:W-:Y:S08]  /*bdd0*/  HMMA.16816.F32 R20, R208.reuse, R172, R20 ;  /* 0x000000acd014723c */ /* 0x040ff00000001814 */
[C---:B------:R-:W-:Y:S01]  /*bde0*/  HMMA.16816.F32 R24, R208.reuse, R174, R24 ;  /* 0x000000aed018723c */ /* 0x040fe20000001818 */
[----:B------:R-:W4:Y:S07]  /*bdf0*/  LDSM.16.M88.4 R172, [R250+0xe100] ;  /* 0x00e10000faac783b */ /* 0x000f2e0000000200 */
[C---:B--2---:R-:W-:Y:S08]  /*be00*/  HMMA.16816.F32 R28, R208.reuse, R176, R28 ;  /* 0x000000b0d01c723c */ /* 0x044ff0000000181c */
[C---:B------:R-:W-:Y:S01]  /*be10*/  HMMA.16816.F32 R32, R208.reuse, R178, R32 ;  /* 0x000000b2d020723c */ /* 0x040fe20000001820 */
[----:B------:R-:W-:Y:S07]  /*be20*/  LDSM.16.M88.4 R176, [R235] ;  /* 0x00000000ebb0783b */ /* 0x000fee0000000200 */
[C---:B-1----:R-:W-:Y:S08]  /*be30*/  HMMA.16816.F32 R36, R208.reuse, R140, R36 ;  /* 0x0000008cd024723c */ /* 0x042ff00000001824 */
[C---:B------:R-:W-:Y:S01]  /*be40*/  HMMA.16816.F32 R40, R208.reuse, R142, R40 ;  /* 0x0000008ed028723c */ /* 0x040fe20000001828 */
[----:B------:R-:W1:Y:S07]  /*be50*/  LDSM.16.M88.4 R140, [R250+0xe900] ;  /* 0x00e90000fa8c783b */ /* 0x000e6e0000000200 */
[C---:B---3--:R-:W-:Y:S08]  /*be60*/  HMMA.16816.F32 R44, R208.reuse, R144, R44 ;  /* 0x00000090d02c723c */ /* 0x048ff0000000182c */
[C---:B------:R-:W-:Y:S01]  /*be70*/  HMMA.16816.F32 R48, R208.reuse, R146, R48 ;  /* 0x00000092d030723c */ /* 0x040fe20000001830 */
[----:B------:R-:W2:Y:S07]  /*be80*/  LDSM.16.M88.4 R144, [R250+0xf100] ;  /* 0x00f10000fa90783b */ /* 0x000eae0000000200 */
[C---:B------:R-:W-:Y:S08]  /*be90*/  HMMA.16816.F32 R52, R208.reuse, R148, R52 ;  /* 0x00000094d034723c */ /* 0x040ff00000001834 */
[C---:B------:R-:W-:Y:S01]  /*bea0*/  HMMA.16816.F32 R56, R208.reuse, R150, R56 ;  /* 0x00000096d038723c */ /* 0x040fe20000001838 */
[----:B------:R-:W3:Y:S07]  /*beb0*/  LDSM.16.M88.4 R148, [R250+0xf900] ;  /* 0x00f90000fa94783b */ /* 0x000eee0000000200 */
[C---:B------:R-:W-:Y:S08]  /*bec0*/  HMMA.16816.F32 R60, R208.reuse, R180, R60 ;  /* 0x000000b4d03c723c */ /* 0x040ff0000000183c */
[----:B------:R-:W-:Y:S01]  /*bed0*/  HMMA.16816.F32 R64, R208, R182, R64 ;  /* 0x000000b6d040723c */ /* 0x000fe20000001840 */
[----:B------:R-:W1:Y:S07]  /*bee0*/  LDSM.16.M88.4 R180, [R234] ;  /* 0x00000000eab4783b */ /* 0x000e6e0000000200 */
        /* <DEDUP_REMOVED lines=11> */
[----:B------:R-:W-:Y:S07]  /*bfa0*/  LDSM.16.M88.4 R164, [R247+0xd100] ;  /* 0x00d10000f7a4783b */ /* 0x000fee0000000200 */
[C---:B------:R-:W-:Y:S08]  /*bfb0*/  HMMA.16816.F32 R36, R212.reuse, R172, R36 ;  /* 0x000000acd424723c */ /* 0x040ff00000001824 */
[C---:B------:R-:W-:Y:S01]  /*bfc0*/  HMMA.16816.F32 R40, R212.reuse, R174, R40 ;  /* 0x000000aed428723c */ /* 0x040fe20000001828 */
[----:B------:R-:W-:Y:S07]  /*bfd0*/  LDSM.16.M88.4 R172, [R247+0xd900] ;  /* 0x00d90000f7ac783b */ /* 0x000fee0000000200 */
[C---:B-1----:R-:W-:Y:S08]  /*bfe0*/  HMMA.16816.F32 R44, R212.reuse, R140, R44 ;  /* 0x0000008cd42c723c */ /* 0x042ff0000000182c */
[C---:B------:R-:W-:Y:S01]  /*bff0*/  HMMA.16816.F32 R48, R212.reuse, R142, R48 ;  /* 0x0000008ed430723c */ /* 0x040fe20000001830 */
[----:B------:R-:W1:Y:S07]  /*c000*/  LDSM.16.M88.4 R140, [R230] ;  /* 0x00000000e68c783b */ /* 0x000e6e0000000200 */
[C---:B--2---:R-:W-:Y:S08]  /*c010*/  HMMA.16816.F32 R52, R212.reuse, R144, R52 ;  /* 0x00000090d434723c */ /* 0x044ff00000001834 */
[C---:B------:R-:W-:Y:S01]  /*c020*/  HMMA.16816.F32 R56, R212.reuse, R146, R56 ;  /* 0x00000092d438723c */ /* 0x040fe20000001838 */
[----:B------:R-:W2:Y:S07]  /*c030*/  LDSM.16.M88.4 R144, [R229] ;  /* 0x00000000e590783b */ /* 0x000eae0000000200 */
[C---:B---3--:R-:W-:Y:S08]  /*c040*/  HMMA.16816.F32 R60, R212.reuse, R148, R60 ;  /* 0x00000094d43c723c */ /* 0x048ff0000000183c */
[----:B------:R-:W-:Y:S01]  /*c050*/  HMMA.16816.F32 R64, R212, R150, R64 ;  /* 0x00000096d440723c */ /* 0x000fe20000001840 */
[----:B------:R-:W3:Y:S07]  /*c060*/  LDSM.16.M88.4 R148, [R228] ;  /* 0x00000000e494783b */ /* 0x000eee0000000200 */
        /* <DEDUP_REMOVED lines=8> */
[----:B------:R-:W4:Y:S07]  /*c0f0*/  LDSM.16.M88.4 R152, [R247+0xc100] ;  /* 0x00c10000f798783b */ /* 0x000f2e0000000200 */
[C---:B------:R-:W-:Y:S08]  /*c100*/  HMMA.16816.F32 R28, R216.reuse, R156, R28 ;  /* 0x0000009cd81c723c */ /* 0x040ff0000000181c */
[C---:B------:R-:W-:Y:S01]  /*c110*/  HMMA.16816.F32 R32, R216.reuse, R158, R32 ;  /* 0x0000009ed820723c */ /* 0x040fe20000001820 */
[----:B------:R-:W3:Y:S07]  /*c120*/  LDSM.16.M88.4 R156, [R247+0xc900] ;  /* 0x00c90000f79c783b */ /* 0x000eee0000000200 */
[C---:B------:R-:W-:Y:S08]  /*c130*/  HMMA.16816.F32 R36, R216.reuse, R160, R36 ;  /* 0x000000a0d824723c */ /* 0x040ff00000001824 */
[C---:B------:R-:W-:Y:S01]  /*c140*/  HMMA.16816.F32 R40, R216.reuse, R162, R40 ;  /* 0x000000a2d828723c */ /* 0x040fe20000001828 */
[----:B------:R-:W4:Y:S07]  /*c150*/  LDSM.16.M88.4 R160, [R236+0x4000] ;  /* 0x00400000eca0783b */ /* 0x000f2e0000000200 */
[C---:B-1----:R-:W-:Y:S08]  /*c160*/  HMMA.16816.F32 R44, R216.reuse, R140, R44 ;  /* 0x0000008cd82c723c */ /* 0x042ff0000000182c */
[C---:B------:R-:W-:Y:S01]  /*c170*/  HMMA.16816.F32 R48, R216.reuse, R142, R48 ;  /* 0x0000008ed830723c */ /* 0x040fe20000001830 */
[----:B------:R-:W1:Y:S07]  /*c180*/  LDSM.16.M88.4 R140, [R236+0x4800] ;  /* 0x00480000ec8c783b */ /* 0x000e6e0000000200 */
[C---:B--2---:R-:W-:Y:S08]  /*c190*/  HMMA.16816.F32 R52, R216.reuse, R144, R52 ;  /* 0x00000090d834723c */ /* 0x044ff00000001834 */
[C---:B------:R-:W-:Y:S08]  /*c1a0*/  HMMA.16816.F32 R56, R216.reuse, R146, R56 ;  /* 0x00000092d838723c */ /* 0x040ff00000001838 */
[C---:B---3--:R-:W-:Y:S08]  /*c1b0*/  HMMA.16816.F32 R60, R216.reuse, R148, R60 ;  /* 0x00000094d83c723c */ /* 0x048ff0000000183c */
[----:B------:R-:W-:Y:S08]  /*c1c0*/  HMMA.16816.F32 R64, R216, R150, R64 ;  /* 0x00000096d840723c */ /* 0x000ff00000001840 */
[C---:B----4-:R-:W-:Y:S08]  /*c1d0*/  HMMA.16816.F32 R4, R220.reuse, R152, R4 ;  /* 0x00000098dc04723c */ /* 0x050ff00000001804 */
        /* <DEDUP_REMOVED lines=26> */
[----:B------:R-:W-:Y:S01]  /*c380*/  MUFU.TANH R141, R9 ;  /* 0x00000009008d7308 */ /* 0x000fe20000002400 */
[----:B------:R-:W-:Y:S02]  /*c390*/  FMUL.FTZ R0, R7, c[0x0][0x320] ;  /* 0x0000c80007007a20 */ /* 0x000fe40000410000 */
[----:B------:R-:W2:Y:S01]  /*c3a0*/  LDSM.16.M88.4 R4, [R236+0x5000] ;  /* 0x00500000ec04783b */ /* 0x000ea20000000200 */
[----:B------:R-:W-:Y:S02]  /*c3b0*/  FMUL.FTZ R148, R8, c[0x0][0x320] ;  /* 0x0000c80008947a20 */ /* 0x000fe40000410000 */
[----:B------:R-:W-:Y:S02]  /*c3c0*/  FMUL.FTZ R13, R13, c[0x0][0x320] ;  /* 0x0000c8000d0d7a20 */ /* 0x000fe40000410000 */
[----:B------:R-:W-:Y:S02]  /*c3d0*/  FMUL.FTZ R14, R14, c[0x0][0x320] ;  /* 0x0000c8000e0e7a20 */ /* 0x000fe40000410000 */
[----:B------:R-:W-:Y:S01]  /*c3e0*/  MUFU.TANH R140, R10 ;  /* 0x0000000a008c7308 */ /* 0x000fe20000002400 */
[----:B------:R-:W-:Y:S02]  /*c3f0*/  FMUL.FTZ R152, R16, c[0x0][0x320] ;  /* 0x0000c80010987a20 */ /* 0x000fe40000410000 */
[----:B------:R-:W-:Y:S01]  /*c400*/  FMUL.FTZ R15, R15, c[0x0][0x320] ;  /* 0x0000c8000f0f7a20 */ /* 0x000fe20000410000 */
[----:B-1----:R1:W-:Y:S01]  /*c410*/  STL [R1+0x48], R2 ;  /* 0x0000480201007387 */ /* 0x0023e20000100800 */
[----:B------:R-:W-:Y:S02]  /*c420*/  FMUL.FTZ R17, R17, c[0x0][0x320] ;  /* 0x0000c80011117a20 */ /* 0x000fe40000410000 */
[----:B------:R-:W-:Y:S02]  /*c430*/  FMUL.FTZ R18, R18, c[0x0][0x320] ;  /* 0x0000c80012127a20 */ /* 0x000fe40000410000 */
[----:B------:R-:W-:Y:S01]  /*c440*/  FMUL.FTZ R19, R19, c[0x0][0x320] ;  /* 0x0000c80013137a20 */ /* 0x000fe20000410000 */
[----:B------:R-:W3:Y:S10]  /*c450*/  MUFU.TANH R0, R0 ;  /* 0x0000000000007308 */ /* 0x000ef40000002400 */
[----:B------:R-:W-:Y:S10]  /*c460*/  MUFU.TANH R144, R144 ;  /* 0x0000009000907308 */ /* 0x000ff40000002400 */
[----:B-1----:R1:W4:Y:S01]  /*c470*/  MUFU.TANH R2, R11 ;  /* 0x0000000b00027308 */ /* 0x0023220000002400 */
[C---:B--2---:R-:W-:Y:S01]  /*c480*/  HMMA.16816.F32 R20, R224.reuse, R4, R20 ;  /* 0x00000004e014723c */ /* 0x044fe20000001814 */
[----:B---3--:R2:W-:Y:S08]  /*c490*/  STL [R1+0x44], R0 ;  /* 0x0000440001007387 */ /* 0x0085f00000100800 */
[----:B------:R-:W-:Y:S01]  /*c4a0*/  MUFU.TANH R145, R145 ;  /* 0x0000009100917308 */ /* 0x000fe20000002400 */
[C---:B------:R-:W-:Y:S01]  /*c4b0*/  HMMA.16816.F32 R24, R224.reuse, R6, R24 ;  /* 0x00000006e018723c */ /* 0x040fe20000001818 */
[----:B------:R-:W-:Y:S08]  /*c4c0*/  LDSM.16.M88.4 R4, [R236+0x6000] ;  /* 0x00600000ec04783b */ /* 0x000ff00000000200 */
[----:B------:R-:W-:Y:S01]  /*c4d0*/  MUFU.TANH R148, R148 ;  /* 0x0000009400947308 */ /* 0x000fe20000002400 */
[----:B-1----:R-:W1:Y:S04]  /*c4e0*/  LDSM.16.M88.4 R8, [R236+0x5800] ;  /* 0x00580000ec08783b */ /* 0x002e680000000200 */
[----:B------:R-:W-:Y:S02]  /*c4f0*/  FMUL.FTZ R156, R20, c[0x0][0x320] ;  /* 0x0000c800149c7a20 */ /* 0x000fe40000410000 */
[----:B--2---:R-:W-:Y:S03]  /*c500*/  FMUL.FTZ R0, R12, c[0x0][0x320] ;  /* 0x0000c8000c007a20 */ /* 0x004fe60000410000 */
[----:B------:R-:W-:Y:S01]  /*c510*/  MUFU.TANH R142, R14 ;  /* 0x0000000e008e7308 */ /* 0x000fe20000002400 */
[----:B------:R-:W-:Y:S01]  /*c520*/  FMUL.FTZ R21, R21, c[0x0][0x320] ;  /* 0x0000c80015157a20 */ /* 0x000fe20000410000 */
[----:B----4-:R2:W-:Y:S01]  /*c530*/  STL [R1+0x4c], R2 ;  /* 0x00004c0201007387 */ /* 0x0105e20000100800 */
[----:B------:R-:W-:Y:S02]  /*c540*/  FMUL.FTZ R22, R22, c[0x0][0x320] ;  /* 0x0000c80016167a20 */ /* 0x000fe40000410000 */
[----:B------:R-:W-:Y:S02]  /*c550*/  FMUL.FTZ R187, R24, c[0x0][0x320] ;  /* 0x0000c80018bb7a20 */ /* 0x000fe40000410000 */
[----:B------:R-:W-:Y:S02]  /*c560*/  FMUL.FTZ R23, R23, c[0x0][0x320] ;  /* 0x0000c80017177a20 */ /* 0x000fe40000410000 */
[----:B------:R-:W-:Y:S01]  /*c570*/  FMUL.FTZ R25, R25, c[0x0][0x320] ;  /* 0x0000c80019197a20 */ /* 0x000fe20000410000 */
[----:B------:R-:W-:Y:S01]  /*c580*/  MUFU.TANH R160, R15 ;  /* 0x0000000f00a07308 */ /* 0x000fe20000002400 */
[----:B------:R-:W-:Y:S02]  /*c590*/  FMUL.FTZ R26, R26, c[0x0][0x320] ;  /* 0x0000c8001a1a7a20 */ /* 0x000fe40000410000 */
[----:B------:R-:W-:Y:S07]  /*c5a0*/  FMUL.FTZ R27, R27, c[0x0][0x320] ;  /* 0x0000c8001b1b7a20 */ /* 0x000fee0000410000 */
[----:B------:R-:W-:Y:S10]  /*c5b0*/  MUFU.TANH R152, R152 ;  /* 0x0000009800987308 */ /* 0x000ff40000002400 */
[----:B--2---:R-:W2:Y:S01]  /*c5c0*/  MUFU.TANH R2, R0 ;  /* 0x0000000000027308 */ /* 0x004ea20000002400 */
[C---:B-1----:R-:W-:Y:S09]  /*c5d0*/  HMMA.16816.F32 R28, R224.reuse, R8, R28 ;  /* 0x00000008e01c723c */ /* 0x042ff2000000181c */
[----:B------:R-:W1:Y:S01]  /*c5e0*/  MUFU.TANH R0, R13 ;  /* 0x0000000d00007308 */ /* 0x000e620000002400 */
[C---:B------:R-:W-:Y:S01]  /*c5f0*/  HMMA.16816.F32 R32, R224.reuse, R10, R32 ;  /* 0x0000000ae020723c */ /* 0x040fe20000001820 */
[----:B------:R-:W3:Y:S08]  /*c600*/  LDSM.16.M88.4 R8, [R236+0x6800] ;  /* 0x00680000ec08783b */ /* 0x000ef00000000200 */
[----:B------:R-:W4:Y:S01]  /*c610*/  MUFU.TANH R157, R17 ;  /* 0x00000011009d7308 */ /* 0x000f220000002400 */
[C---:B------:R-:W-:Y:S01]  /*c620*/  HMMA.16816.F32 R36, R224.reuse, R4, R36 ;  /* 0x00000004e024723c */ /* 0x040fe20000001824 */
[----:B--2---:R-:W-:Y:S03]  /*c630*/  STL [R1+0x40], R2 ;  /* 0x0000400201007387 */ /* 0x004fe60000100800 */
[----:B------:R-:W-:Y:S04]  /*c640*/  FMUL.FTZ R164, R28, c[0x0][0x320] ;  /* 0x0000c8001ca47a20 */ /* 0x000fe80000410000 */
[C---:B------:R-:W-:Y:S01]  /*c650*/  HMMA.16816.F32 R40, R224.reuse, R6, R40 ;  /* 0x00000006e028723c */ /* 0x040fe20000001828 */
[----:B------:R-:W2:Y:S01]  /*c660*/  MUFU.TANH R154, R18 ;  /* 0x00000012009a7308 */ /* 0x000ea20000002400 */
[----:B------:R-:W2:Y:S02]  /*c670*/  LDSM.16.M88.4 R4, [R236+0x7000] ;  /* 0x00700000ec04783b */ /* 0x000ea40000000200 */
[----:B------:R-:W-:Y:S02]  /*c680*/  FMUL.FTZ R29, R29, c[0x0][0x320] ;  /* 0x0000c8001d1d7a20 */ /* 0x000fe40000410000 */
[----:B------:R-:W-:Y:S02]  /*c690*/  FMUL.FTZ R30, R30, c[0x0][0x320] ;  /* 0x0000c8001e1e7a20 */ /* 0x000fe40000410000 */
[----:B------:R-:W-:Y:S02]  /*c6a0*/  FMUL.FTZ R172, R32, c[0x0][0x320] ;  /* 0x0000c80020ac7a20 */ /* 0x000fe40000410000 */
[----:B-1----:R1:W-:Y:S01]  /*c6b0*/  STL [R1+0x3c], R0 ;  /* 0x00003c0001007387 */ /* 0x0023e20000100800 */
[----:B------:R-:W1:Y:S01]  /*c6c0*/  MUFU.TANH R167, R19 ;  /* 0x0000001300a77308 */ /* 0x000e620000002400 */
[----:B------:R-:W-:Y:S02]  /*c6d0*/  FMUL.FTZ R31, R31, c[0x0][0x320] ;  /* 0x0000c8001f1f7a20 */ /* 0x000fe40000410000 */
[----:B------:R-:W-:Y:S02]  /*c6e0*/  FMUL.FTZ R33, R33, c[0x0][0x320] ;  /* 0x0000c80021217a20 */ /* 0x000fe40000410000 */
[----:B------:R-:W-:Y:S02]  /*c6f0*/  FMUL.FTZ R34, R34, c[0x0][0x320] ;  /* 0x0000c80022227a20 */ /* 0x000fe40000410000 */
[----:B------:R-:W-:Y:S02]  /*c700*/  FMUL.FTZ R35, R35, c[0x0][0x320] ;  /* 0x0000c80023237a20 */ /* 0x000fe40000410000 */
[----:B------:R-:W-:Y:S01]  /*c710*/  FMUL.FTZ R37, R37, c[0x0][0x320] ;  /* 0x0000c80025257a20 */ /* 0x000fe20000410000 */
[----:B------:R-:W4:Y:S01]  /*c720*/  MUFU.TANH R156, R156 ;  /* 0x0000009c009c7308 */ /* 0x000f220000002400 */
[----:B------:R-:W-:Y:S01]  /*c730*/  FMUL.FTZ R38, R38, c[0x0][0x320] ;  /* 0x0000c80026267a20 */ /* 0x000fe20000410000 */
[C---:B---3--:R-:W-:Y:S03]  /*c740*/  HMMA.16816.F32 R44, R224.reuse, R8, R44 ;  /* 0x00000008e02c723c */ /* 0x048fe6000000182c */
[----:B------:R-:W-:Y:S02]  /*c750*/  FMUL.FTZ R198, R40, c[0x0][0x320] ;  /* 0x0000c80028c67a20 */ /* 0x000fe40000410000 */
[----:B------:R-:W-:Y:S03]  /*c760*/  FMUL.FTZ R39, R39, c[0x0][0x320] ;  /* 0x0000c80027277a20 */ /* 0x000fe60000410000 */
[----:B------:R-:W3:Y:S01]  /*c770*/  MUFU.TANH R183, R21 ;  /* 0x0000001500b77308 */ /* 0x000ee20000002400 */
[C---:B------:R-:W-:Y:S01]  /*c780*/  HMMA.16816.F32 R48, R224.reuse, R10, R48 ;  /* 0x0000000ae030723c */ /* 0x040fe20000001830 */
[----:B------:R-:W3:Y:S01]  /*c790*/  LDSM.16.M88.4 R8, [R236+0x7800] ;  /* 0x00780000ec08783b */ /* 0x000ee20000000200 */
[----:B------:R-:W-:Y:S04]  /*c7a0*/  DEPBAR.LE SB0, 0x0 ;  /* 0x000080000000791a */ /* 0x000fe80000000000 */
[----:B-1----:R-:W-:Y:S02]  /*c7b0*/  FMUL.FTZ R0, R36, c[0x0][0x320] ;  /* 0x0000c80024007a20 */ /* 0x002fe40000410000 */
[----:B------:R-:W-:Y:S01]  /*c7c0*/  FMUL.FTZ R41, R41, c[0x0][0x320] ;  /* 0x0000c80029297a20 */ /* 0x000fe20000410000 */
[----:B------:R-:W1:Y:S01]  /*c7d0*/  MUFU.TANH R158, R22 ;  /* 0x00000016009e7308 */ /* 0x000e620000002400 */
[----:B------:R-:W-:Y:S01]  /*c7e0*/  BAR.SYNC.DEFER_BLOCKING 0x0 ;  /* 0x0000000000007b1d */ /* 0x000fe20000010000 */
[C---:B--2---:R-:W-:Y:S05]  /*c7f0*/  HMMA.16816.F32 R52, R224.reuse, R4, R52 ;  /* 0x00000004e034723c */ /* 0x044fea0000001834 */
[----:B------:R-:W-:Y:S02]  /*c800*/  FMUL.FTZ R188, R44, c[0x0][0x320] ;  /* 0x0000c8002cbc7a20 */ /* 0x000fe40000410000 */
[----:B------:R-:W-:Y:S01]  /*c810*/  FMUL.FTZ R42, R42, c[0x0][0x320] ;  /* 0x0000c8002a2a7a20 */ /* 0x000fe20000410000 */
[----:B-----5:R2:W1:Y:S01]  /*c820*/  MUFU.TANH R132, R0 ;  /* 0x0000000000847308 */ /* 0x0204620000002400 */
        /* <DEDUP_REMOVED lines=10> */
[----:B------:R-:W-:Y:S01]  /*c8d0*/  FMUL.FTZ R50, R50, c[0x0][0x320] ;  /* 0x0000c80032327a20 */ /* 0x000fe20000410000 */
[C---:B---3--:R-:W-:Y:S03]  /*c8e0*/  HMMA.16816.F32 R60, R224.reuse, R8, R60 ;  /* 0x00000008e03c723c */ /* 0x048fe6000000183c */
        /* <DEDUP_REMOVED lines=20> */
[----:B--2---:R-:W-:Y:S09]  /*ca30*/  FMUL.FTZ R0, R67, c[0x0][0x320] ;  /* 0x0000c80043007a20 */ /* 0x004ff20000410000 */
[----:B------:R3:W2:Y:S10]  /*ca40*/  MUFU.TANH R201, R29 ;  /* 0x0000001d00c97308 */ /* 0x0006b40000002400 */
[----:B------:R3:W1:Y:S10]  /*ca50*/  MUFU.TANH R166, R30 ;  /* 0x0000001e00a67308 */ /* 0x0006740000002400 */
[----:B------:R3:W1:Y:S10]  /*ca60*/  MUFU.TANH R203, R31 ;  /* 0x0000001f00cb7308 */ /* 0x0006740000002400 */
[----:B------:R-:W1:Y:S10]  /*ca70*/  MUFU.TANH R172, R172 ;  /* 0x000000ac00ac7308 */ /* 0x000e740000002400 */
[----:B------:R3:W1:Y:S10]  /*ca80*/  MUFU.TANH R176, R33 ;  /* 0x0000002100b07308 */ /* 0x0006740000002400 */
[----:B------:R3:W1:Y:S10]  /*ca90*/  MUFU.TANH R182, R34 ;  /* 0x0000002200b67308 */ /* 0x0006740000002400 */
[----:B------:R3:W1:Y:S10]  /*caa0*/  MUFU.TANH R186, R35 ;  /* 0x0000002300ba7308 */ /* 0x0006740000002400 */
        /* <DEDUP_REMOVED lines=30> */
[----:B------:R3:W1:Y:S02]  /*cc90*/  MUFU.TANH R133, R0 ;  /* 0x0000000000857308 */ /* 0x0006640000002400 */
[----:B-1234-:R-:W-:-:S05]  /*cca0*/  @P0 BRA `(.L_x_564) ;  /* 0xffffe42000000947 */ /* 0x01efca000383ffff */
.L_x_563:
[----:B--2---:R-:W2:Y:S01]  /*ccb0*/  LDL.LU R13, [R1+0x48] ;  /* 0x00004800010d7983 */ /* 0x004ea20000300800 */
[----:B------:R-:W-:Y:S02]  /*ccc0*/  FMNMX.FTZ R0, R144, R3, !PT ;  /* 0x0000000390007209 */ /* 0x000fe40007810000 */
[----:B------:R-:W-:Y:S01]  /*ccd0*/  MOV R48, R142 ;  /* 0x0000008e00307202 */ /* 0x000fe20000000f00 */
[----:B------:R-:W3:Y:S01]  /*cce0*/  LDL.LU R12, [R1+0x44] ;  /* 0x00004400010c7983 */ /* 0x000ee20000300800 */
[----:B------:R-:W-:Y:S02]  /*ccf0*/  FMNMX.FTZ R5, R145, R0, !PT ;  /* 0x0000000091057209 */ /* 0x000fe40007810000 */
[----:B------:R-:W-:Y:S01]  /*cd00*/  MOV R40, R143 ;  /* 0x0000008f00287202 */ /* 0x000fe20000000f00 */
[----:B------:R-:W4:Y:S01]  /*cd10*/  LDL.LU R10, [R1+0x4c] ;  /* 0x00004c00010a7983 */ /* 0x000f220000300800 */
[----:B------:R-:W-:Y:S02]  /*cd20*/  FMNMX.FTZ R0, R148, R5, !PT ;  /* 0x0000000594007209 */ /* 0x000fe40007810000 */
[----:B------:R-:W-:Y:S01]  /*cd30*/  MOV R43, R132 ;  /* 0x00000084002b7202 */ /* 0x000fe20000000f00 */
[----:B------:R-:W5:Y:S01]  /*cd40*/  LDL.LU R32, [R1+0x40] ;  /* 0x0000400001207983 */ /* 0x000f620000300800 */
[----:B------:R-:W-:Y:S02]  /*cd50*/  FMNMX.FTZ R5, R141, R0, !PT ;  /* 0x000000008d057209 */ /* 0x000fe40007810000 */
[----:B------:R-:W-:Y:S01]  /*cd60*/  MOV R41, R150 ;  /* 0x0000009600297202 */ /* 0x000fe20000000f00 */
[----:B------:R-:W4:Y:S01]  /*cd70*/  LDL.LU R49, [R1+0x3c] ;  /* 0x00003c0001317983 */ /* 0x000f220000300800 */
        /* <DEDUP_REMOVED lines=11> */
[----:B---3--:R-:W-:Y:S04]  /*ce30*/  FMNMX.FTZ R7, R12, R7, !PT ;  /* 0x000000070c077209 */ /* 0x008fe80007810000 */
[----:B------:R-:W-:Y:S02]  /*ce40*/  FMNMX.FTZ R7, R140, R7, !PT ;  /* 0x000000078c077209 */ /* 0x000fe40007810000 */
[----:B-----5:R-:W-:Y:S02]  /*ce50*/  FMNMX.FTZ R5, R32, R5, !PT ;  /* 0x0000000520057209 */ /* 0x020fe40007810000 */
[----:B----4-:R-:W-:Y:S02]  /*ce60*/  FMNMX.FTZ R7, R10, R7, !PT ;  /* 0x000000070a077209 */ /* 0x010fe40007810000 */
        /* <DEDUP_REMOVED lines=67> */
[----:B------:R-:W-:Y:S02]  /*d2a0*/  FMUL.FTZ R148, R132, c[0x0][0x2d0] ;  /* 0x0000b40084947a20 */ /* 0x000fe40000410000 */
[----:B------:R-:W-:Y:S01]  /*d2b0*/  FFMA.FTZ R143, R141, c[0x0][0x2d0], -R150 ;  /* 0x0000b4008d8f7a23 */ /* 0x000fe20000010896 */
[----:B------:R-:W-:Y:S01]  /*d2c0*/  MUFU.EX2 R146, R146 ;  /* 0x0000009200927308 */ /* 0x000fe20000000800 */
[--C-:B------:R-:W-:Y:S02]  /*d2d0*/  FFMA.FTZ R142, R13, c[0x0][0x2d0], -R148.reuse ;  /* 0x0000b4000d8e7a23 */ /* 0x100fe40000010894 */
[--C-:B------:R-:W-:Y:S02]  /*d2e0*/  FFMA.FTZ R141, R12, c[0x0][0x2d0], -R148.reuse ;  /* 0x0000b4000c8d7a23 */ /* 0x100fe40000010894 */
[----:B------:R-:W1:Y:S01]  /*d2f0*/  LDSM.16.MT88.4 R12, [R248+0x100] ;  /* 0x00010000f80c783b */ /* 0x000e620000004200 */
[----:B------:R-:W-:Y:S02]  /*d300*/  FMUL.FTZ R3, R2, c[0x0][0x2d0] ;  /* 0x0000b40002037a20 */ /* 0x000fe40000410000 */
[----:B------:R-:W-:Y:S02]  /*d310*/  FADD.FTZ R2, -R132, R135 ;  /* 0x0000008784027221 */ /* 0x000fe40000010100 */
[----:B------:R-:W-:Y:S01]  /*d320*/  FFMA.FTZ R135, R10, c[0x0][0x2d0], -R148 ;  /* 0x0000b4000a877a23 */ /* 0x000fe20000010894 */
[----:B------:R-:W-:Y:S01]  /*d330*/  MUFU.EX2 R144, R144 ;  /* 0x0000009000907308 */ /* 0x000fe20000000800 */
[----:B------:R-:W-:Y:S02]  /*d340*/  FFMA.FTZ R145, R145, c[0x0][0x2d0], -R150 ;  /* 0x0000b40091917a23 */ /* 0x000fe40000010896 */
[----:B------:R-:W-:Y:S02]  /*d350*/  FFMA.FTZ R140, R140, c[0x0][0x2d0], -R148 ;  /* 0x0000b4008c8c7a23 */ /* 0x000fe40000010894 */
[----:B------:R-:W-:Y:S02]  /*d360*/  FMUL.FTZ R6, R2, c[0x0][0x2d0] ;  /* 0x0000b40002067a20 */ /* 0x000fe40000410000 */
[--C-:B------:R-:W-:Y:S02]  /*d370*/  FFMA.FTZ R152, R152, c[0x0][0x2d0], -R150.reuse ;  /* 0x0000b40098987a23 */ /* 0x100fe40000010896 */
[----:B------:R-:W-:Y:S01]  /*d380*/  FFMA.FTZ R157, R157, c[0x0][0x2d0], -R150 ;  /* 0x0000b4009d9d7a23 */ /* 0x000fe20000010896 */
[----:B------:R-:W2:Y:S01]  /*d390*/  MUFU.EX2 R3, R3 ;  /* 0x0000000300037308 */ /* 0x000ea20000000800 */
[--C-:B------:R-:W-:Y:S02]  /*d3a0*/  FFMA.FTZ R154, R154, c[0x0][0x2d0], -R148.reuse ;  /* 0x0000b4009a9a7a23 */ /* 0x100fe40000010894 */
[----:B------:R-:W-:Y:S02]  /*d3b0*/  FFMA.FTZ R167, R167, c[0x0][0x2d0], -R148 ;  /* 0x0000b400a7a77a23 */ /* 0x000fe40000010894 */
[--C-:B------:R-:W-:Y:S02]  /*d3c0*/  FFMA.FTZ R156, R156, c[0x0][0x2d0], -R150.reuse ;  /* 0x0000b4009c9c7a23 */ /* 0x100fe40000010896 */
[----:B------:R-:W-:Y:S02]  /*d3d0*/  FFMA.FTZ R183, R183, c[0x0][0x2d0], -R150 ;  /* 0x0000b400b7b77a23 */ /* 0x000fe40000010896 */
[--C-:B------:R-:W-:Y:S01]  /*d3e0*/  FFMA.FTZ R158, R158, c[0x0][0x2d0], -R148.reuse ;  /* 0x0000b4009e9e7a23 */ /* 0x100fe20000010894 */
[----:B------:R-:W3:Y:S01]  /*d3f0*/  MUFU.EX2 R2, R6 ;  /* 0x0000000600027308 */ /* 0x000ee20000000800 */
[--C-:B------:R-:W-:Y:S02]  /*d400*/  FFMA.FTZ R185, R185, c[0x0][0x2d0], -R148.reuse ;  /* 0x0000b400b9b97a23 */ /* 0x100fe40000010894 */
[--C-:B------:R-:W-:Y:S02]  /*d410*/  FFMA.FTZ R162, R162, c[0x0][0x2d0], -R148.reuse ;  /* 0x0000b400a2a27a23 */ /* 0x100fe40000010894 */
[----:B------:R-:W-:Y:S02]  /*d420*/  FFMA.FTZ R191, R191, c[0x0][0x2d0], -R148 ;  /* 0x0000b400bfbf7a23 */ /* 0x000fe40000010894 */
[--C-:B------:R-:W-:Y:S02]  /*d430*/  FFMA.FTZ R164, R164, c[0x0][0x2d0], -R150.reuse ;  /* 0x0000b400a4a47a23 */ /* 0x100fe40000010896 */
[----:B------:R-:W-:Y:S01]  /*d440*/  FFMA.FTZ R201, R201, c[0x0][0x2d0], -R150 ;  /* 0x0000b400c9c97a23 */ /* 0x000fe20000010896 */
[----:B------:R-:W4:Y:S01]  /*d450*/  MUFU.EX2 R145, R145 ;  /* 0x0000009100917308 */ /* 0x000f220000000800 */
[--C-:B------:R-:W-:Y:S02]  /*d460*/  FFMA.FTZ R166, R166, c[0x0][0x2d0], -R148.reuse ;  /* 0x0000b400a6a67a23 */ /* 0x100fe40000010894 */
[----:B------:R-:W-:Y:S02]  /*d470*/  FFMA.FTZ R203, R203, c[0x0][0x2d0], -R148 ;  /* 0x0000b400cbcb7a23 */ /* 0x000fe40000010894 */
[C---:B--2---:R-:W-:Y:S02]  /*d480*/  FMUL.FTZ R4, R3.reuse, R128 ;  /* 0x0000008003047220 */ /* 0x044fe40000410000 */
[C---:B------:R-:W-:Y:S02]  /*d490*/  FMUL.FTZ R5, R3.reuse, R129 ;  /* 0x0000008103057220 */ /* 0x040fe40000410000 */
[C---:B------:R-:W-:Y:S01]  /*d4a0*/  FMUL.FTZ R8, R3.reuse, R124 ;  /* 0x0000007c03087220 */ /* 0x040fe20000410000 */
[----:B------:R-:W2:Y:S01]  /*d4b0*/  MUFU.EX2 R143, R143 ;  /* 0x0000008f008f7308 */ /* 0x000ea20000000800 */
[C---:B------:R-:W-:Y:S01]  /*d4c0*/  FMUL.FTZ R9, R3.reuse, R125 ;  /* 0x0000007d03097220 */ /* 0x040fe20000410000 */
[----:B------:R-:W-:Y:S01]  /*d4d0*/  MOV R125, R42 ;  /* 0x0000002a007d7202 */ /* 0x000fe20000000f00 */
[C---:B------:R-:W-:Y:S01]  /*d4e0*/  FMUL.FTZ R16, R3.reuse, R116 ;  /* 0x0000007403107220 */ /* 0x040fe20000410000 */
[----:B------:R-:W-:Y:S01]  /*d4f0*/  MOV R124, R41 ;  /* 0x00000029007c7202 */ /* 0x000fe20000000f00 */
[C---:B---3--:R-:W-:Y:S02]  /*d500*/  FMUL.FTZ R6, R2.reuse, R130 ;  /* 0x0000008202067220 */ /* 0x048fe40000410000 */
[C---:B------:R-:W-:Y:S02]  /*d510*/  FMUL.FTZ R7, R2.reuse, R131 ;  /* 0x0000008302077220 */ /* 0x040fe40000410000 */
[C---:B------:R-:W-:Y:S01]  /*d520*/  FMUL.FTZ R10, R2.reuse, R126 ;  /* 0x0000007e020a7220 */ /* 0x040fe20000410000 */
[----:B------:R-:W-:Y:S01]  /*d530*/  MUFU.EX2 R142, R142 ;  /* 0x0000008e008e7308 */ /* 0x000fe20000000800 */
[C---:B------:R-:W-:Y:S01]  /*d540*/  FMUL.FTZ R11, R2.reuse, R127 ;  /* 0x0000007f020b7220 */ /* 0x040fe20000410000 */
[----:B------:R-:W-:Y:S01]  /*d550*/  MOV R126, R43 ;  /* 0x0000002b007e7202 */ /* 0x000fe20000000f00 */
[----:B------:R-:W-:Y:S01]  /*d560*/  FMUL.FTZ R17, R3, R117 ;  /* 0x0000007503117220 */ /* 0x000fe20000410000 */
[----:B----4-:R-:W-:Y:S01]  /*d570*/  F2FP.PACK_AB R128, R145, R146 ;  /* 0x000000929180723e */ /* 0x010fe200000000ff */
[C---:B------:R-:W-:Y:S01]  /*d580*/  FMUL.FTZ R18, R2.reuse, R118 ;  /* 0x0000007602127220 */ /* 0x040fe20000410000 */
[----:B------:R-:W-:Y:S01]  /*d590*/  MOV R127, R40 ;  /* 0x00000028007f7202 */ /* 0x000fe20000000f00 */
[C---:B------:R-:W-:Y:S02]  /*d5a0*/  FMUL.FTZ R19, R2.reuse, R119 ;  /* 0x0000007702137220 */ /* 0x040fe40000410000 */
[C---:B------:R-:W-:Y:S01]  /*d5b0*/  FMUL.FTZ R24, R3.reuse, R108 ;  /* 0x0000006c03187220 */ /* 0x040fe20000410000 */
[----:B------:R-:W3:Y:S01]  /*d5c0*/  MUFU.EX2 R141, R141 ;  /* 0x0000008d008d7308 */ /* 0x000ee20000000800 */
[----:B------:R-:W-:Y:S01]  /*d5d0*/  FMUL.FTZ R25, R3, R109 ;  /* 0x0000006d03197220 */ /* 0x000fe20000410000 */
[----:B------:R-:W-:Y:S01]  /*d5e0*/  LDSM.16.MT88.4 R116, [R246+0x3900] ;  /* 0x00390000f674783b */ /* 0x000fe20000004200 */
[C---:B------:R-:W-:Y:S01]  /*d5f0*/  FMUL.FTZ R26, R2.reuse, R110 ;  /* 0x0000006e021a7220 */ /* 0x040fe20000410000 */
[----:B--2---:R-:W-:Y:S01]  /*d600*/  F2FP.PACK_AB R130, R143, R144 ;  /* 0x000000908f82723e */ /* 0x004fe200000000ff */
[C---:B------:R-:W-:Y:S02]  /*d610*/  FMUL.FTZ R27, R2.reuse, R111 ;  /* 0x0000006f021b7220 */ /* 0x040fe40000410000 */
[C---:B------:R-:W-:Y:S02]  /*d620*/  FMUL.FTZ R33, R3.reuse, R101 ;  /* 0x0000006503217220 */ /* 0x040fe40000410000 */
[C---:B------:R-:W-:Y:S01]  /*d630*/  FMUL.FTZ R34, R2.reuse, R102 ;  /* 0x0000006602227220 */ /* 0x040fe20000410000 */
[----:B------:R-:W-:Y:S01]  /*d640*/  MUFU.EX2 R140, R140 ;  /* 0x0000008c008c7308 */ /* 0x000fe20000000800 */
[C---:B------:R-:W-:Y:S01]  /*d650*/  FMUL.FTZ R35, R2.reuse, R103 ;  /* 0x0000006702237220 */ /* 0x040fe20000410000 */
[----:B------:R-:W-:Y:S01]  /*d660*/  LDSM.16.MT88.4 R108, [R245+0x3900] ;  /* 0x00390000f56c783b */ /* 0x000fe20000004200 */
[C---:B------:R-:W-:Y:S02]  /*d670*/  FMUL.FTZ R40, R3.reuse, R92 ;  /* 0x0000005c03287220 */ /* 0x040fe40000410000 */
[----:B------:R-:W-:Y:S02]  /*d680*/  FMUL.FTZ R41, R3, R93 ;  /* 0x0000005d03297220 */ /* 0x000fe40000410000 */
[C---:B------:R-:W-:Y:S02]  /*d690*/  FMUL.FTZ R42, R2.reuse, R94 ;  /* 0x0000005e022a7220 */ /* 0x040fe40000410000 */
[C---:B------:R-:W-:Y:S01]  /*d6a0*/  FMUL.FTZ R43, R2.reuse, R95 ;  /* 0x0000005f022b7220 */ /* 0x040fe20000410000 */
[----:B------:R-:W2:Y:S01]  /*d6b0*/  MUFU.EX2 R135, R135 ;  /* 0x0000008700877308 */ /* 0x000ea20000000800 */
[C---:B------:R-:W-:Y:S01]  /*d6c0*/  FMUL.FTZ R50, R2.reuse, R86 ;  /* 0x0000005602327220 */ /* 0x040fe20000410000 */
[----:B------:R-:W-:Y:S01]  /*d6d0*/  LDSM.16.MT88.4 R92, [R245+0x5100] ;  /* 0x00510000f55c783b */ /* 0x000fe20000004200 */
[C---:B------:R-:W-:Y:S01]  /*d6e0*/  FMUL.FTZ R51, R2.reuse, R87 ;  /* 0x0000005702337220 */ /* 0x040fe20000410000 */
[----:B---3--:R-:W-:Y:S01]  /*d6f0*/  F2FP.PACK_AB R129, R141, R142 ;  /* 0x0000008e8d81723e */ /* 0x008fe200000000ff */
[C---:B------:R-:W-:Y:S02]  /*d700*/  FMUL.FTZ R56, R3.reuse, R76 ;  /* 0x0000004c03387220 */ /* 0x040fe40000410000 */
[C---:B------:R-:W-:Y:S02]  /*d710*/  FMUL.FTZ R57, R3.reuse, R77 ;  /* 0x0000004d03397220 */ /* 0x040fe40000410000 */
[C---:B------:R-:W-:Y:S01]  /*d720*/  FMUL.FTZ R58, R2.reuse, R78 ;  /* 0x0000004e023a7220 */ /* 0x040fe20000410000 */
[----:B------:R-:W-:Y:S01]  /*d730*/  MUFU.EX2 R152, R152 ;  /* 0x0000009800987308 */ /* 0x000fe20000000800 */
[C---:B------:R-:W-:Y:S02]  /*d740*/  FMUL.FTZ R59, R2.reuse, R79 ;  /* 0x0000004f023b7220 */ /* 0x040fe40000410000 */
[----:B------:R-:W-:Y:S01]  /*d750*/  LDSM.16.MT88.4 R76, [R248+0x900] ;  /* 0x00090000f84c783b */ /* 0x000fe20000004200 */
[C---:B------:R-:W-:Y:S02]  /*d760*/  FMUL.FTZ R64, R3.reuse, R68 ;  /* 0x0000004403407220 */ /* 0x040fe40000410000 */
[----:B------:R-:W-:Y:S02]  /*d770*/  FMUL.FTZ R65, R3, R69 ;  /* 0x0000004503417220 */ /* 0x000fe40000410000 */
[C---:B------:R-:W-:Y:S02]  /*d780*/  FMUL.FTZ R66, R2.reuse, R70 ;  /* 0x0000004602427220 */ /* 0x040fe40000410000 */
[----:B------:R-:W-:Y:S01]  /*d790*/  FMUL.FTZ R67, R2, R71 ;  /* 0x0000004702437220 */ /* 0x000fe20000410000 */
[----:B------:R-:W3:Y:S01]  /*d7a0*/  MUFU.EX2 R157, R157 ;  /* 0x0000009d009d7308 */ /* 0x000ee20000000800 */
[--C-:B------:R-:W-:Y:S01]  /*d7b0*/  FFMA.FTZ R172, R172, c[0x0][0x2d0], -R150.reuse ;  /* 0x0000b400acac7a23 */ /* 0x100fe20000010896 */
[----:B--2---:R-:W-:Y:S01]  /*d7c0*/  F2FP.PACK_AB R131, R135, R140 ;  /* 0x0000008c8783723e */ /* 0x004fe200000000ff */
[----:B------:R-:W-:Y:S02]  /*d7d0*/  FFMA.FTZ R176, R176, c[0x0][0x2d0], -R150 ;  /* 0x0000b400b0b07a23 */ /* 0x000fe40000010896 */
[--C-:B------:R-:W-:Y:S02]  /*d7e0*/  FFMA.FTZ R182, R182, c[0x0][0x2d0], -R148.reuse ;  /* 0x0000b400b6b67a23 */ /* 0x100fe40000010894 */
[--C-:B------:R-:W-:Y:S02]  /*d7f0*/  FFMA.FTZ R186, R186, c[0x0][0x2d0], -R148.reuse ;  /* 0x0000b400baba7a23 */ /* 0x100fe40000010894 */
[C---:B-1----:R-:W-:Y:S01]  /*d800*/  HMMA.16816.F32 R4, R128.reuse, R12, R4 ;  /* 0x0000000c8004723c */ /* 0x042fe20000001804 */
[----:B------:R-:W-:Y:S04]  /*d810*/  MUFU.EX2 R154, R154 ;  /* 0x0000009a009a7308 */ /* 0x000fe80000000800 */
[----:B------:R-:W-:Y:S02]  /*d820*/  FFMA.FTZ R202, R202, c[0x0][0x2d0], -R148 ;  /* 0x0000b400caca7a23 */ /* 0x000fe40000010894 */
[C---:B------:R-:W-:Y:S01]  /*d830*/  FMUL.FTZ R12, R3.reuse, R120 ;  /* 0x00000078030c7220 */ /* 0x040fe20000410000 */
[C---:B------:R-:W-:Y:S01]  /*d840*/  HMMA.16816.F32 R8, R128.reuse, R14, R8 ;  /* 0x0000000e8008723c */ /* 0x040fe20000001808 */
[----:B------:R-:W2:Y:S02]  /*d850*/  LDL.LU R120, [R1+0x20] ;  /* 0x0000200001787983 */ /* 0x000ea40000300800 */
[----:B------:R-:W1:Y:S01]  /*d860*/  MUFU.EX2 R167, R167 ;  /* 0x000000a700a77308 */ /* 0x000e620000000800 */
[----:B------:R-:W-:Y:S01]  /*d870*/  FMUL.FTZ R13, R3, R121 ;  /* 0x00000079030d7220 */ /* 0x000fe20000410000 */
[----:B---3--:R-:W-:Y:S02]  /*d880*/  F2FP.PACK_AB R70, R157, R152 ;  /* 0x000000989d46723e */ /* 0x008fe400000000ff */
[C---:B------:R-:W-:Y:S02]  /*d890*/  FMUL.FTZ R14, R2.reuse, R122 ;  /* 0x0000007a020e7220 */ /* 0x040fe40000410000 */
[----:B------:R-:W-:Y:S03]  /*d8a0*/  FMUL.FTZ R15, R2, R123 ;  /* 0x0000007b020f7220 */ /* 0x000fe60000410000 */
[--C-:B------:R-:W-:Y:S01]  /*d8b0*/  FFMA.FTZ R198, R198, c[0x0][0x2d0], -R150.reuse ;  /* 0x0000b400c6c67a23 */ /* 0x100fe20000010896 */
[----:B------:R-:W-:Y:S01]  /*d8c0*/  MUFU.EX2 R156, R156 ;  /* 0x0000009c009c7308 */ /* 0x000fe20000000800 */
[----:B------:R-:W-:Y:S02]  /*d8d0*/  FFMA.FTZ R200, R200, c[0x0][0x2d0], -R150 ;  /* 0x0000b400c8c87a23 */ /* 0x000fe40000010896 */
[C---:B------:R-:W-:Y:S03]  /*d8e0*/  HMMA.16816.F32 R12, R128.reuse, R20, R12 ;  /* 0x00000014800c723c */ /* 0x040fe6000000180c */
[--C-:B------:R-:W-:Y:S02]  /*d8f0*/  FFMA.FTZ R196, R196, c[0x0][0x2d0], -R148.reuse ;  /* 0x0000b400c4c47a23 */ /* 0x100fe40000010894 */
[----:B------:R-:W-:Y:S02]  /*d900*/  FFMA.FTZ R190, R190, c[0x0][0x2d0], -R148 ;  /* 0x0000b400bebe7a23 */ /* 0x000fe40000010894 */
[C---:B------:R-:W-:Y:S01]  /*d910*/  FMUL.FTZ R20, R3.reuse, R112 ;  /* 0x0000007003147220 */ /* 0x040fe20000410000 */
[C---:B------:R-:W-:Y:S01]  /*d920*/  HMMA.16816.F32 R16, R128.reuse, R22, R16 ;  /* 0x000000168010723c */ /* 0x040fe20000001810 */
[----:B------:R-:W-:Y:S03]  /*d930*/  MUFU.EX2 R183, R183 ;  /* 0x000000b700b77308 */ /* 0x000fe60000000800 */
[----:B------:R-:W-:Y:S01]  /*d940*/  FMUL.FTZ R21, R3, R113 ;  /* 0x0000007103157220 */ /* 0x000fe20000410000 */
[----:B-1----:R-:W-:Y:S01]  /*d950*/  F2FP.PACK_AB R71, R167, R154 ;  /* 0x0000009aa747723e */ /* 0x002fe200000000ff */
[--C-:B------:R-:W-:Y:S02]  /*d960*/  FFMA.FTZ R188, R188, c[0x0][0x2d0], -R150.reuse ;  /* 0x0000b400bcbc7a23 */ /* 0x100fe40000010896 */
[C---:B------:R-:W-:Y:S02]  /*d970*/  FMUL.FTZ R23, R2.reuse, R115 ;  /* 0x0000007302177220 */ /* 0x040fe40000410000 */
[----:B------:R-:W3:Y:S01]  /*d980*/  LDL.LU R115, [R1+0x24] ;  /* 0x0000240001737983 */ /* 0x000ee20000300800 */
[----:B------:R-:W-:Y:S01]  /*d990*/  MUFU.EX2 R158, R158 ;  /* 0x0000009e009e7308 */ /* 0x000fe20000000800 */
[----:B------:R-:W-:Y:S02]  /*d9a0*/  FMUL.FTZ R22, R2, R114 ;  /* 0x0000007202167220 */ /* 0x000fe40000410000 */
[----:B------:R-:W-:Y:S02]  /*d9b0*/  FFMA.FTZ R184, R184, c[0x0][0x2d0], -R150 ;  /* 0x0000b400b8b87a23 */ /* 0x000fe40000010896 */
[--C-:B------:R-:W-:Y:S02]  /*d9c0*/  FFMA.FTZ R180, R180, c[0x0][0x2d0], -R148.reuse ;  /* 0x0000b400b4b47a23 */ /* 0x100fe40000010894 */
[----:B------:R-:W-:Y:S01]  /*d9d0*/  FFMA.FTZ R178, R178, c[0x0][0x2d0], -R148 ;  /* 0x0000b400b2b27a23 */ /* 0x000fe20000010894 */
[C---:B------:R-:W-:Y:S02]  /*d9e0*/  HMMA.16816.F32 R20, R128.reuse, R28, R20 ;  /* 0x0000001c8014723c */ /* 0x040fe40000001814 */
[----:B------:R-:W-:Y:S01]  /*d9f0*/  MUFU.EX2 R185, R185 ;  /* 0x000000b900b97308 */ /* 0x000fe20000000800 */
[--C-:B------:R-:W-:Y:S02]  /*da00*/  FFMA.FTZ R174, R174, c[0x0][0x2d0], -R150.reuse ;  /* 0x0000b400aeae7a23 */ /* 0x100fe40000010896 */
[--C-:B------:R-:W-:Y:S02]  /*da10*/  FFMA.FTZ R199, R199, c[0x0][0x2d0], -R150.reuse ;  /* 0x0000b400c7c77a23 */ /* 0x100fe40000010896 */
[C---:B------:R-:W-:Y:S01]  /*da20*/  FMUL.FTZ R28, R3.reuse, R104 ;  /* 0x00000068031c7220 */ /* 0x040fe20000410000 */
[C---:B------:R-:W-:Y:S04]  /*da30*/  HMMA.16816.F32 R24, R128.reuse, R30, R24 ;  /* 0x0000001e8018723c */ /* 0x040fe80000001818 */
[C---:B------:R-:W-:Y:S01]  /*da40*/  FMUL.FTZ R29, R3.reuse, R105 ;  /* 0x00000069031d7220 */ /* 0x040fe20000410000 */
[----:B------:R-:W-:Y:S01]  /*da50*/  MUFU.EX2 R162, R162 ;  /* 0x000000a200a27308 */ /* 0x000fe20000000800 */
[--C-:B------:R-:W-:Y:S02]  /*da60*/  FFMA.FTZ R104, R32, c[0x0][0x2d0], -R150.reuse ;  /* 0x0000b40020687a23 */ /* 0x100fe40000010896 */
[C---:B------:R-:W-:Y:S04]  /*da70*/  FMUL.FTZ R30, R2.reuse, R106 ;  /* 0x0000006a021e7220 */ /* 0x040fe80000410000 */
[----:B------:R-:W-:Y:S02]  /*da80*/  FMUL.FTZ R31, R2, R107 ;  /* 0x0000006b021f7220 */ /* 0x000fe40000410000 */
[----:B------:R-:W-:Y:S01]  /*da90*/  FMUL.FTZ R32, R3, R100 ;  /* 0x0000006403207220 */ /* 0x000fe20000410000 */
[----:B------:R-:W-:Y:S01]  /*daa0*/  MUFU.EX2 R104, R104 ;  /* 0x0000006800687308 */ /* 0x000fe20000000800 */
[----:B------:R-:W-:Y:S01]  /*dab0*/  LDSM.16.MT88.4 R100, [R246+0x1900] ;  /* 0x00190000f664783b */ /* 0x000fe20000004200 */
[----:B------:R-:W-:Y:S02]  /*dac0*/  FFMA.FTZ R105, R49, c[0x0][0x2d0], -R150 ;  /* 0x0000b40031697a23 */ /* 0x000fe40000010896 */
[C---:B------:R-:W-:Y:S03]  /*dad0*/  HMMA.16816.F32 R28, R128.reuse, R36, R28 ;  /* 0x00000024801c723c */ /* 0x040fe6000000181c */
[C---:B------:R-:W-:Y:S02]  /*dae0*/  FMUL.FTZ R49, R3.reuse, R85 ;  /* 0x0000005503317220 */ /* 0x040fe40000410000 */
[--C-:B------:R-:W-:Y:S01]  /*daf0*/  FFMA.FTZ R106, R48, c[0x0][0x2d0], -R148.reuse ;  /* 0x0000b400306a7a23 */ /* 0x100fe20000010894 */
[----:B------:R-:W1:Y:S01]  /*db00*/  MUFU.EX2 R105, R105 ;  /* 0x0000006900697308 */ /* 0x000e620000000800 */
[C---:B------:R-:W-:Y:S01]  /*db10*/  FMUL.FTZ R36, R3.reuse, R96 ;  /* 0x0000006003247220 */ /* 0x040fe20000410000 */
[C---:B------:R-:W-:Y:S04]  /*db20*/  HMMA.16816.F32 R32, R128.reuse, R38, R32 ;  /* 0x000000268020723c */ /* 0x040fe80000001820 */
[C---:B------:R-:W-:Y:S02]  /*db30*/  FMUL.FTZ R37, R3.reuse, R97 ;  /* 0x0000006103257220 */ /* 0x040fe40000410000 */
[----:B------:R-:W-:Y:S02]  /*db40*/  FMUL.FTZ R48, R3, R84 ;  /* 0x0000005403307220 */ /* 0x000fe40000410000 */
[C---:B------:R-:W-:Y:S01]  /*db50*/  FMUL.FTZ R38, R2.reuse, R98 ;  /* 0x0000006202267220 */ /* 0x040fe20000410000 */
[----:B------:R-:W4:Y:S01]  /*db60*/  LDSM.16.MT88.4 R84, [R244+0x4100] ;  /* 0x00410000f454783b */ /* 0x000f220000004200 */
[----:B------:R-:W-:Y:S02]  /*db70*/  MUFU.EX2 R106, R106 ;  /* 0x0000006a006a7308 */ /* 0x000fe40000000800 */
[----:B------:R-:W-:Y:S02]  /*db80*/  FMUL.FTZ R39, R2, R99 ;  /* 0x0000006302277220 */ /* 0x000fe40000410000 */
[----:B------:R-:W-:Y:S02]  /*db90*/  FFMA.FTZ R107, R160, c[0x0][0x2d0], -R148 ;  /* 0x0000b400a06b7a23 */ /* 0x000fe40000010894 */
[--C-:B------:R-:W-:Y:S01]  /*dba0*/  FFMA.FTZ R160, R187, c[0x0][0x2d0], -R150.reuse ;  /* 0x0000b400bba07a23 */ /* 0x100fe20000010896 */
[----:B------:R-:W-:Y:S01]  /*dbb0*/  LDSM.16.MT88.4 R96, [R244+0x5100] ;  /* 0x00510000f460783b */ /* 0x000fe20000004200 */
[----:B------:R-:W-:Y:S01]  /*dbc0*/  FFMA.FTZ R187, R127, c[0x0][0x2d0], -R150 ;  /* 0x0000b4007fbb7a23 */ /* 0x000fe20000010896 */
[C---:B------:R-:W-:Y:S01]  /*dbd0*/  HMMA.16816.F32 R36, R128.reuse, R44, R36 ;  /* 0x0000002c8024723c */ /* 0x040fe20000001824 */
[----:B------:R-:W5:Y:S02]  /*dbe0*/  MUFU.EX2 R107, R107 ;  /* 0x0000006b006b7308 */ /* 0x000f640000000800 */
[----:B-1----:R-:W-:Y:S01]  /*dbf0*/  F2FP.PACK_AB R68, R105, R104 ;  /* 0x000000686944723e */ /* 0x002fe200000000ff */
[--C-:B------:R-:W-:Y:S02]  /*dc00*/  FFMA.FTZ R197, R197, c[0x0][0x2d0], -R148.reuse ;  /* 0x0000b400c5c57a23 */ /* 0x100fe40000010894 */
[----:B------:R-:W-:Y:S02]  /*dc10*/  FFMA.FTZ R189, R189, c[0x0][0x2d0], -R148 ;  /* 0x0000b400bdbd7a23 */ /* 0x000fe40000010894 */
[C---:B------:R-:W-:Y:S03]  /*dc20*/  HMMA.16816.F32 R40, R128.reuse, R46, R40 ;  /* 0x0000002e8028723c */ /* 0x040fe60000001828 */
[----:B------:R-:W-:Y:S01]  /*dc30*/  MUFU.EX2 R160, R160 ;  /* 0x000000a000a07308 */ /* 0x000fe20000000800 */
[C---:B------:R-:W-:Y:S02]  /*dc40*/  FMUL.FTZ R44, R3.reuse, R88 ;  /* 0x00000058032c7220 */ /* 0x040fe40000410000 */
[----:B------:R-:W-:Y:S02]  /*dc50*/  FMUL.FTZ R45, R3, R89 ;  /* 0x00000059032d7220 */ /* 0x000fe40000410000 */
[C---:B------:R-:W-:Y:S04]  /*dc60*/  FMUL.FTZ R46, R2.reuse, R90 ;  /* 0x0000005a022e7220 */ /* 0x040fe80000410000 */
[C---:B------:R-:W-:Y:S01]  /*dc70*/  FMUL.FTZ R47, R2.reuse, R91 ;  /* 0x0000005b022f7220 */ /* 0x040fe20000410000 */
[----:B------:R-:W1:Y:S01]  /*dc80*/  MUFU.EX2 R187, R187 ;  /* 0x000000bb00bb7308 */ /* 0x000e620000000800 */
[----:B------:R-:W-:Y:S01]  /*dc90*/  LDSM.16.MT88.4 R88, [R244+0x900] ;  /* 0x00090000f458783b */ /* 0x000fe20000004200 */
[--C-:B------:R-:W-:Y:S01]  /*dca0*/  FFMA.FTZ R181, R181, c[0x0][0x2d0], -R150.reuse ;  /* 0x0000b400b5b57a23 */ /* 0x100fe20000010896 */
[----:B-----5:R-:W-:Y:S01]  /*dcb0*/  F2FP.PACK_AB R69, R107, R106 ;  /* 0x0000006a6b45723e */ /* 0x020fe200000000ff */
[----:B------:R-:W-:Y:S02]  /*dcc0*/  FFMA.FTZ R179, R179, c[0x0][0x2d0], -R150 ;  /* 0x0000b400b3b37a23 */ /* 0x000fe40000010896 */
[C---:B------:R-:W-:Y:S03]  /*dcd0*/  HMMA.16816.F32 R44, R128.reuse, R52, R44 ;  /* 0x00000034802c723c */ /* 0x040fe6000000182c */
[--C-:B------:R-:W-:Y:S01]  /*dce0*/  FFMA.FTZ R177, R177, c[0x0][0x2d0], -R148.reuse ;  /* 0x0000b400b1b17a23 */ /* 0x100fe20000010894 */
[----:B------:R-:W5:Y:S01]  /*dcf0*/  MUFU.EX2 R191, R191 ;  /* 0x000000bf00bf7308 */ /* 0x000f620000000800 */
[----:B------:R-:W-:Y:S02]  /*dd00*/  FFMA.FTZ R175, R175, c[0x0][0x2d0], -R148 ;  /* 0x0000b400afaf7a23 */ /* 0x000fe40000010894 */
[C---:B------:R-:W-:Y:S01]  /*dd10*/  FMUL.FTZ R52, R3.reuse, R80 ;  /* 0x0000005003347220 */ /* 0x040fe20000410000 */
[C---:B------:R-:W-:Y:S04]  /*dd20*/  HMMA.16816.F32 R48, R128.reuse, R54, R48 ;  /* 0x000000368030723c */ /* 0x040fe80000001830 */
[----:B------:R-:W-:Y:S02]  /*dd30*/  FMUL.FTZ R53, R3, R81 ;  /* 0x0000005103357220 */ /* 0x000fe40000410000 */
[----:B------:R-:W-:Y:S01]  /*dd40*/  MUFU.EX2 R164, R164 ;  /* 0x000000a400a47308 */ /* 0x000fe20000000800 */
[C---:B------:R-:W-:Y:S02]  /*dd50*/  FMUL.FTZ R54, R2.reuse, R82 ;  /* 0x0000005202367220 */ /* 0x040fe40000410000 */
[C---:B------:R-:W-:Y:S02]  /*dd60*/  FMUL.FTZ R55, R2.reuse, R83 ;  /* 0x0000005302377220 */ /* 0x040fe40000410000 */
[----:B------:R-:W1:Y:S01]  /*dd70*/  LDSM.16.MT88.4 R80, [R246+0x900] ;  /* 0x00090000f650783b */ /* 0x000e620000004200 */
[--C-:B------:R-:W-:Y:S02]  /*dd80*/  FFMA.FTZ R173, R173, c[0x0][0x2d0], -R150.reuse ;  /* 0x0000b400adad7a23 */ /* 0x100fe40000010896 */
[----:B------:R-:W-:Y:S02]  /*dd90*/  FFMA.FTZ R165, R165, c[0x0][0x2d0], -R150 ;  /* 0x0000b400a5a57a23 */ /* 0x000fe40000010896 */
[C---:B------:R-:W-:Y:S01]  /*dda0*/  HMMA.16816.F32 R52, R128.reuse, R60, R52 ;  /* 0x0000003c8034723c */ /* 0x040fe20000001834 */
[----:B------:R-:W-:Y:S02]  /*ddb0*/  MUFU.EX2 R201, R201 ;  /* 0x000000c900c97308 */ /* 0x000fe40000000800 */
[--C-:B------:R-:W-:Y:S02]  /*ddc0*/  FFMA.FTZ R163, R163, c[0x0][0x2d0], -R148.reuse ;  /* 0x0000b400a3a37a23 */ /* 0x100fe40000010894 */
[----:B------:R-:W-:Y:S02]  /*ddd0*/  FFMA.FTZ R161, R161, c[0x0][0x2d0], -R148 ;  /* 0x0000b400a1a17a23 */ /* 0x000fe40000010894 */
        /* <DEDUP_REMOVED lines=8> */
[----:B------:R-:W5:Y:S01]  /*de60*/  LDSM.16.MT88.4 R72, [R245+0x900] ;  /* 0x00090000f548783b */ /* 0x000f620000004200 */
[----:B------:R-:W-:Y:S02]  /*de70*/  FFMA.FTZ R159, R159, c[0x0][0x2d0], -R150 ;  /* 0x0000b4009f9f7a23 */ /* 0x000fe40000010896 */
[--C-:B------:R-:W-:Y:S02]  /*de80*/  FFMA.FTZ R153, R153, c[0x0][0x2d0], -R148.reuse ;  /* 0x0000b40099997a23 */ /* 0x100fe40000010894 */
[C---:B----4-:R-:W-:Y:S03]  /*de90*/  HMMA.16816.F32 R60, R128.reuse, R84, R60 ;  /* 0x00000054803c723c */ /* 0x050fe6000000183c */
[----:B------:R-:W-:Y:S01]  /*dea0*/  FFMA.FTZ R151, R151, c[0x0][0x2d0], -R148 ;  /* 0x0000b40097977a23 */ /* 0x000fe20000010894 */
[----:B------:R-:W-:Y:S01]  /*deb0*/  MUFU.EX2 R172, R172 ;  /* 0x000000ac00ac7308 */ /* 0x000fe20000000800 */
[----:B------:R-:W-:Y:S02]  /*dec0*/  FFMA.FTZ R149, R149, c[0x0][0x2d0], -R150 ;  /* 0x0000b40095957a23 */ /* 0x000fe40000010896 */
[----:B------:R-:W-:Y:S01]  /*ded0*/  FFMA.FTZ R134, R134, c[0x0][0x2d0], -R148 ;  /* 0x0000b40086867a23 */ /* 0x000fe20000010894 */
[----:B------:R-:W-:Y:S01]  /*dee0*/  HMMA.16816.F32 R64, R128, R86, R64 ;  /* 0x000000568040723c */ /* 0x000fe20000001840 */
[----:B------:R-:W4:Y:S05]  /*def0*/  LDSM.16.MT88.4 R84, [R248+0x4900] ;  /* 0x00490000f854783b */ /* 0x000f2a0000004200 */
[----:B------:R-:W-:Y:S02]  /*df00*/  MUFU.EX2 R176, R176 ;  /* 0x000000b000b07308 */ /* 0x000fe40000000800 */
[C---:B------:R-:W-:Y:S08]  /*df10*/  HMMA.16816.F32 R4, R68.reuse, R76, R4 ;  /* 0x0000004c4404723c */ /* 0x040ff00000001804 */
[C---:B------:R-:W-:Y:S01]  /*df20*/  HMMA.16816.F32 R8, R68.reuse, R78, R8 ;  /* 0x0000004e4408723c */ /* 0x040fe20000001808 */
[----:B------:R-:W4:Y:S01]  /*df30*/  LDSM.16.MT88.4 R76, [R246+0x4900] ;  /* 0x00490000f64c783b */ /* 0x000f220000004200 */
[----:B------:R-:W-:Y:S06]  /*df40*/  MUFU.EX2 R182, R182 ;  /* 0x000000b600b67308 */ /* 0x000fec0000000800 */
[C---:B-1----:R-:W-:Y:S04]  /*df50*/  HMMA.16816.F32 R12, R68.reuse, R80, R12 ;  /* 0x00000050440c723c */ /* 0x042fe8000000180c */
[----:B------:R-:W-:Y:S04]  /*df60*/  MUFU.EX2 R186, R186 ;  /* 0x000000ba00ba7308 */ /* 0x000fe80000000800 */
[C---:B------:R-:W-:Y:S01]  /*df70*/  HMMA.16816.F32 R16, R68.reuse, R82, R16 ;  /* 0x000000524410723c */ /* 0x040fe20000001810 */
[----:B------:R-:W-:Y:S05]  /*df80*/  LDSM.16.MT88.4 R80, [R244+0x4900] ;  /* 0x00490000f450783b */ /* 0x000fea0000004200 */
[----:B------:R-:W-:Y:S02]  /*df90*/  MUFU.EX2 R202, R202 ;  /* 0x000000ca00ca7308 */ /* 0x000fe40000000800 */
[C---:B-----5:R-:W-:Y:S08]  /*dfa0*/  HMMA.16816.F32 R20, R68.reuse, R72, R20 ;  /* 0x000000484414723c */ /* 0x060ff00000001814 */
[C---:B------:R-:W-:Y:S01]  /*dfb0*/  HMMA.16816.F32 R24, R68.reuse, R74, R24 ;  /* 0x0000004a4418723c */ /* 0x040fe20000001818 */
[----:B------:R-:W1:Y:S01]  /*dfc0*/  LDSM.16.MT88.4 R72, [R245+0x4900] ;  /* 0x00490000f548783b */ /* 0x000e620000004200 */
[----:B------:R-:W-:Y:S06]  /*dfd0*/  MUFU.EX2 R198, R198 ;  /* 0x000000c600c67308 */ /* 0x000fec0000000800 */
[C---:B------:R-:W-:Y:S04]  /*dfe0*/  HMMA.16816.F32 R28, R68.reuse, R88, R28 ;  /* 0x00000058441c723c */ /* 0x040fe8000000181c */
[----:B------:R-:W-:Y:S04]  /*dff0*/  MUFU.EX2 R200, R200 ;  /* 0x000000c800c87308 */ /* 0x000fe80000000800 */
[C---:B------:R-:W-:Y:S01]  /*e000*/  HMMA.16816.F32 R32, R68.reuse, R90, R32 ;  /* 0x0000005a4420723c */ /* 0x040fe20000001820 */
[----:B------:R-:W-:Y:S05]  /*e010*/  LDSM.16.MT88.4 R88, [R246+0x5100] ;  /* 0x00510000f658783b */ /* 0x000fea0000004200 */
[----:B------:R-:W-:Y:S02]  /*e020*/  MUFU.EX2 R196, R196 ;  /* 0x000000c400c47308 */ /* 0x000fe40000000800 */
[C---:B----4-:R-:W-:Y:S08]  /*e030*/  HMMA.16816.F32 R36, R68.reuse, R84, R36 ;  /* 0x000000544424723c */ /* 0x050ff00000001824 */
[C---:B------:R-:W-:Y:S01]  /*e040*/  HMMA.16816.F32 R40, R68.reuse, R86, R40 ;  /* 0x000000564428723c */ /* 0x040fe20000001828 */
[----:B------:R-:W-:Y:S01]  /*e050*/  LDSM.16.MT88.4 R84, [R244+0x1100] ;  /* 0x00110000f454783b */ /* 0x000fe20000004200 */
[----:B------:R-:W-:Y:S06]  /*e060*/  MUFU.EX2 R190, R190 ;  /* 0x000000be00be7308 */ /* 0x000fec0000000800 */
[C---:B------:R-:W-:Y:S04]  /*e070*/  HMMA.16816.F32 R44, R68.reuse, R76, R44 ;  /* 0x0000004c442c723c */ /* 0x040fe8000000182c */
[----:B------:R-:W-:Y:S04]  /*e080*/  MUFU.EX2 R188, R188 ;  /* 0x000000bc00bc7308 */ /* 0x000fe80000000800 */
[C---:B------:R-:W-:Y:S01]  /*e090*/  HMMA.16816.F32 R48, R68.reuse, R78, R48 ;  /* 0x0000004e4430723c */ /* 0x040fe20000001830 */
[----:B------:R-:W4:Y:S05]  /*e0a0*/  LDSM.16.MT88.4 R76, [R248+0x1100] ;  /* 0x00110000f84c783b */ /* 0x000f2a0000004200 */
[----:B------:R-:W-:Y:S02]  /*e0b0*/  MUFU.EX2 R184, R184 ;  /* 0x000000b800b87308 */ /* 0x000fe40000000800 */
[C---:B-1----:R-:W-:Y:S08]  /*e0c0*/  HMMA.16816.F32 R52, R68.reuse, R72, R52 ;  /* 0x000000484434723c */ /* 0x042ff00000001834 */
[C---:B------:R-:W-:Y:S01]  /*e0d0*/  HMMA.16816.F32 R56, R68.reuse, R74, R56 ;  /* 0x0000004a4438723c */ /* 0x040fe20000001838 */
[----:B------:R-:W1:Y:S01]  /*e0e0*/  LDSM.16.MT88.4 R72, [R246+0x1100] ;  /* 0x00110000f648783b */ /* 0x000e620000004200 */
[----:B------:R-:W-:Y:S02]  /*e0f0*/  MUFU.EX2 R180, R180 ;  /* 0x000000b400b47308 */ /* 0x000fe40000000800 */
[----:B--2---:R-:W-:Y:S04]  /*e100*/  FFMA.FTZ R146, R3, R120, R146 ;  /* 0x0000007803927223 */ /* 0x004fe80000010092 */
[C---:B------:R-:W-:Y:S04]  /*e110*/  HMMA.16816.F32 R60, R68.reuse, R80, R60 ;  /* 0x00000050443c723c */ /* 0x040fe8000000183c */
[----:B------:R-:W-:Y:S01]  /*e120*/  MUFU.EX2 R178, R178 ;  /* 0x000000b200b27308 */ /* 0x000fe20000000800 */
[----:B------:R-:W-:Y:S03]  /*e130*/  FADD.FTZ R145, R145, R146 ;  /* 0x0000009291917221 */ /* 0x000fe60000010000 */
[----:B------:R-:W-:Y:S01]  /*e140*/  HMMA.16816.F32 R64, R68, R82, R64 ;  /* 0x000000524440723c */ /* 0x000fe20000001840 */
[----:B------:R-:W2:Y:S03]  /*e150*/  LDSM.16.MT88.4 R80, [R245+0x1100] ;  /* 0x00110000f550783b */ /* 0x000ea60000004200 */
[----:B------:R-:W-:Y:S02]  /*e160*/  FADD.FTZ R144, R144, R145 ;  /* 0x0000009190907221 */ /* 0x000fe40000010000 */
[----:B------:R-:W-:Y:S01]  /*e170*/  MUFU.EX2 R174, R174 ;  /* 0x000000ae00ae7308 */ /* 0x000fe20000000800 */
[----:B------:R-:W-:Y:S01]  /*e180*/  F2FP.PACK_AB R68, R183, R156 ;  /* 0x0000009cb744723e */ /* 0x000fe200000000ff */
[----:B------:R-:W-:Y:S01]  /*e190*/  FADD.FTZ R143, R143, R144 ;  /* 0x000000908f8f7221 */ /* 0x000fe20000010000 */
[----:B------:R-:W-:Y:S03]  /*e1a0*/  F2FP.PACK_AB R69, R185, R158 ;  /* 0x0000009eb945723e */ /* 0x000fe600000000ff */
[----:B------:R-:W-:Y:S01]  /*e1b0*/  F2FP.PACK_AB R70, R187, R160 ;  /* 0x000000a0bb46723e */ /* 0x000fe200000000ff */
[----:B------:R-:W-:Y:S01]  /*e1c0*/  FADD.FTZ R104, R104, R143 ;  /* 0x0000008f68687221 */ /* 0x000fe20000010000 */
[----:B------:R-:W-:Y:S02]  /*e1d0*/  F2FP.PACK_AB R71, R191, R162 ;  /* 0x000000a2bf47723e */ /* 0x000fe400000000ff */
[----:B------:R-:W-:Y:S01]  /*e1e0*/  MUFU.EX2 R199, R199 ;  /* 0x000000c700c77308 */ /* 0x000fe20000000800 */
[----:B------:R-:W-:Y:S04]  /*e1f0*/  FADD.FTZ R105, R105, R104 ;  /* 0x0000006869697221 */ /* 0x000fe80000010000 */
[C---:B----4-:R-:W-:Y:S03]  /*e200*/  HMMA.16816.F32 R4, R68.reuse, R76, R4 ;  /* 0x0000004c4404723c */ /* 0x050fe60000001804 */
[----:B---3--:R-:W-:Y:S02]  /*e210*/  FFMA.FTZ R142, R2, R115, R142 ;  /* 0x00000073028e7223 */ /* 0x008fe4000001008e */
[----:B------:R-:W-:Y:S01]  /*e220*/  MUFU.EX2 R197, R197 ;  /* 0x000000c500c57308 */ /* 0x000fe20000000800 */
[----:B------:R-:W-:Y:S02]  /*e230*/  FADD.FTZ R152, R152, R105 ;  /* 0x0000006998987221 */ /* 0x000fe40000010000 */
[C---:B------:R-:W-:Y:S01]  /*e240*/  HMMA.16816.F32 R8, R68.reuse, R78, R8 ;  /* 0x0000004e4408723c */ /* 0x040fe20000001808 */
[----:B------:R-:W3:Y:S03]  /*e250*/  LDSM.16.MT88.4 R76, [R248+0x5100] ;  /* 0x00510000f84c783b */ /* 0x000ee60000004200 */
[----:B------:R-:W-:Y:S02]  /*e260*/  FADD.FTZ R157, R157, R152 ;  /* 0x000000989d9d7221 */ /* 0x000fe40000010000 */
[----:B------:R-:W-:Y:S01]  /*e270*/  FADD.FTZ R141, R141, R142 ;  /* 0x0000008e8d8d7221 */ /* 0x000fe20000010000 */
[----:B------:R-:W-:Y:S01]  /*e280*/  MUFU.EX2 R189, R189 ;  /* 0x000000bd00bd7308 */ /* 0x000fe20000000800 */
[C---:B-1----:R-:W-:Y:S04]  /*e290*/  HMMA.16816.F32 R12, R68.reuse, R72, R12 ;  /* 0x00000048440c723c */ /* 0x042fe8000000180c */
[----:B------:R-:W-:Y:S02]  /*e2a0*/  FADD.FTZ R156, R156, R157 ;  /* 0x0000009d9c9c7221 */ /* 0x000fe40000010000 */
[----:B------:R-:W-:Y:S02]  /*e2b0*/  FADD.FTZ R140, R140, R141 ;  /* 0x0000008d8c8c7221 */ /* 0x000fe40000010000 */
[C---:B------:R-:W-:Y:S01]  /*e2c0*/  HMMA.16816.F32 R16, R68.reuse, R74, R16 ;  /* 0x0000004a4410723c */ /* 0x040fe20000001810 */
[----:B------:R-:W1:Y:S01]  /*e2d0*/  LDSM.16.MT88.4 R72, [R248+0x1900] ;  /* 0x00190000f848783b */ /* 0x000e620000004200 */
[----:B------:R-:W-:Y:S02]  /*e2e0*/  MUFU.EX2 R181, R181 ;  /* 0x000000b500b57308 */ /* 0x000fe40000000800 */
[----:B------:R-:W-:Y:S02]  /*e2f0*/  FADD.FTZ R183, R183, R156 ;  /* 0x0000009cb7b77221 */ /* 0x000fe40000010000 */
[----:B------:R-:W-:Y:S02]  /*e300*/  FADD.FTZ R135, R135, R140 ;  /* 0x0000008c87877221 */ /* 0x000fe40000010000 */
[C---:B--2---:R-:W-:Y:S04]  /*e310*/  HMMA.16816.F32 R20, R68.reuse, R80, R20 ;  /* 0x000000504414723c */ /* 0x044fe80000001814 */
[----:B------:R-:W-:Y:S01]  /*e320*/  MUFU.EX2 R179, R179 ;  /* 0x000000b300b37308 */ /* 0x000fe20000000800 */
[----:B------:R-:W-:Y:S02]  /*e330*/  FADD.FTZ R160, R160, R183 ;  /* 0x000000b7a0a07221 */ /* 0x000fe40000010000 */
[----:B------:R-:W-:Y:S01]  /*e340*/  FADD.FTZ R106, R106, R135 ;  /* 0x000000876a6a7221 */ /* 0x000fe20000010000 */
[C---:B------:R-:W-:Y:S01]  /*e350*/  HMMA.16816.F32 R24, R68.reuse, R82, R24 ;  /* 0x000000524418723c */ /* 0x040fe20000001818 */
[----:B------:R-:W2:Y:S03]  /*e360*/  LDSM.16.MT88.4 R80, [R245+0x1900] ;  /* 0x00190000f550783b */ /* 0x000ea60000004200 */
[----:B------:R-:W-:Y:S01]  /*e370*/  FADD.FTZ R187, R187, R160 ;  /* 0x000000a0bbbb7221 */ /* 0x000fe20000010000 */
[----:B------:R-:W-:Y:S01]  /*e380*/  MOV R135, R132 ;  /* 0x0000008400877202 */ /* 0x000fe20000000f00 */
[----:B------:R-:W-:Y:S01]  /*e390*/  MUFU.EX2 R177, R177 ;  /* 0x000000b100b17308 */ /* 0x000fe20000000800 */
[----:B------:R-:W-:Y:S01]  /*e3a0*/  FADD.FTZ R107, R107, R106 ;  /* 0x0000006a6b6b7221 */ /* 0x000fe20000010000 */
[C---:B------:R-:W-:Y:S04]  /*e3b0*/  HMMA.16816.F32 R28, R68.reuse, R84, R28 ;  /* 0x00000054441c723c */ /* 0x040fe8000000181c */
[----:B------:R-:W-:Y:S04]  /*e3c0*/  FADD.FTZ R154, R154, R107 ;  /* 0x0000006b9a9a7221 */ /* 0x000fe80000010000 */
[C---:B------:R-:W-:Y:S01]  /*e3d0*/  HMMA.16816.F32 R32, R68.reuse, R86, R32 ;  /* 0x000000564420723c */ /* 0x040fe20000001820 */
[----:B------:R-:W-:Y:S01]  /*e3e0*/  LDSM.16.MT88.4 R84, [R246+0x5900] ;  /* 0x00590000f654783b */ /* 0x000fe20000004200 */
[----:B------:R-:W-:Y:S02]  /*e3f0*/  MUFU.EX2 R175, R175 ;  /* 0x000000af00af7308 */ /* 0x000fe40000000800 */
[----:B------:R-:W-:Y:S04]  /*e400*/  FADD.FTZ R167, R167, R154 ;  /* 0x0000009aa7a77221 */ /* 0x000fe80000010000 */
[C---:B---3--:R-:W-:Y:S04]  /*e410*/  HMMA.16816.F32 R36, R68.reuse, R76, R36 ;  /* 0x0000004c4424723c */ /* 0x048fe80000001824 */
[----:B------:R-:W-:Y:S01]  /*e420*/  MUFU.EX2 R173, R173 ;  /* 0x000000ad00ad7308 */ /* 0x000fe20000000800 */
[----:B------:R-:W-:Y:S03]  /*e430*/  FADD.FTZ R158, R158, R167 ;  /* 0x000000a79e9e7221 */ /* 0x000fe60000010000 */
[C---:B------:R-:W-:Y:S01]  /*e440*/  HMMA.16816.F32 R40, R68.reuse, R78, R40 ;  /* 0x0000004e4428723c */ /* 0x040fe20000001828 */
[----:B------:R-:W3:Y:S03]  /*e450*/  LDSM.16.MT88.4 R76, [R244+0x1900] ;  /* 0x00190000f44c783b */ /* 0x000ee60000004200 */
[----:B------:R-:W-:Y:S02]  /*e460*/  FADD.FTZ R185, R185, R158 ;  /* 0x0000009eb9b97221 */ /* 0x000fe40000010000 */
[----:B------:R-:W-:Y:S02]  /*e470*/  MUFU.EX2 R165, R165 ;  /* 0x000000a500a57308 */ /* 0x000fe40000000800 */
[C---:B------:R-:W-:Y:S04]  /*e480*/  HMMA.16816.F32 R44, R68.reuse, R88, R44 ;  /* 0x00000058442c723c */ /* 0x040fe8000000182c */
[----:B------:R-:W-:Y:S03]  /*e490*/  FADD.FTZ R162, R162, R185 ;  /* 0x000000b9a2a27221 */ /* 0x000fe60000010000 */
[----:B------:R-:W-:Y:S01]  /*e4a0*/  FFMA.FTZ R88, R125, c[0x0][0x2d0], -R150 ;  /* 0x0000b4007d587a23 */ /* 0x000fe20000010896 */
[C---:B------:R-:W-:Y:S01]  /*e4b0*/  HMMA.16816.F32 R48, R68.reuse, R90, R48 ;  /* 0x0000005a4430723c */ /* 0x040fe20000001830 */
[----:B------:R-:W-:Y:S03]  /*e4c0*/  MUFU.EX2 R163, R163 ;  /* 0x000000a300a37308 */ /* 0x000fe60000000800 */
[--C-:B------:R-:W-:Y:S02]  /*e4d0*/  FFMA.FTZ R89, R124, c[0x0][0x2d0], -R148.reuse ;  /* 0x0000b4007c597a23 */ /* 0x100fe40000010894 */
[----:B------:R-:W-:Y:S02]  /*e4e0*/  FFMA.FTZ R148, R133, c[0x0][0x2d0], -R148 ;  /* 0x0000b40085947a23 */ /* 0x000fe40000010894 */
[C---:B------:R-:W-:Y:S03]  /*e4f0*/  HMMA.16816.F32 R52, R68.reuse, R92, R52 ;  /* 0x0000005c4434723c */ /* 0x040fe60000001834 */
[----:B------:R-:W4:Y:S01]  /*e500*/  MUFU.EX2 R114, R88 ;  /* 0x0000005800727308 */ /* 0x000f220000000800 */
[--C-:B------:R-:W-:Y:S02]  /*e510*/  FFMA.FTZ R90, R126, c[0x0][0x2d0], -R150.reuse ;  /* 0x0000b4007e5a7a23 */ /* 0x100fe40000010896 */
[----:B------:R-:W-:Y:S01]  /*e520*/  LDSM.16.MT88.4 R124, [R248+0x3900] ;  /* 0x00390000f87c783b */ /* 0x000fe20000004200 */
[----:B------:R-:W-:Y:S01]  /*e530*/  FFMA.FTZ R150, R147, c[0x0][0x2d0], -R150 ;  /* 0x0000b40093967a23 */ /* 0x000fe20000010896 */
[C---:B------:R-:W-:Y:S04]  /*e540*/  HMMA.16816.F32 R56, R68.reuse, R94, R56 ;  /* 0x0000005e4438723c */ /* 0x040fe80000001838 */
[----:B------:R-:W-:Y:S01]  /*e550*/  FADD.FTZ R191, R191, R162 ;  /* 0x000000a2bfbf7221 */ /* 0x000fe20000010000 */
[----:B------:R-:W5:Y:S01]  /*e560*/  MUFU.EX2 R112, R90 ;  /* 0x0000005a00707308 */ /* 0x000f620000000800 */
[----:B------:R-:W-:Y:S02]  /*e570*/  LDSM.16.MT88.4 R92, [R245+0x6100] ;  /* 0x00610000f55c783b */ /* 0x000fe40000004200 */
[C---:B------:R-:W-:Y:S07]  /*e580*/  HMMA.16816.F32 R60, R68.reuse, R96, R60 ;  /* 0x00000060443c723c */ /* 0x040fee000000183c */
[----:B------:R2:W2:Y:S01]  /*e590*/  MUFU.EX2 R113, R89 ;  /* 0x0000005900717308 */ /* 0x0004a20000000800 */
[----:B------:R-:W-:Y:S01]  /*e5a0*/  HMMA.16816.F32 R64, R68, R98, R64 ;  /* 0x000000624440723c */ /* 0x000fe20000001840 */
[----:B------:R-:W-:Y:S03]  /*e5b0*/  LDSM.16.MT88.4 R96, [R246+0x2900] ;  /* 0x00290000f660783b */ /* 0x000fe60000004200 */
[----:B----4-:R-:W-:Y:S03]  /*e5c0*/  MOV R147, R114 ;  /* 0x0000007200937202 */ /* 0x010fe60000000f00 */
[----:B------:R-:W-:Y:S01]  /*e5d0*/  F2FP.PACK_AB R68, R201, R164 ;  /* 0x000000a4c944723e */ /* 0x000fe200000000ff */
[----:B------:R-:W-:Y:S01]  /*e5e0*/  FADD.FTZ R164, R164, R187 ;  /* 0x000000bba4a47221 */ /* 0x000fe20000010000 */
[----:B------:R-:W-:Y:S01]  /*e5f0*/  F2FP.PACK_AB R69, R203, R166 ;  /* 0x000000a6cb45723e */ /* 0x000fe200000000ff */
[----:B------:R-:W-:Y:S02]  /*e600*/  MUFU.EX2 R150, R150 ;  /* 0x0000009600967308 */ /* 0x000fe40000000800 */
[----:B------:R-:W-:Y:S01]  /*e610*/  F2FP.PACK_AB R70, R176, R172 ;  /* 0x000000acb046723e */ /* 0x000fe200000000ff */
[----:B------:R-:W-:Y:S01]  /*e620*/  FADD.FTZ R201, R201, R164 ;  /* 0x000000a4c9c97221 */ /* 0x000fe20000010000 */
[----:B------:R-:W-:Y:S01]  /*e630*/  F2FP.PACK_AB R71, R186, R182 ;  /* 0x000000b6ba47723e */ /* 0x000fe200000000ff */
[----:B------:R-:W-:Y:S02]  /*e640*/  FADD.FTZ R166, R166, R191 ;  /* 0x000000bfa6a67221 */ /* 0x000fe40000010000 */
[----:B------:R-:W-:Y:S02]  /*e650*/  FADD.FTZ R201, R172, R201 ;  /* 0x000000c9acc97221 */ /* 0x000fe40000010000 */
[----:B------:R-:W-:Y:S01]  /*e660*/  FADD.FTZ R203, R203, R166 ;  /* 0x000000a6cbcb7221 */ /* 0x000fe20000010000 */
[----:B------:R-:W-:Y:S01]  /*e670*/  MUFU.EX2 R133, R148 ;  /* 0x0000009400857308 */ /* 0x000fe20000000800 */
[C---:B-1----:R-:W-:Y:S01]  /*e680*/  HMMA.16816.F32 R4, R68.reuse, R72, R4 ;  /* 0x000000484404723c */ /* 0x042fe20000001804 */
[----:B--2---:R-:W-:Y:S02]  /*e690*/  LDSM.16.MT88.4 R88, [R246+0x6100] ;  /* 0x00610000f658783b */ /* 0x004fe40000004200 */
[----:B------:R-:W-:Y:S02]  /*e6a0*/  FADD.FTZ R176, R176, R201 ;  /* 0x000000c9b0b07221 */ /* 0x000fe40000010000 */
[----:B------:R-:W-:Y:S03]  /*e6b0*/  FADD.FTZ R203, R182, R203 ;  /* 0x000000cbb6cb7221 */ /* 0x000fe60000010000 */
[C---:B------:R-:W-:Y:S01]  /*e6c0*/  HMMA.16816.F32 R8, R68.reuse, R74, R8 ;  /* 0x0000004a4408723c */ /* 0x040fe20000001808 */
[----:B------:R-:W1:Y:S01]  /*e6d0*/  MUFU.EX2 R161, R161 ;  /* 0x000000a100a17308 */ /* 0x000e620000000800 */
[----:B------:R-:W2:Y:S02]  /*e6e0*/  LDSM.16.MT88.4 R72, [R248+0x5900] ;  /* 0x00590000f848783b */ /* 0x000ea40000004200 */
[----:B------:R-:W-:Y:S04]  /*e6f0*/  FADD.FTZ R186, R186, R203 ;  /* 0x000000cbbaba7221 */ /* 0x000fe80000010000 */
[C---:B------:R-:W-:Y:S03]  /*e700*/  HMMA.16816.F32 R12, R68.reuse, R100, R12 ;  /* 0x00000064440c723c */ /* 0x040fe6000000180c */
[----:B------:R-:W-:Y:S05]  /*e710*/  MUFU.EX2 R155, R155 ;  /* 0x0000009b009b7308 */ /* 0x000fea0000000800 */
[C---:B------:R-:W-:Y:S01]  /*e720*/  HMMA.16816.F32 R16, R68.reuse, R102, R16 ;  /* 0x000000664410723c */ /* 0x040fe20000001810 */
[----:B------:R-:W-:Y:S04]  /*e730*/  LDSM.16.MT88.4 R100, [R244+0x3900] ;  /* 0x00390000f464783b */ /* 0x000fe80000004200 */
[----:B------:R-:W4:Y:S03]  /*e740*/  MUFU.EX2 R159, R159 ;  /* 0x0000009f009f7308 */ /* 0x000f260000000800 */
[C---:B------:R-:W-:Y:S07]  /*e750*/  HMMA.16816.F32 R20, R68.reuse, R80, R20 ;  /* 0x000000504414723c */ /* 0x040fee0000001814 */
[----:B------:R-:W-:Y:S01]  /*e760*/  MUFU.EX2 R153, R153 ;  /* 0x0000009900997308 */ /* 0x000fe20000000800 */
[C---:B------:R-:W-:Y:S01]  /*e770*/  HMMA.16816.F32 R24, R68.reuse, R82, R24 ;  /* 0x000000524418723c */ /* 0x040fe20000001818 */
[----:B------:R-:W1:Y:S07]  /*e780*/  LDSM.16.MT88.4 R80, [R245+0x5900] ;  /* 0x00590000f550783b */ /* 0x000e6e0000004200 */
[C---:B---3--:R-:W-:Y:S01]  /*e790*/  HMMA.16816.F32 R28, R68.reuse, R76, R28 ;  /* 0x0000004c441c723c */ /* 0x048fe2000000181c */
[----:B------:R-:W3:Y:S07]  /*e7a0*/  MUFU.EX2 R151, R151 ;  /* 0x0000009700977308 */ /* 0x000eee0000000800 */
[C---:B------:R-:W-:Y:S01]  /*e7b0*/  HMMA.16816.F32 R32, R68.reuse, R78, R32 ;  /* 0x0000004e4420723c */ /* 0x040fe20000001820 */
[----:B------:R-:W3:Y:S02]  /*e7c0*/  LDSM.16.MT88.4 R76, [R244+0x5900] ;  /* 0x00590000f44c783b */ /* 0x000ee40000004200 */
[----:B------:R-:W1:Y:S05]  /*e7d0*/  MUFU.EX2 R149, R149 ;  /* 0x0000009500957308 */ /* 0x000e6a0000000800 */
[C---:B--2---:R-:W-:Y:S05]  /*e7e0*/  HMMA.16816.F32 R36, R68.reuse, R72, R36 ;  /* 0x000000484424723c */ /* 0x044fea0000001824 */
[----:B------:R-:W2:Y:S03]  /*e7f0*/  MUFU.EX2 R134, R134 ;  /* 0x0000008600867308 */ /* 0x000ea60000000800 */
[C---:B------:R-:W-:Y:S01]  /*e800*/  HMMA.16816.F32 R40, R68.reuse, R74, R40 ;  /* 0x0000004a4428723c */ /* 0x040fe20000001828 */
[----:B------:R-:W2:Y:S07]  /*e810*/  LDSM.16.MT88.4 R72, [R248+0x2100] ;  /* 0x00210000f848783b */ /* 0x000eae0000004200 */
[C---:B------:R-:W-:Y:S08]  /*e820*/  HMMA.16816.F32 R44, R68.reuse, R84, R44 ;  /* 0x00000054442c723c */ /* 0x040ff0000000182c */
[C---:B------:R-:W-:Y:S01]  /*e830*/  HMMA.16816.F32 R48, R68.reuse, R86, R48 ;  /* 0x000000564430723c */ /* 0x040fe20000001830 */
[----:B------:R-:W2:Y:S07]  /*e840*/  LDSM.16.MT88.4 R84, [R246+0x2100] ;  /* 0x00210000f654783b */ /* 0x000eae0000004200 */
[C---:B-1----:R-:W-:Y:S08]  /*e850*/  HMMA.16816.F32 R52, R68.reuse, R80, R52 ;  /* 0x000000504434723c */ /* 0x042ff00000001834 */
[C---:B------:R-:W-:Y:S01]  /*e860*/  HMMA.16816.F32 R56, R68.reuse, R82, R56 ;  /* 0x000000524438723c */ /* 0x040fe20000001838 */
[----:B------:R-:W1:Y:S07]  /*e870*/  LDSM.16.MT88.4 R80, [R245+0x2100] ;  /* 0x00210000f550783b */ /* 0x000e6e0000004200 */
[C---:B---3--:R-:W-:Y:S08]  /*e880*/  HMMA.16816.F32 R60, R68.reuse, R76, R60 ;  /* 0x0000004c443c723c */ /* 0x048ff0000000183c */
[----:B------:R-:W-:Y:S01]  /*e890*/  HMMA.16816.F32 R64, R68, R78, R64 ;  /* 0x0000004e4440723c */ /* 0x000fe20000001840 */
[----:B------:R-:W3:Y:S06]  /*e8a0*/  LDSM.16.MT88.4 R76, [R244+0x2100] ;  /* 0x00210000f44c783b */ /* 0x000eec0000004200 */
[----:B-----5:R-:W-:Y:S02]  /*e8b0*/  F2FP.PACK_AB R68, R114, R112 ;  /* 0x000000707244723e */ /* 0x020fe400000000ff */
[----:B------:R-:W-:Y:S03]  /*e8c0*/  F2FP.PACK_AB R69, R202, R113 ;  /* 0x00000071ca45723e */ /* 0x000fe600000000ff */
[----:B------:R-:W-:Y:S02]  /*e8d0*/  F2FP.PACK_AB R70, R200, R198 ;  /* 0x000000c6c846723e */ /* 0x000fe400000000ff */
[----:B------:R-:W-:Y:S07]  /*e8e0*/  F2FP.PACK_AB R71, R190, R196 ;  /* 0x000000c4be47723e */ /* 0x000fee00000000ff */
[C---:B--2---:R-:W-:Y:S08]  /*e8f0*/  HMMA.16816.F32 R4, R68.reuse, R72, R4 ;  /* 0x000000484404723c */ /* 0x044ff00000001804 */
[C---:B------:R-:W-:Y:S01]  /*e900*/  HMMA.16816.F32 R8, R68.reuse, R74, R8 ;  /* 0x0000004a4408723c */ /* 0x040fe20000001808 */
[----:B------:R-:W2:Y:S07]  /*e910*/  LDSM.16.MT88.4 R72, [R248+0x6100] ;  /* 0x00610000f848783b */ /* 0x000eae0000004200 */
[C---:B------:R-:W-:Y:S08]  /*e920*/  HMMA.16816.F32 R12, R68.reuse, R84, R12 ;  /* 0x00000054440c723c */ /* 0x040ff0000000180c */
[C---:B------:R-:W-:Y:S01]  /*e930*/  HMMA.16816.F32 R16, R68.reuse, R86, R16 ;  /* 0x000000564410723c */ /* 0x040fe20000001810 */
[----:B------:R-:W5:Y:S07]  /*e940*/  LDSM.16.MT88.4 R84, [R244+0x6100] ;  /* 0x00610000f454783b */ /* 0x000f6e0000004200 */
[C---:B-1----:R-:W-:Y:S08]  /*e950*/  HMMA.16816.F32 R20, R68.reuse, R80, R20 ;  /* 0x000000504414723c */ /* 0x042ff00000001814 */
        /* <DEDUP_REMOVED lines=21> */
[C---:B-1----:R-:W-:Y:S08]  /*eab0*/  HMMA.16816.F32 R4, R68.reuse, R80, R4 ;  /* 0x000000504404723c */ /* 0x042ff00000001804 */
[C---:B------:R-:W-:Y:S01]  /*eac0*/  HMMA.16816.F32 R8, R68.reuse, R82, R8 ;  /* 0x000000524408723c */ /* 0x040fe20000001808 */
[----:B------:R-:W1:Y:S07]  /*ead0*/  LDSM.16.MT88.4 R80, [R248+0x6900] ;  /* 0x00690000f850783b */ /* 0x000e6e0000004200 */
[C---:B------:R-:W-:Y:S08]  /*eae0*/  HMMA.16816.F32 R12, R68.reuse, R96, R12 ;  /* 0x00000060440c723c */ /* 0x040ff0000000180c */
[C---:B------:R-:W-:Y:S01]  /*eaf0*/  HMMA.16816.F32 R16, R68.reuse, R98, R16 ;  /* 0x000000624410723c */ /* 0x040fe20000001810 */
[----:B------:R-:W-:Y:S07]  /*eb00*/  LDSM.16.MT88.4 R96, [R244+0x7100] ;  /* 0x00710000f460783b */ /* 0x000fee0000004200 */
[C---:B---3--:R-:W-:Y:S08]  /*eb10*/  HMMA.16816.F32 R20, R68.reuse, R76, R20 ;  /* 0x0000004c4414723c */ /* 0x048ff00000001814 */
[C---:B------:R-:W-:Y:S01]  /*eb20*/  HMMA.16816.F32 R24, R68.reuse, R78, R24 ;  /* 0x0000004e4418723c */ /* 0x040fe20000001818 */
[----:B------:R-:W3:Y:S07]  /*eb30*/  LDSM.16.MT88.4 R76, [R245+0x6900] ;  /* 0x00690000f54c783b */ /* 0x000eee0000004200 */
        /* <DEDUP_REMOVED lines=13> */
[----:B------:R-:W-:Y:S01]  /*ec10*/  HMMA.16816.F32 R64, R68, R74, R64 ;  /* 0x0000004a4440723c */ /* 0x000fe20000001840 */
[----:B------:R-:W2:Y:S06]  /*ec20*/  LDSM.16.MT88.4 R72, [R245+0x3100] ;  /* 0x00310000f548783b */ /* 0x000eac0000004200 */
[----:B------:R-:W-:Y:S02]  /*ec30*/  F2FP.PACK_AB R68, R179, R181 ;  /* 0x000000b5b344723e */ /* 0x000fe400000000ff */
[----:B------:R-:W-:Y:S03]  /*ec40*/  F2FP.PACK_AB R69, R175, R177 ;  /* 0x000000b1af45723e */ /* 0x000fe600000000ff */
[----:B------:R-:W-:Y:S02]  /*ec50*/  F2FP.PACK_AB R70, R165, R173 ;  /* 0x000000ada546723e */ /* 0x000fe400000000ff */
[----:B------:R-:W-:Y:S07]  /*ec60*/  F2FP.PACK_AB R71, R161, R163 ;  /* 0x000000a3a147723e */ /* 0x000fee00000000ff */
[C---:B-1----:R-:W-:Y:S08]  /*ec70*/  HMMA.16816.F32 R4, R68.reuse, R80, R4 ;  /* 0x000000504404723c */ /* 0x042ff00000001804 */
[C---:B------:R-:W-:Y:S01]  /*ec80*/  HMMA.16816.F32 R8, R68.reuse, R82, R8 ;  /* 0x000000524408723c */ /* 0x040fe20000001808 */
[----:B------:R-:W1:Y:S07]  /*ec90*/  LDSM.16.MT88.4 R80, [R248+0x7100] ;  /* 0x00710000f850783b */ /* 0x000e6e0000004200 */
[C---:B---3--:R-:W-:Y:S08]  /*eca0*/  HMMA.16816.F32 R12, R68.reuse, R76, R12 ;  /* 0x0000004c440c723c */ /* 0x048ff0000000180c */
[C---:B------:R-:W-:Y:S01]  /*ecb0*/  HMMA.16816.F32 R16, R68.reuse, R78, R16 ;  /* 0x0000004e4410723c */ /* 0x040fe20000001810 */
[----:B------:R-:W-:Y:S07]  /*ecc0*/  LDSM.16.MT88.4 R76, [R245+0x7900] ;  /* 0x00790000f54c783b */ /* 0x000fee0000004200 */
[C---:B--2---:R-:W-:Y:S07]  /*ecd0*/  HMMA.16816.F32 R20, R68.reuse, R72, R20 ;  /* 0x000000484414723c */ /* 0x044fee0000001814 */
[----:B------:R-:W-:Y:S01]  /*ece0*/  MOV R73, R113 ;  /* 0x0000007100497202 */ /* 0x000fe20000000f00 */
[C---:B------:R-:W-:Y:S04]  /*ecf0*/  HMMA.16816.F32 R24, R68.reuse, R74, R24 ;  /* 0x0000004a4418723c */ /* 0x040fe80000001818 */
[----:B------:R-:W-:Y:S04]  /*ed00*/  MOV R72, R112 ;  /* 0x0000007000487202 */ /* 0x000fe80000000f00 */
[C---:B------:R-:W-:Y:S08]  /*ed10*/  HMMA.16816.F32 R28, R68.reuse, R84, R28 ;  /* 0x00000054441c723c */ /* 0x040ff0000000181c */
[C---:B------:R-:W-:Y:S01]  /*ed20*/  HMMA.16816.F32 R32, R68.reuse, R86, R32 ;  /* 0x000000564420723c */ /* 0x040fe20000001820 */
[----:B------:R-:W-:Y:S07]  /*ed30*/  LDSM.16.MT88.4 R84, [R246+0x7900] ;  /* 0x00790000f654783b */ /* 0x000fee0000004200 */
[C---:B-1----:R-:W-:Y:S08]  /*ed40*/  HMMA.16816.F32 R36, R68.reuse, R80, R36 ;  /* 0x000000504424723c */ /* 0x042ff00000001824 */
[C---:B------:R-:W-:Y:S08]  /*ed50*/  HMMA.16816.F32 R40, R68.reuse, R82, R40 ;  /* 0x000000524428723c */ /* 0x040ff00000001828 */
[C---:B------:R-:W-:Y:S08]  /*ed60*/  HMMA.16816.F32 R44, R68.reuse, R88, R44 ;  /* 0x00000058442c723c */ /* 0x040ff0000000182c */
[C---:B------:R-:W-:Y:S08]  /*ed70*/  HMMA.16816.F32 R48, R68.reuse, R90, R48 ;  /* 0x0000005a4430723c */ /* 0x040ff00000001830 */
[C---:B------:R-:W-:Y:S08]  /*ed80*/  HMMA.16816.F32 R52, R68.reuse, R92, R52 ;  /* 0x0000005c4434723c */ /* 0x040ff00000001834 */
[C---:B------:R-:W-:Y:S01]  /*ed90*/  HMMA.16816.F32 R56, R68.reuse, R94, R56 ;  /* 0x0000005e4438723c */ /* 0x040fe20000001838 */
[----:B------:R-:W1:Y:S07]  /*eda0*/  LDSM.16.MT88.4 R92, [R248+0x7900] ;  /* 0x00790000f85c783b */ /* 0x000e6e0000004200 */
[C---:B------:R-:W-:Y:S08]  /*edb0*/  HMMA.16816.F32 R60, R68.reuse, R96, R60 ;  /* 0x00000060443c723c */ /* 0x040ff0000000183c */
[----:B------:R-:W-:Y:S07]  /*edc0*/  HMMA.16816.F32 R64, R68, R98, R64 ;  /* 0x000000624440723c */ /* 0x000fee0000001840 */
[----:B----4-:R-:W-:Y:S02]  /*edd0*/  F2FP.PACK_AB R68, R159, R155 ;  /* 0x0000009b9f44723e */ /* 0x010fe400000000ff */
[----:B------:R-:W-:Y:S03]  /*ede0*/  F2FP.PACK_AB R69, R151, R153 ;  /* 0x000000999745723e */ /* 0x000fe600000000ff */
[----:B------:R-:W-:Y:S02]  /*edf0*/  F2FP.PACK_AB R70, R150, R149 ;  /* 0x000000959646723e */ /* 0x000fe400000000ff */
[----:B------:R-:W-:Y:S07]  /*ee00*/  F2FP.PACK_AB R71, R133, R134 ;  /* 0x000000868547723e */ /* 0x000fee00000000ff */
[C---:B------:R-:W-:Y:S01]  /*ee10*/  HMMA.16816.F32 R128, R68.reuse, R124, R4 ;  /* 0x0000007c4480723c */ /* 0x040fe20000001804 */
[----:B------:R-:W2:Y:S07]  /*ee20*/  LDSM.16.MT88.4 R4, [R244+0x7900] ;  /* 0x00790000f404783b */ /* 0x000eae0000004200 */
        /* <DEDUP_REMOVED lines=36> */
[----:B------:R-:W-:Y:S01]  /*f070*/  FADD.FTZ R2, R159, R2 ;  /* 0x000000029f027221 */ /* 0x000fe20000010000 */
[C---:B--2---:R-:W-:Y:S03]  /*f080*/  HMMA.16816.F32 R72, R68.reuse, R4, R60 ;  /* 0x000000044448723c */ /* 0x044fe6000000183c */
[----:B------:R-:W-:Y:S04]  /*f090*/  FADD.FTZ R149, R149, R2 ;  /* 0x0000000295957221 */ /* 0x000fe80000010000 */
[----:B------:R-:W-:Y:S01]  /*f0a0*/  FADD.FTZ R4, R163, R8 ;  /* 0x00000008a3047221 */ /* 0x000fe20000010000 */
[----:B------:R-:W-:Y:S04]  /*f0b0*/  HMMA.16816.F32 R68, R68, R6, R64 ;  /* 0x000000064444723c */ /* 0x000fe80000001840 */
[----:B------:R-:W-:Y:S02]  /*f0c0*/  FADD.FTZ R4, R161, R4 ;  /* 0x00000004a1047221 */ /* 0x000fe40000010000 */
[----:B------:R-:W-:Y:S02]  /*f0d0*/  FADD.FTZ R3, R150, R149 ;  /* 0x0000009596037221 */ /* 0x000fe40000010000 */
[----:B------:R-:W-:Y:S03]  /*f0e0*/  FADD.FTZ R4, R153, R4 ;  /* 0x0000000499047221 */ /* 0x000fe60000010000 */
[----:B------:R1:W-:Y:S01]  /*f0f0*/  STL [R1+0x20], R3 ;  /* 0x0000200301007387 */ /* 0x0003e20000100800 */
[----:B------:R-:W-:Y:S04]  /*f100*/  FADD.FTZ R151, R151, R4 ;  /* 0x0000000497977221 */ /* 0x000fe80000010000 */
[----:B------:R-:W-:Y:S04]  /*f110*/  FADD.FTZ R134, R134, R151 ;  /* 0x0000009786867221 */ /* 0x000fe80000010000 */
[----:B------:R-:W-:Y:S05]  /*f120*/  FADD.FTZ R2, R133, R134 ;  /* 0x0000008685027221 */ /* 0x000fea0000010000 */
[----:B------:R2:W-:Y:S01]  /*f130*/  STL [R1+0x24], R2 ;  /* 0x0000240201007387 */ /* 0x0005e20000100800 */
[----:B-1----:R-:W-:Y:S01]  /*f140*/  MOV R3, R0 ;  /* 0x0000000000037202 */ /* 0x002fe20000000f00 */
[----:B--2---:R-:W-:-:S05]  /*f150*/  @P0 BRA `(.L_x_562) ;  /* 0xffffc35000000947 */ /* 0x004fca000383ffff */
.L_x_561:
[----:B------:R-:W2:Y:S04]  /*f160*/  LDL.LU R4, [R1+0x20] ;  /* 0x0000200001047983 */ /* 0x000ea80000300800 */
[----:B----4-:R-:W3:Y:S01]  /*f170*/  LDL.LU R2, [R1+0x24] ;  /* 0x0000240001027983 */ /* 0x010ee20000300800 */
[----:B------:R-:W-:-:S02]  /*f180*/  MOV R3, RZ ;  /* 0x000000ff00037202 */ /* 0x000fc40000000f00 */
[----:B------:R-:W-:Y:S01]  /*f190*/  PLOP3.LUT P2, PT, PT, PT, PT, 0x8, 0x0 ;  /* 0x000000000000781c */ /* 0x000fe20003f4e170 */
[----:B--2---:R-:W1:Y:S04]  /*f1a0*/  SHFL.BFLY PT, R6, R4, 0x2, 0x1f ;  /* 0x0c401f0004067f89 */ /* 0x004e6800000e0000 */
[----:B---3--:R-:W2:Y:S01]  /*f1b0*/  SHFL.BFLY PT, R7, R2, 0x2, 0x1f ;  /* 0x0c401f0002077f89 */ /* 0x008ea200000e0000 */
[----:B-1----:R-:W-:Y:S01]  /*f1c0*/  FADD.FTZ R6, R6, R4 ;  /* 0x0000000406067221 */ /* 0x002fe20000010000 */
[----:B------:R-:W-:Y:S01]  /*f1d0*/  MOV R4, RZ ;  /* 0x000000ff00047202 */ /* 0x000fe20000000f00 */
        /* <DEDUP_REMOVED lines=49> */
[----:B------:R-:W-:Y:S01]  /*f4f0*/  FMUL.FTZ R69, R4, R69 ;  /* 0x0000004504457220 */ /* 0x000fe20000410000 */
[----:B------:R-:W-:Y:S01]  /*f500*/  MOV R4, 0xff800000 ;  /* 0xff80000000047802 */ /* 0x000fe20000000f00 */
        /* <DEDUP_REMOVED lines=34> */
.L_x_555:
[----:B------:R-:W-:Y:S01]  /*f730*/  USHF.R.S32.HI UR8, URZ, 0x1f, UR9 ;  /* 0x0000001f3f087899 */ /* 0x000fe20008011409 */
        /* <DEDUP_REMOVED lines=48> */
[----:B------:R-:W-:Y:S01]  /*fa40*/  F2FP.PACK_AB R88, R89, R88 ;  /* 0x000000585958723e */ /* 0x000fe200000000ff */
[----:B------:R-:W-:Y:S01]  /*fa50*/  IMAD.SHL.U32 R13, R12, 0x2, RZ ;  /* 0x000000020c0d7824 */ /* 0x000fe200078e00ff */
[----:B------:R-:W-:Y:S01]  /*fa60*/  BAR.SYNC.DEFER_BLOCKING 0x1, 0x100 ;  /* 0x0044000000007b1d */ /* 0x000fe20000010000 */
[----:B------:R-:W-:-:S02]  /*fa70*/  F2FP.PACK_AB R90, R91, R90 ;  /* 0x0000005a5b5a723e */ /* 0x000fc400000000ff */
[----:B------:R-:W-:Y:S02]  /*fa80*/  F2FP.PACK_AB R84, R85, R84 ;  /* 0x000000545554723e */ /* 0x000fe400000000ff */
[C---:B------:R-:W-:Y:S02]  /*fa90*/  IADD3 R10, R13.reuse, 0x80, RZ ;  /* 0x000000800d0a7810 */ /* 0x040fe40007ffe0ff */
[----:B------:R-:W-:Y:S02]  /*faa0*/  IADD3 R15, R13, 0x70, RZ ;  /* 0x000000700d0f7810 */ /* 0x000fe40007ffe0ff */
[----:B------:R-:W-:Y:S02]  /*fab0*/  @P0 IADD3 R15, R10, 0x10, RZ ;  /* 0x000000100a0f0810 */ /* 0x000fe40007ffe0ff */
[----:B------:R-:W-:Y:S01]  /*fac0*/  SEL R10, R9, 0xffffffe0, !P1 ;  /* 0xffffffe0090a7807 */ /* 0x000fe20004800000 */
[----:B------:R-:W-:Y:S01]  /*fad0*/  IMAD.MOV.U32 R9, RZ, RZ, 0x40 ;  /* 0x00000040ff097424 */ /* 0x000fe200078e00ff */
[----:B------:R-:W-:-:S02]  /*fae0*/  F2FP.PACK_AB R86, R87, R86 ;  /* 0x000000565756723e */ /* 0x000fc400000000ff */
[----:B------:R-:W-:Y:S01]  /*faf0*/  F2FP.PACK_AB R80, R81, R80 ;  /* 0x000000505150723e */ /* 0x000fe200000000ff */
[----:B------:R-:W-:Y:S01]  /*fb00*/  IMAD.IADD R17, R13, 0x1, R10 ;  /* 0x000000010d117824 */ /* 0x000fe200078e020a */
[----:B------:R-:W-:Y:S01]  /*fb10*/  SEL R12, R9, 0xffffffc0, !P2 ;  /* 0xffffffc0090c7807 */ /* 0x000fe20005000000 */
[--C-:B------:R-:W-:Y:S01]  /*fb20*/  IMAD.IADD R9, R10, 0x1, R15.reuse ;  /* 0x000000010a097824 */ /* 0x100fe200078e020f */
[----:B------:R-:W-:Y:S02]  /*fb30*/  F2FP.PACK_AB R82, R83, R82 ;  /* 0x000000525352723e */ /* 0x000fe400000000ff */
[----:B------:R-:W-:Y:S01]  /*fb40*/  F2FP.PACK_AB R76, R77, R76 ;  /* 0x0000004c4d4c723e */ /* 0x000fe200000000ff */
[--C-:B------:R-:W-:Y:S01]  /*fb50*/  IMAD.IADD R19, R13, 0x1, R12.reuse ;  /* 0x000000010d137824 */ /* 0x100fe200078e020c */
[----:B------:R-:W-:Y:S01]  /*fb60*/  F2FP.PACK_AB R78, R79, R78 ;  /* 0x0000004e4f4e723e */ /* 0x000fe200000000ff */
[----:B------:R-:W-:Y:S01]  /*fb70*/  STS [R13+0x80], R128 ;  /* 0x000080800d007388 */ /* 0x000fe20000000800 */
[C---:B------:R-:W-:Y:S01]  /*fb80*/  IMAD.IADD R21, R12.reuse, 0x1, R15 ;  /* 0x000000010c157824 */ /* 0x040fe200078e020f */
[----:B------:R-:W-:Y:S01]  /*fb90*/  F2FP.PACK_AB R72, R73, R72 ;  /* 0x000000484948723e */ /* 0x000fe200000000ff */
[----:B------:R-:W-:Y:S01]  /*fba0*/  IMAD.IADD R23, R12, 0x1, R17 ;  /* 0x000000010c177824 */ /* 0x000fe200078e0211 */
[----:B------:R-:W-:Y:S01]  /*fbb0*/  STS [R13+0x480], R130 ;  /* 0x000480820d007388 */ /* 0x000fe20000000800 */
[----:B------:R-:W-:Y:S01]  /*fbc0*/  IMAD.IADD R25, R9, 0x1, R12 ;  /* 0x0000000109197824 */ /* 0x000fe200078e020c */
[----:B------:R-:W-:Y:S01]  /*fbd0*/  F2FP.PACK_AB R74, R75, R74 ;  /* 0x0000004a4b4a723e */ /* 0x000fe200000000ff */
[----:B------:R-:W-:Y:S01]  /*fbe0*/  IMAD.U32 R12, RZ, RZ, UR4 ;  /* 0x00000004ff0c7e24 */ /* 0x000fe2000f8e00ff */
[----:B------:R-:W-:Y:S01]  /*fbf0*/  STS [R15], R124 ;  /* 0x0000007c0f007388 */ /* 0x000fe20000000800 */
[----:B------:R-:W-:-:S02]  /*fc00*/  F2FP.PACK_AB R68, R69, R68 ;  /* 0x000000444544723e */ /* 0x000fc400000000ff */
        /* <DEDUP_REMOVED lines=23> */
[----:B-1----:R-:W-:Y:S01]  /*fd80*/  IMAD.U32 R13, RZ, RZ, UR5 ;  /* 0x00000005ff0d7e24 */ /* 0x002fe2000f8e00ff */
[----:B------:R-:W-:-:S02]  /*fd90*/  ULDC.64 UR4, c[0x0][0x508] ;  /* 0x0001420000047ab9 */ /* 0x000fc40000000a00 */
        /* <DEDUP_REMOVED lines=8> */
[----:B------:R-:W-:Y:S01]  /*fe20*/  BAR.SYNC.DEFER_BLOCKING 0x1, 0x100 ;  /* 0x0044000000007b1d */ /* 0x000fe20000010000 */
[----:B------:R-:W-:-:S04]  /*fe30*/  UISETP.NE.U32.AND UP0, UPT, URZ, UR4, UPT ;  /* 0x000000043f00728c */ /* 0x000fc8000bf05070 */
[----:B------:R-:W-:Y:S01]  /*fe40*/  UISETP.NE.AND.EX UP0, UPT, URZ, UR5, UPT, UP0 ;  /* 0x000000053f00728c */ /* 0x000fe2000bf05300 */
[----:B------:R-:W3:Y:S02]  /*fe50*/  @P1 LDG.E R6, [R12.64] ;  /* 0x0000000e0c061981 */ /* 0x000ee4000c1e1900 */
[----:B------:R-:W-:-:S03]  /*fe60*/  ULDC.64 UR4, c[0x0][0x508] ;  /* 0x0001420000047ab9 */ /* 0x000fc60000000a00 */
[----:B------:R-:W-:-:S05]  /*fe70*/  PLOP3.LUT P0, PT, PT, PT, UP0, 0x80, 0x0 ;  /* 0x000000000000781c */ /* 0x000fca0003f0f008 */
[----:B------:R-:W-:Y:S01]  /*fe80*/  @UP0 UIMAD.WIDE UR4, UR13, UR6, UR4 ;  /* 0x000000060d0402a5 */ /* 0x000fe2000f8e0204 */
[----:B--2---:R-:W-:-:S05]  /*fe90*/  IMAD.MOV.U32 R9, RZ, RZ, c[0x0][0x388] ;  /* 0x0000e200ff097624 */ /* 0x004fca00078e00ff */
[----:B------:R-:W-:Y:S02]  /*fea0*/  IMAD.U32 R14, RZ, RZ, UR4 ;  /* 0x00000004ff0e7e24 */ /* 0x000fe4000f8e00ff */
[----:B------:R-:W-:-:S05]  /*feb0*/  IMAD.U32 R15, RZ, RZ, UR5 ;  /* 0x00000005ff0f7e24 */ /* 0x000fca000f8e00ff */
[----:B------:R1:W5:Y:S01]  /*fec0*/  @P0 LDG.E R9, [R14.64] ;  /* 0x0000000e0e090981 */ /* 0x000362000c1e1900 */
[----:B------:R-:W-:Y:S02]  /*fed0*/  UMOV UR16, URZ ;  /* 0x0000003f00107c82 */ /* 0x000fe40008000000 */
[----:B------:R-:W-:Y:S01]  /*fee0*/  UMOV UR17, URZ ;  /* 0x0000003f00117c82 */ /* 0x000fe20008000000 */
[----:B---3--:R-:W2:Y:S02]  /*fef0*/  @P1 R2UR UR5, R6 ;  /* 0x00000000060513c2 */ /* 0x008ea400000e0000 */
[----:B--2---:R-:W-:Y:S02]  /*ff00*/  @UP1 USHF.R.S32.HI UR4, URZ, 0x1f, UR5 ;  /* 0x0000001f3f041899 */ /* 0x004fe40008011405 */
[----:B------:R-:W-:-:S05]  /*ff10*/  @UP1 UMOV UR16, UR5 ;  /* 0x0000000500101c82 */ /* 0x000fca0008000000 */
[----:B------:R-:W-:Y:S01]  /*ff20*/  @UP1 UMOV UR17, UR4 ;  /* 0x0000000400111c82 */ /* 0x000fe20008000000 */
[----:B------:R-:W-:Y:S05]  /*ff30*/  @P0 BRA `(.L_x_566) ;  /* 0x0000004000000947 */ /* 0x000fea0003800000 */
[----:B-1----:R-:W-:Y:S05]  /*ff40*/  @!P1 BRA `(.L_x_566) ;  /* 0x0000003000009947 */ /* 0x002fea0003800000 */
[----:B-----5:R-:W2:Y:S04]  /*ff50*/  LDG.E R9, [R12.64] ;  /* 0x0000000e0c097981 */ /* 0x020ea8000c1e1900 */
[----:B------:R-:W2:Y:S02]  /*ff60*/  LDG.E R6, [R12.64+0x4] ;  /* 0x0000040e0c067981 */ /* 0x000ea4000c1e1900 */
[----:B--2---:R-:W-:Y:S02]  /*ff70*/  IADD3 R9, -R9, R6, RZ ;  /* 0x0000000609097210 */ /* 0x004fe40007ffe1ff */
.L_x_566:
[----:B-1----:R-:W-:Y:S01]  /*ff80*/  LOP3.LUT R3, R8, 0xffffffe0, RZ, 0xc0, !PT ;  /* 0xffffffe008037812 */ /* 0x002fe200078ec0ff */
[----:B------:R-:W1:Y:S01]  /*ff90*/  S2R R39, SR_CTAID.X ;  /* 0x0000000000277919 */ /* 0x000e620000002500 */
[----:B------:R-:W-:Y:S01]  /*ffa0*/  SHF.R.S32.HI R13, RZ, 0x1f, R2 ;  /* 0x0000001fff0d7819 */ /* 0x000fe20000011402 */
[----:B------:R-:W-:Y:S01]  /*ffb0*/  IMAD.MOV.U32 R10, RZ, RZ, c[0x0][0x4e8] ;  /* 0x00013a00ff0a7624 */ /* 0x000fe200078e00ff */
[----:B------:R-:W-:Y:S01]  /*ffc0*/  LEA.HI R6, R11, R11, RZ, 0x1 ;  /* 0x0000000b0b067211 */ /* 0x000fe200078f08ff */
[----:B------:R-:W-:Y:S01]  /*ffd0*/  IMAD.IADD R3, R0, 0x1, -R3 ;  /* 0x0000000100037824 */ /* 0x000fe200078e0a03 */
[----:B------:R-:W-:Y:S01]  /*ffe0*/  LEA.HI R13, R13, R2, RZ, 0x3 ;  /* 0x000000020d0d7211 */ /* 0x000fe200078f18ff */
[----:B------:R-:W-:Y:S01]  /*fff0*/  ULDC.64 UR4, c[0x0][0x490] ;  /* 0x0001240000047ab9 */ /* 0x000fe20000000a00 */
[----:B------:R-:W-:Y:S01]  /*10000*/  LOP3.LUT R6, R6, 0x1ffffffe, RZ, 0xc0, !PT ;  /* 0x1ffffffe06067812 */ /* 0x000fe200078ec0ff */
[----:B------:R-:W-:Y:S01]  /*10010*/  UIMAD UR11, UR8, UR4, URZ ;  /* 0x00000004080b72a4 */ /* 0x000fe2000f8e023f */
[----:B------:R-:W-:Y:S01]  /*10020*/  SHF.R.S32.HI R8, RZ, 0x1f, R3 ;  /* 0x0000001fff087819 */ /* 0x000fe20000011403 */
[----:B------:R-:W-:Y:S01]  /*10030*/  USHF.R.S32.HI UR10, URZ, 0x1f, UR13 ;  /* 0x0000001f3f0a7899 */ /* 0x000fe2000801140d */
[----:B------:R-:W-:Y:S01]  /*10040*/  LOP3.LUT R13, R13, 0xffffff8, RZ, 0xc0, !PT ;  /* 0x0ffffff80d0d7812 */ /* 0x000fe200078ec0ff */
[----:B------:R-:W-:Y:S01]  /*10050*/  IMAD.IADD R11, R11, 0x1, -R6 ;  /* 0x000000010b0b7824 */ /* 0x000fe200078e0a06 */
[----:B------:R-:W-:Y:S01]  /*10060*/  LEA.HI R8, R8, R3, RZ, 0x2 ;  /* 0x0000000308087211 */ /* 0x000fe200078f10ff */
[----:B------:R-:W-:Y:S01]  /*10070*/  UMOV UR20, UR16 ;  /* 0x0000001000147c82 */ /* 0x000fe20008000000 */
[----:B------:R-:W-:Y:S01]  /*10080*/  ISETP.NE.AND P1, PT, R10, 0x1, PT ;  /* 0x000000010a00780c */ /* 0x000fe20003f25270 */
[----:B------:R-:W-:Y:S01]  /*10090*/  IMAD.IADD R2, R2, 0x1, -R13 ;  /* 0x0000000102027824 */ /* 0x000fe200078e0a0d */
[----:B------:R-:W-:Y:S01]  /*100a0*/  SHF.R.S32.HI R13, RZ, 0x2, R8 ;  /* 0x00000002ff0d7819 */ /* 0x000fe20000011408 */
[----:B------:R-:W-:Y:S01]  /*100b0*/  UMOV UR21, UR17 ;  /* 0x0000001100157c82 */ /* 0x000fe20008000000 */
[----:B------:R-:W-:Y:S01]  /*100c0*/  LOP3.LUT P2, RZ, R3, 0x3, RZ, 0xc0, !PT ;  /* 0x0000000303ff7812 */ /* 0x000fe2000784c0ff */
[----:B------:R-:W-:Y:S01]  /*100d0*/  UIMAD.WIDE.U32 UR20, UR9, UR4, UR20 ;  /* 0x00000004091472a5 */ /* 0x000fe2000f8e0014 */
[----:B------:R-:W-:Y:S01]  /*100e0*/  BSSY B0, `(.L_x_567) ;  /* 0x0000073000007945 */ /* 0x000fe20003800000 */
[----:B------:R-:W-:Y:S01]  /*100f0*/  IMAD R2, R2, 0x10, R13 ;  /* 0x0000001002027824 */ /* 0x000fe200078e020d */
[----:B------:R-:W-:-:S02]  /*10100*/  UIMAD UR11, UR9, UR5, UR11 ;  /* 0x00000005090b72a4 */ /* 0x000fc4000f8e020b */
[----:B------:R-:W-:Y:S01]  /*10110*/  USEL UR10, UR10, URZ, !UP1 ;  /* 0x0000003f0a0a7287 */ /* 0x000fe2000c800000 */
[----:B------:R-:W-:Y:S01]  /*10120*/  IMAD R6, R11, 0x8, R2 ;  /* 0x000000080b067824 */ /* 0x000fe200078e0202 */
[----:B------:R-:W-:Y:S02]  /*10130*/  ULDC.64 UR6, c[0x0][0x498] ;  /* 0x0001260000067ab9 */ /* 0x000fe40000000a00 */
[----:B------:R-:W-:Y:S01]  /*10140*/  UIADD3 UR21, UR21, UR11, URZ ;  /* 0x0000000b15157290 */ /* 0x000fe2000fffe03f */
[----:B-1----:R-:W-:Y:S01]  /*10150*/  IMAD R6, R39, 0x80, R6 ;  /* 0x0000008027067824 */ /* 0x002fe200078e0206 */
[----:B------:R-:W-:Y:S02]  /*10160*/  USEL UR13, UR13, URZ, !UP1 ;  /* 0x0000003f0d0d7287 */ /* 0x000fe4000c800000 */
[----:B------:R-:W-:Y:S01]  /*10170*/  UIMAD UR11, UR10, UR6, URZ ;  /* 0x000000060a0b72a4 */ /* 0x000fe2000f8e023f */
[----:B------:R-:W-:Y:S01]  /*10180*/  @P1 IMAD.HI.U32 R8, R6, c[0x0][0x4ec], RZ ;  /* 0x00013b0006081a27 */ /* 0x000fe200078e00ff */
[----:B------:R-:W-:-:S02]  /*10190*/  UIMAD.WIDE.U32 UR20, UR13, UR6, UR20 ;  /* 0x000000060d1472a5 */ /* 0x000fc4000f8e0014 */
[----:B------:R-:W-:Y:S01]  /*101a0*/  UIMAD UR7, UR13, UR7, UR11 ;  /* 0x000000070d0772a4 */ /* 0x000fe2000f8e020b */
[----:B------:R-:W-:Y:S01]  /*101b0*/  IMAD.MOV.U32 R14, RZ, RZ, R6 ;  /* 0x000000ffff0e7224 */ /* 0x000fe200078e0006 */
[----:B------:R-:W-:Y:S01]  /*101c0*/  @P1 SHF.R.U32.HI R14, RZ, c[0x0][0x4f0], R8 ;  /* 0x00013c00ff0e1a19 */ /* 0x000fe20000011608 */
[----:B------:R-:W-:Y:S02]  /*101d0*/  ULDC.64 UR4, c[0x0][0x3a0] ;  /* 0x0000e80000047ab9 */ /* 0x000fe40000000a00 */
[----:B------:R-:W-:Y:S01]  /*101e0*/  UIMAD.WIDE.U32 UR18, UR16, UR4, URZ ;  /* 0x00000004101272a5 */ /* 0x000fe2000f8e003f */
[--C-:B------:R-:W-:Y:S01]  /*101f0*/  SHF.R.S32.HI R8, RZ, 0x1f, R14.reuse ;  /* 0x0000001fff087819 */ /* 0x100fe2000001140e */
[----:B------:R-:W-:Y:S01]  /*10200*/  IMAD.MOV R11, RZ, RZ, -R14 ;  /* 0x000000ffff0b7224 */ /* 0x000fe200078e0a0e */
[----:B------:R-:W-:Y:S01]  /*10210*/  MOV R3, UR7 ;  /* 0x0000000700037c02 */ /* 0x000fe20008000f00 */
[----:B------:R-:W-:Y:S01]  /*10220*/  UIMAD UR4, UR17, UR4, URZ ;  /* 0x00000004110472a4 */ /* 0x000fe2000f8e023f */
[----:B------:R-:W-:Y:S01]  /*10230*/  IADD3 R14, P0, R14, UR20, RZ ;  /* 0x000000140e0e7c10 */ /* 0x000fe2000ff1e0ff */
[----:B------:R-:W-:Y:S01]  /*10240*/  IMAD R11, R11, c[0x0][0x4e8], R6 ;  /* 0x00013a000b0b7a24 */ /* 0x000fe200078e0206 */
[CC--:B------:R-:W-:Y:S01]  /*10250*/  LEA.HI R6, R5.reuse, R0.reuse, RZ, 0x3 ;  /* 0x0000000005067211 */ /* 0x0c0fe200078f18ff */
[----:B------:R-:W-:Y:S01]  /*10260*/  UIMAD UR16, UR16, UR5, UR4 ;  /* 0x00000005101072a4 */ /* 0x000fe2000f8e0204 */
[----:B------:R-:W-:-:S02]  /*10270*/  LEA.HI R5, R5, R0, RZ, 0x6 ;  /* 0x0000000005057211 */ /* 0x000fc400078f30ff */
[----:B------:R-:W-:Y:S01]  /*10280*/  LOP3.LUT R13, R6, 0xfffffff8, RZ, 0xc0, !PT ;  /* 0xfffffff8060d7812 */ /* 0x000fe200078ec0ff */
[----:B------:R-:W-:Y:S01]  /*10290*/  ULDC.64 UR4, c[0x0][0x3e8] ;  /* 0x0000fa0000047ab9 */ /* 0x000fe20000000a00 */
[----:B------:R-:W-:Y:S01]  /*102a0*/  SHF.R.S32.HI R6, RZ, 0x3, R6 ;  /* 0x00000003ff067819 */ /* 0x000fe20000011406 */
[----:B------:R-:W-:Y:S01]  /*102b0*/  UIADD3 UR17, UR19, UR16, URZ ;  /* 0x0000001013117290 */ /* 0x000fe2000fffe03f */
[----:B------:R-:W-:Y:S01]  /*102c0*/  IADD3.X R15, R8, UR21, R3, P0, !PT ;  /* 0x00000015080f7c10 */ /* 0x000fe200087fe403 */
[----:B------:R-:W-:Y:S01]  /*102d0*/  IMAD.IADD R13, R0, 0x1, -R13 ;  /* 0x00000001000d7824 */ /* 0x000fe200078e0a0d */
[----:B------:R-:W-:Y:S01]  /*102e0*/  SHF.R.S32.HI R0, RZ, 0x1f, R11 ;  /* 0x0000001fff007819 */ /* 0x000fe2000001140b */
[----:B------:R-:W-:Y:S01]  /*102f0*/  UIMAD UR8, UR8, UR4, URZ ;  /* 0x00000004080872a4 */ /* 0x000fe2000f8e023f */
[----:B------:R-:W-:Y:S01]  /*10300*/  IMAD.SHL.U32 R3, R6, 0x40, RZ ;  /* 0x0000004006037824 */ /* 0x000fe200078e00ff */
[----:B------:R-:W-:Y:S01]  /*10310*/  UMOV UR16, UR18 ;  /* 0x0000001200107c82 */ /* 0x000fe20008000000 */
[----:B------:R-:W-:Y:S01]  /*10320*/  IMAD R8, R13, 0x20, R6 ;  /* 0x000000200d087824 */ /* 0x000fe200078e0206 */
[----:B------:R-:W-:Y:S01]  /*10330*/  UIMAD UR8, UR9, UR5, UR8 ;  /* 0x00000005090872a4 */ /* 0x000fe2000f8e0208 */
[----:B------:R-:W-:Y:S01]  /*10340*/  IMAD R0, R0, c[0x0][0x488], RZ ;  /* 0x0001220000007a24 */ /* 0x000fe200078e02ff */
[----:B------:R-:W-:Y:S01]  /*10350*/  UIMAD.WIDE.U32 UR16, UR9, UR4, UR16 ;  /* 0x00000004091072a5 */ /* 0x000fe2000f8e0010 */
[----:B------:R-:W-:Y:S01]  /*10360*/  IMAD.WIDE.U32 R14, R11, c[0x0][0x488], R14 ;  /* 0x000122000b0e7a25 */ /* 0x000fe200078e000e */
[----:B------:R-:W-:Y:S01]  /*10370*/  LOP3.LUT R3, R3, 0x1c0, RZ, 0xc0, !PT ;  /* 0x000001c003037812 */ /* 0x000fe200078ec0ff */
[----:B------:R-:W-:-:S02]  /*10380*/  ULDC.64 UR4, c[0x0][0x3f0] ;  /* 0x0000fc0000047ab9 */ /* 0x000fc40000000a00 */
[----:B------:R-:W-:Y:S01]  /*10390*/  IMAD R11, R11, c[0x0][0x48c], R0 ;  /* 0x000123000b0b7a24 */ /* 0x000fe200078e0200 */
[C---:B------:R-:W-:Y:S01]  /*103a0*/  LEA R12, P0, R14.reuse, c[0x0][0x450], 0x2 ;  /* 0x000114000e0c7a11 */ /* 0x040fe200078010ff */
[----:B------:R-:W-:Y:S01]  /*103b0*/  IMAD.SHL.U32 R0, R13, 0x8, RZ ;  /* 0x000000080d007824 */ /* 0x000fe200078e00ff */
[----:B------:R-:W-:Y:S01]  /*103c0*/  UIADD3 UR9, UR17, UR8, URZ ;  /* 0x0000000811097290 */ /* 0x000fe2000fffe03f */
[----:B------:R-:W-:Y:S01]  /*103d0*/  IMAD R13, R39, 0x80, R8 ;  /* 0x00000080270d7824 */ /* 0x000fe200078e0208 */
[----:B------:R-:W-:Y:S01]  /*103e0*/  IADD3 R11, R15, R11, RZ ;  /* 0x0000000b0f0b7210 */ /* 0x000fe20007ffe0ff */
[----:B------:R-:W-:Y:S01]  /*103f0*/  UIMAD UR10, UR10, UR4, URZ ;  /* 0x000000040a0a72a4 */ /* 0x000fe2000f8e023f */
[----:B------:R-:W-:Y:S01]  /*10400*/  LOP3.LUT R10, R3, 0x38, R0, 0xf8, !PT ;  /* 0x00000038030a7812 */ /* 0x000fe200078ef800 */
[----:B------:R-:W-:Y:S01]  /*10410*/  @P1 IMAD.HI.U32 R16, R13, c[0x0][0x4ec], RZ ;  /* 0x00013b000d101a27 */ /* 0x000fe200078e00ff */
[----:B------:R-:W-:Y:S01]  /*10420*/  LEA.HI.X R11, R14, c[0x0][0x454], R11, 0x2, P0 ;  /* 0x000115000e0b7a11 */ /* 0x000fe200000f140b */
[----:B------:R-:W-:Y:S01]  /*10430*/  UMOV UR8, UR16 ;  /* 0x0000001000087c82 */ /* 0x000fe20008000000 */
[----:B------:R-:W-:Y:S01]  /*10440*/  SHF.R.U32.HI R3, RZ, 0x3, R3 ;  /* 0x00000003ff037819 */ /* 0x000fe20000011603 */
[--C-:B------:R-:W-:Y:S01]  /*10450*/  IMAD.MOV.U32 R8, RZ, RZ, R13.reuse ;  /* 0x000000ffff087224 */ /* 0x100fe200078e000d */
[----:B------:R-:W-:Y:S01]  /*10460*/  @P1 SHF.R.U32.HI R8, RZ, c[0x0][0x4f0], R16 ;  /* 0x00013c00ff081a19 */ /* 0x000fe20000011610 */
[----:B------:R-:W-:Y:S01]  /*10470*/  UIMAD UR5, UR13, UR5, UR10 ;  /* 0x000000050d0572a4 */ /* 0x000fe2000f8e020a */
[----:B------:R-:W-:Y:S01]  /*10480*/  SHFL.IDX PT, R42, R12, RZ, 0x1c1f ;  /* 0x001c1fff0c2a7589 */ /* 0x000fe200000e0000 */
[----:B------:R-:W-:Y:S01]  /*10490*/  UIMAD.WIDE.U32 UR8, UR13, UR4, UR8 ;  /* 0x000000040d0872a5 */ /* 0x000fe2000f8e0008 */
[----:B------:R-:W-:Y:S01]  /*104a0*/  LOP3.LUT R3, R10, R3, RZ, 0x3c, !PT ;  /* 0x000000030a037212 */ /* 0x000fe200078e3cff */
[--C-:B------:R-:W-:Y:S01]  /*104b0*/  IMAD.MOV R32, RZ, RZ, -R8.reuse ;  /* 0x000000ffff207224 */ /* 0x100fe200078e0a08 */
[----:B------:R-:W1:Y:S01]  /*104c0*/  SHFL.IDX PT, R43, R11, RZ, 0x1c1f ;  /* 0x001c1fff0b2b7589 */ /* 0x000e6200000e0000 */
[----:B------:R-:W-:Y:S01]  /*104d0*/  UIADD3 UR5, UR9, UR5, URZ ;  /* 0x0000000509057290 */ /* 0x000fe2000fffe03f */
[----:B------:R-:W-:Y:S01]  /*104e0*/  SHF.R.S32.HI R10, RZ, 0x1f, R8 ;  /* 0x0000001fff0a7819 */ /* 0x000fe20000011408 */
[----:B------:R-:W-:Y:S01]  /*104f0*/  IMAD R32, R32, c[0x0][0x4e8], R13 ;  /* 0x00013a0020207a24 */ /* 0x000fe200078e020d */
[----:B------:R-:W-:Y:S01]  /*10500*/  SHFL.IDX PT, R34, R12, 0x1, 0x1c1f ;  /* 0x003c1f000c227f89 */ /* 0x000fe200000e0000 */
[----:B------:R-:W-:Y:S01]  /*10510*/  IMAD R13, R39, 0x80, R2 ;  /* 0x00000080270d7824 */ /* 0x000fe200078e0202 */
[----:B------:R-:W-:Y:S01]  /*10520*/  IADD3 R36, R0, 0x40, RZ ;  /* 0x0000004000247810 */ /* 0x000fe20007ffe0ff */
[----:B-----5:R-:W-:Y:S01]  /*10530*/  IMAD R2, R9, c[0x0][0x4e8], RZ ;  /* 0x00013a0009027a24 */ /* 0x020fe200078e02ff */
[----:B------:R-:W2:Y:S01]  /*10540*/  SHFL.IDX PT, R35, R11, 0x1, 0x1c1f ;  /* 0x003c1f000b237f89 */ /* 0x000ea200000e0000 */
[----:B------:R-:W-:Y:S01]  /*10550*/  IMAD.U32 R15, RZ, RZ, UR9 ;  /* 0x00000009ff0f7e24 */ /* 0x000fe2000f8e00ff */
[C---:B------:R-:W-:Y:S01]  /*10560*/  IADD3 R9, R13.reuse, 0x8, RZ ;  /* 0x000000080d097810 */ /* 0x040fe20007ffe0ff */
[----:B------:R-:W-:Y:S01]  /*10570*/  IMAD.U32 R14, RZ, RZ, UR8 ;  /* 0x00000008ff0e7e24 */ /* 0x000fe2000f8e00ff */
[-C--:B------:R-:W-:Y:S01]  /*10580*/  ISETP.GE.OR P0, PT, R13, R2.reuse, P2 ;  /* 0x000000020d00720c */ /* 0x080fe20001706670 */
[----:B------:R-:W-:Y:S01]  /*10590*/  IMAD.U32 R15, RZ, RZ, UR5 ;  /* 0x00000005ff0f7e24 */ /* 0x000fe2000f8e00ff */
[----:B------:R-:W-:Y:S01]  /*105a0*/  ISETP.GE.OR P2, PT, R9, R2, P2 ;  /* 0x000000020900720c */ /* 0x000fe20001746670 */
[----:B------:R-:W-:Y:S01]  /*105b0*/  IMAD R17, R10, c[0x0][0x3e0], RZ ;  /* 0x0000f8000a117a24 */ /* 0x000fe200078e02ff */
[----:B------:R-:W-:Y:S01]  /*105c0*/  SHF.L.U32 R10, R5, 0x3, RZ ;  /* 0x00000003050a7819 */ /* 0x000fe200000006ff */
[----:B------:R-:W-:-:S03]  /*105d0*/  IMAD.WIDE.U32 R14, R8, c[0x0][0x3e0], R14 ;  /* 0x0000f800080e7a25 */ /* 0x000fc600078e000e */
[----:B------:R-:W-:Y:S01]  /*105e0*/  LOP3.LUT R10, R3, 0x7ffffe00, R10, 0xf8, !PT ;  /* 0x7ffffe00030a7812 */ /* 0x000fe200078ef80a */
[----:B------:R-:W-:Y:S01]  /*105f0*/  IMAD R17, R8, c[0x0][0x3e4], R17 ;  /* 0x0000f90008117a24 */ /* 0x000fe200078e0211 */
[----:B------:R-:W-:Y:S01]  /*10600*/  SHF.R.S32.HI R8, RZ, 0x1f, R32 ;  /* 0x0000001fff087819 */ /* 0x000fe20000011420 */
[----:B------:R-:W-:Y:S02]  /*10610*/  IMAD R39, R39, 0x80, R6 ;  /* 0x0000008027277824 */ /* 0x000fe400078e0206 */
[----:B------:R-:W-:Y:S01]  /*10620*/  IMAD.IADD R15, R15, 0x1, R17 ;  /* 0x000000010f0f7824 */ /* 0x000fe200078e0211 */
[----:B-1----:R1:W-:Y:S01]  /*10630*/  @!P0 ST.E [R42.64], R4 ;  /* 0x000000042a008985 */ /* 0x0023e2000c10190e */
[----:B------:R-:W-:Y:S02]  /*10640*/  IMAD R5, R8, c[0x0][0x3d8], RZ ;  /* 0x0000f60008057a24 */ /* 0x000fe400078e02ff */
[----:B------:R-:W-:Y:S02]  /*10650*/  IMAD.SHL.U32 R40, R10, 0x2, RZ ;  /* 0x000000020a287824 */ /* 0x000fe400078e00ff */
[C---:B------:R-:W-:Y:S01]  /*10660*/  IMAD R3, R32.reuse, c[0x0][0x3dc], R5 ;  /* 0x0000f70020037a24 */ /* 0x040fe200078e0205 */
[----:B--2---:R1:W-:Y:S01]  /*10670*/  @!P2 ST.E [R34.64], R7 ;  /* 0x000000072200a985 */ /* 0x0043e2000c10190e */
[----:B------:R-:W-:-:S03]  /*10680*/  IMAD.WIDE.U32 R32, R32, c[0x0][0x3d8], R14 ;  /* 0x0000f60020207a25 */ /* 0x000fc600078e000e */
[----:B------:R1:W2:Y:S01]  /*10690*/  LDS.128 R28, [R40+0x1080] ;  /* 0x00108000281c7984 */ /* 0x0002a20000000c00 */
[----:B------:R-:W-:Y:S01]  /*106a0*/  IMAD.IADD R3, R33, 0x1, R3 ;  /* 0x0000000121037824 */ /* 0x000fe200078e0203 */
[C---:B------:R-:W-:Y:S02]  /*106b0*/  LEA R38, P0, R32.reuse, c[0x0][0x380], 0x1 ;  /* 0x0000e00020267a11 */ /* 0x040fe400078008ff */
[----:B------:R1:W3:Y:S02]  /*106c0*/  LDS.128 R24, [R40+0x2080] ;  /* 0x0020800028187984 */ /* 0x0002e40000000c00 */
[----:B------:R-:W-:Y:S02]  /*106d0*/  LEA.HI.X R37, R32, c[0x0][0x384], R3, 0x1, P0 ;  /* 0x0000e10020257a11 */ /* 0x000fe400000f0c03 */
[----:B------:R1:W4:Y:S01]  /*106e0*/  LDS.128 R20, [R40+0x3080] ;  /* 0x0030800028147984 */ /* 0x0003220000000c00 */
[----:B------:R-:W-:-:S03]  /*106f0*/  ISETP.GE.AND P0, PT, R39, R2, PT ;  /* 0x000000022700720c */ /* 0x000fc60003f06270 */
[----:B------:R1:W1:Y:S04]  /*10700*/  LDS.128 R16, [R40+0x5080] ;  /* 0x0050800028107984 */ /* 0x0002680000000c00 */
[----:B------:R1:W1:Y:S04]  /*10710*/  LDS.128 R12, [R40+0x6080] ;  /* 0x00608000280c7984 */ /* 0x0002680000000c00 */
[----:B------:R1:W1:Y:S04]  /*10720*/  LDS.128 R8, [R40+0x7080] ;  /* 0x0070800028087984 */ /* 0x0002680000000c00 */
[----:B------:R1:W1:Y:S04]  /*10730*/  SHFL.IDX PT, R42, R38, RZ, 0x181f ;  /* 0x00181fff262a7589 */ /* 0x00026800000e0000 */
[----:B------:R1:W1:Y:S01]  /*10740*/  SHFL.IDX PT, R43, R37, RZ, 0x181f ;  /* 0x00181fff252b7589 */ /* 0x00026200000e0000 */
[----:B------:R-:W-:Y:S05]  /*10750*/  @P0 BRA `(.L_x_568) ;  /* 0x000000b000000947 */ /* 0x000fea0003800000 */
[----:B-1----:R-:W1:Y:S01]  /*10760*/  LDS.128 R32, [R40+0x80] ;  /* 0x0000800028207984 */ /* 0x002e620000000c00 */
[----:B------:R-:W-:-:S02]  /*10770*/  ISETP.GE.AND P0, PT, R36, c[0x0][0x3c8], PT ;  /* 0x0000f20024007a0c */ /* 0x000fc40003f06270 */
[----:B------:R-:W-:Y:S01]  /*10780*/  ISETP.GE.AND P1, PT, R0, c[0x0][0x3c8], PT ;  /* 0x0000f20000007a0c */ /* 0x000fe20003f26270 */
[----:B------:R-:W5:Y:S10]  /*10790*/  LDS.128 R4, [R40+0x4080] ;  /* 0x0040800028047984 */ /* 0x000f740000000c00 */
[----:B------:R-:W-:-:S02]  /*107a0*/  @!P0 SHF.R.S32.HI R3, RZ, 0x1f, R36 ;  /* 0x0000001fff038819 */ /* 0x000fc40000011424 */
[----:B------:R-:W-:Y:S02]  /*107b0*/  @!P1 IMAD.WIDE R44, R0, 0x2, R42 ;  /* 0x00000002002c9825 */ /* 0x000fe400078e022a */
[----:B------:R-:W-:-:S04]  /*107c0*/  @!P0 LEA.HI R3, R3, R36, RZ, 0x3 ;  /* 0x0000002403038211 */ /* 0x000fc800078f18ff */
[----:B------:R-:W-:-:S05]  /*107d0*/  @!P0 LOP3.LUT R3, R3, 0xfffffff8, RZ, 0xc0, !PT ;  /* 0xfffffff803038812 */ /* 0x000fca00078ec0ff */
[----:B------:R-:W-:Y:S01]  /*107e0*/  @!P0 IMAD.WIDE R42, R3, 0x2, R42 ;  /* 0x00000002032a8825 */ /* 0x000fe200078e022a */
[----:B-1----:R1:W-:Y:S04]  /*107f0*/  @!P1 ST.E.128 [R44.64], R32 ;  /* 0x000000202c009985 */ /* 0x0023e8000c101d0e */
[----:B-----5:R1:W-:Y:S02]  /*10800*/  @!P0 ST.E.128 [R42.64], R4 ;  /* 0x000000042a008985 */ /* 0x0203e4000c101d0e */
.L_x_568:
[----:B------:R-:W-:Y:S05]  /*10810*/  BSYNC B0 ;  /* 0x0000000000007941 */ /* 0x000fea0003800000 */
.L_x_567:
        /* <DEDUP_REMOVED lines=15> */
.L_x_570:
[----:B------:R-:W-:Y:S05]  /*10910*/  BSYNC B0 ;  /* 0x0000000000007941 */ /* 0x000fea0003800000 */
.L_x_569:
        /* <DEDUP_REMOVED lines=15> */
.L_x_572:
[----:B------:R-:W-:Y:S05]  /*10a10*/  BSYNC B0 ;  /* 0x0000000000007941 */ /* 0x000fea0003800000 */
.L_x_571:
        /* <DEDUP_REMOVED lines=16> */
.L_x_565:
        /* <DEDUP_REMOVED lines=31> */
.L_x_573:
[----:B-1----:R-:W1:Y:S01]  /*10d10*/  S2R R0, SR_TID.X ;  /* 0x0000000000007919 */ /* 0x002e620000002100 */
[----:B------:R-:W-:Y:S01]  /*10d20*/  USHF.R.S32.HI UR6, URZ, 0x1f, UR13 ;  /* 0x0000001f3f067899 */ /* 0x000fe2000801140d */
[----:B------:R-:W-:Y:S01]  /*10d30*/  BSSY B0, `(.L_x_574) ;  /* 0x0000029000007945 */ /* 0x000fe20003800000 */
[----:B------:R-:W-:-:S02]  /*10d40*/  USEL UR13, UR13, URZ, !UP1 ;  /* 0x0000003f0d0d7287 */ /* 0x000fc4000c800000 */
[----:B------:R-:W-:Y:S01]  /*10d50*/  USEL UR6, UR6, URZ, !UP1 ;  /* 0x0000003f06067287 */ /* 0x000fe2000c800000 */
[----:B-1----:R-:W-:-:S13]  /*10d60*/  ISETP.GT.AND P0, PT, R0, 0x7f, PT ;  /* 0x0000007f0000780c */ /* 0x002fda0003f04270 */
        /* <DEDUP_REMOVED lines=31> */
[----:B------:R-:W-:Y:S02]  /*10f60*/  IMAD R2, R5, c[0x0][0x48c], R2 ;  /* 0x0001230005027a24 */ /* 0x000fe400078e0202 */
[----:B------:R-:W-:-:S03]  /*10f70*/  IMAD.MOV.U32 R5, RZ, RZ, -0x800000 ;  /* 0xff800000ff057424 */ /* 0x000fc600078e00ff */
[----:B------:R-:W-:Y:S02]  /*10f80*/  IADD3 R3, R7, R2, RZ ;  /* 0x0000000207037210 */ /* 0x000fe40007ffe0ff */
[----:B------:R-:W-:-:S04]  /*10f90*/  LEA R2, P0, R6, c[0x0][0x450], 0x2 ;  /* 0x0001140006027a11 */ /* 0x000fc800078010ff */
[----:B------:R-:W-:-:S05]  /*10fa0*/  LEA.HI.X R3, R6, c[0x0][0x454], R3, 0x2, P0 ;  /* 0x0001150006037a11 */ /* 0x000fca00000f1403 */
[----:B------:R1:W-:Y:S04]  /*10fb0*/  STG.E [R2.64], R5 ;  /* 0x0000000502007986 */ /* 0x0003e8000c10190e */
.L_x_575:
[----:B------:R-:W-:Y:S05]  /*10fc0*/  BSYNC B0 ;  /* 0x0000000000007941 */ /* 0x000fea0003800000 */
.L_x_574:
[----:B-1----:R-:W1:Y:S01]  /*10fd0*/  S2R R2, SR_CTAID.X ;  /* 0x0000000000027919 */ /* 0x002e620000002500 */
[----:B------:R-:W-:Y:S01]  /*10fe0*/  SHF.R.S32.HI R3, RZ, 0x1f, R0 ;  /* 0x0000001fff037819 */ /* 0x000fe20000011400 */
        /* <DEDUP_REMOVED lines=16> */
[----:B------:R-:W-:Y:S01]  /*110f0*/  UIMAD.WIDE.U32 UR16, UR9, UR4, UR16 ;  /* 0x00000004091072a5 */ /* 0x000fe2000f8e0010 */
[----:B------:R-:W-:Y:S01]  /*11100*/  SHF.L.U32 R9, R0, 0x3, RZ ;  /* 0x0000000300097819 */ /* 0x000fe200000006ff */
[----:B------:R-:W-:Y:S02]  /*11110*/  UIMAD UR7, UR9, UR5, UR7 ;  /* 0x00000005090772a4 */ /* 0x000fe4000f8e0207 */
[C---:B-1----:R-:W-:Y:S01]  /*11120*/  IMAD R5, R2.reuse, 0x80, R5 ;  /* 0x0000008002057824 */ /* 0x042fe200078e0205 */
[----:B------:R-:W-:Y:S01]  /*11130*/  ULDC.64 UR4, c[0x0][0x3f0] ;  /* 0x0000fc0000047ab9 */ /* 0x000fe20000000a00 */
[----:B------:R-:W-:Y:S01]  /*11140*/  IMAD R3, R2, 0x80, R3 ;  /* 0x0000008002037824 */ /* 0x000fe200078e0203 */
[----:B------:R-:W-:Y:S01]  /*11150*/  UIMAD UR6, UR6, UR4, URZ ;  /* 0x00000004060672a4 */ /* 0x000fe2000f8e023f */
[----:B------:R-:W-:Y:S01]  /*11160*/  @P0 IMAD.HI.U32 R4, R5, c[0x0][0x4ec], RZ ;  /* 0x00013b0005040a27 */ /* 0x000fe200078e00ff */
[----:B------:R-:W-:Y:S01]  /*11170*/  UIADD3 UR17, UR7, UR17, URZ ;  /* 0x0000001107117290 */ /* 0x000fe2000fffe03f */
[----:B------:R-:W-:Y:S01]  /*11180*/  MOV R7, R5 ;  /* 0x0000000500077202 */ /* 0x000fe20000000f00 */
[----:B------:R-:W-:Y:S01]  /*11190*/  UIMAD UR5, UR13, UR5, UR6 ;  /* 0x000000050d0572a4 */ /* 0x000fe2000f8e0206 */
[----:B------:R-:W-:Y:S01]  /*111a0*/  IADD3 R0, R9, 0x40, RZ ;  /* 0x0000004009007810 */ /* 0x000fe20007ffe0ff */
[----:B------:R-:W-:Y:S01]  /*111b0*/  UIMAD.WIDE.U32 UR16, UR13, UR4, UR16 ;  /* 0x000000040d1072a5 */ /* 0x000fe2000f8e0010 */
[----:B------:R-:W-:-:S03]  /*111c0*/  @P0 SHF.R.U32.HI R7, RZ, c[0x0][0x4f0], R4 ;  /* 0x00013c00ff070a19 */ /* 0x000fc60000011604 */
        /* <DEDUP_REMOVED lines=31> */
.L_x_577:
[----:B------:R-:W-:Y:S05]  /*113c0*/  BSYNC B0 ;  /* 0x0000000000007941 */ /* 0x000fea0003800000 */
.L_x_576:
[----:B------:R-:W-:Y:S01]  /*113d0*/  IADD3 R11, R3, 0x20, RZ ;  /* 0x00000020030b7810 */ /* 0x000fe20007ffe0ff */
[----:B--23--:R2:W3:Y:S01]  /*113e0*/  SHFL.IDX PT, R7, R4, 0x1, 0x181f ;  /* 0x00381f0004077f89 */ /* 0x00c4e200000e0000 */
[----:B------:R-:W-:Y:S02]  /*113f0*/  BSSY B0, `(.L_x_578) ;  /* 0x000000d000007945 */ /* 0x000fe40003800000 */
[----:B------:R-:W-:Y:S01]  /*11400*/  ISETP.GE.AND P0, PT, R11, R8, PT ;  /* 0x000000080b00720c */ /* 0x000fe20003f06270 */
[----:B------:R2:W4:-:S12]  /*11410*/  SHFL.IDX PT, R6, R5, 0x1, 0x181f ;  /* 0x00381f0005067f89 */ /* 0x00051800000e0000 */
[----:B------:R-:W-:Y:S05]  /*11420*/  @P0 BRA `(.L_x_579) ;  /* 0x0000009000000947 */ /* 0x000fea0003800000 */
[----:B------:R-:W-:Y:S02]  /*11430*/  ISETP.GE.AND P0, PT, R0, c[0x0][0x3c8], PT ;  /* 0x0000f20000007a0c */ /* 0x000fe40003f06270 */
[----:B------:R-:W-:-:S11]  /*11440*/  ISETP.GE.AND P1, PT, R9, c[0x0][0x3c8], PT ;  /* 0x0000f20009007a0c */ /* 0x000fd60003f26270 */
[----:B------:R-:W-:-:S04]  /*11450*/  @!P0 SHF.R.S32.HI R11, RZ, 0x1f, R0 ;  /* 0x0000001fff0b8819 */ /* 0x000fc80000011400 */
[----:B------:R-:W-:Y:S01]  /*11460*/  @!P0 LEA.HI R2, R11, R0, RZ, 0x3 ;  /* 0x000000000b028211 */ /* 0x000fe200078f18ff */
[----:B---34-:R-:W-:-:S03]  /*11470*/  @!P1 IMAD.WIDE R10, R9, 0x2, R6 ;  /* 0x00000002090a9825 */ /* 0x018fc600078e0206 */
[----:B------:R-:W-:Y:S02]  /*11480*/  @!P0 LOP3.LUT R2, R2, 0xfffffff8, RZ, 0xc0, !PT ;  /* 0xfffffff802028812 */ /* 0x000fe400078ec0ff */
[----:B------:R3:W-:Y:S03]  /*11490*/  @!P1 ST.E.128 [R10.64], RZ ;  /* 0x000000ff0a009985 */ /* 0x0007e6000c101d0e */
[----:B------:R-:W-:-:S05]  /*114a0*/  @!P0 IMAD.WIDE R6, R2, 0x2, R6 ;  /* 0x0000000202068825 */ /* 0x000fca00078e0206 */
[----:B------:R3:W-:Y:S02]  /*114b0*/  @!P0 ST.E.128 [R6.64], RZ ;  /* 0x000000ff06008985 */ /* 0x0007e4000c101d0e */
.L_x_579:
[----:B------:R-:W-:Y:S05]  /*114c0*/  BSYNC B0 ;  /* 0x0000000000007941 */ /* 0x000fea0003800000 */
.L_x_578:
        /* <DEDUP_REMOVED lines=9> */
[----:B------:R-:W-:Y:S01]  /*11560*/  @!P0 LEA.HI R2, R11, R0, RZ, 0x3 ;  /* 0x000000000b028211 */ /* 0x000fe200078f18ff */
[----:B-1--4-:R-:W-:-:S03]  /*11570*/  @!P1 IMAD.WIDE R10, R9, 0x2, R6 ;  /* 0x00000002090a9825 */ /* 0x012fc600078e0206 */
[----:B------:R-:W-:Y:S02]  /*11580*/  @!P0 LOP3.LUT R2, R2, 0xfffffff8, RZ, 0xc0, !PT ;  /* 0xfffffff802028812 */ /* 0x000fe400078ec0ff */
[----:B------:R1:W-:Y:S03]  /*11590*/  @!P1 ST.E.128 [R10.64], RZ ;  /* 0x000000ff0a009985 */ /* 0x0003e6000c101d0e */
[----:B------:R-:W-:-:S05]  /*115a0*/  @!P0 IMAD.WIDE R6, R2, 0x2, R6 ;  /* 0x0000000202068825 */ /* 0x000fca00078e0206 */
[----:B------:R1:W-:Y:S02]  /*115b0*/  @!P0 ST.E.128 [R6.64], RZ ;  /* 0x000000ff06008985 */ /* 0x0003e4000c101d0e */
.L_x_581:
[----:B------:R-:W-:Y:S05]  /*115c0*/  BSYNC B0 ;  /* 0x0000000000007941 */ /* 0x000fea0003800000 */
.L_x_580:
[----:B------:R-:W-:Y:S01]  /*115d0*/  IADD3 R3, R3, 0x60, RZ ;  /* 0x0000006003037810 */ /* 0x000fe20007ffe0ff */
[----:B-1----:R1:W2:Y:S03]  /*115e0*/  SHFL.IDX PT, R7, R4, 0x3, 0x181f ;  /* 0x00781f0004077f89 */ /* 0x0022a600000e0000 */
        /* <DEDUP_REMOVED lines=8> */
[----:B--2---:R-:W-:-:S04]  /*11670*/  SHF.R.S32.HI R3, RZ, 0x1f, R0 ;  /* 0x0000001fff037819 */ /* 0x004fc80000011400 */
[----:B------:R-:W-:-:S04]  /*11680*/  LEA.HI R3, R3, R0, RZ, 0x3 ;  /* 0x0000000003037211 */ /* 0x000fc800078f18ff */
[----:B------:R-:W-:-:S05]  /*11690*/  LOP3.LUT R3, R3, 0xfffffff8, RZ, 0xc0, !PT ;  /* 0xfffffff803037812 */ /* 0x000fca00078ec0ff */
[----:B------:R-:W-:-:S05]  /*116a0*/  IMAD.WIDE R6, R3, 0x2, R6 ;  /* 0x0000000203067825 */ /* 0x000fca00078e0206 */
[----:B------:R-:W-:Y:S01]  /*116b0*/  ST.E.128 [R6.64], RZ ;  /* 0x000000ff06007985 */ /* 0x000fe2000c101d0e */
[----:B------:R-:W-:Y:S05]  /*116c0*/  EXIT ;  /* 0x000000000000794d */ /* 0x000fea0003800000 */
.L_x_582:
        /* <DEDUP_REMOVED lines=11> */
.L_x_2174:


//--------------------- .text._ZN7cutlass13device_kernelIN5flash19enable_sm80_to_sm89INS1_16FlashAttnFwdSm80INS1_25CollectiveMainloopFwdSm80ILi8ELi1ELb1EN4cute5tupleIJNS5_1CILi128EEES8_S8_EEELi128ENS_6half_tEfNS_4arch4Sm80ELb1ELb0ELb1ELb1ELb1ELb1ELb1ELb0EEENS1_21CollectiveEpilogueFwdIS9_NS6_IJNS7_ILi1EEESF_SF_EEESA_SC_Li256ELb1ELb1ELb0ELb0EEENS1_19SingleTileSchedulerILb1ELb0ELb1ELi128EEEEEEEEEvNT_6ParamsE --------------------------
	.section	.text._ZN7cutlass13device_kernelIN5flash19enable_sm80_to_sm89INS1_16FlashAttnFwdSm80INS1_25CollectiveMainloopFwdSm80ILi8ELi1ELb1EN4cute5tupleIJNS5_1CILi128EEES8_S8_EEELi128ENS_6half_tEfNS_4arch4Sm80ELb1ELb0ELb1ELb1ELb1ELb1ELb1ELb0EEENS1_21CollectiveEpilogueFwdIS9_NS6_IJNS7_ILi1EEESF_SF_EEESA_SC_Li256ELb1ELb1ELb0ELb0EEENS1_19SingleTileSchedulerILb1ELb0ELb1ELi128EEEEEEEEEvNT_6ParamsE,"ax",@progbits
	.sectioninfo	@"SHI_REGISTERS=255"
	.align	128
.text._ZN7cutlass13device_kernelIN5flash19enable_sm80_to_sm89INS1_16FlashAttnFwdSm80INS1_25CollectiveMainloopFwdSm80ILi8ELi1ELb1EN4cute5tupleIJNS5_1CILi128EEES8_S8_EEELi128ENS_6half_tEfNS_4arch4Sm80ELb1ELb0ELb1ELb1ELb1ELb1ELb1ELb0EEENS1_21CollectiveEpilogueFwdIS9_NS6_IJNS7_ILi1EEESF_SF_EEESA_SC_Li256ELb1ELb1ELb0ELb0EEENS1_19SingleTileSchedulerILb1ELb0ELb1ELi128EEEEEEEEEvNT_6ParamsE:
        .type           _ZN7cutlass13device_kernelIN5flash19enable_sm80_to_sm89INS1_16FlashAttnFwdSm80INS1_25CollectiveMainloopFwdSm80ILi8ELi1ELb1EN4cute5tupleIJNS5_1CILi128EEES8_S8_EEELi128ENS_6half_tEfNS_4arch4Sm80ELb1ELb0ELb1ELb1ELb1ELb1ELb1ELb0EEENS1_21CollectiveEpilogueFwdIS9_NS6_IJNS7_ILi1EEESF_SF_EEESA_SC_Li256ELb1ELb1ELb0ELb0EEENS1_19SingleTileSchedulerILb1ELb0ELb1ELi128EEEEEEEEEvNT_6ParamsE,@function
        .size           _ZN7cutlass13device_kernelIN5flash19enable_sm80_to_sm89INS1_16FlashAttnFwdSm80INS1_25CollectiveMainloopFwdSm80ILi8ELi1ELb1EN4cute5tupleIJNS5_1CILi128EEES8_S8_EEELi128ENS_6half_tEfNS_4arch4Sm80ELb1ELb0ELb1ELb1ELb1ELb1ELb1ELb0EEENS1_21CollectiveEpilogueFwdIS9_NS6_IJNS7_ILi1EEESF_SF_EEESA_SC_Li256ELb1ELb1ELb0ELb0EEENS1_19SingleTileSchedulerILb1ELb0ELb1ELi128EEEEEEEEEvNT_6ParamsE,(.L_x_2175 - _ZN7cutlass13device_kernelIN5flash19enable_sm80_to_sm89INS1_16FlashAttnFwdSm80INS1_25CollectiveMainloopFwdSm80ILi8ELi1ELb1EN4cute5tupleIJNS5_1CILi128EEES8_S8_EEELi128ENS_6half_tEfNS_4arch4Sm80ELb1ELb0ELb1ELb1ELb1ELb1ELb1ELb0EEENS1_21CollectiveEpilogueFwdIS9_NS6_IJNS7_ILi1EEESF_SF_EEESA_SC_Li256ELb1ELb1ELb0ELb0EEENS1_19SingleTileSchedulerILb1ELb0ELb1ELi128EEEEEEEEEvNT_6ParamsE)
        .other          _ZN7cutlass13device_kernelIN5flash19enable_sm80_to_sm89INS1_16FlashAttnFwdSm80INS1_25CollectiveMainloopFwdSm80ILi8ELi1ELb1EN4cute5tupleIJNS5_1CILi128EEES8_S8_EEELi128ENS_6half_tEfNS_4arch4Sm80ELb1ELb0ELb1ELb1ELb1ELb1ELb1ELb0EEENS1_21CollectiveEpilogueFwdIS9_NS6_IJNS7_ILi1EEESF_SF_EEESA_SC_Li256ELb1ELb1ELb0ELb0EEENS1_19SingleTileSchedulerILb1ELb0ELb1ELi128EEEEEEEEEvNT_6ParamsE,@"STO_CUDA_ENTRY STV_DEFAULT"
_ZN7cutlass13device_kernelIN5flash19enable_sm80_to_sm89INS1_16FlashAttnFwdSm80INS1_25CollectiveMainloopFwdSm80ILi8ELi1ELb1EN4cute5tupleIJNS5_1CILi128EEES8_S8_EEELi128ENS_6half_tEfNS_4arch4Sm80ELb1ELb0ELb1ELb1ELb1ELb1ELb1ELb0EEENS1_21CollectiveEpilogueFwdIS9_NS6_IJNS7_ILi1EEESF_SF_EEESA_SC_Li256ELb1ELb1ELb0ELb0EEENS1_19SingleTileSchedulerILb1ELb0ELb1ELi128EEEEEEEEEvNT_6ParamsE:
        /* <DEDUP_REMOVED lines=21> */
.L_x_584:
[----:B------:R-:W-:-:S04]  /*0150*/  ISETP.NE.U32.AND P0, PT, RZ, c[0x0][0x560], PT ;  /* 0x00015800ff007a0c */ /* 0x000fc80003f05070 */
[----:B------:R-:W-:-:S13]  /*0160*/  ISETP.NE.AND.EX P0, PT, RZ, c[0x0][0x564], PT, P0 ;  /* 0x00015900ff007a0c */ /* 0x000fda0003f05300 */
[----:B------:R-:W-:Y:S05]  /*0170*/  @!P0 BRA `(.L_x_586) ;  /* 0x000000a000008947 */ /* 0x000fea0003800000 */
[----:B------:R-:W-:Y:S02]  /*0180*/  ULDC.64 UR4, c[0x0][0x560] ;  /* 0x0001580000047ab9 */ /* 0x000fe40000000a00 */
[----:B------:R-:W-:-:S06]  /*0190*/  UIMAD.WIDE UR4, UR21, UR7, UR4 ;  /* 0x00000007150472a5 */ /* 0x000fcc000f8e0204 */
[----:B------:R-:W-:Y:S02]  /*01a0*/  MOV R2, UR4 ;  /* 0x0000000400027c02 */ /* 0x000fe40008000f00 */
[----:B------:R-:W-:-:S05]  /*01b0*/  MOV R3, UR5 ;  /* 0x0000000500037c02 */ /* 0x000fca0008000f00 */
[----:B------:R1:W2:Y:S04]  /*01c0*/  LDG.E R0, [R2.64] ;  /* 0x0000001602007981 */ /* 0x0002a8000c1e1900 */
[----:B-1----:R-:W3:Y:S01]  /*01d0*/  LDG.E R2, [R2.64+0x4] ;  /* 0x0000041602027981 */ /* 0x002ee2000c1e1900 */
[----:B--2---:R-:W1:Y:S08]  /*01e0*/  R2UR UR4, R0 ;  /* 0x00000000000473c2 */ /* 0x004e7000000e0000 */
[----:B---3--:R-:W1:Y:S02]  /*01f0*/  R2UR UR5, R2 ;  /* 0x00000000020573c2 */ /* 0x008e6400000e0000 */
[----:B-1----:R-:W-:Y:S01]  /*0200*/  UIADD3 UR5, -UR4, UR5, URZ ;  /* 0x0000000504057290 */ /* 0x002fe2000fffe13f */
[----:B------:R-:W-:Y:S05]  /*0210*/  BRA `(.L_x_585) ;  /* 0x0000001000007947 */ /* 0x000fea0003800000 */
.L_x_586:
[----:B------:R-:W-:Y:S02]  /*0220*/  ULDC UR5, c[0x0][0x54c] ;  /* 0x0001530000057ab9 */ /* 0x000fe40000000800 */
.L_x_585:
[----:B------:R-:W-:Y:S02]  /*0230*/  ULDC UR4, c[0x0][0x548] ;  /* 0x0001520000047ab9 */ /* 0x000fe40000000800 */
[----:B------:R-:W-:-:S02]  /*0240*/  USHF.L.U32 UR14, UR14, 0x7, URZ ;  /* 0x000000070e0e7899 */ /* 0x000fc4000800063f */
[----:B------:R-:W-:-:S04]  /*0250*/  UIMAD UR4, UR5, UR4, URZ ;  /* 0x00000004050472a4 */ /* 0x000fc8000f8e023f */
[----:B------:R-:W-:-:S04]  /*0260*/  UISETP.GE.AND UP0, UPT, UR14, UR4, UPT ;  /* 0x000000040e00728c */ /* 0x000fc8000bf06270 */
[----:B------:R-:W-:Y:S01]  /*0270*/  USEL UR21, UR21, 0xffffffff, !UP0 ;  /* 0xffffffff15157887 */ /* 0x000fe2000c000000 */
[----:B------:R-:W-:Y:S05]  /*0280*/  BRA `(.L_x_587) ;  /* 0x000001b000007947 */ /* 0x000fea0003800000 */
.L_x_583:
        /* <DEDUP_REMOVED lines=8> */
.L_x_588:
        /* <DEDUP_REMOVED lines=13> */
.L_x_590:
[----:B------:R-:W-:Y:S02]  /*03e0*/  ULDC UR5, c[0x0][0x54c] ;  /* 0x0001530000057ab9 */ /* 0x000fe40000000800 */
.L_x_589:
[----:B------:R-:W-:Y:S02]  /*03f0*/  ULDC UR4, c[0x0][0x548] ;  /* 0x0001520000047ab9 */ /* 0x000fe40000000800 */
[----:B------:R-:W-:-:S02]  /*0400*/  USHF.L.U32 UR14, UR14, 0x7, URZ ;  /* 0x000000070e0e7899 */ /* 0x000fc4000800063f */
[----:B------:R-:W-:-:S04]  /*0410*/  UIMAD UR4, UR5, UR4, URZ ;  /* 0x00000004050472a4 */ /* 0x000fc8000f8e023f */
[----:B------:R-:W-:-:S04]  /*0420*/  UISETP.GE.AND UP0, UPT, UR14, UR4, UPT ;  /* 0x000000040e00728c */ /* 0x000fc8000bf06270 */
[----:B------:R-:W-:-:S06]  /*0430*/  USEL UR21, UR21, 0xffffffff, !UP0 ;  /* 0xffffffff15157887 */ /* 0x000fcc000c000000 */
.L_x_587:
        /* <DEDUP_REMOVED lines=34> */
[----:B------:R3:W4:Y:S01]  /*0660*/  @P2 LDG.E R7, [R4.64] ;  /* 0x0000001604072981 */ /* 0x000722000c1e1900 */
[----:B------:R-:W-:Y:S01]  /*0670*/  UIMAD.WIDE UR4, UR21, UR7, UR4 ;  /* 0x00000007150472a5 */ /* 0x000fe2000f8e0204 */
[----:B------:R-:W-:Y:S01]  /*0680*/  MOV R24, RZ ;  /* 0x000000ff00187202 */ /* 0x000fe20000000f00 */
[----:B------:R-:W-:Y:S01]  /*0690*/  IMAD.MOV.U32 R8, RZ, RZ, RZ ;  /* 0x000000ffff087224 */ /* 0x000fe200078e00ff */
[----:B------:R-:W4:Y:S03]  /*06a0*/  @P3 LDG.E R6, [R10.64] ;  /* 0x000000160a063981 */ /* 0x000f26000c1e1900 */
[----:B-1----:R-:W-:Y:S01]  /*06b0*/  IMAD.U32 R2, RZ, RZ, UR4 ;  /* 0x00000004ff027e24 */ /* 0x002fe2000f8e00ff */
[----:B------:R-:W-:Y:S01]  /*06c0*/  MOV R3, UR5 ;  /* 0x0000000500037c02 */ /* 0x000fe20008000f00 */
[----:B---3--:R-:W-:Y:S01]  /*06d0*/  IMAD.U32 R4, RZ, RZ, UR8 ;  /* 0x00000008ff047e24 */ /* 0x008fe2000f8e00ff */
[----:B------:R-:W-:-:S03]  /*06e0*/  MOV R5, UR9 ;  /* 0x0000000900057c02 */ /* 0x000fc60008000f00 */
[----:B------:R1:W5:Y:S04]  /*06f0*/  @P1 LDG.E R8, [R2.64] ;  /* 0x0000001602081981 */ /* 0x000368000c1e1900 */
[----:B------:R1:W5:Y:S01]  /*0700*/  @P4 LDG.E R24, [R4.64] ;  /* 0x0000001604184981 */ /* 0x000362000c1e1900 */
[----:B------:R-:W3:Y:S01]  /*0710*/  S2UR UR13, SR_CTAID.Y ;  /* 0x00000000000d79c3 */ /* 0x000ee20000002600 */
[----:B------:R-:W-:Y:S02]  /*0720*/  UMOV UR16, URZ ;  /* 0x0000003f00107c82 */ /* 0x000fe40008000000 */
[----:B------:R-:W-:Y:S02]  /*0730*/  ULDC UR20, c[0x0][0x168] ;  /* 0x00005a0000147ab9 */ /* 0x000fe40000000800 */
[----:B------:R-:W-:-:S02]  /*0740*/  UMOV UR17, URZ ;  /* 0x0000003f00117c82 */ /* 0x000fc40008000000 */
[----:B------:R-:W-:Y:S02]  /*0750*/  ULDC UR4, c[0x0][0x2ac] ;  /* 0x0000ab0000047ab9 */ /* 0x000fe40000000800 */
[----:B------:R-:W-:Y:S02]  /*0760*/  ULDC UR19, c[0x0][0x1d0] ;  /* 0x0000740000137ab9 */ /* 0x000fe40000000800 */
[----:B------:R-:W-:Y:S02]  /*0770*/  UIMAD UR19, UR4, UR19, URZ ;  /* 0x00000013041372a4 */ /* 0x000fe4000f8e023f */
[----:B------:R-:W-:Y:S02]  /*0780*/  ULDC UR18, c[0x0][0x228] ;  /* 0x00008a0000127ab9 */ /* 0x000fe40000000800 */
[----:B---3--:R-:W-:Y:S01]  /*0790*/  USHF.R.S32.HI UR12, URZ, 0x1f, UR13 ;  /* 0x0000001f3f0c7899 */ /* 0x008fe2000801140d */
[----:B--2---:R1:W2:Y:S08]  /*07a0*/  @P0 R2UR UR20, R0 ;  /* 0x00000000001403c2 */ /* 0x0042b000000e0000 */
[----:B----4-:R1:W3:Y:S08]  /*07b0*/  @P2 R2UR UR16, R7 ;  /* 0x00000000071023c2 */ /* 0x0102f000000e0000 */
[----:B------:R1:W4:Y:S01]  /*07c0*/  @P3 R2UR UR17, R6 ;  /* 0x00000000061133c2 */ /* 0x00032200000e0000 */
[----:B------:R-:W-:Y:S05]  /*07d0*/  @P0 BRA `(.L_x_591) ;  /* 0x0000006000000947 */ /* 0x000fea0003800000 */
[----:B------:R-:W-:Y:S05]  /*07e0*/  @!P3 BRA `(.L_x_591) ;  /* 0x000000500000b947 */ /* 0x000fea0003800000 */
[----:B-1--4-:R-:W4:Y:S04]  /*07f0*/  LDG.E R6, [R10.64] ;  /* 0x000000160a067981 */ /* 0x012f28000c1e1900 */
[----:B---3--:R-:W3:Y:S01]  /*0800*/  LDG.E R0, [R10.64+0x4] ;  /* 0x000004160a007981 */ /* 0x008ee2000c1e1900 */
[----:B--2-4-:R-:W1:Y:S08]  /*0810*/  R2UR UR20, R6 ;  /* 0x00000000061473c2 */ /* 0x014e7000000e0000 */
[----:B---3--:R-:W1:Y:S02]  /*0820*/  R2UR UR4, R0 ;  /* 0x00000000000473c2 */ /* 0x008e6400000e0000 */
[----:B-1----:R-:W-:-:S06]  /*0830*/  UIADD3 UR20, -UR20, UR4, URZ ;  /* 0x0000000414147290 */ /* 0x002fcc000fffe13f */
.L_x_591:
[----:B------:R-:W-:-:S04]  /*0840*/  ISETP.NE.U32.AND P0, PT, RZ, c[0x0][0x368], PT ;  /* 0x0000da00ff007a0c */ /* 0x000fc80003f05070 */
[----:B------:R-:W-:-:S13]  /*0850*/  ISETP.NE.AND.EX P0, PT, RZ, c[0x0][0x36c], PT, P0 ;  /* 0x0000db00ff007a0c */ /* 0x000fda0003f05300 */
[----:B------:R-:W-:Y:S05]  /*0860*/  @!P0 BRA `(.L_x_592) ;  /* 0x0000007000008947 */ /* 0x000fea0003800000 */
[----:B------:R-:W-:Y:S02]  /*0870*/  ULDC.64 UR4, c[0x0][0x368] ;  /* 0x0000da0000047ab9 */ /* 0x000fe40000000a00 */
[----:B------:R-:W-:-:S06]  /*0880*/  UIMAD.WIDE UR4, UR21, UR7, UR4 ;  /* 0x00000007150472a5 */ /* 0x000fcc000f8e0204 */
[----:B-1----:R-:W-:Y:S02]  /*0890*/  MOV R4, UR4 ;  /* 0x0000000400047c02 */ /* 0x002fe40008000f00 */
[----:B------:R-:W-:-:S05]  /*08a0*/  MOV R5, UR5 ;  /* 0x0000000500057c02 */ /* 0x000fca0008000f00 */
[----:B----4-:R-:W4:Y:S02]  /*08b0*/  LDG.E R0, [R4.64] ;  /* 0x0000001604007981 */ /* 0x010f24000c1e1900 */
[----:B----4-:R1:W4:Y:S02]  /*08c0*/  R2UR UR19, R0 ;  /* 0x00000000001373c2 */ /* 0x01032400000e0000 */
[----:B-1--4-:R-:W-:Y:S05]  /*08d0*/  BRA `(.L_x_593) ;  /* 0x0000006000007947 */ /* 0x012fea0003800000 */
.L_x_592:
[----:B------:R-:W-:Y:S05]  /*08e0*/  @!P4 BRA `(.L_x_593) ;  /* 0x000000500000c947 */ /* 0x000fea0003800000 */
[----:B-1--4-:R1:W4:Y:S04]  /*08f0*/  LDG.E R0, [R4.64] ;  /* 0x0000001604007981 */ /* 0x012328000c1e1900 */
[----:B-1-3--:R-:W3:Y:S01]  /*0900*/  LDG.E R4, [R4.64+0x4] ;  /* 0x0000041604047981 */ /* 0x00aee2000c1e1900 */
[----:B----4-:R-:W1:Y:S08]  /*0910*/  R2UR UR19, R0 ;  /* 0x00000000001373c2 */ /* 0x010e7000000e0000 */
[----:B---3--:R-:W1:Y:S02]  /*0920*/  R2UR UR4, R4 ;  /* 0x00000000040473c2 */ /* 0x008e6400000e0000 */
[----:B-1----:R-:W-:-:S06]  /*0930*/  UIADD3 UR19, -UR19, UR4, URZ ;  /* 0x0000000413137290 */ /* 0x002fcc000fffe13f */
.L_x_593:
[----:B-1--4-:R1:W4:Y:S01]  /*0940*/  @P1 LDG.E R5, [R2.64] ;  /* 0x0000001602051981 */ /* 0x012322000c1e1900 */
[----:B------:R-:W-:-:S03]  /*0950*/  ULDC.64 UR4, c[0x0][0x378] ;  /* 0x0000de0000047ab9 */ /* 0x000fc60000000a00 */
[----:B---3--:R1:W3:Y:S01]  /*0960*/  @P1 LDG.E R4, [R2.64+0x4] ;  /* 0x0000041602041981 */ /* 0x0082e2000c1e1900 */
[----:B------:R-:W-:-:S04]  /*0970*/  UISETP.NE.U32.AND UP0, UPT, URZ, UR4, UPT ;  /* 0x000000043f00728c */ /* 0x000fc8000bf05070 */
[----:B------:R-:W-:-:S03]  /*0980*/  UISETP.NE.AND.EX UP0, UPT, URZ, UR5, UPT, UP0 ;  /* 0x000000053f00728c */ /* 0x000fc6000bf05300 */
[----:B------:R-:W-:-:S03]  /*0990*/  ULDC.64 UR4, c[0x0][0x378] ;  /* 0x0000de0000047ab9 */ /* 0x000fc60000000a00 */
[----:B------:R-:W-:-:S05]  /*09a0*/  PLOP3.LUT P0, PT, PT, PT, UP0, 0x80, 0x0 ;  /* 0x000000000000781c */ /* 0x000fca0003f0f008 */
[----:B------:R-:W-:-:S06]  /*09b0*/  @UP0 UIMAD.WIDE UR4, UR21, UR7, UR4 ;  /* 0x00000007150402a5 */ /* 0x000fcc000f8e0204 */
[----:B-1----:R-:W-:Y:S02]  /*09c0*/  IMAD.U32 R2, RZ, RZ, UR4 ;  /* 0x00000004ff027e24 */ /* 0x002fe4000f8e00ff */
[----:B------:R-:W-:-:S05]  /*09d0*/  IMAD.U32 R3, RZ, RZ, UR5 ;  /* 0x00000005ff037e24 */ /* 0x000fca000f8e00ff */
[----:B--2---:R-:W2:Y:S01]  /*09e0*/  @P0 LDG.E R0, [R2.64] ;  /* 0x0000001602000981 */ /* 0x004ea2000c1e1900 */
[----:B------:R-:W-:Y:S02]  /*09f0*/  ULDC UR6, c[0x0][0x2c4] ;  /* 0x0000b10000067ab9 */ /* 0x000fe40000000800 */
[----:B------:R-:W-:Y:S02]  /*0a00*/  UISETP.NE.AND UP2, UPT, UR6, 0x1, UPT ;  /* 0x000000010600788c */ /* 0x000fe4000bf45270 */
[----:B------:R-:W-:Y:S02]  /*0a10*/  UIADD3 UR6, -UR16, UR19, URZ ;  /* 0x0000001310067290 */ /* 0x000fe4000fffe13f */
[----:B------:R-:W-:-:S07]  /*0a20*/  UMOV UR15, UR19 ;  /* 0x00000013000f7c82 */ /* 0x000fce0008000000 */
[----:B------:R-:W-:Y:S01]  /*0a30*/  @UP2 UIADD3 UR24, UR14, 0x7f, URZ ;  /* 0x0000007f0e182890 */ /* 0x000fe2000fffe03f */
[----:B----4-:R-:W1:Y:S08]  /*0a40*/  @P1 R2UR UR4, R5 ;  /* 0x00000000050413c2 */ /* 0x010e7000000e0000 */
[----:B---3--:R-:W1:Y:S02]  /*0a50*/  @P1 R2UR UR5, R4 ;  /* 0x00000000040513c2 */ /* 0x008e6400000e0000 */
[----:B-1----:R-:W-:-:S03]  /*0a60*/  @UP3 UIADD3 UR18, -UR4, UR5, URZ ;  /* 0x0000000504123290 */ /* 0x002fc6000fffe13f */
[----:B------:R-:W-:-:S03]  /*0a70*/  ULDC.64 UR4, c[0x0][0x2c8] ;  /* 0x0000b20000047ab9 */ /* 0x000fc60000000a00 */
[----:B--2---:R1:W2:Y:S01]  /*0a80*/  @P0 R2UR UR15, R0 ;  /* 0x00000000000f03c2 */ /* 0x0042a200000e0000 */
[----:B------:R-:W-:Y:S02]  /*0a90*/  UIMAD.WIDE.U32 UR24, UR24, UR4, URZ ;  /* 0x00000004181872a5 */ /* 0x000fe4000f8e003f */
[----:B------:R-:W-:Y:S02]  /*0aa0*/  UIADD3 UR11, UR6, UR18, URZ ;  /* 0x00000012060b7290 */ /* 0x000fe4000fffe03f */
[----:B------:R-:W-:Y:S02]  /*0ab0*/  UIADD3 UR4, UR14, 0x7f, URZ ;  /* 0x0000007f0e047890 */ /* 0x000fe4000fffe03f */
[----:B------:R-:W-:Y:S02]  /*0ac0*/  UIADD3 UR9, UR11, 0x80, -UR20 ;  /* 0x000000800b097890 */ /* 0x000fe4000fffe814 */
[----:B------:R-:W-:Y:S02]  /*0ad0*/  @UP2 USHF.R.U32.HI UR4, URZ, UR5, UR25 ;  /* 0x000000053f042299 */ /* 0x000fe40008011619 */
[----:B------:R-:W-:-:S02]  /*0ae0*/  UIADD3 UR10, UR11, 0x7f, URZ ;  /* 0x0000007f0b0a7890 */ /* 0x000fc4000fffe03f */
[----:B------:R-:W-:Y:S02]  /*0af0*/  UIADD3 UR5, UR9, UR4, URZ ;  /* 0x0000000409057290 */ /* 0x000fe4000fffe03f */
[----:B------:R-:W-:Y:S02]  /*0b00*/  USHF.R.S32.HI UR8, URZ, 0x1f, UR10 ;  /* 0x0000001f3f087899 */ /* 0x000fe4000801140a */
[----:B------:R-:W-:Y:S02]  /*0b10*/  USHF.R.S32.HI UR4, URZ, 0x1f, UR5 ;  /* 0x0000001f3f047899 */ /* 0x000fe40008011405 */
[----:B------:R-:W-:Y:S02]  /*0b20*/  ULEA.HI UR10, UR8, UR10, URZ, 0x7 ;  /* 0x0000000a080a7291 */ /* 0x000fe4000f8f383f */
[----:B------:R-:W-:Y:S02]  /*0b30*/  ULEA.HI UR4, UR4, UR5, URZ, 0x7 ;  /* 0x0000000504047291 */ /* 0x000fe4000f8f383f */
[----:B------:R-:W-:-:S02]  /*0b40*/  USHF.R.S32.HI UR10, URZ, 0x7, UR10 ;  /* 0x000000073f0a7899 */ /* 0x000fc4000801140a */
[----:B------:R-:W-:-:S04]  /*0b50*/  USHF.R.S32.HI UR4, URZ, 0x7, UR4 ;  /* 0x000000073f047899 */ /* 0x000fc80008011404 */
[----:B------:R-:W-:-:S04]  /*0b60*/  UISETP.LT.AND UP0, UPT, UR10, UR4, UPT ;  /* 0x000000040a00728c */ /* 0x000fc8000bf01270 */
[----:B------:R-:W-:Y:S02]  /*0b70*/  USEL UR5, UR10, UR4, UP0 ;  /* 0x000000040a057287 */ /* 0x000fe40008000000 */
[----:B------:R-:W-:Y:S02]  /*0b80*/  UIADD3 UR4, -UR6, URZ, URZ ;  /* 0x0000003f06047290 */ /* 0x000fe4000fffe13f */
[----:B------:R-:W-:Y:S02]  /*0b90*/  ULEA UR6, UR5, -UR6, 0x7 ;  /* 0x8000000605067291 */ /* 0x000fe4000f8e383f */
[----:B------:R-:W-:Y:S02]  /*0ba0*/  UISETP.LT.AND UP1, UPT, URZ, UR4, UPT ;  /* 0x000000043f00728c */ /* 0x000fe4000bf21270 */
[----:B------:R-:W-:Y:S02]  /*0bb0*/  UISETP.LT.AND UP0, UPT, UR6, UR18, UPT ;  /* 0x000000120600728c */ /* 0x000fe4000bf01270 */
[----:B------:R-:W-:-:S02]  /*0bc0*/  USEL UR4, URZ, UR4, !UP1 ;  /* 0x000000043f047287 */ /* 0x000fc4000c800000 */
[----:B------:R-:W-:Y:S02]  /*0bd0*/  USEL UR5, UR6, UR18, UP0 ;  /* 0x0000001206057287 */ /* 0x000fe40008000000 */
[----:B------:R-:W-:Y:S02]  /*0be0*/  USHF.R.U32.HI UR8, URZ, 0x7, UR4 ;  /* 0x000000073f087899 */ /* 0x000fe40008011604 */
[----:B------:R-:W-:-:S05]  /*0bf0*/  UISETP.GT.AND UP0, UPT, UR5, UR4, UPT ;  /* 0x000000040500728c */ /* 0x000fca000bf04270 */
[----:B------:R-:W-:-:S06]  /*0c00*/  UMOV UR6, UR8 ;  /* 0x0000000800067c82 */ /* 0x000fcc0008000000 */
        /* <DEDUP_REMOVED lines=16> */
[----:B------:R-:W-:-:S03]  /*0d10*/  ULDC.64 UR4, c[0x0][0x240] ;  /* 0x0000900000047ab9 */ /* 0x000fc60000000a00 */
[----:B------:R-:W-:Y:S01]  /*0d20*/  LEA.HI R0, R4, R174, RZ, 0x3 ;  /* 0x000000ae04007211 */ /* 0x000fe200078f18ff */
[----:B------:R1:W2:Y:S01]  /*0d30*/  @P4 LDG.E R23, [R2.64] ;  /* 0x0000001602174981 */ /* 0x0002a2000c1e1900 */
[----:B------:R-:W-:Y:S01]  /*0d40*/  UIMAD UR4, UR12, UR4, URZ ;  /* 0x000000040c0472a4 */ /* 0x000fe2000f8e023f */
[----:B------:R-:W-:Y:S01]  /*0d50*/  IMAD.MOV.U32 R146, RZ, RZ, c[0x0][0x238] ;  /* 0x00008e00ff927624 */ /* 0x000fe200078e00ff */
[----:B------:R-:W-:Y:S01]  /*0d60*/  SHF.R.S32.HI R95, RZ, 0x3, R0 ;  /* 0x00000003ff5f7819 */ /* 0x000fe20000011400 */
[----:B------:R-:W-:Y:S01]  /*0d70*/  USHF.R.S32.HI UR24, URZ, 0x1f, UR21 ;  /* 0x0000001f3f187899 */ /* 0x000fe20008011415 */
[----:B------:R-:W-:Y:S01]  /*0d80*/  LOP3.LUT R0, R0, 0xfffffff8, RZ, 0xc0, !PT ;  /* 0xfffffff800007812 */ /* 0x000fe200078ec0ff */
[----:B------:R-:W-:Y:S01]  /*0d90*/  UIADD3 UR25, UR6, -0x1, URZ ;  /* 0xffffffff06197890 */ /* 0x000fe2000fffe03f */
[----:B------:R-:W-:Y:S01]  /*0da0*/  SHF.R.S32.HI R7, RZ, 0x1f, R95 ;  /* 0x0000001fff077819 */ /* 0x000fe2000001145f */
[----:B------:R-:W-:Y:S01]  /*0db0*/  UIMAD UR7, UR13, UR5, UR4 ;  /* 0x000000050d0772a4 */ /* 0x000fe2000f8e0204 */
[C---:B-----5:R-:W-:Y:S01]  /*0dc0*/  IADD3 R118, P0, R95.reuse, R8, RZ ;  /* 0x000000085f767210 */ /* 0x060fe20007f1e0ff */
[----:B------:R-:W-:Y:S01]  /*0dd0*/  IMAD.IADD R22, R174, 0x1, -R0 ;  /* 0x00000001ae167824 */ /* 0x000fe200078e0a00 */
[----:B------:R-:W-:Y:S01]  /*0de0*/  USEL UR27, UR21, URZ, !UP3 ;  /* 0x0000003f151b7287 */ /* 0x000fe2000d800000 */
[----:B------:R-:W-:Y:S01]  /*0df0*/  IADD3 R142, -R95, UR18, RZ ;  /* 0x000000125f8e7c10 */ /* 0x000fe2000fffe1ff */
[----:B------:R-:W-:Y:S01]  /*0e00*/  USEL UR26, UR24, URZ, !UP3 ;  /* 0x0000003f181a7287 */ /* 0x000fe2000d800000 */
[----:B------:R-:W-:Y:S01]  /*0e10*/  IMAD.SHL.U32 R20, R22, 0x8, RZ ;  /* 0x0000000816147824 */ /* 0x000fe200078e00ff */
[----:B------:R-:W-:Y:S01]  /*0e20*/  LEA.HI.X.SX32 R119, R8, R7, 0x1, P0 ;  /* 0x0000000708777211 */ /* 0x000fe200000f0eff */
[----:B------:R-:W-:Y:S01]  /*0e30*/  ULDC.64 UR4, c[0x0][0x248] ;  /* 0x0000920000047ab9 */ /* 0x000fe20000000a00 */
[----:B------:R-:W-:Y:S01]  /*0e40*/  IMAD.MOV.U32 R157, RZ, RZ, 0x7 ;  /* 0x00000007ff9d7424 */ /* 0x000fe200078e00ff */
[----:B------:R-:W-:Y:S01]  /*0e50*/  UIMAD UR4, UR26, UR4, URZ ;  /* 0x000000041a0472a4 */ /* 0x000fe2000f8e023f */
[----:B------:R-:W-:Y:S01]  /*0e60*/  SHF.R.S32.HI R21, RZ, 0x1f, R20 ;  /* 0x0000001fff157819 */ /* 0x000fe20000011414 */
[----:B------:R-:W-:Y:S01]  /*0e70*/  IMAD R0, R119, c[0x0][0x238], RZ ;  /* 0x00008e0077007a24 */ /* 0x000fe200078e02ff */
[----:B------:R-:W-:Y:S01]  /*0e80*/  LEA.HI R4, R4, R174, RZ, 0x6 ;  /* 0x000000ae04047211 */ /* 0x000fe200078f30ff */
[----:B------:R-:W-:Y:S01]  /*0e90*/  IMAD.U32 R98, RZ, RZ, UR27 ;  /* 0x0000001bff627e24 */ /* 0x000fe2000f8e00ff */
[----:B------:R-:W-:Y:S01]  /*0ea0*/  UIMAD UR4, UR27, UR5, UR4 ;  /* 0x000000051b0472a4 */ /* 0x000fe2000f8e0204 */
[----:B------:R-:W-:Y:S01]  /*0eb0*/  IMAD R0, R118, c[0x0][0x23c], R0 ;  /* 0x00008f0076007a24 */ /* 0x000fe200078e0200 */
[----:B------:R-:W-:Y:S01]  /*0ec0*/  SHF.L.U64.HI R165, R146, R157, c[0x0][0x23c] ;  /* 0x00008f0092a57619 */ /* 0x000fe2000001029d */
[----:B-1----:R-:W-:Y:S01]  /*0ed0*/  IMAD.WIDE.U32 R2, R118, c[0x0][0x238], R20 ;  /* 0x00008e0076027a25 */ /* 0x002fe200078e0014 */
[----:B------:R-:W-:Y:S01]  /*0ee0*/  USHF.R.S32.HI UR5, URZ, 0x1f, UR25 ;  /* 0x0000001f3f057899 */ /* 0x000fe20008011419 */
[C---:B------:R-:W-:Y:S01]  /*0ef0*/  IADD3 R91, R20.reuse, 0x40, RZ ;  /* 0x00000040145b7810 */ /* 0x040fe20007ffe0ff */
[----:B------:R-:W-:Y:S01]  /*0f00*/  USHF.R.S32.HI UR28, URZ, 0x1f, UR15 ;  /* 0x0000001f3f1c7899 */ /* 0x000fe2000801140f */
[----:B------:R-:W-:Y:S01]  /*0f10*/  IMAD.IADD R3, R3, 0x1, R0 ;  /* 0x0000000103037824 */ /* 0x000fe200078e0200 */
[----:B------:R-:W-:Y:S01]  /*0f20*/  ISETP.GE.AND P6, PT, R20, c[0x0][0x1d4], PT ;  /* 0x0000750014007a0c */ /* 0x000fe20003fc6270 */
[----:B------:R-:W-:Y:S01]  /*0f30*/  IMAD.U32 R0, RZ, RZ, UR13 ;  /* 0x0000000dff007e24 */ /* 0x000fe2000f8e00ff */
[----:B------:R-:W-:Y:S01]  /*0f40*/  ISETP.GE.AND P5, PT, R91, c[0x0][0x1d4], PT ;  /* 0x000075005b007a0c */ /* 0x000fe20003fa6270 */
[----:B------:R-:W-:Y:S01]  /*0f50*/  IMAD.SHL.U32 R173, R146, 0x80, RZ ;  /* 0x0000008092ad7824 */ /* 0x000fe200078e00ff */
[C---:B------:R-:W-:Y:S01]  /*0f60*/  IADD3 R155, R95.reuse, 0x20, RZ ;  /* 0x000000205f9b7810 */ /* 0x040fe20007ffe0ff */
[----:B------:R-:W-:Y:S01]  /*0f70*/  IMAD.WIDE.U32 R2, R0, c[0x0][0x240], R2 ;  /* 0x0000900000027a25 */ /* 0x000fe200078e0002 */
[----:B------:R-:W-:-:S02]  /*0f80*/  IADD3 R153, R95, 0x60, RZ ;  /* 0x000000605f997810 */ /* 0x000fc40007ffe0ff */
[----:B------:R-:W-:Y:S01]  /*0f90*/  IADD3 R154, R95, 0x40, RZ ;  /* 0x000000405f9a7810 */ /* 0x000fe20007ffe0ff */
[----:B------:R-:W-:Y:S01]  /*0fa0*/  IMAD.U32 R0, RZ, RZ, UR25 ;  /* 0x00000019ff007e24 */ /* 0x000fe2000f8e00ff */
[----:B------:R-:W-:Y:S01]  /*0fb0*/  IADD3 R3, R3, UR7, RZ ;  /* 0x0000000703037c10 */ /* 0x000fe2000fffe0ff */
[----:B------:R-:W-:Y:S01]  /*0fc0*/  IMAD.MOV.U32 R25, RZ, RZ, c[0x0][0x23c] ;  /* 0x00008f00ff197624 */ /* 0x000fe200078e00ff */
[----:B------:R-:W-:Y:S01]  /*0fd0*/  ULDC.64 UR6, c[0x0][0x280] ;  /* 0x0000a00000067ab9 */ /* 0x000fe20000000a00 */
[----:B------:R-:W-:Y:S01]  /*0fe0*/  IMAD R6, R0, -0x80, R142 ;  /* 0xffffff8000067824 */ /* 0x000fe200078e028e */
[----:B------:R-:W-:Y:S01]  /*0ff0*/  UIMAD UR6, UR28, UR6, URZ ;  /* 0x000000061c0672a4 */ /* 0x000fe2000f8e023f */
[----:B------:R-:W-:Y:S01]  /*1000*/  IMAD.WIDE.U32 R130, R98, c[0x0][0x248], R2 ;  /* 0x0000920062827a25 */ /* 0x000fe200078e0002 */
[----:B------:R-:W-:Y:S01]  /*1010*/  IADD3 R141, R24, UR19, RZ ;  /* 0x00000013188d7c10 */ /* 0x000fe2000fffe0ff */
[----:B------:R-:W-:Y:S01]  /*1020*/  ULDC UR19, c[0x0][0x294] ;  /* 0x0000a50000137ab9 */ /* 0x000fe20000000800 */
[----:B------:R-:W-:Y:S01]  /*1030*/  ISETP.GE.AND P0, PT, R6, 0x1, PT ;  /* 0x000000010600780c */ /* 0x000fe20003f06270 */
[----:B------:R-:W-:Y:S01]  /*1040*/  IMAD.SHL.U32 R3, R95, 0x40, RZ ;  /* 0x000000405f037824 */ /* 0x000fe200078e00ff */
[----:B------:R-:W-:Y:S01]  /*1050*/  IADD3 R127, R131, UR4, RZ ;  /* 0x00000004837f7c10 */ /* 0x000fe2000fffe0ff */
[----:B------:R-:W-:Y:S01]  /*1060*/  IMAD.SHL.U32 R0, R4, 0x8, RZ ;  /* 0x0000000804007824 */ /* 0x000fe200078e00ff */
[----:B------:R-:W-:Y:S01]  /*1070*/  ISETP.GE.AND P2, PT, R6, 0x21, PT ;  /* 0x000000210600780c */ /* 0x000fe20003f46270 */
[----:B------:R-:W-:Y:S01]  /*1080*/  IMAD R2, R165, UR25, RZ ;  /* 0x00000019a5027c24 */ /* 0x000fe2000f8e02ff */
[----:B------:R-:W-:Y:S01]  /*1090*/  LOP3.LUT R129, R3, 0x1c0, RZ, 0xc0, !PT ;  /* 0x000001c003817812 */ /* 0x000fe200078ec0ff */
[----:B------:R-:W-:Y:S01]  /*10a0*/  IMAD.MOV.U32 R126, RZ, RZ, R130 ;  /* 0x000000ffff7e7224 */ /* 0x000fe200078e0082 */
[----:B------:R-:W-:Y:S01]  /*10b0*/  LOP3.LUT R133, R0, 0xfffffe00, RZ, 0xc0, !PT ;  /* 0xfffffe0000857812 */ /* 0x000fe200078ec0ff */
[----:B------:R-:W-:Y:S01]  /*10c0*/  IMAD R2, R173, UR5, R2 ;  /* 0x00000005ad027c24 */ /* 0x000fe2000f8e0202 */
[----:B------:R-:W-:Y:S01]  /*10d0*/  LOP3.LUT R77, R129, 0x38, R20, 0xf8, !PT ;  /* 0x00000038814d7812 */ /* 0x000fe200078ef814 */
[----:B------:R-:W-:Y:S01]  /*10e0*/  IMAD.WIDE.U32 R14, R173, UR25, R126 ;  /* 0x00000019ad0e7c25 */ /* 0x000fe2000f8e007e */
[----:B------:R-:W-:Y:S01]  /*10f0*/  SHF.R.U32.HI R166, RZ, 0x3, R129 ;  /* 0x00000003ffa67819 */ /* 0x000fe20000011681 */
[----:B------:R-:W-:Y:S01]  /*1100*/  ULDC.64 UR4, c[0x0][0x260] ;  /* 0x0000980000047ab9 */ /* 0x000fe20000000a00 */
[----:B------:R-:W-:Y:S01]  /*1110*/  P2R R144, PR, RZ, 0x20 ;  /* 0x00000020ff907803 */ /* 0x000fe20000000000 */
[----:B------:R-:W-:Y:S01]  /*1120*/  IMAD.IADD R3, R15, 0x1, R2 ;  /* 0x000000010f037824 */ /* 0x000fe200078e0202 */
[----:B------:R-:W-:Y:S01]  /*1130*/  LOP3.LUT R77, R133, R77, R166, 0xf6, !PT ;  /* 0x0000004d854d7212 */ /* 0x000fe200078ef6a6 */
[----:B------:R-:W-:Y:S01]  /*1140*/  IMAD.U32 R0, RZ, RZ, UR13 ;  /* 0x0000000dff007e24 */ /* 0x000fe2000f8e00ff */
[----:B------:R-:W-:Y:S01]  /*1150*/  @P0 LEA R4, P1, R14, c[0x0][0x220], 0x1 ;  /* 0x000088000e040a11 */ /* 0x000fe200078208ff */
[----:B------:R-:W-:Y:S01]  /*1160*/  UIMAD UR4, UR12, UR4, URZ ;  /* 0x000000040c0472a4 */ /* 0x000fe2000f8e023f */
[----:B------:R-:W-:Y:S01]  /*1170*/  IMAD.SHL.U32 R32, R22, 0x4, RZ ;  /* 0x0000000416207824 */ /* 0x000fe200078e00ff */
[----:B------:R-:W-:Y:S01]  /*1180*/  P2R R145, PR, RZ, 0x40 ;  /* 0x00000040ff917803 */ /* 0x000fe20000000000 */
[----:B------:R-:W-:Y:S01]  /*1190*/  IMAD.SHL.U32 R77, R77, 0x2, RZ ;  /* 0x000000024d4d7824 */ /* 0x000fe200078e00ff */
[----:B------:R-:W-:Y:S01]  /*11a0*/  @P0 LEA.HI.X R5, R14, c[0x0][0x224], R3, 0x1, P1 ;  /* 0x000089000e050a11 */ /* 0x000fe200008f0c03 */
[----:B------:R-:W-:Y:S01]  /*11b0*/  UIMAD UR4, UR13, UR5, UR4 ;  /* 0x000000050d0472a4 */ /* 0x000fe2000f8e0204 */
[----:B------:R-:W-:Y:S01]  /*11c0*/  SHF.R.S32.HI R33, RZ, 0x1f, R32 ;  /* 0x0000001fff217819 */ /* 0x000fe20000011420 */
[C---:B------:R-:W-:Y:S01]  /*11d0*/  IMAD.WIDE.U32 R18, R95.reuse, c[0x0][0x290], R20 ;  /* 0x0000a4005f127a25 */ /* 0x040fe200078e0014 */
[----:B------:R-:W-:Y:S01]  /*11e0*/  ISETP.GE.AND P1, PT, R6, 0x41, PT ;  /* 0x000000410600780c */ /* 0x000fe20003f26270 */
[----:B------:R-:W-:Y:S01]  /*11f0*/  @!PT LDS RZ, [RZ] ;  /* 0x00000000fffff984 */ /* 0x000fe20000000800 */
[----:B------:R-:W-:Y:S01]  /*1200*/  @!PT LDS RZ, [RZ] ;  /* 0x00000000fffff984 */ /* 0x000fe20000000800 */
[----:B------:R-:W-:Y:S01]  /*1210*/  @!PT LDS RZ, [RZ] ;  /* 0x00000000fffff984 */ /* 0x000fe20000000800 */
[----:B------:R1:W-:Y:S01]  /*1220*/  @P0 LDGSTS.E.BYPASS.LTC128B.128 [R77+0x8100], [R4.64], !P6 ;  /* 0x08100000044d0fae */ /* 0x0003e2000f101d56 */
[----:B------:R-:W-:Y:S01]  /*1230*/  IADD3 R34, R32, 0x20, RZ ;  /* 0x0000002020227810 */ /* 0x000fe20007ffe0ff */
[----:B------:R-:W-:-:S02]  /*1240*/  IMAD.WIDE.U32 R8, R95, c[0x0][0x290], R32 ;  /* 0x0000a4005f087a25 */ /* 0x000fc400078e0020 */
[----:B------:R1:W-:Y:S01]  /*1250*/  @P0 LDGSTS.E.BYPASS.LTC128B.128 [R77+0xc100], [R4.64+0x80], !P5 ;  /* 0x0c100080044d0fae */ /* 0x0003e2000e901d56 */
[----:B------:R-:W-:Y:S01]  /*1260*/  ISETP.GT.AND P0, PT, R6, 0x60, PT ;  /* 0x000000600600780c */ /* 0x000fe20003f04270 */
[----:B------:R-:W-:Y:S02]  /*1270*/  IMAD.MOV.U32 R150, RZ, RZ, 0x6 ;  /* 0x00000006ff967424 */ /* 0x000fe400078e00ff */
[----:B------:R-:W-:Y:S02]  /*1280*/  IMAD.MOV.U32 R152, RZ, RZ, 0x5 ;  /* 0x00000005ff987424 */ /* 0x000fe400078e00ff */
[----:B------:R-:W-:Y:S02]  /*1290*/  IMAD.SHL.U32 R148, R146, 0x40, RZ ;  /* 0x0000004092947824 */ /* 0x000fe400078e00ff */
[----:B------:R-:W-:Y:S02]  /*12a0*/  IMAD.MOV.U32 R176, RZ, RZ, c[0x0][0x2b8] ;  /* 0x0000ae00ffb07624 */ /* 0x000fe400078e00ff */
[----:B------:R-:W-:-:S02]  /*12b0*/  IMAD.MOV.U32 R175, RZ, RZ, c[0x0][0x27c] ;  /* 0x00009f00ffaf7624 */ /* 0x000fc400078e00ff */
[----:B------:R-:W-:Y:S02]  /*12c0*/  IMAD.MOV.U32 R147, RZ, RZ, c[0x0][0x27c] ;  /* 0x00009f00ff937624 */ /* 0x000fe400078e00ff */
[----:B------:R-:W-:Y:S02]  /*12d0*/  IMAD.U32 R90, RZ, RZ, UR25 ;  /* 0x00000019ff5a7e24 */ /* 0x000fe4000f8e00ff */
[----:B------:R-:W-:Y:S02]  /*12e0*/  IMAD.SHL.U32 R147, R147, 0x2, RZ ;  /* 0x0000000293937824 */ /* 0x000fe400078e00ff */
[----:B------:R-:W-:Y:S02]  /*12f0*/  IMAD R117, R22, 0x20, R95 ;  /* 0x0000002016757824 */ /* 0x000fe400078e025f */
[----:B-1----:R-:W-:Y:S01]  /*1300*/  IMAD.WIDE.U32 R4, R0, c[0x0][0x260], R20 ;  /* 0x0000980000047a25 */ /* 0x002fe200078e0014 */
[----:B------:R-:W-:-:S03]  /*1310*/  @P2 LEA R0, P3, R146, R14, 0x5 ;  /* 0x0000000e92002211 */ /* 0x000fc600078628ff */
[----:B------:R-:W-:Y:S01]  /*1320*/  IMAD.MOV.U32 R12, RZ, RZ, R4 ;  /* 0x000000ffff0c7224 */ /* 0x000fe200078e0004 */
[----:B------:R-:W-:Y:S02]  /*1330*/  @P2 LEA.HI.X R2, R146, R3, R25, 0x5, P3 ;  /* 0x0000000392022211 */ /* 0x000fe400018f2c19 */
[----:B------:R-:W-:Y:S01]  /*1340*/  IADD3 R13, R5, UR4, RZ ;  /* 0x00000004050d7c10 */ /* 0x000fe2000fffe0ff */
[----:B------:R-:W-:Y:S01]  /*1350*/  IMAD R5, R7, c[0x0][0x280], RZ ;  /* 0x0000a00007057a24 */ /* 0x000fe200078e02ff */
[----:B------:R-:W-:Y:S01]  /*1360*/  @P2 LEA R16, P3, R0, c[0x0][0x220], 0x1 ;  /* 0x0000880000102a11 */ /* 0x000fe200078608ff */
[----:B------:R-:W-:Y:S02]  /*1370*/  ULDC.64 UR4, c[0x0][0x290] ;  /* 0x0000a40000047ab9 */ /* 0x000fe40000000a00 */
[----:B------:R-:W-:Y:S01]  /*1380*/  IMAD.WIDE.U32 R98, R98, c[0x0][0x268], R12 ;  /* 0x00009a0062627a25 */ /* 0x000fe200078e000c */
[----:B------:R-:W-:Y:S01]  /*1390*/  @P2 LEA.HI.X R17, R0, c[0x0][0x224], R2, 0x1, P3 ;  /* 0x0000890000112a11 */ /* 0x000fe200018f0c02 */
[----:B------:R-:W-:Y:S01]  /*13a0*/  UIMAD UR4, UR28, UR4, URZ ;  /* 0x000000041c0472a4 */ /* 0x000fe2000f8e023f */
[----:B------:R-:W-:Y:S01]  /*13b0*/  ISETP.GE.AND P3, PT, R20, c[0x0][0x27c], PT ;  /* 0x00009f0014007a0c */ /* 0x000fe20003f66270 */
[C---:B------:R-:W-:Y:S01]  /*13c0*/  IMAD R2, R95.reuse, c[0x0][0x284], R5 ;  /* 0x0000a1005f027a24 */ /* 0x040fe200078e0205 */
[----:B------:R-:W-:Y:S01]  /*13d0*/  UIMAD UR28, UR15, UR7, UR6 ;  /* 0x000000070f1c72a4 */ /* 0x000fe2000f8e0206 */
[----:B------:R-:W-:Y:S01]  /*13e0*/  IMAD.WIDE.U32 R4, R95, c[0x0][0x280], R32 ;  /* 0x0000a0005f047a25 */ /* 0x000fe200078e0020 */
[----:B------:R1:W-:Y:S01]  /*13f0*/  @P2 LDGSTS.E.BYPASS.LTC128B.128 [R77+0x9100], [R16.64], !P6 ;  /* 0x09100000104d2fae */ /* 0x0003e2000f101d56 */
[----:B------:R-:W-:Y:S01]  /*1400*/  P2R R143, PR, RZ, 0x8 ;  /* 0x00000008ff8f7803 */ /* 0x000fe20000000000 */
[----:B------:R-:W-:Y:S01]  /*1410*/  UIMAD UR29, UR15, UR5, UR4 ;  /* 0x000000050f1d72a4 */ /* 0x000fe2000f8e0204 */
[----:B------:R-:W-:Y:S01]  /*1420*/  IMAD R0, R7, c[0x0][0x290], RZ ;  /* 0x0000a40007007a24 */ /* 0x000fe200078e02ff */
[----:B------:R1:W-:Y:S01]  /*1430*/  @P2 LDGSTS.E.BYPASS.LTC128B.128 [R77+0xd100], [R16.64+0x80], !P5 ;  /* 0x0d100080104d2fae */ /* 0x0003e2000e901d56 */
[----:B------:R-:W-:Y:S01]  /*1440*/  IMAD.IADD R11, R5, 0x1, R2 ;  /* 0x00000001050b7824 */ /* 0x000fe200078e0202 */
[----:B------:R-:W-:Y:S01]  /*1450*/  SEL R5, RZ, c[0x0][0x27c], !P3 ;  /* 0x00009f00ff057a07 */ /* 0x000fe20005800000 */
[----:B------:R-:W-:Y:S01]  /*1460*/  IMAD.WIDE.U32 R6, R95, c[0x0][0x280], R20 ;  /* 0x0000a0005f067a25 */ /* 0x000fe200078e0014 */
[----:B------:R-:W-:-:S02]  /*1470*/  ULDC.64 UR4, c[0x0][0x1e8] ;  /* 0x00007a0000047ab9 */ /* 0x000fc40000000a00 */
[----:B------:R-:W-:Y:S01]  /*1480*/  UIMAD UR31, UR12, UR4, URZ ;  /* 0x000000040c1f72a4 */ /* 0x000fe2000f8e023f */
[----:B------:R-:W-:Y:S01]  /*1490*/  IMAD.IADD R7, R2, 0x1, R7 ;  /* 0x0000000102077824 */ /* 0x000fe200078e0207 */
[----:B------:R-:W-:Y:S01]  /*14a0*/  UIMAD.WIDE.U32 UR32, UR13, UR4, URZ ;  /* 0x000000040d2072a5 */ /* 0x000fe2000f8e003f */
[----:B------:R-:W-:Y:S01]  /*14b0*/  IMAD R0, R95, c[0x0][0x294], R0 ;  /* 0x0000a5005f007a24 */ /* 0x000fe200078e0200 */
[----:B------:R-:W-:Y:S01]  /*14c0*/  UIMAD UR31, UR13, UR5, UR31 ;  /* 0x000000050d1f72a4 */ /* 0x000fe2000f8e021f */
[----:B------:R-:W-:Y:S01]  /*14d0*/  IMAD.IADD R2, R20, 0x1, R5 ;  /* 0x0000000114027824 */ /* 0x000fe200078e0205 */
[----:B------:R-:W-:Y:S01]  /*14e0*/  ULDC.64 UR6, c[0x0][0x268] ;  /* 0x00009a0000067ab9 */ /* 0x000fe20000000a00 */
[----:B------:R-:W-:Y:S01]  /*14f0*/  IMAD.IADD R9, R9, 0x1, R0 ;  /* 0x0000000109097824 */ /* 0x000fe200078e0200 */
[----:B------:R-:W-:Y:S01]  /*1500*/  ULDC.64 UR4, c[0x0][0x210] ;  /* 0x0000840000047ab9 */ /* 0x000fe20000000a00 */
[----:B------:R-:W-:Y:S01]  /*1510*/  IMAD.IADD R5, R0, 0x1, R19 ;  /* 0x0000000100057824 */ /* 0x000fe200078e0213 */
[----:B------:R-:W-:Y:S01]  /*1520*/  SHF.R.S32.HI R0, RZ, 0x1f, R2 ;  /* 0x0000001fff007819 */ /* 0x000fe20000011402 */
[----:B------:R-:W-:Y:S01]  /*1530*/  IMAD.MOV.U32 R10, RZ, RZ, R4 ;  /* 0x000000ffff0a7224 */ /* 0x000fe200078e0004 */
[----:B------:R-:W-:Y:S01]  /*1540*/  UIMAD UR34, UR12, UR4, URZ ;  /* 0x000000040c2272a4 */ /* 0x000fe2000f8e023f */
[----:B------:R-:W-:Y:S01]  /*1550*/  IMAD.MOV.U32 R4, RZ, RZ, R18 ;  /* 0x000000ffff047224 */ /* 0x000fe200078e0012 */
[CC--:B------:R-:W-:Y:S01]  /*1560*/  LEA.HI R15, R0.reuse, R2.reuse, RZ, 0x3 ;  /* 0x00000002000f7211 */ /* 0x0c0fe200078f18ff */
[----:B------:R-:W-:Y:S01]  /*1570*/  IMAD.U32 R12, RZ, RZ, UR15 ;  /* 0x0000000fff0c7e24 */ /* 0x000fe2000f8e00ff */
[----:B------:R-:W-:Y:S01]  /*1580*/  LEA.HI R18, R0, R2, RZ, 0x6 ;  /* 0x0000000200127211 */ /* 0x000fe200078f30ff */
[----:B------:R-:W-:Y:S01]  /*1590*/  IMAD.U32 R0, RZ, RZ, UR15 ;  /* 0x0000000fff007e24 */ /* 0x000fe2000f8e00ff */
[----:B------:R-:W-:Y:S01]  /*15a0*/  UIMAD UR6, UR26, UR6, URZ ;  /* 0x000000061a0672a4 */ /* 0x000fe2000f8e023f */
[----:B------:R-:W-:Y:S01]  /*15b0*/  IMAD.WIDE.U32 R106, R12, c[0x0][0x280], R10 ;  /* 0x0000a0000c6a7a25 */ /* 0x000fe200078e000a */
[----:B------:R-:W-:Y:S01]  /*15c0*/  UIMAD.WIDE.U32 UR36, UR13, UR4, URZ ;  /* 0x000000040d2472a5 */ /* 0x000fe2000f8e003f */
[----:B------:R-:W-:Y:S01]  /*15d0*/  LOP3.LUT R93, R15, 0xfffffff8, RZ, 0xc0, !PT ;  /* 0xfffffff80f5d7812 */ /* 0x000fe200078ec0ff */
[----:B------:R-:W-:Y:S01]  /*15e0*/  UIMAD UR34, UR13, UR5, UR34 ;  /* 0x000000050d2272a4 */ /* 0x000fe2000f8e0222 */
[----:B------:R-:W-:Y:S01]  /*15f0*/  IMAD.WIDE.U32 R102, R0, c[0x0][0x280], R6 ;  /* 0x0000a00000667a25 */ /* 0x000fe200078e0006 */
[----:B------:R-:W-:Y:S01]  /*1600*/  UIMAD UR6, UR27, UR7, UR6 ;  /* 0x000000071b0672a4 */ /* 0x000fe2000f8e0206 */
[----:B------:R-:W-:Y:S01]  /*1610*/  SHF.R.S32.HI R114, RZ, 0x3, R15 ;  /* 0x00000003ff727819 */ /* 0x000fe2000001140f */
[----:B------:R-:W-:Y:S01]  /*1620*/  ULDC.64 UR4, c[0x0][0x2b0] ;  /* 0x0000ac0000047ab9 */ /* 0x000fe20000000a00 */
[----:B------:R-:W-:Y:S01]  /*1630*/  IMAD.WIDE.U32 R6, R146, 0x40, RZ ;  /* 0x0000004092067825 */ /* 0x000fe200078e00ff */
[----:B------:R-:W-:Y:S01]  /*1640*/  IADD3 R112, R107, UR28, RZ ;  /* 0x0000001c6b707c10 */ /* 0x000fe2000fffe0ff */
[----:B------:R-:W-:Y:S01]  /*1650*/  UIADD3 UR31, UR33, UR31, URZ ;  /* 0x0000001f211f7290 */ /* 0x000fe2000fffe03f */
[----:B------:R-:W-:Y:S01]  /*1660*/  IADD3 R108, R99, UR6, RZ ;  /* 0x00000006636c7c10 */ /* 0x000fe2000fffe0ff */
[----:B------:R-:W-:Y:S01]  /*1670*/  IMAD.SHL.U32 R11, R25, 0x40, RZ ;  /* 0x00000040190b7824 */ /* 0x000fe200078e00ff */
[----:B------:R-:W-:Y:S01]  /*1680*/  @P1 IADD3 R0, P2, R14, R6, RZ ;  /* 0x000000060e001210 */ /* 0x000fe20007f5e0ff */
[----:B------:R-:W-:Y:S01]  /*1690*/  IMAD.U32 R2, RZ, RZ, UR15 ;  /* 0x0000000fff027e24 */ /* 0x000fe2000f8e00ff */
[----:B------:R-:W-:Y:S01]  /*16a0*/  IADD3 R123, P3, R6, 0x80, RZ ;  /* 0x00000080067b7810 */ /* 0x000fe20007f7e0ff */
[----:B------:R-:W-:Y:S01]  /*16b0*/  IMAD.IADD R11, R7, 0x1, R11 ;  /* 0x00000001070b7824 */ /* 0x000fe200078e020b */
[----:B------:R-:W-:Y:S01]  /*16c0*/  IADD3 R110, R103, UR28, RZ ;  /* 0x0000001c676e7c10 */ /* 0x000fe2000fffe0ff */
[----:B------:R-:W-:Y:S01]  /*16d0*/  IMAD.WIDE.U32 R100, R2, c[0x0][0x290], R4 ;  /* 0x0000a40002647a25 */ /* 0x000fe200078e0004 */
[----:B------:R-:W-:Y:S01]  /*16e0*/  SHF.R.S32.HI R113, RZ, 0x1f, R93 ;  /* 0x0000001fff717819 */ /* 0x000fe2000001145d */
[----:B------:R-:W-:-:S02]  /*16f0*/  UIADD3 UR34, UR37, UR34, URZ ;  /* 0x0000002225227290 */ /* 0x000fc4000fffe03f */
[----:B------:R-:W-:Y:S01]  /*1700*/  @P1 IMAD.X R4, R11, 0x1, R3, P2 ;  /* 0x000000010b041824 */ /* 0x000fe200010e0603 */
[----:B------:R-:W-:Y:S01]  /*1710*/  @P1 LEA R6, P2, R0, c[0x0][0x220], 0x1 ;  /* 0x0000880000061a11 */ /* 0x000fe200078408ff */
[----:B------:R-:W-:Y:S01]  /*1720*/  IMAD.WIDE.U32 R104, R2, c[0x0][0x290], R8 ;  /* 0x0000a40002687a25 */ /* 0x000fe200078e0008 */
[----:B------:R-:W-:Y:S02]  /*1730*/  SHF.R.S32.HI R9, RZ, 0x1f, R153 ;  /* 0x0000001fff097819 */ /* 0x000fe40000011499 */
[----:B------:R-:W-:Y:S01]  /*1740*/  @P1 LEA.HI.X R7, R0, c[0x0][0x224], R4, 0x1, P2 ;  /* 0x0000890000071a11 */ /* 0x000fe200010f0c04 */
[----:B------:R-:W-:Y:S01]  /*1750*/  IMAD.SHL.U32 R0, R155, 0x40, RZ ;  /* 0x000000409b007824 */ /* 0x000fe200078e00ff */
[----:B------:R-:W-:Y:S01]  /*1760*/  SHF.R.S32.HI R4, RZ, 0x1f, R154 ;  /* 0x0000001fff047819 */ /* 0x000fe2000001149a */
[----:B------:R-:W-:Y:S01]  /*1770*/  IMAD.SHL.U32 R5, R154, 0x40, RZ ;  /* 0x000000409a057824 */ /* 0x000fe200078e00ff */
[----:B------:R-:W-:Y:S01]  /*1780*/  SHF.R.S32.HI R8, RZ, 0x1f, R155 ;  /* 0x0000001fff087819 */ /* 0x000fe2000001149b */
[----:B------:R-:W-:Y:S01]  /*1790*/  IMAD.SHL.U32 R10, R153, 0x40, RZ ;  /* 0x00000040990a7824 */ /* 0x000fe200078e00ff */
[----:B------:R-:W-:Y:S01]  /*17a0*/  LOP3.LUT R128, R0, 0x1c0, RZ, 0xc0, !PT ;  /* 0x000001c000807812 */ /* 0x000fe200078ec0ff */
[----:B------:R-:W-:Y:S01]  /*17b0*/  @P0 IMAD.MOV.U32 R2, RZ, RZ, R14 ;  /* 0x000000ffff020224 */ /* 0x000fe200078e000e */
[----:B------:R-:W-:Y:S01]  /*17c0*/  LEA.HI R0, R9, R153, RZ, 0x3 ;  /* 0x0000009909007211 */ /* 0x000fe200078f18ff */
[----:B------:R-:W-:Y:S01]  /*17d0*/  @P0 IMAD R12, R25, 0x60, RZ ;  /* 0x00000060190c0824 */ /* 0x000fe200078e02ff */
[----:B------:R-:W-:Y:S01]  /*17e0*/  LEA.HI R4, R4, R154, RZ, 0x3 ;  /* 0x0000009a04047211 */ /* 0x000fe200078f18ff */
[----:B------:R-:W-:Y:S01]  /*17f0*/  @P0 IMAD.WIDE.U32 R2, R146, 0x60, R2 ;  /* 0x0000006092020825 */ /* 0x000fe200078e0002 */
[----:B------:R-:W-:Y:S01]  /*1800*/  LEA.HI R8, R8, R155, RZ, 0x3 ;  /* 0x0000009b08087211 */ /* 0x000fe200078f18ff */
[----:B------:R1:W-:Y:S01]  /*1810*/  @P1 LDGSTS.E.BYPASS.LTC128B.128 [R77+0xa100], [R6.64], !P6 ;  /* 0x0a100000064d1fae */ /* 0x0003e2000f101d56 */
[----:B------:R-:W-:Y:S01]  /*1820*/  LOP3.LUT R125, R5, 0x1c0, RZ, 0xc0, !PT ;  /* 0x000001c0057d7812 */ /* 0x000fe200078ec0ff */
[----:B------:R-:W-:Y:S01]  /*1830*/  IMAD.SHL.U32 R0, R0, 0x40, RZ ;  /* 0x0000004000007824 */ /* 0x000fe200078e00ff */
[----:B------:R-:W-:Y:S01]  /*1840*/  LOP3.LUT R124, R10, 0x1c0, RZ, 0xc0, !PT ;  /* 0x000001c00a7c7812 */ /* 0x000fe200078ec0ff */
[----:B------:R-:W-:Y:S01]  /*1850*/  IMAD.SHL.U32 R4, R4, 0x40, RZ ;  /* 0x0000004004047824 */ /* 0x000fe200078e00ff */
[----:B------:R-:W-:Y:S01]  /*1860*/  SHF.R.U32.HI R164, RZ, 0x3, R128 ;  /* 0x00000003ffa47819 */ /* 0x000fe20000011680 */
[----:B------:R-:W-:Y:S01]  /*1870*/  IMAD.SHL.U32 R5, R8, 0x40, RZ ;  /* 0x0000004008057824 */ /* 0x000fe200078e00ff */
[----:B------:R-:W-:Y:S01]  /*1880*/  LOP3.LUT R134, R0, 0xfffffe00, RZ, 0xc0, !PT ;  /* 0xfffffe0000867812 */ /* 0x000fe200078ec0ff */
[----:B------:R-:W-:Y:S01]  /*1890*/  IMAD.SHL.U32 R0, R18, 0x80, RZ ;  /* 0x0000008012007824 */ /* 0x000fe200078e00ff */
[----:B------:R-:W-:Y:S01]  /*18a0*/  LOP3.LUT R135, R4, 0xfffffe00, RZ, 0xc0, !PT ;  /* 0xfffffe0004877812 */ /* 0x000fe200078ec0ff */
[----:B------:R-:W-:Y:S01]  /*18b0*/  @P0 IMAD.IADD R3, R3, 0x1, R12 ;  /* 0x0000000103030824 */ /* 0x000fe200078e020c */
[----:B------:R-:W-:Y:S01]  /*18c0*/  LOP3.LUT R4, R128, 0x38, R15, 0xf8, !PT ;  /* 0x0000003880047812 */ /* 0x000fe200078ef80f */
[----:B------:R1:W-:Y:S01]  /*18d0*/  @P1 LDGSTS.E.BYPASS.LTC128B.128 [R77+0xe100], [R6.64+0x80], !P5 ;  /* 0x0e100080064d1fae */ /* 0x0003e2000e901d56 */
[----:B------:R-:W-:Y:S01]  /*18e0*/  LOP3.LUT R136, R5, 0xfffffe00, RZ, 0xc0, !PT ;  /* 0xfffffe0005887812 */ /* 0x000fe200078ec0ff */
[----:B------:R-:W-:Y:S01]  /*18f0*/  IMAD.X R120, RZ, RZ, R11, P3 ;  /* 0x000000ffff787224 */ /* 0x000fe200018e060b */
[----:B------:R-:W-:-:S02]  /*1900*/  LOP3.LUT R5, R129, 0x38, R15, 0xf8, !PT ;  /* 0x0000003881057812 */ /* 0x000fc400078ef80f */
[----:B------:R-:W-:Y:S02]  /*1910*/  SHF.R.U32.HI R163, RZ, 0x3, R125 ;  /* 0x00000003ffa37819 */ /* 0x000fe4000001167d */
[----:B------:R-:W-:Y:S02]  /*1920*/  SHF.R.U32.HI R162, RZ, 0x3, R124 ;  /* 0x00000003ffa27819 */ /* 0x000fe4000001167c */
[--C-:B------:R-:W-:Y:S02]  /*1930*/  LOP3.LUT R8, R125, 0x38, R15.reuse, 0xf8, !PT ;  /* 0x000000387d087812 */ /* 0x100fe400078ef80f */
[----:B------:R-:W-:Y:S02]  /*1940*/  LOP3.LUT R10, R124, 0x38, R15, 0xf8, !PT ;  /* 0x000000387c0a7812 */ /* 0x000fe400078ef80f */
[----:B------:R-:W-:Y:S02]  /*1950*/  LOP3.LUT R0, R0, 0xffffe000, RZ, 0xc0, !PT ;  /* 0xffffe00000007812 */ /* 0x000fe400078ec0ff */
[----:B------:R-:W-:-:S02]  /*1960*/  LOP3.LUT R4, R4, R164, RZ, 0x3c, !PT ;  /* 0x000000a404047212 */ /* 0x000fc400078e3cff */
[----:B------:R-:W-:Y:S02]  /*1970*/  LOP3.LUT R9, R5, R166, RZ, 0x3c, !PT ;  /* 0x000000a605097212 */ /* 0x000fe400078e3cff */
[----:B------:R-:W-:Y:S02]  /*1980*/  LOP3.LUT R8, R8, R163, RZ, 0x3c, !PT ;  /* 0x000000a308087212 */ /* 0x000fe400078e3cff */
[----:B------:R-:W-:Y:S02]  /*1990*/  LOP3.LUT R5, R10, R162, RZ, 0x3c, !PT ;  /* 0x000000a20a057212 */ /* 0x000fe400078e3cff */
[-C--:B------:R-:W-:Y:S02]  /*19a0*/  IADD3 R10, R4, R0.reuse, R136 ;  /* 0x00000000040a7210 */ /* 0x080fe40007ffe088 */
[----:B------:R-:W-:Y:S02]  /*19b0*/  @P0 LEA R4, P2, R2, c[0x0][0x220], 0x1 ;  /* 0x0000880002040a11 */ /* 0x000fe400078408ff */
[-C--:B------:R-:W-:Y:S01]  /*19c0*/  IADD3 R13, R9, R0.reuse, R133 ;  /* 0x00000000090d7210 */ /* 0x080fe20007ffe085 */
[----:B------:R-:W-:Y:S01]  /*19d0*/  IMAD.SHL.U32 R139, R10, 0x2, RZ ;  /* 0x000000020a8b7824 */ /* 0x000fe200078e00ff */
[----:B------:R-:W-:-:S02]  /*19e0*/  IADD3 R9, R8, R0, R135 ;  /* 0x0000000008097210 */ /* 0x000fc40007ffe087 */
[----:B------:R-:W-:Y:S01]  /*19f0*/  IADD3 R8, R5, R0, R134 ;  /* 0x0000000005087210 */ /* 0x000fe20007ffe086 */
[----:B------:R-:W-:Y:S01]  /*1a00*/  IMAD.MOV.U32 R0, RZ, RZ, c[0x0][0x290] ;  /* 0x0000a400ff007624 */ /* 0x000fe200078e00ff */
[----:B------:R-:W-:Y:S01]  /*1a10*/  @P0 LEA.HI.X R5, R2, c[0x0][0x224], R3, 0x1, P2 ;  /* 0x0000890002050a11 */ /* 0x000fe200010f0c03 */
[----:B------:R-:W-:Y:S01]  /*1a20*/  IMAD.MOV.U32 R2, RZ, RZ, c[0x0][0x280] ;  /* 0x0000a000ff027624 */ /* 0x000fe200078e00ff */
[-C--:B------:R-:W-:Y:S01]  /*1a30*/  SHF.L.U64.HI R146, R146, R150.reuse, c[0x0][0x23c] ;  /* 0x00008f0092927619 */ /* 0x080fe20000010296 */
[----:B------:R-:W-:Y:S01]  /*1a40*/  IMAD.SHL.U32 R167, R0, 0x40, RZ ;  /* 0x0000004000a77824 */ /* 0x000fe200078e00ff */
[----:B------:R-:W-:Y:S01]  /*1a50*/  IADD3 R111, R105, UR29, RZ ;  /* 0x0000001d696f7c10 */ /* 0x000fe2000fffe0ff */
[----:B------:R1:W-:Y:S01]  /*1a60*/  @P0 LDGSTS.E.BYPASS.LTC128B.128 [R77+0xb100], [R4.64], !P6 ;  /* 0x0b100000044d0fae */ /* 0x0003e2000f101d56 */
[----:B------:R-:W-:Y:S01]  /*1a70*/  SHF.L.U64.HI R149, R2, R150, c[0x0][0x284] ;  /* 0x0000a10002957619 */ /* 0x000fe20000010296 */
[----:B------:R-:W-:Y:S01]  /*1a80*/  IMAD.SHL.U32 R168, R0, 0x80, RZ ;  /* 0x0000008000a87824 */ /* 0x000fe200078e00ff */
[CC--:B------:R-:W-:Y:S01]  /*1a90*/  SHF.L.U64.HI R156, R2.reuse, R157.reuse, c[0x0][0x284] ;  /* 0x0000a100029c7619 */ /* 0x0c0fe2000001029d */
[----:B------:R1:W-:Y:S01]  /*1aa0*/  @P0 LDGSTS.E.BYPASS.LTC128B.128 [R77+0xf100], [R4.64+0x80], !P5 ;  /* 0x0f100080044d0fae */ /* 0x0003e2000e901d56 */
[----:B------:R-:W-:Y:S01]  /*1ab0*/  SHF.L.U64.HI R151, R2, R152, c[0x0][0x284] ;  /* 0x0000a10002977619 */ /* 0x000fe20000010298 */
[C---:B------:R-:W-:Y:S01]  /*1ac0*/  IMAD.SHL.U32 R169, R0.reuse, 0x20, RZ ;  /* 0x0000002000a97824 */ /* 0x040fe200078e00ff */
[C---:B------:R-:W-:Y:S01]  /*1ad0*/  SHF.L.U64.HI R150, R0.reuse, R150, c[0x0][0x294] ;  /* 0x0000a50000967619 */ /* 0x040fe20000010296 */
[----:B------:R-:W0:Y:S01]  /*1ae0*/  LDGDEPBAR ;  /* 0x00000000000079af */ /* 0x000e220000000000 */
[C---:B------:R-:W-:Y:S01]  /*1af0*/  SHF.L.U64.HI R157, R0.reuse, R157, c[0x0][0x294] ;  /* 0x0000a500009d7619 */ /* 0x040fe2000001029d */
[C---:B------:R-:W-:Y:S01]  /*1b00*/  IMAD.WIDE.U32 R158, R0.reuse, 0x60, RZ ;  /* 0x00000060009e7825 */ /* 0x040fe200078e00ff */
[----:B------:R-:W-:-:S02]  /*1b10*/  SHF.L.U64.HI R152, R0, R152, c[0x0][0x294] ;  /* 0x0000a50000987619 */ /* 0x000fc40000010298 */
[----:B------:R-:W-:Y:S01]  /*1b20*/  SHF.R.S32.HI R0, RZ, 0x1f, R91 ;  /* 0x0000001fff007819 */ /* 0x000fe2000001145b */
[----:B------:R-:W-:Y:S01]  /*1b30*/  IMAD.WIDE.U32 R160, R2, 0x60, RZ ;  /* 0x0000006002a07825 */ /* 0x000fe200078e00ff */
[----:B------:R-:W-:Y:S02]  /*1b40*/  ISETP.GE.AND P5, PT, R20, c[0x0][0x1d4], PT ;  /* 0x0000750014007a0c */ /* 0x000fe40003fa6270 */
[----:B------:R-:W-:Y:S01]  /*1b50*/  LEA.HI R0, R0, R91, RZ, 0x3 ;  /* 0x0000005b00007211 */ /* 0x000fe200078f18ff */
[C---:B------:R-:W-:Y:S01]  /*1b60*/  IMAD.SHL.U32 R170, R2.reuse, 0x40, RZ ;  /* 0x0000004002aa7824 */ /* 0x040fe200078e00ff */
[----:B------:R-:W-:Y:S01]  /*1b70*/  IADD3 R109, R101, UR29, RZ ;  /* 0x0000001d656d7c10 */ /* 0x000fe2000fffe0ff */
[----:B------:R-:W-:Y:S01]  /*1b80*/  IMAD.SHL.U32 R171, R2, 0x80, RZ ;  /* 0x0000008002ab7824 */ /* 0x000fe200078e00ff */
[----:B------:R-:W-:Y:S01]  /*1b90*/  LOP3.LUT R82, R0, 0xfffffff8, RZ, 0xc0, !PT ;  /* 0xfffffff800527812 */ /* 0x000fe200078ec0ff */
[----:B------:R-:W-:Y:S01]  /*1ba0*/  IMAD.SHL.U32 R172, R2, 0x20, RZ ;  /* 0x0000002002ac7824 */ /* 0x000fe200078e00ff */
[----:B------:R-:W-:Y:S01]  /*1bb0*/  BAR.SYNC.DEFER_BLOCKING 0x0 ;  /* 0x0000000000007b1d */ /* 0x000fe20000010000 */
[----:B------:R-:W-:Y:S01]  /*1bc0*/  IMAD.SHL.U32 R140, R13, 0x2, RZ ;  /* 0x000000020d8c7824 */ /* 0x000fe200078e00ff */
[----:B------:R-:W-:Y:S01]  /*1bd0*/  SHF.R.S32.HI R92, RZ, 0x1f, R82 ;  /* 0x0000001fff5c7819 */ /* 0x000fe20000011452 */
[----:B------:R-:W-:Y:S01]  /*1be0*/  IMAD.SHL.U32 R138, R9, 0x2, RZ ;  /* 0x00000002098a7824 */ /* 0x000fe200078e00ff */
[----:B------:R-:W-:Y:S01]  /*1bf0*/  ISETP.NE.AND P1, PT, R176, 0x1, PT ;  /* 0x00000001b000780c */ /* 0x000fe20003f25270 */
[----:B------:R-:W-:Y:S01]  /*1c00*/  IMAD.SHL.U32 R137, R8, 0x2, RZ ;  /* 0x0000000208897824 */ /* 0x000fe200078e00ff */
[----:B------:R-:W-:Y:S01]  /*1c10*/  ISETP.GE.AND P0, PT, R175, 0x1, PT ;  /* 0x00000001af00780c */ /* 0x000fe20003f06270 */
[----:B--2---:R-:W2:Y:S02]  /*1c20*/  @P4 R2UR UR30, R23 ;  /* 0x00000000171e43c2 */ /* 0x004ea400000e0000 */
[----:B--2---:R-:W-:-:S02]  /*1c30*/  @UP0 USHF.R.S32.HI UR39, URZ, 0x1f, UR30 ;  /* 0x0000001f3f270899 */ /* 0x004fc4000801141e */
[----:B------:R-:W-:Y:S02]  /*1c40*/  @UP0 UMOV UR38, UR30 ;  /* 0x0000001e00260c82 */ /* 0x000fe40008000000 */
[----:B------:R-:W-:Y:S02]  /*1c50*/  @!UP0 UMOV UR38, UR21 ;  /* 0x0000001500268c82 */ /* 0x000fe40008000000 */
[----:B------:R-:W-:Y:S02]  /*1c60*/  UIMAD.WIDE.U32 UR26, UR38, UR4, URZ ;  /* 0x00000004261a72a5 */ /* 0x000fe4000f8e003f */
[----:B------:R-:W-:Y:S02]  /*1c70*/  @!UP0 UMOV UR39, UR24 ;  /* 0x0000001800278c82 */ /* 0x000fe40008000000 */
[----:B------:R-:W-:-:S03]  /*1c80*/  UIMAD UR7, UR39, UR4, URZ ;  /* 0x00000004270772a4 */ /* 0x000fc6000f8e023f */
[----:B------:R-:W-:Y:S02]  /*1c90*/  ULDC UR4, c[0x0][0x284] ;  /* 0x0000a10000047ab9 */ /* 0x000fe40000000800 */
[----:B------:R-:W-:-:S03]  /*1ca0*/  UIMAD UR7, UR38, UR5, UR7 ;  /* 0x00000005260772a4 */ /* 0x000fc6000f8e0207 */
[----:B------:R-:W-:Y:S02]  /*1cb0*/  UMOV UR5, 0x60 ;  /* 0x0000006000057882 */ /* 0x000fe40000000000 */
[----:B------:R-:W-:Y:S02]  /*1cc0*/  UIMAD UR19, UR5, UR19, URZ ;  /* 0x00000013051372a4 */ /* 0x000fe4000f8e023f */
[----:B------:R-:W-:Y:S02]  /*1cd0*/  UIMAD UR4, UR5, UR4, URZ ;  /* 0x00000004050472a4 */ /* 0x000fe4000f8e023f */
[----:B------:R-:W-:Y:S02]  /*1ce0*/  UIADD3 UR7, UR27, UR7, URZ ;  /* 0x000000071b077290 */ /* 0x000fe4000fffe03f */
[----:B------:R-:W-:Y:S02]  /*1cf0*/  IADD3 R122, R159, UR19, RZ ;  /* 0x000000139f7a7c10 */ /* 0x000fe4000fffe0ff */
[----:B------:R-:W-:Y:S01]  /*1d00*/  IADD3 R121, R161, UR4, RZ ;  /* 0x00000004a1797c10 */ /* 0x000fe2000fffe0ff */
[----:B-1----:R-:W-:-:S02]  /*1d10*/  ULDC.U8 UR4, c[0x0][0x298] ;  /* 0x0000a60000047ab9 */ /* 0x002fc40000000000 */
.L_x_641:
[----:B------:R-:W-:Y:S01]  /*1d20*/  IMAD.SHL.U32 R97, R90, 0x80, RZ ;  /* 0x000000805a617824 */ /* 0x000fe200078e00ff */
[----:B------:R-:W-:Y:S04]  /*1d30*/  DEPBAR.LE SB0, 0x0 ;  /* 0x000080000000791a */ /* 0x000fe80000000000 */
[----:B------:R-:W-:Y:S01]  /*1d40*/  IMAD.IADD R0, R117, 0x1, R97 ;  /* 0x0000000175007824 */ /* 0x000fe200078e0261 */
[----:B------:R-:W-:Y:S01]  /*1d50*/  ISETP.NE.AND P1, PT, R176, 0x1, PT ;  /* 0x00000001b000780c */ /* 0x000fe20003f25270 */
[----:B------:R-:W-:Y:S01]  /*1d60*/  IMAD.MOV.U32 R94, RZ, RZ, RZ ;  /* 0x000000ffff5e7224 */ /* 0x000fe200078e00ff */
[----:B------:R-:W-:Y:S01]  /*1d70*/  ISETP.GE.AND P2, PT, R175, 0x1, PT ;  /* 0x00000001af00780c */ /* 0x000fe20003f46270 */
[----:B-1----:R-:W-:Y:S01]  /*1d80*/  IMAD.IADD R4, R141, 0x1, R0 ;  /* 0x000000018d047824 */ /* 0x002fe200078e0200 */
[----:B------:R-:W-:Y:S01]  /*1d90*/  ISETP.GE.AND P0, PT, R0, UR18, PT ;  /* 0x0000001200007c0c */ /* 0x000fe2000bf06270 */
[----:B------:R-:W-:Y:S02]  /*1da0*/  BSSY B2, `(.L_x_595) ;  /* 0x0000544000027945 */ /* 0x000fe40003800000 */
[----:B------:R-:W-:Y:S01]  /*1db0*/  IMAD.MOV.U32 R0, RZ, RZ, R4 ;  /* 0x000000ffff007224 */ /* 0x000fe200078e0004 */
[----:B------:R-:W-:Y:S05]  /*1dc0*/  ISETP.GT.OR P0, PT, R117, 0x7f, P0 ;  /* 0x0000007f7500780c */ /* 0x000fea0000704670 */
[----:B------:R-:W-:Y:S05]  /*1dd0*/  @P1 IMAD.HI.U32 R2, R4, c[0x0][0x2bc], RZ ;  /* 0x0000af0004021a27 */ /* 0x000fea00078e00ff */
[----:B------:R-:W-:Y:S04]  /*1de0*/  @P1 SHF.R.U32.HI R0, RZ, c[0x0][0x2c0], R2 ;  /* 0x0000b000ff001a19 */ /* 0x000fe80000011602 */
[C---:B------:R-:W-:Y:S04]  /*1df0*/  @!P0 IADD3 R3, P1, R0.reuse, UR26, RZ ;  /* 0x0000001a00038c10 */ /* 0x040fe8000ff3e0ff */
[----:B------:R-:W-:Y:S01]  /*1e00*/  @!P0 LEA.HI.X.SX32 R5, R0, UR7, 0x1, P1 ;  /* 0x0000000700058c11 */ /* 0x000fe200088f0eff */
[----:B------:R-:W-:Y:S01]  /*1e10*/  IMAD.MOV R0, RZ, RZ, -R0 ;  /* 0x000000ffff007224 */ /* 0x000fe200078e0a00 */
[C---:B------:R-:W-:Y:S03]  /*1e20*/  @!P0 LEA R2, P1, R3.reuse, c[0x0][0x2a0], 0x2 ;  /* 0x0000a80003028a11 */ /* 0x040fe600078210ff */
[----:B------:R-:W-:Y:S01]  /*1e30*/  IMAD R96, R0, c[0x0][0x2b8], R4 ;  /* 0x0000ae0000607a24 */ /* 0x000fe200078e0204 */
[----:B------:R-:W-:Y:S04]  /*1e40*/  @!P0 LEA.HI.X R3, R3, c[0x0][0x2a4], R5, 0x2, P1 ;  /* 0x0000a90003038a11 */ /* 0x000fe800008f1405 */
[----:B------:R-:W-:Y:S01]  /*1e50*/  SHF.R.S32.HI R115, RZ, 0x1f, R96 ;  /* 0x0000001fff737819 */ /* 0x000fe20000011460 */
[----:B------:R1:W2:Y:S04]  /*1e60*/  @!P0 LDG.E R94, [R2.64] ;  /* 0x00000016025e8981 */ /* 0x0002a8000c1e1900 */
[----:B------:R-:W-:Y:S01]  /*1e70*/  IMAD R0, R115, c[0x0][0x1e0], RZ ;  /* 0x0000780073007a24 */ /* 0x000fe200078e02ff */
[----:B------:R-:W-:Y:S03]  /*1e80*/  BAR.SYNC.DEFER_BLOCKING 0x0 ;  /* 0x0000000000007b1d */ /* 0x000fe60000010000 */
[C---:B------:R-:W-:Y:S02]  /*1e90*/  IMAD R0, R96.reuse, c[0x0][0x1e4], R0 ;  /* 0x0000790060007a24 */ /* 0x040fe400078e0200 */
[----:B-1----:R-:W-:Y:S04]  /*1ea0*/  IMAD.WIDE.U32 R2, R96, c[0x0][0x1e0], RZ ;  /* 0x0000780060027a25 */ /* 0x002fe800078e00ff */
        /* <DEDUP_REMOVED lines=14> */
[----:B------:R-:W-:Y:S04]  /*1f90*/  IMAD.WIDE.U32 R36, R171, R90, RZ ;  /* 0x0000005aab247225 */ /* 0x000fe800078e00ff */
[C---:B------:R-:W-:Y:S02]  /*1fa0*/  IMAD R3, R0.reuse, R171, R3 ;  /* 0x000000ab00037224 */ /* 0x040fe400078e0203 */
[----:B------:R-:W-:Y:S01]  /*1fb0*/  IMAD R0, R0, R168, R2 ;  /* 0x000000a800007224 */ /* 0x000fe200078e0202 */
[----:B------:R-:W-:Y:S01]  /*1fc0*/  IADD3 R2, -R97, UR18, RZ ;  /* 0x0000001261027c10 */ /* 0x000fe2000fffe1ff */
[----:B------:R-:W-:Y:S01]  /*1fd0*/  IMAD.WIDE.U32 R68, R168, R90, RZ ;  /* 0x0000005aa8447225 */ /* 0x000fe200078e00ff */
[----:B------:R-:W-:Y:S02]  /*1fe0*/  IADD3 R41, R37, R3, RZ ;  /* 0x0000000325297210 */ /* 0x000fe40007ffe0ff */
[----:B------:R-:W-:Y:S02]  /*1ff0*/  IMNMX R89, R2, 0x80, PT ;  /* 0x0000008002597817 */ /* 0x000fe40003800200 */
        /* <DEDUP_REMOVED lines=30> */
.L_x_599:
[----:B------:R-:W-:Y:S05]  /*21e0*/  BSYNC B0 ;  /* 0x0000000000007941 */ /* 0x000fea0003800000 */
.L_x_598:
        /* <DEDUP_REMOVED lines=39> */
.L_x_601:
[----:B------:R-:W-:Y:S05]  /*2460*/  BSYNC B0 ;  /* 0x0000000000007941 */ /* 0x000fea0003800000 */
.L_x_600:
        /* <DEDUP_REMOVED lines=40> */
.L_x_603:
[----:B------:R-:W-:Y:S05]  /*26f0*/  BSYNC B0 ;  /* 0x0000000000007941 */ /* 0x000fea0003800000 */
.L_x_602:
        /* <DEDUP_REMOVED lines=38> */
.L_x_605:
[----:B------:R-:W-:Y:S05]  /*2960*/  BSYNC B0 ;  /* 0x0000000000007941 */ /* 0x000fea0003800000 */
.L_x_604:
        /* <DEDUP_REMOVED lines=72> */
.L_x_609:
[----:B------:R-:W-:Y:S05]  /*2df0*/  BSYNC B0 ;  /* 0x0000000000007941 */ /* 0x000fea0003800000 */
.L_x_608:
        /* <DEDUP_REMOVED lines=8> */
[----:B------:R-:W-:Y:S01]  /*2e80*/  @!P0 HADD2.F32 R0, -RZ, R28.H0_H0 ;  /* 0x2000001cff008230 */ /* 0x000fe20000004100 */
[--C-:B------:R-:W-:Y:S01]  /*2e90*/  @!P0 SHF.R.U64 R4, R12, 0x10, R13.reuse ;  /* 0x000000100c048819 */ /* 0x100fe2000000120d */
[----:B------:R-:W-:Y:S01]  /*2ea0*/  @!P0 HADD2.F32 R6, -RZ, R58.H0_H0 ;  /* 0x2000003aff068230 */ /* 0x000fe20000004100 */
[----:B------:R-:W-:Y:S02]  /*2eb0*/  @!P0 SHF.R.U32.HI R12, RZ, 0x10, R13 ;  /* 0x00000010ff0c8819 */ /* 0x000fe4000001160d */
[--C-:B------:R-:W-:Y:S01]  /*2ec0*/  @!P0 SHF.R.U64 R13, R44, 0x10, R45.reuse ;  /* 0x000000102c0d8819 */ /* 0x100fe2000000122d */
        /* <DEDUP_REMOVED lines=10> */
[CC--:B------:R-:W-:Y:S01]  /*2f70*/  @!P0 FMUL.FTZ R38, R5.reuse, R0.reuse ;  /* 0x0000000005268220 */ /* 0x0c0fe20000410000 */
[----:B------:R-:W-:Y:S01]  /*2f80*/  @!P0 HADD2.F32 R3, -RZ, R3.H0_H0 ;  /* 0x20000003ff038230 */ /* 0x000fe20000004100 */
[C---:B------:R-:W-:Y:S02]  /*2f90*/  @!P0 FMUL.FTZ R0, R2.reuse, R0 ;  /* 0x0000000002008220 */ /* 0x040fe40000410000 */
[-C--:B------:R-:W-:Y:S02]  /*2fa0*/  @!P0 FFMA.FTZ R45, R2, R6.reuse, -R38 ;  /* 0x00000006022d8223 */ /* 0x080fe40000010826 */
[----:B------:R-:W-:Y:S01]  /*2fb0*/  @!P0 FFMA.FTZ R0, R5, R6, R0 ;  /* 0x0000000605008223 */ /* 0x000fe20000010000 */
[----:B------:R-:W-:Y:S01]  /*2fc0*/  @!P0 MOV R5, R10 ;  /* 0x0000000a00058202 */ /* 0x000fe20000000f00 */
[-C--:B------:R-:W-:Y:S02]  /*2fd0*/  @!P0 FMUL.FTZ R38, R7, R4.reuse ;  /* 0x0000000407268220 */ /* 0x080fe40000410000 */
        /* <DEDUP_REMOVED lines=15> */
[C---:B------:R-:W-:Y:S02]  /*30d0*/  @!P0 FMUL.FTZ R3, R6.reuse, R3 ;  /* 0x0000000306038220 */ /* 0x040fe40000410000 */
        /* <DEDUP_REMOVED lines=11> */
.L_x_607:
[----:B------:R-:W-:Y:S05]  /*3190*/  BSYNC B1 ;  /* 0x0000000000017941 */ /* 0x000fea0003800000 */
.L_x_606:
        /* <DEDUP_REMOVED lines=11> */
[----:B------:R-:W-:Y:S01]  /*3250*/  @!P0 HADD2.F32 R0, -RZ, R29.H0_H0 ;  /* 0x2000001dff008230 */ /* 0x000fe20000004100 */
[----:B------:R-:W-:Y:S01]  /*3260*/  @!P0 SHF.R.U64 R4, R14, 0x10, R15 ;  /* 0x000000100e048819 */ /* 0x000fe2000000120f */
[----:B------:R-:W-:Y:S01]  /*3270*/  @!P0 HADD2.F32 R6, -RZ, R59.H0_H0 ;  /* 0x2000003bff068230 */ /* 0x000fe20000004100 */
[----:B------:R-:W-:Y:S02]  /*3280*/  @!P0 SHF.R.U64 R13, R46, 0x10, R47 ;  /* 0x000000102e0d8819 */ /* 0x000fe4000000122f */
[----:B------:R-:W-:Y:S01]  /*3290*/  @!P0 SHF.R.U32.HI R7, RZ, 0x10, R15 ;  /* 0x00000010ff078819 */ /* 0x000fe2000001160f */
[----:B------:R-:W-:Y:S01]  /*32a0*/  @!P0 HADD2.F32 R4, -RZ, R4.H0_H0 ;  /* 0x20000004ff048230 */ /* 0x000fe20000004100 */
[----:B------:R-:W-:Y:S01]  /*32b0*/  @!P0 SHF.R.U32.HI R46, RZ, 0x10, R47 ;  /* 0x00000010ff2e8819 */ /* 0x000fe2000001162f */
[----:B------:R-:W-:Y:S02]  /*32c0*/  @!P0 HADD2.F32 R13, -RZ, R13.H0_H0 ;  /* 0x2000000dff0d8230 */ /* 0x000fe40000004100 */
[----:B------:R-:W-:Y:S02]  /*32d0*/  @!P0 HADD2.F32 R15, -RZ, R59.H1_H1 ;  /* 0x3000003bff0f8230 */ /* 0x000fe40000004100 */
        /* <DEDUP_REMOVED lines=40> */
.L_x_613:
[----:B------:R-:W-:Y:S05]  /*3560*/  BSYNC B0 ;  /* 0x0000000000007941 */ /* 0x000fea0003800000 */
.L_x_612:
        /* <DEDUP_REMOVED lines=57> */
.L_x_611:
[----:B------:R-:W-:Y:S05]  /*3900*/  BSYNC B1 ;  /* 0x0000000000017941 */ /* 0x000fea0003800000 */
.L_x_610:
[----:B-1----:R1:W4:Y:S01]  /*3910*/  SHFL.IDX PT, R38, R87, 0x2, 0x181f ;  /* 0x00581f0057267f89 */ /* 0x00232200000e0000 */
[----:B------:R-:W-:Y:S03]  /*3920*/  BSSY B1, `(.L_x_614) ;  /* 0x0000075000017945 */ /* 0x000fe60003800000 */
        /* <DEDUP_REMOVED lines=58> */
.L_x_617:
[----:B------:R-:W-:Y:S05]  /*3cd0*/  BSYNC B0 ;  /* 0x0000000000007941 */ /* 0x000fea0003800000 */
.L_x_616:
[----:B------:R-:W-:Y:S11]  /*3ce0*/  ISETP.GE.AND P0, PT, R91, c[0x0][0x1d4], PT ;  /* 0x000075005b007a0c */ /* 0x000ff60003f06270 */
[----:B------:R-:W-:Y:S02]  /*3cf0*/  @!UPT UIADD3 URZ, URZ, URZ, URZ ;  /* 0x0000003f3f3ff290 */ /* 0x000fe4000fffe03f */
        /* <DEDUP_REMOVED lines=55> */
.L_x_615:
[----:B------:R-:W-:Y:S05]  /*4070*/  BSYNC B1 ;  /* 0x0000000000017941 */ /* 0x000fea0003800000 */
.L_x_614:
[----:B--2---:R2:W1:Y:S04]  /*4080*/  SHFL.IDX PT, R29, R87, 0x3, 0x181f ;  /* 0x00781f00571d7f89 */ /* 0x00446800000e0000 */
[----:B------:R2:W4:Y:S01]  /*4090*/  SHFL.IDX PT, R28, R88, 0x3, 0x181f ;  /* 0x00781f00581c7f89 */ /* 0x00052200000e0000 */
[----:B------:R-:W-:-:S05]  /*40a0*/  @P2 BRA `(.L_x_618) ;  /* 0x0000313000002947 */ /* 0x000fca0003800000 */
[----:B------:R-:W-:Y:S01]  /*40b0*/  BSSY B0, `(.L_x_619) ;  /* 0x0000038000007945 */ /* 0x000fe20003800000 */
[----:B------:R-:W-:-:S05]  /*40c0*/  @P5 BRA `(.L_x_620) ;  /* 0x0000036000005947 */ /* 0x000fca0003800000 */
[C---:B----4-:R-:W-:Y:S01]  /*40d0*/  LEA R22, P0, R20.reuse, R28, 0x1 ;  /* 0x0000001c14167211 */ /* 0x050fe200078008ff */
[----:B------:R-:W4:Y:S03]  /*40e0*/  LDS.128 R8, [R77+0xb100] ;  /* 0x00b100004d087984 */ /* 0x000f260000000c00 */
[----:B-1----:R-:W-:Y:S02]  /*40f0*/  LEA.HI.X R23, R20, R29, R21, 0x1, P0 ;  /* 0x0000001d14177211 */ /* 0x002fe400000f0c15 */
        /* <DEDUP_REMOVED lines=51> */
.L_x_620:
[----:B------:R-:W-:Y:S05]  /*4430*/  BSYNC B0 ;  /* 0x0000000000007941 */ /* 0x000fea0003800000 */
.L_x_619:
[----:B------:R-:W-:Y:S11]  /*4440*/  ISETP.GE.AND P0, PT, R91, c[0x0][0x1d4], PT ;  /* 0x000075005b007a0c */ /* 0x000ff60003f06270 */
[----:B------:R-:W-:Y:S02]  /*4450*/  @!UPT UIADD3 URZ, URZ, URZ, URZ ;  /* 0x0000003f3f3ff290 */ /* 0x000fe4000fffe03f */
[----:B------:R-:W-:-:S05]  /*4460*/  @P0 BRA `(.L_x_618) ;  /* 0x00002d7000000947 */ /* 0x000fca0003800000 */
[C---:B-1--4-:R-:W-:Y:S01]  /*4470*/  LEA R22, P0, R82.reuse, R28, 0x1 ;  /* 0x0000001c52167211 */ /* 0x052fe200078008ff */
[----:B------:R-:W1:Y:S03]  /*4480*/  LDS.128 R8, [R77+0xf100] ;  /* 0x00f100004d087984 */ /* 0x000e660000000c00 */
        /* <DEDUP_REMOVED lines=53> */
.L_x_597:
[----:B------:R-:W-:Y:S01]  /*47e0*/  ISETP.GE.AND P0, PT, R155, R89, PT ;  /* 0x000000599b00720c */ /* 0x000fe20003f06270 */
[----:B------:R-:W-:Y:S01]  /*47f0*/  CS2R R62, SRZ ;  /* 0x00000000003e7805 */ /* 0x000fe2000001ff00 */
[----:B------:R-:W-:Y:S01]  /*4800*/  ISETP.NE.AND P6, PT, R143, RZ, PT ;  /* 0x000000ff8f00720c */ /* 0x000fe20003fc5270 */
[----:B------:R-:W-:Y:S01]  /*4810*/  CS2R R60, SRZ ;  /* 0x00000000003c7805 */ /* 0x000fe2000001ff00 */
[----:B------:R-:W-:Y:S01]  /*4820*/  ISETP.GE.OR P4, PT, R20, c[0x0][0x27c], P0 ;  /* 0x00009f0014007a0c */ /* 0x000fe20000786670 */
[----:B------:R-:W-:Y:S01]  /*4830*/  CS2R R58, SRZ ;  /* 0x00000000003a7805 */ /* 0x000fe2000001ff00 */
[----:B------:R-:W-:Y:S01]  /*4840*/  IADD3 R132, -R147, c[0x0][0x1d4], RZ ;  /* 0x0000750093847a10 */ /* 0x000fe20007ffe1ff */
        /* <DEDUP_REMOVED lines=10> */
[----:B------:R-:W-:Y:S01]  /*48f0*/  @!P4 IADD3 R0, P1, P0, R102, R36, R172 ;  /* 0x000000246600c210 */ /* 0x000fe2000783e0ac */
[----:B------:R-:W-:Y:S01]  /*4900*/  CS2R R44, SRZ ;  /* 0x00000000002c7805 */ /* 0x000fe2000001ff00 */
[----:B------:R1:W2:Y:S01]  /*4910*/  SHFL.IDX PT, R75, R87, RZ, 0x181f ;  /* 0x00181fff574b7589 */ /* 0x0002a200000e0000 */
[----:B------:R-:W-:Y:S01]  /*4920*/  BSSY B0, `(.L_x_621) ;  /* 0x00000d7000007945 */ /* 0x000fe20003800000 */
[----:B------:R-:W-:Y:S02]  /*4930*/  @!P4 IADD3.X R2, R110, R41, R151, P1, P0 ;  /* 0x000000296e02c210 */ /* 0x000fe40000fe0497 */
[----:B------:R-:W-:Y:S04]  /*4940*/  @!P4 IADD3 R3, P1, P0, R100, R68, R169 ;  /* 0x000000446403c210 */ /* 0x000fe8000783e0a9 */
[C---:B------:R-:W-:Y:S01]  /*4950*/  @!P4 IADD3.X R8, R109.reuse, R43, R152, P1, P0 ;  /* 0x0000002b6d08c210 */ /* 0x040fe20000fe0498 */
[----:B------:R1:W3:Y:S01]  /*4960*/  SHFL.IDX PT, R74, R88, RZ, 0x181f ;  /* 0x00181fff584a7589 */ /* 0x0002e200000e0000 */
[----:B------:R-:W-:Y:S04]  /*4970*/  ISETP.GE.AND P0, PT, R154, R89, PT ;  /* 0x000000599a00720c */ /* 0x000fe80003f06270 */
[----:B------:R-:W-:Y:S11]  /*4980*/  ISETP.GE.OR P2, PT, R20, c[0x0][0x27c], P0 ;  /* 0x00009f0014007a0c */ /* 0x000ff60000746670 */
[----:B------:R-:W-:Y:S02]  /*4990*/  @!UPT UIADD3 URZ, URZ, URZ, URZ ;  /* 0x0000003f3f3ff290 */ /* 0x000fe4000fffe03f */
[----:B------:R-:W-:Y:S04]  /*49a0*/  @!P2 IADD3 R6, P1, P0, R102, R170, R36 ;  /* 0x000000aa6606a210 */ /* 0x000fe8000783e024 */
[----:B------:R-:W-:Y:S02]  /*49b0*/  @!P2 IADD3.X R9, R110, R149, R41, P1, P0 ;  /* 0x000000956e09a210 */ /* 0x000fe40000fe0429 */
        /* <DEDUP_REMOVED lines=26> */
[-C--:B------:R-:W-:Y:S04]  /*4b60*/  ISETP.GE.AND P0, PT, R95, R89.reuse, PT ;  /* 0x000000595f00720c */ /* 0x080fe80003f06270 */
[----:B------:R-:W-:Y:S01]  /*4b70*/  ISETP.GE.OR P0, PT, R20, c[0x0][0x27c], P0 ;  /* 0x00009f0014007a0c */ /* 0x000fe20000706670 */
[----:B------:R-:W4:Y:S08]  /*4b80*/  @!P1 LDG.E.128 R64, [R12.64] ;  /* 0x000000160c409981 */ /* 0x000f30000c1e1d00 */
[----:B------:R-:W4:Y:S04]  /*4b90*/  @!P1 LDG.E.128 R28, [R10.64] ;  /* 0x000000160a1c9981 */ /* 0x000f28000c1e1d00 */
        /* <DEDUP_REMOVED lines=8> */
[C---:B------:R-:W-:Y:S04]  /*4c20*/  @!P0 LEA R2, P1, R68.reuse, c[0x0][0x288], 0x1 ;  /* 0x0000a20044028a11 */ /* 0x040fe800078208ff */
[----:B------:R-:W-:Y:S02]  /*4c30*/  @!P0 LEA.HI.X R3, R68, c[0x0][0x28c], R0, 0x1, P1 ;  /* 0x0000a30044038a11 */ /* 0x000fe400008f0c00 */
[----:B------:R-:W-:Y:S03]  /*4c40*/  ISETP.GE.AND P1, PT, R20, c[0x0][0x27c], PT ;  /* 0x00009f0014007a0c */ /* 0x000fe60003f26270 */
[----:B------:R1:W5:Y:S01]  /*4c50*/  @!P0 LDG.E.128 R4, [R2.64] ;  /* 0x0000001602048981 */ /* 0x000362000c1e1d00 */
[----:B------:R-:W-:Y:S01]  /*4c60*/  ISETP.GE.OR P0, PT, R95, R89, P5 ;  /* 0x000000595f00720c */ /* 0x000fe20002f06670 */
[----:B--2---:R-:W-:Y:S02]  /*4c70*/  IMAD.MOV.U32 R8, RZ, RZ, R58 ;  /* 0x000000ffff087224 */ /* 0x004fe400078e003a */
[----:B-1----:R-:W-:Y:S02]  /*4c80*/  IMAD.MOV.U32 R3, RZ, RZ, R59 ;  /* 0x000000ffff037224 */ /* 0x002fe400078e003b */
[----:B------:R-:W-:Y:S02]  /*4c90*/  IMAD.MOV.U32 R2, RZ, RZ, R56 ;  /* 0x000000ffff027224 */ /* 0x000fe400078e0038 */
[----:B------:R-:W-:Y:S01]  /*4ca0*/  IMAD.MOV.U32 R0, RZ, RZ, R57 ;  /* 0x000000ffff007224 */ /* 0x000fe200078e0039 */
[----:B------:R-:W-:Y:S01]  /*4cb0*/  PRMT R69, R3, 0x5410, R8 ;  /* 0x0000541003457816 */ /* 0x000fe20000000008 */
[----:B---3--:R-:W-:Y:S02]  /*4cc0*/  IMAD.MOV.U32 R8, RZ, RZ, R18 ;  /* 0x000000ffff087224 */ /* 0x008fe400078e0012 */
        /* <DEDUP_REMOVED lines=17> */
[----:B----4-:R-:W-:Y:S02]  /*4de0*/  IMAD.MOV.U32 R8, RZ, RZ, R66 ;  /* 0x000000ffff087224 */ /* 0x010fe400078e0042 */
        /* <DEDUP_REMOVED lines=13> */
[----:B-----5:R-:W-:Y:S01]  /*4ec0*/  IMAD.MOV.U32 R3, RZ, RZ, R4 ;  /* 0x000000ffff037224 */ /* 0x020fe200078e0004 */
[----:B------:R-:W-:Y:S01]  /*4ed0*/  SEL R0, R147, R132, !P6 ;  /* 0x0000008493007207 */ /* 0x000fe20007000000 */
[----:B------:R-:W1:Y:S01]  /*4ee0*/  LDS.128 R12, [R140+0x8100] ;  /* 0x008100008c0c7984 */ /* 0x000e620000000c00 */
[----:B------:R-:W-:Y:S01]  /*4ef0*/  MOV R9, R5 ;  /* 0x0000000500097202 */ /* 0x000fe20000000f00 */
[----:B------:R-:W-:Y:S01]  /*4f00*/  IMAD.MOV.U32 R41, RZ, RZ, R44 ;  /* 0x000000ffff297224 */ /* 0x000fe200078e002c */
[----:B------:R-:W-:Y:S01]  /*4f10*/  SHF.R.S32.HI R2, RZ, 0x1f, R0 ;  /* 0x0000001fff027819 */ /* 0x000fe20000011400 */
[----:B------:R-:W-:Y:S01]  /*4f20*/  IMAD.MOV.U32 R10, RZ, RZ, R6 ;  /* 0x000000ffff0a7224 */ /* 0x000fe200078e0006 */
[----:B------:R-:W-:Y:S01]  /*4f30*/  @!P1 SHF.R.U32.HI R8, RZ, 0x10, R5 ;  /* 0x00000010ff089819 */ /* 0x000fe20000011605 */
[----:B------:R-:W-:Y:S01]  /*4f40*/  IMAD.MOV.U32 R48, RZ, RZ, R46 ;  /* 0x000000ffff307224 */ /* 0x000fe200078e002e */
[----:B------:R-:W-:Y:S01]  /*4f50*/  LEA.HI R0, R2, R0, RZ, 0x4 ;  /* 0x0000000002007211 */ /* 0x000fe200078f20ff */
[----:B------:R-:W-:Y:S01]  /*4f60*/  @!P1 HADD2.F32 R3, -RZ, R3.H0_H0 ;  /* 0x20000003ff039230 */ /* 0x000fe20000004100 */
[----:B------:R-:W-:Y:S02]  /*4f70*/  @!P1 SHF.R.U64 R42, R44, 0x10, R45 ;  /* 0x000000102c2a9819 */ /* 0x000fe4000000122d */
[----:B------:R-:W-:Y:S02]  /*4f80*/  LEA.HI.SX32 R0, R0, R114, 0x1c ;  /* 0x0000007200007211 */ /* 0x000fe400078fe2ff */
[--C-:B------:R-:W-:Y:S01]  /*4f90*/  @!P1 SHF.R.U64 R11, R6, 0x10, R7.reuse ;  /* 0x00000010060b9819 */ /* 0x100fe20000001207 */
[----:B------:R-:W-:Y:S01]  /*4fa0*/  @!P1 HADD2.F32 R42, -RZ, R42.H0_H0 ;  /* 0x2000002aff2a9230 */ /* 0x000fe20000004100 */
[----:B------:R-:W-:Y:S02]  /*4fb0*/  SHF.R.S32.HI R2, RZ, 0x1f, R0 ;  /* 0x0000001fff027819 */ /* 0x000fe40000011400 */
[----:B------:R-:W-:Y:S02]  /*4fc0*/  SHF.L.U32 R76, R0, 0x3, RZ ;  /* 0x00000003004c7819 */ /* 0x000fe400000006ff */
[----:B------:R-:W-:Y:S02]  /*4fd0*/  LEA.HI R0, R2, R0, RZ, 0x3 ;  /* 0x0000000002007211 */ /* 0x000fe400078f18ff */
[----:B------:R-:W-:Y:S02]  /*4fe0*/  LEA R80, P0, R93, R74, 0x1 ;  /* 0x0000004a5d507211 */ /* 0x000fe400078008ff */
[----:B------:R-:W-:Y:S01]  /*4ff0*/  LOP3.LUT R2, R129, 0x38, R76, 0xf8, !PT ;  /* 0x0000003881027812 */ /* 0x000fe200078ef84c */
[----:B------:R-:W-:Y:S01]  /*5000*/  IMAD.SHL.U32 R0, R0, 0x400, RZ ;  /* 0x0000040000007824 */ /* 0x000fe200078e00ff */
[----:B------:R-:W-:Y:S02]  /*5010*/  @!P1 SHF.R.U32.HI R23, RZ, 0x10, R7 ;  /* 0x00000010ff179819 */ /* 0x000fe40000011607 */
[----:B------:R-:W-:Y:S02]  /*5020*/  LOP3.LUT R2, R2, R166, RZ, 0x3c, !PT ;  /* 0x000000a602027212 */ /* 0x000fe400078e3cff */
[----:B------:R-:W-:Y:S02]  /*5030*/  LOP3.LUT R52, R0, 0x7fffe000, RZ, 0xc0, !PT ;  /* 0x7fffe00000347812 */ /* 0x000fe400078ec0ff */
[----:B------:R-:W-:Y:S02]  /*5040*/  LEA.HI.X R81, R93, R75, R113, 0x1, P0 ;  /* 0x0000004b5d517211 */ /* 0x000fe400000f0c71 */
[----:B------:R-:W-:Y:S02]  /*5050*/  IADD3 R52, R2, R52, R133 ;  /* 0x0000003402347210 */ /* 0x000fe40007ffe085 */
[----:B------:R-:W-:Y:S02]  /*5060*/  ISETP.GE.AND P0, PT, R76, c[0x0][0x1d4], PT ;  /* 0x000075004c007a0c */ /* 0x000fe40003f06270 */
[----:B------:R-:W-:Y:S02]  /*5070*/  SHF.L.U32 R52, R52, 0x1, RZ ;  /* 0x0000000134347819 */ /* 0x000fe400000006ff */
[----:B------:R-:W-:Y:S01]  /*5080*/  @!P1 SHF.R.U64 R2, R4, 0x10, R5 ;  /* 0x0000001004029819 */ /* 0x000fe20000001205 */
[----:B-1----:R-:W-:Y:S01]  /*5090*/  @!P1 IMAD.MOV.U32 R0, RZ, RZ, R12 ;  /* 0x000000ffff009224 */ /* 0x002fe200078e000c */
[----:B------:R-:W-:Y:S01]  /*50a0*/  MOV R22, R7 ;  /* 0x0000000700167202 */ /* 0x000fe20000000f00 */
[----:B------:R-:W-:Y:S01]  /*50b0*/  @!P1 HADD2.F32 R7, -RZ, R41.H0_H0 ;  /* 0x20000029ff079230 */ /* 0x000fe20000004100 */
[----:B------:R-:W1:Y:S01]  /*50c0*/  LDS.128 R52, [R52+0x8100] ;  /* 0x0081000034347984 */ /* 0x000e620000000c00 */
[----:B------:R-:W-:Y:S01]  /*50d0*/  @!P1 HADD2.F32 R2, -RZ, R2.H0_H0 ;  /* 0x20000002ff029230 */ /* 0x000fe20000004100 */
[----:B------:R-:W-:Y:S01]  /*50e0*/  MOV R43, R45 ;  /* 0x0000002d002b7202 */ /* 0x000fe20000000f00 */
[----:B------:R-:W-:Y:S01]  /*50f0*/  @!P1 HADD2.F32 R5, -RZ, R0.H0_H0 ;  /* 0x20000000ff059230 */ /* 0x000fe20000004100 */
[----:B------:R-:W-:Y:S01]  /*5100*/  @!P1 SHF.R.U32.HI R44, RZ, 0x10, R45 ;  /* 0x00000010ff2c9819 */ /* 0x000fe2000001162d */
[----:B------:R-:W-:Y:S01]  /*5110*/  @!P0 IMAD.WIDE R74, R76, 0x2, R74 ;  /* 0x000000024c4a8825 */ /* 0x000fe200078e024a */
[--C-:B------:R-:W-:Y:S02]  /*5120*/  @!P1 SHF.R.U32.HI R51, RZ, 0x10, R47.reuse ;  /* 0x00000010ff339819 */ /* 0x100fe4000001162f */
[----:B------:R-:W-:Y:S01]  /*5130*/  @!P1 SHF.R.U64 R49, R46, 0x10, R47 ;  /* 0x000000102e319819 */ /* 0x000fe2000000122f */
[----:B------:R-:W-:Y:S01]  /*5140*/  @!P1 HADD2.F32 R44, -RZ, R44.H0_H0 ;  /* 0x2000002cff2c9230 */ /* 0x000fe20000004100 */
[----:B------:R-:W-:Y:S01]  /*5150*/  MOV R50, R47 ;  /* 0x0000002f00327202 */ /* 0x000fe20000000f00 */
[----:B------:R-:W-:Y:S02]  /*5160*/  @!P1 HADD2.F32 R46, -RZ, R48.H0_H0 ;  /* 0x20000030ff2e9230 */ /* 0x000fe40000004100 */
[----:B------:R-:W-:Y:S01]  /*5170*/  @!P1 HADD2.F32 R48, -RZ, R49.H0_H0 ;  /* 0x20000031ff309230 */ /* 0x000fe20000004100 */
[----:B-1----:R-:W-:Y:S05]  /*5180*/  @!P1 MOV R4, R52 ;  /* 0x0000003400049202 */ /* 0x002fea0000000f00 */
[--C-:B------:R-:W-:Y:S02]  /*5190*/  @!P1 HADD2.F32 R6, -RZ, R4.reuse.H0_H0 ;  /* 0x20000004ff069230 */ /* 0x100fe40000004100 */
[----:B------:R-:W-:Y:S02]  /*51a0*/  @!P1 HADD2.F32 R41, -RZ, R4.H1_H1 ;  /* 0x30000004ff299230 */ /* 0x000fe40000004100 */
[----:B------:R-:W-:Y:S01]  /*51b0*/  @!P1 HADD2.F32 R4, -RZ, R0.H1_H1 ;  /* 0x30000000ff049230 */ /* 0x000fe20000004100 */
[-C--:B------:R-:W-:Y:S02]  /*51c0*/  @!P1 FMUL.FTZ R0, R5, R3.reuse ;  /* 0x0000000305009220 */ /* 0x080fe40000410000 */
[C---:B------:R-:W-:Y:S02]  /*51d0*/  @!P1 FMUL.FTZ R45, R6.reuse, R3 ;  /* 0x00000003062d9220 */ /* 0x040fe40000410000 */
[-C--:B------:R-:W-:Y:S02]  /*51e0*/  @!P1 FMUL.FTZ R3, R41, R2.reuse ;  /* 0x0000000229039220 */ /* 0x080fe40000410000 */
[----:B------:R-:W-:Y:S02]  /*51f0*/  @!P1 FFMA.FTZ R0, R6, R7, R0 ;  /* 0x0000000706009223 */ /* 0x000fe40000010000 */
[----:B------:R-:W-:Y:S02]  /*5200*/  @!P1 IMAD.MOV.U32 R6, RZ, RZ, R53 ;  /* 0x000000ffff069224 */ /* 0x000fe400078e0035 */
[C---:B------:R-:W-:Y:S02]  /*5210*/  @!P1 FMUL.FTZ R2, R4.reuse, R2 ;  /* 0x0000000204029220 */ /* 0x040fe40000410000 */
[-C--:B------:R-:W-:Y:S01]  /*5220*/  @!P1 FFMA.FTZ R85, R4, R42.reuse, -R3 ;  /* 0x0000002a04559223 */ /* 0x080fe20000010803 */
[----:B------:R-:W-:Y:S01]  /*5230*/  @!P1 MOV R4, R13 ;  /* 0x0000000d00049202 */ /* 0x000fe20000000f00 */
[----:B------:R-:W-:Y:S01]  /*5240*/  @!P1 FFMA.FTZ R86, R5, R7, -R45 ;  /* 0x0000000705569223 */ /* 0x000fe2000001082d */
[----:B------:R-:W-:Y:S01]  /*5250*/  @!P1 HADD2.F32 R5, -RZ, R8.H0_H0 ;  /* 0x20000008ff059230 */ /* 0x000fe20000004100 */
[----:B------:R-:W-:Y:S01]  /*5260*/  @!P1 FFMA.FTZ R2, R41, R42, R2 ;  /* 0x0000002a29029223 */ /* 0x000fe20000010002 */
[--C-:B------:R-:W-:Y:S01]  /*5270*/  @!P1 HADD2.F32 R41, -RZ, R6.reuse.H0_H0 ;  /* 0x20000006ff299230 */ /* 0x100fe20000004100 */
[----:B------:R-:W-:Y:S01]  /*5280*/  @!P1 IMAD.MOV.U32 R8, RZ, RZ, R54 ;  /* 0x000000ffff089224 */ /* 0x000fe200078e0036 */
[----:B------:R-:W-:Y:S02]  /*5290*/  @!P1 HADD2.F32 R3, -RZ, R9.H0_H0 ;  /* 0x20000009ff039230 */ /* 0x000fe40000004100 */
[----:B------:R-:W-:Y:S01]  /*52a0*/  @!P1 HADD2.F32 R42, -RZ, R43.H0_H0 ;  /* 0x2000002bff2a9230 */ /* 0x000fe20000004100 */
[----:B------:R-:W-:Y:S01]  /*52b0*/  @!P1 F2FP.PACK_AB R0, R2, R0 ;  /* 0x000000000200923e */ /* 0x000fe200000000ff */
[----:B------:R-:W-:Y:S02]  /*52c0*/  @!P1 HADD2.F32 R43, -RZ, R6.H1_H1 ;  /* 0x30000006ff2b9230 */ /* 0x000fe40000004100 */
        /* <DEDUP_REMOVED lines=19> */
[----:B------:R-:W-:Y:S01]  /*5400*/  @!P1 FMUL.FTZ R6, R45, R5 ;  /* 0x000000052d069220 */ /* 0x000fe20000410000 */
[----:B------:R-:W-:Y:S01]  /*5410*/  @!P1 HADD2.F32 R49, -RZ, R10.H1_H1 ;  /* 0x3000000aff319230 */ /* 0x000fe20000004100 */
[C---:B------:R-:W-:Y:S02]  /*5420*/  @!P1 FFMA.FTZ R78, R8.reuse, R48, -R11 ;  /* 0x00000030084e9223 */ /* 0x040fe4000001080b */
[C---:B------:R-:W-:Y:S02]  /*5430*/  @!P1 FFMA.FTZ R79, R9.reuse, R46, -R6 ;  /* 0x0000002e094f9223 */ /* 0x040fe40000010806 */
[----:B------:R-:W-:Y:S01]  /*5440*/  @!P1 FMUL.FTZ R6, R8, R7 ;  /* 0x0000000708069220 */ /* 0x000fe20000410000 */
[----:B------:R-:W-:Y:S01]  /*5450*/  @!P1 HADD2.F32 R7, -RZ, R22.H0_H0 ;  /* 0x20000016ff079230 */ /* 0x000fe20000004100 */
[----:B------:R-:W-:Y:S01]  /*5460*/  @!P1 IMAD.MOV.U32 R8, RZ, RZ, R15 ;  /* 0x000000ffff089224 */ /* 0x000fe200078e000f */
[----:B------:R-:W-:Y:S01]  /*5470*/  @!P1 HADD2.F32 R22, -RZ, R10.H0_H0 ;  /* 0x2000000aff169230 */ /* 0x000fe20000004100 */
[----:B------:R-:W-:Y:S01]  /*5480*/  @!P1 FMUL.FTZ R5, R9, R5 ;  /* 0x0000000509059220 */ /* 0x000fe20000410000 */
[----:B------:R-:W-:Y:S01]  /*5490*/  @!P1 HADD2.F32 R9, -RZ, R23.H0_H0 ;  /* 0x20000017ff099230 */ /* 0x000fe20000004100 */
[----:B------:R-:W-:Y:S01]  /*54a0*/  @!P1 FFMA.FTZ R4, R43, R44, R4 ;  /* 0x0000002c2b049223 */ /* 0x000fe20000010004 */
[--C-:B------:R-:W-:Y:S01]  /*54b0*/  @!P1 HADD2.F32 R11, -RZ, R8.reuse.H0_H0 ;  /* 0x20000008ff0b9230 */ /* 0x100fe20000004100 */
[----:B------:R-:W-:Y:S01]  /*54c0*/  @!P1 FFMA.FTZ R5, R45, R46, R5 ;  /* 0x0000002e2d059223 */ /* 0x000fe20000010005 */
[----:B------:R-:W-:Y:S01]  /*54d0*/  @!P1 HADD2.F32 R10, -RZ, R8.H1_H1 ;  /* 0x30000008ff0a9230 */ /* 0x000fe20000004100 */
[----:B------:R-:W-:Y:S01]  /*54e0*/  @!P1 FMUL.FTZ R8, R22, R7 ;  /* 0x0000000716089220 */ /* 0x000fe20000410000 */
[----:B------:R-:W-:Y:S01]  /*54f0*/  @!P1 F2FP.PACK_AB R3, R4, R3 ;  /* 0x000000030403923e */ /* 0x000fe200000000ff */
[----:B------:R-:W-:Y:S01]  /*5500*/  @!P1 HADD2.F32 R23, -RZ, R50.H0_H0 ;  /* 0x20000032ff179230 */ /* 0x000fe20000004100 */
[----:B------:R-:W-:Y:S01]  /*5510*/  @!P1 FMUL.FTZ R7, R11, R7 ;  /* 0x000000070b079220 */ /* 0x000fe20000410000 */
[----:B------:R-:W-:Y:S01]  /*5520*/  @!P1 HADD2.F32 R50, -RZ, R51.H0_H0 ;  /* 0x20000033ff329230 */ /* 0x000fe20000004100 */
[----:B------:R-:W-:Y:S02]  /*5530*/  @!P1 FMUL.FTZ R51, R49, R9 ;  /* 0x0000000931339220 */ /* 0x000fe40000410000 */
[----:B------:R-:W-:Y:S01]  /*5540*/  @!P1 FFMA.FTZ R76, R11, R23, -R8 ;  /* 0x000000170b4c9223 */ /* 0x000fe20000010808 */
[----:B------:R-:W-:Y:S01]  /*5550*/  @!P1 F2FP.PACK_AB R11, R78, R79 ;  /* 0x0000004f4e0b923e */ /* 0x000fe200000000ff */
        /* <DEDUP_REMOVED lines=9> */
[----:B------:R-:W-:Y:S01]  /*55f0*/  @!P1 IMAD.MOV.U32 R14, RZ, RZ, R11 ;  /* 0x000000ffff0e9224 */ /* 0x000fe200078e000b */
[----:B------:R-:W-:Y:S01]  /*5600*/  @!P1 MOV R13, R10 ;  /* 0x0000000a000d9202 */ /* 0x000fe20000000f00 */
[----:B------:R-:W-:Y:S01]  /*5610*/  @!P1 IMAD.MOV.U32 R53, RZ, RZ, R3 ;  /* 0x000000ffff359224 */ /* 0x000fe200078e0003 */
[----:B------:R-:W-:Y:S02]  /*5620*/  @!P1 MOV R15, R41 ;  /* 0x00000029000f9202 */ /* 0x000fe40000000f00 */
[----:B------:R-:W-:Y:S02]  /*5630*/  @!P1 F2FP.PACK_AB R5, R6, R5 ;  /* 0x000000050605923e */ /* 0x000fe400000000ff */
[----:B------:R-:W-:Y:S01]  /*5640*/  @!P1 F2FP.PACK_AB R7, R8, R7 ;  /* 0x000000070807923e */ /* 0x000fe200000000ff */
[----:B------:R1:W-:Y:S01]  /*5650*/  ST.E.128 [R80.64], R12 ;  /* 0x0000000c50007985 */ /* 0x0003e2000c101d16 */
[----:B------:R-:W-:Y:S02]  /*5660*/  @!P1 MOV R54, R5 ;  /* 0x0000000500369202 */ /* 0x000fe40000000f00 */
[----:B------:R-:W-:Y:S05]  /*5670*/  @!P1 MOV R55, R7 ;  /* 0x0000000700379202 */ /* 0x000fea0000000f00 */
[----:B------:R1:W-:Y:S02]  /*5680*/  @!P0 ST.E.128 [R74.64], R52 ;  /* 0x000000344a008985 */ /* 0x0003e4000c101d16 */
.L_x_622:
[----:B------:R-:W-:Y:S05]  /*5690*/  BSYNC B0 ;  /* 0x0000000000007941 */ /* 0x000fea0003800000 */
.L_x_621:
[----:B-----5:R2:W3:Y:S01]  /*56a0*/  SHFL.IDX PT, R5, R87, 0x1, 0x181f ;  /* 0x00381f0057057f89 */ /* 0x0204e200000e0000 */
[----:B------:R-:W-:Y:S01]  /*56b0*/  ISETP.GE.OR P0, PT, R155, R89, P5 ;  /* 0x000000599b00720c */ /* 0x000fe20002f06670 */
[----:B------:R-:W-:Y:S02]  /*56c0*/  BSSY B0, `(.L_x_623) ;  /* 0x0000078000007945 */ /* 0x000fe40003800000 */
[----:B------:R2:W4:Y:S10]  /*56d0*/  SHFL.IDX PT, R4, R88, 0x1, 0x181f ;  /* 0x00381f0058047f89 */ /* 0x00053400000e0000 */
[----:B------:R-:W-:-:S05]  /*56e0*/  @P0 BRA `(.L_x_624) ;  /* 0x0000075000000947 */ /* 0x000fca0003800000 */
[----:B------:R-:W-:Y:S01]  /*56f0*/  SEL R0, R147, R132, !P6 ;  /* 0x0000008493007207 */ /* 0x000fe20007000000 */
[----:B-1----:R-:W1:Y:S01]  /*5700*/  LDS.128 R12, [R139+0x8100] ;  /* 0x008100008b0c7984 */ /* 0x002e620000000c00 */
[C---:B----4-:R-:W-:Y:S01]  /*5710*/  LEA R54, P0, R93.reuse, R4, 0x1 ;  /* 0x000000045d367211 */ /* 0x050fe200078008ff */
[----:B------:R-:W-:Y:S01]  /*5720*/  @!P1 HADD2.F32 R10, -RZ, R68.H0_H0 ;  /* 0x20000044ff0a9230 */ /* 0x000fe20000004100 */
[----:B------:R-:W-:Y:S01]  /*5730*/  SHF.R.S32.HI R2, RZ, 0x1f, R0 ;  /* 0x0000001fff027819 */ /* 0x000fe20000011400 */
[----:B------:R-:W-:Y:S01]  /*5740*/  @!P1 HADD2.F32 R42, -RZ, R69.H0_H0 ;  /* 0x20000045ff2a9230 */ /* 0x000fe20000004100 */
[----:B---3--:R-:W-:Y:S02]  /*5750*/  LEA.HI.X R55, R93, R5, R113, 0x1, P0 ;  /* 0x000000055d377211 */ /* 0x008fe400000f0c71 */
[----:B------:R-:W-:Y:S02]  /*5760*/  LEA.HI R0, R2, R0, RZ, 0x4 ;  /* 0x0000000002007211 */ /* 0x000fe400078f20ff */
[----:B------:R-:W-:Y:S02]  /*5770*/  @!P1 SHF.R.U32.HI R6, RZ, 0x10, R17 ;  /* 0x00000010ff069819 */ /* 0x000fe40000011611 */
[----:B------:R-:W-:Y:S02]  /*5780*/  LEA.HI.SX32 R0, R0, R114, 0x1c ;  /* 0x0000007200007211 */ /* 0x000fe400078fe2ff */
[--C-:B------:R-:W-:Y:S02]  /*5790*/  @!P1 SHF.R.U32.HI R23, RZ, 0x10, R59.reuse ;  /* 0x00000010ff179819 */ /* 0x100fe4000001163b */
[----:B------:R-:W-:Y:S02]  /*57a0*/  SHF.R.S32.HI R3, RZ, 0x1f, R0 ;  /* 0x0000001fff037819 */ /* 0x000fe40000011400 */
[----:B------:R-:W-:Y:S01]  /*57b0*/  SHF.L.U32 R2, R0, 0x3, RZ ;  /* 0x0000000300027819 */ /* 0x000fe200000006ff */
[----:B------:R-:W-:Y:S01]  /*57c0*/  @!P1 HADD2.F32 R44, -RZ, R23.H0_H0 ;  /* 0x20000017ff2c9230 */ /* 0x000fe20000004100 */
[----:B------:R-:W-:Y:S01]  /*57d0*/  LEA.HI R0, R3, R0, RZ, 0x3 ;  /* 0x0000000003007211 */ /* 0x000fe200078f18ff */
[----:B------:R-:W-:Y:S01]  /*57e0*/  @!P1 HADD2.F32 R23, -RZ, R69.H1_H1 ;  /* 0x30000045ff179230 */ /* 0x000fe20000004100 */
[----:B------:R-:W-:Y:S02]  /*57f0*/  ISETP.GE.AND P0, PT, R2, c[0x0][0x1d4], PT ;  /* 0x0000750002007a0c */ /* 0x000fe40003f06270 */
[----:B------:R-:W-:Y:S01]  /*5800*/  LOP3.LUT R3, R128, 0x38, R2, 0xf8, !PT ;  /* 0x0000003880037812 */ /* 0x000fe200078ef802 */
[----:B------:R-:W-:Y:S01]  /*5810*/  IMAD.SHL.U32 R0, R0, 0x400, RZ ;  /* 0x0000040000007824 */ /* 0x000fe200078e00ff */
[----:B------:R-:W-:Y:S02]  /*5820*/  @!P1 SHF.R.U64 R58, R58, 0x10, R59 ;  /* 0x000000103a3a9819 */ /* 0x000fe4000000123b */
[----:B------:R-:W-:Y:S02]  /*5830*/  LOP3.LUT R3, R3, R164, RZ, 0x3c, !PT ;  /* 0x000000a403037212 */ /* 0x000fe400078e3cff */
[----:B------:R-:W-:Y:S02]  /*5840*/  LOP3.LUT R0, R0, 0x7fffe000, RZ, 0xc0, !PT ;  /* 0x7fffe00000007812 */ /* 0x000fe400078ec0ff */
[----:B------:R-:W-:Y:S02]  /*5850*/  @!P1 SHF.R.U32.HI R22, RZ, 0x10, R57 ;  /* 0x00000010ff169819 */ /* 0x000fe40000011639 */
[----:B------:R-:W-:Y:S01]  /*5860*/  IADD3 R0, R3, R0, R136 ;  /* 0x0000000003007210 */ /* 0x000fe20007ffe088 */
[----:B------:R-:W-:Y:S01]  /*5870*/  @!P0 IMAD.WIDE R74, R2, 0x2, R4 ;  /* 0x00000002024a8825 */ /* 0x000fe200078e0204 */
[--C-:B------:R-:W-:Y:S01]  /*5880*/  @!P1 SHF.R.U64 R9, R18, 0x10, R19.reuse ;  /* 0x0000001012099819 */ /* 0x100fe20000001213 */
[----:B------:R-:W-:Y:S01]  /*5890*/  @!P1 HADD2.F32 R4, -RZ, R35.H0_H0 ;  /* 0x20000023ff049230 */ /* 0x000fe20000004100 */
[----:B------:R-:W-:Y:S02]  /*58a0*/  SHF.L.U32 R48, R0, 0x1, RZ ;  /* 0x0000000100307819 */ /* 0x000fe400000006ff */
[----:B------:R-:W-:Y:S01]  /*58b0*/  @!P1 SHF.R.U32.HI R8, RZ, 0x10, R19 ;  /* 0x00000010ff089819 */ /* 0x000fe20000011613 */
[----:B-1----:R-:W-:Y:S01]  /*58c0*/  @!P1 IMAD.MOV.U32 R3, RZ, RZ, R12 ;  /* 0x000000ffff039224 */ /* 0x002fe200078e000c */
[----:B------:R-:W-:Y:S01]  /*58d0*/  @!P1 SHF.R.U64 R0, R16, 0x10, R17 ;  /* 0x0000001010009819 */ /* 0x000fe20000001211 */
[----:B------:R-:W-:Y:S01]  /*58e0*/  @!P1 HADD2.F32 R9, -RZ, R9.H0_H0 ;  /* 0x20000009ff099230 */ /* 0x000fe20000004100 */
[----:B------:R-:W1:Y:S01]  /*58f0*/  LDS.128 R48, [R48+0x8100] ;  /* 0x0081000030307984 */ /* 0x000e620000000c00 */
[----:B------:R-:W-:Y:S01]  /*5900*/  @!P1 SHF.R.U64 R16, R56, 0x10, R57 ;  /* 0x0000001038109819 */ /* 0x000fe20000001239 */
[--C-:B------:R-:W-:Y:S02]  /*5910*/  @!P1 HADD2.F32 R5, -RZ, R3.reuse.H0_H0 ;  /* 0x20000003ff059230 */ /* 0x100fe40000004100 */
[----:B------:R-:W-:Y:S02]  /*5920*/  @!P1 HADD2.F32 R2, -RZ, R0.H0_H0 ;  /* 0x20000000ff029230 */ /* 0x000fe40000004100 */
[----:B------:R-:W-:Y:S01]  /*5930*/  @!P1 HADD2.F32 R3, -RZ, R3.H1_H1 ;  /* 0x30000003ff039230 */ /* 0x000fe20000004100 */
[----:B------:R-:W-:Y:S01]  /*5940*/  @!P1 FMUL.FTZ R0, R5, R4 ;  /* 0x0000000405009220 */ /* 0x000fe20000410000 */
[----:B------:R-:W-:Y:S02]  /*5950*/  @!P1 HADD2.F32 R16, -RZ, R16.H0_H0 ;  /* 0x20000010ff109230 */ /* 0x000fe40000004100 */
[----:B------:R-:W-:Y:S01]  /*5960*/  @!P1 HADD2.F32 R19, -RZ, R22.H0_H0 ;  /* 0x20000016ff139230 */ /* 0x000fe20000004100 */
[----:B-1----:R-:W-:Y:S05]  /*5970*/  @!P1 MOV R11, R48 ;  /* 0x00000030000b9202 */ /* 0x002fea0000000f00 */
[--C-:B------:R-:W-:Y:S02]  /*5980*/  @!P1 HADD2.F32 R7, -RZ, R11.reuse.H0_H0 ;  /* 0x2000000bff079230 */ /* 0x100fe40000004100 */
[----:B------:R-:W-:Y:S03]  /*5990*/  @!P1 HADD2.F32 R11, -RZ, R11.H1_H1 ;  /* 0x3000000bff0b9230 */ /* 0x000fe60000004100 */
[----:B------:R-:W-:Y:S02]  /*59a0*/  @!P1 FMUL.FTZ R17, R7, R4 ;  /* 0x0000000407119220 */ /* 0x000fe40000410000 */
[----:B------:R-:W-:Y:S02]  /*59b0*/  @!P1 FMUL.FTZ R4, R11, R2 ;  /* 0x000000020b049220 */ /* 0x000fe40000410000 */
[-C--:B------:R-:W-:Y:S02]  /*59c0*/  @!P1 FFMA.FTZ R0, R7, R10.reuse, R0 ;  /* 0x0000000a07009223 */ /* 0x080fe40000010000 */
[----:B------:R-:W-:Y:S01]  /*59d0*/  @!P1 FFMA.FTZ R59, R5, R10, -R17 ;  /* 0x0000000a053b9223 */ /* 0x000fe20000010811 */
[----:B------:R-:W-:Y:S01]  /*59e0*/  @!P1 HADD2.F32 R5, -RZ, R6.H0_H0 ;  /* 0x20000006ff059230 */ /* 0x000fe20000004100 */
[----:B------:R-:W-:Y:S01]  /*59f0*/  @!P1 IMAD.MOV.U32 R10, RZ, RZ, R49 ;  /* 0x000000ffff0a9224 */ /* 0x000fe200078e0031 */
[----:B------:R-:W-:Y:S01]  /*5a00*/  @!P1 HADD2.F32 R17, -RZ, R68.H1_H1 ;  /* 0x30000044ff119230 */ /* 0x000fe20000004100 */
[C---:B------:R-:W-:Y:S02]  /*5a10*/  @!P1 FMUL.FTZ R2, R3.reuse, R2 ;  /* 0x0000000203029220 */ /* 0x040fe40000410000 */
[-C--:B------:R-:W-:Y:S01]  /*5a20*/  @!P1 FFMA.FTZ R57, R3, R16.reuse, -R4 ;  /* 0x0000001003399223 */ /* 0x080fe20000010804 */
[----:B------:R-:W-:Y:S01]  /*5a30*/  @!P1 MOV R4, R13 ;  /* 0x0000000d00049202 */ /* 0x000fe20000000f00 */
[----:B------:R-:W-:Y:S01]  /*5a40*/  @!P1 FFMA.FTZ R2, R11, R16, R2 ;  /* 0x000000100b029223 */ /* 0x000fe20000010002 */
[--C-:B------:R-:W-:Y:S02]  /*5a50*/  @!P1 HADD2.F32 R16, -RZ, R10.reuse.H0_H0 ;  /* 0x2000000aff109230 */ /* 0x100fe40000004100 */
[----:B------:R-:W-:Y:S02]  /*5a60*/  @!P1 HADD2.F32 R3, -RZ, R35.H1_H1 ;  /* 0x30000023ff039230 */ /* 0x000fe40000004100 */
[----:B------:R-:W-:Y:S01]  /*5a70*/  @!P1 HADD2.F32 R18, -RZ, R10.H1_H1 ;  /* 0x3000000aff129230 */ /* 0x000fe20000004100 */
[----:B------:R-:W-:Y:S01]  /*5a80*/  @!P1 IMAD.MOV.U32 R10, RZ, RZ, R51 ;  /* 0x000000ffff0a9224 */ /* 0x000fe200078e0033 */
[--C-:B------:R-:W-:Y:S01]  /*5a90*/  @!P1 HADD2.F32 R7, -RZ, R4.reuse.H0_H0 ;  /* 0x20000004ff079230 */ /* 0x100fe20000004100 */
[----:B------:R-:W-:Y:S01]  /*5aa0*/  @!P1 F2FP.PACK_AB R0, R2, R0 ;  /* 0x000000000200923e */ /* 0x000fe200000000ff */
[----:B------:R-:W-:Y:S01]  /*5ab0*/  @!P1 HADD2.F32 R6, -RZ, R4.H1_H1 ;  /* 0x30000004ff069230 */ /* 0x000fe20000004100 */
[----:B------:R-:W-:Y:S01]  /*5ac0*/  @!P1 FMUL.FTZ R4, R16, R3 ;  /* 0x0000000310049220 */ /* 0x000fe20000410000 */
[--C-:B------:R-:W-:Y:S01]  /*5ad0*/  @!P1 HADD2.F32 R41, -RZ, R10.reuse.H0_H0 ;  /* 0x2000000aff299230 */ /* 0x100fe20000004100 */
[----:B------:R-:W-:Y:S01]  /*5ae0*/  @!P1 FMUL.FTZ R11, R18, R5 ;  /* 0x00000005120b9220 */ /* 0x000fe20000410000 */
[----:B------:R-:W-:Y:S01]  /*5af0*/  @!P1 MOV R48, R0 ;  /* 0x0000000000309202 */ /* 0x000fe20000000f00 */
[C---:B------:R-:W-:Y:S01]  /*5b00*/  @!P1 FFMA.FTZ R56, R7.reuse, R17, -R4 ;  /* 0x0000001107389223 */ /* 0x040fe20000010804 */
[----:B------:R-:W-:Y:S01]  /*5b10*/  @!P1 HADD2.F32 R43, -RZ, R10.H1_H1 ;  /* 0x3000000aff2b9230 */ /* 0x000fe20000004100 */
[C---:B------:R-:W-:Y:S01]  /*5b20*/  @!P1 FMUL.FTZ R4, R6.reuse, R5 ;  /* 0x0000000506049220 */ /* 0x040fe20000410000 */
[----:B------:R-:W-:Y:S01]  /*5b30*/  @!P1 MOV R5, R15 ;  /* 0x0000000f00059202 */ /* 0x000fe20000000f00 */
[----:B------:R-:W-:Y:S01]  /*5b40*/  @!P1 FMUL.FTZ R3, R7, R3 ;  /* 0x0000000307039220 */ /* 0x000fe20000410000 */
[----:B------:R-:W-:Y:S01]  /*5b50*/  @!P1 HADD2.F32 R7, -RZ, R36.H0_H0 ;  /* 0x20000024ff079230 */ /* 0x000fe20000004100 */
[----:B------:R-:W-:Y:S01]  /*5b60*/  @!P1 FFMA.FTZ R53, R6, R19, -R11 ;  /* 0x0000001306359223 */ /* 0x000fe2000001080b */
[----:B------:R-:W-:Y:S01]  /*5b70*/  @!P1 HADD2.F32 R6, -RZ, R8.H0_H0 ;  /* 0x20000008ff069230 */ /* 0x000fe20000004100 */
[----:B------:R-:W-:Y:S01]  /*5b80*/  @!P1 FFMA.FTZ R3, R16, R17, R3 ;  /* 0x0000001110039223 */ /* 0x000fe20000010003 */
[--C-:B------:R-:W-:Y:S01]  /*5b90*/  @!P1 HADD2.F32 R8, -RZ, R5.reuse.H0_H0 ;  /* 0x20000005ff089230 */ /* 0x100fe20000004100 */
[-C--:B------:R-:W-:Y:S01]  /*5ba0*/  @!P1 FMUL.FTZ R10, R41, R7.reuse ;  /* 0x00000007290a9220 */ /* 0x080fe20000410000 */
[----:B------:R-:W-:Y:S01]  /*5bb0*/  @!P1 HADD2.F32 R5, -RZ, R5.H1_H1 ;  /* 0x30000005ff059230 */ /* 0x000fe20000004100 */
[----:B------:R-:W-:Y:S02]  /*5bc0*/  @!P1 FMUL.FTZ R11, R43, R6 ;  /* 0x000000062b0b9220 */ /* 0x000fe40000410000 */
[C---:B------:R-:W-:Y:S01]  /*5bd0*/  @!P1 FFMA.FTZ R52, R8.reuse, R42, -R10 ;  /* 0x0000002a08349223 */ /* 0x040fe2000001080a */
[----:B------:R-:W-:Y:S01]  /*5be0*/  @!P1 MOV R10, R50 ;  /* 0x00000032000a9202 */ /* 0x000fe20000000f00 */
[----:B------:R-:W-:Y:S02]  /*5bf0*/  @!P1 FMUL.FTZ R7, R8, R7 ;  /* 0x0000000708079220 */ /* 0x000fe40000410000 */
[C---:B------:R-:W-:Y:S02]  /*5c00*/  @!P1 FMUL.FTZ R8, R5.reuse, R6 ;  /* 0x0000000605089220 */ /* 0x040fe40000410000 */
[----:B------:R-:W-:Y:S01]  /*5c10*/  @!P1 IMAD.MOV.U32 R6, RZ, RZ, R14 ;  /* 0x000000ffff069224 */ /* 0x000fe200078e000e */
[--C-:B------:R-:W-:Y:S01]  /*5c20*/  @!P1 HADD2.F32 R22, -RZ, R10.reuse.H0_H0 ;  /* 0x2000000aff169230 */ /* 0x100fe20000004100 */
[----:B------:R-:W-:Y:S01]  /*5c30*/  @!P1 FFMA.FTZ R47, R5, R44, -R11 ;  /* 0x0000002c052f9223 */ /* 0x000fe2000001080b */
[----:B------:R-:W-:Y:S01]  /*5c40*/  @!P1 HADD2.F32 R35, -RZ, R10.H1_H1 ;  /* 0x3000000aff239230 */ /* 0x000fe20000004100 */
[----:B------:R-:W-:Y:S01]  /*5c50*/  @!P1 FFMA.FTZ R4, R18, R19, R4 ;  /* 0x0000001312049223 */ /* 0x000fe20000010004 */
[----:B------:R-:W-:Y:S02]  /*5c60*/  @!P1 HADD2.F32 R5, -RZ, R36.H1_H1 ;  /* 0x30000024ff059230 */ /* 0x000fe40000004100 */
[----:B------:R-:W-:Y:S01]  /*5c70*/  @!P1 F2FP.PACK_AB R16, R47, R52 ;  /* 0x000000342f10923e */ /* 0x000fe200000000ff */
[----:B------:R-:W-:Y:S01]  /*5c80*/  @!P1 FMUL.FTZ R45, R35, R9 ;  /* 0x00000009232d9220 */ /* 0x000fe20000410000 */
[----:B------:R-:W-:Y:S01]  /*5c90*/  @!P1 F2FP.PACK_AB R3, R4, R3 ;  /* 0x000000030403923e */ /* 0x000fe200000000ff */
[--C-:B------:R-:W-:Y:S01]  /*5ca0*/  @!P1 HADD2.F32 R11, -RZ, R6.reuse.H0_H0 ;  /* 0x20000006ff0b9230 */ /* 0x100fe20000004100 */
        /* <DEDUP_REMOVED lines=18> */
[----:B------:R-:W-:Y:S01]  /*5dd0*/  @!P1 F2FP.PACK_AB R5, R6, R5 ;  /* 0x000000050605923e */ /* 0x000fe200000000ff */
[----:B------:R-:W-:Y:S01]  /*5de0*/  @!P1 IMAD.MOV.U32 R49, RZ, RZ, R3 ;  /* 0x000000ffff319224 */ /* 0x000fe200078e0003 */
[----:B------:R-:W-:Y:S02]  /*5df0*/  @!P1 F2FP.PACK_AB R7, R8, R7 ;  /* 0x000000070807923e */ /* 0x000fe400000000ff */
[----:B------:R1:W-:Y:S01]  /*5e00*/  ST.E.128 [R54.64], R12 ;  /* 0x0000000c36007985 */ /* 0x0003e2000c101d16 */
[----:B------:R-:W-:Y:S02]  /*5e10*/  @!P1 MOV R50, R5 ;  /* 0x0000000500329202 */ /* 0x000fe40000000f00 */
[----:B------:R-:W-:Y:S05]  /*5e20*/  @!P1 MOV R51, R7 ;  /* 0x0000000700339202 */ /* 0x000fea0000000f00 */
[----:B------:R1:W-:Y:S02]  /*5e30*/  @!P0 ST.E.128 [R74.64], R48 ;  /* 0x000000304a008985 */ /* 0x0003e4000c101d16 */
.L_x_624:
[----:B------:R-:W-:Y:S05]  /*5e40*/  BSYNC B0 ;  /* 0x0000000000007941 */ /* 0x000fea0003800000 */
.L_x_623:
[----:B---3--:R3:W1:Y:S01]  /*5e50*/  SHFL.IDX PT, R5, R87, 0x2, 0x181f ;  /* 0x00581f0057057f89 */ /* 0x00866200000e0000 */
[----:B------:R-:W-:Y:S01]  /*5e60*/  ISETP.GE.OR P0, PT, R154, R89, P5 ;  /* 0x000000599a00720c */ /* 0x000fe20002f06670 */
[----:B------:R-:W-:Y:S02]  /*5e70*/  BSSY B0, `(.L_x_625) ;  /* 0x0000078000007945 */ /* 0x000fe40003800000 */
[----:B----4-:R3:W4:Y:S10]  /*5e80*/  SHFL.IDX PT, R4, R88, 0x2, 0x181f ;  /* 0x00581f0058047f89 */ /* 0x01073400000e0000 */
[----:B------:R-:W-:-:S05]  /*5e90*/  @P0 BRA `(.L_x_626) ;  /* 0x0000075000000947 */ /* 0x000fca0003800000 */
[----:B------:R-:W-:Y:S01]  /*5ea0*/  SEL R0, R147, R132, !P6 ;  /* 0x0000008493007207 */ /* 0x000fe20007000000 */
[----:B-1----:R-:W1:Y:S01]  /*5eb0*/  LDS.128 R12, [R138+0x8100] ;  /* 0x008100008a0c7984 */ /* 0x002e620000000c00 */
[C---:B----4-:R-:W-:Y:S01]  /*5ec0*/  LEA R50, P0, R93.reuse, R4, 0x1 ;  /* 0x000000045d327211 */ /* 0x050fe200078008ff */
[----:B------:R-:W-:Y:S01]  /*5ed0*/  @!P1 HADD2.F32 R10, -RZ, R70.H0_H0 ;  /* 0x20000046ff0a9230 */ /* 0x000fe20000004100 */
[----:B------:R-:W-:Y:S01]  /*5ee0*/  SHF.R.S32.HI R2, RZ, 0x1f, R0 ;  /* 0x0000001fff027819 */ /* 0x000fe20000011400 */
[--C-:B------:R-:W-:Y:S01]  /*5ef0*/  @!P1 HADD2.F32 R23, -RZ, R71.reuse.H1_H1 ;  /* 0x30000047ff179230 */ /* 0x100fe20000004100 */
[----:B------:R-:W-:Y:S02]  /*5f00*/  LEA.HI.X R51, R93, R5, R113, 0x1, P0 ;  /* 0x000000055d337211 */ /* 0x000fe400000f0c71 */
[----:B------:R-:W-:Y:S02]  /*5f10*/  LEA.HI R0, R2, R0, RZ, 0x4 ;  /* 0x0000000002007211 */ /* 0x000fe400078f20ff */
[----:B------:R-:W-:Y:S02]  /*5f20*/  @!P1 SHF.R.U64 R16, R60, 0x10, R61 ;  /* 0x000000103c109819 */ /* 0x000fe4000000123d */
[----:B------:R-:W-:Y:S02]  /*5f30*/  LEA.HI.SX32 R0, R0, R114, 0x1c ;  /* 0x0000007200007211 */ /* 0x000fe400078fe2ff */
[----:B------:R-:W-:Y:S01]  /*5f40*/  @!P1 SHF.R.U32.HI R6, RZ, 0x10, R25 ;  /* 0x00000010ff069819 */ /* 0x000fe20000011619 */
[----:B------:R-:W-:Y:S01]  /*5f50*/  @!P1 HADD2.F32 R16, -RZ, R16.H0_H0 ;  /* 0x20000010ff109230 */ /* 0x000fe20000004100 */
[----:B------:R-:W-:Y:S02]  /*5f60*/  SHF.R.S32.HI R3, RZ, 0x1f, R0 ;  /* 0x0000001fff037819 */ /* 0x000fe40000011400 */
[----:B------:R-:W-:Y:S02]  /*5f70*/  SHF.L.U32 R2, R0, 0x3, RZ ;  /* 0x0000000300027819 */ /* 0x000fe400000006ff */
[----:B------:R-:W-:Y:S02]  /*5f80*/  LEA.HI R0, R3, R0, RZ, 0x3 ;  /* 0x0000000003007211 */ /* 0x000fe400078f18ff */
[----:B------:R-:W-:Y:S02]  /*5f90*/  ISETP.GE.AND P0, PT, R2, c[0x0][0x1d4], PT ;  /* 0x0000750002007a0c */ /* 0x000fe40003f06270 */
[----:B------:R-:W-:Y:S01]  /*5fa0*/  LOP3.LUT R3, R125, 0x38, R2, 0xf8, !PT ;  /* 0x000000387d037812 */ /* 0x000fe200078ef802 */
[----:B------:R-:W-:Y:S01]  /*5fb0*/  IMAD.SHL.U32 R0, R0, 0x400, RZ ;  /* 0x0000040000007824 */ /* 0x000fe200078e00ff */
[--C-:B------:R-:W-:Y:S02]  /*5fc0*/  @!P1 SHF.R.U32.HI R8, RZ, 0x10, R27.reuse ;  /* 0x00000010ff089819 */ /* 0x100fe4000001161b */
[----:B------:R-:W-:Y:S02]  /*5fd0*/  LOP3.LUT R3, R3, R163, RZ, 0x3c, !PT ;  /* 0x000000a303037212 */ /* 0x000fe400078e3cff */
[----:B------:R-:W-:Y:S02]  /*5fe0*/  LOP3.LUT R0, R0, 0x7fffe000, RZ, 0xc0, !PT ;  /* 0x7fffe00000007812 */ /* 0x000fe400078ec0ff */
[----:B------:R-:W-:Y:S01]  /*5ff0*/  @!P1 SHF.R.U64 R9, R26, 0x10, R27 ;  /* 0x000000101a099819 */ /* 0x000fe2000000121b */
[----:B------:R-:W-:Y:S01]  /*6000*/  @!P1 HADD2.F32 R27, -RZ, R71.H0_H0 ;  /* 0x20000047ff1b9230 */ /* 0x000fe20000004100 */
[----:B------:R-:W-:Y:S01]  /*6010*/  IADD3 R0, R3, R0, R135 ;  /* 0x0000000003007210 */ /* 0x000fe20007ffe087 */
[----:B------:R-:W-:Y:S01]  /*6020*/  @!P0 IMAD.WIDE R54, R2, 0x2, R4 ;  /* 0x0000000202368825 */ /* 0x000fe200078e0204 */
[----:B------:R-:W-:Y:S01]  /*6030*/  @!P1 HADD2.F32 R4, -RZ, R37.H0_H0 ;  /* 0x20000025ff049230 */ /* 0x000fe20000004100 */
[----:B------:R-:W-:Y:S01]  /*6040*/  @!P1 SHF.R.U32.HI R19, RZ, 0x10, R61 ;  /* 0x00000010ff139819 */ /* 0x000fe2000001163d */
[----:B------:R-:W-:Y:S01]  /*6050*/  @!P1 HADD2.F32 R9, -RZ, R9.H0_H0 ;  /* 0x20000009ff099230 */ /* 0x000fe20000004100 */
[----:B------:R-:W-:Y:S01]  /*6060*/  SHF.L.U32 R44, R0, 0x1, RZ ;  /* 0x00000001002c7819 */ /* 0x000fe200000006ff */
[----:B-1----:R-:W-:Y:S01]  /*6070*/  @!P1 IMAD.MOV.U32 R3, RZ, RZ, R12 ;  /* 0x000000ffff039224 */ /* 0x002fe200078e000c */
[----:B------:R-:W-:Y:S01]  /*6080*/  @!P1 SHF.R.U64 R0, R24, 0x10, R25 ;  /* 0x0000001018009819 */ /* 0x000fe20000001219 */
[----:B------:R-:W-:Y:S01]  /*6090*/  @!P1 HADD2.F32 R19, -RZ, R19.H0_H0 ;  /* 0x20000013ff139230 */ /* 0x000fe20000004100 */
[--C-:B------:R-:W-:Y:S02]  /*60a0*/  @!P1 SHF.R.U32.HI R22, RZ, 0x10, R63.reuse ;  /* 0x00000010ff169819 */ /* 0x100fe4000001163f */
[----:B------:R-:W1:Y:S01]  /*60b0*/  LDS.128 R44, [R44+0x8100] ;  /* 0x008100002c2c7984 */ /* 0x000e620000000c00 */
[--C-:B------:R-:W-:Y:S01]  /*60c0*/  @!P1 HADD2.F32 R5, -RZ, R3.reuse.H0_H0 ;  /* 0x20000003ff059230 */ /* 0x100fe20000004100 */
[----:B------:R-:W-:Y:S01]  /*60d0*/  @!P1 SHF.R.U64 R25, R62, 0x10, R63 ;  /* 0x000000103e199819 */ /* 0x000fe2000000123f */
        /* <DEDUP_REMOVED lines=40> */
[----:B------:R-:W-:Y:S01]  /*6360*/  @!P1 FMUL.FTZ R10, R26, R7 ;  /* 0x000000071a0a9220 */ /* 0x000fe20000410000 */
[----:B------:R-:W-:Y:S01]  /*6370*/  @!P1 HADD2.F32 R5, -RZ, R5.H1_H1 ;  /* 0x30000005ff059230 */ /* 0x000fe20000004100 */
[----:B------:R-:W-:Y:S02]  /*6380*/  @!P1 FMUL.FTZ R11, R35, R6 ;  /* 0x00000006230b9220 */ /* 0x000fe40000410000 */
[C---:B------:R-:W-:Y:S01]  /*6390*/  @!P1 FFMA.FTZ R42, R8.reuse, R27, -R10 ;  /* 0x0000001b082a9223 */ /* 0x040fe2000001080a */
[----:B------:R-:W-:Y:S01]  /*63a0*/  @!P1 MOV R10, R46 ;  /* 0x0000002e000a9202 */ /* 0x000fe20000000f00 */
[----:B------:R-:W-:Y:S02]  /*63b0*/  @!P1 FMUL.FTZ R7, R8, R7 ;  /* 0x0000000708079220 */ /* 0x000fe40000410000 */
[C---:B------:R-:W-:Y:S02]  /*63c0*/  @!P1 FMUL.FTZ R8, R5.reuse, R6 ;  /* 0x0000000605089220 */ /* 0x040fe40000410000 */
[----:B------:R-:W-:Y:S01]  /*63d0*/  @!P1 IMAD.MOV.U32 R6, RZ, RZ, R14 ;  /* 0x000000ffff069224 */ /* 0x000fe200078e000e */
[----:B------:R-:W-:Y:S01]  /*63e0*/  @!P1 HADD2.F32 R22, -RZ, R10.H0_H0 ;  /* 0x2000000aff169230 */ /* 0x000fe20000004100 */
[----:B------:R-:W-:Y:S01]  /*63f0*/  @!P1 FFMA.FTZ R41, R5, R36, -R11 ;  /* 0x0000002405299223 */ /* 0x000fe2000001080b */
[----:B------:R-:W-:Y:S01]  /*6400*/  @!P1 HADD2.F32 R5, -RZ, R38.H1_H1 ;  /* 0x30000026ff059230 */ /* 0x000fe20000004100 */
[----:B------:R-:W-:Y:S01]  /*6410*/  @!P1 FFMA.FTZ R4, R18, R19, R4 ;  /* 0x0000001312049223 */ /* 0x000fe20000010004 */
[----:B------:R-:W-:Y:S02]  /*6420*/  @!P1 HADD2.F32 R24, -RZ, R10.H1_H1 ;  /* 0x3000000aff189230 */ /* 0x000fe40000004100 */
[----:B------:R-:W-:Y:S01]  /*6430*/  @!P1 F2FP.PACK_AB R16, R41, R42 ;  /* 0x0000002a2910923e */ /* 0x000fe200000000ff */
[--C-:B------:R-:W-:Y:S01]  /*6440*/  @!P1 HADD2.F32 R11, -RZ, R6.reuse.H0_H0 ;  /* 0x20000006ff0b9230 */ /* 0x100fe20000004100 */
[----:B------:R-:W-:Y:S01]  /*6450*/  @!P1 F2FP.PACK_AB R3, R4, R3 ;  /* 0x000000030403923e */ /* 0x000fe200000000ff */
[----:B------:R-:W-:Y:S01]  /*6460*/  @!P1 FMUL.FTZ R37, R24, R9 ;  /* 0x0000000918259220 */ /* 0x000fe20000410000 */
[----:B------:R-:W-:Y:S01]  /*6470*/  @!P1 HADD2.F32 R10, -RZ, R6.H1_H1 ;  /* 0x30000006ff0a9230 */ /* 0x000fe20000004100 */
[-C--:B------:R-:W-:Y:S01]  /*6480*/  @!P1 FMUL.FTZ R6, R22, R5.reuse ;  /* 0x0000000516069220 */ /* 0x080fe20000410000 */
[----:B------:R-:W-:Y:S01]  /*6490*/  @!P1 MOV R15, R16 ;  /* 0x00000010000f9202 */ /* 0x000fe20000000f00 */
        /* <DEDUP_REMOVED lines=21> */
.L_x_626:
[----:B------:R-:W-:Y:S05]  /*65f0*/  BSYNC B0 ;  /* 0x0000000000007941 */ /* 0x000fea0003800000 */
.L_x_625:
[----:B------:R2:W3:Y:S01]  /*6600*/  SHFL.IDX PT, R43, R87, 0x3, 0x181f ;  /* 0x00781f00572b7f89 */ /* 0x0004e200000e0000 */
[----:B------:R-:W-:Y:S03]  /*6610*/  ISETP.GE.OR P0, PT, R153, R89, P5 ;  /* 0x000000599900720c */ /* 0x000fe60002f06670 */
[----:B------:R2:W4:Y:S10]  /*6620*/  SHFL.IDX PT, R42, R88, 0x3, 0x181f ;  /* 0x00781f00582a7f89 */ /* 0x00053400000e0000 */
[----:B------:R-:W-:-:S05]  /*6630*/  @P0 BRA `(.L_x_618) ;  /* 0x00000ba000000947 */ /* 0x000fca0003800000 */
[----:B------:R-:W-:Y:S01]  /*6640*/  SEL R0, R147, R132, !P6 ;  /* 0x0000008493007207 */ /* 0x000fe20007000000 */
[----:B------:R-:W5:Y:S01]  /*6650*/  LDS.128 R16, [R137+0x8100] ;  /* 0x0081000089107984 */ /* 0x000f620000000c00 */
[C---:B-1--4-:R-:W-:Y:S01]  /*6660*/  LEA R50, P0, R93.reuse, R42, 0x1 ;  /* 0x0000002a5d327211 */ /* 0x052fe200078008ff */
[--C-:B------:R-:W-:Y:S01]  /*6670*/  @!P1 HADD2.F32 R24, -RZ, R72.reuse.H0_H0 ;  /* 0x20000048ff189230 */ /* 0x100fe20000004100 */
[----:B------:R-:W-:Y:S01]  /*6680*/  SHF.R.S32.HI R2, RZ, 0x1f, R0 ;  /* 0x0000001fff027819 */ /* 0x000fe20000011400 */
[----:B------:R-:W-:Y:S01]  /*6690*/  @!P1 HADD2.F32 R14, -RZ, R72.H1_H1 ;  /* 0x30000048ff0e9230 */ /* 0x000fe20000004100 */
[----:B---3--:R-:W-:Y:S01]  /*66a0*/  LEA.HI.X R51, R93, R43, R113, 0x1, P0 ;  /* 0x0000002b5d337211 */ /* 0x008fe200000f0c71 */
[----:B------:R-:W-:Y:S01]  /*66b0*/  @!P1 HADD2.F32 R35, -RZ, R73.H0_H0 ;  /* 0x20000049ff239230 */ /* 0x000fe20000004100 */
[----:B------:R-:W-:Y:S01]  /*66c0*/  LEA.HI R0, R2, R0, RZ, 0x4 ;  /* 0x0000000002007211 */ /* 0x000fe200078f20ff */
[----:B------:R-:W-:Y:S01]  /*66d0*/  @!P1 HADD2.F32 R3, -RZ, R39.H0_H0 ;  /* 0x20000027ff039230 */ /* 0x000fe20000004100 */
[----:B------:R-:W-:Y:S01]  /*66e0*/  @!P1 SHF.R.U64 R9, R28, 0x10, R29 ;  /* 0x000000101c099819 */ /* 0x000fe2000000121d */
[----:B------:R-:W-:Y:S01]  /*66f0*/  @!P1 HADD2.F32 R28, -RZ, R73.H1_H1 ;  /* 0x30000049ff1c9230 */ /* 0x000fe20000004100 */
[----:B------:R-:W-:Y:S02]  /*6700*/  LEA.HI.SX32 R0, R0, R114, 0x1c ;  /* 0x0000007200007211 */ /* 0x000fe400078fe2ff */
[----:B------:R-:W-:Y:S02]  /*6710*/  @!P1 SHF.R.U32.HI R10, RZ, 0x10, R31 ;  /* 0x00000010ff0a9819 */ /* 0x000fe4000001161f */
[----:B------:R-:W-:Y:S02]  /*6720*/  SHF.R.S32.HI R2, RZ, 0x1f, R0 ;  /* 0x0000001fff027819 */ /* 0x000fe40000011400 */
[----:B------:R-:W-:Y:S02]  /*6730*/  SHF.L.U32 R41, R0, 0x3, RZ ;  /* 0x0000000300297819 */ /* 0x000fe400000006ff */
[----:B------:R-:W-:Y:S02]  /*6740*/  LEA.HI R0, R2, R0, RZ, 0x3 ;  /* 0x0000000002007211 */ /* 0x000fe400078f18ff */
[----:B------:R-:W-:Y:S02]  /*6750*/  LOP3.LUT R2, R124, 0x38, R41, 0xf8, !PT ;  /* 0x000000387c027812 */ /* 0x000fe400078ef829 */
[----:B------:R-:W-:Y:S01]  /*6760*/  @!P1 SHF.R.U64 R11, R30, 0x10, R31 ;  /* 0x000000101e0b9819 */ /* 0x000fe2000000121f */
[----:B------:R-:W-:Y:S01]  /*6770*/  IMAD.SHL.U32 R0, R0, 0x400, RZ ;  /* 0x0000040000007824 */ /* 0x000fe200078e00ff */
[----:B------:R-:W-:Y:S02]  /*6780*/  LOP3.LUT R2, R2, R162, RZ, 0x3c, !PT ;  /* 0x000000a202027212 */ /* 0x000fe400078e3cff */
[----:B------:R-:W-:Y:S02]  /*6790*/  @!P1 SHF.R.U32.HI R5, RZ, 0x10, R29 ;  /* 0x00000010ff059819 */ /* 0x000fe4000001161d */
[----:B------:R-:W-:Y:S02]  /*67a0*/  LOP3.LUT R0, R0, 0x7fffe000, RZ, 0xc0, !PT ;  /* 0x7fffe00000007812 */ /* 0x000fe400078ec0ff */
[--C-:B------:R-:W-:Y:S02]  /*67b0*/  @!P1 SHF.R.U32.HI R7, RZ, 0x10, R65.reuse ;  /* 0x00000010ff079819 */ /* 0x100fe40000011641 */
[----:B------:R-:W-:Y:S02]  /*67c0*/  IADD3 R0, R2, R0, R134 ;  /* 0x0000000002007210 */ /* 0x000fe40007ffe086 */
[----:B------:R-:W-:Y:S01]  /*67d0*/  @!P1 SHF.R.U64 R22, R64, 0x10, R65 ;  /* 0x0000001040169819 */ /* 0x000fe20000001241 */
[----:B------:R-:W-:Y:S01]  /*67e0*/  @!P1 HADD2.F32 R26, -RZ, R7.H0_H0 ;  /* 0x20000007ff1a9230 */ /* 0x000fe20000004100 */
[----:B------:R-:W-:Y:S02]  /*67f0*/  SHF.L.U32 R44, R0, 0x1, RZ ;  /* 0x00000001002c7819 */ /* 0x000fe400000006ff */
[--C-:B------:R-:W-:Y:S01]  /*6800*/  @!P1 SHF.R.U64 R30, R66, 0x10, R67.reuse ;  /* 0x00000010421e9819 */ /* 0x100fe20000001243 */
[----:B------:R-:W-:Y:S01]  /*6810*/  @!P1 HADD2.F32 R22, -RZ, R22.H0_H0 ;  /* 0x20000016ff169230 */ /* 0x000fe20000004100 */
[----:B-----5:R-:W-:Y:S02]  /*6820*/  @!P1 MOV R4, R17 ;  /* 0x0000001100049202 */ /* 0x020fe40000000f00 */
[----:B------:R-:W1:Y:S01]  /*6830*/  LDS.128 R44, [R44+0x8100] ;  /* 0x008100002c2c7984 */ /* 0x000e620000000c00 */
[----:B------:R-:W-:Y:S01]  /*6840*/  @!P1 MOV R8, R16 ;  /* 0x0000001000089202 */ /* 0x000fe20000000f00 */
[----:B------:R-:W-:Y:S01]  /*6850*/  @!P1 HADD2.F32 R30, -RZ, R30.H0_H0 ;  /* 0x2000001eff1e9230 */ /* 0x000fe20000004100 */
[----:B------:R-:W-:Y:S01]  /*6860*/  @!P1 SHF.R.U32.HI R37, RZ, 0x10, R67 ;  /* 0x00000010ff259819 */ /* 0x000fe20000011643 */
[----:B------:R-:W-:Y:S01]  /*6870*/  @!P1 HADD2.F32 R0, -RZ, R4.H0_H0 ;  /* 0x20000004ff009230 */ /* 0x000fe20000004100 */
[----:B------:R-:W-:Y:S03]  /*6880*/  ISETP.GE.AND P0, PT, R41, c[0x0][0x1d4], PT ;  /* 0x0000750029007a0c */ /* 0x000fe60003f06270 */
[----:B------:R-:W-:Y:S01]  /*6890*/  @!P1 HADD2.F32 R37, -RZ, R37.H0_H0 ;  /* 0x20000025ff259230 */ /* 0x000fe20000004100 */
[----:B-1----:R-:W-:Y:S01]  /*68a0*/  @!P1 IMAD.MOV.U32 R6, RZ, RZ, R45 ;  /* 0x000000ffff069224 */ /* 0x002fe200078e002d */
[----:B------:R-:W-:Y:S01]  /*68b0*/  @!P1 MOV R29, R46 ;  /* 0x0000002e001d9202 */ /* 0x000fe20000000f00 */
[----:B------:R-:W-:Y:S02]  /*68c0*/  @!P1 IMAD.MOV.U32 R12, RZ, RZ, R44 ;  /* 0x000000ffff0c9224 */ /* 0x000fe400078e002c */
[----:B------:R-:W-:Y:S01]  /*68d0*/  @!P1 IMAD.MOV.U32 R36, RZ, RZ, R47 ;  /* 0x000000ffff249224 */ /* 0x000fe200078e002f */
[--C-:B------:R-:W-:Y:S02]  /*68e0*/  @!P1 HADD2.F32 R23, -RZ, R6.reuse.H0_H0 ;  /* 0x20000006ff179230 */ /* 0x100fe40000004100 */
[----:B------:R-:W-:Y:S02]  /*68f0*/  @!P1 HADD2.F32 R25, -RZ, R6.H1_H1 ;  /* 0x30000006ff199230 */ /* 0x000fe40000004100 */
[----:B------:R-:W-:Y:S01]  /*6900*/  @!P1 HADD2.F32 R6, -RZ, R8.H0_H0 ;  /* 0x20000008ff069230 */ /* 0x000fe20000004100 */
[-C--:B------:R-:W-:Y:S01]  /*6910*/  @!P1 FMUL.FTZ R2, R23, R3.reuse ;  /* 0x0000000317029220 */ /* 0x080fe20000410000 */
[----:B------:R-:W-:Y:S01]  /*6920*/  @!P1 HADD2.F32 R13, -RZ, R12.H0_H0 ;  /* 0x2000000cff0d9230 */ /* 0x000fe20000004100 */
[C---:B------:R-:W-:Y:S01]  /*6930*/  @!P1 FMUL.FTZ R3, R0.reuse, R3 ;  /* 0x0000000300039220 */ /* 0x040fe20000410000 */
[----:B------:R-:W-:Y:S01]  /*6940*/  @!P1 HADD2.F32 R31, -RZ, R36.H0_H0 ;  /* 0x20000024ff1f9230 */ /* 0x000fe20000004100 */
[----:B------:R-:W-:Y:S01]  /*6950*/  @!P1 FFMA.FTZ R54, R0, R24, -R2 ;  /* 0x0000001800369223 */ /* 0x000fe20000010802 */
[----:B------:R-:W-:Y:S02]  /*6960*/  @!P1 HADD2.F32 R0, -RZ, R5.H0_H0 ;  /* 0x20000005ff009230 */ /* 0x000fe40000004100 */
[----:B------:R-:W-:Y:S02]  /*6970*/  @!P1 HADD2.F32 R2, -RZ, R39.H1_H1 ;  /* 0x30000027ff029230 */ /* 0x000fe40000004100 */
[----:B------:R-:W-:Y:S01]  /*6980*/  @!P1 HADD2.F32 R5, -RZ, R4.H1_H1 ;  /* 0x30000004ff059230 */ /* 0x000fe20000004100 */
[----:B------:R-:W-:Y:S01]  /*6990*/  @!P1 FMUL.FTZ R7, R25, R0 ;  /* 0x0000000019079220 */ /* 0x000fe20000410000 */
[----:B------:R-:W-:Y:S01]  /*69a0*/  @!P1 HADD2.F32 R36, -RZ, R36.H1_H1 ;  /* 0x30000024ff249230 */ /* 0x000fe20000004100 */
[----:B------:R-:W-:Y:S01]  /*69b0*/  @!P1 FMUL.FTZ R15, R13, R2 ;  /* 0x000000020d0f9220 */ /* 0x000fe20000410000 */
[--C-:B------:R-:W-:Y:S01]  /*69c0*/  @!P1 HADD2.F32 R27, -RZ, R29.reuse.H0_H0 ;  /* 0x2000001dff1b9230 */ /* 0x100fe20000004100 */
[C---:B------:R-:W-:Y:S01]  /*69d0*/  @!P1 FMUL.FTZ R4, R5.reuse, R0 ;  /* 0x0000000005049220 */ /* 0x040fe20000410000 */
[----:B------:R-:W-:Y:S01]  /*69e0*/  @!P1 HADD2.F32 R29, -RZ, R29.H1_H1 ;  /* 0x3000001dff1d9230 */ /* 0x000fe20000004100 */
[C---:B------:R-:W-:Y:S01]  /*69f0*/  @!P1 FMUL.FTZ R0, R6.reuse, R2 ;  /* 0x0000000206009220 */ /* 0x040fe20000410000 */
[----:B------:R-:W-:Y:S01]  /*6a00*/  @!P1 HADD2.F32 R2, -RZ, R9.H0_H0 ;  /* 0x20000009ff029230 */ /* 0x000fe20000004100 */
[----:B------:R-:W-:Y:S01]  /*6a10*/  @!P1 FFMA.FTZ R53, R5, R26, -R7 ;  /* 0x0000001a05359223 */ /* 0x000fe20000010807 */
[----:B------:R-:W-:Y:S01]  /*6a20*/  @!P1 MOV R9, R19 ;  /* 0x0000001300099202 */ /* 0x000fe20000000f00 */
[-C--:B------:R-:W-:Y:S01]  /*6a30*/  @!P1 FFMA.FTZ R52, R6, R14.reuse, -R15 ;  /* 0x0000000e06349223 */ /* 0x080fe2000001080f */
[----:B------:R-:W-:Y:S01]  /*6a40*/  @!P1 HADD2.F32 R7, -RZ, R40.H0_H0 ;  /* 0x20000028ff079230 */ /* 0x000fe20000004100 */
[----:B------:R-:W-:Y:S01]  /*6a50*/  @!P1 FFMA.FTZ R0, R13, R14, R0 ;  /* 0x0000000e0d009223 */ /* 0x000fe20000010000 */
[----:B------:R-:W-:Y:S02]  /*6a60*/  @!P1 HADD2.F32 R15, -RZ, R12.H1_H1 ;  /* 0x3000000cff0f9230 */ /* 0x000fe40000004100 */
[--C-:B------:R-:W-:Y:S02]  /*6a70*/  @!P1 HADD2.F32 R6, -RZ, R9.reuse.H0_H0 ;  /* 0x20000009ff069230 */ /* 0x100fe40000004100 */
[----:B------:R-:W-:Y:S01]  /*6a80*/  @!P1 HADD2.F32 R5, -RZ, R8.H1_H1 ;  /* 0x30000008ff059230 */ /* 0x000fe20000004100 */
[-C--:B------:R-:W-:Y:S01]  /*6a90*/  @!P1 FMUL.FTZ R8, R31, R7.reuse ;  /* 0x000000071f089220 */ /* 0x080fe20000410000 */
[----:B------:R-:W-:Y:S01]  /*6aa0*/  @!P1 HADD2.F32 R9, -RZ, R9.H1_H1 ;  /* 0x30000009ff099230 */ /* 0x000fe20000004100 */
[-C--:B------:R-:W-:Y:S02]  /*6ab0*/  @!P1 FMUL.FTZ R12, R15, R2.reuse ;  /* 0x000000020f0c9220 */ /* 0x080fe40000410000 */
[C---:B------:R-:W-:Y:S02]  /*6ac0*/  @!P1 FMUL.FTZ R7, R6.reuse, R7 ;  /* 0x0000000706079220 */ /* 0x040fe40000410000 */
[----:B------:R-:W-:Y:S01]  /*6ad0*/  @!P1 FFMA.FTZ R48, R6, R35, -R8 ;  /* 0x0000002306309223 */ /* 0x000fe20000010808 */
[----:B------:R-:W-:Y:S01]  /*6ae0*/  @!P1 HADD2.F32 R8, -RZ, R11.H0_H0 ;  /* 0x2000000bff089230 */ /* 0x000fe20000004100 */
[----:B------:R-:W-:Y:S02]  /*6af0*/  @!P1 IMAD.MOV.U32 R6, RZ, RZ, R18 ;  /* 0x000000ffff069224 */ /* 0x000fe400078e0012 */
[C---:B------:R-:W-:Y:S02]  /*6b00*/  @!P1 FMUL.FTZ R2, R5.reuse, R2 ;  /* 0x0000000205029220 */ /* 0x040fe40000410000 */
[----:B------:R-:W-:Y:S01]  /*6b10*/  @!P1 FFMA.FTZ R49, R5, R22, -R12 ;  /* 0x0000001605319223 */ /* 0x000fe2000001080c */
[----:B------:R-:W-:Y:S01]  /*6b20*/  @!P1 HADD2.F32 R5, -RZ, R40.H1_H1 ;  /* 0x30000028ff059230 */ /* 0x000fe20000004100 */
        /* <DEDUP_REMOVED lines=8> */
[----:B------:R-:W-:Y:S02]  /*6bb0*/  @!P1 FMUL.FTZ R38, R36, R12 ;  /* 0x0000000c24269220 */ /* 0x000fe40000410000 */
[----:B------:R-:W-:Y:S01]  /*6bc0*/  @!P1 FFMA.FTZ R40, R11, R28, -R6 ;  /* 0x0000001c0b289223 */ /* 0x000fe20000010806 */
[----:B------:R-:W-:Y:S01]  /*6bd0*/  @!P1 MOV R44, R0 ;  /* 0x00000000002c9202 */ /* 0x000fe20000000f00 */
[C---:B------:R-:W-:Y:S02]  /*6be0*/  @!P1 FFMA.FTZ R39, R10.reuse, R30, -R39 ;  /* 0x0000001e0a279223 */ /* 0x040fe40000010827 */
[----:B------:R-:W-:Y:S02]  /*6bf0*/  @!P1 FFMA.FTZ R38, R9, R37, -R38 ;  /* 0x0000002509269223 */ /* 0x000fe40000010826 */
[----:B------:R-:W-:Y:S01]  /*6c00*/  @!P1 FMUL.FTZ R5, R11, R5 ;  /* 0x000000050b059220 */ /* 0x000fe20000410000 */
[----:B------:R-:W-:Y:S01]  /*6c10*/  @!P1 F2FP.PACK_AB R11, R49, R52 ;  /* 0x00000034310b923e */ /* 0x000fe200000000ff */
        /* <DEDUP_REMOVED lines=10> */
[----:B------:R-:W-:Y:S01]  /*6cc0*/  @!P1 FFMA.FTZ R5, R27, R28, R5 ;  /* 0x0000001c1b059223 */ /* 0x000fe20000010005 */
        /* <DEDUP_REMOVED lines=15> */
.L_x_596:
        /* <DEDUP_REMOVED lines=19> */
.L_x_628:
[----:B-123--:R-:W-:Y:S05]  /*6ef0*/  BSYNC B0 ;  /* 0x0000000000007941 */ /* 0x00efea0003800000 */
.L_x_627:
[----:B------:R1:W2:Y:S01]  /*6f00*/  SHFL.IDX PT, R0, R87, 0x1, 0x181f ;  /* 0x00381f0057007f89 */ /* 0x0002a200000e0000 */
[----:B------:R-:W-:Y:S01]  /*6f10*/  ISETP.GE.AND P0, PT, R12, 0x21, PT ;  /* 0x000000210c00780c */ /* 0x000fe20003f06270 */
[----:B------:R-:W-:Y:S02]  /*6f20*/  BSSY B0, `(.L_x_629) ;  /* 0x000000d000007945 */ /* 0x000fe40003800000 */
[----:B------:R1:W3:Y:S10]  /*6f30*/  SHFL.IDX PT, R2, R88, 0x1, 0x181f ;  /* 0x00381f0058027f89 */ /* 0x0002f400000e0000 */
[----:B------:R-:W-:-:S05]  /*6f40*/  @!P0 BRA `(.L_x_630) ;  /* 0x000000a000008947 */ /* 0x000fca0003800000 */
[----:B------:R-:W4:Y:S01]  /*6f50*/  @!P5 LDS.128 R8, [R77+0x9100] ;  /* 0x009100004d08d984 */ /* 0x000f220000000c00 */
[C---:B---3--:R-:W-:Y:S04]  /*6f60*/  @!P5 LEA R4, P0, R20.reuse, R2, 0x1 ;  /* 0x000000021404d211 */ /* 0x048fe800078008ff */
[----:B--2---:R-:W-:Y:S02]  /*6f70*/  @!P5 LEA.HI.X R5, R20, R0, R21, 0x1, P0 ;  /* 0x000000001405d211 */ /* 0x004fe400000f0c15 */
[----:B------:R-:W-:Y:S11]  /*6f80*/  ISETP.GE.AND P0, PT, R91, c[0x0][0x1d4], PT ;  /* 0x000075005b007a0c */ /* 0x000ff60003f06270 */
[----:B------:R-:W-:Y:S02]  /*6f90*/  @!UPT UIADD3 URZ, URZ, URZ, URZ ;  /* 0x0000003f3f3ff290 */ /* 0x000fe4000fffe03f */
[C---:B------:R-:W-:Y:S04]  /*6fa0*/  @!P0 LEA R2, P1, R82.reuse, R2, 0x1 ;  /* 0x0000000252028211 */ /* 0x040fe800078208ff */
[----:B------:R-:W-:Y:S01]  /*6fb0*/  @!P0 LEA.HI.X R3, R82, R0, R92, 0x1, P1 ;  /* 0x0000000052038211 */ /* 0x000fe200008f0c5c */
[----:B----4-:R-:W-:Y:S04]  /*6fc0*/  @!P5 ST.E.128 [R4.64], R8 ;  /* 0x000000080400d985 */ /* 0x010fe8000c101d16 */
[----:B------:R-:W2:Y:S04]  /*6fd0*/  @!P0 LDS.128 R4, [R77+0xd100] ;  /* 0x00d100004d048984 */ /* 0x000ea80000000c00 */
[----:B--2---:R2:W-:Y:S02]  /*6fe0*/  @!P0 ST.E.128 [R2.64], R4 ;  /* 0x0000000402008985 */ /* 0x0045e4000c101d16 */
.L_x_630:
[----:B------:R-:W-:Y:S05]  /*6ff0*/  BSYNC B0 ;  /* 0x0000000000007941 */ /* 0x000fea0003800000 */
.L_x_629:
[----:B--2---:R2:W4:Y:S01]  /*7000*/  SHFL.IDX PT, R0, R87, 0x2, 0x181f ;  /* 0x00581f0057007f89 */ /* 0x00452200000e0000 */
[----:B------:R-:W-:Y:S01]  /*7010*/  ISETP.GE.AND P0, PT, R12, 0x41, PT ;  /* 0x000000410c00780c */ /* 0x000fe20003f06270 */
[----:B------:R-:W-:Y:S02]  /*7020*/  BSSY B0, `(.L_x_631) ;  /* 0x000000d000007945 */ /* 0x000fe40003800000 */
[----:B---3--:R2:W3:Y:S10]  /*7030*/  SHFL.IDX PT, R2, R88, 0x2, 0x181f ;  /* 0x00581f0058027f89 */ /* 0x0084f400000e0000 */
[----:B------:R-:W-:-:S05]  /*7040*/  @!P0 BRA `(.L_x_632) ;  /* 0x000000a000008947 */ /* 0x000fca0003800000 */
[----:B------:R-:W5:Y:S01]  /*7050*/  @!P5 LDS.128 R8, [R77+0xa100] ;  /* 0x00a100004d08d984 */ /* 0x000f620000000c00 */
[C---:B---3--:R-:W-:Y:S04]  /*7060*/  @!P5 LEA R4, P0, R20.reuse, R2, 0x1 ;  /* 0x000000021404d211 */ /* 0x048fe800078008ff */
[----:B----4-:R-:W-:Y:S02]  /*7070*/  @!P5 LEA.HI.X R5, R20, R0, R21, 0x1, P0 ;  /* 0x000000001405d211 */ /* 0x010fe400000f0c15 */
[----:B------:R-:W-:Y:S11]  /*7080*/  ISETP.GE.AND P0, PT, R91, c[0x0][0x1d4], PT ;  /* 0x000075005b007a0c */ /* 0x000ff60003f06270 */
[----:B------:R-:W-:Y:S02]  /*7090*/  @!UPT UIADD3 URZ, URZ, URZ, URZ ;  /* 0x0000003f3f3ff290 */ /* 0x000fe4000fffe03f */
[C---:B------:R-:W-:Y:S04]  /*70a0*/  @!P0 LEA R2, P1, R82.reuse, R2, 0x1 ;  /* 0x0000000252028211 */ /* 0x040fe800078208ff */
[----:B------:R-:W-:Y:S01]  /*70b0*/  @!P0 LEA.HI.X R3, R82, R0, R92, 0x1, P1 ;  /* 0x0000000052038211 */ /* 0x000fe200008f0c5c */
[----:B-----5:R-:W-:Y:S04]  /*70c0*/  @!P5 ST.E.128 [R4.64], R8 ;  /* 0x000000080400d985 */ /* 0x020fe8000c101d16 */
[----:B------:R-:W3:Y:S04]  /*70d0*/  @!P0 LDS.128 R4, [R77+0xe100] ;  /* 0x00e100004d048984 */ /* 0x000ee80000000c00 */
[----:B---3--:R3:W-:Y:S02]  /*70e0*/  @!P0 ST.E.128 [R2.64], R4 ;  /* 0x0000000402008985 */ /* 0x0087e4000c101d16 */
.L_x_632:
[----:B------:R-:W-:Y:S05]  /*70f0*/  BSYNC B0 ;  /* 0x0000000000007941 */ /* 0x000fea0003800000 */
.L_x_631:
[----:B----4-:R4:W1:Y:S01]  /*7100*/  SHFL.IDX PT, R0, R87, 0x3, 0x181f ;  /* 0x00781f0057007f89 */ /* 0x01086200000e0000 */
[----:B------:R-:W-:Y:S03]  /*7110*/  ISETP.GE.AND P0, PT, R12, 0x61, PT ;  /* 0x000000610c00780c */ /* 0x000fe60003f06270 */
[----:B---3--:R4:W3:Y:S10]  /*7120*/  SHFL.IDX PT, R2, R88, 0x3, 0x181f ;  /* 0x00781f0058027f89 */ /* 0x0088f400000e0000 */
[----:B------:R-:W-:-:S05]  /*7130*/  @!P0 BRA `(.L_x_618) ;  /* 0x000000a000008947 */ /* 0x000fca0003800000 */
[----:B------:R-:W5:Y:S01]  /*7140*/  @!P5 LDS.128 R8, [R77+0xb100] ;  /* 0x00b100004d08d984 */ /* 0x000f620000000c00 */
[C---:B---3--:R-:W-:Y:S04]  /*7150*/  @!P5 LEA R4, P0, R20.reuse, R2, 0x1 ;  /* 0x000000021404d211 */ /* 0x048fe800078008ff */
[----:B-1----:R-:W-:Y:S02]  /*7160*/  @!P5 LEA.HI.X R5, R20, R0, R21, 0x1, P0 ;  /* 0x000000001405d211 */ /* 0x002fe400000f0c15 */
[----:B------:R-:W-:Y:S11]  /*7170*/  ISETP.GE.AND P0, PT, R91, c[0x0][0x1d4], PT ;  /* 0x000075005b007a0c */ /* 0x000ff60003f06270 */
[----:B------:R-:W-:Y:S02]  /*7180*/  @!UPT UIADD3 URZ, URZ, URZ, URZ ;  /* 0x0000003f3f3ff290 */ /* 0x000fe4000fffe03f */
[C---:B------:R-:W-:Y:S04]  /*7190*/  @!P0 LEA R2, P1, R82.reuse, R2, 0x1 ;  /* 0x0000000252028211 */ /* 0x040fe800078208ff */
[----:B------:R-:W-:Y:S01]  /*71a0*/  @!P0 LEA.HI.X R3, R82, R0, R92, 0x1, P1 ;  /* 0x0000000052038211 */ /* 0x000fe200008f0c5c */
[----:B-----5:R-:W-:Y:S04]  /*71b0*/  @!P5 ST.E.128 [R4.64], R8 ;  /* 0x000000080400d985 */ /* 0x020fe8000c101d16 */
[----:B------:R-:W1:Y:S04]  /*71c0*/  @!P0 LDS.128 R4, [R77+0xf100] ;  /* 0x00f100004d048984 */ /* 0x000e680000000c00 */
[----:B-1----:R1:W-:Y:S02]  /*71d0*/  @!P0 ST.E.128 [R2.64], R4 ;  /* 0x0000000402008985 */ /* 0x0023e4000c101d16 */
.L_x_618:
[----:B------:R-:W-:Y:S05]  /*71e0*/  BSYNC B2 ;  /* 0x0000000000027941 */ /* 0x000fea0003800000 */
.L_x_595:
[----:B-1----:R-:W-:Y:S01]  /*71f0*/  IMAD.IADD R0, R142, 0x1, -R97 ;  /* 0x000000018e007824 */ /* 0x002fe200078e0a61 */
[----:B---3--:R-:W-:Y:S01]  /*7200*/  LEA R2, P0, R90, R118, 0x7 ;  /* 0x000000765a027211 */ /* 0x008fe200078038ff */
[----:B------:R-:W-:Y:S01]  /*7210*/  BSSY B0, `(.L_x_633) ;  /* 0x0000058000007945 */ /* 0x000fe20003800000 */
[----:B------:R-:W-:Y:S02]  /*7220*/  ISETP.NE.AND P6, PT, R144, RZ, PT ;  /* 0x000000ff9000720c */ /* 0x000fe40003fc5270 */
[C---:B------:R-:W-:Y:S02]  /*7230*/  ISETP.GE.AND P2, PT, R0.reuse, 0x21, PT ;  /* 0x000000210000780c */ /* 0x040fe40003f46270 */
[----:B------:R-:W-:Y:S02]  /*7240*/  ISETP.GE.AND P1, PT, R0, 0x41, PT ;  /* 0x000000410000780c */ /* 0x000fe40003f26270 */
[----:B------:R-:W-:Y:S09]  /*7250*/  LEA.HI.X.SX32 R3, R90, R119, 0x7, P0 ;  /* 0x000000775a037211 */ /* 0x000ff200000f3eff */
[C---:B------:R-:W-:Y:S05]  /*7260*/  @P2 IADD3 R6, P0, R2.reuse, 0x20, RZ ;  /* 0x0000002002062810 */ /* 0x040fea0007f1e0ff */
[--C-:B------:R-:W-:Y:S01]  /*7270*/  @P2 IMAD.X R7, RZ, RZ, R3.reuse, P0 ;  /* 0x000000ffff072224 */ /* 0x100fe200000e0603 */
[----:B------:R-:W-:Y:S04]  /*7280*/  @P1 IADD3 R12, P0, R2, 0x40, RZ ;  /* 0x00000040020c1810 */ /* 0x000fe80007f1e0ff */
[----:B------:R-:W-:Y:S02]  /*7290*/  @P1 IADD3.X R14, RZ, R3, RZ, P0, !PT ;  /* 0x00000003ff0e1210 */ /* 0x000fe400007fe4ff */
[----:B------:R-:W-:Y:S11]  /*72a0*/  ISETP.GE.AND P0, PT, R0, 0x61, PT ;  /* 0x000000610000780c */ /* 0x000ff60003f06270 */
[----:B------:R-:W-:Y:S02]  /*72b0*/  @!UPT UIADD3 URZ, URZ, URZ, URZ ;  /* 0x0000003f3f3ff290 */ /* 0x000fe4000fffe03f */
[----:B------:R-:W-:Y:S05]  /*72c0*/  @P0 IADD3 R13, P3, R2, 0x60, RZ ;  /* 0x00000060020d0810 */ /* 0x000fea0007f7e0ff */
[----:B------:R-:W-:Y:S01]  /*72d0*/  @P0 IMAD.X R15, RZ, RZ, R3, P3 ;  /* 0x000000ffff0f0224 */ /* 0x000fe200018e0603 */
[----:B------:R-:W-:Y:S11]  /*72e0*/  ISETP.GE.AND P3, PT, R0, 0x1, PT ;  /* 0x000000010000780c */ /* 0x000ff60003f66270 */
[----:B------:R-:W-:Y:S02]  /*72f0*/  @!UPT UIADD3 URZ, URZ, URZ, URZ ;  /* 0x0000003f3f3ff290 */ /* 0x000fe4000fffe03f */
[----:B------:R-:W-:Y:S01]  /*7300*/  @P3 IMAD R0, R3, c[0x0][0x258], RZ ;  /* 0x0000960003003a24 */ /* 0x000fe200078e02ff */
[-C--:B------:R-:W-:Y:S01]  /*7310*/  @P3 MOV R5, R108.reuse ;  /* 0x0000006c00053202 */ /* 0x080fe20000000f00 */
[----:B----4-:R-:W-:Y:S01]  /*7320*/  @P3 IMAD.MOV.U32 R4, RZ, RZ, R98 ;  /* 0x000000ffff043224 */ /* 0x010fe200078e0062 */
[-C--:B------:R-:W-:Y:S03]  /*7330*/  @P2 MOV R3, R108.reuse ;  /* 0x0000006c00032202 */ /* 0x080fe60000000f00 */
[C---:B------:R-:W-:Y:S04]  /*7340*/  @P3 IMAD.WIDE.U32 R4, R2.reuse, c[0x0][0x258], R4 ;  /* 0x0000960002043a25 */ /* 0x040fe800078e0004 */
[----:B------:R-:W-:Y:S01]  /*7350*/  @P3 IMAD R2, R2, c[0x0][0x25c], R0 ;  /* 0x0000970002023a24 */ /* 0x000fe200078e0200 */
[----:B------:R-:W-:Y:S01]  /*7360*/  @P3 LEA R10, P4, R4, c[0x0][0x250], 0x1 ;  /* 0x00009400040a3a11 */ /* 0x000fe200078808ff */
[----:B------:R-:W-:Y:S02]  /*7370*/  @P2 IMAD R0, R7, c[0x0][0x258], RZ ;  /* 0x0000960007002a24 */ /* 0x000fe400078e02ff */
[----:B------:R-:W-:Y:S02]  /*7380*/  @P3 IMAD.IADD R2, R5, 0x1, R2 ;  /* 0x0000000105023824 */ /* 0x000fe400078e0202 */
[----:B------:R-:W-:Y:S03]  /*7390*/  @P2 IMAD R0, R6, c[0x0][0x25c], R0 ;  /* 0x0000970006002a24 */ /* 0x000fe600078e0200 */
[----:B------:R-:W-:Y:S01]  /*73a0*/  @P3 LEA.HI.X R11, R4, c[0x0][0x254], R2, 0x1, P4 ;  /* 0x00009500040b3a11 */ /* 0x000fe200020f0c02 */
[----:B------:R-:W-:Y:S04]  /*73b0*/  @P2 IMAD.MOV.U32 R2, RZ, RZ, R98 ;  /* 0x000000ffff022224 */ /* 0x000fe800078e0062 */
[----:B------:R-:W-:Y:S04]  /*73c0*/  @P2 IMAD.WIDE.U32 R2, R6, c[0x0][0x258], R2 ;  /* 0x0000960006022a25 */ /* 0x000fe800078e0002 */
[----:B------:R-:W-:Y:S01]  /*73d0*/  @P2 IMAD.IADD R0, R3, 0x1, R0 ;  /* 0x0000000103002824 */ /* 0x000fe200078e0200 */
[C---:B------:R-:W-:Y:S02]  /*73e0*/  @P2 LEA R8, P4, R2.reuse, c[0x0][0x250], 0x1 ;  /* 0x0000940002082a11 */ /* 0x040fe400078808ff */
[----:B------:R-:W-:Y:S02]  /*73f0*/  @P1 MOV R3, R108 ;  /* 0x0000006c00031202 */ /* 0x000fe40000000f00 */
[----:B------:R-:W-:Y:S01]  /*7400*/  @P2 LEA.HI.X R9, R2, c[0x0][0x254], R0, 0x1, P4 ;  /* 0x0000950002092a11 */ /* 0x000fe200020f0c00 */
[----:B------:R-:W-:Y:S02]  /*7410*/  @P1 IMAD.MOV.U32 R2, RZ, RZ, R98 ;  /* 0x000000ffff021224 */ /* 0x000fe400078e0062 */
[----:B------:R-:W-:Y:S02]  /*7420*/  @P1 IMAD R0, R14, c[0x0][0x258], RZ ;  /* 0x000096000e001a24 */ /* 0x000fe400078e02ff */
[C---:B------:R-:W-:Y:S04]  /*7430*/  @P1 IMAD.WIDE.U32 R2, R12.reuse, c[0x0][0x258], R2 ;  /* 0x000096000c021a25 */ /* 0x040fe800078e0002 */
[----:B------:R-:W-:Y:S01]  /*7440*/  @P1 IMAD R0, R12, c[0x0][0x25c], R0 ;  /* 0x000097000c001a24 */ /* 0x000fe200078e0200 */
[C---:B------:R-:W-:Y:S03]  /*7450*/  @P1 LEA R4, P4, R2.reuse, c[0x0][0x250], 0x1 ;  /* 0x0000940002041a11 */ /* 0x040fe600078808ff */
[----:B------:R-:W-:Y:S02]  /*7460*/  @P1 IMAD.IADD R0, R3, 0x1, R0 ;  /* 0x0000000103001824 */ /* 0x000fe400078e0200 */
[----:B------:R-:W-:Y:S03]  /*7470*/  @P0 IMAD.MOV.U32 R3, RZ, RZ, R108 ;  /* 0x000000ffff030224 */ /* 0x000fe600078e006c */
[----:B------:R-:W-:Y:S01]  /*7480*/  @P1 LEA.HI.X R5, R2, c[0x0][0x254], R0, 0x1, P4 ;  /* 0x0000950002051a11 */ /* 0x000fe200020f0c00 */
[----:B------:R-:W-:Y:S01]  /*7490*/  @P0 IMAD R0, R15, c[0x0][0x258], RZ ;  /* 0x000096000f000a24 */ /* 0x000fe200078e02ff */
[----:B------:R-:W-:Y:S03]  /*74a0*/  @P0 MOV R2, R98 ;  /* 0x0000006200020202 */ /* 0x000fe60000000f00 */
[C---:B------:R-:W-:Y:S02]  /*74b0*/  @P0 IMAD R0, R13.reuse, c[0x0][0x25c], R0 ;  /* 0x000097000d000a24 */ /* 0x040fe400078e0200 */
[----:B------:R-:W-:Y:S01]  /*74c0*/  @P0 IMAD.WIDE.U32 R2, R13, c[0x0][0x258], R2 ;  /* 0x000096000d020a25 */ /* 0x000fe200078e0002 */
[----:B------:R-:W-:Y:S04]  /*74d0*/  IADD3 R13, -R95, R89, RZ ;  /* 0x000000595f0d7210 */ /* 0x000fe80007ffe1ff */
[C---:B------:R-:W-:Y:S02]  /*74e0*/  @P0 LEA R6, P4, R2.reuse, c[0x0][0x250], 0x1 ;  /* 0x0000940002060a11 */ /* 0x040fe400078808ff */
[----:B------:R-:W-:Y:S04]  /*74f0*/  @P0 IADD3 R0, R3, R0, RZ ;  /* 0x0000000003000210 */ /* 0x000fe80007ffe0ff */
[----:B------:R-:W-:Y:S01]  /*7500*/  @P0 LEA.HI.X R7, R2, c[0x0][0x254], R0, 0x1, P4 ;  /* 0x0000950002070a11 */ /* 0x000fe200020f0c00 */
[----:B------:R-:W-:Y:S01]  /*7510*/  IMAD R0, R115, c[0x0][0x208], RZ ;  /* 0x0000820073007a24 */ /* 0x000fe200078e02ff */
[----:B------:R-:W-:Y:S01]  /*7520*/  ISETP.NE.AND P4, PT, R145, RZ, PT ;  /* 0x000000ff9100720c */ /* 0x000fe20003f85270 */
[C---:B------:R-:W-:Y:S04]  /*7530*/  IMAD.WIDE.U32 R2, R96.reuse, c[0x0][0x208], RZ ;  /* 0x0000820060027a25 */ /* 0x040fe800078e00ff */
[----:B------:R-:W-:Y:S04]  /*7540*/  IMAD R0, R96, c[0x0][0x20c], R0 ;  /* 0x0000830060007a24 */ /* 0x000fe800078e0200 */
[----:B------:R-:W-:Y:S04]  /*7550*/  IMAD.IADD R3, R3, 0x1, R0 ;  /* 0x0000000103037824 */ /* 0x000fe800078e0200 */
[----:B------:R-:W-:Y:S01]  /*7560*/  @!PT LDS RZ, [RZ] ;  /* 0x00000000fffff984 */ /* 0x000fe20000000800 */
[----:B------:R-:W-:Y:S01]  /*7570*/  @!PT LDS RZ, [RZ] ;  /* 0x00000000fffff984 */ /* 0x000fe20000000800 */
[----:B------:R-:W-:Y:S01]  /*7580*/  @!PT LDS RZ, [RZ] ;  /* 0x00000000fffff984 */ /* 0x000fe20000000800 */
[----:B------:R1:W-:Y:S01]  /*7590*/  @P3 LDGSTS.E.BYPASS.LTC128B.128 [R77+0x100], [R10.64], !P4 ;  /* 0x001000000a4d3fae */ /* 0x0003e2000e101d56 */
[----:B------:R-:W-:Y:S03]  /*75a0*/  IMAD.WIDE.U32 R2, R94, c[0x0][0x218], R2 ;  /* 0x000086005e027a25 */ /* 0x000fe600078e0002 */
[----:B------:R1:W-:Y:S04]  /*75b0*/  @P3 LDGSTS.E.BYPASS.LTC128B.128 [R77+0x4100], [R10.64+0x80], !P6 ;  /* 0x041000800a4d3fae */ /* 0x0003e8000f101d56 */
[----:B------:R1:W-:Y:S04]  /*75c0*/  @P2 LDGSTS.E.BYPASS.LTC128B.128 [R77+0x1100], [R8.64], !P4 ;  /* 0x01100000084d2fae */ /* 0x0003e8000e101d56 */
[----:B------:R1:W-:Y:S04]  /*75d0*/  @P2 LDGSTS.E.BYPASS.LTC128B.128 [R77+0x5100], [R8.64+0x80], !P6 ;  /* 0x05100080084d2fae */ /* 0x0003e8000f101d56 */
[----:B------:R3:W-:Y:S04]  /*75e0*/  @P1 LDGSTS.E.BYPASS.LTC128B.128 [R77+0x2100], [R4.64], !P4 ;  /* 0x02100000044d1fae */ /* 0x0007e8000e101d56 */
[----:B------:R3:W-:Y:S04]  /*75f0*/  @P1 LDGSTS.E.BYPASS.LTC128B.128 [R77+0x6100], [R4.64+0x80], !P6 ;  /* 0x06100080044d1fae */ /* 0x0007e8000f101d56 */
[----:B------:R1:W-:Y:S04]  /*7600*/  @P0 LDGSTS.E.BYPASS.LTC128B.128 [R77+0x3100], [R6.64], !P4 ;  /* 0x03100000064d0fae */ /* 0x0003e8000e101d56 */
[----:B------:R1:W-:Y:S01]  /*7610*/  @P0 LDGSTS.E.BYPASS.LTC128B.128 [R77+0x7100], [R6.64+0x80], !P6 ;  /* 0x07100080064d0fae */ /* 0x0003e2000f101d56 */
[----:B------:R-:W-:Y:S03]  /*7620*/  IADD3 R0, P0, R2, UR36, RZ ;  /* 0x0000002402007c10 */ /* 0x000fe6000ff1e0ff */
[----:B------:R-:W0:Y:S01]  /*7630*/  LDGDEPBAR ;  /* 0x00000000000079af */ /* 0x000e220000000000 */
[----:B---3--:R-:W-:Y:S04]  /*7640*/  IMAD R4, R116, c[0x0][0x218], RZ ;  /* 0x0000860074047a24 */ /* 0x008fe800078e02ff */
[----:B------:R-:W-:Y:S05]  /*7650*/  IMAD R4, R94, c[0x0][0x21c], R4 ;  /* 0x000087005e047a24 */ /* 0x000fea00078e0204 */
[----:B------:R-:W-:Y:S01]  /*7660*/  IADD3.X R2, R3, UR34, R4, P0, !PT ;  /* 0x0000002203027c10 */ /* 0x000fe200087fe404 */
[----:B------:R-:W-:Y:S04]  /*7670*/  DEPBAR.LE SB0, 0x0 ;  /* 0x000080000000791a */ /* 0x000fe80000000000 */
[----:B------:R-:W-:Y:S01]  /*7680*/  BAR.SYNC.DEFER_BLOCKING 0x0 ;  /* 0x0000000000007b1d */ /* 0x000fe20000010000 */
[C---:B------:R-:W-:Y:S04]  /*7690*/  LEA R14, P0, R0.reuse, c[0x0][0x1f8], 0x1 ;  /* 0x00007e00000e7a11 */ /* 0x040fe800078008ff */
[----:B------:R-:W-:Y:S02]  /*76a0*/  LEA.HI.X R12, R0, c[0x0][0x1fc], R2, 0x1, P0 ;  /* 0x00007f00000c7a11 */ /* 0x000fe400000f0c02 */
[----:B------:R1:W3:Y:S01]  /*76b0*/  SHFL.IDX PT, R2, R14, RZ, 0x181f ;  /* 0x00181fff0e027589 */ /* 0x0002e200000e0000 */
[----:B------:R-:W-:Y:S03]  /*76c0*/  ISETP.GE.AND P0, PT, R13, 0x1, PT ;  /* 0x000000010d00780c */ /* 0x000fe60003f06270 */
[----:B------:R1:W4:Y:S10]  /*76d0*/  SHFL.IDX PT, R0, R12, RZ, 0x181f ;  /* 0x00181fff0c007589 */ /* 0x00033400000e0000 */
[----:B------:R-:W-:-:S05]  /*76e0*/  @!P0 BRA `(.L_x_634) ;  /* 0x000000a000008947 */ /* 0x000fca0003800000 */
[----:B-1----:R-:W1:Y:S01]  /*76f0*/  @!P5 LDS.128 R8, [R77+0x100] ;  /* 0x000100004d08d984 */ /* 0x002e620000000c00 */
[C---:B---3--:R-:W-:Y:S04]  /*7700*/  @!P5 LEA R4, P0, R20.reuse, R2, 0x1 ;  /* 0x000000021404d211 */ /* 0x048fe800078008ff */
[----:B----4-:R-:W-:Y:S02]  /*7710*/  @!P5 LEA.HI.X R5, R20, R0, R21, 0x1, P0 ;  /* 0x000000001405d211 */ /* 0x010fe400000f0c15 */
[----:B------:R-:W-:Y:S11]  /*7720*/  ISETP.GE.AND P0, PT, R91, c[0x0][0x1d4], PT ;  /* 0x000075005b007a0c */ /* 0x000ff60003f06270 */
[----:B------:R-:W-:Y:S02]  /*7730*/  @!UPT UIADD3 URZ, URZ, URZ, URZ ;  /* 0x0000003f3f3ff290 */ /* 0x000fe4000fffe03f */
[C---:B------:R-:W-:Y:S04]  /*7740*/  @!P0 LEA R2, P1, R82.reuse, R2, 0x1 ;  /* 0x0000000252028211 */ /* 0x040fe800078208ff */
[----:B------:R-:W-:Y:S01]  /*7750*/  @!P0 LEA.HI.X R3, R82, R0, R92, 0x1, P1 ;  /* 0x0000000052038211 */ /* 0x000fe200008f0c5c */
[----:B-1----:R-:W-:Y:S04]  /*7760*/  @!P5 ST.E.128 [R4.64], R8 ;  /* 0x000000080400d985 */ /* 0x002fe8000c101d16 */
[----:B------:R-:W1:Y:S04]  /*7770*/  @!P0 LDS.128 R4, [R77+0x4100] ;  /* 0x004100004d048984 */ /* 0x000e680000000c00 */
[----:B-1----:R1:W-:Y:S02]  /*7780*/  @!P0 ST.E.128 [R2.64], R4 ;  /* 0x0000000402008985 */ /* 0x0023e4000c101d16 */
.L_x_634:
[----:B------:R-:W-:Y:S05]  /*7790*/  BSYNC B0 ;  /* 0x0000000000007941 */ /* 0x000fea0003800000 */
.L_x_633:
[----:B----4-:R4:W1:Y:S01]  /*77a0*/  SHFL.IDX PT, R0, R12, 0x1, 0x181f ;  /* 0x00381f000c007f89 */ /* 0x01086200000e0000 */
[----:B------:R-:W-:Y:S01]  /*77b0*/  ISETP.GE.AND P0, PT, R13, 0x21, PT ;  /* 0x000000210d00780c */ /* 0x000fe20003f06270 */
[----:B------:R-:W-:Y:S02]  /*77c0*/  BSSY B0, `(.L_x_635) ;  /* 0x000000d000007945 */ /* 0x000fe40003800000 */
[----:B-1-3--:R4:W1:Y:S10]  /*77d0*/  SHFL.IDX PT, R2, R14, 0x1, 0x181f ;  /* 0x00381f000e027f89 */ /* 0x00a87400000e0000 */
[----:B------:R-:W-:-:S05]  /*77e0*/  @!P0 BRA `(.L_x_636) ;  /* 0x000000a000008947 */ /* 0x000fca0003800000 */
[----:B------:R-:W3:Y:S01]  /*77f0*/  @!P5 LDS.128 R8, [R77+0x1100] ;  /* 0x001100004d08d984 */ /* 0x000ee20000000c00 */
[C---:B-1----:R-:W-:Y:S04]  /*7800*/  @!P5 LEA R4, P0, R20.reuse, R2, 0x1 ;  /* 0x000000021404d211 */ /* 0x042fe800078008ff */
[----:B------:R-:W-:Y:S02]  /*7810*/  @!P5 LEA.HI.X R5, R20, R0, R21, 0x1, P0 ;  /* 0x000000001405d211 */ /* 0x000fe400000f0c15 */
[----:B------:R-:W-:Y:S11]  /*7820*/  ISETP.GE.AND P0, PT, R91, c[0x0][0x1d4], PT ;  /* 0x000075005b007a0c */ /* 0x000ff60003f06270 */
[----:B------:R-:W-:Y:S02]  /*7830*/  @!UPT UIADD3 URZ, URZ, URZ, URZ ;  /* 0x0000003f3f3ff290 */ /* 0x000fe4000fffe03f */
[C---:B------:R-:W-:Y:S04]  /*7840*/  @!P0 LEA R2, P1, R82.reuse, R2, 0x1 ;  /* 0x0000000252028211 */ /* 0x040fe800078208ff */
[----:B------:R-:W-:Y:S01]  /*7850*/  @!P0 LEA.HI.X R3, R82, R0, R92, 0x1, P1 ;  /* 0x0000000052038211 */ /* 0x000fe200008f0c5c */
[----:B---3--:R-:W-:Y:S04]  /*7860*/  @!P5 ST.E.128 [R4.64], R8 ;  /* 0x000000080400d985 */ /* 0x008fe8000c101d16 */
[----:B------:R-:W1:Y:S04]  /*7870*/  @!P0 LDS.128 R4, [R77+0x5100] ;  /* 0x005100004d048984 */ /* 0x000e680000000c00 */
[----:B-1----:R1:W-:Y:S02]  /*7880*/  @!P0 ST.E.128 [R2.64], R4 ;  /* 0x0000000402008985 */ /* 0x0023e4000c101d16 */
.L_x_636:
[----:B------:R-:W-:Y:S05]  /*7890*/  BSYNC B0 ;  /* 0x0000000000007941 */ /* 0x000fea0003800000 */
.L_x_635:
[----:B------:R3:W2:Y:S01]  /*78a0*/  SHFL.IDX PT, R0, R12, 0x2, 0x181f ;  /* 0x00581f000c007f89 */ /* 0x0006a200000e0000 */
[----:B------:R-:W-:Y:S01]  /*78b0*/  ISETP.GE.AND P0, PT, R13, 0x41, PT ;  /* 0x000000410d00780c */ /* 0x000fe20003f06270 */
[----:B------:R-:W-:Y:S02]  /*78c0*/  BSSY B0, `(.L_x_637) ;  /* 0x000000d000007945 */ /* 0x000fe40003800000 */
[----:B-1----:R3:W1:Y:S10]  /*78d0*/  SHFL.IDX PT, R2, R14, 0x2, 0x181f ;  /* 0x00581f000e027f89 */ /* 0x00267400000e0000 */
[----:B------:R-:W-:-:S05]  /*78e0*/  @!P0 BRA `(.L_x_638) ;  /* 0x000000a000008947 */ /* 0x000fca0003800000 */
[----:B------:R-:W5:Y:S01]  /*78f0*/  @!P5 LDS.128 R8, [R77+0x2100] ;  /* 0x002100004d08d984 */ /* 0x000f620000000c00 */
[C---:B-1----:R-:W-:Y:S04]  /*7900*/  @!P5 LEA R4, P0, R20.reuse, R2, 0x1 ;  /* 0x000000021404d211 */ /* 0x042fe800078008ff */
[----:B--2---:R-:W-:Y:S02]  /*7910*/  @!P5 LEA.HI.X R5, R20, R0, R21, 0x1, P0 ;  /* 0x000000001405d211 */ /* 0x004fe400000f0c15 */
[----:B------:R-:W-:Y:S11]  /*7920*/  ISETP.GE.AND P0, PT, R91, c[0x0][0x1d4], PT ;  /* 0x000075005b007a0c */ /* 0x000ff60003f06270 */
[----:B------:R-:W-:Y:S02]  /*7930*/  @!UPT UIADD3 URZ, URZ, URZ, URZ ;  /* 0x0000003f3f3ff290 */ /* 0x000fe4000fffe03f */
[C---:B------:R-:W-:Y:S04]  /*7940*/  @!P0 LEA R2, P1, R82.reuse, R2, 0x1 ;  /* 0x0000000252028211 */ /* 0x040fe800078208ff */
[----:B------:R-:W-:Y:S01]  /*7950*/  @!P0 LEA.HI.X R3, R82, R0, R92, 0x1, P1 ;  /* 0x0000000052038211 */ /* 0x000fe200008f0c5c */
[----:B-----5:R-:W-:Y:S04]  /*7960*/  @!P5 ST.E.128 [R4.64], R8 ;  /* 0x000000080400d985 */ /* 0x020fe8000c101d16 */
[----:B------:R-:W1:Y:S04]  /*7970*/  @!P0 LDS.128 R4, [R77+0x6100] ;  /* 0x006100004d048984 */ /* 0x000e680000000c00 */
[----:B-1----:R1:W-:Y:S02]  /*7980*/  @!P0 ST.E.128 [R2.64], R4 ;  /* 0x0000000402008985 */ /* 0x0023e4000c101d16 */
.L_x_638:
[----:B------:R-:W-:Y:S05]  /*7990*/  BSYNC B0 ;  /* 0x0000000000007941 */ /* 0x000fea0003800000 */
.L_x_637:
[----:B--2---:R2:W3:Y:S01]  /*79a0*/  SHFL.IDX PT, R0, R12, 0x3, 0x181f ;  /* 0x00781f000c007f89 */ /* 0x0044e200000e0000 */
[----:B------:R-:W-:Y:S01]  /*79b0*/  ISETP.GE.AND P0, PT, R13, 0x61, PT ;  /* 0x000000610d00780c */ /* 0x000fe20003f06270 */
[----:B------:R-:W-:Y:S02]  /*79c0*/  BSSY B0, `(.L_x_639) ;  /* 0x000000d000007945 */ /* 0x000fe40003800000 */
[----:B-1----:R2:W1:Y:S10]  /*79d0*/  SHFL.IDX PT, R2, R14, 0x3, 0x181f ;  /* 0x00781f000e027f89 */ /* 0x00247400000e0000 */
[----:B------:R-:W-:-:S05]  /*79e0*/  @!P0 BRA `(.L_x_640) ;  /* 0x000000a000008947 */ /* 0x000fca0003800000 */
[----:B------:R-:W5:Y:S01]  /*79f0*/  @!P5 LDS.128 R8, [R77+0x3100] ;  /* 0x003100004d08d984 */ /* 0x000f620000000c00 */
[C---:B-1----:R-:W-:Y:S04]  /*7a00*/  @!P5 LEA R4, P0, R20.reuse, R2, 0x1 ;  /* 0x000000021404d211 */ /* 0x042fe800078008ff */
[----:B---3--:R-:W-:Y:S02]  /*7a10*/  @!P5 LEA.HI.X R5, R20, R0, R21, 0x1, P0 ;  /* 0x000000001405d211 */ /* 0x008fe400000f0c15 */
[----:B------:R-:W-:Y:S11]  /*7a20*/  ISETP.GE.AND P0, PT, R91, c[0x0][0x1d4], PT ;  /* 0x000075005b007a0c */ /* 0x000ff60003f06270 */
[----:B------:R-:W-:Y:S02]  /*7a30*/  @!UPT UIADD3 URZ, URZ, URZ, URZ ;  /* 0x0000003f3f3ff290 */ /* 0x000fe4000fffe03f */
[C---:B------:R-:W-:Y:S04]  /*7a40*/  @!P0 LEA R2, P1, R82.reuse, R2, 0x1 ;  /* 0x0000000252028211 */ /* 0x040fe800078208ff */
[----:B------:R-:W-:Y:S01]  /*7a50*/  @!P0 LEA.HI.X R3, R82, R0, R92, 0x1, P1 ;  /* 0x0000000052038211 */ /* 0x000fe200008f0c5c */
[----:B-----5:R-:W-:Y:S04]  /*7a60*/  @!P5 ST.E.128 [R4.64], R8 ;  /* 0x000000080400d985 */ /* 0x020fe8000c101d16 */
[----:B------:R-:W1:Y:S04]  /*7a70*/  @!P0 LDS.128 R4, [R77+0x7100] ;  /* 0x007100004d048984 */ /* 0x000e680000000c00 */
[----:B-1----:R1:W-:Y:S02]  /*7a80*/  @!P0 ST.E.128 [R2.64], R4 ;  /* 0x0000000402008985 */ /* 0x0023e4000c101d16 */
.L_x_640:
[----:B------:R-:W-:Y:S05]  /*7a90*/  BSYNC B0 ;  /* 0x0000000000007941 */ /* 0x000fea0003800000 */
.L_x_639:
[C---:B------:R-:W-:Y:S02]  /*7aa0*/  ISETP.GT.AND P0, PT, R90.reuse, UR8, PT ;  /* 0x000000085a007c0c */ /* 0x040fe4000bf04270 */
[----:B------:R-:W-:Y:S11]  /*7ab0*/  IADD3 R90, R90, -0x1, RZ ;  /* 0xffffffff5a5a7810 */ /* 0x000ff60007ffe0ff */
[----:B-1----:R-:W-:Y:S01]  /*7ac0*/  @P0 SHF.R.S32.HI R2, RZ, 0x1f, R90 ;  /* 0x0000001fff020819 */ /* 0x002fe2000001145a */
[----:B---3--:R-:W-:Y:S02]  /*7ad0*/  @P0 IMAD R0, R165, R90, RZ ;  /* 0x0000005aa5000224 */ /* 0x008fe400078e02ff */
[----:B------:R-:W-:Y:S02]  /*7ae0*/  @P0 IMAD.MOV.U32 R4, RZ, RZ, R130 ;  /* 0x000000ffff040224 */ /* 0x000fe400078e0082 */
[----:B------:R-:W-:Y:S02]  /*7af0*/  @P0 IMAD.MOV.U32 R5, RZ, RZ, R127 ;  /* 0x000000ffff050224 */ /* 0x000fe400078e007f */
[-C--:B------:R-:W-:Y:S02]  /*7b00*/  @P0 IMAD R0, R2, R173.reuse, R0 ;  /* 0x000000ad02000224 */ /* 0x080fe400078e0200 */
[----:B------:R-:W-:Y:S04]  /*7b10*/  @P0 IMAD.WIDE.U32 R4, R90, R173, R4 ;  /* 0x000000ad5a040225 */ /* 0x000fe800078e0004 */
[----:B------:R-:W-:Y:S01]  /*7b20*/  @P0 IMAD.IADD R0, R5, 0x1, R0 ;  /* 0x0000000105000824 */ /* 0x000fe200078e0200 */
[C---:B------:R-:W-:Y:S04]  /*7b30*/  @P0 LEA R2, P1, R4.reuse, c[0x0][0x220], 0x1 ;  /* 0x0000880004020a11 */ /* 0x040fe800078208ff */
[----:B------:R-:W-:Y:S02]  /*7b40*/  @P0 LEA.HI.X R3, R4, c[0x0][0x224], R0, 0x1, P1 ;  /* 0x0000890004030a11 */ /* 0x000fe400008f0c00 */
[----:B--2-4-:R-:W-:Y:S03]  /*7b50*/  @P0 IADD3 R14, P2, P1, R148, 0x80, R2 ;  /* 0x00000080940e0810 */ /* 0x014fe6000795e002 */
        /* <DEDUP_REMOVED lines=8> */
[CC--:B------:R-:W-:Y:S04]  /*7be0*/  @P0 IADD3 R4, P1, R6.reuse, R148.reuse, RZ ;  /* 0x0000009406040210 */ /* 0x0c0fe80007f3e0ff */
[----:B------:R1:W-:Y:S01]  /*7bf0*/  @P0 LDGSTS.E.BYPASS.LTC128B.128 [R77+0x9100], [R6.64], !P4 ;  /* 0x09100000064d0fae */ /* 0x0003e2000e101d56 */
[C---:B------:R-:W-:Y:S01]  /*7c00*/  @P0 IMAD.X R5, R7.reuse, 0x1, R146, P1 ;  /* 0x0000000107050824 */ /* 0x040fe200008e0692 */
[-C--:B------:R-:W-:Y:S02]  /*7c10*/  @P0 IADD3 R12, P1, R6, R123.reuse, RZ ;  /* 0x0000007b060c0210 */ /* 0x080fe40007f3e0ff */
        /* <DEDUP_REMOVED lines=13> */
.L_x_594:
[----:B-12---:R-:W-:Y:S01]  /*7cf0*/  UIADD3 UR6, UR14, 0x7f, URZ ;  /* 0x0000007f0e067890 */ /* 0x006fe2000fffe03f */
[----:B------:R-:W-:Y:S01]  /*7d00*/  PLOP3.LUT P2, PT, PT, PT, PT, 0x80, 0x0 ;  /* 0x000000000000781c */ /* 0x000fe20003f4f070 */
[----:B------:R-:W-:Y:S01]  /*7d10*/  ULDC.64 UR4, c[0x0][0x2c8] ;  /* 0x0000b20000047ab9 */ /* 0x000fe20000000a00 */
[----:B------:R-:W-:Y:S01]  /*7d20*/  CS2R R10, SRZ ;  /* 0x00000000000a7805 */ /* 0x000fe2000001ff00 */
[----:B------:R-:W-:Y:S01]  /*7d30*/  UIMAD.WIDE.U32 UR18, UR6, UR4, URZ ;  /* 0x00000004061272a5 */ /* 0x000fe2000f8e003f */
[----:B------:R-:W-:Y:S01]  /*7d40*/  IMAD.MOV.U32 R138, RZ, RZ, RZ ;  /* 0x000000ffff8a7224 */ /* 0x000fe200078e00ff */
[----:B------:R-:W-:Y:S01]  /*7d50*/  CS2R R14, SRZ ;  /* 0x00000000000e7805 */ /* 0x000fe2000001ff00 */
[----:B------:R-:W-:Y:S01]  /*7d60*/  IMAD.MOV.U32 R136, RZ, RZ, RZ ;  /* 0x000000ffff887224 */ /* 0x000fe200078e00ff */
[----:B------:R-:W-:Y:S01]  /*7d70*/  @UP2 USHF.R.U32.HI UR6, URZ, UR5, UR19 ;  /* 0x000000053f062299 */ /* 0x000fe20008011613 */
[----:B------:R-:W-:Y:S01]  /*7d80*/  MOV R134, RZ ;  /* 0x000000ff00867202 */ /* 0x000fe20000000f00 */
[----:B-----5:R-:W-:Y:S01]  /*7d90*/  CS2R R8, SRZ ;  /* 0x0000000000087805 */ /* 0x020fe2000001ff00 */
[----:B------:R-:W-:Y:S01]  /*7da0*/  IMAD.MOV.U32 R132, RZ, RZ, RZ ;  /* 0x000000ffff847224 */ /* 0x000fe200078e00ff */
[----:B------:R-:W-:Y:S01]  /*7db0*/  UIADD3 UR6, UR9, UR6, URZ ;  /* 0x0000000609067290 */ /* 0x000fe2000fffe03f */
[----:B------:R-:W-:Y:S01]  /*7dc0*/  MOV R130, RZ ;  /* 0x000000ff00827202 */ /* 0x000fe20000000f00 */
[----:B------:R-:W-:Y:S01]  /*7dd0*/  CS2R R12, SRZ ;  /* 0x00000000000c7805 */ /* 0x000fe2000001ff00 */
[----:B------:R-:W-:Y:S01]  /*7de0*/  IMAD.MOV.U32 R128, RZ, RZ, RZ ;  /* 0x000000ffff807224 */ /* 0x000fe200078e00ff */
[----:B------:R-:W-:Y:S01]  /*7df0*/  USHF.R.S32.HI UR4, URZ, 0x1f, UR6 ;  /* 0x0000001f3f047899 */ /* 0x000fe20008011406 */
[----:B------:R-:W-:Y:S01]  /*7e00*/  MOV R126, RZ ;  /* 0x000000ff007e7202 */ /* 0x000fe20000000f00 */
[----:B------:R-:W-:Y:S01]  /*7e10*/  CS2R R16, SRZ ;  /* 0x0000000000107805 */ /* 0x000fe2000001ff00 */
[----:B------:R-:W-:Y:S01]  /*7e20*/  IMAD.MOV.U32 R124, RZ, RZ, RZ ;  /* 0x000000ffff7c7224 */ /* 0x000fe200078e00ff */
[----:B------:R-:W-:Y:S01]  /*7e30*/  ULEA.HI UR4, UR4, UR6, URZ, 0x7 ;  /* 0x0000000604047291 */ /* 0x000fe2000f8f383f */
[----:B------:R-:W-:Y:S01]  /*7e40*/  MOV R122, RZ ;  /* 0x000000ff007a7202 */ /* 0x000fe20000000f00 */
[----:B------:R-:W-:Y:S01]  /*7e50*/  CS2R R18, SRZ ;  /* 0x0000000000127805 */ /* 0x000fe2000001ff00 */
[----:B------:R-:W-:Y:S01]  /*7e60*/  IMAD.MOV.U32 R120, RZ, RZ, RZ ;  /* 0x000000ffff787224 */ /* 0x000fe200078e00ff */
[----:B------:R-:W-:Y:S01]  /*7e70*/  USHF.R.S32.HI UR4, URZ, 0x7, UR4 ;  /* 0x000000073f047899 */ /* 0x000fe20008011404 */
[----:B------:R-:W-:Y:S01]  /*7e80*/  MOV R118, RZ ;  /* 0x000000ff00767202 */ /* 0x000fe20000000f00 */
[----:B------:R-:W-:Y:S01]  /*7e90*/  CS2R R20, SRZ ;  /* 0x0000000000147805 */ /* 0x000fe2000001ff00 */
[----:B------:R-:W-:Y:S01]  /*7ea0*/  IMAD.MOV.U32 R116, RZ, RZ, RZ ;  /* 0x000000ffff747224 */ /* 0x000fe200078e00ff */
[----:B------:R-:W-:Y:S01]  /*7eb0*/  UISETP.LT.AND UP0, UPT, UR10, UR4, UPT ;  /* 0x000000040a00728c */ /* 0x000fe2000bf01270 */
[----:B------:R-:W-:Y:S01]  /*7ec0*/  CS2R R114, SRZ ;  /* 0x0000000000727805 */ /* 0x000fe2000001ff00 */
[----:B------:R-:W-:Y:S01]  /*7ed0*/  MOV R112, RZ ;  /* 0x000000ff00707202 */ /* 0x000fe20000000f00 */
[----:B------:R-:W-:Y:S01]  /*7ee0*/  CS2R R110, SRZ ;  /* 0x00000000006e7805 */ /* 0x000fe2000001ff00 */
[----:B------:R-:W-:Y:S01]  /*7ef0*/  USEL UR10, UR10, UR4, UP0 ;  /* 0x000000040a0a7287 */ /* 0x000fe20008000000 */
[----:B------:R-:W-:Y:S01]  /*7f00*/  IMAD.MOV.U32 R23, RZ, RZ, RZ ;  /* 0x000000ffff177224 */ /* 0x000fe200078e00ff */
[----:B------:R-:W-:Y:S01]  /*7f10*/  MOV R108, RZ ;  /* 0x000000ff006c7202 */ /* 0x000fe20000000f00 */
[----:B------:R-:W-:Y:S01]  /*7f20*/  CS2R R106, SRZ ;  /* 0x00000000006a7805 */ /* 0x000fe2000001ff00 */
[----:B------:R-:W-:Y:S01]  /*7f30*/  UISETP.GE.AND UP0, UPT, UR10, 0x1, UPT ;  /* 0x000000010a00788c */ /* 0x000fe2000bf06270 */
[----:B------:R-:W-:Y:S01]  /*7f40*/  CS2R R24, SRZ ;  /* 0x0000000000187805 */ /* 0x000fe2000001ff00 */
[----:B------:R-:W-:Y:S01]  /*7f50*/  IMAD.MOV.U32 R104, RZ, RZ, RZ ;  /* 0x000000ffff687224 */ /* 0x000fe200078e00ff */
[----:B------:R-:W-:Y:S01]  /*7f60*/  CS2R R102, SRZ ;  /* 0x0000000000667805 */ /* 0x000fe2000001ff00 */
[----:B------:R-:W-:Y:S01]  /*7f70*/  MOV R100, RZ ;  /* 0x000000ff00647202 */ /* 0x000fe20000000f00 */
[----:B------:R-:W-:Y:S01]  /*7f80*/  CS2R R98, SRZ ;  /* 0x0000000000627805 */ /* 0x000fe2000001ff00 */
[----:B------:R-:W-:Y:S01]  /*7f90*/  PLOP3.LUT P0, PT, PT, PT, UP0, 0x80, 0x0 ;  /* 0x000000000000781c */ /* 0x000fe20003f0f008 */
[----:B------:R-:W-:Y:S01]  /*7fa0*/  CS2R R26, SRZ ;  /* 0x00000000001a7805 */ /* 0x000fe2000001ff00 */
[----:B------:R-:W-:Y:S01]  /*7fb0*/  IMAD.MOV.U32 R96, RZ, RZ, RZ ;  /* 0x000000ffff607224 */ /* 0x000fe200078e00ff */
[----:B------:R-:W-:Y:S01]  /*7fc0*/  CS2R R94, SRZ ;  /* 0x00000000005e7805 */ /* 0x000fe2000001ff00 */
[----:B------:R-:W-:Y:S01]  /*7fd0*/  CS2R R92, SRZ ;  /* 0x00000000005c7805 */ /* 0x000fe2000001ff00 */
[----:B------:R-:W-:Y:S01]  /*7fe0*/  CS2R R90, SRZ ;  /* 0x00000000005a7805 */ /* 0x000fe2000001ff00 */
[----:B------:R-:W-:Y:S01]  /*7ff0*/  MOV R88, RZ ;  /* 0x000000ff00587202 */ /* 0x000fe20000000f00 */
[----:B------:R-:W-:Y:S01]  /*8000*/  CS2R R86, SRZ ;  /* 0x0000000000567805 */ /* 0x000fe2000001ff00 */
[----:B------:R-:W-:Y:S01]  /*8010*/  CS2R R84, SRZ ;  /* 0x0000000000547805 */ /* 0x000fe2000001ff00 */
[----:B------:R-:W-:Y:S01]  /*8020*/  CS2R R82, SRZ ;  /* 0x0000000000527805 */ /* 0x000fe2000001ff00 */
[----:B------:R-:W-:Y:S01]  /*8030*/  IMAD.MOV.U32 R7, RZ, RZ, RZ ;  /* 0x000000ffff077224 */ /* 0x000fe200078e00ff */
[----:B------:R-:W-:Y:S01]  /*8040*/  MOV R80, RZ ;  /* 0x000000ff00507202 */ /* 0x000fe20000000f00 */
[----:B------:R-:W-:Y:S01]  /*8050*/  CS2R R78, SRZ ;  /* 0x00000000004e7805 */ /* 0x000fe2000001ff00 */
[----:B------:R-:W-:Y:S01]  /*8060*/  IMAD.MOV.U32 R76, RZ, RZ, RZ ;  /* 0x000000ffff4c7224 */ /* 0x000fe200078e00ff */
[----:B------:R-:W-:Y:S01]  /*8070*/  CS2R R30, SRZ ;  /* 0x00000000001e7805 */ /* 0x000fe2000001ff00 */
        /* <DEDUP_REMOVED lines=11> */
[----:B------:R-:W-:Y:S01]  /*8130*/  IMAD.MOV.U32 R172, RZ, RZ, c[0x0][0x2b8] ;  /* 0x0000ae00ffac7624 */ /* 0x000fe200078e00ff */
[----:B------:R-:W-:Y:S02]  /*8140*/  ULDC.64 UR4, c[0x0][0x2b0] ;  /* 0x0000ac0000047ab9 */ /* 0x000fe40000000a00 */
[----:B------:R1:W2:Y:S01]  /*8150*/  @P0 LDG.E R0, [R2.64] ;  /* 0x0000001602000981 */ /* 0x0002a2000c1e1900 */
[----:B------:R-:W-:-:S03]  /*8160*/  IMAD.MOV.U32 R245, RZ, RZ, RZ ;  /* 0x000000fffff57224 */ /* 0x000fc600078e00ff */
[----:B------:R-:W-:Y:S01]  /*8170*/  BAR.SYNC.DEFER_BLOCKING 0x0 ;  /* 0x0000000000007b1d */ /* 0x000fe20000010000 */
[----:B------:R-:W-:Y:S02]  /*8180*/  ISETP.NE.AND P1, PT, R172, 0x1, PT ;  /* 0x00000001ac00780c */ /* 0x000fe40003f25270 */
[----:B-1----:R-:W-:-:S04]  /*8190*/  LEA.HI R2, R183, R174, RZ, 0x3 ;  /* 0x000000aeb7027211 */ /* 0x002fc800078f18ff */
[----:B------:R-:W-:Y:S01]  /*81a0*/  SHF.R.S32.HI R68, RZ, 0x3, R2 ;  /* 0x00000003ff447819 */ /* 0x000fe20000011402 */
[----:B--2---:R1:W2:Y:S02]  /*81b0*/  @P0 R2UR UR7, R0 ;  /* 0x00000000000703c2 */ /* 0x0042a400000e0000 */
[----:B--2---:R-:W-:Y:S02]  /*81c0*/  @!UP0 UMOV UR7, UR21 ;  /* 0x0000001500078c82 */ /* 0x004fe40008000000 */
[----:B------:R-:W-:Y:S02]  /*81d0*/  USHF.R.S32.HI UR6, URZ, 0x1f, UR7 ;  /* 0x0000001f3f067899 */ /* 0x000fe40008011407 */
[----:B------:R-:W-:Y:S02]  /*81e0*/  UIMAD.WIDE.U32 UR18, UR7, UR4, URZ ;  /* 0x00000004071272a5 */ /* 0x000fe4000f8e003f */
[----:B------:R-:W-:-:S04]  /*81f0*/  UIMAD UR6, UR6, UR4, URZ ;  /* 0x00000004060672a4 */ /* 0x000fc8000f8e023f */
[----:B------:R-:W-:-:S04]  /*8200*/  UIMAD UR5, UR7, UR5, UR6 ;  /* 0x00000005070572a4 */ /* 0x000fc8000f8e0206 */
[----:B------:R-:W-:Y:S01]  /*8210*/  UIADD3 UR8, UR19, UR5, URZ ;  /* 0x0000000513087290 */ /* 0x000fe2000fffe03f */
[----:B-1----:R-:W-:Y:S01]  /*8220*/  LOP3.LUT R0, R2, 0xfffffff8, RZ, 0xc0, !PT ;  /* 0xfffffff802007812 */ /* 0x002fe200078ec0ff */
[----:B------:R-:W-:Y:S02]  /*8230*/  USHF.R.S32.HI UR6, URZ, 0x1f, UR17 ;  /* 0x0000001f3f067899 */ /* 0x000fe40008011411 */
[----:B------:R-:W-:Y:S02]  /*8240*/  ULDC.64 UR4, c[0x0][0x178] ;  /* 0x00005e0000047ab9 */ /* 0x000fe40000000a00 */
[----:B------:R-:W-:Y:S02]  /*8250*/  IMAD.IADD R50, R174, 0x1, -R0 ;  /* 0x00000001ae327824 */ /* 0x000fe400078e0a00 */
[----:B------:R-:W-:Y:S02]  /*8260*/  IMAD.U32 R0, RZ, RZ, UR10 ;  /* 0x0000000aff007e24 */ /* 0x000fe4000f8e00ff */
[----:B------:R-:W-:-:S04]  /*8270*/  IMAD R169, R50, 0x20, R68 ;  /* 0x0000002032a97824 */ /* 0x000fc800078e0244 */
[----:B------:R-:W-:Y:S01]  /*8280*/  IMAD R0, R0, 0x80, R169 ;  /* 0x0000008000007824 */ /* 0x000fe200078e02a9 */
[----:B------:R-:W-:Y:S02]  /*8290*/  UIMAD UR6, UR6, UR4, URZ ;  /* 0x00000004060672a4 */ /* 0x000fe4000f8e023f */
[----:B------:R-:W-:Y:S01]  /*82a0*/  UIMAD.WIDE.U32 UR24, UR17, UR4, URZ ;  /* 0x00000004111872a5 */ /* 0x000fe2000f8e003f */
[----:B------:R-:W-:Y:S02]  /*82b0*/  IADD3 R4, R169, UR14, RZ ;  /* 0x0000000ea9047c10 */ /* 0x000fe4000fffe0ff */
[----:B------:R-:W-:Y:S01]  /*82c0*/  IADD3 R19, R68, UR14, RZ ;  /* 0x0000000e44137c10 */ /* 0x000fe2000fffe0ff */
[----:B------:R-:W-:Y:S01]  /*82d0*/  IMAD.SHL.U32 R167, R50, 0x8, RZ ;  /* 0x0000000832a77824 */ /* 0x000fe200078e00ff */
[----:B------:R-:W-:Y:S01]  /*82e0*/  IADD3 R0, R0, -0x80, RZ ;  /* 0xffffff8000007810 */ /* 0x000fe20007ffe0ff */
[----:B------:R-:W-:Y:S03]  /*82f0*/  STL [R1+0x2c], R169 ;  /* 0x00002ca901007387 */ /* 0x000fe60000100800 */
[----:B------:R-:W-:-:S02]  /*8300*/  ISETP.GE.AND P0, PT, R0, UR11, PT ;  /* 0x0000000b00007c0c */ /* 0x000fc4000bf06270 */
        /* <DEDUP_REMOVED lines=10> */
[----:B------:R-:W-:Y:S01]  /*83b0*/  UIMAD UR17, UR17, UR5, UR6 ;  /* 0x00000005111172a4 */ /* 0x000fe2000f8e0206 */
[----:B------:R-:W-:Y:S01]  /*83c0*/  PLOP3.LUT P1, PT, PT, PT, UP2, 0x80, 0x0 ;  /* 0x000000000000781c */ /* 0x000fe20003f2f028 */
[----:B------:R-:W-:Y:S01]  /*83d0*/  IMAD.MOV.U32 R0, RZ, RZ, R4 ;  /* 0x000000ffff007224 */ /* 0x000fe200078e0004 */
[----:B------:R-:W-:Y:S01]  /*83e0*/  ULDC.64 UR6, c[0x0][0x348] ;  /* 0x0000d20000067ab9 */ /* 0x000fe20000000a00 */
[----:B------:R-:W-:Y:S01]  /*83f0*/  PLOP3.LUT P0, PT, PT, PT, UP2, 0x80, 0x0 ;  /* 0x000000000000781c */ /* 0x000fe20003f0f028 */
[----:B------:R-:W-:Y:S01]  /*8400*/  UISETP.NE.U32.AND UP0, UPT, URZ, UR6, UPT ;  /* 0x000000063f00728c */ /* 0x000fe2000bf05070 */
[----:B------:R-:W-:Y:S01]  /*8410*/  IADD3 R82, R167, 0x40, RZ ;  /* 0x00000040a7527810 */ /* 0x000fe20007ffe0ff */
[----:B------:R-:W-:Y:S01]  /*8420*/  ULDC.64 UR4, c[0x0][0x1b8] ;  /* 0x00006e0000047ab9 */ /* 0x000fe20000000a00 */
[----:B------:R-:W-:Y:S01]  /*8430*/  STL [R1], R167 ;  /* 0x000000a701007387 */ /* 0x000fe20000100800 */
[----:B------:R-:W-:-:S02]  /*8440*/  UISETP.NE.AND.EX UP0, UPT, URZ, UR7, UPT, UP0 ;  /* 0x000000073f00728c */ /* 0x000fc4000bf05300 */
[----:B------:R-:W-:Y:S02]  /*8450*/  UIADD3 UR25, UR25, UR17, URZ ;  /* 0x0000001119197290 */ /* 0x000fe4000fffe03f */
[----:B------:R-:W-:Y:S02]  /*8460*/  UIMAD UR6, UR12, UR4, URZ ;  /* 0x000000040c0672a4 */ /* 0x000fe4000f8e023f */
[----:B------:R-:W-:Y:S02]  /*8470*/  USHF.R.S32.HI UR7, URZ, 0x1f, UR21 ;  /* 0x0000001f3f077899 */ /* 0x000fe40008011415 */
[----:B------:R-:W-:Y:S02]  /*8480*/  UIMAD UR6, UR13, UR5, UR6 ;  /* 0x000000050d0672a4 */ /* 0x000fe4000f8e0206 */
[----:B------:R-:W-:Y:S02]  /*8490*/  UIMAD.WIDE.U32 UR24, UR13, UR4, UR24 ;  /* 0x000000040d1872a5 */ /* 0x000fe4000f8e0018 */
[----:B------:R-:W-:-:S02]  /*84a0*/  USEL UR7, UR7, URZ, !UP0 ;  /* 0x0000003f07077287 */ /* 0x000fc4000c000000 */
[----:B------:R-:W-:Y:S01]  /*84b0*/  ULDC.64 UR4, c[0x0][0x1c0] ;  /* 0x0000700000047ab9 */ /* 0x000fe20000000a00 */
[----:B-1----:R-:W-:Y:S01]  /*84c0*/  @P1 IMAD.HI.U32 R2, R4, c[0x0][0x2c8], RZ ;  /* 0x0000b20004021a27 */ /* 0x002fe200078e00ff */
[----:B------:R-:W-:Y:S01]  /*84d0*/  USEL UR9, UR21, URZ, !UP0 ;  /* 0x0000003f15097287 */ /* 0x000fe2000c000000 */
[----:B------:R-:W-:Y:S01]  /*84e0*/  ISETP.GE.AND P1, PT, R82, c[0x0][0x198], PT ;  /* 0x0000660052007a0c */ /* 0x000fe20003f26270 */
[----:B------:R-:W-:Y:S02]  /*84f0*/  UIMAD UR7, UR7, UR4, URZ ;  /* 0x00000004070772a4 */ /* 0x000fe4000f8e023f */
        /* <DEDUP_REMOVED lines=8> */
[----:B------:R-:W-:Y:S01]  /*8580*/  IMAD.U32 R3, RZ, RZ, UR25 ;  /* 0x00000019ff037e24 */ /* 0x000fe2000f8e00ff */
[----:B------:R-:W-:Y:S01]  /*8590*/  UIMAD UR17, UR20, UR17, URZ ;  /* 0x00000011141172a4 */ /* 0x000fe2000f8e023f */
[----:B------:R-:W-:Y:S01]  /*85a0*/  IMAD.U32 R2, RZ, RZ, UR24 ;  /* 0x00000018ff027e24 */ /* 0x000fe2000f8e00ff */
[----:B------:R-:W-:Y:S01]  /*85b0*/  ULEA UR24, UR10, 0xffffff80, 0x7 ;  /* 0xffffff800a187891 */ /* 0x000fe2000f8e383f */
[----:B------:R-:W-:Y:S02]  /*85c0*/  IMAD R6, R6, c[0x0][0x1b0], RZ ;  /* 0x00006c0006067a24 */ /* 0x000fe400078e02ff */
[----:B------:R-:W-:Y:S01]  /*85d0*/  IMAD.U32 R3, RZ, RZ, UR5 ;  /* 0x00000005ff037e24 */ /* 0x000fe2000f8e00ff */
[----:B------:R-:W-:Y:S01]  /*85e0*/  ISETP.GE.AND P3, PT, R19, UR17, PT ;  /* 0x0000001113007c0c */ /* 0x000fe2000bf66270 */
[----:B------:R-:W-:Y:S01]  /*85f0*/  IMAD R4, R5, c[0x0][0x2c4], R4 ;  /* 0x0000b10005047a24 */ /* 0x000fe200078e0204 */
[----:B------:R-:W-:Y:S01]  /*8600*/  ULDC.64 UR4, c[0x0][0x1e8] ;  /* 0x00007a0000047ab9 */ /* 0x000fe20000000a00 */
[C---:B------:R-:W-:Y:S01]  /*8610*/  IMAD R5, R0.reuse, c[0x0][0x1b4], R6 ;  /* 0x00006d0000057a24 */ /* 0x040fe200078e0206 */
[----:B------:R-:W-:Y:S01]  /*8620*/  UIMAD.WIDE.U32 UR26, UR13, UR4, URZ ;  /* 0x000000040d1a72a5 */ /* 0x000fe2000f8e003f */
[----:B------:R-:W-:Y:S01]  /*8630*/  IMAD.WIDE.U32 R2, R0, c[0x0][0x1b0], R2 ;  /* 0x00006c0000027a25 */ /* 0x000fe200078e0002 */
[----:B------:R-:W-:Y:S01]  /*8640*/  SHF.R.S32.HI R0, RZ, 0x1f, R4 ;  /* 0x0000001fff007819 */ /* 0x000fe20000011404 */
[----:B------:R-:W-:-:S02]  /*8650*/  UIMAD UR4, UR12, UR4, URZ ;  /* 0x000000040c0472a4 */ /* 0x000fc4000f8e023f */
[----:B------:R-:W-:Y:S01]  /*8660*/  IMAD.IADD R3, R3, 0x1, R5 ;  /* 0x0000000103037824 */ /* 0x000fe200078e0205 */
[----:B------:R-:W-:Y:S01]  /*8670*/  IADD3 R5, R19, 0x20, RZ ;  /* 0x0000002013057810 */ /* 0x000fe20007ffe0ff */
[----:B------:R-:W-:Y:S01]  /*8680*/  IMAD R0, R0, c[0x0][0x1a8], RZ ;  /* 0x00006a0000007a24 */ /* 0x000fe200078e02ff */
[----:B------:R-:W-:Y:S01]  /*8690*/  UIMAD UR4, UR13, UR5, UR4 ;  /* 0x000000050d0472a4 */ /* 0x000fe2000f8e0204 */
[C---:B------:R-:W-:Y:S01]  /*86a0*/  IMAD.WIDE.U32 R2, R4.reuse, c[0x0][0x1a8], R2 ;  /* 0x00006a0004027a25 */ /* 0x040fe200078e0002 */
[----:B------:R-:W-:Y:S01]  /*86b0*/  ISETP.GE.AND P4, PT, R5, UR17, PT ;  /* 0x0000001105007c0c */ /* 0x000fe2000bf86270 */
[----:B------:R-:W-:Y:S02]  /*86c0*/  UIADD3 UR24, UR11, -UR24, URZ ;  /* 0x800000180b187290 */ /* 0x000fe4000fffe03f */
[----:B------:R-:W-:Y:S01]  /*86d0*/  IMAD R6, R4, c[0x0][0x1ac], R0 ;  /* 0x00006b0004067a24 */ /* 0x000fe200078e0200 */
[----:B------:R-:W-:Y:S01]  /*86e0*/  IADD3 R0, R19, 0x60, RZ ;  /* 0x0000006013007810 */ /* 0x000fe20007ffe0ff */
[----:B------:R-:W-:Y:S01]  /*86f0*/  UIADD3 UR9, UR27, UR4, URZ ;  /* 0x000000041b097290 */ /* 0x000fe2000fffe03f */
[----:B------:R-:W-:-:S02]  /*8700*/  LEA R15, P0, R2, c[0x0][0x160], 0x1 ;  /* 0x00005800020f7a11 */ /* 0x000fc400078008ff */
[----:B------:R-:W-:Y:S01]  /*8710*/  ISETP.GE.AND P5, PT, R0, UR17, PT ;  /* 0x0000001100007c0c */ /* 0x000fe2000bfa6270 */
[----:B------:R-:W-:Y:S01]  /*8720*/  IMAD.IADD R0, R3, 0x1, R6 ;  /* 0x0000000103007824 */ /* 0x000fe200078e0206 */
[----:B------:R-:W-:Y:S01]  /*8730*/  IADD3 R4, R19, 0x40, RZ ;  /* 0x0000004013047810 */ /* 0x000fe20007ffe0ff */
[----:B------:R-:W-:Y:S01]  /*8740*/  SHFL.IDX PT, R8, R15, RZ, 0x181f ;  /* 0x00181fff0f087589 */ /* 0x000fe200000e0000 */
[----:B------:R-:W-:Y:S01]  /*8750*/  LEA.HI R3, R183, R174, RZ, 0x6 ;  /* 0x000000aeb7037211 */ /* 0x000fe200078f30ff */
[----:B------:R-:W-:Y:S01]  /*8760*/  ULDC.64 UR4, c[0x0][0x210] ;  /* 0x0000840000047ab9 */ /* 0x000fe20000000a00 */
[----:B------:R-:W-:Y:S01]  /*8770*/  LEA.HI.X R14, R2, c[0x0][0x164], R0, 0x1, P0 ;  /* 0x00005900020e7a11 */ /* 0x000fe200000f0c00 */
[----:B------:R-:W-:Y:S01]  /*8780*/  IMAD.MOV R2, RZ, RZ, -R7 ;  /* 0x000000ffff027224 */ /* 0x000fe200078e0a07 */
[----:B------:R-:W-:Y:S01]  /*8790*/  ISETP.GE.AND P6, PT, R4, UR17, PT ;  /* 0x0000001104007c0c */ /* 0x000fe2000bfc6270 */
[----:B------:R-:W-:Y:S01]  /*87a0*/  IMAD.SHL.U32 R4, R68, 0x40, RZ ;  /* 0x0000004044047824 */ /* 0x000fe200078e00ff */
[----:B------:R-:W-:Y:S01]  /*87b0*/  ISETP.GE.AND P0, PT, R167, c[0x0][0x198], PT ;  /* 0x00006600a7007a0c */ /* 0x000fe20003f06270 */
[----:B------:R-:W1:Y:S01]  /*87c0*/  SHFL.IDX PT, R9, R14, RZ, 0x181f ;  /* 0x00181fff0e097589 */ /* 0x000e6200000e0000 */
[----:B------:R-:W-:Y:S01]  /*87d0*/  IMAD.SHL.U32 R0, R3, 0x8, RZ ;  /* 0x0000000803007824 */ /* 0x000fe200078e00ff */
[----:B------:R-:W-:Y:S01]  /*87e0*/  @!P4 SHF.R.S32.HI R16, RZ, 0x1f, R82 ;  /* 0x0000001fff10c819 */ /* 0x000fe20000011452 */
[----:B------:R-:W-:Y:S01]  /*87f0*/  IMAD R86, R2, c[0x0][0x2b8], R10 ;  /* 0x0000ae0002567a24 */ /* 0x000fe200078e020a */
[----:B------:R-:W-:Y:S01]  /*8800*/  LOP3.LUT R24, R4, 0x1c0, RZ, 0xc0, !PT ;  /* 0x000001c004187812 */ /* 0x000fe200078ec0ff */
[----:B------:R-:W-:Y:S01]  /*8810*/  SHFL.IDX PT, R3, R14, 0x2, 0x181f ;  /* 0x00581f000e037f89 */ /* 0x000fe200000e0000 */
[----:B------:R-:W-:Y:S01]  /*8820*/  LOP3.LUT R25, R0, 0xfffffe00, RZ, 0xc0, !PT ;  /* 0xfffffe0000197812 */ /* 0x000fe200078ec0ff */
[----:B------:R-:W-:Y:S01]  /*8830*/  IMAD.WIDE.U32 R6, R86, c[0x0][0x1e0], RZ ;  /* 0x0000780056067a25 */ /* 0x000fe200078e00ff */
[----:B------:R-:W-:Y:S01]  /*8840*/  @!P3 SHF.R.S32.HI R0, RZ, 0x1f, R82 ;  /* 0x0000001fff00b819 */ /* 0x000fe20000011452 */
[----:B------:R-:W-:Y:S01]  /*8850*/  SHFL.IDX PT, R4, R15, 0x1, 0x181f ;  /* 0x00381f000f047f89 */ /* 0x000fe200000e0000 */
[----:B------:R-:W-:Y:S01]  /*8860*/  SHF.R.S32.HI R85, RZ, 0x1f, R86 ;  /* 0x0000001fff557819 */ /* 0x000fe20000011456 */
[----:B------:R-:W-:Y:S01]  /*8870*/  UIMAD UR12, UR12, UR4, URZ ;  /* 0x000000040c0c72a4 */ /* 0x000fe2000f8e023f */
[----:B------:R-:W-:Y:S01]  /*8880*/  SHF.R.U32.HI R27, RZ, 0x3, R24 ;  /* 0x00000003ff1b7819 */ /* 0x000fe20000011618 */
[----:B------:R-:W3:Y:S01]  /*8890*/  SHFL.IDX PT, R5, R14, 0x1, 0x181f ;  /* 0x00381f000e057f89 */ /* 0x000ee200000e0000 */
[----:B------:R-:W-:Y:S01]  /*88a0*/  LOP3.LUT R2, R24, 0x38, R167, 0xf8, !PT ;  /* 0x0000003818027812 */ /* 0x000fe200078ef8a7 */
[----:B------:R-:W-:Y:S01]  /*88b0*/  UIMAD.WIDE.U32 UR28, UR13, UR4, URZ ;  /* 0x000000040d1c72a5 */ /* 0x000fe2000f8e003f */
[-C--:B------:R-:W-:Y:S01]  /*88c0*/  @!P3 LEA.HI R10, R0, R82.reuse, RZ, 0x3 ;  /* 0x00000052000ab211 */ /* 0x080fe200078f18ff */
[----:B------:R-:W-:Y:S01]  /*88d0*/  IMAD R0, R85, c[0x0][0x1e0], RZ ;  /* 0x0000780055007a24 */ /* 0x000fe200078e02ff */
[----:B------:R-:W-:Y:S01]  /*88e0*/  LOP3.LUT R11, R2, R27, RZ, 0x3c, !PT ;  /* 0x0000001b020b7212 */ /* 0x000fe200078e3cff */
[----:B------:R-:W-:Y:S01]  /*88f0*/  STL [R1+0x4], R86 ;  /* 0x0000045601007387 */ /* 0x000fe20000100800 */
[----:B------:R-:W-:Y:S01]  /*8900*/  @!P3 LOP3.LUT R12, R10, 0xfffffff8, RZ, 0xc0, !PT ;  /* 0xfffffff80a0cb812 */ /* 0x000fe200078ec0ff */
[----:B------:R-:W-:Y:S01]  /*8910*/  IMAD R0, R86, c[0x0][0x1e4], R0 ;  /* 0x0000790056007a24 */ /* 0x000fe200078e0200 */
[----:B------:R-:W-:Y:S01]  /*8920*/  IADD3 R100, -R68, UR24, RZ ;  /* 0x0000001844647c10 */ /* 0x000fe2000fffe1ff */
[----:B------:R-:W4:Y:S01]  /*8930*/  SHFL.IDX PT, R2, R15, 0x2, 0x181f ;  /* 0x00581f000f027f89 */ /* 0x000f2200000e0000 */
[----:B------:R-:W-:Y:S01]  /*8940*/  IMAD.IADD R239, R25, 0x1, R11 ;  /* 0x0000000119ef7824 */ /* 0x000fe200078e020b */
[----:B------:R-:W-:Y:S01]  /*8950*/  P2R R35, PR, RZ, 0x40 ;  /* 0x00000040ff237803 */ /* 0x000fe20000000000 */
[----:B------:R-:W-:Y:S01]  /*8960*/  IMAD.IADD R13, R7, 0x1, R0 ;  /* 0x00000001070d7824 */ /* 0x000fe200078e0200 */
[----:B------:R-:W-:Y:S01]  /*8970*/  @!P4 LEA.HI R7, R16, R82, RZ, 0x3 ;  /* 0x000000521007c211 */ /* 0x000fe200078f18ff */
[----:B-1----:R-:W-:Y:S01]  /*8980*/  @!P3 IMAD.WIDE R10, R167, 0x2, R8 ;  /* 0x00000002a70ab825 */ /* 0x002fe200078e0208 */
[----:B------:R-:W-:Y:S01]  /*8990*/  P2R R46, PR, RZ, 0x20 ;  /* 0x00000020ff2e7803 */ /* 0x000fe20000000000 */
[----:B------:R-:W-:-:S02]  /*89a0*/  UIMAD UR12, UR13, UR5, UR12 ;  /* 0x000000050d0c72a4 */ /* 0x000fc4000f8e020c */
[C---:B------:R-:W-:Y:S02]  /*89b0*/  @!P3 IMAD.SHL.U32 R0, R239.reuse, 0x2, RZ ;  /* 0x00000002ef00b824 */ /* 0x040fe400078e00ff */
[----:B------:R-:W-:Y:S01]  /*89c0*/  @!P3 IMAD.WIDE R8, R12, 0x2, R8 ;  /* 0x000000020c08b825 */ /* 0x000fe200078e0208 */
[----:B------:R-:W-:Y:S02]  /*89d0*/  UIADD3 UR12, UR29, UR12, URZ ;  /* 0x0000000c1d0c7290 */ /* 0x000fe4000fffe03f */
[----:B------:R1:W-:Y:S01]  /*89e0*/  @!P3 LDGSTS.E.BYPASS.LTC128B.128 [R0+0x100], [R10.64], !P0 ;  /* 0x001000000a00bfae */ /* 0x0003e2000c101d56 */
[----:B------:R-:W-:Y:S01]  /*89f0*/  IMAD.MOV.U32 R12, RZ, RZ, R6 ;  /* 0x000000ffff0c7224 */ /* 0x000fe200078e0006 */
[----:B------:R-:W-:Y:S01]  /*8a00*/  @!P6 SHF.R.S32.HI R6, RZ, 0x1f, R82 ;  /* 0x0000001fff06e819 */ /* 0x000fe20000011452 */
[----:B------:R-:W-:Y:S01]  /*8a10*/  @!P4 IMAD.SHL.U32 R17, R239, 0x2, RZ ;  /* 0x00000002ef11c824 */ /* 0x000fe200078e00ff */
[----:B------:R1:W-:Y:S02]  /*8a20*/  @!P3 LDGSTS.E.BYPASS.LTC128B.128 [R0+0x4100], [R8.64], !P1 ;  /* 0x041000000800bfae */ /* 0x0003e4000c901d56 */
[----:B-1----:R-:W-:-:S02]  /*8a30*/  @!P6 LEA.HI R0, R6, R82, RZ, 0x3 ;  /* 0x000000520600e211 */ /* 0x002fc400078f18ff */
[----:B------:R-:W-:Y:S01]  /*8a40*/  @!P4 LOP3.LUT R8, R7, 0xfffffff8, RZ, 0xc0, !PT ;  /* 0xfffffff80708c812 */ /* 0x000fe200078ec0ff */
[----:B------:R1:W-:Y:S01]  /*8a50*/  SHFL.IDX PT, R6, R15, 0x3, 0x181f ;  /* 0x00781f000f067f89 */ /* 0x0003e200000e0000 */
[----:B------:R-:W-:-:S03]  /*8a60*/  @!P6 LOP3.LUT R0, R0, 0xfffffff8, RZ, 0xc0, !PT ;  /* 0xfffffff80000e812 */ /* 0x000fc600078ec0ff */
[----:B------:R5:W5:Y:S01]  /*8a70*/  SHFL.IDX PT, R7, R14, 0x3, 0x181f ;  /* 0x00781f000e077f89 */ /* 0x000b6200000e0000 */
[----:B---3--:R-:W-:-:S04]  /*8a80*/  @!P4 IMAD.WIDE R8, R8, 0x2, R4 ;  /* 0x000000020808c825 */ /* 0x008fc800078e0204 */
[----:B----4-:R-:W-:Y:S01]  /*8a90*/  @!P6 IMAD.WIDE R10, R0, 0x2, R2 ;  /* 0x00000002000ae825 */ /* 0x010fe200078e0202 */
[----:B------:R-:W-:-:S03]  /*8aa0*/  @!P5 SHF.R.S32.HI R0, RZ, 0x1f, R82 ;  /* 0x0000001fff00d819 */ /* 0x000fc60000011452 */
[----:B------:R-:W-:Y:S01]  /*8ab0*/  @!P4 IMAD.WIDE R4, R167, 0x2, R4 ;  /* 0x00000002a704c825 */ /* 0x000fe200078e0204 */
[----:B------:R-:W-:-:S03]  /*8ac0*/  @!P5 LEA.HI R0, R0, R82, RZ, 0x3 ;  /* 0x000000520000d211 */ /* 0x000fc600078f18ff */
[----:B------:R-:W-:Y:S01]  /*8ad0*/  @!P6 IMAD.WIDE R2, R167, 0x2, R2 ;  /* 0x00000002a702e825 */ /* 0x000fe200078e0202 */
[----:B------:R3:W-:Y:S01]  /*8ae0*/  @!P4 LDGSTS.E.BYPASS.LTC128B.128 [R17+0x1100], [R4.64], !P0 ;  /* 0x011000000411cfae */ /* 0x0007e2000c101d56 */
[----:B------:R-:W-:-:S03]  /*8af0*/  @!P5 LOP3.LUT R0, R0, 0xfffffff8, RZ, 0xc0, !PT ;  /* 0xfffffff80000d812 */ /* 0x000fc600078ec0ff */
[----:B------:R4:W-:Y:S01]  /*8b00*/  @!P4 LDGSTS.E.BYPASS.LTC128B.128 [R17+0x5100], [R8.64], !P1 ;  /* 0x051000000811cfae */ /* 0x0009e2000c901d56 */
[----:B-1----:R-:W-:Y:S01]  /*8b10*/  LEA.HI R15, R183, R174, RZ, 0x4 ;  /* 0x000000aeb70f7211 */ /* 0x002fe200078f20ff */
[----:B-----5:R-:W-:-:S05]  /*8b20*/  @!P6 IMAD.SHL.U32 R14, R239, 0x2, RZ ;  /* 0x00000002ef0ee824 */ /* 0x020fca00078e00ff */
[----:B------:R1:W-:Y:S04]  /*8b30*/  @!P6 LDGSTS.E.BYPASS.LTC128B.128 [R14+0x2100], [R2.64], !P0 ;  /* 0x02100000020eefae */ /* 0x0003e8000c101d56 */
[----:B------:R5:W-:Y:S01]  /*8b40*/  @!P6 LDGSTS.E.BYPASS.LTC128B.128 [R14+0x6100], [R10.64], !P1 ;  /* 0x061000000a0eefae */ /* 0x000be2000c901d56 */
[----:B----4-:R-:W-:Y:S01]  /*8b50*/  @!P5 IMAD.SHL.U32 R8, R239, 0x2, RZ ;  /* 0x00000002ef08d824 */ /* 0x010fe200078e00ff */
[----:B-1----:R-:W-:Y:S01]  /*8b60*/  LOP3.LUT R2, R15, 0xfffffff0, RZ, 0xc0, !PT ;  /* 0xfffffff00f027812 */ /* 0x002fe200078ec0ff */
[----:B-----5:R-:W-:-:S04]  /*8b70*/  @!P5 IMAD.WIDE R10, R0, 0x2, R6 ;  /* 0x00000002000ad825 */ /* 0x020fc800078e0206 */
[----:B------:R-:W-:-:S04]  /*8b80*/  @!P5 IMAD.WIDE R6, R167, 0x2, R6 ;  /* 0x00000002a706d825 */ /* 0x000fc800078e0206 */
[----:B------:R-:W-:Y:S01]  /*8b90*/  IMAD.IADD R0, R174, 0x1, -R2 ;  /* 0x00000001ae007824 */ /* 0x000fe200078e0a02 */
[----:B------:R1:W-:Y:S04]  /*8ba0*/  @!P5 LDGSTS.E.BYPASS.LTC128B.128 [R8+0x3100], [R6.64], !P0 ;  /* 0x031000000608dfae */ /* 0x0003e8000c101d56 */
[----:B------:R4:W-:Y:S04]  /*8bb0*/  @!P5 LDGSTS.E.BYPASS.LTC128B.128 [R8+0x7100], [R10.64], !P1 ;  /* 0x071000000a08dfae */ /* 0x0009e8000c901d56 */
[----:B------:R-:W0:Y:S01]  /*8bc0*/  LDGDEPBAR ;  /* 0x00000000000079af */ /* 0x000e220000000000 */
[----:B-1----:R-:W-:-:S02]  /*8bd0*/  SHF.R.S32.HI R6, RZ, 0x1f, R0 ;  /* 0x0000001fff067819 */ /* 0x002fc40000011400 */
[----:B--2---:R-:W-:Y:S01]  /*8be0*/  SHF.R.S32.HI R84, RZ, 0x1f, R245 ;  /* 0x0000001fff547819 */ /* 0x004fe200000114f5 */
[----:B------:R-:W-:Y:S01]  /*8bf0*/  IMAD.WIDE.U32 R2, R245, c[0x0][0x1f0], R12 ;  /* 0x00007c00f5027a25 */ /* 0x000fe200078e000c */
[----:B------:R-:W-:-:S03]  /*8c00*/  LEA.HI R12, R6, R0, RZ, 0x3 ;  /* 0x00000000060c7211 */ /* 0x000fc600078f18ff */
[----:B---3--:R-:W-:Y:S01]  /*8c10*/  IMAD R5, R84, c[0x0][0x1f0], RZ ;  /* 0x00007c0054057a24 */ /* 0x008fe200078e02ff */
[----:B------:R-:W-:-:S03]  /*8c20*/  IADD3 R4, P0, R2, UR26, RZ ;  /* 0x0000001a02047c10 */ /* 0x000fc6000ff1e0ff */
[----:B------:R-:W-:-:S05]  /*8c30*/  IMAD R5, R245, c[0x0][0x1f4], R5 ;  /* 0x00007d00f5057a24 */ /* 0x000fca00078e0205 */
[----:B------:R-:W-:Y:S02]  /*8c40*/  IADD3.X R2, R3, UR9, R5, P0, !PT ;  /* 0x0000000903027c10 */ /* 0x000fe400087fe405 */
[----:B------:R-:W-:Y:S02]  /*8c50*/  LOP3.LUT R3, R12, 0xfffffff8, RZ, 0xc0, !PT ;  /* 0xfffffff80c037812 */ /* 0x000fe400078ec0ff */
[----:B----4-:R-:W-:-:S03]  /*8c60*/  LEA R10, P0, R4, c[0x0][0x1c8], 0x1 ;  /* 0x00007200040a7a11 */ /* 0x010fc600078008ff */
[----:B------:R-:W-:Y:S01]  /*8c70*/  IMAD.IADD R11, R0, 0x1, -R3 ;  /* 0x00000001000b7824 */ /* 0x000fe200078e0a03 */
[----:B------:R-:W-:Y:S01]  /*8c80*/  LEA.HI.X R5, R4, c[0x0][0x1cc], R2, 0x1, P0 ;  /* 0x0000730004057a11 */ /* 0x000fe200000f0c02 */
[----:B------:R-:W-:Y:S01]  /*8c90*/  SHFL.IDX PT, R6, R10, RZ, 0x181f ;  /* 0x00181fff0a067589 */ /* 0x000fe200000e0000 */
[----:B------:R-:W-:Y:S02]  /*8ca0*/  IMAD.MOV.U32 R4, RZ, RZ, 0x10 ;  /* 0x00000010ff047424 */ /* 0x000fe400078e00ff */
[----:B------:R-:W-:Y:S01]  /*8cb0*/  R2P PR, R11, 0x6 ;  /* 0x000000060b007804 */ /* 0x000fe20000000000 */
[----:B------:R-:W1:Y:S01]  /*8cc0*/  SHFL.IDX PT, R7, R5, RZ, 0x181f ;  /* 0x00181fff05077589 */ /* 0x000e6200000e0000 */
[----:B------:R-:W-:Y:S01]  /*8cd0*/  ISETP.GE.AND P0, PT, R100, 0x1, PT ;  /* 0x000000016400780c */ /* 0x000fe20003f06270 */
[----:B------:R-:W-:Y:S01]  /*8ce0*/  IMAD.MOV.U32 R2, RZ, RZ, 0x20 ;  /* 0x00000020ff027424 */ /* 0x000fe200078e00ff */
[----:B------:R-:W-:Y:S02]  /*8cf0*/  ISETP.GE.AND P6, PT, R167, c[0x0][0x1d4], PT ;  /* 0x00007500a7007a0c */ /* 0x000fe40003fc6270 */
[----:B------:R-:W-:-:S02]  /*8d00*/  ISETP.GE.AND P5, PT, R82, c[0x0][0x1d4], PT ;  /* 0x0000750052007a0c */ /* 0x000fc40003fa6270 */
[----:B------:R-:W-:Y:S02]  /*8d10*/  SEL R4, R4, 0xfffffff0, !P1 ;  /* 0xfffffff004047807 */ /* 0x000fe40004800000 */
[----:B------:R-:W-:Y:S02]  /*8d20*/  SEL R2, R2, 0xffffffe0, !P2 ;  /* 0xffffffe002027807 */ /* 0x000fe40005000000 */
[----:B------:R-:W-:Y:S02]  /*8d30*/  SEL R164, RZ, 0x10, P5 ;  /* 0x00000010ffa47807 */ /* 0x000fe40002800000 */
[----:B------:R-:W-:Y:S02]  /*8d40*/  ISETP.GT.AND P1, PT, R169, 0x7f, PT ;  /* 0x0000007fa900780c */ /* 0x000fe40003f24270 */
        /* <DEDUP_REMOVED lines=8> */
[----:B------:R-:W-:-:S03]  /*8dd0*/  ISETP.GE.AND P0, PT, R100, 0x21, PT ;  /* 0x000000216400780c */ /* 0x000fc60003f06270 */
[----:B--2---:R-:W-:Y:S10]  /*8de0*/  SHFL.IDX PT, R6, R10, 0x1, 0x181f ;  /* 0x00381f000a067f89 */ /* 0x004ff400000e0000 */
[----:B-1----:R-:W-:Y:S01]  /*8df0*/  @P0 SHF.R.S32.HI R0, RZ, 0x1f, R82 ;  /* 0x0000001fff000819 */ /* 0x002fe20000011452 */
[----:B------:R-:W1:Y:S03]  /*8e00*/  SHFL.IDX PT, R7, R5, 0x1, 0x181f ;  /* 0x00381f0005077f89 */ /* 0x000e6600000e0000 */
        /* <DEDUP_REMOVED lines=29> */
[----:B------:R-:W-:-:S03]  /*8fe0*/  ISETP.LT.AND P0, PT, RZ, c[0x0][0x27c], PT ;  /* 0x00009f00ff007a0c */ /* 0x000fc60003f01270 */
[----:B------:R-:W0:Y:S01]  /*8ff0*/  LDGDEPBAR ;  /* 0x00000000000079af */ /* 0x000e220000000000 */
[----:B-1----:R-:W-:-:S04]  /*9000*/  SHF.R.S32.HI R0, RZ, 0x4, R15 ;  /* 0x00000004ff007819 */ /* 0x002fc8000001140f */
[----:B------:R-:W-:-:S04]  /*9010*/  LEA.HI R3, R15, R0, RZ, 0x1 ;  /* 0x000000000f037211 */ /* 0x000fc800078f08ff */
[----:B------:R-:W-:-:S05]  /*9020*/  LOP3.LUT R3, R3, 0xfffffffe, RZ, 0xc0, !PT ;  /* 0xfffffffe03037812 */ /* 0x000fca00078ec0ff */
[----:B------:R-:W-:Y:S02]  /*9030*/  IMAD.IADD R83, R0, 0x1, -R3 ;  /* 0x0000000100537824 */ /* 0x000fe400078e0a03 */
[----:B------:R-:W-:Y:S02]  /*9040*/  IMAD.SHL.U32 R0, R11, 0x40, RZ ;  /* 0x000000400b007824 */ /* 0x000fe400078e00ff */
[----:B------:R-:W-:-:S03]  /*9050*/  IMAD.SHL.U32 R5, R83, 0x8, RZ ;  /* 0x0000000853057824 */ /* 0x000fc600078e00ff */
[----:B------:R-:W-:-:S04]  /*9060*/  LOP3.LUT R0, R0, 0x1c0, RZ, 0xc0, !PT ;  /* 0x000001c000007812 */ /* 0x000fc800078ec0ff */
[----:B------:R-:W-:Y:S02]  /*9070*/  LOP3.LUT R5, R0, 0x8, R5, 0xf8, !PT ;  /* 0x0000000800057812 */ /* 0x000fe400078ef805 */
[----:B------:R-:W-:Y:S01]  /*9080*/  SHF.R.U32.HI R3, RZ, 0x3, R0 ;  /* 0x00000003ff037819 */ /* 0x000fe20000011600 */
[----:B------:R-:W-:-:S03]  /*9090*/  IMAD.SHL.U32 R0, R12, 0x40, RZ ;  /* 0x000000400c007824 */ /* 0x000fc600078e00ff */
[----:B------:R-:W-:-:S04]  /*90a0*/  LOP3.LUT R3, R5, R3, RZ, 0x3c, !PT ;  /* 0x0000000305037212 */ /* 0x000fc800078e3cff */
[----:B------:R-:W-:Y:S01]  /*90b0*/  LOP3.LUT R3, R3, 0xfffffe00, R0, 0xf8, !PT ;  /* 0xfffffe0003037812 */ /* 0x000fe200078ef800 */
[----:B------:R-:W-:Y:S05]  /*90c0*/  @P0 BRA `(.L_x_643) ;  /* 0x0000002000000947 */ /* 0x000fea0003800000 */
[----:B------:R-:W-:-:S04]  /*90d0*/  DEPBAR.LE SB0, 0x1 ;  /* 0x000080400000791a */ /* 0x000fc80000000000 */
[----:B------:R-:W-:Y:S05]  /*90e0*/  BRA `(.L_x_644) ;  /* 0x00004bf000007947 */ /* 0x000fea0003800000 */
.L_x_643:
[----:B------:R-:W-:Y:S01]  /*90f0*/  USHF.R.S32.HI UR25, URZ, 0x1f, UR15 ;  /* 0x0000001f3f197899 */ /* 0x000fe2000801140f */
[----:B------:R-:W-:Y:S01]  /*9100*/  BSSY B2, `(.L_x_644) ;  /* 0x00004bd000027945 */ /* 0x000fe20003800000 */
[----:B------:R-:W-:Y:S01]  /*9110*/  ULDC.64 UR6, c[0x0][0x280] ;  /* 0x0000a00000067ab9 */ /* 0x000fe20000000a00 */
[----:B------:R-:W-:Y:S01]  /*9120*/  IMAD R0, R50, 0x20, R19 ;  /* 0x0000002032007824 */ /* 0x000fe200078e0213 */
[----:B------:R-:W-:Y:S01]  /*9130*/  ULDC.64 UR4, c[0x0][0x290] ;  /* 0x0000a40000047ab9 */ /* 0x000fe20000000a00 */
[----:B------:R-:W-:Y:S01]  /*9140*/  SHF.L.U32 R45, R239, 0x1, RZ ;  /* 0x00000001ef2d7819 */ /* 0x000fe200000006ff */
[----:B------:R-:W-:Y:S02]  /*9150*/  UIMAD.WIDE.U32 UR30, UR15, UR6, URZ ;  /* 0x000000060f1e72a5 */ /* 0x000fe4000f8e003f */
[----:B------:R-:W-:Y:S02]  /*9160*/  UIMAD UR6, UR25, UR6, URZ ;  /* 0x00000006190672a4 */ /* 0x000fe4000f8e023f */
[----:B------:R-:W-:-:S02]  /*9170*/  UIMAD UR25, UR25, UR4, URZ ;  /* 0x00000004191972a4 */ /* 0x000fc4000f8e023f */
[----:B------:R-:W-:Y:S02]  /*9180*/  UIMAD.WIDE.U32 UR32, UR15, UR4, URZ ;  /* 0x000000040f2072a5 */ /* 0x000fe4000f8e003f */
[----:B------:R-:W-:Y:S02]  /*9190*/  UIMAD UR6, UR15, UR7, UR6 ;  /* 0x000000070f0672a4 */ /* 0x000fe4000f8e0206 */
[----:B------:R-:W-:Y:S02]  /*91a0*/  ULDC.U8 UR4, c[0x0][0x298] ;  /* 0x0000a60000047ab9 */ /* 0x000fe40000000000 */
[----:B------:R-:W-:Y:S01]  /*91b0*/  ISETP.NE.AND P0, PT, RZ, UR4, PT ;  /* 0x00000004ff007c0c */ /* 0x000fe2000bf05270 */
[----:B------:R-:W-:Y:S02]  /*91c0*/  UIMAD UR5, UR15, UR5, UR25 ;  /* 0x000000050f0572a4 */ /* 0x000fe4000f8e0219 */
[----:B------:R-:W-:Y:S02]  /*91d0*/  UIADD3 UR6, UR6, UR31, URZ ;  /* 0x0000001f06067290 */ /* 0x000fe4000fffe03f */
[----:B------:R-:W-:-:S08]  /*91e0*/  UIADD3 UR5, UR5, UR33, URZ ;  /* 0x0000002105057290 */ /* 0x000fd0000fffe03f */
[----:B------:R-:W-:Y:S05]  /*91f0*/  @!P0 BRA `(.L_x_645) ;  /* 0x0000253000008947 */ /* 0x000fea0003800000 */
[----:B------:R-:W-:Y:S01]  /*9200*/  PLOP3.LUT P0, PT, PT, PT, UP2, 0x80, 0x0 ;  /* 0x000000000000781c */ /* 0x000fe20003f0f028 */
[----:B------:R-:W-:Y:S01]  /*9210*/  IMAD.U32 R7, RZ, RZ, UR6 ;  /* 0x00000006ff077e24 */ /* 0x000fe2000f8e00ff */
[----:B------:R-:W-:Y:S01]  /*9220*/  MOV R8, UR30 ;  /* 0x0000001e00087c02 */ /* 0x000fe20008000f00 */
[----:B------:R-:W-:Y:S01]  /*9230*/  IMAD.U32 R9, RZ, RZ, UR31 ;  /* 0x0000001fff097e24 */ /* 0x000fe2000f8e00ff */
[----:B------:R-:W-:Y:S01]  /*9240*/  MOV R9, UR33 ;  /* 0x0000002100097c02 */ /* 0x000fe20008000f00 */
[----:B------:R-:W-:Y:S01]  /*9250*/  BSSY B0, `(.L_x_646) ;  /* 0x0000032000007945 */ /* 0x000fe20003800000 */
[----:B------:R-:W-:Y:S01]  /*9260*/  MOV R6, R8 ;  /* 0x0000000800067202 */ /* 0x000fe20000000f00 */
[----:B------:R-:W-:Y:S01]  /*9270*/  IMAD.U32 R8, RZ, RZ, UR32 ;  /* 0x00000020ff087e24 */ /* 0x000fe2000f8e00ff */
[----:B------:R-:W-:Y:S01]  /*9280*/  CS2R R32, SRZ ;  /* 0x0000000000207805 */ /* 0x000fe2000001ff00 */
[----:B------:R-:W-:Y:S01]  /*9290*/  IMAD.SHL.U32 R38, R50, 0x4, RZ ;  /* 0x0000000432267824 */ /* 0x000fe200078e00ff */
[----:B------:R-:W-:Y:S01]  /*92a0*/  CS2R R20, SRZ ;  /* 0x0000000000147805 */ /* 0x000fe2000001ff00 */
[----:B------:R-:W-:Y:S01]  /*92b0*/  CS2R R14, SRZ ;  /* 0x00000000000e7805 */ /* 0x000fe2000001ff00 */
[----:B------:R-:W-:Y:S01]  /*92c0*/  CS2R R22, SRZ ;  /* 0x0000000000167805 */ /* 0x000fe2000001ff00 */
[----:B------:R-:W-:Y:S01]  /*92d0*/  @P0 IMAD.HI.U32 R5, R0, c[0x0][0x2c8], RZ ;  /* 0x0000b20000050a27 */ /* 0x000fe200078e00ff */
[----:B------:R-:W-:Y:S01]  /*92e0*/  PLOP3.LUT P0, PT, PT, PT, UP2, 0x80, 0x0 ;  /* 0x000000000000781c */ /* 0x000fe20003f0f028 */
[----:B------:R-:W-:-:S12]  /*92f0*/  CS2R R16, SRZ ;  /* 0x0000000000107805 */ /* 0x000fd8000001ff00 */
[----:B------:R-:W-:-:S04]  /*9300*/  @P0 SHF.R.U32.HI R0, RZ, c[0x0][0x2cc], R5 ;  /* 0x0000b300ff000a19 */ /* 0x000fc80000011605 */
[----:B------:R-:W-:Y:S01]  /*9310*/  SHF.R.S32.HI R10, RZ, 0x1f, R0 ;  /* 0x0000001fff0a7819 */ /* 0x000fe20000011400 */
[----:B------:R-:W-:-:S04]  /*9320*/  IMAD.WIDE.U32 R6, R0, c[0x0][0x280], R6 ;  /* 0x0000a00000067a25 */ /* 0x000fc800078e0006 */
[----:B------:R-:W-:Y:S01]  /*9330*/  IMAD R5, R10, c[0x0][0x280], RZ ;  /* 0x0000a0000a057a24 */ /* 0x000fe200078e02ff */
[----:B------:R-:W-:-:S03]  /*9340*/  LEA R25, P0, R6, c[0x0][0x270], 0x1 ;  /* 0x00009c0006197a11 */ /* 0x000fc600078008ff */
[----:B------:R-:W-:-:S04]  /*9350*/  IMAD R5, R0, c[0x0][0x284], R5 ;  /* 0x0000a10000057a24 */ /* 0x000fc800078e0205 */
[----:B------:R-:W-:Y:S01]  /*9360*/  IMAD.IADD R5, R7, 0x1, R5 ;  /* 0x0000000107057824 */ /* 0x000fe200078e0205 */
[----:B------:R-:W-:-:S04]  /*9370*/  MOV R7, UR5 ;  /* 0x0000000500077c02 */ /* 0x000fc80008000f00 */
[----:B------:R-:W-:Y:S01]  /*9380*/  LEA.HI.X R24, R6, c[0x0][0x274], R5, 0x1, P0 ;  /* 0x00009d0006187a11 */ /* 0x000fe200000f0c05 */
[----:B------:R-:W-:Y:S02]  /*9390*/  IMAD.MOV.U32 R6, RZ, RZ, R8 ;  /* 0x000000ffff067224 */ /* 0x000fe400078e0008 */
[----:B------:R-:W-:Y:S01]  /*93a0*/  IMAD R5, R10, c[0x0][0x290], RZ ;  /* 0x0000a4000a057a24 */ /* 0x000fe200078e02ff */
[----:B------:R1:W2:Y:S01]  /*93b0*/  SHFL.IDX PT, R8, R25, RZ, 0x181f ;  /* 0x00181fff19087589 */ /* 0x0002a200000e0000 */
[----:B------:R-:W-:-:S03]  /*93c0*/  IMAD.WIDE.U32 R6, R0, c[0x0][0x290], R6 ;  /* 0x0000a40000067a25 */ /* 0x000fc600078e0006 */
[----:B------:R1:W3:Y:S01]  /*93d0*/  SHFL.IDX PT, R9, R24, RZ, 0x181f ;  /* 0x00181fff18097589 */ /* 0x0002e200000e0000 */
        /* <DEDUP_REMOVED lines=25> */
.L_x_647:
[----:B------:R-:W-:Y:S05]  /*9570*/  BSYNC B0 ;  /* 0x0000000000007941 */ /* 0x000fea0003800000 */
.L_x_646:
        /* <DEDUP_REMOVED lines=43> */
.L_x_649:
[----:B------:R-:W-:Y:S05]  /*9830*/  BSYNC B0 ;  /* 0x0000000000007941 */ /* 0x000fea0003800000 */
.L_x_648:
[----:B------:R-:W-:Y:S01]  /*9840*/  ISETP.NE.AND P0, PT, R35, RZ, PT ;  /* 0x000000ff2300720c */ /* 0x000fe20003f05270 */
        /* <DEDUP_REMOVED lines=27> */
[C---:B---3--:R-:W-:Y:S01]  /*9a00*/  IADD3 R5, R38.reuse, 0x20, RZ ;  /* 0x0000002026057810 */ /* 0x048fe20007ffe0ff */
[----:B------:R-:W-:Y:S01]  /*9a10*/  CS2R R34, SRZ ;  /* 0x0000000000227805 */ /* 0x000fe2000001ff00 */
[----:B------:R-:W-:Y:S01]  /*9a20*/  ISETP.GE.AND P1, PT, R38, c[0x0][0x27c], PT ;  /* 0x00009f0026007a0c */ /* 0x000fe20003f26270 */
[----:B------:R-:W-:Y:S01]  /*9a30*/  CS2R R36, SRZ ;  /* 0x0000000000247805 */ /* 0x000fe2000001ff00 */
[----:B------:R-:W-:Y:S01]  /*9a40*/  ISETP.GE.AND P0, PT, R5, c[0x0][0x27c], PT ;  /* 0x00009f0005007a0c */ /* 0x000fe20003f06270 */
[----:B------:R-:W-:Y:S01]  /*9a50*/  CS2R R40, SRZ ;  /* 0x0000000000287805 */ /* 0x000fe2000001ff00 */
[----:B------:R-:W-:-:S09]  /*9a60*/  CS2R R42, SRZ ;  /* 0x00000000002a7805 */ /* 0x000fd2000001ff00 */
[----:B-1----:R-:W-:Y:S02]  /*9a70*/  @!P1 IMAD.WIDE R12, R38, 0x2, R8 ;  /* 0x00000002260c9825 */ /* 0x002fe400078e0208 */
[----:B------:R-:W-:-:S03]  /*9a80*/  @!P0 SHF.R.S32.HI R0, RZ, 0x1f, R5 ;  /* 0x0000001fff008819 */ /* 0x000fc60000011405 */
[----:B------:R1:W5:Y:S01]  /*9a90*/  @!P1 LD.E.64 R34, [R12.64] ;  /* 0x000000160c229980 */ /* 0x000362000c101b00 */
[----:B------:R-:W-:-:S04]  /*9aa0*/  @!P0 LEA.HI R0, R0, R5, RZ, 0x2 ;  /* 0x0000000500008211 */ /* 0x000fc800078f10ff */
[----:B------:R-:W-:-:S05]  /*9ab0*/  @!P0 LOP3.LUT R0, R0, 0xfffffffc, RZ, 0xc0, !PT ;  /* 0xfffffffc00008812 */ /* 0x000fca00078ec0ff */
[----:B------:R-:W-:-:S04]  /*9ac0*/  @!P0 IMAD.WIDE R10, R0, 0x2, R8 ;  /* 0x00000002000a8825 */ /* 0x000fc800078e0208 */
[--C-:B----4-:R-:W-:Y:S01]  /*9ad0*/  @!P0 IMAD.WIDE R8, R0, 0x2, R6.reuse ;  /* 0x0000000200088825 */ /* 0x110fe200078e0206 */
[----:B------:R1:W5:Y:S03]  /*9ae0*/  @!P0 LD.E.64 R40, [R10.64] ;  /* 0x000000160a288980 */ /* 0x000366000c101b00 */
[----:B------:R-:W-:Y:S01]  /*9af0*/  @!P1 IMAD.WIDE R6, R38, 0x2, R6 ;  /* 0x0000000226069825 */ /* 0x000fe200078e0206 */
[----:B------:R1:W5:Y:S04]  /*9b00*/  @!P0 LD.E.64 R42, [R8.64] ;  /* 0x00000016082a8980 */ /* 0x000368000c101b00 */
[----:B------:R1:W5:Y:S02]  /*9b10*/  @!P1 LD.E.64 R36, [R6.64] ;  /* 0x0000001606249980 */ /* 0x000364000c101b00 */
.L_x_651:
[----:B---3--:R-:W-:Y:S05]  /*9b20*/  BSYNC B0 ;  /* 0x0000000000007941 */ /* 0x008fea0003800000 */
.L_x_650:
[----:B------:R-:W-:Y:S01]  /*9b30*/  ISETP.NE.AND P0, PT, R46, RZ, PT ;  /* 0x000000ff2e00720c */ /* 0x000fe20003f05270 */
        /* <DEDUP_REMOVED lines=9> */
[----:B------:R2:W4:Y:S01]  /*9bd0*/  SHFL.IDX PT, R9, R24, 0x3, 0x181f ;  /* 0x00781f0018097f89 */ /* 0x00052200000e0000 */
[----:B------:R-:W-:Y:S01]  /*9be0*/  IMAD.MOV.U32 R10, RZ, RZ, R43 ;  /* 0x000000ffff0a7224 */ /* 0x000fe200078e002b */
[----:B------:R-:W-:Y:S01]  /*9bf0*/  PRMT R61, R61, 0x5410, R0 ;  /* 0x000054103d3d7816 */ /* 0x000fe20000000000 */
[----:B------:R-:W-:Y:S01]  /*9c00*/  IMAD.MOV.U32 R0, RZ, RZ, R37 ;  /* 0x000000ffff007224 */ /* 0x000fe200078e0025 */
[----:B------:R2:W2:Y:S01]  /*9c10*/  SHFL.IDX PT, R7, R18, 0x3, 0x181f ;  /* 0x00781f0012077f89 */ /* 0x0004a200000e0000 */
[----:B------:R-:W-:Y:S01]  /*9c20*/  PRMT R62, R11, 0x7610, R62 ;  /* 0x000076100b3e7816 */ /* 0x000fe2000000003e */
[----:B------:R-:W-:Y:S01]  /*9c30*/  CS2R R46, SRZ ;  /* 0x00000000002e7805 */ /* 0x000fe2000001ff00 */
[----:B------:R-:W-:Y:S01]  /*9c40*/  PRMT R63, R10, 0x7610, R63 ;  /* 0x000076100a3f7816 */ /* 0x000fe2000000003f */
[----:B----4-:R4:W2:Y:S01]  /*9c50*/  SHFL.IDX PT, R6, R19, 0x3, 0x181f ;  /* 0x00781f0013067f89 */ /* 0x0108a200000e0000 */
[----:B------:R-:W-:Y:S01]  /*9c60*/  PRMT R61, R0, 0x7610, R61 ;  /* 0x00007610003d7816 */ /* 0x000fe2000000003d */
[----:B------:R-:W-:Y:S01]  /*9c70*/  CS2R R52, SRZ ;  /* 0x0000000000347805 */ /* 0x000fe2000001ff00 */
[----:B------:R-:W-:Y:S01]  /*9c80*/  CS2R R48, SRZ ;  /* 0x0000000000307805 */ /* 0x000fe2000001ff00 */
[----:B-12---:R-:W-:Y:S01]  /*9c90*/  PRMT R25, R25, 0x5410, R5 ;  /* 0x0000541019197816 */ /* 0x006fe20000000005 */
[----:B------:R-:W-:-:S05]  /*9ca0*/  IMAD.MOV.U32 R5, RZ, RZ, R36 ;  /* 0x000000ffff057224 */ /* 0x000fca00078e0024 */
[----:B------:R-:W-:Y:S01]  /*9cb0*/  PRMT R25, R5, 0x7610, R25 ;  /* 0x0000761005197816 */ /* 0x000fe20000000019 */
        /* <DEDUP_REMOVED lines=8> */
[----:B------:R-:W-:Y:S02]  /*9d40*/  @!P1 IMAD.WIDE R12, R38, 0x2, R8 ;  /* 0x00000002260c9825 */ /* 0x000fe400078e0208 */
[----:B------:R-:W-:-:S03]  /*9d50*/  @!P0 SHF.R.S32.HI R0, RZ, 0x1f, R5 ;  /* 0x0000001fff008819 */ /* 0x000fc60000011405 */
[----:B------:R1:W5:Y:S01]  /*9d60*/  @!P1 LD.E.64 R46, [R12.64] ;  /* 0x000000160c2e9980 */ /* 0x000362000c101b00 */
[----:B------:R-:W-:-:S04]  /*9d70*/  @!P0 LEA.HI R0, R0, R5, RZ, 0x2 ;  /* 0x0000000500008211 */ /* 0x000fc800078f10ff */
[----:B------:R-:W-:-:S05]  /*9d80*/  @!P0 LOP3.LUT R0, R0, 0xfffffffc, RZ, 0xc0, !PT ;  /* 0xfffffffc00008812 */ /* 0x000fca00078ec0ff */
[----:B------:R-:W-:-:S04]  /*9d90*/  @!P0 IMAD.WIDE R10, R0, 0x2, R8 ;  /* 0x00000002000a8825 */ /* 0x000fc800078e0208 */
[--C-:B------:R-:W-:Y:S01]  /*9da0*/  @!P0 IMAD.WIDE R8, R0, 0x2, R6.reuse ;  /* 0x0000000200088825 */ /* 0x100fe200078e0206 */
[----:B------:R1:W5:Y:S03]  /*9db0*/  @!P0 LD.E.64 R54, [R10.64] ;  /* 0x000000160a368980 */ /* 0x000366000c101b00 */
[----:B------:R-:W-:Y:S01]  /*9dc0*/  @!P1 IMAD.WIDE R6, R38, 0x2, R6 ;  /* 0x0000000226069825 */ /* 0x000fe200078e0206 */
[----:B------:R1:W5:Y:S04]  /*9dd0*/  @!P0 LD.E.64 R52, [R8.64] ;  /* 0x0000001608348980 */ /* 0x000368000c101b00 */
[----:B------:R1:W5:Y:S02]  /*9de0*/  @!P1 LD.E.64 R48, [R6.64] ;  /* 0x0000001606309980 */ /* 0x000364000c101b00 */
.L_x_653:
[----:B---3--:R-:W-:Y:S05]  /*9df0*/  BSYNC B0 ;  /* 0x0000000000007941 */ /* 0x008fea0003800000 */
.L_x_652:
[----:B------:R-:W-:Y:S01]  /*9e00*/  UIADD3 UR4, -UR14, UR17, URZ ;  /* 0x000000110e047290 */ /* 0x000fe2000fffe13f */
[----:B-----5:R-:W-:Y:S01]  /*9e10*/  IMAD.MOV.U32 R0, RZ, RZ, R54 ;  /* 0x000000ffff007224 */ /* 0x020fe200078e0036 */
[----:B------:R-:W-:-:S04]  /*9e20*/  DEPBAR.LE SB0, 0x1 ;  /* 0x000080400000791a */ /* 0x000fc80000000000 */
[----:B------:R-:W-:Y:S01]  /*9e30*/  UISETP.LT.AND UP0, UPT, UR4, 0x80, UPT ;  /* 0x000000800400788c */ /* 0x000fe2000bf01270 */
[----:B------:R-:W-:Y:S01]  /*9e40*/  PRMT R66, R66, 0x5410, R0 ;  /* 0x0000541042427816 */ /* 0x000fe20000000000 */
[----:B-1----:R-:W-:Y:S01]  /*9e50*/  IMAD.MOV.U32 R6, RZ, RZ, R55 ;  /* 0x000000ffff067224 */ /* 0x002fe200078e0037 */
[----:B------:R-:W-:Y:S01]  /*9e60*/  BSSY B1, `(.L_x_654) ;  /* 0x000006d000017945 */ /* 0x000fe20003800000 */
[----:B------:R-:W-:Y:S01]  /*9e70*/  USEL UR4, UR4, 0x80, UP0 ;  /* 0x0000008004047887 */ /* 0x000fe20008000000 */
[----:B------:R-:W-:Y:S02]  /*9e80*/  IMAD.MOV.U32 R5, RZ, RZ, R46 ;  /* 0x000000ffff057224 */ /* 0x000fe400078e002e */
[----:B------:R-:W-:Y:S01]  /*9e90*/  IMAD.MOV.U32 R0, RZ, RZ, R47 ;  /* 0x000000ffff007224 */ /* 0x000fe200078e002f */
[----:B------:R-:W-:Y:S01]  /*9ea0*/  PRMT R67, R67, 0x5410, R6 ;  /* 0x0000541043437816 */ /* 0x000fe20000000006 */
[----:B------:R-:W-:Y:S01]  /*9eb0*/  IMAD.MOV.U32 R7, RZ, RZ, R52 ;  /* 0x000000ffff077224 */ /* 0x000fe200078e0034 */
[----:B------:R-:W-:Y:S01]  /*9ec0*/  BAR.SYNC.DEFER_BLOCKING 0x0 ;  /* 0x0000000000007b1d */ /* 0x000fe20000010000 */
[----:B------:R-:W-:Y:S01]  /*9ed0*/  ISETP.GE.AND P0, PT, R68, UR4, PT ;  /* 0x0000000444007c0c */ /* 0x000fe2000bf06270 */
[----:B------:R-:W-:Y:S01]  /*9ee0*/  IMAD.MOV.U32 R6, RZ, RZ, R53 ;  /* 0x000000ffff067224 */ /* 0x000fe200078e0035 */
[----:B------:R-:W-:Y:S01]  /*9ef0*/  PRMT R64, R64, 0x5410, R5 ;  /* 0x0000541040407816 */ /* 0x000fe20000000005 */
[----:B------:R-:W-:Y:S01]  /*9f00*/  IMAD.MOV.U32 R5, RZ, RZ, R48 ;  /* 0x000000ffff057224 */ /* 0x000fe200078e0030 */
[----:B------:R-:W-:Y:S01]  /*9f10*/  PRMT R65, R65, 0x5410, R0 ;  /* 0x0000541041417816 */ /* 0x000fe20000000000 */
[----:B------:R-:W-:Y:S01]  /*9f20*/  IMAD.MOV.U32 R0, RZ, RZ, R49 ;  /* 0x000000ffff007224 */ /* 0x000fe200078e0031 */
[----:B------:R-:W-:-:S02]  /*9f30*/  PRMT R66, R7, 0x7610, R66 ;  /* 0x0000761007427816 */ /* 0x000fc40000000042 */
[----:B------:R-:W-:Y:S02]  /*9f40*/  PRMT R67, R6, 0x7610, R67 ;  /* 0x0000761006437816 */ /* 0x000fe40000000043 */
[----:B------:R-:W-:Y:S02]  /*9f50*/  PRMT R64, R5, 0x7610, R64 ;  /* 0x0000761005407816 */ /* 0x000fe40000000040 */
[----:B------:R-:W-:Y:S01]  /*9f60*/  PRMT R65, R0, 0x7610, R65 ;  /* 0x0000761000417816 */ /* 0x000fe20000000041 */
[----:B------:R-:W-:Y:S05]  /*9f70*/  @P0 BRA `(.L_x_655) ;  /* 0x000005b000000947 */ /* 0x000fea0003800000 */
[----:B------:R-:W-:Y:S01]  /*9f80*/  ISETP.GE.AND P0, PT, R38, c[0x0][0x27c], PT ;  /* 0x00009f0026007a0c */ /* 0x000fe20003f06270 */
[----:B------:R-:W-:-:S12]  /*9f90*/  BSSY B0, `(.L_x_656) ;  /* 0x000002c000007945 */ /* 0x000fd80003800000 */
[----:B------:R-:W-:Y:S05]  /*9fa0*/  @P0 BRA `(.L_x_657) ;  /* 0x000002a000000947 */ /* 0x000fea0003800000 */
[----:B------:R-:W1:Y:S01]  /*9fb0*/  LDS.128 R8, [R45+0x100] ;  /* 0x000100002d087984 */ /* 0x000e620000000c00 */
[----:B------:R-:W-:Y:S02]  /*9fc0*/  SHF.R.U32.HI R0, RZ, 0x10, R17 ;  /* 0x00000010ff007819 */ /* 0x000fe40000011611 */
[--C-:B----4-:R-:W-:Y:S02]  /*9fd0*/  SHF.R.U64 R19, R14, 0x10, R15.reuse ;  /* 0x000000100e137819 */ /* 0x110fe4000000120f */
[----:B------:R-:W-:Y:S02]  /*9fe0*/  SHF.R.U32.HI R5, RZ, 0x10, R15 ;  /* 0x00000010ff057819 */ /* 0x000fe4000001160f */
[----:B------:R-:W-:Y:S01]  /*9ff0*/  SHF.R.U64 R18, R16, 0x10, R17 ;  /* 0x0000001010127819 */ /* 0x000fe20000001211 */
[----:B------:R-:W-:Y:S02]  /*a000*/  HADD2.F32 R19, -RZ, R19.H0_H0 ;  /* 0x20000013ff137230 */ /* 0x000fe40000004100 */
[----:B------:R-:W-:-:S02]  /*a010*/  HADD2.F32 R24, -RZ, R5.H0_H0 ;  /* 0x20000005ff187230 */ /* 0x000fc40000004100 */
[----:B------:R-:W-:Y:S02]  /*a020*/  HADD2.F32 R5, -RZ, R39.H1_H1 ;  /* 0x30000027ff057230 */ /* 0x000fe40000004100 */
        /* <DEDUP_REMOVED lines=34> */
.L_x_657:
[----:B------:R-:W-:Y:S05]  /*a250*/  BSYNC B0 ;  /* 0x0000000000007941 */ /* 0x000fea0003800000 */
.L_x_656:
[----:B------:R-:W-:-:S04]  /*a260*/  IADD3 R0, R38, 0x20, RZ ;  /* 0x0000002026007810 */ /* 0x000fc80007ffe0ff */
[----:B------:R-:W-:-:S13]  /*a270*/  ISETP.GE.AND P0, PT, R0, c[0x0][0x27c], PT ;  /* 0x00009f0000007a0c */ /* 0x000fda0003f06270 */
[----:B------:R-:W-:Y:S05]  /*a280*/  @P0 BRA `(.L_x_655) ;  /* 0x000002a000000947 */ /* 0x000fea0003800000 */
[----:B-1----:R-:W1:Y:S01]  /*a290*/  LDS.128 R8, [R45+0x4100] ;  /* 0x004100002d087984 */ /* 0x002e620000000c00 */
[----:B------:R-:W-:Y:S02]  /*a2a0*/  SHF.R.U32.HI R0, RZ, 0x10, R23 ;  /* 0x00000010ff007819 */ /* 0x000fe40000011617 */
[----:B------:R-:W-:Y:S02]  /*a2b0*/  SHF.R.U32.HI R5, RZ, 0x10, R21 ;  /* 0x00000010ff057819 */ /* 0x000fe40000011615 */
[----:B------:R-:W-:Y:S02]  /*a2c0*/  SHF.R.U64 R17, R22, 0x10, R23 ;  /* 0x0000001016117819 */ /* 0x000fe40000001217 */
[----:B------:R-:W-:Y:S01]  /*a2d0*/  SHF.R.U64 R20, R20, 0x10, R21 ;  /* 0x0000001014147819 */ /* 0x000fe20000001215 */
[----:B----4-:R-:W-:Y:S02]  /*a2e0*/  HADD2.F32 R19, -RZ, R5.H0_H0 ;  /* 0x20000005ff137230 */ /* 0x010fe40000004100 */
[----:B------:R-:W-:-:S02]  /*a2f0*/  HADD2.F32 R5, -RZ, R51.H1_H1 ;  /* 0x30000033ff057230 */ /* 0x000fc40000004100 */
[--C-:B-1----:R-:W-:Y:S02]  /*a300*/  HADD2.F32 R7, -RZ, R11.reuse.H0_H0 ;  /* 0x2000000bff077230 */ /* 0x102fe40000004100 */
[--C-:B------:R-:W-:Y:S02]  /*a310*/  HADD2.F32 R14, -RZ, R10.reuse.H0_H0 ;  /* 0x2000000aff0e7230 */ /* 0x100fe40000004100 */
[----:B------:R-:W-:Y:S02]  /*a320*/  HADD2.F32 R13, -RZ, R10.H1_H1 ;  /* 0x3000000aff0d7230 */ /* 0x000fe40000004100 */
[----:B------:R-:W-:Y:S02]  /*a330*/  HADD2.F32 R11, -RZ, R11.H1_H1 ;  /* 0x3000000bff0b7230 */ /* 0x000fe40000004100 */
[----:B------:R-:W-:Y:S02]  /*a340*/  HADD2.F32 R10, -RZ, R0.H0_H0 ;  /* 0x20000000ff0a7230 */ /* 0x000fe40000004100 */
[----:B------:R-:W-:-:S02]  /*a350*/  HADD2.F32 R6, -RZ, R8.H0_H0 ;  /* 0x20000008ff067230 */ /* 0x000fc40000004100 */
        /* <DEDUP_REMOVED lines=8> */
[----:B------:R-:W-:Y:S02]  /*a3e0*/  FFMA.FTZ R11, R11, R19, R10 ;  /* 0x000000130b0b7223 */ /* 0x000fe4000001000a */
[----:B------:R-:W-:-:S02]  /*a3f0*/  FMUL.FTZ R12, R8, R0 ;  /* 0x00000000080c7220 */ /* 0x000fc40000410000 */
[C---:B------:R-:W-:Y:S01]  /*a400*/  FMUL.FTZ R7, R6.reuse, R0 ;  /* 0x0000000006077220 */ /* 0x040fe20000410000 */
[--C-:B------:R-:W-:Y:S01]  /*a410*/  HADD2.F32 R0, -RZ, R56.reuse.H0_H0 ;  /* 0x20000038ff007230 */ /* 0x100fe20000004100 */
[-C--:B------:R-:W-:Y:S01]  /*a420*/  FFMA.FTZ R12, R6, R5.reuse, -R12 ;  /* 0x00000005060c7223 */ /* 0x080fe2000001080c */
[----:B------:R-:W-:Y:S01]  /*a430*/  F2FP.PACK_AB R11, R11, R18 ;  /* 0x000000120b0b723e */ /* 0x000fe200000000ff */
[----:B------:R-:W-:Y:S01]  /*a440*/  FFMA.FTZ R8, R8, R5, R7 ;  /* 0x0000000508087223 */ /* 0x000fe20000010007 */
[----:B------:R-:W-:Y:S01]  /*a450*/  HADD2.F32 R5, -RZ, R56.H1_H1 ;  /* 0x30000038ff057230 */ /* 0x000fe20000004100 */
[-C--:B------:R-:W-:Y:S01]  /*a460*/  FMUL.FTZ R6, R13, R0.reuse ;  /* 0x000000000d067220 */ /* 0x080fe20000410000 */
[----:B------:R-:W-:Y:S01]  /*a470*/  HADD2.F32 R7, -RZ, R20.H0_H0 ;  /* 0x20000014ff077230 */ /* 0x000fe20000004100 */
        /* <DEDUP_REMOVED lines=11> */
.L_x_655:
[----:B------:R-:W-:Y:S05]  /*a530*/  BSYNC B1 ;  /* 0x0000000000017941 */ /* 0x000fea0003800000 */
.L_x_654:
[----:B------:R-:W-:Y:S01]  /*a540*/  IADD3 R0, R68, 0x20, RZ ;  /* 0x0000002044007810 */ /* 0x000fe20007ffe0ff */
[----:B------:R-:W-:Y:S03]  /*a550*/  BSSY B1, `(.L_x_658) ;  /* 0x000005e000017945 */ /* 0x000fe60003800000 */
[----:B------:R-:W-:-:S13]  /*a560*/  ISETP.GE.AND P0, PT, R0, UR4, PT ;  /* 0x0000000400007c0c */ /* 0x000fda000bf06270 */
[----:B------:R-:W-:Y:S05]  /*a570*/  @P0 BRA `(.L_x_659) ;  /* 0x000005b000000947 */ /* 0x000fea0003800000 */
[----:B------:R-:W-:Y:S01]  /*a580*/  ISETP.GE.AND P0, PT, R38, c[0x0][0x27c], PT ;  /* 0x00009f0026007a0c */ /* 0x000fe20003f06270 */
[----:B------:R-:W-:-:S12]  /*a590*/  BSSY B0, `(.L_x_660) ;  /* 0x000002c000007945 */ /* 0x000fd80003800000 */
[----:B------:R-:W-:Y:S05]  /*a5a0*/  @P0 BRA `(.L_x_661) ;  /* 0x000002a000000947 */ /* 0x000fea0003800000 */
[----:B-1----:R-:W1:Y:S01]  /*a5b0*/  LDS.128 R8, [R45+0x1100] ;  /* 0x001100002d087984 */ /* 0x002e620000000c00 */
[----:B------:R-:W-:Y:S02]  /*a5c0*/  SHF.R.U32.HI R0, RZ, 0x10, R29 ;  /* 0x00000010ff007819 */ /* 0x000fe4000001161d */
[----:B------:R-:W-:Y:S02]  /*a5d0*/  SHF.R.U32.HI R5, RZ, 0x10, R27 ;  /* 0x00000010ff057819 */ /* 0x000fe4000001161b */
[----:B------:R-:W-:Y:S02]  /*a5e0*/  SHF.R.U64 R17, R28, 0x10, R29 ;  /* 0x000000101c117819 */ /* 0x000fe4000000121d */
[----:B----4-:R-:W-:Y:S01]  /*a5f0*/  SHF.R.U64 R19, R26, 0x10, R27 ;  /* 0x000000101a137819 */ /* 0x010fe2000000121b */
        /* <DEDUP_REMOVED lines=37> */
.L_x_661:
[----:B------:R-:W-:Y:S05]  /*a850*/  BSYNC B0 ;  /* 0x0000000000007941 */ /* 0x000fea0003800000 */
.L_x_660:
[----:B------:R-:W-:-:S04]  /*a860*/  IADD3 R0, R38, 0x20, RZ ;  /* 0x0000002026007810 */ /* 0x000fc80007ffe0ff */
[----:B------:R-:W-:-:S13]  /*a870*/  ISETP.GE.AND P0, PT, R0, c[0x0][0x27c], PT ;  /* 0x00009f0000007a0c */ /* 0x000fda0003f06270 */
        /* <DEDUP_REMOVED lines=43> */
.L_x_659:
[----:B------:R-:W-:Y:S05]  /*ab30*/  BSYNC B1 ;  /* 0x0000000000017941 */ /* 0x000fea0003800000 */
.L_x_658:
        /* <DEDUP_REMOVED lines=49> */
.L_x_665:
[----:B------:R-:W-:Y:S05]  /*ae50*/  BSYNC B0 ;  /* 0x0000000000007941 */ /* 0x000fea0003800000 */
.L_x_664:
        /* <DEDUP_REMOVED lines=45> */
.L_x_663:
[----:B------:R-:W-:Y:S05]  /*b130*/  BSYNC B1 ;  /* 0x0000000000017941 */ /* 0x000fea0003800000 */
.L_x_662:
[----:B------:R-:W-:-:S04]  /*b140*/  IADD3 R0, R68, 0x60, RZ ;  /* 0x0000006044007810 */ /* 0x000fc80007ffe0ff */
        /* <DEDUP_REMOVED lines=47> */
.L_x_668:
[----:B------:R-:W-:Y:S05]  /*b440*/  BSYNC B0 ;  /* 0x0000000000007941 */ /* 0x000fea0003800000 */
.L_x_667:
        /* <DEDUP_REMOVED lines=46> */
.L_x_645:
[----:B------:R-:W-:Y:S01]  /*b730*/  PLOP3.LUT P0, PT, PT, PT, UP2, 0x80, 0x0 ;  /* 0x000000000000781c */ /* 0x000fe20003f0f028 */
[----:B------:R-:W-:Y:S01]  /*b740*/  IMAD.U32 R8, RZ, RZ, UR30 ;  /* 0x0000001eff087e24 */ /* 0x000fe2000f8e00ff */
[----:B------:R-:W-:Y:S01]  /*b750*/  SHF.R.S32.HI R26, RZ, 0x1f, R167 ;  /* 0x0000001fff1a7819 */ /* 0x000fe200000114a7 */
[----:B------:R-:W-:Y:S01]  /*b760*/  IMAD.U32 R7, RZ, RZ, UR6 ;  /* 0x00000006ff077e24 */ /* 0x000fe2000f8e00ff */
[----:B------:R-:W-:Y:S01]  /*b770*/  CS2R R22, SRZ ;  /* 0x0000000000167805 */ /* 0x000fe2000001ff00 */
[----:B------:R-:W-:Y:S01]  /*b780*/  IMAD.MOV.U32 R6, RZ, RZ, R8 ;  /* 0x000000ffff067224 */ /* 0x000fe200078e0008 */
[----:B------:R-:W-:Y:S01]  /*b790*/  CS2R R20, SRZ ;  /* 0x0000000000147805 */ /* 0x000fe2000001ff00 */
[----:B------:R-:W-:Y:S02]  /*b7a0*/  IMAD.U32 R8, RZ, RZ, UR32 ;  /* 0x00000020ff087e24 */ /* 0x000fe4000f8e00ff */
[----:B------:R-:W-:-:S02]  /*b7b0*/  IMAD.U32 R9, RZ, RZ, UR31 ;  /* 0x0000001fff097e24 */ /* 0x000fc4000f8e00ff */
[----:B------:R-:W-:Y:S02]  /*b7c0*/  IMAD.U32 R9, RZ, RZ, UR33 ;  /* 0x00000021ff097e24 */ /* 0x000fe4000f8e00ff */
[----:B------:R-:W-:Y:S01]  /*b7d0*/  @P0 IMAD.HI.U32 R5, R0, c[0x0][0x2c8], RZ ;  /* 0x0000b20000050a27 */ /* 0x000fe200078e00ff */
[----:B------:R-:W-:-:S13]  /*b7e0*/  PLOP3.LUT P0, PT, PT, PT, UP2, 0x80, 0x0 ;  /* 0x000000000000781c */ /* 0x000fda0003f0f028 */
[----:B------:R-:W-:-:S04]  /*b7f0*/  @P0 SHF.R.U32.HI R0, RZ, c[0x0][0x2cc], R5 ;  /* 0x0000b300ff000a19 */ /* 0x000fc80000011605 */
[----:B------:R-:W-:Y:S01]  /*b800*/  SHF.R.S32.HI R10, RZ, 0x1f, R0 ;  /* 0x0000001fff0a7819 */ /* 0x000fe20000011400 */
[----:B------:R-:W-:-:S04]  /*b810*/  IMAD.WIDE.U32 R6, R0, c[0x0][0x280], R6 ;  /* 0x0000a00000067a25 */ /* 0x000fc800078e0006 */
[----:B------:R-:W-:Y:S01]  /*b820*/  IMAD R5, R10, c[0x0][0x280], RZ ;  /* 0x0000a0000a057a24 */ /* 0x000fe200078e02ff */
[----:B------:R-:W-:-:S03]  /*b830*/  LEA R15, P0, R6, c[0x0][0x270], 0x1 ;  /* 0x00009c00060f7a11 */ /* 0x000fc600078008ff */
[----:B------:R-:W-:-:S05]  /*b840*/  IMAD R5, R0, c[0x0][0x284], R5 ;  /* 0x0000a10000057a24 */ /* 0x000fca00078e0205 */
[----:B------:R-:W-:Y:S01]  /*b850*/  IADD3 R5, R7, R5, RZ ;  /* 0x0000000507057210 */ /* 0x000fe20007ffe0ff */
[----:B------:R-:W-:-:S03]  /*b860*/  IMAD.U32 R7, RZ, RZ, UR5 ;  /* 0x00000005ff077e24 */ /* 0x000fc6000f8e00ff */
[----:B------:R-:W-:Y:S01]  /*b870*/  LEA.HI.X R14, R6, c[0x0][0x274], R5, 0x1, P0 ;  /* 0x00009d00060e7a11 */ /* 0x000fe200000f0c05 */
[----:B------:R-:W-:Y:S01]  /*b880*/  IMAD R5, R10, c[0x0][0x290], RZ ;  /* 0x0000a4000a057a24 */ /* 0x000fe200078e02ff */
[----:B------:R-:W-:Y:S02]  /*b890*/  MOV R6, R8 ;  /* 0x0000000800067202 */ /* 0x000fe40000000f00 */
        /* <DEDUP_REMOVED lines=11> */
[----:B-1----:R-:W-:-:S05]  /*b950*/  @!P0 IADD3 R8, P1, R8, R6, RZ ;  /* 0x0000000608088210 */ /* 0x002fca0007f3e0ff */
[----:B--2---:R-:W-:Y:S01]  /*b960*/  @!P0 IMAD.X R9, R5, 0x1, R0, P1 ;  /* 0x0000000105098824 */ /* 0x004fe200008e0600 */
[----:B---3--:R-:W-:Y:S01]  /*b970*/  @!P0 IADD3 R6, P1, R7, R6, RZ ;  /* 0x0000000607068210 */ /* 0x008fe20007f3e0ff */
[----:B------:R-:W1:Y:S01]  /*b980*/  SHFL.IDX PT, R5, R11, RZ, 0x181f ;  /* 0x00181fff0b057589 */ /* 0x000e6200000e0000 */
[----:B------:R-:W-:Y:S01]  /*b990*/  CS2R R18, SRZ ;  /* 0x0000000000127805 */ /* 0x000fe2000001ff00 */
[----:B------:R-:W-:Y:S02]  /*b9a0*/  CS2R R16, SRZ ;  /* 0x0000000000107805 */ /* 0x000fe4000001ff00 */
[----:B------:R2:W3:Y:S01]  /*b9b0*/  @!P0 LD.E.128 R20, [R8.64] ;  /* 0x0000001608148980 */ /* 0x0004e2000c101d00 */
[----:B-1----:R-:W-:-:S05]  /*b9c0*/  @!P0 IADD3.X R7, R5, R0, RZ, P1, !PT ;  /* 0x0000000005078210 */ /* 0x002fca0000ffe4ff */
        /* <DEDUP_REMOVED lines=38> */
.L_x_670:
[----:B-12---:R-:W-:Y:S05]  /*bc30*/  BSYNC B0 ;  /* 0x0000000000007941 */ /* 0x006fea0003800000 */
.L_x_669:
[----:B------:R-:W1:Y:S01]  /*bc40*/  SHFL.IDX PT, R5, R15, 0x2, 0x181f ;  /* 0x00581f000f057f89 */ /* 0x000e6200000e0000 */
[----:B------:R-:W-:Y:S01]  /*bc50*/  ISETP.NE.AND P0, PT, R35, RZ, PT ;  /* 0x000000ff2300720c */ /* 0x000fe20003f05270 */
[----:B------:R-:W-:Y:S01]  /*bc60*/  CS2R R54, SRZ ;  /* 0x0000000000367805 */ /* 0x000fe2000001ff00 */
[----:B------:R-:W-:Y:S01]  /*bc70*/  CS2R R52, SRZ ;  /* 0x0000000000347805 */ /* 0x000fe2000001ff00 */
[----:B------:R-:W2:Y:S01]  /*bc80*/  SHFL.IDX PT, R6, R14, 0x2, 0x181f ;  /* 0x00581f000e067f89 */ /* 0x000ea200000e0000 */
[----:B------:R-:W-:Y:S02]  /*bc90*/  ISETP.GE.OR P0, PT, R167, c[0x0][0x27c], P0 ;  /* 0x00009f00a7007a0c */ /* 0x000fe40000706670 */
[----:B------:R-:W-:-:S11]  /*bca0*/  ISETP.NE.AND P3, PT, R46, RZ, PT ;  /* 0x000000ff2e00720c */ /* 0x000fd60003f65270 */
[C---:B------:R-:W-:Y:S01]  /*bcb0*/  @!P0 IMAD.SHL.U32 R0, R167.reuse, 0x2, RZ ;  /* 0x00000002a7008824 */ /* 0x040fe200078e00ff */
[----:B------:R-:W-:-:S04]  /*bcc0*/  @!P0 SHF.L.U64.HI R7, R167, 0x1, R26 ;  /* 0x00000001a7078819 */ /* 0x000fc8000001021a */
[-C--:B-1----:R-:W-:Y:S02]  /*bcd0*/  @!P0 IADD3 R8, P2, R5, R0.reuse, RZ ;  /* 0x0000000005088210 */ /* 0x082fe40007f5e0ff */
[----:B------:R-:W-:Y:S03]  /*bce0*/  SHFL.IDX PT, R5, R11, 0x2, 0x181f ;  /* 0x00581f000b057f89 */ /* 0x000fe600000e0000 */
[----:B--2---:R-:W-:Y:S02]  /*bcf0*/  @!P0 IMAD.X R9, R6, 0x1, R7, P2 ;  /* 0x0000000106098824 */ /* 0x004fe400010e0607 */
[----:B------:R-:W1:Y:S01]  /*bd00*/  SHFL.IDX PT, R6, R12, 0x2, 0x181f ;  /* 0x00581f000c067f89 */ /* 0x000e6200000e0000 */
[----:B------:R-:W-:Y:S01]  /*bd10*/  CS2R R58, SRZ ;  /* 0x00000000003a7805 */ /* 0x000fe2000001ff00 */
[----:B------:R-:W-:Y:S02]  /*bd20*/  CS2R R56, SRZ ;  /* 0x0000000000387805 */ /* 0x000fe4000001ff00 */
        /* <DEDUP_REMOVED lines=20> */
[----:B------:R1:W1:Y:S01]  /*be70*/  SHFL.IDX PT, R10, R14, 0x3, 0x181f ;  /* 0x00781f000e0a7f89 */ /* 0x00026200000e0000 */
[----:B------:R-:W-:Y:S03]  /*be80*/  BSSY B0, `(.L_x_671) ;  /* 0x0000024000007945 */ /* 0x000fe60003800000 */
[----:B--2---:R2:W1:Y:S01]  /*be90*/  SHFL.IDX PT, R8, R15, 0x3, 0x181f ;  /* 0x00781f000f087f89 */ /* 0x00446200000e0000 */
        /* <DEDUP_REMOVED lines=28> */
[----:B------:R-:W-:-:S02]  /*c060*/  IADD3 R8, P2, R8, R6, RZ ;  /* 0x0000000608087210 */ /* 0x000fc40007f5e0ff */
[----:B------:R-:W-:-:S03]  /*c070*/  IADD3 R6, P0, R9, R6, RZ ;  /* 0x0000000609067210 */ /* 0x000fc60007f1e0ff */
[--C-:B------:R-:W-:Y:S02]  /*c080*/  IMAD.X R9, R10, 0x1, R0.reuse, P2 ;  /* 0x000000010a097824 */ /* 0x100fe400010e0600 */
[----:B------:R-:W-:-:S03]  /*c090*/  IMAD.X R7, R11, 0x1, R0, P0 ;  /* 0x000000010b077824 */ /* 0x000fc600000e0600 */
[----:B------:R1:W5:Y:S04]  /*c0a0*/  @!P1 LD.E.128 R64, [R8.64] ;  /* 0x0000001608409980 */ /* 0x000368000c101d00 */
[----:B------:R1:W5:Y:S02]  /*c0b0*/  @!P1 LD.E.128 R60, [R6.64] ;  /* 0x00000016063c9980 */ /* 0x000364000c101d00 */
.L_x_672:
[----:B-12---:R-:W-:Y:S05]  /*c0c0*/  BSYNC B0 ;  /* 0x0000000000007941 */ /* 0x006fea0003800000 */
.L_x_671:
[----:B------:R-:W-:Y:S01]  /*c0d0*/  UIADD3 UR4, -UR14, UR17, URZ ;  /* 0x000000110e047290 */ /* 0x000fe2000fffe13f */
[----:B-----5:R-:W-:Y:S01]  /*c0e0*/  IMAD.MOV.U32 R0, RZ, RZ, R66 ;  /* 0x000000ffff007224 */ /* 0x020fe200078e0042 */
[----:B------:R-:W-:-:S04]  /*c0f0*/  DEPBAR.LE SB0, 0x1 ;  /* 0x000080400000791a */ /* 0x000fc80000000000 */
[----:B------:R-:W-:Y:S01]  /*c100*/  UISETP.LT.AND UP0, UPT, UR4, 0x80, UPT ;  /* 0x000000800400788c */ /* 0x000fe2000bf01270 */
[----:B------:R-:W-:Y:S01]  /*c110*/  PRMT R81, R81, 0x5410, R0 ;  /* 0x0000541051517816 */ /* 0x000fe20000000000 */
[----:B------:R-:W-:Y:S01]  /*c120*/  IMAD.MOV.U32 R6, RZ, RZ, R67 ;  /* 0x000000ffff067224 */ /* 0x000fe200078e0043 */
[----:B------:R-:W-:Y:S01]  /*c130*/  BSSY B0, `(.L_x_673) ;  /* 0x0000071000007945 */ /* 0x000fe20003800000 */
[----:B------:R-:W-:Y:S01]  /*c140*/  USEL UR4, UR4, 0x80, UP0 ;  /* 0x0000008004047887 */ /* 0x000fe20008000000 */
[----:B------:R-:W-:Y:S02]  /*c150*/  IMAD.MOV.U32 R5, RZ, RZ, R64 ;  /* 0x000000ffff057224 */ /* 0x000fe400078e0040 */
[----:B------:R-:W-:Y:S01]  /*c160*/  IMAD.MOV.U32 R0, RZ, RZ, R65 ;  /* 0x000000ffff007224 */ /* 0x000fe200078e0041 */
[----:B------:R-:W-:Y:S01]  /*c170*/  PRMT R79, R79, 0x5410, R6 ;  /* 0x000054104f4f7816 */ /* 0x000fe20000000006 */
[----:B------:R-:W-:Y:S01]  /*c180*/  IMAD.MOV.U32 R7, RZ, RZ, R62 ;  /* 0x000000ffff077224 */ /* 0x000fe200078e003e */
[----:B------:R-:W-:Y:S01]  /*c190*/  BAR.SYNC.DEFER_BLOCKING 0x0 ;  /* 0x0000000000007b1d */ /* 0x000fe20000010000 */
[----:B------:R-:W-:Y:S01]  /*c1a0*/  ISETP.GE.OR P0, PT, R68, UR4, P1 ;  /* 0x0000000444007c0c */ /* 0x000fe20008f06670 */
        /* <DEDUP_REMOVED lines=10> */
[----:B------:R-:W-:Y:S01]  /*c250*/  MOV R0, c[0x0][0x27c] ;  /* 0x00009f0000007a02 */ /* 0x000fe20000000f00 */
[----:B------:R-:W1:Y:S01]  /*c260*/  LDS.128 R8, [R45+0x100] ;  /* 0x000100002d087984 */ /* 0x000e620000000c00 */
[----:B------:R-:W-:Y:S02]  /*c270*/  SHF.R.U32.HI R7, RZ, 0x10, R17 ;  /* 0x00000010ff077819 */ /* 0x000fe40000011611 */
[----:B------:R-:W-:Y:S02]  /*c280*/  LEA.HI R0, R0, R50, RZ, 0x1d ;  /* 0x0000003200007211 */ /* 0x000fe400078fe8ff */
[----:B------:R-:W-:-:S02]  /*c290*/  SHF.R.U64 R49, R20, 0x10, R21 ;  /* 0x0000001014317819 */ /* 0x000fc40000001215 */
[----:B------:R-:W-:Y:S02]  /*c2a0*/  SHF.R.S32.HI R6, RZ, 0x1f, R0 ;  /* 0x0000001fff067819 */ /* 0x000fe40000011400 */
[----:B------:R-:W-:Y:S01]  /*c2b0*/  SHF.L.U32 R5, R0, 0x3, RZ ;  /* 0x0000000300057819 */ /* 0x000fe200000006ff */
[----:B------:R-:W-:Y:S01]  /*c2c0*/  HADD2.F32 R49, -RZ, R49.H0_H0 ;  /* 0x20000031ff317230 */ /* 0x000fe20000004100 */
[----:B------:R-:W-:Y:S02]  /*c2d0*/  LEA.HI R0, R6, R0, RZ, 0x3 ;  /* 0x0000000006007211 */ /* 0x000fe400078f18ff */
[----:B------:R-:W-:Y:S02]  /*c2e0*/  LOP3.LUT R5, R24, 0x38, R5, 0xf8, !PT ;  /* 0x0000003818057812 */ /* 0x000fe400078ef805 */
[----:B------:R-:W-:Y:S02]  /*c2f0*/  SHF.L.U32 R0, R0, 0xa, RZ ;  /* 0x0000000a00007819 */ /* 0x000fe400000006ff */
[----:B------:R-:W-:-:S02]  /*c300*/  LOP3.LUT R5, R5, R27, RZ, 0x3c, !PT ;  /* 0x0000001b05057212 */ /* 0x000fc400078e3cff */
[----:B------:R-:W-:Y:S02]  /*c310*/  LOP3.LUT R0, R0, 0x7fffe000, RZ, 0xc0, !PT ;  /* 0x7fffe00000007812 */ /* 0x000fe400078ec0ff */
[----:B------:R-:W-:Y:S02]  /*c320*/  SHF.R.U64 R48, R22, 0x10, R23 ;  /* 0x0000001016307819 */ /* 0x000fe40000001217 */
[----:B------:R-:W-:Y:S02]  /*c330*/  IADD3 R0, R5, R0, R25 ;  /* 0x0000000005007210 */ /* 0x000fe40007ffe019 */
[----:B------:R-:W-:Y:S01]  /*c340*/  SHF.R.U32.HI R25, RZ, 0x10, R21 ;  /* 0x00000010ff197819 */ /* 0x000fe20000011615 */
        /* <DEDUP_REMOVED lines=79> */
.L_x_674:
[----:B------:R-:W-:Y:S05]  /*c840*/  BSYNC B0 ;  /* 0x0000000000007941 */ /* 0x000fea0003800000 */
.L_x_673:
[----:B------:R-:W-:Y:S01]  /*c850*/  IADD3 R0, R68, 0x20, RZ ;  /* 0x0000002044007810 */ /* 0x000fe20007ffe0ff */
[----:B------:R-:W-:Y:S03]  /*c860*/  BSSY B0, `(.L_x_675) ;  /* 0x000006c000007945 */ /* 0x000fe60003800000 */
[----:B------:R-:W-:-:S13]  /*c870*/  ISETP.GE.OR P0, PT, R0, UR4, P1 ;  /* 0x0000000400007c0c */ /* 0x000fda0008f06670 */
        /* <DEDUP_REMOVED lines=32> */
[----:B------:R-:W-:Y:S01]  /*ca80*/  SHF.R.U32.HI R18, RZ, 0x10, R39 ;  /* 0x00000010ff127819 */ /* 0x000fe20000011627 */
[----:B------:R-:W-:Y:S01]  /*ca90*/  HADD2.F32 R0, -RZ, R71.H0_H0 ;  /* 0x20000047ff007230 */ /* 0x000fe20000004100 */
        /* <DEDUP_REMOVED lines=22> */
[----:B------:R-:W-:Y:S01]  /*cc00*/  HADD2.F32 R11, -RZ, R12.H0_H0 ;  /* 0x2000000cff0b7230 */ /* 0x000fe20000004100 */
[C---:B------:R-:W-:Y:S01]  /*cc10*/  FMUL.FTZ R27, R6.reuse, R0 ;  /* 0x00000000061b7220 */ /* 0x040fe20000410000 */
[--C-:B------:R-:W-:Y:S01]  /*cc20*/  HADD2.F32 R0, -RZ, R72.reuse.H0_H0 ;  /* 0x20000048ff007230 */ /* 0x100fe20000004100 */
[----:B------:R-:W-:Y:S01]  /*cc30*/  FFMA.FTZ R35, R7, R42, R8 ;  /* 0x0000002a07237223 */ /* 0x000fe20000010008 */
[----:B------:R-:W-:Y:S01]  /*cc40*/  HADD2.F32 R8, -RZ, R72.H1_H1 ;  /* 0x30000048ff087230 */ /* 0x000fe20000004100 */
[----:B------:R-:W-:Y:S01]  /*cc50*/  FFMA.FTZ R32, R6, R9, R5 ;  /* 0x0000000906207223 */ /* 0x000fe20000010005 */
[--C-:B------:R-:W-:Y:S01]  /*cc60*/  HADD2.F32 R23, -RZ, R10.reuse.H0_H0 ;  /* 0x2000000aff177230 */ /* 0x100fe20000004100 */
[----:B------:R-:W-:Y:S01]  /*cc70*/  FMUL.FTZ R7, R24, R0 ;  /* 0x0000000018077220 */ /* 0x000fe20000410000 */
[----:B------:R-:W-:Y:S01]  /*cc80*/  HADD2.F32 R25, -RZ, R10.H1_H1 ;  /* 0x3000000aff197230 */ /* 0x000fe20000004100 */
[-C--:B------:R-:W-:Y:S01]  /*cc90*/  FMUL.FTZ R6, R21, R17.reuse ;  /* 0x0000001115067220 */ /* 0x080fe20000410000 */
[----:B------:R-:W-:Y:S01]  /*cca0*/  HADD2.F32 R10, -RZ, R15.H1_H1 ;  /* 0x3000000fff0a7230 */ /* 0x000fe20000004100 */
[C---:B------:R-:W-:Y:S01]  /*ccb0*/  FFMA.FTZ R28, R11.reuse, R8, R7 ;  /* 0x000000080b1c7223 */ /* 0x040fe20000010007 */
[----:B------:R-:W-:Y:S01]  /*ccc0*/  HADD2.F32 R15, -RZ, R12.H1_H1 ;  /* 0x3000000cff0f7230 */ /* 0x000fe20000004100 */
[----:B------:R-:W-:Y:S01]  /*ccd0*/  FMUL.FTZ R16, R11, R0 ;  /* 0x000000000b107220 */ /* 0x000fe20000410000 */
[--C-:B------:R-:W-:Y:S01]  /*cce0*/  HADD2.F32 R5, -RZ, R73.reuse.H0_H0 ;  /* 0x20000049ff057230 */ /* 0x100fe20000004100 */
[C---:B------:R-:W-:Y:S01]  /*ccf0*/  FMUL.FTZ R17, R10.reuse, R17 ;  /* 0x000000110a117220 */ /* 0x040fe20000410000 */
[----:B------:R-:W-:Y:S01]  /*cd00*/  HADD2.F32 R12, -RZ, R14.H0_H0 ;  /* 0x2000000eff0c7230 */ /* 0x000fe20000004100 */
[----:B------:R-:W-:Y:S01]  /*cd10*/  FFMA.FTZ R29, R10, R39, R6 ;  /* 0x000000270a1d7223 */ /* 0x000fe20000010006 */
[----:B------:R-:W-:Y:S01]  /*cd20*/  HADD2.F32 R7, -RZ, R36.H0_H0 ;  /* 0x20000024ff077230 */ /* 0x000fe20000004100 */
[-C--:B------:R-:W-:Y:S01]  /*cd30*/  FMUL.FTZ R6, R23, R5.reuse ;  /* 0x0000000517067220 */ /* 0x080fe20000410000 */
[----:B------:R-:W-:Y:S01]  /*cd40*/  HADD2.F32 R0, -RZ, R73.H1_H1 ;  /* 0x30000049ff007230 */ /* 0x000fe20000004100 */
[----:B------:R-:W-:Y:S01]  /*cd50*/  FMUL.FTZ R11, R12, R5 ;  /* 0x000000050c0b7220 */ /* 0x000fe20000410000 */
[----:B------:R-:W-:Y:S01]  /*cd60*/  HADD2.F32 R10, -RZ, R30.H0_H0 ;  /* 0x2000001eff0a7230 */ /* 0x000fe20000004100 */
[----:B------:R-:W-:Y:S01]  /*cd70*/  FMUL.FTZ R5, R26, R7 ;  /* 0x000000071a057220 */ /* 0x000fe20000410000 */
[----:B------:R-:W-:Y:S01]  /*cd80*/  HADD2.F32 R36, -RZ, R41.H0_H0 ;  /* 0x20000029ff247230 */ /* 0x000fe20000004100 */
[----:B------:R-:W-:Y:S01]  /*cd90*/  FFMA.FTZ R30, R12, R0, R6 ;  /* 0x000000000c1e7223 */ /* 0x000fe20000010006 */
[----:B------:R-:W-:Y:S01]  /*cda0*/  HADD2.F32 R14, -RZ, R14.H1_H1 ;  /* 0x3000000eff0e7230 */ /* 0x000fe20000004100 */
[----:B------:R-:W-:-:S02]  /*cdb0*/  FMUL.FTZ R6, R25, R10 ;  /* 0x0000000a19067220 */ /* 0x000fc40000410000 */
[C---:B------:R-:W-:Y:S02]  /*cdc0*/  FMUL.FTZ R7, R15.reuse, R7 ;  /* 0x000000070f077220 */ /* 0x040fe40000410000 */
[----:B------:R-:W-:Y:S02]  /*cdd0*/  FFMA.FTZ R15, R15, R36, R5 ;  /* 0x000000240f0f7223 */ /* 0x000fe40000010005 */
[C---:B------:R-:W-:Y:S02]  /*cde0*/  FMUL.FTZ R5, R14.reuse, R10 ;  /* 0x0000000a0e057220 */ /* 0x040fe40000410000 */
[----:B------:R-:W-:Y:S02]  /*cdf0*/  FFMA.FTZ R18, R14, R38, R6 ;  /* 0x000000260e127223 */ /* 0x000fe40000010006 */
[----:B------:R-:W-:Y:S02]  /*ce00*/  FFMA.FTZ R12, R20, R13, -R33 ;  /* 0x0000000d140c7223 */ /* 0x000fe40000010821 */
[----:B------:R-:W-:-:S02]  /*ce10*/  FFMA.FTZ R13, R19, R42, -R31 ;  /* 0x0000002a130d7223 */ /* 0x000fc4000001081f */
        /* <DEDUP_REMOVED lines=16> */
.L_x_676:
[----:B------:R-:W-:Y:S05]  /*cf20*/  BSYNC B0 ;  /* 0x0000000000007941 */ /* 0x000fea0003800000 */
.L_x_675:
        /* <DEDUP_REMOVED lines=109> */
.L_x_678:
[----:B------:R-:W-:Y:S05]  /*d600*/  BSYNC B0 ;  /* 0x0000000000007941 */ /* 0x000fea0003800000 */
.L_x_677:
[----:B------:R-:W-:-:S04]  /*d610*/  IADD3 R0, R68, 0x60, RZ ;  /* 0x0000006044007810 */ /* 0x000fc80007ffe0ff */
        /* <DEDUP_REMOVED lines=53> */
[----:B------:R-:W-:-:S02]  /*d970*/  HADD2.F32 R12, -RZ, R78.H1_H1 ;  /* 0x3000004eff0c7230 */ /* 0x000fc40000004100 */
[----:B------:R-:W-:Y:S02]  /*d980*/  HADD2.F32 R24, -RZ, R11.H0_H0 ;  /* 0x2000000bff187230 */ /* 0x000fe40000004100 */
[----:B------:R-:W-:Y:S01]  /*d990*/  HADD2.F32 R6, -RZ, R15.H0_H0 ;  /* 0x2000000fff067230 */ /* 0x000fe20000004100 */
[----:B------:R-:W-:Y:S01]  /*d9a0*/  FFMA.FTZ R41, R8, R12, R9 ;  /* 0x0000000c08297223 */ /* 0x000fe20000010009 */
[----:B------:R-:W-:Y:S01]  /*d9b0*/  HADD2.F32 R9, -RZ, R79.H1_H1 ;  /* 0x3000004fff097230 */ /* 0x000fe20000004100 */
[----:B------:R-:W-:Y:S01]  /*d9c0*/  FMUL.FTZ R8, R21, R33 ;  /* 0x0000002115087220 */ /* 0x000fe20000410000 */
[----:B------:R-:W-:Y:S01]  /*d9d0*/  HADD2.F32 R23, -RZ, R11.H1_H1 ;  /* 0x3000000bff177230 */ /* 0x000fe20000004100 */
[-C--:B------:R-:W-:Y:S01]  /*d9e0*/  FMUL.FTZ R5, R24, R0.reuse ;  /* 0x0000000018057220 */ /* 0x080fe20000410000 */
[----:B------:R-:W-:Y:S01]  /*d9f0*/  HADD2.F32 R15, -RZ, R15.H1_H1 ;  /* 0x3000000fff0f7230 */ /* 0x000fe20000004100 */
[----:B------:R-:W-:Y:S01]  /*da00*/  FMUL.FTZ R29, R6, R0 ;  /* 0x00000000061d7220 */ /* 0x000fe20000410000 */
[--C-:B------:R-:W-:Y:S01]  /*da10*/  HADD2.F32 R0, -RZ, R80.reuse.H0_H0 ;  /* 0x20000050ff007230 */ /* 0x100fe20000004100 */
        /* <DEDUP_REMOVED lines=38> */
[----:B------:R-:W-:-:S03]  /*dc80*/  FFMA.FTZ R5, R27, R40, -R5 ;  /* 0x000000281b057223 */ /* 0x000fc60000010805 */
[----:B------:R-:W-:Y:S02]  /*dc90*/  F2FP.PACK_AB R12, R7, R12 ;  /* 0x0000000c070c723e */ /* 0x000fe400000000ff */
[----:B------:R-:W-:-:S05]  /*dca0*/  F2FP.PACK_AB R14, R5, R14 ;  /* 0x0000000e050e723e */ /* 0x000fca00000000ff */
[----:B------:R1:W-:Y:S04]  /*dcb0*/  STS.128 [R37+0x100], R12 ;  /* 0x0001000c25007388 */ /* 0x0003e80000000c00 */
[----:B------:R1:W-:Y:S02]  /*dcc0*/  STS.128 [R35+0x100], R8 ;  /* 0x0001000823007388 */ /* 0x0003e40000000c00 */
.L_x_666:
[----:B------:R-:W-:Y:S05]  /*dcd0*/  BSYNC B2 ;  /* 0x0000000000027941 */ /* 0x000fea0003800000 */
.L_x_644:
[----:B------:R-:W-:Y:S01]  /*dce0*/  LEA.HI R171, R183, R174, RZ, 0x5 ;  /* 0x000000aeb7ab7211 */ /* 0x000fe200078f28ff */
[----:B------:R-:W-:Y:S01]  /*dcf0*/  BAR.SYNC.DEFER_BLOCKING 0x0 ;  /* 0x0000000000007b1d */ /* 0x000fe20000010000 */
[----:B------:R-:W-:Y:S01]  /*dd00*/  IMAD R0, R85, c[0x0][0x208], RZ ;  /* 0x0000820055007a24 */ /* 0x000fe200078e02ff */
[----:B------:R-:W-:Y:S01]  /*dd10*/  LOP3.LUT P3, RZ, R50, 0x2, RZ, 0xc0, !PT ;  /* 0x0000000232ff7812 */ /* 0x000fe2000786c0ff */
[C---:B------:R-:W-:Y:S01]  /*dd20*/  IMAD.WIDE.U32 R6, R86.reuse, c[0x0][0x208], RZ ;  /* 0x0000820056067a25 */ /* 0x040fe200078e00ff */
[----:B------:R-:W-:Y:S01]  /*dd30*/  SHF.R.S32.HI R170, RZ, 0x5, R171 ;  /* 0x00000005ffaa7819 */ /* 0x000fe200000114ab */
[----:B------:R-:W-:Y:S01]  /*dd40*/  UISETP.GE.AND UP0, UPT, UR10, 0x2, UPT ;  /* 0x000000020a00788c */ /* 0x000fe2000bf06270 */
[----:B------:R-:W-:Y:S01]  /*dd50*/  SHF.R.S32.HI R168, RZ, 0x1f, R167 ;  /* 0x0000001fffa87819 */ /* 0x000fe200000114a7 */
[----:B------:R-:W-:-:S02]  /*dd60*/  IMAD R0, R86, c[0x0][0x20c], R0 ;  /* 0x0000830056007a24 */ /* 0x000fc400078e0200 */
[----:B------:R-:W-:Y:S02]  /*dd70*/  IMAD R196, R170, 0x400, R3 ;  /* 0x00000400aac47824 */ /* 0x000fe400078e0203 */
[----:B------:R-:W-:Y:S02]  /*dd80*/  IMAD.IADD R7, R7, 0x1, R0 ;  /* 0x0000000107077824 */ /* 0x000fe400078e0200 */
[----:B------:R-:W-:Y:S01]  /*dd90*/  IMAD.SHL.U32 R0, R50, 0x40, RZ ;  /* 0x0000004032007824 */ /* 0x000fe200078e00ff */
[C---:B------:R-:W-:Y:S01]  /*dda0*/  LEA R204, R196.reuse, 0x100, 0x1 ;  /* 0x00000100c4cc7811 */ /* 0x040fe200078e08ff */
[----:B------:R-:W-:Y:S02]  /*ddb0*/  IMAD.SHL.U32 R196, R196, 0x2, RZ ;  /* 0x00000002c4c47824 */ /* 0x000fe400078e00ff */
[----:B-1----:R-:W-:Y:S01]  /*ddc0*/  IMAD.SHL.U32 R8, R68, 0x8, RZ ;  /* 0x0000000844087824 */ /* 0x002fe200078e00ff */
[----:B------:R-:W-:Y:S01]  /*ddd0*/  LOP3.LUT R0, R0, 0x1c0, RZ, 0xc0, !PT ;  /* 0x000001c000007812 */ /* 0x000fe200078ec0ff */
[----:B------:R-:W-:-:S02]  /*dde0*/  IMAD R200, R4, 0x2, R204 ;  /* 0x0000000204c87824 */ /* 0x000fc400078e02cc */
[----:B------:R-:W-:Y:S01]  /*ddf0*/  IMAD R204, R2, 0x2, R204 ;  /* 0x0000000202cc7824 */ /* 0x000fe200078e02cc */
[----:B------:R-:W-:Y:S01]  /*de00*/  LOP3.LUT R8, R0, 0x8, R8, 0xf8, !PT ;  /* 0x0000000800087812 */ /* 0x000fe200078ef808 */
[----:B------:R-:W-:Y:S01]  /*de10*/  IMAD R212, R2, 0x2, R200 ;  /* 0x0000000202d47824 */ /* 0x000fe200078e02c8 */
[----:B------:R-:W-:Y:S01]  /*de20*/  LDSM.16.M88.4 R140, [R196+0x100] ;  /* 0x00010000c48c783b */ /* 0x000fe20000000200 */
[----:B------:R-:W-:Y:S01]  /*de30*/  IMAD R5, R84, c[0x0][0x218], RZ ;  /* 0x0000860054057a24 */ /* 0x000fe200078e02ff */
[----:B------:R-:W-:Y:S01]  /*de40*/  SHF.R.U32.HI R0, RZ, 0x3, R0 ;  /* 0x00000003ff007819 */ /* 0x000fe20000011600 */
[C---:B------:R-:W-:Y:S01]  /*de50*/  IMAD.WIDE.U32 R6, R245.reuse, c[0x0][0x218], R6 ;  /* 0x00008600f5067a25 */ /* 0x040fe200078e0006 */
[----:B------:R-:W-:Y:S02]  /*de60*/  LDSM.16.M88.4 R144, [R200] ;  /* 0x00000000c890783b */ /* 0x000fe40000000200 */
[----:B------:R-:W-:Y:S01]  /*de70*/  LOP3.LUT R0, R8, R0, RZ, 0x3c, !PT ;  /* 0x0000000008007212 */ /* 0x000fe200078e3cff */
[----:B------:R-:W-:Y:S01]  /*de80*/  IMAD R9, R245, c[0x0][0x21c], R5 ;  /* 0x00008700f5097a24 */ /* 0x000fe200078e0205 */
[----:B------:R-:W-:Y:S01]  /*de90*/  LDSM.16.M88.4 R176, [R204] ;  /* 0x00000000ccb0783b */ /* 0x000fe20000000200 */
[----:B------:R-:W-:Y:S01]  /*dea0*/  IADD3 R5, P0, R6, UR28, RZ ;  /* 0x0000001c06057c10 */ /* 0x000fe2000ff1e0ff */
[----:B------:R-:W-:-:S02]  /*deb0*/  IMAD.WIDE R16, R167, 0x2, RZ ;  /* 0x00000002a7107825 */ /* 0x000fc400078e02ff */
[----:B------:R-:W-:Y:S01]  /*dec0*/  LDSM.16.M88.4 R192, [R212] ;  /* 0x00000000d4c0783b */ /* 0x000fe20000000200 */
[----:B------:R-:W-:Y:S01]  /*ded0*/  IADD3.X R6, R7, UR12, R9, P0, !PT ;  /* 0x0000000c07067c10 */ /* 0x000fe200087fe409 */
[----:B------:R-:W-:Y:S01]  /*dee0*/  IMAD R0, R83, 0x200, R0 ;  /* 0x0000020053007824 */ /* 0x000fe200078e0200 */
[----:B------:R-:W-:Y:S01]  /*def0*/  LEA R7, P0, R5, c[0x0][0x1f8], 0x1 ;  /* 0x00007e0005077a11 */ /* 0x000fe200078008ff */
[----:B------:R-:W-:Y:S01]  /*df00*/  LDSM.16.M88.4 R196, [R196+0x4100] ;  /* 0x00410000c4c4783b */ /* 0x000fe20000000200 */
[----:B------:R-:W-:Y:S02]  /*df10*/  IMAD.SHL.U32 R239, R239, 0x2, RZ ;  /* 0x00000002efef7824 */ /* 0x000fe400078e00ff */
[----:B------:R-:W-:Y:S01]  /*df20*/  IMAD.SHL.U32 R216, R0, 0x2, RZ ;  /* 0x0000000200d87824 */ /* 0x000fe200078e00ff */
[----:B------:R-:W-:Y:S01]  /*df30*/  LDSM.16.M88.4 R200, [R200+0x4000] ;  /* 0x00400000c8c8783b */ /* 0x000fe20000000200 */
[----:B------:R-:W-:-:S03]  /*df40*/  LEA.HI.X R6, R5, c[0x0][0x1fc], R6, 0x1, P0 ;  /* 0x00007f0005067a11 */ /* 0x000fc600000f0c06 */
[----:B------:R-:W-:Y:S01]  /*df50*/  LDSM.16.M88.4 R204, [R204+0x4000] ;  /* 0x00400000cccc783b */ /* 0x000fe20000000200 */
[C---:B------:R-:W-:Y:S02]  /*df60*/  IADD3 R11, R216.reuse, 0x8100, RZ ;  /* 0x00008100d80b7810 */ /* 0x040fe40007ffe0ff */
[----:B------:R-:W-:Y:S01]  /*df70*/  IADD3 R223, R216, 0x8120, RZ ;  /* 0x00008120d8df7810 */ /* 0x000fe20007ffe0ff */
[----:B------:R-:W-:Y:S01]  /*df80*/  LDSM.16.M88.4 R212, [R212+0x4000] ;  /* 0x00400000d4d4783b */ /* 0x000fe20000000200 */
[----:B------:R-:W-:-:S03]  /*df90*/  @P3 IADD3 R223, R11, -0x20, RZ ;  /* 0xffffffe00bdf3810 */ /* 0x000fc60007ffe0ff */
[----:B------:R-:W-:Y:S01]  /*dfa0*/  BAR.SYNC.DEFER_BLOCKING 0x0 ;  /* 0x0000000000007b1d */ /* 0x000fe20000010000 */
[C---:B------:R-:W-:Y:S02]  /*dfb0*/  IADD3 R238, R223.reuse, 0x800, RZ ;  /* 0x00000800dfee7810 */ /* 0x040fe40007ffe0ff */
[C---:B------:R-:W-:Y:S02]  /*dfc0*/  IADD3 R237, R223.reuse, 0x1000, RZ ;  /* 0x00001000dfed7810 */ /* 0x040fe40007ffe0ff */
[C---:B------:R-:W-:Y:S01]  /*dfd0*/  IADD3 R236, R223.reuse, 0x1800, RZ ;  /* 0x00001800dfec7810 */ /* 0x040fe20007ffe0ff */
[----:B------:R-:W1:Y:S01]  /*dfe0*/  SHFL.IDX PT, R0, R7, RZ, 0x181f ;  /* 0x00181fff07007589 */ /* 0x000e6200000e0000 */
[C---:B------:R-:W-:Y:S02]  /*dff0*/  IADD3 R235, R223.reuse, 0x2000, RZ ;  /* 0x00002000dfeb7810 */ /* 0x040fe40007ffe0ff */
[C---:B------:R-:W-:Y:S01]  /*e000*/  IADD3 R234, R223.reuse, 0x2800, RZ ;  /* 0x00002800dfea7810 */ /* 0x040fe20007ffe0ff */
[----:B------:R-:W2:Y:S01]  /*e010*/  SHFL.IDX PT, R8, R7, 0x2, 0x181f ;  /* 0x00581f0007087f89 */ /* 0x000ea200000e0000 */
[----:B------:R-:W-:-:S02]  /*e020*/  IADD3 R233, R223, 0x3000, RZ ;  /* 0x00003000dfe97810 */ /* 0x000fc40007ffe0ff */
[C---:B------:R-:W-:Y:S01]  /*e030*/  IADD3 R232, R223.reuse, 0x3800, RZ ;  /* 0x00003800dfe87810 */ /* 0x040fe20007ffe0ff */
[----:B------:R-:W3:Y:S01]  /*e040*/  SHFL.IDX PT, R13, R6, RZ, 0x181f ;  /* 0x00181fff060d7589 */ /* 0x000ee200000e0000 */
[C---:B------:R-:W-:Y:S02]  /*e050*/  IADD3 R231, R223.reuse, 0x4000, RZ ;  /* 0x00004000dfe77810 */ /* 0x040fe40007ffe0ff */
[C---:B------:R-:W-:Y:S01]  /*e060*/  IADD3 R230, R223.reuse, 0x4800, RZ ;  /* 0x00004800dfe67810 */ /* 0x040fe20007ffe0ff */
[----:B------:R-:W5:Y:S01]  /*e070*/  SHFL.IDX PT, R9, R7, 0x3, 0x181f ;  /* 0x00781f0007097f89 */ /* 0x000f6200000e0000 */
[C---:B------:R-:W-:Y:S02]  /*e080*/  IADD3 R229, R223.reuse, 0x5000, RZ ;  /* 0x00005000dfe57810 */ /* 0x040fe40007ffe0ff */
[C---:B------:R-:W-:Y:S01]  /*e090*/  IADD3 R228, R223.reuse, 0x5800, RZ ;  /* 0x00005800dfe47810 */ /* 0x040fe20007ffe0ff */
[----:B------:R4:W4:Y:S01]  /*e0a0*/  SHFL.IDX PT, R5, R7, 0x1, 0x181f ;  /* 0x00381f0007057f89 */ /* 0x00092200000e0000 */
[----:B------:R-:W-:Y:S01]  /*e0b0*/  IADD3 R227, R223, 0x6000, RZ ;  /* 0x00006000dfe37810 */ /* 0x000fe20007ffe0ff */
[----:B------:R-:W-:-:S04]  /*e0c0*/  DEPBAR.LE SB0, 0x0 ;  /* 0x000080000000791a */ /* 0x000fc80000000000 */
[----:B------:R-:W-:Y:S01]  /*e0d0*/  BAR.SYNC.DEFER_BLOCKING 0x0 ;  /* 0x0000000000007b1d */ /* 0x000fe20000010000 */
[C---:B------:R-:W-:Y:S02]  /*e0e0*/  IADD3 R226, R223.reuse, 0x6800, RZ ;  /* 0x00006800dfe27810 */ /* 0x040fe40007ffe0ff */
[----:B-1----:R-:W-:Y:S02]  /*e0f0*/  IADD3 R18, P0, R0, R16, RZ ;  /* 0x0000001000127210 */ /* 0x002fe40007f1e0ff */
[C---:B------:R-:W-:Y:S01]  /*e100*/  IADD3 R225, R223.reuse, 0x7000, RZ ;  /* 0x00007000dfe17810 */ /* 0x040fe20007ffe0ff */
[----:B------:R-:W1:Y:S01]  /*e110*/  SHFL.IDX PT, R21, R6, 0x2, 0x181f ;  /* 0x00581f0006157f89 */ /* 0x000e6200000e0000 */
[----:B--2---:R-:W-:Y:S02]  /*e120*/  IADD3 R10, P1, R16, R8, RZ ;  /* 0x00000008100a7210 */ /* 0x004fe40007f3e0ff */
[----:B------:R-:W-:Y:S01]  /*e130*/  IADD3 R224, R223, 0x7800, RZ ;  /* 0x00007800dfe07810 */ /* 0x000fe20007ffe0ff */
[----:B------:R-:W2:Y:S01]  /*e140*/  SHFL.IDX PT, R20, R6, 0x3, 0x181f ;  /* 0x00781f0006147f89 */ /* 0x000ea200000e0000 */
[----:B---34-:R-:W-:-:S03]  /*e150*/  IMAD.X R19, R13, 0x1, R17, P0 ;  /* 0x000000010d137824 */ /* 0x018fc600000e0611 */
[----:B------:R3:W4:Y:S01]  /*e160*/  SHFL.IDX PT, R22, R6, 0x1, 0x181f ;  /* 0x00381f0006167f89 */ /* 0x00072200000e0000 */
[C---:B-----5:R-:W-:Y:S02]  /*e170*/  IADD3 R36, P0, R16.reuse, R9, RZ ;  /* 0x0000000910247210 */ /* 0x060fe40007f1e0ff */
[----:B------:R-:W-:Y:S02]  /*e180*/  SHF.R.S32.HI R7, RZ, 0x1f, R82 ;  /* 0x0000001fff077819 */ /* 0x000fe40000011452 */
[----:B------:R-:W-:Y:S01]  /*e190*/  IADD3 R14, P2, R16, R5, RZ ;  /* 0x00000005100e7210 */ /* 0x000fe20007f5e0ff */
[----:B------:R-:W5:Y:S04]  /*e1a0*/  LDSM.16.M88.4 R28, [R216+0x8100] ;  /* 0x00810000d81c783b */ /* 0x000f680000000200 */
[----:B------:R-:W5:Y:S01]  /*e1b0*/  LDSM.16.M88.4 R56, [R216+0x8900] ;  /* 0x00890000d838783b */ /* 0x000f620000000200 */
[----:B-1----:R-:W-:-:S03]  /*e1c0*/  IMAD.X R11, R17, 0x1, R21, P1 ;  /* 0x00000001110b7824 */ /* 0x002fc600008e0615 */
[----:B------:R-:W1:Y:S01]  /*e1d0*/  LDSM.16.M88.4 R60, [R223] ;  /* 0x00000000df3c783b */ /* 0x000e620000000200 */
[----:B--2---:R-:W-:-:S03]  /*e1e0*/  IMAD.X R37, R17, 0x1, R20, P0 ;  /* 0x0000000111257824 */ /* 0x004fc600000e0614 */
[----:B------:R-:W2:Y:S01]  /*e1f0*/  LDSM.16.M88.4 R44, [R223+0x800] ;  /* 0x00080000df2c783b */ /* 0x000ea20000000200 */
[----:B---3--:R-:W-:Y:S01]  /*e200*/  LEA.HI R6, R7, R82, RZ, 0x3 ;  /* 0x0000005207067211 */ /* 0x008fe200078f18ff */
[----:B----4-:R-:W-:Y:S02]  /*e210*/  IMAD.X R15, R17, 0x1, R22, P2 ;  /* 0x00000001110f7824 */ /* 0x010fe400010e0616 */
[----:B------:R-:W3:Y:S01]  /*e220*/  LDSM.16.M88.4 R52, [R216+0x9900] ;  /* 0x00990000d834783b */ /* 0x000ee20000000200 */
[----:B------:R-:W-:-:S03]  /*e230*/  LOP3.LUT R165, R6, 0xfffffff8, RZ, 0xc0, !PT ;  /* 0xfffffff806a57812 */ /* 0x000fc600078ec0ff */
[----:B------:R-:W-:Y:S01]  /*e240*/  LDSM.16.M88.4 R32, [R216+0x9100] ;  /* 0x00910000d820783b */ /* 0x000fe20000000200 */
[----:B------:R-:W-:Y:S01]  /*e250*/  SHF.R.S32.HI R166, RZ, 0x1f, R165 ;  /* 0x0000001fffa67819 */ /* 0x000fe200000114a5 */
[----:B------:R-:W-:Y:S02]  /*e260*/  IMAD.WIDE R6, R165, 0x2, RZ ;  /* 0x00000002a5067825 */ /* 0x000fe400078e02ff */
[----:B------:R-:W4:Y:S03]  /*e270*/  LDSM.16.M88.4 R64, [R216+0xa100] ;  /* 0x00a10000d840783b */ /* 0x000f260000000200 */
[----:B------:R-:W-:Y:S01]  /*e280*/  IADD3 R16, P1, R0, R6, RZ ;  /* 0x0000000600107210 */ /* 0x000fe20007f3e0ff */
[----:B------:R-:W-:Y:S01]  /*e290*/  LDSM.16.M88.4 R84, [R216+0xb100] ;  /* 0x00b10000d854783b */ /* 0x000fe20000000200 */
[C---:B------:R-:W-:Y:S01]  /*e2a0*/  IADD3 R12, P0, R6.reuse, R5, RZ ;  /* 0x00000005060c7210 */ /* 0x040fe20007f1e0ff */
[----:B------:R-:W-:Y:S01]  /*e2b0*/  IMAD.MOV.U32 R0, RZ, RZ, 0x40 ;  /* 0x00000040ff007424 */ /* 0x000fe200078e00ff */
[C---:B------:R-:W-:Y:S01]  /*e2c0*/  IADD3 R8, P3, R6.reuse, R8, RZ ;  /* 0x0000000806087210 */ /* 0x040fe20007f7e0ff */
[----:B------:R-:W-:Y:S01]  /*e2d0*/  IMAD.X R17, R13, 0x1, R7, P1 ;  /* 0x000000010d117824 */ /* 0x000fe200008e0607 */
[----:B------:R-:W-:Y:S01]  /*e2e0*/  IADD3 R6, P2, R6, R9, RZ ;  /* 0x0000000906067210 */ /* 0x000fe20007f5e0ff */
[----:B------:R-:W-:Y:S01]  /*e2f0*/  IMAD.X R13, R7, 0x1, R22, P0 ;  /* 0x00000001070d7824 */ /* 0x000fe200000e0616 */
[----:B------:R-:W-:Y:S01]  /*e300*/  ISETP.GE.AND P1, PT, R167, c[0x0][0x1d4], PT ;  /* 0x00007500a7007a0c */ /* 0x000fe20003f26270 */
[C---:B------:R-:W-:Y:S01]  /*e310*/  IMAD.X R9, R7.reuse, 0x1, R21, P3 ;  /* 0x0000000107097824 */ /* 0x040fe200018e0615 */
[----:B------:R-:W-:Y:S01]  /*e320*/  ISETP.GE.AND P0, PT, R82, c[0x0][0x1d4], PT ;  /* 0x0000750052007a0c */ /* 0x000fe20003f06270 */
[----:B------:R-:W-:Y:S01]  /*e330*/  IMAD.X R7, R7, 0x1, R20, P2 ;  /* 0x0000000107077824 */ /* 0x000fe200010e0614 */
[C---:B------:R-:W-:Y:S01]  /*e340*/  ISETP.LT.OR P2, PT, R100.reuse, 0x1, P1 ;  /* 0x000000016400780c */ /* 0x040fe20000f41670 */
[----:B------:R-:W-:Y:S01]  /*e350*/  LDSM.16.M88.4 R80, [R216+0xa900] ;  /* 0x00a90000d850783b */ /* 0x000fe20000000200 */
[C---:B-----5:R-:W-:Y:S03]  /*e360*/  HMMA.16816.F32 R40, R140.reuse, R28, RZ ;  /* 0x0000001c8c28723c */ /* 0x060fe600000018ff */
[----:B------:R-:W-:Y:S04]  /*e370*/  LDSM.16.M88.4 R92, [R216+0xb900] ;  /* 0x00b90000d85c783b */ /* 0x000fe80000000200 */
[----:B------:R-:W-:Y:S01]  /*e380*/  LDSM.16.M88.4 R76, [R223+0x1000] ;  /* 0x00100000df4c783b */ /* 0x000fe20000000200 */
[C---:B------:R-:W-:Y:S03]  /*e390*/  HMMA.16816.F32 R28, R140.reuse, R30, RZ ;  /* 0x0000001e8c1c723c */ /* 0x040fe600000018ff */
[----:B------:R-:W5:Y:S04]  /*e3a0*/  LDSM.16.M88.4 R72, [R223+0x1800] ;  /* 0x00180000df48783b */ /* 0x000f680000000200 */
[----:B------:R-:W3:Y:S01]  /*e3b0*/  LDSM.16.M88.4 R68, [R223+0x2000] ;  /* 0x00200000df44783b */ /* 0x000ee20000000200 */
[C---:B------:R-:W-:Y:S03]  /*e3c0*/  HMMA.16816.F32 R24, R140.reuse, R56, RZ ;  /* 0x000000388c18723c */ /* 0x040fe600000018ff */
[----:B------:R-:W4:Y:S04]  /*e3d0*/  LDSM.16.M88.4 R88, [R223+0x2800] ;  /* 0x00280000df58783b */ /* 0x000f280000000200 */
[----:B------:R-:W4:Y:S01]  /*e3e0*/  LDSM.16.M88.4 R124, [R223+0x3000] ;  /* 0x00300000df7c783b */ /* 0x000f220000000200 */
[----:B------:R-:W-:Y:S03]  /*e3f0*/  HMMA.16816.F32 R20, R140, R58, RZ ;  /* 0x0000003a8c14723c */ /* 0x000fe600000018ff */
[----:B------:R-:W4:Y:S04]  /*e400*/  LDSM.16.M88.4 R136, [R223+0x3800] ;  /* 0x00380000df88783b */ /* 0x000f280000000200 */
[----:B------:R-:W-:Y:S01]  /*e410*/  @!PT LDS RZ, [RZ] ;  /* 0x00000000fffff984 */ /* 0x000fe20000000800 */
[----:B------:R-:W-:Y:S01]  /*e420*/  @!PT LDS RZ, [RZ] ;  /* 0x00000000fffff984 */ /* 0x000fe20000000800 */
[----:B------:R-:W-:Y:S01]  /*e430*/  @!PT LDS RZ, [RZ] ;  /* 0x00000000fffff984 */ /* 0x000fe20000000800 */
[----:B------:R4:W-:Y:S01]  /*e440*/  LDGSTS.E.BYPASS.LTC128B.128 [R239+0x100], [R18.64], !P2 ;  /* 0x0010000012ef7fae */ /* 0x0009e2000d101d56 */
[C---:B------:R-:W-:Y:S01]  /*e450*/  ISETP.LT.OR P2, PT, R100.reuse, 0x1, P0 ;  /* 0x000000016400780c */ /* 0x040fe20000741670 */
[C---:B-1----:R-:W-:Y:S02]  /*e460*/  HMMA.16816.F32 R132, R144.reuse, R60, R40 ;  /* 0x0000003c9084723c */ /* 0x042fe40000001828 */
[----:B------:R-:W-:Y:S04]  /*e470*/  STL [R1+0x30], R165 ;  /* 0x000030a501007387 */ /* 0x000fe80000100800 */
[----:B------:R-:W-:Y:S02]  /*e480*/  STL [R1+0x20], R168 ;  /* 0x000020a801007387 */ /* 0x000fe40000100800 */
[C---:B------:R-:W-:Y:S02]  /*e490*/  HMMA.16816.F32 R128, R144.reuse, R62, R28 ;  /* 0x0000003e9080723c */ /* 0x040fe4000000181c */
[----:B------:R-:W-:Y:S04]  /*e4a0*/  STL [R1+0x34], R166 ;  /* 0x000034a601007387 */ /* 0x000fe80000100800 */
[----:B------:R1:W-:Y:S01]  /*e4b0*/  LDGSTS.E.BYPASS.LTC128B.128 [R239+0x4100], [R16.64], !P2 ;  /* 0x0410000010ef7fae */ /* 0x0003e2000d101d56 */
[C---:B------:R-:W-:Y:S01]  /*e4c0*/  ISETP.LT.OR P2, PT, R100.reuse, 0x21, P1 ;  /* 0x000000216400780c */ /* 0x040fe20000f41670 */
[----:B--2---:R-:W-:Y:S08]  /*e4d0*/  HMMA.16816.F32 R60, R144, R44, R24 ;  /* 0x0000002c903c723c */ /* 0x004ff00000001818 */
[----:B---3--:R-:W-:Y:S04]  /*e4e0*/  HMMA.16816.F32 R24, R140, R54, RZ ;  /* 0x000000368c18723c */ /* 0x008fe800000018ff */
[----:B------:R2:W-:Y:S01]  /*e4f0*/  LDGSTS.E.BYPASS.LTC128B.128 [R239+0x1100], [R14.64], !P2 ;  /* 0x011000000eef7fae */ /* 0x0005e2000d101d56 */
[----:B------:R-:W-:-:S03]  /*e500*/  ISETP.LT.OR P2, PT, R100, 0x21, P0 ;  /* 0x000000216400780c */ /* 0x000fc60000741670 */
[----:B------:R-:W-:Y:S08]  /*e510*/  HMMA.16816.F32 R44, R144, R46, R20 ;  /* 0x0000002e902c723c */ /* 0x000ff00000001814 */
[----:B----4-:R-:W-:Y:S02]  /*e520*/  HMMA.16816.F32 R20, R140, R64, RZ ;  /* 0x000000408c14723c */ /* 0x010fe400000018ff */
[----:B------:R2:W-:Y:S01]  /*e530*/  LDGSTS.E.BYPASS.LTC128B.128 [R239+0x5100], [R12.64], !P2 ;  /* 0x051000000cef7fae */ /* 0x0005e2000d101d56 */
[----:B------:R-:W-:-:S02]  /*e540*/  ISETP.LT.OR P2, PT, R100, 0x41, P1 ;  /* 0x000000416400780c */ /* 0x000fc40000f41670 */
[----:B------:R-:W-:-:S03]  /*e550*/  ISETP.LT.OR P1, PT, R100, 0x61, P1 ;  /* 0x000000616400780c */ /* 0x000fc60000f21670 */
[C---:B------:R-:W-:Y:S08]  /*e560*/  HMMA.16816.F32 R40, R140.reuse, R32, RZ ;  /* 0x000000208c28723c */ /* 0x040ff000000018ff */
[----:B------:R3:W-:Y:S01]  /*e570*/  LDGSTS.E.BYPASS.LTC128B.128 [R239+0x2100], [R10.64], !P2 ;  /* 0x021000000aef7fae */ /* 0x0007e2000d101d56 */
[C---:B------:R-:W-:Y:S01]  /*e580*/  ISETP.LT.OR P2, PT, R100.reuse, 0x41, P0 ;  /* 0x000000416400780c */ /* 0x040fe20000741670 */
[----:B-1----:R-:W-:Y:S01]  /*e590*/  HMMA.16816.F32 R16, R140, R66, RZ ;  /* 0x000000428c10723c */ /* 0x002fe200000018ff */
[----:B------:R-:W-:-:S07]  /*e5a0*/  ISETP.LT.OR P0, PT, R100, 0x61, P0 ;  /* 0x000000616400780c */ /* 0x000fce0000701670 */
[----:B------:R-:W-:Y:S04]  /*e5b0*/  HMMA.16816.F32 R32, R140, R34, RZ ;  /* 0x000000228c20723c */ /* 0x000fe800000018ff */
[----:B------:R3:W-:Y:S01]  /*e5c0*/  LDGSTS.E.BYPASS.LTC128B.128 [R239+0x6100], [R8.64], !P2 ;  /* 0x0610000008ef7fae */ /* 0x0007e2000d101d56 */
[----:B------:R-:W-:-:S03]  /*e5d0*/  LOP3.LUT P2, RZ, R50, 0x4, RZ, 0xc0, !PT ;  /* 0x0000000432ff7812 */ /* 0x000fc6000784c0ff */
[----:B-----5:R-:W-:Y:S01]  /*e5e0*/  HMMA.16816.F32 R116, R144, R74, R24 ;  /* 0x0000004a9074723c */ /* 0x020fe20000001818 */
[----:B------:R-:W-:Y:S01]  /*e5f0*/  SEL R0, R0, 0xffffffc0, !P2 ;  /* 0xffffffc000007807 */ /* 0x000fe20005000000 */
[----:B------:R1:W-:Y:S04]  /*e600*/  LDGSTS.E.BYPASS.LTC128B.128 [R239+0x3100], [R36.64], !P1 ;  /* 0x0310000024ef7fae */ /* 0x0003e8000c901d56 */
[----:B------:R-:W-:Y:S01]  /*e610*/  IMAD.IADD R222, R216, 0x1, R0 ;  /* 0x00000001d8de7824 */ /* 0x000fe200078e0200 */
[----:B------:R4:W-:Y:S01]  /*e620*/  LDGSTS.E.BYPASS.LTC128B.128 [R239+0x7100], [R6.64], !P0 ;  /* 0x0710000006ef7fae */ /* 0x0009e2000c101d56 */
[C---:B------:R-:W-:Y:S01]  /*e630*/  HMMA.16816.F32 R28, R140.reuse, R52, RZ ;  /* 0x000000348c1c723c */ /* 0x040fe200000018ff */
[----:B------:R-:W-:Y:S01]  /*e640*/  IMAD.IADD R219, R0, 0x1, R223 ;  /* 0x0000000100db7824 */ /* 0x000fe200078e02df */
[----:B------:R-:W-:Y:S01]  /*e650*/  PLOP3.LUT P0, PT, PT, PT, UP0, 0x80, 0x0 ;  /* 0x000000000000781c */ /* 0x000fe20003f0f008 */
[----:B------:R-:W0:Y:S05]  /*e660*/  LDGDEPBAR ;  /* 0x00000000000079af */ /* 0x000e2a0000000000 */
[C---:B------:R-:W-:Y:S08]  /*e670*/  HMMA.16816.F32 R24, R140.reuse, R82, RZ ;  /* 0x000000528c18723c */ /* 0x040ff000000018ff */
[----:B--2---:R-:W-:Y:S08]  /*e680*/  HMMA.16816.F32 R12, R140, R80, RZ ;  /* 0x000000508c0c723c */ /* 0x004ff000000018ff */
[----:B------:R-:W-:Y:S08]  /*e690*/  HMMA.16816.F32 R104, R144, R68, R20 ;  /* 0x000000449068723c */ /* 0x000ff00000001814 */
[----:B------:R-:W-:Y:S08]  /*e6a0*/  HMMA.16816.F32 R20, R140, R84, RZ ;  /* 0x000000548c14723c */ /* 0x000ff000000018ff */
[C---:B------:R-:W-:Y:S08]  /*e6b0*/  HMMA.16816.F32 R112, R144.reuse, R70, R16 ;  /* 0x000000469070723c */ /* 0x040ff00000001810 */
[----:B------:R-:W-:Y:S01]  /*e6c0*/  HMMA.16816.F32 R120, R144, R78, R32 ;  /* 0x0000004e9078723c */ /* 0x000fe20000001820 */
[----:B------:R-:W2:Y:S07]  /*e6d0*/  LDSM.16.M88.4 R32, [R222+0x8900] ;  /* 0x00890000de20783b */ /* 0x000eae0000000200 */
[----:B------:R-:W-:Y:S08]  /*e6e0*/  HMMA.16816.F32 R16, R140, R86, RZ ;  /* 0x000000568c10723c */ /* 0x000ff000000018ff */
[C---:B------:R-:W-:Y:S01]  /*e6f0*/  HMMA.16816.F32 R108, R144.reuse, R72, R28 ;  /* 0x00000048906c723c */ /* 0x040fe2000000181c */
[----:B------:R-:W5:Y:S07]  /*e700*/  LDSM.16.M88.4 R28, [R222+0x8100] ;  /* 0x00810000de1c783b */ /* 0x000f6e0000000200 */
[C---:B------:R-:W-:Y:S01]  /*e710*/  HMMA.16816.F32 R80, R144.reuse, R90, R24 ;  /* 0x0000005a9050723c */ /* 0x040fe20000001818 */
[----:B------:R-:W1:Y:S07]  /*e720*/  LDSM.16.M88.4 R24, [R222+0x9100] ;  /* 0x00910000de18783b */ /* 0x000e6e0000000200 */
[----:B------:R-:W-:Y:S08]  /*e730*/  HMMA.16816.F32 R96, R144, R88, R12 ;  /* 0x000000589060723c */ /* 0x000ff0000000180c */
[----:B------:R-:W-:Y:S08]  /*e740*/  HMMA.16816.F32 R12, R140, R92, RZ ;  /* 0x0000005c8c0c723c */ /* 0x000ff000000018ff */
[C---:B------:R-:W-:Y:S08]  /*e750*/  HMMA.16816.F32 R40, R144.reuse, R76, R40 ;  /* 0x0000004c9028723c */ /* 0x040ff00000001828 */
[----:B------:R-:W-:Y:S01]  /*e760*/  HMMA.16816.F32 R76, R144, R124, R20 ;  /* 0x0000007c904c723c */ /* 0x000fe20000001814 */
[----:B------:R-:W1:Y:S07]  /*e770*/  LDSM.16.M88.4 R20, [R222+0x9900] ;  /* 0x00990000de14783b */ /* 0x000e6e0000000200 */
[----:B---3--:R-:W-:Y:S08]  /*e780*/  HMMA.16816.F32 R8, R140, R94, RZ ;  /* 0x0000005e8c08723c */ /* 0x008ff000000018ff */
[C---:B------:R-:W-:Y:S01]  /*e790*/  HMMA.16816.F32 R72, R144.reuse, R126, R16 ;  /* 0x0000007e9048723c */ /* 0x040fe20000001810 */
[----:B------:R-:W3:Y:S07]  /*e7a0*/  LDSM.16.M88.4 R16, [R222+0xa100] ;  /* 0x00a10000de10783b */ /* 0x000eee0000000200 */
[C---:B------:R-:W-:Y:S01]  /*e7b0*/  HMMA.16816.F32 R68, R144.reuse, R136, R12 ;  /* 0x000000889044723c */ /* 0x040fe2000000180c */
[----:B------:R-:W3:Y:S07]  /*e7c0*/  LDSM.16.M88.4 R12, [R222+0xa900] ;  /* 0x00a90000de0c783b */ /* 0x000eee0000000200 */
[----:B------:R-:W-:Y:S01]  /*e7d0*/  HMMA.16816.F32 R56, R144, R138, R8 ;  /* 0x0000008a9038723c */ /* 0x000fe20000001808 */
[----:B------:R-:W3:Y:S07]  /*e7e0*/  LDSM.16.M88.4 R8, [R222+0xb100] ;  /* 0x00b10000de08783b */ /* 0x000eee0000000200 */
[C---:B--2---:R-:W-:Y:S08]  /*e7f0*/  HMMA.16816.F32 R48, R176.reuse, R34, R44 ;  /* 0x00000022b030723c */ /* 0x044ff0000000182c */
[C---:B-----5:R-:W-:Y:S08]  /*e800*/  HMMA.16816.F32 R64, R176.reuse, R28, R132 ;  /* 0x0000001cb040723c */ /* 0x060ff00000001884 */
[C---:B------:R-:W-:Y:S01]  /*e810*/  HMMA.16816.F32 R52, R176.reuse, R30, R128 ;  /* 0x0000001eb034723c */ /* 0x040fe20000001880 */
[----:B------:R-:W2:Y:S07]  /*e820*/  LDSM.16.M88.4 R28, [R219] ;  /* 0x00000000db1c783b */ /* 0x000eae0000000200 */
[C---:B-1----:R-:W-:Y:S08]  /*e830*/  HMMA.16816.F32 R44, R176.reuse, R24, R40 ;  /* 0x00000018b02c723c */ /* 0x042ff00000001828 */
[C---:B------:R-:W-:Y:S01]  /*e840*/  HMMA.16816.F32 R40, R176.reuse, R26, R120 ;  /* 0x0000001ab028723c */ /* 0x040fe20000001878 */
[----:B------:R-:W1:Y:S07]  /*e850*/  LDSM.16.M88.4 R24, [R219+0x800] ;  /* 0x00080000db18783b */ /* 0x000e6e0000000200 */
[C---:B------:R-:W-:Y:S01]  /*e860*/  HMMA.16816.F32 R60, R176.reuse, R32, R60 ;  /* 0x00000020b03c723c */ /* 0x040fe2000000183c */
[----:B------:R-:W5:Y:S07]  /*e870*/  LDSM.16.M88.4 R32, [R222+0xb900] ;  /* 0x00b90000de20783b */ /* 0x000f6e0000000200 */
[C---:B------:R-:W-:Y:S08]  /*e880*/  HMMA.16816.F32 R36, R176.reuse, R20, R108 ;  /* 0x00000014b024723c */ /* 0x040ff0000000186c */
[C---:B------:R-:W-:Y:S01]  /*e890*/  HMMA.16816.F32 R88, R176.reuse, R22, R116 ;  /* 0x00000016b058723c */ /* 0x040fe20000001874 */
[----:B------:R-:W1:Y:S07]  /*e8a0*/  LDSM.16.M88.4 R20, [R219+0x1000] ;  /* 0x00100000db14783b */ /* 0x000e6e0000000200 */
[C---:B---3--:R-:W-:Y:S08]  /*e8b0*/  HMMA.16816.F32 R92, R176.reuse, R16, R104 ;  /* 0x00000010b05c723c */ /* 0x048ff00000001868 */
[C---:B------:R-:W-:Y:S01]  /*e8c0*/  HMMA.16816.F32 R104, R176.reuse, R18, R112 ;  /* 0x00000012b068723c */ /* 0x040fe20000001870 */
[----:B------:R-:W3:Y:S07]  /*e8d0*/  LDSM.16.M88.4 R16, [R219+0x1800] ;  /* 0x00180000db10783b */ /* 0x000eee0000000200 */
[C---:B------:R-:W-:Y:S08]  /*e8e0*/  HMMA.16816.F32 R100, R176.reuse, R12, R96 ;  /* 0x0000000cb064723c */ /* 0x040ff00000001860 */
[C---:B------:R-:W-:Y:S01]  /*e8f0*/  HMMA.16816.F32 R80, R176.reuse, R14, R80 ;  /* 0x0000000eb050723c */ /* 0x040fe20000001850 */
[----:B------:R-:W3:Y:S07]  /*e900*/  LDSM.16.M88.4 R12, [R219+0x2000] ;  /* 0x00200000db0c783b */ /* 0x000eee0000000200 */
[C---:B------:R-:W-:Y:S08]  /*e910*/  HMMA.16816.F32 R120, R176.reuse, R8, R76 ;  /* 0x00000008b078723c */ /* 0x040ff0000000184c */
[----:B------:R-:W-:Y:S01]  /*e920*/  HMMA.16816.F32 R72, R176, R10, R72 ;  /* 0x0000000ab048723c */ /* 0x000fe20000001848 */
[----:B------:R-:W3:Y:S07]  /*e930*/  LDSM.16.M88.4 R8, [R219+0x2800] ;  /* 0x00280000db08783b */ /* 0x000eee0000000200 */
[C---:B--2---:R-:W-:Y:S01]  /*e940*/  HMMA.16816.F32 R112, R192.reuse, R28, R64 ;  /* 0x0000001cc070723c */ /* 0x044fe20000001840 */
[----:B------:R-:W2:Y:S07]  /*e950*/  LDSM.16.M88.4 R64, [R219+0x3000] ;  /* 0x00300000db40783b */ /* 0x000eae0000000200 */
[C---:B-1----:R-:W-:Y:S01]  /*e960*/  HMMA.16816.F32 R96, R192.reuse, R24, R60 ;  /* 0x00000018c060723c */ /* 0x042fe2000000183c */
[----:B------:R-:W1:Y:S07]  /*e970*/  LDSM.16.M88.4 R60, [R219+0x3800] ;  /* 0x00380000db3c783b */ /* 0x000e6e0000000200 */
[----:B------:R-:W-:Y:S01]  /*e980*/  HMMA.16816.F32 R84, R192, R26, R48 ;  /* 0x0000001ac054723c */ /* 0x000fe20000001830 */
[----:B------:R-:W1:Y:S04]  /*e990*/  LDSM.16.M88.4 R24, [R216+0xd900] ;  /* 0x00d90000d818783b */ /* 0x000e680000000200 */
[----:B------:R-:W-:Y:S03]  /*e9a0*/  LDSM.16.M88.4 R48, [R216+0xc100] ;  /* 0x00c10000d830783b */ /* 0x000fe60000000200 */
[----:B-----5:R-:W-:Y:S08]  /*e9b0*/  HMMA.16816.F32 R116, R176, R32, R68 ;  /* 0x00000020b074723c */ /* 0x020ff00000001844 */
[C---:B------:R-:W-:Y:S08]  /*e9c0*/  HMMA.16816.F32 R76, R192.reuse, R20, R44 ;  /* 0x00000014c04c723c */ /* 0x040ff0000000182c */
[----:B------:R-:W-:Y:S01]  /*e9d0*/  HMMA.16816.F32 R68, R192, R22, R40 ;  /* 0x00000016c044723c */ /* 0x000fe20000001828 */
[----:B------:R-:W5:Y:S07]  /*e9e0*/  LDSM.16.M88.4 R20, [R216+0xe100] ;  /* 0x00e10000d814783b */ /* 0x000f6e0000000200 */
[----:B------:R-:W-:Y:S08]  /*e9f0*/  HMMA.16816.F32 R124, R176, R34, R56 ;  /* 0x00000022b07c723c */ /* 0x000ff00000001838 */
[C---:B------:R-:W-:Y:S01]  /*ea00*/  HMMA.16816.F32 R108, R192.reuse, R30, R52 ;  /* 0x0000001ec06c723c */ /* 0x040fe20000001834 */
[----:B------:R-:W1:Y:S07]  /*ea10*/  LDSM.16.M88.4 R28, [R216+0xd100] ;  /* 0x00d10000d81c783b */ /* 0x000e6e0000000200 */
[C---:B---3--:R-:W-:Y:S01]  /*ea20*/  HMMA.16816.F32 R56, R192.reuse, R16, R36 ;  /* 0x00000010c038723c */ /* 0x048fe20000001824 */
[----:B------:R-:W3:Y:S07]  /*ea30*/  LDSM.16.M88.4 R36, [R216+0xc900] ;  /* 0x00c90000d824783b */ /* 0x000eee0000000200 */
[C---:B------:R-:W-:Y:S01]  /*ea40*/  HMMA.16816.F32 R52, R192.reuse, R18, R88 ;  /* 0x00000012c034723c */ /* 0x040fe20000001858 */
[----:B------:R-:W1:Y:S04]  /*ea50*/  LDSM.16.M88.4 R16, [R216+0xe900] ;  /* 0x00e90000d810783b */ /* 0x000e680000000200 */
[----:B------:R-:W-:Y:S03]  /*ea60*/  LDSM.16.M88.4 R88, [R216+0xf900] ;  /* 0x00f90000d858783b */ /* 0x000fe60000000200 */
[C---:B------:R-:W-:Y:S08]  /*ea70*/  HMMA.16816.F32 R44, R192.reuse, R12, R92 ;  /* 0x0000000cc02c723c */ /* 0x040ff0000000185c */
[C---:B------:R-:W-:Y:S08]  /*ea80*/  HMMA.16816.F32 R40, R192.reuse, R14, R104 ;  /* 0x0000000ec028723c */ /* 0x040ff00000001868 */
[C---:B------:R-:W-:Y:S08]  /*ea90*/  HMMA.16816.F32 R32, R192.reuse, R8, R100 ;  /* 0x00000008c020723c */ /* 0x040ff00000001864 */
[C---:B------:R-:W-:Y:S08]  /*eaa0*/  HMMA.16816.F32 R12, R192.reuse, R10, R80 ;  /* 0x0000000ac00c723c */ /* 0x040ff00000001850 */
[C---:B--2---:R-:W-:Y:S08]  /*eab0*/  HMMA.16816.F32 R8, R192.reuse, R64, R120 ;  /* 0x00000040c008723c */ /* 0x044ff00000001878 */
[C---:B------:R-:W-:Y:S01]  /*eac0*/  HMMA.16816.F32 R72, R192.reuse, R66, R72 ;  /* 0x00000042c048723c */ /* 0x040fe20000001848 */
[----:B------:R-:W2:Y:S07]  /*ead0*/  LDSM.16.M88.4 R64, [R216+0xf100] ;  /* 0x00f10000d840783b */ /* 0x000eae0000000200 */
[C---:B-1----:R-:W-:Y:S08]  /*eae0*/  HMMA.16816.F32 R80, R192.reuse, R60, R116 ;  /* 0x0000003cc050723c */ /* 0x042ff00000001874 */
[----:B------:R-:W-:Y:S01]  /*eaf0*/  HMMA.16816.F32 R124, R192, R62, R124 ;  /* 0x0000003ec07c723c */ /* 0x000fe2000000187c */
[----:B------:R-:W1:Y:S07]  /*eb00*/  LDSM.16.M88.4 R60, [R223+0x4000] ;  /* 0x00400000df3c783b */ /* 0x000e6e0000000200 */
[C---:B------:R-:W-:Y:S01]  /*eb10*/  HMMA.16816.F32 R100, R196.reuse, R24, R56 ;  /* 0x00000018c464723c */ /* 0x040fe20000001838 */
[----:B------:R-:W1:Y:S07]  /*eb20*/  LDSM.16.M88.4 R56, [R223+0x5000] ;  /* 0x00500000df38783b */ /* 0x000e6e0000000200 */
[C---:B-----5:R-:W-:Y:S01]  /*eb30*/  HMMA.16816.F32 R92, R196.reuse, R20, R44 ;  /* 0x00000014c45c723c */ /* 0x060fe2000000182c */
[----:B------:R-:W5:Y:S07]  /*eb40*/  LDSM.16.M88.4 R44, [R223+0x5800] ;  /* 0x00580000df2c783b */ /* 0x000f6e0000000200 */
[C---:B------:R-:W-:Y:S08]  /*eb50*/  HMMA.16816.F32 R128, R196.reuse, R48, R112 ;  /* 0x00000030c480723c */ /* 0x040ff00000001870 */
[C---:B------:R-:W-:Y:S08]  /*eb60*/  HMMA.16816.F32 R120, R196.reuse, R50, R108 ;  /* 0x00000032c478723c */ /* 0x040ff0000000186c */
[C---:B------:R-:W-:Y:S01]  /*eb70*/  HMMA.16816.F32 R104, R196.reuse, R30, R68 ;  /* 0x0000001ec468723c */ /* 0x040fe20000001844 */
[----:B------:R-:W1:Y:S07]  /*eb80*/  LDSM.16.M88.4 R68, [R223+0x4800] ;  /* 0x00480000df44783b */ /* 0x000e6e0000000200 */
[C---:B---3--:R-:W-:Y:S08]  /*eb90*/  HMMA.16816.F32 R116, R196.reuse, R36, R96 ;  /* 0x00000024c474723c */ /* 0x048ff00000001860 */
[C---:B------:R-:W-:Y:S01]  /*eba0*/  HMMA.16816.F32 R108, R196.reuse, R28, R76 ;  /* 0x0000001cc46c723c */ /* 0x040fe2000000184c */
[----:B------:R-:W3:Y:S07]  /*ebb0*/  LDSM.16.M88.4 R28, [R223+0x7800] ;  /* 0x00780000df1c783b */ /* 0x000eee0000000200 */
[C---:B------:R-:W-:Y:S01]  /*ebc0*/  HMMA.16816.F32 R96, R196.reuse, R26, R52 ;  /* 0x0000001ac460723c */ /* 0x040fe20000001834 */
[----:B------:R-:W1:Y:S07]  /*ebd0*/  LDSM.16.M88.4 R52, [R222+0xc100] ;  /* 0x00c10000de34783b */ /* 0x000e6e0000000200 */
[C---:B------:R-:W-:Y:S01]  /*ebe0*/  HMMA.16816.F32 R112, R196.reuse, R38, R84 ;  /* 0x00000026c470723c */ /* 0x040fe20000001854 */
[----:B------:R-:W-:Y:S07]  /*ebf0*/  LDSM.16.M88.4 R36, [R223+0x6800] ;  /* 0x00680000df24783b */ /* 0x000fee0000000200 */
[C---:B------:R-:W-:Y:S01]  /*ec00*/  HMMA.16816.F32 R84, R196.reuse, R22, R40 ;  /* 0x00000016c454723c */ /* 0x040fe20000001828 */
[----:B------:R-:W3:Y:S07]  /*ec10*/  LDSM.16.M88.4 R40, [R223+0x6000] ;  /* 0x00600000df28783b */ /* 0x000eee0000000200 */
[C---:B------:R-:W-:Y:S01]  /*ec20*/  HMMA.16816.F32 R76, R196.reuse, R16, R32 ;  /* 0x00000010c44c723c */ /* 0x040fe20000001820 */
[----:B------:R-:W3:Y:S07]  /*ec30*/  LDSM.16.M88.4 R32, [R223+0x7000] ;  /* 0x00700000df20783b */ /* 0x000eee0000000200 */
[C---:B------:R-:W-:Y:S08]  /*ec40*/  HMMA.16816.F32 R48, R196.reuse, R18, R12 ;  /* 0x00000012c430723c */ /* 0x040ff0000000180c */
[C---:B--2---:R-:W-:Y:S08]  /*ec50*/  HMMA.16816.F32 R24, R196.reuse, R64, R8 ;  /* 0x00000040c418723c */ /* 0x044ff00000001808 */
[----:B------:R-:W-:Y:S08]  /*ec60*/  HMMA.16816.F32 R16, R196, R88, R80 ;  /* 0x00000058c410723c */ /* 0x000ff00000001850 */
[----:B-1----:R-:W-:Y:S08]  /*ec70*/  HMMA.16816.F32 R8, R200, R60, R128 ;  /* 0x0000003cc808723c */ /* 0x002ff00000001880 */
[C---:B------:R-:W-:Y:S01]  /*ec80*/  HMMA.16816.F32 R12, R196.reuse, R90, R124 ;  /* 0x0000005ac40c723c */ /* 0x040fe2000000187c */
[----:B------:R-:W-:Y:S07]  /*ec90*/  LDSM.16.M88.4 R88, [R219+0x5000] ;  /* 0x00500000db58783b */ /* 0x000fee0000000200 */
[----:B------:R-:W-:Y:S08]  /*eca0*/  HMMA.16816.F32 R20, R196, R66, R72 ;  /* 0x00000042c414723c */ /* 0x000ff00000001848 */
[C---:B------:R-:W-:Y:S08]  /*ecb0*/  HMMA.16816.F32 R64, R200.reuse, R56, R108 ;  /* 0x00000038c840723c */ /* 0x040ff0000000186c */
[C---:B------:R-:W-:Y:S01]  /*ecc0*/  HMMA.16816.F32 R156, R200.reuse, R58, R104 ;  /* 0x0000003ac89c723c */ /* 0x040fe20000001868 */
[----:B------:R-:W1:Y:S04]  /*ecd0*/  LDSM.16.M88.4 R56, [R222+0xc900] ;  /* 0x00c90000de38783b */ /* 0x000e680000000200 */
[----:B------:R-:W-:Y:S03]  /*ece0*/  LDSM.16.M88.4 R104, [R219+0x4000] ;  /* 0x00400000db68783b */ /* 0x000fe60000000200 */
[C---:B-----5:R-:W-:Y:S01]  /*ecf0*/  HMMA.16816.F32 R160, R200.reuse, R44, R100 ;  /* 0x0000002cc8a0723c */ /* 0x060fe20000001864 */
[----:B------:R-:W-:Y:S07]  /*ed00*/  LDSM.16.M88.4 R100, [R219+0x4800] ;  /* 0x00480000db64783b */ /* 0x000fee0000000200 */
[C---:B------:R-:W-:Y:S01]  /*ed10*/  HMMA.16816.F32 R152, R200.reuse, R46, R96 ;  /* 0x0000002ec898723c */ /* 0x040fe20000001860 */
[----:B------:R-:W2:Y:S07]  /*ed20*/  LDSM.16.M88.4 R44, [R222+0xd100] ;  /* 0x00d10000de2c783b */ /* 0x000eae0000000200 */
[C---:B------:R-:W-:Y:S08]  /*ed30*/  HMMA.16816.F32 R72, R200.reuse, R68, R116 ;  /* 0x00000044c848723c */ /* 0x040ff00000001874 */
[C---:B---3--:R-:W-:Y:S01]  /*ed40*/  HMMA.16816.F32 R116, R200.reuse, R28, R16 ;  /* 0x0000001cc874723c */ /* 0x048fe20000001810 */
[----:B------:R-:W3:Y:S07]  /*ed50*/  LDSM.16.M88.4 R16, [R222+0xd900] ;  /* 0x00d90000de10783b */ /* 0x000eee0000000200 */
[----:B------:R-:W-:Y:S08]  /*ed60*/  HMMA.16816.F32 R68, R200, R70, R112 ;  /* 0x00000046c844723c */ /* 0x000ff00000001870 */
[----:B------:R-:W-:Y:S01]  /*ed70*/  HMMA.16816.F32 R108, R204, R52, R8 ;  /* 0x00000034cc6c723c */ /* 0x000fe20000001808 */
[----:B------:R-:W5:Y:S07]  /*ed80*/  LDSM.16.M88.4 R8, [R222+0xe900] ;  /* 0x00e90000de08783b */ /* 0x000f6e0000000200 */
[C---:B------:R-:W-:Y:S01]  /*ed90*/  HMMA.16816.F32 R112, R200.reuse, R30, R12 ;  /* 0x0000001ec870723c */ /* 0x040fe2000000180c */
[----:B------:R-:W1:Y:S07]  /*eda0*/  LDSM.16.M88.4 R12, [R222+0xe100] ;  /* 0x00e10000de0c783b */ /* 0x000e6e0000000200 */
[C---:B------:R-:W-:Y:S08]  /*edb0*/  HMMA.16816.F32 R60, R200.reuse, R62, R120 ;  /* 0x0000003ec83c723c */ /* 0x040ff00000001878 */
[C---:B------:R-:W-:Y:S01]  /*edc0*/  HMMA.16816.F32 R148, R200.reuse, R40, R92 ;  /* 0x00000028c894723c */ /* 0x040fe2000000185c */
[----:B------:R-:W-:Y:S07]  /*edd0*/  LDSM.16.M88.4 R92, [R222+0xf900] ;  /* 0x00f90000de5c783b */ /* 0x000fee0000000200 */
[C---:B------:R-:W-:Y:S01]  /*ede0*/  HMMA.16816.F32 R124, R200.reuse, R32, R24 ;  /* 0x00000020c87c723c */ /* 0x040fe20000001818 */
[----:B------:R-:W2:Y:S07]  /*edf0*/  LDSM.16.M88.4 R24, [R222+0xf100] ;  /* 0x00f10000de18783b */ /* 0x000eae0000000200 */
[C---:B------:R-:W-:Y:S01]  /*ee00*/  HMMA.16816.F32 R132, R200.reuse, R36, R76 ;  /* 0x00000024c884723c */ /* 0x040fe2000000184c */
[----:B------:R-:W2:Y:S07]  /*ee10*/  LDSM.16.M88.4 R76, [R219+0x5800] ;  /* 0x00580000db4c783b */ /* 0x000eae0000000200 */
[C---:B------:R-:W-:Y:S08]  /*ee20*/  HMMA.16816.F32 R136, R200.reuse, R42, R84 ;  /* 0x0000002ac888723c */ /* 0x040ff00000001854 */
[C---:B------:R-:W-:Y:S08]  /*ee30*/  HMMA.16816.F32 R128, R200.reuse, R38, R48 ;  /* 0x00000026c880723c */ /* 0x040ff00000001830 */
[----:B------:R-:W-:Y:S08]  /*ee40*/  HMMA.16816.F32 R120, R200, R34, R20 ;  /* 0x00000022c878723c */ /* 0x000ff00000001814 */
[C---:B-1----:R-:W-:Y:S01]  /*ee50*/  HMMA.16816.F32 R80, R204.reuse, R58, R68 ;  /* 0x0000003acc50723c */ /* 0x042fe20000001844 */
[----:B------:R-:W1:Y:S07]  /*ee60*/  LDSM.16.M88.4 R68, [R219+0x6800] ;  /* 0x00680000db44783b */ /* 0x000e6e0000000200 */
[C---:B------:R-:W-:Y:S01]  /*ee70*/  HMMA.16816.F32 R84, R204.reuse, R56, R72 ;  /* 0x00000038cc54723c */ /* 0x040fe20000001848 */
[----:B------:R-:W1:Y:S07]  /*ee80*/  LDSM.16.M88.4 R72, [R219+0x6000] ;  /* 0x00600000db48783b */ /* 0x000e6e0000000200 */
[C---:B------:R-:W-:Y:S01]  /*ee90*/  HMMA.16816.F32 R96, R204.reuse, R54, R60 ;  /* 0x00000036cc60723c */ /* 0x040fe2000000183c */
[----:B------:R-:W-:Y:S07]  /*eea0*/  LDSM.16.M88.4 R60, [R219+0x7800] ;  /* 0x00780000db3c783b */ /* 0x000fee0000000200 */
[----:B--2---:R-:W-:Y:S01]  /*eeb0*/  HMMA.16816.F32 R56, R204, R44, R64 ;  /* 0x0000002ccc38723c */ /* 0x004fe20000001840 */
[----:B------:R-:W2:Y:S01]  /*eec0*/  LDSM.16.M88.4 R64, [R219+0x7000] ;  /* 0x00700000db40783b */ /* 0x000ea20000000200 */
[----:B------:R-:W-:-:S06]  /*eed0*/  DEPBAR.LE SB0, 0x0 ;  /* 0x000080000000791a */ /* 0x000fcc0000000000 */
[C---:B------:R-:W-:Y:S08]  /*eee0*/  HMMA.16816.F32 R52, R204.reuse, R46, R156 ;  /* 0x0000002ecc34723c */ /* 0x040ff0000000189c */
[C---:B---3--:R-:W-:Y:S08]  /*eef0*/  HMMA.16816.F32 R48, R204.reuse, R16, R160 ;  /* 0x00000010cc30723c */ /* 0x048ff000000018a0 */
        /* <DEDUP_REMOVED lines=26> */
[----:B------:R-:W-:Y:S07]  /*f0a0*/  @!P0 BRA `(.L_x_679) ;  /* 0x0000049000008947 */ /* 0x000fee0003800000 */
[----:B----4-:R-:W-:Y:S01]  /*f0b0*/  ULEA UR4, UR10, UR16, 0x7 ;  /* 0x000000100a047291 */ /* 0x010fe2000f8e383f */
[----:B------:R-:W-:Y:S01]  /*f0c0*/  ISETP.NE.AND P3, PT, R172, 0x1, PT ;  /* 0x00000001ac00780c */ /* 0x000fe20003f65270 */
[----:B------:R-:W-:Y:S01]  /*f0d0*/  IMAD.MOV.U32 R245, RZ, RZ, RZ ;  /* 0x000000fffff57224 */ /* 0x000fe200078e00ff */
[----:B------:R-:W-:-:S03]  /*f0e0*/  ISETP.GT.AND P4, PT, R169, 0x7f, PT ;  /* 0x0000007fa900780c */ /* 0x000fc60003f84270 */
        /* <DEDUP_REMOVED lines=9> */
[----:B------:R1:W2:Y:S01]  /*f180*/  @!P4 LDG.E R245, [R6.64] ;  /* 0x0000001606f5c981 */ /* 0x0002a2000c1e1900 */
[----:B------:R-:W-:Y:S01]  /*f190*/  IMAD.MOV R0, RZ, RZ, -R0 ;  /* 0x000000ffff007224 */ /* 0x000fe200078e0a00 */
[----:B------:R-:W-:Y:S01]  /*f1a0*/  SEL R25, RZ, 0x10, P6 ;  /* 0x00000010ff197807 */ /* 0x000fe20003000000 */
[----:B------:R-:W-:Y:S01]  /*f1b0*/  IMAD.SHL.U32 R17, R167, 0x2, RZ ;  /* 0x00000002a7117824 */ /* 0x000fe200078e00ff */
[----:B------:R-:W-:Y:S01]  /*f1c0*/  IADD3 R10, -R164, 0x10, RZ ;  /* 0x00000010a40a7810 */ /* 0x000fe20007ffe1ff */
[----:B------:R-:W-:-:S05]  /*f1d0*/  IMAD R9, R0, c[0x0][0x2b8], R5 ;  /* 0x0000ae0000097a24 */ /* 0x000fca00078e0205 */
[----:B------:R-:W-:Y:S01]  /*f1e0*/  SHF.R.S32.HI R0, RZ, 0x1f, R9 ;  /* 0x0000001fff007819 */ /* 0x000fe20000011409 */
[----:B------:R-:W-:Y:S04]  /*f1f0*/  STL [R1+0x4], R9 ;  /* 0x0000040901007387 */ /* 0x000fe80000100800 */
        /* <DEDUP_REMOVED lines=8> */
[----:B------:R-:W-:-:S04]  /*f280*/  IADD3 R0, P0, R6, UR26, RZ ;  /* 0x0000001a06007c10 */ /* 0x000fc8000ff1e0ff */
[----:B------:R-:W-:Y:S02]  /*f290*/  IADD3.X R6, R7, UR9, R5, P0, !PT ;  /* 0x0000000907067c10 */ /* 0x000fe400087fe405 */
[----:B------:R-:W-:-:S04]  /*f2a0*/  LEA R5, P0, R0, c[0x0][0x1c8], 0x1 ;  /* 0x0000720000057a11 */ /* 0x000fc800078008ff */
[----:B------:R-:W-:Y:S01]  /*f2b0*/  LEA.HI.X R0, R0, c[0x0][0x1cc], R6, 0x1, P0 ;  /* 0x0000730000007a11 */ /* 0x000fe200000f0c06 */
[----:B------:R-:W-:Y:S01]  /*f2c0*/  SHFL.IDX PT, R7, R5, 0x3, 0x181f ;  /* 0x00781f0005077f89 */ /* 0x000fe200000e0000 */
[----:B------:R-:W-:-:S03]  /*f2d0*/  IADD3 R6, -R25, 0x10, RZ ;  /* 0x0000001019067810 */ /* 0x000fc60007ffe1ff */
[----:B------:R-:W-:Y:S04]  /*f2e0*/  SHFL.IDX PT, R8, R0, 0x3, 0x181f ;  /* 0x00781f0000087f89 */ /* 0x000fe800000e0000 */
[----:B------:R-:W1:Y:S04]  /*f2f0*/  SHFL.IDX PT, R9, R5, RZ, 0x181f ;  /* 0x00181fff05097589 */ /* 0x000e6800000e0000 */
[----:B------:R-:W-:Y:S04]  /*f300*/  SHFL.IDX PT, R14, R5, 0x1, 0x181f ;  /* 0x00381f00050e7f89 */ /* 0x000fe800000e0000 */
[----:B------:R-:W2:Y:S04]  /*f310*/  SHFL.IDX PT, R12, R0, RZ, 0x181f ;  /* 0x00181fff000c7589 */ /* 0x000ea800000e0000 */
[----:B------:R3:W4:Y:S04]  /*f320*/  SHFL.IDX PT, R13, R5, 0x2, 0x181f ;  /* 0x00581f00050d7f89 */ /* 0x00072800000e0000 */
[----:B------:R-:W5:Y:S04]  /*f330*/  SHFL.IDX PT, R15, R0, 0x1, 0x181f ;  /* 0x00381f00000f7f89 */ /* 0x000f6800000e0000 */
[----:B------:R4:W4:Y:S01]  /*f340*/  SHFL.IDX PT, R24, R0, 0x2, 0x181f ;  /* 0x00581f0000187f89 */ /* 0x00092200000e0000 */
[----:B-1----:R-:W-:-:S02]  /*f350*/  IADD3 R20, P2, R9, R17, RZ ;  /* 0x0000001109147210 */ /* 0x002fc40007f5e0ff */
[----:B---3--:R-:W-:Y:S02]  /*f360*/  LOP3.LUT R5, R6, 0xf, RZ, 0xc0, !PT ;  /* 0x0000000f06057812 */ /* 0x008fe400078ec0ff */
[----:B------:R-:W-:Y:S02]  /*f370*/  SHF.L.U64.HI R6, R167, 0x1, R168 ;  /* 0x00000001a7067819 */ /* 0x000fe400000102a8 */
[----:B------:R-:W-:Y:S02]  /*f380*/  IADD3 R22, P1, P0, R5, R7, R17 ;  /* 0x0000000705167210 */ /* 0x000fe4000783e011 */
[----:B------:R-:W-:Y:S01]  /*f390*/  LOP3.LUT R5, R10, 0xf, RZ, 0xc0, !PT ;  /* 0x0000000f0a057812 */ /* 0x000fe200078ec0ff */
[--C-:B--2---:R-:W-:Y:S01]  /*f3a0*/  IMAD.X R21, R12, 0x1, R6.reuse, P2 ;  /* 0x000000010c157824 */ /* 0x104fe200010e0606 */
[----:B------:R-:W-:Y:S01]  /*f3b0*/  IADD3.X R23, RZ, R8, R6, P1, P0 ;  /* 0x00000008ff177210 */ /* 0x000fe20000fe0406 */
[----:B----4-:R-:W-:-:S03]  /*f3c0*/  IMAD.SHL.U32 R0, R165, 0x2, RZ ;  /* 0x00000002a5007824 */ /* 0x010fc600078e00ff */
[----:B------:R1:W-:Y:S02]  /*f3d0*/  LDGSTS.E.BYPASS.LTC128B.128 [R239+0x8100], [R20.64], !P6 ;  /* 0x0810000014ef7fae */ /* 0x0003e4000f101d56 */
[----:B------:R-:W-:Y:S02]  /*f3e0*/  IADD3 R10, P1, P0, R5, R7, R0 ;  /* 0x00000007050a7210 */ /* 0x000fe4000783e000 */
[----:B------:R-:W-:-:S04]  /*f3f0*/  SHF.L.U64.HI R5, R165, 0x1, R166 ;  /* 0x00000001a5057819 */ /* 0x000fc800000102a6 */
[--C-:B------:R-:W-:Y:S02]  /*f400*/  IADD3.X R11, RZ, R8, R5.reuse, P1, P0 ;  /* 0x00000008ff0b7210 */ /* 0x100fe40000fe0405 */
[-C--:B------:R-:W-:Y:S02]  /*f410*/  IADD3 R18, P0, R9, R0.reuse, RZ ;  /* 0x0000000009127210 */ /* 0x080fe40007f1e0ff */
[CC--:B------:R-:W-:Y:S02]  /*f420*/  IADD3 R16, P1, R14.reuse, R17.reuse, RZ ;  /* 0x000000110e107210 */ /* 0x0c0fe40007f3e0ff */
[-C--:B------:R-:W-:Y:S01]  /*f430*/  IADD3 R14, P2, R14, R0.reuse, RZ ;  /* 0x000000000e0e7210 */ /* 0x080fe20007f5e0ff */
[--C-:B------:R-:W-:Y:S01]  /*f440*/  IMAD.X R19, R12, 0x1, R5.reuse, P0 ;  /* 0x000000010c137824 */ /* 0x100fe200000e0605 */
[----:B------:R-:W-:Y:S01]  /*f450*/  IADD3 R12, P0, R13, R17, RZ ;  /* 0x000000110d0c7210 */ /* 0x000fe20007f1e0ff */
[--C-:B-----5:R-:W-:Y:S01]  /*f460*/  IMAD.X R17, R15, 0x1, R6.reuse, P1 ;  /* 0x000000010f117824 */ /* 0x120fe200008e0606 */
[----:B------:R-:W-:Y:S01]  /*f470*/  IADD3 R8, P1, R13, R0, RZ ;  /* 0x000000000d087210 */ /* 0x000fe20007f3e0ff */
[--C-:B------:R-:W-:Y:S01]  /*f480*/  IMAD.X R15, R15, 0x1, R5.reuse, P2 ;  /* 0x000000010f0f7824 */ /* 0x100fe200010e0605 */
[----:B------:R-:W-:Y:S01]  /*f490*/  ISETP.NE.U32.AND P2, PT, R164, RZ, PT ;  /* 0x000000ffa400720c */ /* 0x000fe20003f45070 */
[C---:B------:R-:W-:Y:S01]  /*f4a0*/  IMAD.X R13, R24.reuse, 0x1, R6, P0 ;  /* 0x00000001180d7824 */ /* 0x040fe200000e0606 */
        /* <DEDUP_REMOVED lines=9> */
.L_x_679:
[----:B----4-:R-:W-:Y:S01]  /*f540*/  FMUL.FTZ R0, R108, c[0x0][0x320] ;  /* 0x0000c8006c007a20 */ /* 0x010fe20000410000 */
[----:B------:R-:W-:Y:S01]  /*f550*/  SHF.R.S32.HI R6, RZ, 0x1f, R170 ;  /* 0x0000001fff067819 */ /* 0x000fe200000114aa */
[----:B------:R-:W-:Y:S01]  /*f560*/  FMUL.FTZ R5, R66, c[0x0][0x320] ;  /* 0x0000c80042057a20 */ /* 0x000fe20000410000 */
[----:B------:R-:W-:Y:S01]  /*f570*/  LEA.HI R7, R183, R174, RZ, 0x2 ;  /* 0x000000aeb7077211 */ /* 0x000fe200078f10ff */
[----:B------:R2:W-:Y:S01]  /*f580*/  MUFU.TANH R90, R0 ;  /* 0x00000000005a7308 */ /* 0x0005e20000002400 */
[----:B------:R-:W-:Y:S01]  /*f590*/  LEA.HI R6, R6, R170, RZ, 0x3 ;  /* 0x000000aa06067211 */ /* 0x000fe200078f18ff */
[----:B------:R-:W-:Y:S01]  /*f5a0*/  UMOV UR4, 0xffffff80 ;  /* 0xffffff8000047882 */ /* 0x000fe20000000000 */
[----:B------:R-:W-:Y:S01]  /*f5b0*/  PLOP3.LUT P1, PT, PT, PT, UP2, 0x80, 0x0 ;  /* 0x000000000000781c */ /* 0x000fe20003f2f028 */
[----:B------:R-:W-:Y:S01]  /*f5c0*/  UIMAD UR4, UR10, UR4, 0x81 ;  /* 0x000000810a0474a4 */ /* 0x000fe2000f8e0204 */
[----:B------:R-:W-:Y:S01]  /*f5d0*/  LOP3.LUT R6, R6, 0xffffff8, RZ, 0xc0, !PT ;  /* 0x0ffffff806067812 */ /* 0x000fe200078ec0ff */
[----:B------:R-:W-:Y:S01]  /*f5e0*/  IMAD.SHL.U32 R217, R3, 0x2, RZ ;  /* 0x0000000203d97824 */ /* 0x000fe200078e00ff */
[----:B------:R-:W-:Y:S01]  /*f5f0*/  PLOP3.LUT P0, PT, PT, PT, UP2, 0x80, 0x0 ;  /* 0x000000000000781c */ /* 0x000fe20003f0f028 */
[----:B------:R-:W3:Y:S01]  /*f600*/  @UP2 S2UR UR6, SR_CTAID.X ;  /* 0x00000000000629c3 */ /* 0x000ee20000002500 */
[----:B------:R-:W0:Y:S01]  /*f610*/  LDGDEPBAR ;  /* 0x00000000000079af */ /* 0x000e220000000000 */
[----:B-1----:R-:W-:Y:S01]  /*f620*/  IMAD.IADD R10, R170, 0x1, -R6 ;  /* 0x00000001aa0a7824 */ /* 0x002fe200078e0a06 */
[----:B------:R-:W-:Y:S01]  /*f630*/  LEA R221, R2, R217, 0x1 ;  /* 0x000000d902dd7211 */ /* 0x000fe200078e08ff */
[----:B------:R-:W-:-:S02]  /*f640*/  IMAD R218, R4, 0x2, R217 ;  /* 0x0000000204da7824 */ /* 0x000fc400078e02d9 */
[----:B--2---:R-:W-:Y:S02]  /*f650*/  FMUL.FTZ R0, R109, c[0x0][0x320] ;  /* 0x0000c8006d007a20 */ /* 0x004fe40000410000 */
[----:B------:R-:W-:Y:S02]  /*f660*/  IMAD R220, R2, 0x2, R218 ;  /* 0x0000000202dc7824 */ /* 0x000fe400078e02da */
[----:B------:R1:W2:Y:S01]  /*f670*/  MUFU.TANH R89, R0 ;  /* 0x0000000000597308 */ /* 0x0002a20000002400 */
[----:B---3--:R-:W-:Y:S01]  /*f680*/  @UP2 USHF.L.U32 UR6, UR6, 0x7, URZ ;  /* 0x0000000706062899 */ /* 0x008fe2000800063f */
[----:B-1----:R-:W-:-:S06]  /*f690*/  FMUL.FTZ R0, R96, c[0x0][0x320] ;  /* 0x0000c80060007a20 */ /* 0x002fcc0000410000 */
[----:B------:R1:W3:Y:S02]  /*f6a0*/  MUFU.TANH R88, R0 ;  /* 0x0000000000587308 */ /* 0x0002e40000002400 */
[----:B-1----:R-:W-:-:S06]  /*f6b0*/  FMUL.FTZ R0, R97, c[0x0][0x320] ;  /* 0x0000c80061007a20 */ /* 0x002fcc0000410000 */
[----:B------:R1:W-:Y:S02]  /*f6c0*/  MUFU.TANH R11, R0 ;  /* 0x00000000000b7308 */ /* 0x0003e40000002400 */
[----:B-1----:R-:W-:-:S06]  /*f6d0*/  FMUL.FTZ R0, R84, c[0x0][0x320] ;  /* 0x0000c80054007a20 */ /* 0x002fcc0000410000 */
[----:B------:R1:W4:Y:S02]  /*f6e0*/  MUFU.TANH R84, R0 ;  /* 0x0000000000547308 */ /* 0x0003240000002400 */
[----:B-1----:R-:W-:-:S06]  /*f6f0*/  FMUL.FTZ R0, R85, c[0x0][0x320] ;  /* 0x0000c80055007a20 */ /* 0x002fcc0000410000 */
[----:B------:R1:W5:Y:S02]  /*f700*/  MUFU.TANH R75, R0 ;  /* 0x00000000004b7308 */ /* 0x0003640000002400 */
        /* <DEDUP_REMOVED lines=21> */
[----:B------:R1:W-:Y:S02]  /*f860*/  MUFU.TANH R172, R0 ;  /* 0x0000000000ac7308 */ /* 0x0003e40000002400 */
        /* <DEDUP_REMOVED lines=39> */
[----:B------:R1:W1:Y:S02]  /*fae0*/  MUFU.TANH R12, R0 ;  /* 0x00000000000c7308 */ /* 0x0002640000002400 */
[----:B-1----:R-:W-:-:S06]  /*faf0*/  FMUL.FTZ R0, R38, c[0x0][0x320] ;  /* 0x0000c80026007a20 */ /* 0x002fcc0000410000 */
[----:B------:R1:W-:Y:S08]  /*fb00*/  MUFU.TANH R38, R5 ;  /* 0x0000000500267308 */ /* 0x0003f00000002400 */
[----:B------:R2:W-:Y:S01]  /*fb10*/  MUFU.TANH R168, R0 ;  /* 0x0000000000a87308 */ /* 0x0005e20000002400 */
[----:B-1----:R-:W-:Y:S01]  /*fb20*/  LOP3.LUT R5, R7, 0xfffffffc, RZ, 0xc0, !PT ;  /* 0xfffffffc07057812 */ /* 0x002fe200078ec0ff */
[----:B------:R-:W-:-:S04]  /*fb30*/  FMUL.FTZ R7, R67, c[0x0][0x320] ;  /* 0x0000c80043077a20 */ /* 0x000fc80000410000 */
[----:B------:R-:W-:Y:S02]  /*fb40*/  IMAD.IADD R5, R174, 0x1, -R5 ;  /* 0x00000001ae057824 */ /* 0x000fe400078e0a05 */
[----:B--2---:R-:W-:-:S04]  /*fb50*/  FMUL.FTZ R0, R39, c[0x0][0x320] ;  /* 0x0000c80027007a20 */ /* 0x004fc80000410000 */
        /* <DEDUP_REMOVED lines=8> */
[----:B------:R1:W-:Y:S08]  /*fbe0*/  MUFU.TANH R35, R7 ;  /* 0x0000000700237308 */ /* 0x0003f00000002400 */
[----:B------:R2:W-:Y:S01]  /*fbf0*/  MUFU.TANH R175, R0 ;  /* 0x0000000000af7308 */ /* 0x0005e20000002400 */
[----:B-1----:R-:W-:-:S04]  /*fc00*/  LEA.HI R7, R5, R5, RZ, 0x1 ;  /* 0x0000000505077211 */ /* 0x002fc800078f08ff */
[----:B------:R-:W-:Y:S01]  /*fc10*/  LOP3.LUT R7, R7, 0x1ffffffe, RZ, 0xc0, !PT ;  /* 0x1ffffffe07077812 */ /* 0x000fe200078ec0ff */
[----:B--2---:R-:W-:-:S03]  /*fc20*/  FMUL.FTZ R0, R86, c[0x0][0x320] ;  /* 0x0000c80056007a20 */ /* 0x004fc60000410000 */
[----:B------:R-:W-:Y:S01]  /*fc30*/  IADD3 R7, R5, -R7, RZ ;  /* 0x8000000705077210 */ /* 0x000fe20007ffe0ff */
[----:B------:R-:W-:Y:S01]  /*fc40*/  FMUL.FTZ R5, R51, c[0x0][0x320] ;  /* 0x0000c80033057a20 */ /* 0x000fe20000410000 */
[----:B------:R1:W-:Y:S08]  /*fc50*/  MUFU.TANH R19, R0 ;  /* 0x0000000000137308 */ /* 0x0003f00000002400 */
[----:B------:R-:W-:Y:S01]  /*fc60*/  MUFU.TANH R17, R5 ;  /* 0x0000000500117308 */ /* 0x000fe20000002400 */
[----:B-1----:R-:W-:-:S07]  /*fc70*/  FMUL.FTZ R0, R87, c[0x0][0x320] ;  /* 0x0000c80057007a20 */ /* 0x002fce0000410000 */
        /* <DEDUP_REMOVED lines=12> */
[----:B------:R1:W2:Y:S02]  /*fd40*/  MUFU.TANH R13, R0 ;  /* 0x00000000000d7308 */ /* 0x0002a40000002400 */
[----:B-1----:R-:W-:-:S06]  /*fd50*/  FMUL.FTZ R0, R99, c[0x0][0x320] ;  /* 0x0000c80063007a20 */ /* 0x002fcc0000410000 */
[----:B------:R1:W1:Y:S02]  /*fd60*/  MUFU.TANH R14, R0 ;  /* 0x00000000000e7308 */ /* 0x0002640000002400 */
[----:B-1----:R-:W-:-:S05]  /*fd70*/  LOP3.LUT R0, R171, 0xffffffe0, RZ, 0xc0, !PT ;  /* 0xffffffe0ab007812 */ /* 0x002fca00078ec0ff */
[----:B------:R-:W-:-:S05]  /*fd80*/  IMAD.IADD R0, R174, 0x1, -R0 ;  /* 0x00000001ae007824 */ /* 0x000fca00078e0a00 */
[----:B------:R-:W-:-:S04]  /*fd90*/  SHF.R.S32.HI R8, RZ, 0x1f, R0 ;  /* 0x0000001fff087819 */ /* 0x000fc80000011400 */
[----:B------:R-:W-:Y:S01]  /*fda0*/  LEA.HI R6, R8, R0, RZ, 0x2 ;  /* 0x0000000008067211 */ /* 0x000fe200078f10ff */
[----:B------:R-:W-:-:S03]  /*fdb0*/  FMUL.FTZ R8, R50, c[0x0][0x320] ;  /* 0x0000c80032087a20 */ /* 0x000fc60000410000 */
[C---:B------:R-:W-:Y:S01]  /*fdc0*/  LEA.HI.SX32 R9, R6.reuse, UR14, 0x1e ;  /* 0x0000000e06097c11 */ /* 0x040fe2000f8ff2ff */
[----:B------:R1:W-:Y:S01]  /*fdd0*/  MUFU.TANH R18, R8 ;  /* 0x0000000800127308 */ /* 0x0003e20000002400 */
[----:B------:R-:W-:-:S03]  /*fde0*/  LOP3.LUT R6, R6, 0x7ffffffc, RZ, 0xc0, !PT ;  /* 0x7ffffffc06067812 */ /* 0x000fc600078ec0ff */
[----:B------:R-:W-:Y:S02]  /*fdf0*/  IMAD R9, R10, 0x10, R9 ;  /* 0x000000100a097824 */ /* 0x000fe400078e0209 */
[----:B------:R-:W-:Y:S02]  /*fe00*/  IMAD.IADD R0, R0, 0x1, -R6 ;  /* 0x0000000100007824 */ /* 0x000fe400078e0a06 */
[----:B------:R-:W-:Y:S02]  /*fe10*/  IMAD R15, R7, 0x8, R9 ;  /* 0x00000008070f7824 */ /* 0x000fe400078e0209 */
[----:B------:R-:W-:Y:S01]  /*fe20*/  FMUL.FTZ R7, R30, c[0x0][0x320] ;  /* 0x0000c8001e077a20 */ /* 0x000fe20000410000 */
[----:B------:R-:W-:Y:S01]  /*fe30*/  SHF.L.U32 R10, R0, 0x1, RZ ;  /* 0x00000001000a7819 */ /* 0x000fe200000006ff */
[----:B------:R-:W-:Y:S01]  /*fe40*/  IMAD.MOV.U32 R5, RZ, RZ, R15 ;  /* 0x000000ffff057224 */ /* 0x000fe200078e000f */
[----:B------:R2:W-:Y:S01]  /*fe50*/  STL [R1+0x14], R15 ;  /* 0x0000140f01007387 */ /* 0x0005e20000100800 */
[----:B------:R-:W-:Y:S01]  /*fe60*/  FMUL.FTZ R0, R83, c[0x0][0x320] ;  /* 0x0000c80053007a20 */ /* 0x000fe20000410000 */
[----:B------:R3:W-:Y:S01]  /*fe70*/  MUFU.TANH R34, R7 ;  /* 0x0000000700227308 */ /* 0x0007e20000002400 */
[----:B-1----:R-:W-:Y:S01]  /*fe80*/  @P1 IMAD.HI.U32 R8, R15, c[0x0][0x2c8], RZ ;  /* 0x0000b2000f081a27 */ /* 0x002fe200078e00ff */
[----:B------:R-:W-:Y:S01]  /*fe90*/  IADD3 R6, -R10, UR24, RZ ;  /* 0x000000180a067c10 */ /* 0x000fe2000fffe1ff */
[----:B------:R-:W-:Y:S03]  /*fea0*/  STL [R1+0x18], R10 ;  /* 0x0000180a01007387 */ /* 0x000fe60000100800 */
[----:B------:R-:W-:-:S02]  /*feb0*/  @P0 SHF.R.U32.HI R5, RZ, c[0x0][0x2cc], R8 ;  /* 0x0000b300ff050a19 */ /* 0x000fc40000011608 */
[----:B------:R-:W-:Y:S03]  /*fec0*/  MUFU.TANH R61, R0 ;  /* 0x00000000003d7308 */ /* 0x000fe60000002400 */
[----:B------:R-:W1:Y:S04]  /*fed0*/  SHFL.IDX PT, R9, R5, RZ, 0x1c1f ;  /* 0x001c1fff05097589 */ /* 0x000e6800000e0000 */
[----:B------:R1:W4:Y:S01]  /*fee0*/  SHFL.IDX PT, R8, R5, 0x1, 0x1c1f ;  /* 0x003c1f0005087f89 */ /* 0x00032200000e0000 */
[----:B---3--:R-:W-:-:S04]  /*fef0*/  FMUL.FTZ R7, R31, c[0x0][0x320] ;  /* 0x0000c8001f077a20 */ /* 0x008fc80000410000 */
[----:B------:R-:W-:Y:S01]  /*ff00*/  MUFU.TANH R24, R7 ;  /* 0x0000000700187308 */ /* 0x000fe20000002400 */
[----:B--2---:R-:W-:-:S07]  /*ff10*/  FMUL.FTZ R15, R63, c[0x0][0x320] ;  /* 0x0000c8003f0f7a20 */ /* 0x004fce0000410000 */
[----:B------:R-:W-:Y:S01]  /*ff20*/  MUFU.TANH R15, R15 ;  /* 0x0000000f000f7308 */ /* 0x000fe20000002400 */
[----:B-1----:R-:W-:-:S07]  /*ff30*/  FMUL.FTZ R5, R82, c[0x0][0x320] ;  /* 0x0000c80052057a20 */ /* 0x002fce0000410000 */
[----:B------:R1:W2:Y:S02]  /*ff40*/  MUFU.TANH R60, R5 ;  /* 0x00000005003c7308 */ /* 0x0002a40000002400 */
[----:B-1----:R-:W-:Y:S01]  /*ff50*/  IMAD.U32 R5, RZ, RZ, UR4 ;  /* 0x00000004ff057e24 */ /* 0x002fe2000f8e00ff */
[----:B------:R-:W-:Y:S02]  /*ff60*/  ULDC.64 UR4, c[0x0][0x2c8] ;  /* 0x0000b20000047ab9 */ /* 0x000fe40000000a00 */
[----:B------:R-:W-:Y:S02]  /*ff70*/  UIMAD.WIDE.U32 UR6, UR6, UR4, URZ ;  /* 0x00000004060672a5 */ /* 0x000fe4000f8e003f */
[----:B------:R-:W-:Y:S02]  /*ff80*/  IADD3 R5, -R10, UR11, R5 ;  /* 0x0000000b0a057c10 */ /* 0x000fe4000fffe105 */
[----:B------:R-:W-:Y:S02]  /*ff90*/  @UP2 USHF.R.U32.HI UR14, URZ, UR5, UR7 ;  /* 0x000000053f0e2299 */ /* 0x000fe40008011607 */
[----:B------:R-:W-:Y:S01]  /*ffa0*/  IADD3 R0, R5, -UR20, RZ ;  /* 0x8000001405007c10 */ /* 0x000fe2000fffe0ff */
[----:B------:R-:W-:Y:S01]  /*ffb0*/  FMUL.FTZ R5, R62, c[0x0][0x320] ;  /* 0x0000c8003e057a20 */ /* 0x000fe20000410000 */
[----:B------:R-:W-:-:S03]  /*ffc0*/  UIADD3 UR14, UR14, UR11, -UR20 ;  /* 0x0000000b0e0e7290 */ /* 0x000fc6000fffe814 */
[C---:B------:R-:W-:Y:S01]  /*ffd0*/  IMAD.IADD R7, R0.reuse, 0x1, R9 ;  /* 0x0000000100077824 */ /* 0x040fe200078e0209 */
[----:B------:R1:W-:Y:S01]  /*ffe0*/  MUFU.TANH R20, R5 ;  /* 0x0000000500147308 */ /* 0x0003e20000002400 */
[----:B----4-:R-:W-:Y:S01]  /*fff0*/  IMAD.IADD R0, R0, 0x1, R8 ;  /* 0x0000000100007824 */ /* 0x010fe200078e0208 */
[----:B------:R-:W-:Y:S01]  /*10000*/  USHF.R.S32.HI UR4, URZ, 0x1f, UR14 ;  /* 0x0000001f3f047899 */ /* 0x000fe2000801140e */
[----:B------:R-:W-:-:S03]  /*10010*/  FMUL.FTZ R8, R42, c[0x0][0x320] ;  /* 0x0000c8002a087a20 */ /* 0x000fc60000410000 */
[----:B------:R-:W-:Y:S01]  /*10020*/  IMNMX R0, R6, R0, PT ;  /* 0x0000000006007217 */ /* 0x000fe20003800200 */
[----:B------:R-:W-:Y:S02]  /*10030*/  ULEA.HI UR4, UR4, UR14, URZ, 0x7 ;  /* 0x0000000e04047291 */ /* 0x000fe4000f8f383f */
[----:B------:R-:W-:Y:S02]  /*10040*/  UIADD3 UR14, UR10, -0x2, URZ ;  /* 0xfffffffe0a0e7890 */ /* 0x000fe4000fffe03f */
[----:B------:R-:W-:-:S04]  /*10050*/  USHF.R.S32.HI UR7, URZ, 0x7, UR4 ;  /* 0x000000073f077899 */ /* 0x000fc80008011404 */
[----:B------:R-:W-:Y:S01]  /*10060*/  UISETP.LT.AND UP0, UPT, URZ, UR7, UPT ;  /* 0x000000073f00728c */ /* 0x000fe2000bf01270 */
[----:B-1----:R-:W-:Y:S01]  /*10070*/  IMNMX R5, R6, R7, PT ;  /* 0x0000000706057217 */ /* 0x002fe20003800200 */
[----:B------:R-:W-:Y:S02]  /*10080*/  FMUL.FTZ R7, R78, c[0x0][0x320] ;  /* 0x0000c8004e077a20 */ /* 0x000fe40000410000 */
[----:B------:R-:W-:Y:S01]  /*10090*/  USEL UR7, URZ, UR7, !UP0 ;  /* 0x000000073f077287 */ /* 0x000fe2000c000000 */
[C---:B------:R-:W-:Y:S01]  /*100a0*/  ISETP.GT.AND P0, PT, R5.reuse, RZ, PT ;  /* 0x000000ff0500720c */ /* 0x040fe20003f04270 */
[----:B------:R1:W3:Y:S01]  /*100b0*/  MUFU.TANH R6, R7 ;  /* 0x0000000700067308 */ /* 0x0002e20000002400 */
[C---:B------:R-:W-:Y:S01]  /*100c0*/  ISETP.GT.AND P1, PT, R5.reuse, 0x1, PT ;  /* 0x000000010500780c */ /* 0x040fe20003f24270 */
[----:B------:R-:W-:Y:S01]  /*100d0*/  UISETP.GE.AND UP0, UPT, UR14, UR7, UPT ;  /* 0x000000070e00728c */ /* 0x000fe2000bf06270 */
[----:B------:R-:W-:Y:S02]  /*100e0*/  ISETP.GT.AND P2, PT, R5, 0x8, PT ;  /* 0x000000080500780c */ /* 0x000fe40003f44270 */
[----:B------:R-:W-:-:S02]  /*100f0*/  FSEL R9, R89, -INF , P1 ;  /* 0xff80000059097808 */ /* 0x000fc40000800000 */
[C---:B------:R-:W-:Y:S02]  /*10100*/  ISETP.GT.AND P1, PT, R5.reuse, 0x10, PT ;  /* 0x000000100500780c */ /* 0x040fe40003f24270 */
[----:B------:R-:W-:Y:S02]  /*10110*/  FSEL R10, R88, -INF , P2 ;  /* 0xff800000580a7808 */ /* 0x000fe40001000000 */
[C---:B------:R-:W-:Y:S02]  /*10120*/  ISETP.GT.AND P2, PT, R5.reuse, 0x11, PT ;  /* 0x000000110500780c */ /* 0x040fe40003f44270 */
[----:B------:R-:W-:Y:S02]  /*10130*/  FSEL R28, R84, -INF , P1 ;  /* 0xff800000541c7808 */ /* 0x000fe40000800000 */
[----:B------:R-:W-:Y:S02]  /*10140*/  ISETP.GT.AND P1, PT, R5, 0x19, PT ;  /* 0x000000190500780c */ /* 0x000fe40003f24270 */
[----:B-1----:R-:W-:-:S02]  /*10150*/  FSEL R7, R90, -INF , P0 ;  /* 0xff8000005a077808 */ /* 0x002fc40000000000 */
[----:B------:R-:W-:Y:S02]  /*10160*/  ISETP.GT.AND P0, PT, R5, 0x9, PT ;  /* 0x000000090500780c */ /* 0x000fe40003f04270 */
[----:B-----5:R-:W-:Y:S02]  /*10170*/  FSEL R29, R75, -INF , P2 ;  /* 0xff8000004b1d7808 */ /* 0x020fe40001000000 */
[----:B------:R-:W-:Y:S02]  /*10180*/  FSEL R11, R11, -INF , P0 ;  /* 0xff8000000b0b7808 */ /* 0x000fe40000000000 */
[C---:B------:R-:W-:Y:S02]  /*10190*/  ISETP.GT.AND P0, PT, R5.reuse, 0x18, PT ;  /* 0x000000180500780c */ /* 0x040fe40003f04270 */
[----:B------:R-:W-:Y:S02]  /*101a0*/  ISETP.GT.AND P2, PT, R5, 0x20, PT ;  /* 0x000000200500780c */ /* 0x000fe40003f44270 */
[----:B------:R-:W-:-:S02]  /*101b0*/  FSEL R30, R74, -INF , P0 ;  /* 0xff8000004a1e7808 */ /* 0x000fc40000000000 */
[----:B------:R-:W-:Y:S02]  /*101c0*/  ISETP.GT.AND P0, PT, R5, 0x21, PT ;  /* 0x000000210500780c */ /* 0x000fe40003f04270 */
[----:B------:R-:W-:Y:S02]  /*101d0*/  FSEL R33, R73, -INF , P1 ;  /* 0xff80000049217808 */ /* 0x000fe40000800000 */
[----:B------:R-:W-:Y:S02]  /*101e0*/  ISETP.GT.AND P1, PT, R5, 0x28, PT ;  /* 0x000000280500780c */ /* 0x000fe40003f24270 */
[----:B------:R-:W-:Y:S02]  /*101f0*/  FSEL R70, R72, -INF , P2 ;  /* 0xff80000048467808 */ /* 0x000fe40001000000 */
[----:B------:R-:W-:Y:S02]  /*10200*/  FSEL R101, R101, -INF , P0 ;  /* 0xff80000065657808 */ /* 0x000fe40000000000 */
[----:B------:R-:W-:-:S02]  /*10210*/  ISETP.GT.AND P2, PT, R5, 0x29, PT ;  /* 0x000000290500780c */ /* 0x000fc40003f44270 */
[C---:B------:R-:W-:Y:S02]  /*10220*/  ISETP.GT.AND P0, PT, R5.reuse, 0x30, PT ;  /* 0x000000300500780c */ /* 0x040fe40003f04270 */
[----:B------:R-:W-:Y:S02]  /*10230*/  FSEL R102, R102, -INF , P1 ;  /* 0xff80000066667808 */ /* 0x000fe40000800000 */
[C---:B------:R-:W-:Y:S02]  /*10240*/  ISETP.GT.AND P1, PT, R5.reuse, 0x31, PT ;  /* 0x000000310500780c */ /* 0x040fe40003f24270 */
[----:B------:R-:W-:Y:S02]  /*10250*/  FSEL R112, R112, -INF , P2 ;  /* 0xff80000070707808 */ /* 0x000fe40001000000 */
[----:B------:R-:W-:Y:S02]  /*10260*/  FSEL R114, R114, -INF , P0 ;  /* 0xff80000072727808 */ /* 0x000fe40000000000 */
[----:B------:R-:W-:-:S02]  /*10270*/  ISETP.GT.AND P2, PT, R5, 0x38, PT ;  /* 0x000000380500780c */ /* 0x000fc40003f44270 */
        /* <DEDUP_REMOVED lines=8> */
[C---:B------:R-:W-:Y:S01]  /*10300*/  ISETP.GT.AND P1, PT, R5.reuse, 0x49, PT ;  /* 0x000000490500780c */ /* 0x040fe20003f24270 */
[----:B------:R1:W4:Y:S01]  /*10310*/  MUFU.TANH R16, R8 ;  /* 0x0000000800107308 */ /* 0x0003220000002400 */
        /* <DEDUP_REMOVED lines=11> */
[----:B------:R-:W-:Y:S02]  /*103d0*/  ISETP.GT.AND P1, PT, R5, 0x61, PT ;  /* 0x000000610500780c */ /* 0x000fe40003f24270 */
[----:B------:R-:W-:Y:S02]  /*103e0*/  FSEL R187, R49, -INF , P2 ;  /* 0xff80000031bb7808 */ /* 0x000fe40001000000 */
[----:B------:R-:W-:Y:S02]  /*103f0*/  FSEL R242, R48, -INF , P0 ;  /* 0xff80000030f27808 */ /* 0x000fe40000000000 */
[----:B------:R-:W-:-:S02]  /*10400*/  ISETP.GT.AND P2, PT, R5, 0x68, PT ;  /* 0x000000680500780c */ /* 0x000fc40003f44270 */
[----:B------:R-:W-:Y:S02]  /*10410*/  ISETP.GT.AND P0, PT, R5, 0x69, PT ;  /* 0x000000690500780c */ /* 0x000fe40003f04270 */
[----:B------:R-:W-:Y:S02]  /*10420*/  FSEL R246, R41, -INF , P1 ;  /* 0xff80000029f67808 */ /* 0x000fe40000800000 */
[----:B------:R-:W-:Y:S02]  /*10430*/  ISETP.GT.AND P1, PT, R5, 0x70, PT ;  /* 0x000000700500780c */ /* 0x000fe40003f24270 */
[----:B------:R-:W-:Y:S02]  /*10440*/  FMNMX.FTZ R69, R7, R9, !PT ;  /* 0x0000000907457209 */ /* 0x000fe40007810000 */
[----:B------:R-:W-:Y:S02]  /*10450*/  FSEL R247, R40, -INF , P2 ;  /* 0xff80000028f77808 */ /* 0x000fe40001000000 */
[----:B------:R-:W-:-:S02]  /*10460*/  FSEL R248, R37, -INF , P0 ;  /* 0xff80000025f87808 */ /* 0x000fc40000000000 */
[C---:B------:R-:W-:Y:S02]  /*10470*/  ISETP.GT.AND P2, PT, R5.reuse, 0x71, PT ;  /* 0x000000710500780c */ /* 0x040fe40003f44270 */
[C---:B------:R-:W-:Y:S02]  /*10480*/  ISETP.GT.AND P0, PT, R5.reuse, 0x78, PT ;  /* 0x000000780500780c */ /* 0x040fe40003f04270 */
[----:B------:R-:W-:Y:S02]  /*10490*/  FMNMX.FTZ R69, R10, R69, !PT ;  /* 0x000000450a457209 */ /* 0x000fe40007810000 */
[----:B------:R-:W-:Y:S02]  /*104a0*/  FSEL R154, R36, -INF , P1 ;  /* 0xff800000249a7808 */ /* 0x000fe40000800000 */
[----:B------:R-:W-:Y:S02]  /*104b0*/  ISETP.GT.AND P1, PT, R5, 0x79, PT ;  /* 0x000000790500780c */ /* 0x000fe40003f24270 */
[----:B------:R-:W-:-:S02]  /*104c0*/  FSEL R240, R27, -INF , P2 ;  /* 0xff8000001bf07808 */ /* 0x000fc40001000000 */
[----:B------:R-:W-:Y:S02]  /*104d0*/  FSEL R153, R25, -INF , P0 ;  /* 0xff80000019997808 */ /* 0x000fe40000000000 */
[C---:B------:R-:W-:Y:S02]  /*104e0*/  ISETP.GT.AND P2, PT, R0.reuse, RZ, PT ;  /* 0x000000ff0000720c */ /* 0x040fe40003f44270 */
[C---:B------:R-:W-:Y:S02]  /*104f0*/  ISETP.GT.AND P0, PT, R0.reuse, 0x1, PT ;  /* 0x000000010000780c */ /* 0x040fe40003f04270 */
[----:B------:R-:W-:Y:S02]  /*10500*/  FMNMX.FTZ R69, R11, R69, !PT ;  /* 0x000000450b457209 */ /* 0x000fe40007810000 */
[----:B------:R-:W-:Y:S02]  /*10510*/  FSEL R250, R23, -INF , P1 ;  /* 0xff80000017fa7808 */ /* 0x000fe40000800000 */
[----:B------:R-:W-:-:S02]  /*10520*/  ISETP.GT.AND P1, PT, R0, 0x8, PT ;  /* 0x000000080000780c */ /* 0x000fc40003f24270 */
[----:B-1----:R-:W-:Y:S02]  /*10530*/  FSEL R8, R21, -INF , P2 ;  /* 0xff80000015087808 */ /* 0x002fe40001000000 */
[----:B------:R-:W-:Y:S02]  /*10540*/  FSEL R12, R12, -INF , P0 ;  /* 0xff8000000c0c7808 */ /* 0x000fe40000000000 */
        /* <DEDUP_REMOVED lines=18> */
[----:B--2---:R-:W-:Y:S02]  /*10670*/  FSEL R60, R60, -INF , P1 ;  /* 0xff8000003c3c7808 */ /* 0x004fe40000800000 */
        /* <DEDUP_REMOVED lines=31> */
[----:B---3--:R-:W-:Y:S02]  /*10870*/  FSEL R162, R6, -INF , P1 ;  /* 0xff80000006a27808 */ /* 0x008fe40000800000 */
        /* <DEDUP_REMOVED lines=39> */
[----:B----4-:R-:W-:Y:S02]  /*10af0*/  FSEL R209, R16, -INF , P1 ;  /* 0xff80000010d17808 */ /* 0x010fe40000800000 */
[----:B------:R-:W-:Y:S01]  /*10b00*/  FMNMX.FTZ R5, R182, R5, !PT ;  /* 0x00000005b6057209 */ /* 0x000fe20007810000 */
[----:B------:R-:W-:Y:S01]  /*10b10*/  LDSM.16.MT88.4 R16, [R218+0x100] ;  /* 0x00010000da10783b */ /* 0x000fe20000004200 */
[----:B------:R-:W-:Y:S02]  /*10b20*/  FMNMX.FTZ R69, R248, R69, !PT ;  /* 0x00000045f8457209 */ /* 0x000fe40007810000 */
[----:B------:R-:W-:-:S02]  /*10b30*/  ISETP.GT.AND P1, PT, R0, 0x68, PT ;  /* 0x000000680000780c */ /* 0x000fc40003f24270 */
[----:B------:R-:W-:Y:S02]  /*10b40*/  FSEL R208, R39, -INF , P0 ;  /* 0xff80000027d07808 */ /* 0x000fe40000000000 */
[----:B------:R-:W-:Y:S02]  /*10b50*/  FMNMX.FTZ R5, R209, R5, !PT ;  /* 0x00000005d1057209 */ /* 0x000fe40007810000 */
[----:B------:R-:W-:Y:S02]  /*10b60*/  FMNMX.FTZ R69, R154, R69, !PT ;  /* 0x000000459a457209 */ /* 0x000fe40007810000 */
[----:B------:R-:W-:Y:S02]  /*10b70*/  ISETP.GT.AND P0, PT, R0, 0x69, PT ;  /* 0x000000690000780c */ /* 0x000fe40003f04270 */
[----:B------:R-:W-:Y:S02]  /*10b80*/  FSEL R210, R38, -INF , P1 ;  /* 0xff80000026d27808 */ /* 0x000fe40000800000 */
[----:B------:R-:W-:Y:S01]  /*10b90*/  FMNMX.FTZ R5, R208, R5, !PT ;  /* 0x00000005d0057209 */ /* 0x000fe20007810000 */
[----:B------:R-:W-:Y:S01]  /*10ba0*/  LDSM.16.MT88.4 R36, [R217+0x900] ;  /* 0x00090000d924783b */ /* 0x000fe20000004200 */
        /* <DEDUP_REMOVED lines=10> */
[----:B------:R-:W-:Y:S01]  /*10c50*/  FSEL R186, R24, -INF , P0 ;  /* 0xff80000018ba7808 */ /* 0x000fe20000000000 */
[----:B------:R-:W1:Y:S01]  /*10c60*/  SHFL.BFLY PT, R6, R69, 0x2, 0x1f ;  /* 0x0c401f0045067f89 */ /* 0x000e6200000e0000 */
[----:B------:R-:W-:Y:S02]  /*10c70*/  FMNMX.FTZ R5, R155, R5, !PT ;  /* 0x000000059b057209 */ /* 0x000fe40007810000 */
[----:B------:R-:W-:Y:S01]  /*10c80*/  ISETP.GT.AND P0, PT, R0, 0x79, PT ;  /* 0x000000790000780c */ /* 0x000fe20003f04270 */
[----:B------:R-:W-:Y:S01]  /*10c90*/  LDSM.16.MT88.4 R24, [R220+0x100] ;  /* 0x00010000dc18783b */ /* 0x000fe20000004200 */
[----:B------:R-:W-:-:S02]  /*10ca0*/  FSEL R139, R20, -INF , P1 ;  /* 0xff800000148b7808 */ /* 0x000fc40000800000 */
[----:B------:R-:W-:Y:S01]  /*10cb0*/  FMNMX.FTZ R0, R186, R5, !PT ;  /* 0x00000005ba007209 */ /* 0x000fe20007810000 */
[----:B------:R-:W-:Y:S01]  /*10cc0*/  LDSM.16.MT88.4 R20, [R217+0x100] ;  /* 0x00010000d914783b */ /* 0x000fe20000004200 */
        /* <DEDUP_REMOVED lines=13> */
[--C-:B------:R-:W-:Y:S02]  /*10da0*/  FFMA.FTZ R2, R28, c[0x0][0x2d0], -R5.reuse ;  /* 0x0000b4001c027a23 */ /* 0x100fe40000010805 */
[----:B------:R1:W-:Y:S01]  /*10db0*/  MUFU.EX2 R136, R6 ;  /* 0x0000000600887308 */ /* 0x0003e20000000800 */
[----:B--2---:R-:W-:Y:S01]  /*10dc0*/  FMNMX.FTZ R68, R68, R0, !PT ;  /* 0x0000000044447209 */ /* 0x004fe20007810000 */
[----:B------:R-:W-:-:S03]  /*10dd0*/  FFMA.FTZ R0, R10, c[0x0][0x2d0], -R5 ;  /* 0x0000b4000a007a23 */ /* 0x000fc60000010805 */
[----:B------:R-:W-:-:S03]  /*10de0*/  FSETP.NEU.FTZ.AND P0, PT, R68, -INF , PT ;  /* 0xff8000004400780b */ /* 0x000fc60003f1d000 */
[----:B------:R2:W-:Y:S01]  /*10df0*/  MUFU.EX2 R191, R0 ;  /* 0x0000000000bf7308 */ /* 0x0005e20000000800 */
[----:B-1----:R-:W-:-:S07]  /*10e00*/  FFMA.FTZ R6, R9, c[0x0][0x2d0], -R5 ;  /* 0x0000b40009067a23 */ /* 0x002fce0000010805 */
[----:B------:R1:W-:Y:S01]  /*10e10*/  MUFU.EX2 R43, R6 ;  /* 0x00000006002b7308 */ /* 0x0003e20000000800 */
[----:B--2---:R-:W-:-:S05]  /*10e20*/  FMUL.FTZ R0, R68, c[0x0][0x2d0] ;  /* 0x0000b40044007a20 */ /* 0x004fca0000410000 */
[----:B------:R-:W-:Y:S02]  /*10e30*/  FSEL R0, R0, RZ, P0 ;  /* 0x000000ff00007208 */ /* 0x000fe40000000000 */
[----:B------:R-:W-:-:S03]  /*10e40*/  PLOP3.LUT P0, PT, PT, PT, UP0, 0x80, 0x0 ;  /* 0x000000000000781c */ /* 0x000fc60003f0f008 */
[--C-:B------:R-:W-:Y:S02]  /*10e50*/  FFMA.FTZ R3, R8, c[0x0][0x2d0], -R0.reuse ;  /* 0x0000b40008037a23 */ /* 0x100fe40000010800 */
[----:B-1----:R-:W-:Y:S02]  /*10e60*/  FFMA.FTZ R6, R11, c[0x0][0x2d0], -R5 ;  /* 0x0000b4000b067a23 */ /* 0x002fe40000010805 */
[----:B------:R1:W-:Y:S08]  /*10e70*/  MUFU.EX2 R138, R3 ;  /* 0x00000003008a7308 */ /* 0x0003f00000000800 */
[----:B------:R-:W2:Y:S01]  /*10e80*/  MUFU.EX2 R243, R6 ;  /* 0x0000000600f37308 */ /* 0x000ea20000000800 */
[----:B-1----:R-:W-:-:S07]  /*10e90*/  FFMA.FTZ R3, R12, c[0x0][0x2d0], -R0 ;  /* 0x0000b4000c037a23 */ /* 0x002fce0000010800 */
[----:B------:R1:W-:Y:S01]  /*10ea0*/  MUFU.EX2 R6, R2 ;  /* 0x0000000200067308 */ /* 0x0003e20000000800 */
[----:B--2---:R-:W-:-:S07]  /*10eb0*/  F2FP.PACK_AB R10, R243, R191 ;  /* 0x000000bff30a723e */ /* 0x004fce00000000ff */
[----:B------:R2:W3:Y:S01]  /*10ec0*/  MUFU.EX2 R137, R3 ;  /* 0x0000000300897308 */ /* 0x0004e20000000800 */
[----:B-1----:R-:W-:-:S07]  /*10ed0*/  FFMA.FTZ R2, R29, c[0x0][0x2d0], -R5 ;  /* 0x0000b4001d027a23 */ /* 0x002fce0000010805 */
[----:B------:R1:W-:Y:S01]  /*10ee0*/  MUFU.EX2 R4, R2 ;  /* 0x0000000200047308 */ /* 0x0003e20000000800 */
[----:B--2---:R-:W-:Y:S01]  /*10ef0*/  FFMA.FTZ R3, R13, c[0x0][0x2d0], -R0 ;  /* 0x0000b4000d037a23 */ /* 0x004fe20000010800 */
[----:B---3--:R-:W-:-:S06]  /*10f00*/  F2FP.PACK_AB R9, R137, R138 ;  /* 0x0000008a8909723e */ /* 0x008fcc00000000ff */
[----:B------:R2:W-:Y:S01]  /*10f10*/  MUFU.EX2 R62, R3 ;  /* 0x00000003003e7308 */ /* 0x0005e20000000800 */
[----:B-1----:R-:W-:-:S07]  /*10f20*/  FFMA.FTZ R2, R30, c[0x0][0x2d0], -R5 ;  /* 0x0000b4001e027a23 */ /* 0x002fce0000010805 */
[----:B------:R1:W-:Y:S01]  /*10f30*/  MUFU.EX2 R152, R2 ;  /* 0x0000000200987308 */ /* 0x0003e20000000800 */
[----:B--2---:R-:W-:Y:S02]  /*10f40*/  FFMA.FTZ R3, R14, c[0x0][0x2d0], -R0 ;  /* 0x0000b4000e037a23 */ /* 0x004fe40000010800 */
[----:B------:R-:W2:Y:S05]  /*10f50*/  LDSM.16.MT88.4 R12, [R221+0x100] ;  /* 0x00010000dd0c783b */ /* 0x000eaa0000004200 */
[----:B------:R3:W4:Y:S01]  /*10f60*/  MUFU.EX2 R188, R3 ;  /* 0x0000000300bc7308 */ /* 0x0007220000000800 */
[----:B-1----:R-:W-:-:S07]  /*10f70*/  FFMA.FTZ R2, R33, c[0x0][0x2d0], -R5 ;  /* 0x0000b40021027a23 */ /* 0x002fce0000010805 */
[----:B------:R1:W5:Y:S01]  /*10f80*/  MUFU.EX2 R244, R2 ;  /* 0x0000000200f47308 */ /* 0x0003620000000800 */
[----:B---3--:R-:W-:Y:S01]  /*10f90*/  IMAD.MOV.U32 R3, RZ, RZ, R43 ;  /* 0x000000ffff037224 */ /* 0x008fe200078e002b */
[----:B----4-:R-:W-:Y:S01]  /*10fa0*/  F2FP.PACK_AB R11, R188, R62 ;  /* 0x0000003ebc0b723e */ /* 0x010fe200000000ff */
[----:B------:R-:W-:Y:S03]  /*10fb0*/  LDSM.16.MT88.4 R40, [R218+0x4100] ;  /* 0x00410000da28783b */ /* 0x000fe60000004200 */
[----:B------:R-:W-:-:S07]  /*10fc0*/  F2FP.PACK_AB R8, R3, R136 ;  /* 0x000000880308723e */ /* 0x000fce00000000ff */
[C---:B------:R-:W-:Y:S01]  /*10fd0*/  HMMA.16816.F32 R80, R8.reuse, R20, RZ ;  /* 0x000000140850723c */ /* 0x040fe200000018ff */
[--C-:B-1----:R-:W-:Y:S02]  /*10fe0*/  FFMA.FTZ R2, R31, c[0x0][0x2d0], -R0.reuse ;  /* 0x0000b4001f027a23 */ /* 0x102fe40000010800 */
[----:B------:R-:W-:Y:S02]  /*10ff0*/  LDSM.16.MT88.4 R28, [R221+0x900] ;  /* 0x00090000dd1c783b */ /* 0x000fe40000004200 */
[----:B------:R1:W-:Y:S03]  /*11000*/  MUFU.EX2 R7, R2 ;  /* 0x0000000200077308 */ /* 0x0003e60000000800 */
[C---:B------:R-:W-:Y:S01]  /*11010*/  HMMA.16816.F32 R76, R8.reuse, R22, RZ ;  /* 0x00000016084c723c */ /* 0x040fe200000018ff */
[----:B------:R-:W3:Y:S07]  /*11020*/  LDSM.16.MT88.4 R20, [R217+0x4100] ;  /* 0x00410000d914783b */ /* 0x000eee0000004200 */
[----:B------:R-:W-:Y:S01]  /*11030*/  HMMA.16816.F32 R72, R8, R16, RZ ;  /* 0x000000100848723c */ /* 0x000fe200000018ff */
[----:B-1----:R-:W-:-:S02]  /*11040*/  FFMA.FTZ R2, R32, c[0x0][0x2d0], -R0 ;  /* 0x0000b40020027a23 */ /* 0x002fc40000010800 */
[----:B------:R-:W-:Y:S05]  /*11050*/  LDSM.16.MT88.4 R32, [R218+0x900] ;  /* 0x00090000da20783b */ /* 0x000fea0000004200 */
[C---:B------:R-:W-:Y:S01]  /*11060*/  HMMA.16816.F32 R64, R8.reuse, R18, RZ ;  /* 0x000000120840723c */ /* 0x040fe200000018ff */
[----:B------:R1:W4:Y:S01]  /*11070*/  MUFU.EX2 R189, R2 ;  /* 0x0000000200bd7308 */ /* 0x0003220000000800 */
[----:B------:R-:W4:Y:S06]  /*11080*/  LDSM.16.MT88.4 R16, [R221+0x4100] ;  /* 0x00410000dd10783b */ /* 0x000f2c0000004200 */
[C---:B--2---:R-:W-:Y:S08]  /*11090*/  HMMA.16816.F32 R56, R8.reuse, R12, RZ ;  /* 0x0000000c0838723c */ /* 0x044ff000000018ff */
[----:B------:R-:W-:Y:S01]  /*110a0*/  HMMA.16816.F32 R44, R8, R14, RZ ;  /* 0x0000000e082c723c */ /* 0x000fe200000018ff */
[----:B------:R-:W2:Y:S01]  /*110b0*/  LDSM.16.MT88.4 R12, [R220+0x4100] ;  /* 0x00410000dc0c783b */ /* 0x000ea20000004200 */
[----:B-1----:R-:W-:-:S04]  /*110c0*/  FFMA.FTZ R2, R60, c[0x0][0x2d0], -R0 ;  /* 0x0000b4003c027a23 */ /* 0x002fc80000010800 */
[----:B------:R1:W-:Y:S02]  /*110d0*/  MUFU.EX2 R241, R2 ;  /* 0x0000000200f17308 */ /* 0x0003e40000000800 */
[C---:B------:R-:W-:Y:S08]  /*110e0*/  HMMA.16816.F32 R52, R8.reuse, R24, RZ ;  /* 0x000000180834723c */ /* 0x040ff000000018ff */
[----:B------:R-:W-:Y:S01]  /*110f0*/  HMMA.16816.F32 R48, R8, R26, RZ ;  /* 0x0000001a0830723c */ /* 0x000fe200000018ff */
[----:B------:R-:W2:Y:S01]  /*11100*/  LDSM.16.MT88.4 R24, [R220+0x900] ;  /* 0x00090000dc18783b */ /* 0x000ea20000004200 */
[----:B-1----:R-:W-:-:S06]  /*11110*/  FFMA.FTZ R2, R61, c[0x0][0x2d0], -R0 ;  /* 0x0000b4003d027a23 */ /* 0x002fcc0000010800 */
[C---:B---3--:R-:W-:Y:S01]  /*11120*/  HMMA.16816.F32 R88, R8.reuse, R20, RZ ;  /* 0x000000140858723c */ /* 0x048fe200000018ff */
[----:B------:R1:W3:Y:S07]  /*11130*/  MUFU.EX2 R174, R2 ;  /* 0x0000000200ae7308 */ /* 0x0002ee0000000800 */
[C---:B------:R-:W-:Y:S01]  /*11140*/  HMMA.16816.F32 R96, R8.reuse, R22, RZ ;  /* 0x000000160860723c */ /* 0x040fe200000018ff */
[----:B------:R-:W3:Y:S07]  /*11150*/  LDSM.16.MT88.4 R20, [R217+0x4900] ;  /* 0x00490000d914783b */ /* 0x000eee0000004200 */
[----:B------:R-:W-:Y:S01]  /*11160*/  HMMA.16816.F32 R108, R8, R40, RZ ;  /* 0x00000028086c723c */ /* 0x000fe200000018ff */
[----:B-1----:R-:W-:-:S02]  /*11170*/  FFMA.FTZ R2, R70, c[0x0][0x2d0], -R5 ;  /* 0x0000b40046027a23 */ /* 0x002fc40000010805 */
[----:B------:R-:W-:Y:S02]  /*11180*/  IMAD.MOV.U32 R70, RZ, RZ, R154 ;  /* 0x000000ffff467224 */ /* 0x000fe400078e009a */
[----:B------:R1:W-:Y:S03]  /*11190*/  MUFU.EX2 R252, R2 ;  /* 0x0000000200fc7308 */ /* 0x0003e60000000800 */
[C---:B------:R-:W-:Y:S01]  /*111a0*/  HMMA.16816.F32 R124, R8.reuse, R42, RZ ;  /* 0x0000002a087c723c */ /* 0x040fe200000018ff */
[----:B------:R-:W-:Y:S07]  /*111b0*/  LDSM.16.MT88.4 R40, [R218+0x4900] ;  /* 0x00490000da28783b */ /* 0x000fee0000004200 */
[----:B----4-:R-:W-:Y:S01]  /*111c0*/  HMMA.16816.F32 R104, R8, R16, RZ ;  /* 0x000000100868723c */ /* 0x010fe200000018ff */
[----:B-1----:R-:W-:Y:S01]  /*111d0*/  FFMA.FTZ R2, R101, c[0x0][0x2d0], -R5 ;  /* 0x0000b40065027a23 */ /* 0x002fe20000010805 */
[----:B------:R-:W-:-:S06]  /*111e0*/  MOV R101, R250 ;  /* 0x000000fa00657202 */ /* 0x000fcc0000000f00 */
[C---:B------:R-:W-:Y:S01]  /*111f0*/  HMMA.16816.F32 R120, R8.reuse, R18, RZ ;  /* 0x000000120878723c */ /* 0x040fe200000018ff */
[----:B------:R-:W1:Y:S01]  /*11200*/  LDSM.16.MT88.4 R16, [R221+0x4900] ;  /* 0x00490000dd10783b */ /* 0x000e620000004200 */
[----:B------:R4:W1:Y:S06]  /*11210*/  MUFU.EX2 R249, R2 ;  /* 0x0000000200f97308 */ /* 0x00086c0000000800 */
[C---:B--2---:R-:W-:Y:S08]  /*11220*/  HMMA.16816.F32 R132, R8.reuse, R12, RZ ;  /* 0x0000000c0884723c */ /* 0x044ff000000018ff */
[----:B------:R-:W-:Y:S01]  /*11230*/  HMMA.16816.F32 R116, R8, R14, RZ ;  /* 0x0000000e0874723c */ /* 0x000fe200000018ff */
[----:B------:R-:W2:Y:S01]  /*11240*/  LDSM.16.MT88.4 R12, [R220+0x4900] ;  /* 0x00490000dc0c783b */ /* 0x000ea20000004200 */
[----:B----4-:R-:W-:-:S02]  /*11250*/  FFMA.FTZ R2, R102, c[0x0][0x2d0], -R5 ;  /* 0x0000b40066027a23 */ /* 0x010fc40000010805 */
[----:B-----5:R-:W-:Y:S02]  /*11260*/  IMAD.MOV.U32 R102, RZ, RZ, R244 ;  /* 0x000000ffff667224 */ /* 0x020fe400078e00f4 */
[----:B------:R4:W-:Y:S01]  /*11270*/  MUFU.EX2 R251, R2 ;  /* 0x0000000200fb7308 */ /* 0x0009e20000000800 */
[----:B------:R-:W-:Y:S02]  /*11280*/  F2FP.PACK_AB R8, R4, R6 ;  /* 0x000000060408723e */ /* 0x000fe400000000ff */
[----:B------:R-:W-:Y:S02]  /*11290*/  F2FP.PACK_AB R9, R189, R7 ;  /* 0x00000007bd09723e */ /* 0x000fe400000000ff */
[----:B------:R-:W-:Y:S02]  /*112a0*/  F2FP.PACK_AB R10, R244, R152 ;  /* 0x00000098f40a723e */ /* 0x000fe400000000ff */
[----:B---3--:R-:W-:-:S07]  /*112b0*/  F2FP.PACK_AB R11, R174, R241 ;  /* 0x000000f1ae0b723e */ /* 0x008fce00000000ff */
[----:B------:R-:W-:Y:S01]  /*112c0*/  HMMA.16816.F32 R156, R8, R36, R80 ;  /* 0x00000024089c723c */ /* 0x000fe20000001850 */
[----:B----4-:R-:W-:-:S04]  /*112d0*/  FFMA.FTZ R2, R112, c[0x0][0x2d0], -R5 ;  /* 0x0000b40070027a23 */ /* 0x010fc80000010805 */
[----:B------:R3:W-:Y:S02]  /*112e0*/  MUFU.EX2 R250, R2 ;  /* 0x0000000200fa7308 */ /* 0x0007e40000000800 */
[----:B------:R-:W-:Y:S01]  /*112f0*/  IMAD.MOV.U32 R83, RZ, RZ, R62 ;  /* 0x000000ffff537224 */ /* 0x000fe200078e003e */
[----:B------:R-:W-:Y:S01]  /*11300*/  HMMA.16816.F32 R148, R8, R38, R76 ;  /* 0x000000260894723c */ /* 0x000fe2000000184c */
[----:B------:R-:W4:Y:S02]  /*11310*/  LDSM.16.MT88.4 R36, [R217+0x1100] ;  /* 0x00110000d924783b */ /* 0x000f240000004200 */
[----:B------:R-:W-:-:S05]  /*11320*/  IMAD.MOV.U32 R112, RZ, RZ, R83 ;  /* 0x000000ffff707224 */ /* 0x000fca00078e0053 */
[----:B------:R-:W-:Y:S01]  /*11330*/  HMMA.16816.F32 R84, R8, R28, R56 ;  /* 0x0000001c0854723c */ /* 0x000fe20000001838 */
[----:B---3--:R-:W-:-:S07]  /*11340*/  FFMA.FTZ R2, R100, c[0x0][0x2d0], -R0 ;  /* 0x0000b40064027a23 */ /* 0x008fce0000010800 */
[C---:B------:R-:W-:Y:S01]  /*11350*/  HMMA.16816.F32 R60, R8.reuse, R30, R44 ;  /* 0x0000001e083c723c */ /* 0x040fe2000000182c */
[----:B------:R-:W-:Y:S01]  /*11360*/  LDSM.16.MT88.4 R28, [R220+0x1100] ;  /* 0x00110000dc1c783b */ /* 0x000fe20000004200 */
[----:B------:R3:W-:Y:S06]  /*11370*/  MUFU.EX2 R244, R2 ;  /* 0x0000000200f47308 */ /* 0x0007ec0000000800 */
[C---:B------:R-:W-:Y:S08]  /*11380*/  HMMA.16816.F32 R56, R8.reuse, R24, R52 ;  /* 0x000000180838723c */ /* 0x040ff00000001834 */
[----:B------:R-:W-:Y:S01]  /*11390*/  HMMA.16816.F32 R44, R8, R26, R48 ;  /* 0x0000001a082c723c */ /* 0x000fe20000001830 */
[----:B------:R-:W-:Y:S01]  /*113a0*/  LDSM.16.MT88.4 R24, [R221+0x1100] ;  /* 0x00110000dd18783b */ /* 0x000fe20000004200 */
[----:B---3--:R-:W-:-:S02]  /*113b0*/  FFMA.FTZ R2, R71, c[0x0][0x2d0], -R0 ;  /* 0x0000b40047027a23 */ /* 0x008fc40000010800 */
[----:B------:R-:W-:-:S04]  /*113c0*/  IMAD.MOV.U32 R71, RZ, RZ, R101 ;  /* 0x000000ffff477224 */ /* 0x000fc800078e0065 */
[C---:B------:R-:W-:Y:S07]  /*113d0*/  HMMA.16816.F32 R52, R8.reuse, R20, R88 ;  /* 0x000000140834723c */ /* 0x040fee0000001858 */
[----:B------:R-:W-:Y:S01]  /*113e0*/  IMAD.MOV.U32 R91, RZ, RZ, R243 ;  /* 0x000000ffff5b7224 */ /* 0x000fe200078e00f3 */
[----:B------:R-:W-:Y:S01]  /*113f0*/  HMMA.16816.F32 R92, R8, R34, R64 ;  /* 0x00000022085c723c */ /* 0x000fe20000001840 */
[----:B------:R3:W5:Y:S01]  /*11400*/  MUFU.EX2 R243, R2 ;  /* 0x0000000200f37308 */ /* 0x0007620000000800 */
[----:B------:R-:W-:Y:S01]  /*11410*/  IMAD.MOV.U32 R90, RZ, RZ, R241 ;  /* 0x000000ffff5a7224 */ /* 0x000fe200078e00f1 */
[----:B------:R-:W-:Y:S01]  /*11420*/  MOV R88, R155 ;  /* 0x0000009b00587202 */ /* 0x000fe20000000f00 */
[----:B------:R-:W-:-:S04]  /*11430*/  IMAD.MOV.U32 R89, RZ, RZ, R240 ;  /* 0x000000ffff597224 */ /* 0x000fc800078e00f0 */
[C---:B------:R-:W-:Y:S01]  /*11440*/  HMMA.16816.F32 R64, R8.reuse, R22, R96 ;  /* 0x000000160840723c */ /* 0x040fe20000001860 */
[----:B------:R-:W-:Y:S06]  /*11450*/  LDSM.16.MT88.4 R20, [R217+0x5100] ;  /* 0x00510000d914783b */ /* 0x000fec0000004200 */
[----:B------:R-:W-:Y:S01]  /*11460*/  IMAD.MOV.U32 R96, RZ, RZ, R139 ;  /* 0x000000ffff607224 */ /* 0x000fe200078e008b */
[----:B------:R-:W-:Y:S01]  /*11470*/  MOV R98, R137 ;  /* 0x0000008900627202 */ /* 0x000fe20000000f00 */
[----:B---3--:R-:W-:Y:S01]  /*11480*/  FFMA.FTZ R2, R103, c[0x0][0x2d0], -R0 ;  /* 0x0000b40067027a23 */ /* 0x008fe20000010800 */
[----:B-1----:R-:W-:Y:S01]  /*11490*/  HMMA.16816.F32 R76, R8, R18, R120 ;  /* 0x00000012084c723c */ /* 0x002fe20000001878 */
[----:B------:R-:W-:-:S02]  /*114a0*/  IMAD.MOV.U32 R97, RZ, RZ, R138 ;  /* 0x000000ffff617224 */ /* 0x000fc400078e008a */
[----:B------:R1:W-:Y:S01]  /*114b0*/  MUFU.EX2 R241, R2 ;  /* 0x0000000200f17308 */ /* 0x0003e20000000800 */
[----:B------:R-:W-:-:S03]  /*114c0*/  IMAD.MOV.U32 R99, RZ, RZ, R136 ;  /* 0x000000ffff637224 */ /* 0x000fc600078e0088 */
[----:B------:R-:W-:Y:S01]  /*114d0*/  IMAD.MOV.U32 R120, RZ, RZ, R191 ;  /* 0x000000ffff787224 */ /* 0x000fe200078e00bf */
[----:B------:R-:W-:Y:S01]  /*114e0*/  HMMA.16816.F32 R136, R8, R40, R108 ;  /* 0x000000280888723c */ /* 0x000fe2000000186c */
[----:B------:R-:W-:Y:S01]  /*114f0*/  IMAD.MOV.U32 R123, RZ, RZ, R90 ;  /* 0x000000ffff7b7224 */ /* 0x000fe200078e005a */
[----:B------:R-:W-:Y:S01]  /*11500*/  MOV R121, R112 ;  /* 0x0000007000797202 */ /* 0x000fe20000000f00 */
[----:B------:R-:W-:-:S04]  /*11510*/  IMAD.MOV.U32 R122, RZ, RZ, R91 ;  /* 0x000000ffff7a7224 */ /* 0x000fc800078e005b */
[----:B------:R-:W-:Y:S01]  /*11520*/  IMAD.MOV.U32 R110, RZ, RZ, R153 ;  /* 0x000000ffff6e7224 */ /* 0x000fe200078e0099 */
[----:B------:R-:W-:Y:S01]  /*11530*/  HMMA.16816.F32 R128, R8, R32, R72 ;  /* 0x000000200880723c */ /* 0x000fe20000001848 */
[----:B------:R-:W-:Y:S01]  /*11540*/  IMAD.MOV.U32 R111, RZ, RZ, R152 ;  /* 0x000000ffff6f7224 */ /* 0x000fe200078e0098 */
[----:B------:R-:W3:Y:S01]  /*11550*/  LDSM.16.MT88.4 R32, [R218+0x1100] ;  /* 0x00110000da20783b */ /* 0x000ee20000004200 */
[----:B-1----:R-:W-:-:S04]  /*11560*/  FFMA.FTZ R2, R113, c[0x0][0x2d0], -R0 ;  /* 0x0000b40071027a23 */ /* 0x002fc80000010800 */
[----:B------:R1:W1:Y:S01]  /*11570*/  MUFU.EX2 R240, R2 ;  /* 0x0000000200f07308 */ /* 0x0002620000000800 */
[C---:B------:R-:W-:Y:S01]  /*11580*/  HMMA.16816.F32 R152, R8.reuse, R42, R124 ;  /* 0x0000002a0898723c */ /* 0x040fe2000000187c */
[----:B------:R-:W3:Y:S07]  /*11590*/  LDSM.16.MT88.4 R40, [R218+0x5100] ;  /* 0x00510000da28783b */ /* 0x000eee0000004200 */
[----:B------:R-:W-:Y:S01]  /*115a0*/  HMMA.16816.F32 R80, R8, R16, R104 ;  /* 0x000000100850723c */ /* 0x000fe20000001868 */
[----:B------:R-:W3:Y:S01]  /*115b0*/  LDSM.16.MT88.4 R16, [R221+0x5100] ;  /* 0x00510000dd10783b */ /* 0x000ee20000004200 */
[----:B-1----:R-:W-:-:S06]  /*115c0*/  FFMA.FTZ R2, R114, c[0x0][0x2d0], -R5 ;  /* 0x0000b40072027a23 */ /* 0x002fcc0000010805 */
[C---:B--2---:R-:W-:Y:S01]  /*115d0*/  HMMA.16816.F32 R72, R8.reuse, R12, R132 ;  /* 0x0000000c0848723c */ /* 0x044fe20000001884 */
[----:B------:R1:W-:Y:S06]  /*115e0*/  MUFU.EX2 R191, R2 ;  /* 0x0000000200bf7308 */ /* 0x0003ec0000000800 */
[----:B------:R-:W-:Y:S01]  /*115f0*/  IMAD.MOV.U32 R134, RZ, RZ, R190 ;  /* 0x000000ffff867224 */ /* 0x000fe200078e00be */
[----:B------:R-:W-:Y:S01]  /*11600*/  HMMA.16816.F32 R48, R8, R14, R116 ;  /* 0x0000000e0830723c */ /* 0x000fe20000001874 */
[----:B------:R-:W-:Y:S01]  /*11610*/  MOV R132, R102 ;  /* 0x0000006600847202 */ /* 0x000fe20000000f00 */
[----:B------:R-:W-:Y:S01]  /*11620*/  IMAD.MOV.U32 R135, RZ, RZ, R111 ;  /* 0x000000ffff877224 */ /* 0x000fe200078e006f */
[----:B------:R-:W2:Y:S01]  /*11630*/  LDSM.16.MT88.4 R12, [R220+0x5100] ;  /* 0x00510000dc0c783b */ /* 0x000ea20000004200 */
[----:B------:R-:W-:-:S03]  /*11640*/  IMAD.MOV.U32 R133, RZ, RZ, R189 ;  /* 0x000000ffff857224 */ /* 0x000fc600078e00bd */
[----:B------:R-:W-:Y:S02]  /*11650*/  F2FP.PACK_AB R8, R249, R252 ;  /* 0x000000fcf908723e */ /* 0x000fe400000000ff */
[----:B-----5:R-:W-:Y:S02]  /*11660*/  F2FP.PACK_AB R9, R243, R244 ;  /* 0x000000f4f309723e */ /* 0x020fe400000000ff */
[----:B------:R-:W-:Y:S01]  /*11670*/  F2FP.PACK_AB R10, R250, R251 ;  /* 0x000000fbfa0a723e */ /* 0x000fe200000000ff */
[----:B-1----:R-:W-:Y:S01]  /*11680*/  FFMA.FTZ R2, R115, c[0x0][0x2d0], -R5 ;  /* 0x0000b40073027a23 */ /* 0x002fe20000010805 */
[----:B------:R-:W-:-:S03]  /*11690*/  F2FP.PACK_AB R11, R240, R241 ;  /* 0x000000f1f00b723e */ /* 0x000fc600000000ff */
[----:B------:R1:W5:Y:S04]  /*116a0*/  MUFU.EX2 R190, R2 ;  /* 0x0000000200be7308 */ /* 0x0003680000000800 */
[C---:B----4-:R-:W-:Y:S07]  /*116b0*/  HMMA.16816.F32 R100, R8.reuse, R36, R156 ;  /* 0x000000240864723c */ /* 0x050fee000000189c */
[----:B------:R-:W-:Y:S01]  /*116c0*/  IMAD.MOV.U32 R159, RZ, RZ, R110 ;  /* 0x000000ffff9f7224 */ /* 0x000fe200078e006e */
[----:B------:R-:W-:Y:S01]  /*116d0*/  MOV R158, R7 ;  /* 0x00000007009e7202 */ /* 0x000fe20000000f00 */
[----:B------:R-:W-:Y:S01]  /*116e0*/  HMMA.16816.F32 R108, R8, R38, R148 ;  /* 0x00000026086c723c */ /* 0x000fe20000001894 */
[----:B------:R-:W4:Y:S01]  /*116f0*/  LDSM.16.MT88.4 R36, [R217+0x1900] ;  /* 0x00190000d924783b */ /* 0x000f220000004200 */
[----:B------:R-:W-:Y:S01]  /*11700*/  MOV R157, R88 ;  /* 0x00000058009d7202 */ /* 0x000fe20000000f00 */
[----:B-1----:R-:W-:-:S02]  /*11710*/  FFMA.FTZ R2, R163, c[0x0][0x2d0], -R5 ;  /* 0x0000b400a3027a23 */ /* 0x002fc40000010805 */
[----:B------:R-:W-:Y:S02]  /*11720*/  IMAD.MOV.U32 R163, RZ, RZ, R6 ;  /* 0x000000ffffa37224 */ /* 0x000fe400078e0006 */
[----:B------:R1:W-:Y:S01]  /*11730*/  MUFU.EX2 R189, R2 ;  /* 0x0000000200bd7308 */ /* 0x0003e20000000800 */
[----:B------:R-:W-:Y:S01]  /*11740*/  MOV R151, R96 ;  /* 0x0000006000977202 */ /* 0x000fe20000000f00 */
[----:B------:R-:W-:Y:S01]  /*11750*/  IMAD.MOV.U32 R150, RZ, RZ, R97 ;  /* 0x000000ffff967224 */ /* 0x000fe200078e0061 */
[----:B---3--:R-:W-:Y:S01]  /*11760*/  HMMA.16816.F32 R116, R8, R32, R128 ;  /* 0x000000200874723c */ /* 0x008fe20000001880 */
[----:B------:R-:W-:Y:S02]  /*11770*/  IMAD.MOV.U32 R149, RZ, RZ, R98 ;  /* 0x000000ffff957224 */ /* 0x000fe400078e0062 */
[----:B------:R-:W-:Y:S02]  /*11780*/  IMAD.MOV.U32 R148, RZ, RZ, R99 ;  /* 0x000000ffff947224 */ /* 0x000fe400078e0063 */
[----:B------:R-:W-:-:S03]  /*11790*/  IMAD.MOV.U32 R156, RZ, RZ, R89 ;  /* 0x000000ffff9c7224 */ /* 0x000fc600078e0059 */
[----:B------:R-:W-:Y:S01]  /*117a0*/  HMMA.16816.F32 R96, R8, R24, R84 ;  /* 0x000000180860723c */ /* 0x000fe20000001854 */
[----:B-1----:R-:W-:Y:S02]  /*117b0*/  FFMA.FTZ R2, R165, c[0x0][0x2d0], -R5 ;  /* 0x0000b400a5027a23 */ /* 0x002fe40000010805 */
[----:B------:R-:W-:-:S05]  /*117c0*/  IMAD.MOV.U32 R165, RZ, RZ, R134 ;  /* 0x000000ffffa57224 */ /* 0x000fca00078e0086 */
[----:B------:R-:W-:Y:S01]  /*117d0*/  HMMA.16816.F32 R84, R8, R26, R60 ;  /* 0x0000001a0854723c */ /* 0x000fe2000000183c */
[----:B------:R-:W-:Y:S01]  /*117e0*/  LDSM.16.MT88.4 R24, [R221+0x1900] ;  /* 0x00190000dd18783b */ /* 0x000fe20000004200 */
[----:B------:R-:W-:-:S05]  /*117f0*/  IMAD.MOV.U32 R134, RZ, RZ, R123 ;  /* 0x000000ffff867224 */ /* 0x000fca00078e007b */
[----:B------:R-:W-:Y:S01]  /*11800*/  IMAD.MOV.U32 R63, RZ, RZ, R188 ;  /* 0x000000ffff3f7224 */ /* 0x000fe200078e00bc */
[C---:B------:R-:W-:Y:S01]  /*11810*/  HMMA.16816.F32 R104, R8.reuse, R34, R92 ;  /* 0x000000220868723c */ /* 0x040fe2000000185c */
[----:B------:R1:W-:Y:S01]  /*11820*/  MUFU.EX2 R188, R2 ;  /* 0x0000000200bc7308 */ /* 0x0003e20000000800 */
[----:B------:R-:W-:Y:S01]  /*11830*/  IMAD.MOV.U32 R62, RZ, RZ, R4 ;  /* 0x000000ffff3e7224 */ /* 0x000fe200078e0004 */
[----:B------:R-:W3:Y:S05]  /*11840*/  LDSM.16.MT88.4 R32, [R218+0x1900] ;  /* 0x00190000da20783b */ /* 0x000eea0000004200 */
[C---:B------:R-:W-:Y:S08]  /*11850*/  HMMA.16816.F32 R92, R8.reuse, R28, R56 ;  /* 0x0000001c085c723c */ /* 0x040ff00000001838 */
[----:B------:R-:W-:Y:S01]  /*11860*/  HMMA.16816.F32 R88, R8, R30, R44 ;  /* 0x0000001e0858723c */ /* 0x000fe2000000182c */
[----:B-1----:R-:W-:Y:S01]  /*11870*/  FFMA.FTZ R2, R161, c[0x0][0x2d0], -R0 ;  /* 0x0000b400a1027a23 */ /* 0x002fe20000010800 */
[----:B------:R-:W1:Y:S01]  /*11880*/  LDSM.16.MT88.4 R28, [R220+0x1900] ;  /* 0x00190000dc1c783b */ /* 0x000e620000004200 */
[----:B------:R-:W-:-:S02]  /*11890*/  IMAD.MOV.U32 R161, RZ, RZ, R120 ;  /* 0x000000ffffa17224 */ /* 0x000fc400078e0078 */
[----:B------:R2:W-:Y:S03]  /*118a0*/  MUFU.EX2 R7, R2 ;  /* 0x0000000200077308 */ /* 0x0005e60000000800 */
[C---:B------:R-:W-:Y:S08]  /*118b0*/  HMMA.16816.F32 R112, R8.reuse, R20, R52 ;  /* 0x000000140870723c */ /* 0x040ff00000001834 */
[----:B------:R-:W-:Y:S01]  /*118c0*/  HMMA.16816.F32 R124, R8, R22, R64 ;  /* 0x00000016087c723c */ /* 0x000fe20000001840 */
[----:B------:R-:W1:Y:S01]  /*118d0*/  LDSM.16.MT88.4 R20, [R217+0x5900] ;  /* 0x00590000d914783b */ /* 0x000e620000004200 */
[----:B--2---:R-:W-:-:S02]  /*118e0*/  FFMA.FTZ R2, R160, c[0x0][0x2d0], -R0 ;  /* 0x0000b400a0027a23 */ /* 0x004fc40000010800 */
[----:B------:R-:W-:-:S04]  /*118f0*/  IMAD.MOV.U32 R160, RZ, RZ, R121 ;  /* 0x000000ffffa07224 */ /* 0x000fc800078e0079 */
[C---:B------:R-:W-:Y:S01]  /*11900*/  HMMA.16816.F32 R136, R8.reuse, R40, R136 ;  /* 0x000000280888723c */ /* 0x040fe20000001888 */
[----:B------:R2:W1:Y:S07]  /*11910*/  MUFU.EX2 R6, R2 ;  /* 0x0000000200067308 */ /* 0x00046e0000000800 */
[C---:B------:R-:W-:Y:S01]  /*11920*/  HMMA.16816.F32 R152, R8.reuse, R42, R152 ;  /* 0x0000002a0898723c */ /* 0x040fe20000001898 */
[----:B------:R-:W1:Y:S07]  /*11930*/  LDSM.16.MT88.4 R40, [R218+0x5900] ;  /* 0x00590000da28783b */ /* 0x000e6e0000004200 */
[----:B------:R-:W-:Y:S01]  /*11940*/  HMMA.16816.F32 R128, R8, R16, R80 ;  /* 0x000000100880723c */ /* 0x000fe20000001850 */
[----:B--2---:R-:W-:Y:S01]  /*11950*/  FFMA.FTZ R2, R162, c[0x0][0x2d0], -R0 ;  /* 0x0000b400a2027a23 */ /* 0x004fe20000010800 */
[----:B------:R-:W-:-:S03]  /*11960*/  MOV R162, R122 ;  /* 0x0000007a00a27202 */ /* 0x000fc60000000f00 */
[----:B------:R2:W-:Y:S03]  /*11970*/  MUFU.EX2 R4, R2 ;  /* 0x0000000200047308 */ /* 0x0005e60000000800 */
[C---:B------:R-:W-:Y:S01]  /*11980*/  HMMA.16816.F32 R120, R8.reuse, R18, R76 ;  /* 0x000000120878723c */ /* 0x040fe2000000184c */
[----:B------:R-:W-:Y:S07]  /*11990*/  LDSM.16.MT88.4 R16, [R221+0x5900] ;  /* 0x00590000dd10783b */ /* 0x000fee0000004200 */
[----:B------:R-:W-:Y:S01]  /*119a0*/  HMMA.16816.F32 R76, R8, R12, R72 ;  /* 0x0000000c084c723c */ /* 0x000fe20000001848 */
[----:B--2---:R-:W-:Y:S01]  /*119b0*/  FFMA.FTZ R2, R164, c[0x0][0x2d0], -R0 ;  /* 0x0000b400a4027a23 */ /* 0x004fe20000010800 */
[----:B------:R-:W-:Y:S01]  /*119c0*/  MOV R164, R158 ;  /* 0x0000009e00a47202 */ /* 0x000fe20000000f00 */
[----:B------:R-:W-:-:S05]  /*119d0*/  IMAD.MOV.U32 R158, RZ, RZ, R186 ;  /* 0x000000ffff9e7224 */ /* 0x000fca00078e00ba */
[----:B------:R-:W-:Y:S01]  /*119e0*/  HMMA.16816.F32 R56, R8, R14, R48 ;  /* 0x0000000e0838723c */ /* 0x000fe20000001830 */
[----:B------:R-:W2:Y:S01]  /*119f0*/  MUFU.EX2 R186, R2 ;  /* 0x0000000200ba7308 */ /* 0x000ea20000000800 */
[----:B------:R-:W3:Y:S05]  /*11a00*/  LDSM.16.MT88.4 R12, [R220+0x5900] ;  /* 0x00590000dc0c783b */ /* 0x000eea0000004200 */
[----:B-----5:R-:W-:Y:S02]  /*11a10*/  F2FP.PACK_AB R8, R190, R191 ;  /* 0x000000bfbe08723e */ /* 0x020fe400000000ff */
[----:B-1----:R-:W-:Y:S02]  /*11a20*/  F2FP.PACK_AB R9, R6, R7 ;  /* 0x000000070609723e */ /* 0x002fe400000000ff */
[----:B------:R-:W-:-:S02]  /*11a30*/  F2FP.PACK_AB R10, R188, R189 ;  /* 0x000000bdbc0a723e */ /* 0x000fc400000000ff */
[----:B--2---:R-:W-:Y:S01]  /*11a40*/  F2FP.PACK_AB R11, R186, R4 ;  /* 0x00000004ba0b723e */ /* 0x004fe200000000ff */
[----:B------:R-:W-:-:S06]  /*11a50*/  FFMA.FTZ R2, R170, c[0x0][0x2d0], -R5 ;  /* 0x0000b400aa027a23 */ /* 0x000fcc0000010805 */
[C---:B----4-:R-:W-:Y:S07]  /*11a60*/  HMMA.16816.F32 R72, R8.reuse, R36, R100 ;  /* 0x000000240848723c */ /* 0x050fee0000001864 */
[----:B------:R-:W-:Y:S01]  /*11a70*/  IMAD.MOV.U32 R103, RZ, RZ, R174 ;  /* 0x000000ffff677224 */ /* 0x000fe200078e00ae */
[----:B------:R-:W-:Y:S01]  /*11a80*/  HMMA.16816.F32 R64, R8, R38, R108 ;  /* 0x000000260840723c */ /* 0x000fe2000000186c */
[----:B------:R1:W-:Y:S01]  /*11a90*/  MUFU.EX2 R174, R2 ;  /* 0x0000000200ae7308 */ /* 0x0003e20000000800 */
[----:B------:R-:W2:Y:S01]  /*11aa0*/  LDSM.16.MT88.4 R36, [R217+0x2100] ;  /* 0x00210000d924783b */ /* 0x000ea20000004200 */
[----:B------:R-:W-:Y:S01]  /*11ab0*/  MOV R102, R63 ;  /* 0x0000003f00667202 */ /* 0x000fe20000000f00 */
[----:B------:R-:W-:-:S03]  /*11ac0*/  IMAD.MOV.U32 R101, RZ, RZ, R62 ;  /* 0x000000ffff657224 */ /* 0x000fc600078e003e */
[----:B------:R-:W-:Y:S01]  /*11ad0*/  IMAD.MOV.U32 R111, RZ, RZ, R162 ;  /* 0x000000ffff6f7224 */ /* 0x000fe200078e00a2 */
[----:B---3--:R-:W-:Y:S01]  /*11ae0*/  HMMA.16816.F32 R60, R8, R32, R116 ;  /* 0x00000020083c723c */ /* 0x008fe20000001874 */
[----:B------:R-:W-:Y:S01]  /*11af0*/  IMAD.MOV.U32 R162, RZ, RZ, R160 ;  /* 0x000000ffffa27224 */ /* 0x000fe200078e00a0 */
[----:B------:R-:W-:Y:S01]  /*11b00*/  MOV R110, R103 ;  /* 0x00000067006e7202 */ /* 0x000fe20000000f00 */
[----:B------:R-:W-:Y:S01]  /*11b10*/  IMAD.MOV.U32 R160, RZ, RZ, R161 ;  /* 0x000000ffffa07224 */ /* 0x000fe200078e00a1 */
[----:B------:R-:W-:Y:S01]  /*11b20*/  MOV R161, R165 ;  /* 0x000000a500a17202 */ /* 0x000fe20000000f00 */
[----:B------:R-:W-:-:S03]  /*11b30*/  IMAD.MOV.U32 R109, RZ, RZ, R102 ;  /* 0x000000ffff6d7224 */ /* 0x000fc600078e0066 */
[C---:B------:R-:W-:Y:S01]  /*11b40*/  HMMA.16816.F32 R52, R8.reuse, R34, R104 ;  /* 0x000000220834723c */ /* 0x040fe20000001868 */
[--C-:B-1----:R-:W-:Y:S01]  /*11b50*/  FFMA.FTZ R2, R171, c[0x0][0x2d0], -R5.reuse ;  /* 0x0000b400ab027a23 */ /* 0x102fe20000010805 */
[----:B------:R-:W1:Y:S03]  /*11b60*/  LDSM.16.MT88.4 R32, [R218+0x2100] ;  /* 0x00210000da20783b */ /* 0x000e660000004200 */
[----:B------:R3:W4:Y:S03]  /*11b70*/  MUFU.EX2 R171, R2 ;  /* 0x0000000200ab7308 */ /* 0x0007260000000800 */
[C---:B------:R-:W-:Y:S08]  /*11b80*/  HMMA.16816.F32 R48, R8.reuse, R24, R96 ;  /* 0x000000180830723c */ /* 0x040ff00000001860 */
[----:B------:R-:W-:Y:S01]  /*11b90*/  HMMA.16816.F32 R44, R8, R26, R84 ;  /* 0x0000001a082c723c */ /* 0x000fe20000001854 */
[----:B------:R-:W5:Y:S01]  /*11ba0*/  LDSM.16.MT88.4 R24, [R221+0x2100] ;  /* 0x00210000dd18783b */ /* 0x000f620000004200 */
[----:B---3--:R-:W-:Y:S01]  /*11bb0*/  FFMA.FTZ R2, R172, c[0x0][0x2d0], -R5 ;  /* 0x0000b400ac027a23 */ /* 0x008fe20000010805 */
[----:B------:R-:W-:-:S05]  /*11bc0*/  MOV R172, R110 ;  /* 0x0000006e00ac7202 */ /* 0x000fca0000000f00 */
[C---:B------:R-:W-:Y:S01]  /*11bd0*/  HMMA.16816.F32 R80, R8.reuse, R28, R92 ;  /* 0x0000001c0850723c */ /* 0x040fe2000000185c */
[----:B------:R3:W-:Y:S07]  /*11be0*/  MUFU.EX2 R170, R2 ;  /* 0x0000000200aa7308 */ /* 0x0007ee0000000800 */
[C---:B------:R-:W-:Y:S01]  /*11bf0*/  HMMA.16816.F32 R84, R8.reuse, R30, R88 ;  /* 0x0000001e0854723c */ /* 0x040fe20000001858 */
[----:B------:R-:W1:Y:S07]  /*11c00*/  LDSM.16.MT88.4 R28, [R220+0x2100] ;  /* 0x00210000dc1c783b */ /* 0x000e6e0000004200 */
[----:B------:R-:W-:Y:S01]  /*11c10*/  HMMA.16816.F32 R92, R8, R20, R112 ;  /* 0x00000014085c723c */ /* 0x000fe20000001870 */
[----:B---3--:R-:W-:-:S02]  /*11c20*/  FFMA.FTZ R2, R173, c[0x0][0x2d0], -R5 ;  /* 0x0000b400ad027a23 */ /* 0x008fc40000010805 */
[----:B------:R-:W-:Y:S02]  /*11c30*/  IMAD.MOV.U32 R173, RZ, RZ, R101 ;  /* 0x000000ffffad7224 */ /* 0x000fe400078e0065 */
[----:B------:R3:W-:Y:S03]  /*11c40*/  MUFU.EX2 R165, R2 ;  /* 0x0000000200a57308 */ /* 0x0007e60000000800 */
[C---:B------:R-:W-:Y:S01]  /*11c50*/  HMMA.16816.F32 R100, R8.reuse, R22, R124 ;  /* 0x000000160864723c */ /* 0x040fe2000000187c */
[----:B------:R-:W1:Y:S07]  /*11c60*/  LDSM.16.MT88.4 R20, [R217+0x6100] ;  /* 0x00610000d914783b */ /* 0x000e6e0000004200 */
[----:B------:R-:W-:Y:S01]  /*11c70*/  HMMA.16816.F32 R116, R8, R40, R136 ;  /* 0x000000280874723c */ /* 0x000fe20000001888 */
[----:B---3--:R-:W-:-:S02]  /*11c80*/  FFMA.FTZ R2, R167, c[0x0][0x2d0], -R0 ;  /* 0x0000b400a7027a23 */ /* 0x008fc40000010800 */
[----:B------:R-:W-:-:S05]  /*11c90*/  IMAD.MOV.U32 R167, RZ, RZ, R164 ;  /* 0x000000ffffa77224 */ /* 0x000fca00078e00a4 */
[C---:B------:R-:W-:Y:S01]  /*11ca0*/  HMMA.16816.F32 R104, R8.reuse, R12, R76 ;  /* 0x0000000c0868723c */ /* 0x040fe2000000184c */
[----:B------:R3:W-:Y:S01]  /*11cb0*/  MUFU.EX2 R164, R2 ;  /* 0x0000000200a47308 */ /* 0x0007e20000000800 */
[----:B------:R-:W-:Y:S01]  /*11cc0*/  IMAD.MOV.U32 R138, RZ, RZ, R162 ;  /* 0x000000ffff8a7224 */ /* 0x000fe200078e00a2 */
[----:B------:R-:W-:Y:S01]  /*11cd0*/  MOV R136, R161 ;  /* 0x000000a100887202 */ /* 0x000fe20000000f00 */
[----:B------:R-:W-:Y:S02]  /*11ce0*/  IMAD.MOV.U32 R139, RZ, RZ, R111 ;  /* 0x000000ffff8b7224 */ /* 0x000fe400078e006f */
[----:B------:R-:W-:Y:S02]  /*11cf0*/  IMAD.MOV.U32 R137, RZ, RZ, R160 ;  /* 0x000000ffff897224 */ /* 0x000fe400078e00a0 */
[C---:B------:R-:W-:Y:S01]  /*11d00*/  HMMA.16816.F32 R76, R8.reuse, R14, R56 ;  /* 0x0000000e084c723c */ /* 0x040fe20000001838 */
[----:B------:R-:W1:Y:S07]  /*11d10*/  LDSM.16.MT88.4 R12, [R220+0x6100] ;  /* 0x00610000dc0c783b */ /* 0x000e6e0000004200 */
[----:B------:R-:W-:Y:S01]  /*11d20*/  HMMA.16816.F32 R124, R8, R42, R152 ;  /* 0x0000002a087c723c */ /* 0x000fe20000001898 */
[----:B---3--:R-:W-:-:S02]  /*11d30*/  FFMA.FTZ R2, R166, c[0x0][0x2d0], -R0 ;  /* 0x0000b400a6027a23 */ /* 0x008fc40000010800 */
[----:B------:R-:W-:Y:S02]  /*11d40*/  IMAD.MOV.U32 R166, RZ, RZ, R163 ;  /* 0x000000ffffa67224 */ /* 0x000fe400078e00a3 */
[----:B------:R3:W1:Y:S03]  /*11d50*/  MUFU.EX2 R163, R2 ;  /* 0x0000000200a37308 */ /* 0x0006660000000800 */
[----:B------:R-:W-:Y:S07]  /*11d60*/  HMMA.16816.F32 R112, R8, R16, R128 ;  /* 0x000000100870723c */ /* 0x000fee0000001880 */
[----:B------:R-:W-:Y:S01]  /*11d70*/  MOV R129, R150 ;  /* 0x0000009600817202 */ /* 0x000fe20000000f00 */
[----:B------:R-:W-:-:S02]  /*11d80*/  IMAD.MOV.U32 R128, RZ, RZ, R151 ;  /* 0x000000ffff807224 */ /* 0x000fc400078e0097 */
[----:B------:R-:W-:Y:S02]  /*11d90*/  IMAD.MOV.U32 R130, RZ, RZ, R149 ;  /* 0x000000ffff827224 */ /* 0x000fe400078e0095 */
[----:B------:R-:W-:Y:S02]  /*11da0*/  IMAD.MOV.U32 R131, RZ, RZ, R148 ;  /* 0x000000ffff837224 */ /* 0x000fe400078e0094 */
[----:B---3--:R-:W-:Y:S02]  /*11db0*/  FFMA.FTZ R2, R168, c[0x0][0x2d0], -R0 ;  /* 0x0000b400a8027a23 */ /* 0x008fe40000010800 */
[----:B------:R-:W-:Y:S02]  /*11dc0*/  IMAD.MOV.U32 R168, RZ, RZ, R109 ;  /* 0x000000ffffa87224 */ /* 0x000fe400078e006d */
[----:B------:R3:W-:Y:S01]  /*11dd0*/  MUFU.EX2 R162, R2 ;  /* 0x0000000200a27308 */ /* 0x0007e20000000800 */
[----:B------:R-:W-:Y:S01]  /*11de0*/  HMMA.16816.F32 R108, R8, R18, R120 ;  /* 0x00000012086c723c */ /* 0x000fe20000001878 */
[----:B------:R-:W-:Y:S06]  /*11df0*/  LDSM.16.MT88.4 R16, [R221+0x6100] ;  /* 0x00610000dd10783b */ /* 0x000fec0000004200 */
[----:B----4-:R-:W-:-:S02]  /*11e00*/  F2FP.PACK_AB R8, R171, R174 ;  /* 0x000000aeab08723e */ /* 0x010fc400000000ff */
[----:B-1----:R-:W-:Y:S02]  /*11e10*/  F2FP.PACK_AB R9, R163, R164 ;  /* 0x000000a4a309723e */ /* 0x002fe400000000ff */
[----:B------:R-:W-:Y:S01]  /*11e20*/  F2FP.PACK_AB R10, R165, R170 ;  /* 0x000000aaa50a723e */ /* 0x000fe200000000ff */
[----:B---3--:R-:W-:Y:S02]  /*11e30*/  FFMA.FTZ R2, R169, c[0x0][0x2d0], -R0 ;  /* 0x0000b400a9027a23 */ /* 0x008fe40000010800 */
[----:B------:R-:W-:Y:S02]  /*11e40*/  IMAD.MOV.U32 R169, RZ, RZ, R3 ;  /* 0x000000ffffa97224 */ /* 0x000fe400078e0003 */
[----:B------:R1:W3:Y:S02]  /*11e50*/  MUFU.EX2 R3, R2 ;  /* 0x0000000200037308 */ /* 0x0002e40000000800 */
[----:B-1----:R-:W-:Y:S01]  /*11e60*/  FFMA.FTZ R2, R183, c[0x0][0x2d0], -R5 ;  /* 0x0000b400b7027a23 */ /* 0x002fe20000010805 */
[----:B---3--:R-:W-:Y:S01]  /*11e70*/  F2FP.PACK_AB R11, R3, R162 ;  /* 0x000000a2030b723e */ /* 0x008fe200000000ff */
[----:B------:R-:W-:-:S04]  /*11e80*/  IMAD.MOV.U32 R183, RZ, RZ, R158 ;  /* 0x000000ffffb77224 */ /* 0x000fc800078e009e */
[----:B------:R1:W-:Y:S02]  /*11e90*/  MUFU.EX2 R161, R2 ;  /* 0x0000000200a17308 */ /* 0x0003e40000000800 */
[C---:B--2---:R-:W-:Y:S08]  /*11ea0*/  HMMA.16816.F32 R96, R8.reuse, R36, R72 ;  /* 0x000000240860723c */ /* 0x044ff00000001848 */
[----:B------:R-:W-:Y:S01]  /*11eb0*/  HMMA.16816.F32 R88, R8, R38, R64 ;  /* 0x000000260858723c */ /* 0x000fe20000001840 */
[----:B------:R-:W2:Y:S01]  /*11ec0*/  LDSM.16.MT88.4 R36, [R218+0x6100] ;  /* 0x00610000da24783b */ /* 0x000ea20000004200 */
[----:B-1----:R-:W-:-:S02]  /*11ed0*/  FFMA.FTZ R2, R184, c[0x0][0x2d0], -R5 ;  /* 0x0000b400b8027a23 */ /* 0x002fc40000010805 */
[----:B------:R-:W-:Y:S02]  /*11ee0*/  IMAD.MOV.U32 R184, RZ, RZ, R157 ;  /* 0x000000ffffb87224 */ /* 0x000fe400078e009d */
[----:B------:R1:W3:Y:S02]  /*11ef0*/  MUFU.EX2 R160, R2 ;  /* 0x0000000200a07308 */ /* 0x0002e40000000800 */
[C---:B------:R-:W-:Y:S08]  /*11f00*/  HMMA.16816.F32 R64, R8.reuse, R32, R60 ;  /* 0x000000200840723c */ /* 0x040ff0000000183c */
[----:B------:R-:W-:Y:S01]  /*11f10*/  HMMA.16816.F32 R60, R8, R34, R52 ;  /* 0x00000022083c723c */ /* 0x000fe20000001834 */
[----:B------:R-:W4:Y:S01]  /*11f20*/  LDSM.16.MT88.4 R32, [R217+0x2900] ;  /* 0x00290000d920783b */ /* 0x000f220000004200 */
[----:B-1----:R-:W-:-:S06]  /*11f30*/  FFMA.FTZ R2, R185, c[0x0][0x2d0], -R5 ;  /* 0x0000b400b9027a23 */ /* 0x002fcc0000010805 */
[C---:B-----5:R-:W-:Y:S01]  /*11f40*/  HMMA.16816.F32 R52, R8.reuse, R24, R48 ;  /* 0x000000180834723c */ /* 0x060fe20000001830 */
[----:B------:R-:W-:Y:S01]  /*11f50*/  IMAD.MOV.U32 R185, RZ, RZ, R71 ;  /* 0x000000ffffb97224 */ /* 0x000fe200078e0047 */
[----:B------:R1:W-:Y:S06]  /*11f60*/  MUFU.EX2 R158, R2 ;  /* 0x00000002009e7308 */ /* 0x0003ec0000000800 */
[C---:B------:R-:W-:Y:S01]  /*11f70*/  HMMA.16816.F32 R40, R8.reuse, R26, R44 ;  /* 0x0000001a0828723c */ /* 0x040fe2000000182c */
[----:B------:R-:W-:Y:S07]  /*11f80*/  LDSM.16.MT88.4 R24, [R220+0x2900] ;  /* 0x00290000dc18783b */ /* 0x000fee0000004200 */
[----:B------:R-:W-:Y:S01]  /*11f90*/  HMMA.16816.F32 R48, R8, R28, R80 ;  /* 0x0000001c0830723c */ /* 0x000fe20000001850 */
[----:B-1----:R-:W-:-:S02]  /*11fa0*/  FFMA.FTZ R2, R187, c[0x0][0x2d0], -R5 ;  /* 0x0000b400bb027a23 */ /* 0x002fc40000010805 */
[----:B------:R-:W-:Y:S02]  /*11fb0*/  IMAD.MOV.U32 R187, RZ, RZ, R159 ;  /* 0x000000ffffbb7224 */ /* 0x000fe400078e009f */
[----:B------:R1:W-:Y:S03]  /*11fc0*/  MUFU.EX2 R159, R2 ;  /* 0x00000002009f7308 */ /* 0x0003e60000000800 */
[C---:B------:R-:W-:Y:S01]  /*11fd0*/  HMMA.16816.F32 R44, R8.reuse, R30, R84 ;  /* 0x0000001e082c723c */ /* 0x040fe20000001854 */
[----:B------:R-:W5:Y:S07]  /*11fe0*/  LDSM.16.MT88.4 R28, [R218+0x2900] ;  /* 0x00290000da1c783b */ /* 0x000f6e0000004200 */
[----:B------:R-:W-:Y:S01]  /*11ff0*/  HMMA.16816.F32 R56, R8, R20, R92 ;  /* 0x000000140838723c */ /* 0x000fe2000000185c */
[----:B-1----:R-:W-:-:S07]  /*12000*/  FFMA.FTZ R2, R180, c[0x0][0x2d0], -R0 ;  /* 0x0000b400b4027a23 */ /* 0x002fce0000010800 */
[C---:B------:R-:W-:Y:S01]  /*12010*/  HMMA.16816.F32 R72, R8.reuse, R22, R100 ;  /* 0x000000160848723c */ /* 0x040fe20000001864 */
[----:B------:R-:W1:Y:S01]  /*12020*/  LDSM.16.MT88.4 R20, [R221+0x2900] ;  /* 0x00290000dd14783b */ /* 0x000e620000004200 */
[----:B------:R-:W-:Y:S01]  /*12030*/  MOV R180, R156 ;  /* 0x0000009c00b47202 */ /* 0x000fe20000000f00 */
[----:B------:R2:W-:Y:S05]  /*12040*/  MUFU.EX2 R157, R2 ;  /* 0x00000002009d7308 */ /* 0x0005ea0000000800 */
[C---:B------:R-:W-:Y:S01]  /*12050*/  HMMA.16816.F32 R100, R8.reuse, R12, R104 ;  /* 0x0000000c0864723c */ /* 0x040fe20000001868 */
[----:B------:R-:W-:Y:S07]  /*12060*/  LDSM.16.MT88.4 R104, [R220+0x3900] ;  /* 0x00390000dc68783b */ /* 0x000fee0000004200 */
[----:B------:R-:W-:Y:S01]  /*12070*/  HMMA.16816.F32 R76, R8, R14, R76 ;  /* 0x0000000e084c723c */ /* 0x000fe2000000184c */
[----:B------:R-:W1:Y:S01]  /*12080*/  LDSM.16.MT88.4 R12, [R217+0x6900] ;  /* 0x00690000d90c783b */ /* 0x000e620000004200 */
[----:B--2---:R-:W-:-:S02]  /*12090*/  FFMA.FTZ R2, R175, c[0x0][0x2d0], -R0 ;  /* 0x0000b400af027a23 */ /* 0x004fc40000010800 */
[----:B------:R-:W-:Y:S02]  /*120a0*/  IMAD.MOV.U32 R175, RZ, RZ, R70 ;  /* 0x000000ffffaf7224 */ /* 0x000fe400078e0046 */
[----:B------:R2:W1:Y:S02]  /*120b0*/  MUFU.EX2 R156, R2 ;  /* 0x00000002009c7308 */ /* 0x0004640000000800 */
[C---:B------:R-:W-:Y:S08]  /*120c0*/  HMMA.16816.F32 R116, R8.reuse, R36, R116 ;  /* 0x000000240874723c */ /* 0x040ff00000001874 */
[----:B------:R-:W-:Y:S01]  /*120d0*/  HMMA.16816.F32 R120, R8, R38, R124 ;  /* 0x000000260878723c */ /* 0x000fe2000000187c */
[----:B------:R-:W4:Y:S01]  /*120e0*/  LDSM.16.MT88.4 R36, [R218+0x6900] ;  /* 0x00690000da24783b */ /* 0x000f220000004200 */
[----:B--2---:R-:W-:-:S06]  /*120f0*/  FFMA.FTZ R2, R181, c[0x0][0x2d0], -R0 ;  /* 0x0000b400b5027a23 */ /* 0x004fcc0000010800 */
[C---:B------:R-:W-:Y:S01]  /*12100*/  HMMA.16816.F32 R112, R8.reuse, R16, R112 ;  /* 0x000000100870723c */ /* 0x040fe20000001870 */
[----:B------:R2:W-:Y:S07]  /*12110*/  MUFU.EX2 R155, R2 ;  /* 0x00000002009b7308 */ /* 0x0005ee0000000800 */
[----:B------:R-:W-:Y:S01]  /*12120*/  HMMA.16816.F32 R108, R8, R18, R108 ;  /* 0x00000012086c723c */ /* 0x000fe2000000186c */
[----:B------:R-:W-:Y:S06]  /*12130*/  LDSM.16.MT88.4 R16, [R218+0x3100] ;  /* 0x00310000da10783b */ /* 0x000fec0000004200 */
[----:B---3--:R-:W-:-:S02]  /*12140*/  F2FP.PACK_AB R8, R160, R161 ;  /* 0x000000a1a008723e */ /* 0x008fc400000000ff */
[----:B-1----:R-:W-:Y:S01]  /*12150*/  F2FP.PACK_AB R9, R156, R157 ;  /* 0x0000009d9c09723e */ /* 0x002fe200000000ff */
[----:B--2---:R-:W-:Y:S01]  /*12160*/  FFMA.FTZ R2, R182, c[0x0][0x2d0], -R0 ;  /* 0x0000b400b6027a23 */ /* 0x004fe20000010800 */
[----:B------:R-:W-:-:S03]  /*12170*/  F2FP.PACK_AB R10, R159, R158 ;  /* 0x0000009e9f0a723e */ /* 0x000fc600000000ff */
[----:B------:R-:W1:Y:S02]  /*12180*/  MUFU.EX2 R154, R2 ;  /* 0x00000002009a7308 */ /* 0x000e640000000800 */
[----:B-1----:R-:W-:Y:S01]  /*12190*/  F2FP.PACK_AB R11, R154, R155 ;  /* 0x0000009b9a0b723e */ /* 0x002fe200000000ff */
[----:B------:R-:W-:-:S05]  /*121a0*/  FFMA.FTZ R2, R242, c[0x0][0x2d0], -R5 ;  /* 0x0000b400f2027a23 */ /* 0x000fca0000010805 */
[----:B------:R1:W-:Y:S01]  /*121b0*/  MUFU.EX2 R153, R2 ;  /* 0x0000000200997308 */ /* 0x0003e20000000800 */
[C---:B----4-:R-:W-:Y:S08]  /*121c0*/  HMMA.16816.F32 R92, R8.reuse, R34, R88 ;  /* 0x00000022085c723c */ /* 0x050ff00000001858 */
[----:B-----5:R-:W-:Y:S01]  /*121d0*/  HMMA.16816.F32 R84, R8, R28, R64 ;  /* 0x0000001c0854723c */ /* 0x020fe20000001840 */
[----:B-1----:R-:W-:-:S07]  /*121e0*/  FFMA.FTZ R2, R246, c[0x0][0x2d0], -R5 ;  /* 0x0000b400f6027a23 */ /* 0x002fce0000010805 */
[C---:B------:R-:W-:Y:S01]  /*121f0*/  HMMA.16816.F32 R88, R8.reuse, R30, R60 ;  /* 0x0000001e0858723c */ /* 0x040fe2000000183c */
[----:B------:R-:W-:Y:S01]  /*12200*/  LDSM.16.MT88.4 R28, [R217+0x3100] ;  /* 0x00310000d91c783b */ /* 0x000fe20000004200 */
[----:B------:R1:W2:Y:S06]  /*12210*/  MUFU.EX2 R152, R2 ;  /* 0x0000000200987308 */ /* 0x0002ac0000000800 */
[C---:B------:R-:W-:Y:S08]  /*12220*/  HMMA.16816.F32 R64, R8.reuse, R22, R40 ;  /* 0x000000160840723c */ /* 0x040ff00000001828 */
[----:B------:R-:W-:Y:S01]  /*12230*/  HMMA.16816.F32 R60, R8, R24, R48 ;  /* 0x00000018083c723c */ /* 0x000fe20000001830 */
[----:B-1----:R-:W-:-:S04]  /*12240*/  FFMA.FTZ R2, R247, c[0x0][0x2d0], -R5 ;  /* 0x0000b400f7027a23 */ /* 0x002fc80000010805 */
[----:B------:R1:W-:Y:S03]  /*12250*/  MUFU.EX2 R150, R2 ;  /* 0x0000000200967308 */ /* 0x0003e60000000800 */
[C---:B------:R-:W-:Y:S01]  /*12260*/  HMMA.16816.F32 R40, R8.reuse, R26, R44 ;  /* 0x0000001a0828723c */ /* 0x040fe2000000182c */
[----:B------:R-:W3:Y:S07]  /*12270*/  LDSM.16.MT88.4 R24, [R221+0x6900] ;  /* 0x00690000dd18783b */ /* 0x000eee0000004200 */
        /* <DEDUP_REMOVED lines=8> */
[----:B------:R-:W2:Y:S01]  /*12300*/  LDSM.16.MT88.4 R32, [R220+0x3100] ;  /* 0x00310000dc20783b */ /* 0x000ea20000004200 */
[----:B-1----:R-:W-:-:S04]  /*12310*/  FFMA.FTZ R2, R209, c[0x0][0x2d0], -R0 ;  /* 0x0000b400d1027a23 */ /* 0x002fc80000010800 */
[----:B------:R1:W-:Y:S02]  /*12320*/  MUFU.EX2 R149, R2 ;  /* 0x0000000200957308 */ /* 0x0003e40000000800 */
[C---:B------:R-:W-:Y:S08]  /*12330*/  HMMA.16816.F32 R116, R8.reuse, R36, R116 ;  /* 0x000000240874723c */ /* 0x040ff00000001874 */
[----:B---3--:R-:W-:Y:S01]  /*12340*/  HMMA.16816.F32 R112, R8, R24, R112 ;  /* 0x000000180870723c */ /* 0x008fe20000001870 */
[----:B-1----:R-:W-:-:S07]  /*12350*/  FFMA.FTZ R2, R208, c[0x0][0x2d0], -R0 ;  /* 0x0000b400d0027a23 */ /* 0x002fce0000010800 */
[C---:B------:R-:W-:Y:S01]  /*12360*/  HMMA.16816.F32 R108, R8.reuse, R26, R108 ;  /* 0x0000001a086c723c */ /* 0x040fe2000000186c */
[----:B------:R-:W1:Y:S01]  /*12370*/  LDSM.16.MT88.4 R24, [R217+0x7100] ;  /* 0x00710000d918783b */ /* 0x000e620000004200 */
[----:B------:R3:W2:Y:S06]  /*12380*/  MUFU.EX2 R148, R2 ;  /* 0x0000000200947308 */ /* 0x0006ac0000000800 */
[C---:B------:R-:W-:Y:S08]  /*12390*/  HMMA.16816.F32 R120, R8.reuse, R38, R120 ;  /* 0x000000260878723c */ /* 0x040ff00000001878 */
[----:B----4-:R-:W-:Y:S01]  /*123a0*/  HMMA.16816.F32 R48, R8, R20, R100 ;  /* 0x000000140830723c */ /* 0x010fe20000001864 */
[----:B---3--:R-:W-:-:S04]  /*123b0*/  FFMA.FTZ R2, R210, c[0x0][0x2d0], -R0 ;  /* 0x0000b400d2027a23 */ /* 0x008fc80000010800 */
[----:B------:R3:W-:Y:S03]  /*123c0*/  MUFU.EX2 R71, R2 ;  /* 0x0000000200477308 */ /* 0x0007e60000000800 */
[----:B------:R-:W-:Y:S01]  /*123d0*/  HMMA.16816.F32 R36, R8, R22, R76 ;  /* 0x000000160824723c */ /* 0x000fe2000000184c */
[----:B------:R-:W4:Y:S06]  /*123e0*/  LDSM.16.MT88.4 R20, [R218+0x7100] ;  /* 0x00710000da14783b */ /* 0x000f2c0000004200 */
[----:B--2---:R-:W-:-:S02]  /*123f0*/  F2FP.PACK_AB R8, R152, R153 ;  /* 0x000000999808723e */ /* 0x004fc400000000ff */
[----:B------:R-:W-:Y:S02]  /*12400*/  F2FP.PACK_AB R9, R148, R149 ;  /* 0x000000959409723e */ /* 0x000fe400000000ff */
[----:B------:R-:W-:Y:S01]  /*12410*/  F2FP.PACK_AB R10, R151, R150 ;  /* 0x00000096970a723e */ /* 0x000fe200000000ff */
[----:B---3--:R-:W-:-:S04]  /*12420*/  FFMA.FTZ R2, R211, c[0x0][0x2d0], -R0 ;  /* 0x0000b400d3027a23 */ /* 0x008fc80000010800 */
[----:B------:R-:W2:Y:S02]  /*12430*/  MUFU.EX2 R70, R2 ;  /* 0x0000000200467308 */ /* 0x000ea40000000800 */
[----:B--2---:R-:W-:Y:S01]  /*12440*/  F2FP.PACK_AB R11, R70, R71 ;  /* 0x00000047460b723e */ /* 0x004fe200000000ff */
[----:B------:R-:W-:Y:S02]  /*12450*/  FFMA.FTZ R2, R175, c[0x0][0x2d0], -R5 ;  /* 0x0000b400af027a23 */ /* 0x000fe40000010805 */
[----:B------:R-:W-:Y:S02]  /*12460*/  IMAD.MOV.U32 R175, RZ, RZ, R169 ;  /* 0x000000ffffaf7224 */ /* 0x000fe400078e00a9 */
[----:B------:R-:W-:Y:S02]  /*12470*/  IMAD.MOV.U32 R169, RZ, RZ, R173 ;  /* 0x000000ffffa97224 */ /* 0x000fe400078e00ad */
[----:B-----5:R-:W-:Y:S01]  /*12480*/  HMMA.16816.F32 R72, R8, R14, R64 ;  /* 0x0000000e0848723c */ /* 0x020fe20000001840 */
[----:B------:R2:W-:Y:S01]  /*12490*/  MUFU.EX2 R64, R2 ;  /* 0x0000000200407308 */ /* 0x0005e20000000800 */
[----:B------:R-:W-:-:S06]  /*124a0*/  IMAD.MOV.U32 R173, RZ, RZ, R132 ;  /* 0x000000ffffad7224 */ /* 0x000fcc00078e0084 */
[C---:B------:R-:W-:Y:S08]  /*124b0*/  HMMA.16816.F32 R100, R8.reuse, R32, R60 ;  /* 0x000000200864723c */ /* 0x040ff0000000183c */
[----:B-1----:R-:W-:Y:S01]  /*124c0*/  HMMA.16816.F32 R52, R8, R24, R52 ;  /* 0x000000180834723c */ /* 0x002fe20000001834 */
[----:B--2---:R-:W-:Y:S02]  /*124d0*/  FFMA.FTZ R2, R180, c[0x0][0x2d0], -R5 ;  /* 0x0000b400b4027a23 */ /* 0x004fe40000010805 */
[----:B------:R-:W-:-:S02]  /*124e0*/  IMAD.MOV.U32 R180, RZ, RZ, R131 ;  /* 0x000000ffffb47224 */ /* 0x000fc400078e0083 */
[----:B------:R1:W-:Y:S01]  /*124f0*/  MUFU.EX2 R60, R2 ;  /* 0x00000002003c7308 */ /* 0x0003e20000000800 */
[----:B------:R-:W-:Y:S02]  /*12500*/  IMAD.MOV.U32 R131, RZ, RZ, R167 ;  /* 0x000000ffff837224 */ /* 0x000fe400078e00a7 */
[----:B----4-:R-:W-:Y:S01]  /*12510*/  HMMA.16816.F32 R116, R8, R20, R116 ;  /* 0x000000140874723c */ /* 0x010fe20000001874 */
[----:B------:R-:W-:-:S07]  /*12520*/  IMAD.MOV.U32 R167, RZ, RZ, R134 ;  /* 0x000000ffffa77224 */ /* 0x000fce00078e0086 */
[C---:B------:R-:W-:Y:S01]  /*12530*/  HMMA.16816.F32 R84, R8.reuse, R16, R84 ;  /* 0x000000100854723c */ /* 0x040fe20000001854 */
[----:B-1----:R-:W-:Y:S02]  /*12540*/  FFMA.FTZ R2, R187, c[0x0][0x2d0], -R5 ;  /* 0x0000b400bb027a23 */ /* 0x002fe40000010805 */
[----:B------:R-:W-:Y:S01]  /*12550*/  IMAD.MOV.U32 R187, RZ, RZ, R130 ;  /* 0x000000ffffbb7224 */ /* 0x000fe200078e0082 */
[----:B------:R-:W-:Y:S01]  /*12560*/  MOV R130, R166 ;  /* 0x000000a600827202 */ /* 0x000fe20000000f00 */
[----:B------:R1:W-:Y:S01]  /*12570*/  MUFU.EX2 R33, R2 ;  /* 0x0000000200217308 */ /* 0x0003e20000000800 */
[----:B------:R-:W-:Y:S02]  /*12580*/  IMAD.MOV.U32 R166, RZ, RZ, R135 ;  /* 0x000000ffffa67224 */ /* 0x000fe400078e0087 */
[C---:B------:R-:W-:Y:S01]  /*12590*/  HMMA.16816.F32 R56, R8.reuse, R18, R88 ;  /* 0x000000120838723c */ /* 0x040fe20000001858 */
[----:B------:R-:W2:Y:S04]  /*125a0*/  LDSM.16.MT88.4 R16, [R221+0x7100] ;  /* 0x00710000dd10783b */ /* 0x000ea80000004200 */
[----:B------:R-:W-:Y:S03]  /*125b0*/  LDSM.16.MT88.4 R88, [R218+0x3900] ;  /* 0x00390000da58783b */ /* 0x000fe60000004200 */
[C---:B------:R-:W-:Y:S01]  /*125c0*/  HMMA.16816.F32 R76, R8.reuse, R28, R96 ;  /* 0x0000001c084c723c */ /* 0x040fe20000001860 */
[----:B------:R-:W-:Y:S01]  /*125d0*/  LDSM.16.MT88.4 R96, [R221+0x3900] ;  /* 0x00390000dd60783b */ /* 0x000fe20000004200 */
[----:B-1----:R-:W-:Y:S01]  /*125e0*/  FFMA.FTZ R2, R185, c[0x0][0x2d0], -R5 ;  /* 0x0000b400b9027a23 */ /* 0x002fe20000010805 */
[----:B------:R-:W-:Y:S01]  /*125f0*/  MOV R185, R129 ;  /* 0x0000008100b97202 */ /* 0x000fe20000000f00 */
[----:B------:R-:W-:Y:S01]  /*12600*/  IMAD.MOV.U32 R129, RZ, RZ, R168 ;  /* 0x000000ffff817224 */ /* 0x000fe200078e00a8 */
[----:B------:R-:W-:Y:S01]  /*12610*/  MOV R168, R133 ;  /* 0x0000008500a87202 */ /* 0x000fe20000000f00 */
[----:B------:R1:W3:Y:S02]  /*12620*/  MUFU.EX2 R32, R2 ;  /* 0x0000000200207308 */ /* 0x0002e40000000800 */
[C---:B------:R-:W-:Y:S08]  /*12630*/  HMMA.16816.F32 R28, R8.reuse, R30, R92 ;  /* 0x0000001e081c723c */ /* 0x040ff0000000185c */
[C---:B------:R-:W-:Y:S01]  /*12640*/  HMMA.16816.F32 R92, R8.reuse, R12, R80 ;  /* 0x0000000c085c723c */ /* 0x040fe20000001850 */
[----:B------:R-:W4:Y:S04]  /*12650*/  LDSM.16.MT88.4 R12, [R220+0x7100] ;  /* 0x00710000dc0c783b */ /* 0x000f280000004200 */
[----:B------:R-:W-:Y:S01]  /*12660*/  LDSM.16.MT88.4 R80, [R217+0x3900] ;  /* 0x00390000d950783b */ /* 0x000fe20000004200 */
[--C-:B-1----:R-:W-:Y:S01]  /*12670*/  FFMA.FTZ R2, R184, c[0x0][0x2d0], -R0.reuse ;  /* 0x0000b400b8027a23 */ /* 0x102fe20000010800 */
[----:B------:R-:W-:Y:S01]  /*12680*/  MOV R184, R137 ;  /* 0x0000008900b87202 */ /* 0x000fe20000000f00 */
[C---:B------:R-:W-:Y:S01]  /*12690*/  HMMA.16816.F32 R124, R8.reuse, R22, R120 ;  /* 0x00000016087c723c */ /* 0x040fe20000001878 */
[----:B------:R-:W1:Y:S01]  /*126a0*/  LDSM.16.MT88.4 R120, [R218+0x7900] ;  /* 0x00790000da78783b */ /* 0x000e620000004200 */
[----:B------:R5:W-:Y:S06]  /*126b0*/  MUFU.EX2 R25, R2 ;  /* 0x0000000200197308 */ /* 0x000bec0000000800 */
[C---:B--2---:R-:W-:Y:S01]  /*126c0*/  HMMA.16816.F32 R132, R8.reuse, R16, R112 ;  /* 0x000000100884723c */ /* 0x044fe20000001870 */
[----:B------:R-:W2:Y:S07]  /*126d0*/  LDSM.16.MT88.4 R112, [R217+0x7900] ;  /* 0x00790000d970783b */ /* 0x000eae0000004200 */
[----:B------:R-:W-:Y:S01]  /*126e0*/  HMMA.16816.F32 R40, R8, R34, R40 ;  /* 0x000000220828723c */ /* 0x000fe20000001828 */
[----:B-----5:R-:W-:-:S02]  /*126f0*/  FFMA.FTZ R2, R183, c[0x0][0x2d0], -R0 ;  /* 0x0000b400b7027a23 */ /* 0x020fc40000010800 */
[----:B------:R-:W-:Y:S01]  /*12700*/  IMAD.MOV.U32 R183, RZ, RZ, R138 ;  /* 0x000000ffffb77224 */ /* 0x000fe200078e008a */
[----:B---3--:R-:W-:Y:S01]  /*12710*/  F2FP.PACK_AB R138, R32, R33 ;  /* 0x00000021208a723e */ /* 0x008fe200000000ff */
[----:B------:R3:W5:Y:S03]  /*12720*/  MUFU.EX2 R24, R2 ;  /* 0x0000000200187308 */ /* 0x0007660000000800 */
[C---:B------:R-:W-:Y:S08]  /*12730*/  HMMA.16816.F32 R44, R8.reuse, R26, R44 ;  /* 0x0000001a082c723c */ /* 0x040ff0000000182c */
[----:B------:R-:W-:Y:S01]  /*12740*/  HMMA.16816.F32 R16, R8, R18, R108 ;  /* 0x000000120810723c */ /* 0x000fe2000000186c */
[--C-:B---3--:R-:W-:Y:S01]  /*12750*/  FFMA.FTZ R2, R128, c[0x0][0x2d0], -R0.reuse ;  /* 0x0000b40080027a23 */ /* 0x108fe20000010800 */
[----:B-----5:R-:W-:Y:S01]  /*12760*/  F2FP.PACK_AB R137, R24, R25 ;  /* 0x000000191889723e */ /* 0x020fe200000000ff */
[----:B------:R-:W-:-:S05]  /*12770*/  FFMA.FTZ R0, R136, c[0x0][0x2d0], -R0 ;  /* 0x0000b40088007a23 */ /* 0x000fca0000010800 */
[----:B----4-:R-:W-:Y:S01]  /*12780*/  HMMA.16816.F32 R48, R8, R12, R48 ;  /* 0x0000000c0830723c */ /* 0x010fe20000001830 */
[----:B------:R3:W-:Y:S01]  /*12790*/  MUFU.EX2 R21, R2 ;  /* 0x0000000200157308 */ /* 0x0007e20000000800 */
[----:B------:R-:W-:Y:S01]  /*127a0*/  IMAD.MOV.U32 R128, RZ, RZ, R139 ;  /* 0x000000ffff807224 */ /* 0x000fe200078e008b */
[----:B------:R-:W-:-:S05]  /*127b0*/  F2FP.PACK_AB R136, R60, R64 ;  /* 0x000000403c88723e */ /* 0x000fca00000000ff */
[----:B------:R-:W-:Y:S01]  /*127c0*/  HMMA.16816.F32 R36, R8, R14, R36 ;  /* 0x0000000e0824723c */ /* 0x000fe20000001824 */
[----:B------:R4:W5:Y:S01]  /*127d0*/  MUFU.EX2 R20, R0 ;  /* 0x0000000000147308 */ /* 0x0009620000000800 */
[----:B---3--:R-:W-:-:S04]  /*127e0*/  FADD.FTZ R2, R185, R187 ;  /* 0x000000bbb9027221 */ /* 0x008fc80000010000 */
[----:B------:R-:W-:Y:S02]  /*127f0*/  FADD.FTZ R2, R183, R2 ;  /* 0x00000002b7027221 */ /* 0x000fe40000010000 */
[----:B----4-:R-:W-:Y:S01]  /*12800*/  FADD.FTZ R0, R180, R175 ;  /* 0x000000afb4007221 */ /* 0x010fe20000010000 */
[----:B-----5:R-:W-:Y:S01]  /*12810*/  F2FP.PACK_AB R139, R20, R21 ;  /* 0x00000015148b723e */ /* 0x020fe200000000ff */
[----:B------:R-:W-:Y:S02]  /*12820*/  FADD.FTZ R2, R129, R2 ;  /* 0x0000000281027221 */ /* 0x000fe40000010000 */
[----:B------:R-:W-:Y:S02]  /*12830*/  FADD.FTZ R0, R184, R0 ;  /* 0x00000000b8007221 */ /* 0x000fe40000010000 */
[----:B------:R-:W-:Y:S02]  /*12840*/  FADD.FTZ R2, R131, R2 ;  /* 0x0000000283027221 */ /* 0x000fe40000010000 */
[----:B------:R-:W-:Y:S01]  /*12850*/  FADD.FTZ R0, R128, R0 ;  /* 0x0000000080007221 */ /* 0x000fe20000010000 */
[----:B-1----:R-:W-:Y:S01]  /*12860*/  HMMA.16816.F32 R116, R136, R120, R116 ;  /* 0x000000788874723c */ /* 0x002fe20000001874 */
[----:B------:R-:W-:-:S02]  /*12870*/  FADD.FTZ R2, R168, R2 ;  /* 0x00000002a8027221 */ /* 0x000fc40000010000 */
[----:B------:R-:W-:Y:S02]  /*12880*/  FADD.FTZ R0, R130, R0 ;  /* 0x0000000082007221 */ /* 0x000fe40000010000 */
[----:B------:R-:W-:Y:S01]  /*12890*/  FADD.FTZ R2, R167, R2 ;  /* 0x00000002a7027221 */ /* 0x000fe20000010000 */
[----:B------:R-:W1:Y:S01]  /*128a0*/  LDSM.16.MT88.4 R128, [R221+0x7900] ;  /* 0x00790000dd80783b */ /* 0x000e620000004200 */
        /* <DEDUP_REMOVED lines=21> */
[----:B------:R-:W3:Y:S01]  /*12a00*/  LDSM.16.MT88.4 R4, [R220+0x7900] ;  /* 0x00790000dc04783b */ /* 0x000ee20000004200 */
[----:B------:R-:W-:Y:S01]  /*12a10*/  FADD.FTZ R2, R186, R2 ;  /* 0x00000002ba027221 */ /* 0x000fe20000010000 */
[C---:B------:R-:W-:Y:S01]  /*12a20*/  HMMA.16816.F32 R100, R136.reuse, R104, R100 ;  /* 0x000000688864723c */ /* 0x040fe20000001864 */
[----:B------:R-:W-:Y:S02]  /*12a30*/  FADD.FTZ R0, R189, R0 ;  /* 0x00000000bd007221 */ /* 0x000fe40000010000 */
[----:B------:R-:W-:Y:S02]  /*12a40*/  FADD.FTZ R2, R164, R2 ;  /* 0x00000002a4027221 */ /* 0x000fe40000010000 */
[----:B------:R-:W-:Y:S02]  /*12a50*/  FADD.FTZ R0, R188, R0 ;  /* 0x00000000bc007221 */ /* 0x000fe40000010000 */
[----:B------:R-:W-:Y:S01]  /*12a60*/  FADD.FTZ R2, R163, R2 ;  /* 0x00000002a3027221 */ /* 0x000fe20000010000 */
[----:B--2---:R-:W-:Y:S01]  /*12a70*/  HMMA.16816.F32 R108, R136, R112, R52 ;  /* 0x00000070886c723c */ /* 0x004fe20000001834 */
[----:B------:R-:W-:-:S02]  /*12a80*/  FADD.FTZ R0, R174, R0 ;  /* 0x00000000ae007221 */ /* 0x000fc40000010000 */
[----:B------:R-:W-:Y:S02]  /*12a90*/  FADD.FTZ R2, R162, R2 ;  /* 0x00000002a2027221 */ /* 0x000fe40000010000 */
[----:B------:R-:W-:Y:S02]  /*12aa0*/  FADD.FTZ R0, R171, R0 ;  /* 0x00000000ab007221 */ /* 0x000fe40000010000 */
[----:B------:R-:W-:Y:S01]  /*12ab0*/  FADD.FTZ R3, R3, R2 ;  /* 0x0000000203037221 */ /* 0x000fe20000010000 */
[----:B-1----:R-:W-:Y:S01]  /*12ac0*/  HMMA.16816.F32 R124, R136, R128, R132 ;  /* 0x00000080887c723c */ /* 0x002fe20000001884 */
[----:B------:R-:W-:Y:S02]  /*12ad0*/  FADD.FTZ R0, R170, R0 ;  /* 0x00000000aa007221 */ /* 0x000fe40000010000 */
[----:B------:R-:W-:Y:S02]  /*12ae0*/  FADD.FTZ R3, R157, R3 ;  /* 0x000000039d037221 */ /* 0x000fe40000010000 */
[----:B------:R-:W-:-:S03]  /*12af0*/  FADD.FTZ R0, R165, R0 ;  /* 0x00000000a5007221 */ /* 0x000fc60000010000 */
[----:B------:R-:W-:Y:S01]  /*12b00*/  HMMA.16816.F32 R80, R136, R82, R28 ;  /* 0x000000528850723c */ /* 0x000fe2000000181c */
[----:B------:R-:W-:-:S04]  /*12b10*/  FADD.FTZ R0, R161, R0 ;  /* 0x00000000a1007221 */ /* 0x000fc80000010000 */
        /* <DEDUP_REMOVED lines=27> */
[C---:B---3--:R-:W-:Y:S04]  /*12cd0*/  HMMA.16816.F32 R132, R136.reuse, R4, R48 ;  /* 0x000000048884723c */ /* 0x048fe80000001830 */
[----:B------:R1:W-:Y:S04]  /*12ce0*/  STL [R1+0x24], R0 ;  /* 0x0000240001007387 */ /* 0x0003e80000100800 */
[----:B------:R1:W-:Y:S01]  /*12cf0*/  STL [R1+0x28], R3 ;  /* 0x0000280301007387 */ /* 0x0003e20000100800 */
[----:B------:R-:W-:Y:S01]  /*12d00*/  HMMA.16816.F32 R136, R136, R6, R36 ;  /* 0x000000068888723c */ /* 0x000fe20000001824 */
[----:B------:R-:W-:Y:S07]  /*12d10*/  @!P0 BRA `(.L_x_680) ;  /* 0x00004c4000008947 */ /* 0x000fee0003800000 */
[----:B------:R-:W2:Y:S04]  /*12d20*/  LDL R166, [R1+0x14] ;  /* 0x0000140001a67983 */ /* 0x000ea80000100800 */
[----:B------:R-:W3:Y:S04]  /*12d30*/  LDL R167, [R1] ;  /* 0x0000000001a77983 */ /* 0x000ee80000100800 */
[----:B------:R-:W4:Y:S04]  /*12d40*/  LDL R173, [R1+0x34] ;  /* 0x0000340001ad7983 */ /* 0x000f280000100800 */
[----:B------:R-:W4:Y:S01]  /*12d50*/  LDL R172, [R1+0x30] ;  /* 0x0000300001ac7983 */ /* 0x000f220000100800 */
[----:B------:R-:W-:Y:S01]  /*12d60*/  PLOP3.LUT P1, PT, PT, PT, UP2, 0x80, 0x0 ;  /* 0x000000000000781c */ /* 0x000fe20003f2f028 */
[----:B------:R-:W-:Y:S01]  /*12d70*/  IMAD.MOV.U32 R70, RZ, RZ, R68 ;  /* 0x000000ffff467224 */ /* 0x000fe200078e0044 */
[----:B------:R-:W-:Y:S01]  /*12d80*/  PLOP3.LUT P0, PT, PT, PT, UP2, 0x80, 0x0 ;  /* 0x000000000000781c */ /* 0x000fe20003f0f028 */
[----:B-1----:R-:W-:Y:S01]  /*12d90*/  IMAD.MOV.U32 R3, RZ, RZ, R69 ;  /* 0x000000ffff037224 */ /* 0x002fe200078e0045 */
[----:B------:R-:W-:-:S02]  /*12da0*/  ULDC UR5, c[0x0][0x210] ;  /* 0x0000840000057ab9 */ /* 0x000fc40000000800 */
[----:B------:R-:W-:Y:S02]  /*12db0*/  ULDC UR4, c[0x0][0x1e8] ;  /* 0x00007a0000047ab9 */ /* 0x000fe40000000800 */
[----:B------:R-:W-:Y:S02]  /*12dc0*/  UIMAD UR5, UR13, UR5, URZ ;  /* 0x000000050d0572a4 */ /* 0x000fe4000f8e023f */
[----:B------:R-:W-:Y:S02]  /*12dd0*/  UIMAD UR4, UR13, UR4, URZ ;  /* 0x000000040d0472a4 */ /* 0x000fe4000f8e023f */
[----:B------:R-:W-:Y:S01]  /*12de0*/  UMOV UR6, 0xffffff80 ;  /* 0xffffff8000067882 */ /* 0x000fe20000000000 */
[----:B--2---:R-:W-:Y:S01]  /*12df0*/  @P1 IMAD.HI.U32 R0, R166, c[0x0][0x2c8], RZ ;  /* 0x0000b200a6001a27 */ /* 0x004fe200078e00ff */
[----:B---3--:R-:W-:-:S04]  /*12e00*/  SHF.L.U32 R2, R167, 0x1, RZ ;  /* 0x00000001a7027819 */ /* 0x008fc800000006ff */
[----:B------:R-:W-:Y:S01]  /*12e10*/  @P0 SHF.R.U32.HI R0, RZ, c[0x0][0x2cc], R0 ;  /* 0x0000b300ff000a19 */ /* 0x000fe20000011600 */
[----:B------:R1:W-:Y:S01]  /*12e20*/  STL [R1+0x1c], R2 ;  /* 0x00001c0201007387 */ /* 0x0003e20000100800 */
[----:B----4-:R-:W-:-:S03]  /*12e30*/  SHF.L.U64.HI R241, R172, 0x1, R173 ;  /* 0x00000001acf17819 */ /* 0x010fc600000102ad */
[----:B------:R1:W-:Y:S01]  /*12e40*/  @P0 STL [R1+0x10], R0 ;  /* 0x0000100001000387 */ /* 0x0003e20000100800 */
[----:B------:R-:W-:-:S03]  /*12e50*/  IMAD.SHL.U32 R240, R172, 0x2, RZ ;  /* 0x00000002acf07824 */ /* 0x000fc600078e00ff */
.L_x_683:
[----:B------:R2:W5:Y:S01]  /*12e60*/  LDL R244, [R1+0x20] ;  /* 0x0000200001f47983 */ /* 0x0005620000100800 */
[----:B------:R-:W-:Y:S04]  /*12e70*/  DEPBAR.LE SB0, 0x0 ;  /* 0x000080000000791a */ /* 0x000fe80000000000 */
[----:B------:R-:W-:Y:S01]  /*12e80*/  BAR.SYNC.DEFER_BLOCKING 0x0 ;  /* 0x0000000000007b1d */ /* 0x000fe20000010000 */
[----:B------:R-:W-:Y:S05]  /*12e90*/  ISETP.LE.AND P0, PT, RZ, UR14, PT ;  /* 0x0000000eff007c0c */ /* 0x000fea000bf03270 */
[----:B------:R2:W5:Y:S04]  /*12ea0*/  LDL R243, [R1] ;  /* 0x0000000001f37983 */ /* 0x0005680000100800 */
[----:B------:R2:W5:Y:S04]  /*12eb0*/  LDL R242, [R1+0x1c] ;  /* 0x00001c0001f27983 */ /* 0x0005680000100800 */
[----:B------:R2:W3:Y:S04]  /*12ec0*/  LDSM.16.M88.4 R8, [R216+0x8100] ;  /* 0x00810000d808783b */ /* 0x0004e80000000200 */
[----:B------:R2:W4:Y:S04]  /*12ed0*/  LDSM.16.M88.4 R16, [R216+0x8900] ;  /* 0x00890000d810783b */ /* 0x0005280000000200 */
[----:B-1----:R2:W1:Y:S04]  /*12ee0*/  LDSM.16.M88.4 R24, [R216+0x9100] ;  /* 0x00910000d818783b */ /* 0x0024680000000200 */
        /* <DEDUP_REMOVED lines=14> */
[----:B-1-34-:R-:W3:Y:S02]  /*12fd0*/  LDL R2, [R1+0x4] ;  /* 0x0000040001027983 */ /* 0x01aee40000100800 */
[----:B---3--:R-:W-:Y:S01]  /*12fe0*/  SHF.R.S32.HI R0, RZ, 0x1f, R2 ;  /* 0x0000001fff007819 */ /* 0x008fe20000011402 */
[----:B------:R-:W-:Y:S04]  /*12ff0*/  IMAD.WIDE.U32 R4, R2, c[0x0][0x208], RZ ;  /* 0x0000820002047a25 */ /* 0x000fe800078e00ff */
[----:B------:R-:W-:Y:S04]  /*13000*/  IMAD R0, R0, c[0x0][0x208], RZ ;  /* 0x0000820000007a24 */ /* 0x000fe800078e02ff */
[----:B------:R-:W-:Y:S01]  /*13010*/  IMAD R0, R2, c[0x0][0x20c], R0 ;  /* 0x0000830002007a24 */ /* 0x000fe200078e0200 */
[----:B------:R-:W-:Y:S03]  /*13020*/  SHF.R.S32.HI R2, RZ, 0x1f, R245 ;  /* 0x0000001fff027819 */ /* 0x000fe600000114f5 */
[----:B------:R-:W-:Y:S02]  /*13030*/  IMAD.IADD R5, R5, 0x1, R0 ;  /* 0x0000000105057824 */ /* 0x000fe400078e0200 */
[----:B------:R-:W-:Y:S02]  /*13040*/  IMAD R2, R2, c[0x0][0x218], RZ ;  /* 0x0000860002027a24 */ /* 0x000fe400078e02ff */
[C---:B------:R-:W-:Y:S04]  /*13050*/  IMAD.WIDE.U32 R4, R245.reuse, c[0x0][0x218], R4 ;  /* 0x00008600f5047a25 */ /* 0x040fe800078e0004 */
[----:B------:R-:W-:Y:S01]  /*13060*/  IMAD R2, R245, c[0x0][0x21c], R2 ;  /* 0x00008700f5027a24 */ /* 0x000fe200078e0202 */
[----:B------:R-:W-:Y:S04]  /*13070*/  IADD3 R0, P0, R4, UR5, RZ ;  /* 0x0000000504007c10 */ /* 0x000fe8000ff1e0ff */
[----:B------:R-:W-:Y:S02]  /*13080*/  IADD3.X R4, R5, UR12, R2, P0, !PT ;  /* 0x0000000c05047c10 */ /* 0x000fe400087fe402 */
[C---:B------:R-:W-:Y:S04]  /*13090*/  LEA R2, P0, R0.reuse, c[0x0][0x1f8], 0x1 ;  /* 0x00007e0000027a11 */ /* 0x040fe800078008ff */
[----:B------:R-:W-:Y:S01]  /*130a0*/  LEA.HI.X R0, R0, c[0x0][0x1fc], R4, 0x1, P0 ;  /* 0x00007f0000007a11 */ /* 0x000fe200000f0c04 */
[----:B------:R-:W1:Y:S04]  /*130b0*/  SHFL.IDX PT, R5, R2, RZ, 0x181f ;  /* 0x00181fff02057589 */ /* 0x000e6800000e0000 */
[----:B------:R-:W3:Y:S04]  /*130c0*/  SHFL.IDX PT, R4, R2, 0x1, 0x181f ;  /* 0x00381f0002047f89 */ /* 0x000ee800000e0000 */
[----:B------:R-:W4:Y:S04]  /*130d0*/  SHFL.IDX PT, R6, R0, RZ, 0x181f ;  /* 0x00181fff00067589 */ /* 0x000f2800000e0000 */
[----:B------:R-:W2:Y:S04]  /*130e0*/  SHFL.IDX PT, R7, R0, 0x1, 0x181f ;  /* 0x00381f0000077f89 */ /* 0x000ea800000e0000 */
[----:B------:R-:W-:Y:S04]  /*130f0*/  SHFL.IDX PT, R13, R0, 0x2, 0x181f ;  /* 0x00581f00000d7f89 */ /* 0x000fe800000e0000 */
[----:B------:R2:W-:Y:S04]  /*13100*/  SHFL.IDX PT, R37, R0, 0x3, 0x181f ;  /* 0x00781f0000257f89 */ /* 0x0005e800000e0000 */
[----:B------:R-:W2:Y:S01]  /*13110*/  SHFL.IDX PT, R12, R2, 0x2, 0x181f ;  /* 0x00581f00020c7f89 */ /* 0x000ea200000e0000 */
[C---:B-1----:R-:W-:Y:S02]  /*13120*/  IADD3 R28, P0, R5.reuse, R240, RZ ;  /* 0x000000f0051c7210 */ /* 0x042fe40007f1e0ff */
[-C--:B-----5:R-:W-:Y:S01]  /*13130*/  IADD3 R30, P1, R5, R242.reuse, RZ ;  /* 0x000000f2051e7210 */ /* 0x0a0fe20007f3e0ff */
[----:B------:R1:W1:Y:S01]  /*13140*/  SHFL.IDX PT, R36, R2, 0x3, 0x181f ;  /* 0x00781f0002247f89 */ /* 0x00026200000e0000 */
[----:B---3--:R-:W-:Y:S02]  /*13150*/  IADD3 R22, P2, R4, R242, RZ ;  /* 0x000000f204167210 */ /* 0x008fe40007f5e0ff */
[----:B------:R-:W-:Y:S01]  /*13160*/  IADD3 R5, R239, 0x1100, RZ ;  /* 0x00001100ef057810 */ /* 0x000fe20007ffe0ff */
[--C-:B----4-:R-:W-:Y:S01]  /*13170*/  IMAD.X R29, R6, 0x1, R241.reuse, P0 ;  /* 0x00000001061d7824 */ /* 0x110fe200000e06f1 */
[----:B------:R-:W-:Y:S05]  /*13180*/  IADD3 R20, P0, R4, R240, RZ ;  /* 0x000000f004147210 */ /* 0x000fea0007f1e0ff */
[--C-:B--2---:R-:W-:Y:S01]  /*13190*/  IMAD.X R21, R7, 0x1, R241.reuse, P0 ;  /* 0x0000000107157824 */ /* 0x104fe200000e06f1 */
[----:B------:R-:W-:Y:S05]  /*131a0*/  SHF.L.U64.HI R0, R243, 0x1, R244 ;  /* 0x00000001f3007819 */ /* 0x000fea00000102f4 */
[--C-:B------:R-:W-:Y:S02]  /*131b0*/  IMAD.X R31, R6, 0x1, R0.reuse, P1 ;  /* 0x00000001061f7824 */ /* 0x100fe400008e0600 */
[--C-:B------:R-:W-:Y:S01]  /*131c0*/  IMAD.X R23, R7, 0x1, R0.reuse, P2 ;  /* 0x0000000107177824 */ /* 0x100fe200010e0600 */
[----:B-1----:R-:W-:Y:S02]  /*131d0*/  SEL R2, RZ, 0x10, P5 ;  /* 0x00000010ff027807 */ /* 0x002fe40002800000 */
[-C--:B------:R-:W-:Y:S02]  /*131e0*/  IADD3 R14, P2, R12, R242.reuse, RZ ;  /* 0x000000f20c0e7210 */ /* 0x080fe40007f5e0ff */
[----:B------:R-:W-:Y:S02]  /*131f0*/  IADD3 R6, P0, R36, R242, RZ ;  /* 0x000000f224067210 */ /* 0x000fe40007f1e0ff */
[C---:B------:R-:W-:Y:S01]  /*13200*/  ISETP.NE.U32.AND P3, PT, R2.reuse, RZ, PT ;  /* 0x000000ff0200720c */ /* 0x040fe20003f65070 */
[--C-:B------:R-:W-:Y:S01]  /*13210*/  IMAD.X R15, R13, 0x1, R0.reuse, P2 ;  /* 0x000000010d0f7824 */ /* 0x100fe200010e0600 */
[----:B------:R-:W-:Y:S01]  /*13220*/  IADD3 R4, -R2, 0x10, RZ ;  /* 0x0000001002047810 */ /* 0x000fe20007ffe1ff */
[----:B------:R-:W-:Y:S01]  /*13230*/  IMAD.X R7, R37, 0x1, R0, P0 ;  /* 0x0000000125077824 */ /* 0x000fe200000e0600 */
[C---:B------:R-:W-:Y:S02]  /*13240*/  IADD3 R2, R239.reuse, 0x100, RZ ;  /* 0x00000100ef027810 */ /* 0x040fe40007ffe0ff */
[----:B------:R-:W-:Y:S02]  /*13250*/  IADD3 R0, R239, 0x4100, RZ ;  /* 0x00004100ef007810 */ /* 0x000fe40007ffe0ff */
[----:B------:R-:W-:Y:S01]  /*13260*/  IADD3 R12, P1, R12, R240, RZ ;  /* 0x000000f00c0c7210 */ /* 0x000fe20007f3e0ff */
[----:B------:R1:W-:Y:S01]  /*13270*/  LDGSTS.E.BYPASS.LTC128B.128 [R2], [R30.64], !P6 ;  /* 0x000000001e027fae */ /* 0x0003e2000f101d56 */
[----:B------:R-:W-:Y:S03]  /*13280*/  LOP3.LUT R4, R4, 0xf, RZ, 0xc0, !PT ;  /* 0x0000000f04047812 */ /* 0x000fe600078ec0ff */
[----:B------:R2:W-:Y:S01]  /*13290*/  LDGSTS.E.BYPASS.LTC128B.128 [R0], [R28.64], !P5 ;  /* 0x000000001c007fae */ /* 0x0005e2000e901d56 */
[--C-:B------:R-:W-:Y:S01]  /*132a0*/  IMAD.X R13, R13, 0x1, R241.reuse, P1 ;  /* 0x000000010d0d7824 */ /* 0x100fe200008e06f1 */
[----:B------:R-:W-:Y:S02]  /*132b0*/  IADD3 R4, P1, P0, R4, R36, R240 ;  /* 0x0000002404047210 */ /* 0x000fe4000783e0f0 */
[----:B------:R3:W-:Y:S01]  /*132c0*/  LDGSTS.E.BYPASS.LTC128B.128 [R5], [R22.64], !P6 ;  /* 0x0000000016057fae */ /* 0x0007e2000f101d56 */
[C---:B--2---:R-:W-:Y:S02]  /*132d0*/  IADD3 R0, R239.reuse, 0x5100, RZ ;  /* 0x00005100ef007810 */ /* 0x044fe40007ffe0ff */
[C---:B---3--:R-:W-:Y:S03]  /*132e0*/  IADD3 R22, R239.reuse, 0x2100, RZ ;  /* 0x00002100ef167810 */ /* 0x048fe60007ffe0ff */
[----:B------:R2:W-:Y:S01]  /*132f0*/  LDGSTS.E.BYPASS.LTC128B.128 [R0], [R20.64], !P5 ;  /* 0x0000000014007fae */ /* 0x0005e2000e901d56 */
[----:B------:R-:W-:Y:S03]  /*13300*/  IADD3.X R5, RZ, R37, R241, P1, P0 ;  /* 0x00000025ff057210 */ /* 0x000fe60000fe04f1 */
[----:B------:R1:W-:Y:S01]  /*13310*/  LDGSTS.E.BYPASS.LTC128B.128 [R22], [R14.64], !P6 ;  /* 0x000000000e167fae */ /* 0x0003e2000f101d56 */
[----:B--2---:R-:W-:Y:S05]  /*13320*/  IADD3 R0, R239, 0x6100, RZ ;  /* 0x00006100ef007810 */ /* 0x004fea0007ffe0ff */
[----:B------:R1:W-:Y:S04]  /*13330*/  LDGSTS.E.BYPASS.LTC128B.128 [R0], [R12.64], !P5 ;  /* 0x000000000c007fae */ /* 0x0003e8000e901d56 */
[----:B------:R1:W-:Y:S04]  /*13340*/  LDGSTS.E.BYPASS.LTC128B.128 [R2+0x3000], [R6.64], !P6 ;  /* 0x0300000006027fae */ /* 0x0003e8000f101d56 */
[----:B------:R1:W-:Y:S02]  /*13350*/  LDGSTS.E.BYPASS.LTC128B.128.ZFILL [R2+0x7000], [R4.64], P3 ;  /* 0x0700000004027fae */ /* 0x0003e40009941d56 */
.L_x_681:
[C---:B-1-34-:R-:W-:Y:S01]  /*13360*/  HMMA.16816.F32 R4, R140.reuse, R8, RZ ;  /* 0x000000088c04723c */ /* 0x05afe200000018ff */
[----:B------:R-:W1:Y:S01]  /*13370*/  LDSM.16.M88.4 R180, [R222+0x8100] ;  /* 0x00810000deb4783b */ /* 0x000e620000000200 */
[----:B------:R-:W-:Y:S06]  /*13380*/  UISETP.GE.AND UP0, UPT, UR14, 0x1, UPT ;  /* 0x000000010e00788c */ /* 0x000fec000bf06270 */
[C---:B------:R-:W-:Y:S01]  /*13390*/  HMMA.16816.F32 R8, R140.reuse, R10, RZ ;  /* 0x0000000a8c08723c */ /* 0x040fe200000018ff */
[----:B------:R-:W0:Y:S01]  /*133a0*/  LDGDEPBAR ;  /* 0x00000000000079af */ /* 0x000e220000000000 */
[----:B------:R-:W-:Y:S06]  /*133b0*/  PLOP3.LUT P0, PT, PT, PT, UP0, 0x80, 0x0 ;  /* 0x000000000000781c */ /* 0x000fec0003f0f008 */
[C---:B------:R-:W-:Y:S01]  /*133c0*/  HMMA.16816.F32 R12, R140.reuse, R16, RZ ;  /* 0x000000108c0c723c */ /* 0x040fe200000018ff */
[----:B------:R-:W3:Y:S07]  /*133d0*/  LDSM.16.M88.4 R184, [R222+0x8900] ;  /* 0x00890000deb8783b */ /* 0x000eee0000000200 */
[C---:B------:R-:W-:Y:S01]  /*133e0*/  HMMA.16816.F32 R16, R140.reuse, R18, RZ ;  /* 0x000000128c10723c */ /* 0x040fe200000018ff */
[----:B------:R-:W4:Y:S07]  /*133f0*/  LDSM.16.M88.4 R188, [R222+0x9100] ;  /* 0x00910000debc783b */ /* 0x000f2e0000000200 */
[C---:B------:R-:W-:Y:S01]  /*13400*/  HMMA.16816.F32 R20, R140.reuse, R24, RZ ;  /* 0x000000188c14723c */ /* 0x040fe200000018ff */
[----:B------:R-:W-:Y:S07]  /*13410*/  LDSM.16.M88.4 R208, [R222+0xf900] ;  /* 0x00f90000ded0783b */ /* 0x000fee0000000200 */
        /* <DEDUP_REMOVED lines=13> */
[----:B------:R-:W2:Y:S07]  /*134f0*/  LDSM.16.M88.4 R72, [R222+0x9900] ;  /* 0x00990000de48783b */ /* 0x000eae0000000200 */
        /* <DEDUP_REMOVED lines=29> */
[----:B------:R-:W-:Y:S07]  /*136d0*/  LDSM.16.M88.4 R188, [R222+0xf100] ;  /* 0x00f10000debc783b */ /* 0x000fee0000000200 */
[C---:B--2---:R-:W-:Y:S08]  /*136e0*/  HMMA.16816.F32 R28, R176.reuse, R72, R28 ;  /* 0x00000048b01c723c */ /* 0x044ff0000000181c */
[C---:B------:R-:W-:Y:S01]  /*136f0*/  HMMA.16816.F32 R32, R176.reuse, R74, R32 ;  /* 0x0000004ab020723c */ /* 0x040fe20000001820 */
[----:B------:R-:W2:Y:S07]  /*13700*/  LDSM.16.M88.4 R72, [R219+0x2000] ;  /* 0x00200000db48783b */ /* 0x000eae0000000200 */
        /* <DEDUP_REMOVED lines=23> */
[----:B------:R-:W-:Y:S07]  /*13880*/  LDSM.16.M88.4 R180, [R231] ;  /* 0x00000000e7b4783b */ /* 0x000fee0000000200 */
[C---:B--2---:R-:W-:Y:S08]  /*13890*/  HMMA.16816.F32 R36, R192.reuse, R72, R36 ;  /* 0x00000048c024723c */ /* 0x044ff00000001824 */
[C---:B------:R-:W-:Y:S01]  /*138a0*/  HMMA.16816.F32 R40, R192.reuse, R74, R40 ;  /* 0x0000004ac028723c */ /* 0x040fe20000001828 */
[----:B------:R-:W1:Y:S07]  /*138b0*/  LDSM.16.M88.4 R72, [R216+0xe900] ;  /* 0x00e90000d848783b */ /* 0x000e6e0000000200 */
[C---:B---3--:R-:W-:Y:S08]  /*138c0*/  HMMA.16816.F32 R44, R192.reuse, R148, R44 ;  /* 0x00000094c02c723c */ /* 0x048ff0000000182c */
[C---:B------:R-:W-:Y:S01]  /*138d0*/  HMMA.16816.F32 R48, R192.reuse, R150, R48 ;  /* 0x00000096c030723c */ /* 0x040fe20000001830 */
[----:B------:R-:W2:Y:S07]  /*138e0*/  LDSM.16.M88.4 R148, [R216+0xf100] ;  /* 0x00f10000d894783b */ /* 0x000eae0000000200 */
[C---:B----4-:R-:W-:Y:S08]  /*138f0*/  HMMA.16816.F32 R52, R192.reuse, R152, R52 ;  /* 0x00000098c034723c */ /* 0x050ff00000001834 */
[C---:B------:R-:W-:Y:S01]  /*13900*/  HMMA.16816.F32 R56, R192.reuse, R154, R56 ;  /* 0x0000009ac038723c */ /* 0x040fe20000001838 */
[----:B------:R-:W3:Y:S07]  /*13910*/  LDSM.16.M88.4 R152, [R216+0xf900] ;  /* 0x00f90000d898783b */ /* 0x000eee0000000200 */
[C---:B------:R-:W-:Y:S08]  /*13920*/  HMMA.16816.F32 R60, R192.reuse, R184, R60 ;  /* 0x000000b8c03c723c */ /* 0x040ff0000000183c */
[----:B------:R-:W-:Y:S01]  /*13930*/  HMMA.16816.F32 R64, R192, R186, R64 ;  /* 0x000000bac040723c */ /* 0x000fe20000001840 */
[----:B------:R-:W4:Y:S07]  /*13940*/  LDSM.16.M88.4 R184, [R230] ;  /* 0x00000000e6b8783b */ /* 0x000f2e0000000200 */
        /* <DEDUP_REMOVED lines=27> */
[C---:B----4-:R-:W-:Y:S08]  /*13b00*/  HMMA.16816.F32 R12, R200.reuse, R184, R12 ;  /* 0x000000b8c80c723c */ /* 0x050ff0000000180c */
        /* <DEDUP_REMOVED lines=63> */
[----:B------:R2:W2:Y:S10]  /*13f00*/  MUFU.TANH R160, R12 ;  /* 0x0000000c00a07308 */ /* 0x0004b40000002400 */
[----:B------:R2:W2:Y:S01]  /*13f10*/  MUFU.TANH R159, R13 ;  /* 0x0000000d009f7308 */ /* 0x0004a20000002400 */
[----:B-1----:R-:W1:Y:S01]  /*13f20*/  LDSM.16.M88.4 R8, [R219+0x5800] ;  /* 0x00580000db08783b */ /* 0x002e620000000200 */
[C---:B----4-:R-:W-:Y:S08]  /*13f30*/  HMMA.16816.F32 R20, R212.reuse, R4, R20 ;  /* 0x00000004d414723c */ /* 0x050ff00000001814 */
[----:B------:R4:W1:Y:S01]  /*13f40*/  MUFU.TANH R73, R14 ;  /* 0x0000000e00497308 */ /* 0x0008620000002400 */
[C---:B------:R-:W-:Y:S01]  /*13f50*/  HMMA.16816.F32 R24, R212.reuse, R6, R24 ;  /* 0x00000006d418723c */ /* 0x040fe20000001818 */
[----:B------:R-:W2:Y:S08]  /*13f60*/  LDSM.16.M88.4 R4, [R219+0x6000] ;  /* 0x00600000db04783b */ /* 0x000eb00000000200 */
[----:B------:R4:W1:Y:S06]  /*13f70*/  MUFU.TANH R72, R15 ;  /* 0x0000000f00487308 */ /* 0x00086c0000002400 */
[----:B------:R-:W-:Y:S04]  /*13f80*/  FMUL.FTZ R22, R22, c[0x0][0x320] ;  /* 0x0000c80016167a20 */ /* 0x000fe80000410000 */
[----:B------:R4:W2:Y:S01]  /*13f90*/  MUFU.TANH R75, R16 ;  /* 0x00000010004b7308 */ /* 0x0008a20000002400 */
[----:B------:R-:W-:Y:S02]  /*13fa0*/  FMUL.FTZ R23, R23, c[0x0][0x320] ;  /* 0x0000c80017177a20 */ /* 0x000fe40000410000 */
[----:B------:R-:W-:Y:S02]  /*13fb0*/  FMUL.FTZ R20, R20, c[0x0][0x320] ;  /* 0x0000c80014147a20 */ /* 0x000fe40000410000 */
[----:B------:R-:W-:Y:S02]  /*13fc0*/  FMUL.FTZ R21, R21, c[0x0][0x320] ;  /* 0x0000c80015157a20 */ /* 0x000fe40000410000 */
[----:B------:R-:W-:Y:S02]  /*13fd0*/  FMUL.FTZ R24, R24, c[0x0][0x320] ;  /* 0x0000c80018187a20 */ /* 0x000fe40000410000 */
[----:B------:R-:W-:Y:S01]  /*13fe0*/  FMUL.FTZ R25, R25, c[0x0][0x320] ;  /* 0x0000c80019197a20 */ /* 0x000fe20000410000 */
[----:B------:R4:W3:Y:S01]  /*13ff0*/  MUFU.TANH R74, R17 ;  /* 0x00000011004a7308 */ /* 0x0008e20000002400 */
[----:B------:R-:W-:Y:S02]  /*14000*/  FMUL.FTZ R26, R26, c[0x0][0x320] ;  /* 0x0000c8001a1a7a20 */ /* 0x000fe40000410000 */
[----:B------:R-:W-:Y:S01]  /*14010*/  FMUL.FTZ R27, R27, c[0x0][0x320] ;  /* 0x0000c8001b1b7a20 */ /* 0x000fe20000410000 */
[C---:B-1----:R-:W-:Y:S06]  /*14020*/  HMMA.16816.F32 R28, R212.reuse, R8, R28 ;  /* 0x00000008d41c723c */ /* 0x042fec000000181c */
[----:B------:R4:W1:Y:S02]  /*14030*/  MUFU.TANH R71, R18 ;  /* 0x0000001200477308 */ /* 0x0008640000002400 */
[C---:B------:R-:W-:Y:S01]  /*14040*/  HMMA.16816.F32 R32, R212.reuse, R10, R32 ;  /* 0x0000000ad420723c */ /* 0x040fe20000001820 */
[----:B------:R-:W1:Y:S07]  /*14050*/  LDSM.16.M88.4 R8, [R219+0x6800] ;  /* 0x00680000db08783b */ /* 0x000e6e0000000200 */
[----:B------:R4:W1:Y:S01]  /*14060*/  MUFU.TANH R69, R19 ;  /* 0x0000001300457308 */ /* 0x0008620000002400 */
[C---:B--2---:R-:W-:Y:S07]  /*14070*/  HMMA.16816.F32 R36, R212.reuse, R4, R36 ;  /* 0x00000004d424723c */ /* 0x044fee0000001824 */
[----:B------:R-:W-:Y:S01]  /*14080*/  FMUL.FTZ R28, R28, c[0x0][0x320] ;  /* 0x0000c8001c1c7a20 */ /* 0x000fe20000410000 */
[C---:B------:R-:W-:Y:S01]  /*14090*/  HMMA.16816.F32 R40, R212.reuse, R6, R40 ;  /* 0x00000006d428723c */ /* 0x040fe20000001828 */
[----:B------:R4:W2:Y:S01]  /*140a0*/  MUFU.TANH R150, R20 ;  /* 0x0000001400967308 */ /* 0x0008a20000002400 */
[----:B------:R-:W2:Y:S02]  /*140b0*/  LDSM.16.M88.4 R4, [R219+0x7000] ;  /* 0x00700000db04783b */ /* 0x000ea40000000200 */
[----:B------:R-:W-:Y:S02]  /*140c0*/  FMUL.FTZ R29, R29, c[0x0][0x320] ;  /* 0x0000c8001d1d7a20 */ /* 0x000fe40000410000 */
[----:B------:R-:W-:Y:S02]  /*140d0*/  FMUL.FTZ R30, R30, c[0x0][0x320] ;  /* 0x0000c8001e1e7a20 */ /* 0x000fe40000410000 */
[----:B------:R-:W-:Y:S03]  /*140e0*/  FMUL.FTZ R31, R31, c[0x0][0x320] ;  /* 0x0000c8001f1f7a20 */ /* 0x000fe60000410000 */
[----:B------:R4:W2:Y:S01]  /*140f0*/  MUFU.TANH R151, R21 ;  /* 0x0000001500977308 */ /* 0x0008a20000002400 */
[----:B------:R-:W-:Y:S02]  /*14100*/  FMUL.FTZ R33, R33, c[0x0][0x320] ;  /* 0x0000c80021217a20 */ /* 0x000fe40000410000 */
[----:B------:R-:W-:Y:S02]  /*14110*/  FMUL.FTZ R34, R34, c[0x0][0x320] ;  /* 0x0000c80022227a20 */ /* 0x000fe40000410000 */
[----:B------:R-:W-:Y:S02]  /*14120*/  FMUL.FTZ R35, R35, c[0x0][0x320] ;  /* 0x0000c80023237a20 */ /* 0x000fe40000410000 */
[----:B------:R-:W-:Y:S02]  /*14130*/  FMUL.FTZ R36, R36, c[0x0][0x320] ;  /* 0x0000c80024247a20 */ /* 0x000fe40000410000 */
[----:B------:R-:W-:Y:S01]  /*14140*/  FMUL.FTZ R37, R37, c[0x0][0x320] ;  /* 0x0000c80025257a20 */ /* 0x000fe20000410000 */
[----:B------:R4:W3:Y:S01]  /*14150*/  MUFU.TANH R152, R22 ;  /* 0x0000001600987308 */ /* 0x0008e20000002400 */
[----:B------:R-:W-:Y:S01]  /*14160*/  FMUL.FTZ R38, R38, c[0x0][0x320] ;  /* 0x0000c80026267a20 */ /* 0x000fe20000410000 */
[C---:B-1----:R-:W-:Y:S03]  /*14170*/  HMMA.16816.F32 R44, R212.reuse, R8, R44 ;  /* 0x00000008d42c723c */ /* 0x042fe6000000182c */
[----:B------:R-:W-:Y:S02]  /*14180*/  FMUL.FTZ R39, R39, c[0x0][0x320] ;  /* 0x0000c80027277a20 */ /* 0x000fe40000410000 */
[----:B------:R-:W-:Y:S03]  /*14190*/  FMUL.FTZ R42, R42, c[0x0][0x320] ;  /* 0x0000c8002a2a7a20 */ /* 0x000fe60000410000 */
[----:B------:R4:W1:Y:S01]  /*141a0*/  MUFU.TANH R153, R23 ;  /* 0x0000001700997308 */ /* 0x0008620000002400 */
[C---:B------:R-:W-:Y:S01]  /*141b0*/  HMMA.16816.F32 R48, R212.reuse, R10, R48 ;  /* 0x0000000ad430723c */ /* 0x040fe20000001830 */
[----:B------:R-:W1:Y:S01]  /*141c0*/  LDSM.16.M88.4 R8, [R219+0x7800] ;  /* 0x00780000db08783b */ /* 0x000e620000000200 */
[----:B------:R-:W-:Y:S04]  /*141d0*/  DEPBAR.LE SB0, 0x0 ;  /* 0x000080000000791a */ /* 0x000fe80000000000 */
[----:B------:R-:W-:Y:S02]  /*141e0*/  FMUL.FTZ R43, R43, c[0x0][0x320] ;  /* 0x0000c8002b2b7a20 */ /* 0x000fe40000410000 */
[----:B------:R-:W-:Y:S01]  /*141f0*/  FMUL.FTZ R32, R32, c[0x0][0x320] ;  /* 0x0000c80020207a20 */ /* 0x000fe20000410000 */
[----:B------:R4:W1:Y:S01]  /*14200*/  MUFU.TANH R154, R24 ;  /* 0x00000018009a7308 */ /* 0x0008620000002400 */
[----:B------:R-:W-:Y:S01]  /*14210*/  BAR.SYNC.DEFER_BLOCKING 0x0 ;  /* 0x0000000000007b1d */ /* 0x000fe20000010000 */
[C---:B--2---:R-:W-:Y:S05]  /*14220*/  HMMA.16816.F32 R52, R212.reuse, R4, R52 ;  /* 0x00000004d434723c */ /* 0x044fea0000001834 */
[----:B------:R-:W-:Y:S02]  /*14230*/  FMUL.FTZ R44, R44, c[0x0][0x320] ;  /* 0x0000c8002c2c7a20 */ /* 0x000fe40000410000 */
[----:B------:R-:W-:Y:S01]  /*14240*/  FMUL.FTZ R45, R45, c[0x0][0x320] ;  /* 0x0000c8002d2d7a20 */ /* 0x000fe20000410000 */
[----:B------:R4:W2:Y:S01]  /*14250*/  MUFU.TANH R155, R25 ;  /* 0x00000019009b7308 */ /* 0x0008a20000002400 */
[C---:B------:R-:W-:Y:S03]  /*14260*/  HMMA.16816.F32 R56, R212.reuse, R6, R56 ;  /* 0x00000006d438723c */ /* 0x040fe60000001838 */
[----:B------:R-:W-:Y:S02]  /*14270*/  FMUL.FTZ R46, R46, c[0x0][0x320] ;  /* 0x0000c8002e2e7a20 */ /* 0x000fe40000410000 */
[----:B------:R-:W-:Y:S02]  /*14280*/  FMUL.FTZ R47, R47, c[0x0][0x320] ;  /* 0x0000c8002f2f7a20 */ /* 0x000fe40000410000 */
[----:B------:R-:W-:Y:S02]  /*14290*/  FMUL.FTZ R50, R50, c[0x0][0x320] ;  /* 0x0000c80032327a20 */ /* 0x000fe40000410000 */
[----:B------:R4:W2:Y:S03]  /*142a0*/  MUFU.TANH R156, R26 ;  /* 0x0000001a009c7308 */ /* 0x0008a60000002400 */
        /* <DEDUP_REMOVED lines=63> */
[----:B------:R-:W1:Y:S01]  /*146a0*/  MUFU.TANH R67, R67 ;  /* 0x0000004300437308 */ /* 0x000e620000002400 */
[----:B------:R-:W-:-:S05]  /*146b0*/  @!P0 BRA `(.L_x_682) ;  /* 0x0000045000008947 */ /* 0x000fca0003800000 */
[----:B--234-:R-:W2:Y:S01]  /*146c0*/  LDL R0, [R1+0x2c] ;  /* 0x00002c0001007983 */ /* 0x01cea20000100800 */
[----:B------:R-:W-:Y:S01]  /*146d0*/  IMAD.MOV.U32 R2, RZ, RZ, c[0x0][0x2b8] ;  /* 0x0000ae00ff027624 */ /* 0x000fe200078e00ff */
[----:B------:R-:W-:Y:S01]  /*146e0*/  ULEA UR10, UR14, UR16, 0x7 ;  /* 0x000000100e0a7291 */ /* 0x000fe2000f8e383f */
[----:B------:R-:W-:Y:S01]  /*146f0*/  IMAD.MOV.U32 R245, RZ, RZ, RZ ;  /* 0x000000fffff57224 */ /* 0x000fe200078e00ff */
[----:B------:R-:W-:Y:S02]  /*14700*/  SEL R9, RZ, 0x10, P5 ;  /* 0x00000010ff097807 */ /* 0x000fe40002800000 */
[----:B------:R-:W-:Y:S02]  /*14710*/  ISETP.NE.AND P2, PT, R2, 0x1, PT ;  /* 0x000000010200780c */ /* 0x000fe40003f45270 */
[----:B------:R-:W-:Y:S01]  /*14720*/  IMAD.U32 R2, RZ, RZ, UR10 ;  /* 0x0000000aff027e24 */ /* 0x000fe2000f8e00ff */
[----:B------:R-:W-:Y:S04]  /*14730*/  IADD3 R21, -R9, 0x10, RZ ;  /* 0x0000001009157810 */ /* 0x000fe80007ffe1ff */
[----:B------:R-:W-:Y:S02]  /*14740*/  LOP3.LUT R21, R21, 0xf, RZ, 0xc0, !PT ;  /* 0x0000000f15157812 */ /* 0x000fe400078ec0ff */
[----:B--2---:R-:W-:Y:S02]  /*14750*/  IADD3 R2, R2, -0x80, R0 ;  /* 0xffffff8002027810 */ /* 0x004fe40007ffe000 */
[----:B------:R-:W-:Y:S03]  /*14760*/  ISETP.GT.AND P1, PT, R0, 0x7f, PT ;  /* 0x0000007f0000780c */ /* 0x000fe60003f24270 */
[----:B------:R-:W-:Y:S04]  /*14770*/  @P2 IMAD.HI.U32 R4, R2, c[0x0][0x2bc], RZ ;  /* 0x0000af0002042a27 */ /* 0x000fe800078e00ff */
[----:B------:R-:W-:Y:S01]  /*14780*/  IMAD.MOV.U32 R0, RZ, RZ, R2 ;  /* 0x000000ffff007224 */ /* 0x000fe200078e0002 */
[----:B------:R-:W-:Y:S05]  /*14790*/  @P2 SHF.R.U32.HI R0, RZ, c[0x0][0x2c0], R4 ;  /* 0x0000b000ff002a19 */ /* 0x000fea0000011604 */
[C---:B------:R-:W-:Y:S04]  /*147a0*/  @!P1 IADD3 R5, P0, R0.reuse, UR18, RZ ;  /* 0x0000001200059c10 */ /* 0x040fe8000ff1e0ff */
[----:B------:R-:W-:Y:S01]  /*147b0*/  @!P1 LEA.HI.X.SX32 R6, R0, UR8, 0x1, P0 ;  /* 0x0000000800069c11 */ /* 0x000fe200080f0eff */
[----:B------:R-:W-:Y:S01]  /*147c0*/  IMAD.MOV R0, RZ, RZ, -R0 ;  /* 0x000000ffff007224 */ /* 0x000fe200078e0a00 */
[C---:B------:R-:W-:Y:S03]  /*147d0*/  @!P1 LEA R4, P0, R5.reuse, c[0x0][0x2a0], 0x2 ;  /* 0x0000a80005049a11 */ /* 0x040fe600078010ff */
[----:B------:R-:W-:Y:S01]  /*147e0*/  IMAD R7, R0, c[0x0][0x2b8], R2 ;  /* 0x0000ae0000077a24 */ /* 0x000fe200078e0202 */
[----:B------:R-:W-:Y:S04]  /*147f0*/  @!P1 LEA.HI.X R5, R5, c[0x0][0x2a4], R6, 0x2, P0 ;  /* 0x0000a90005059a11 */ /* 0x000fe800000f1406 */
[----:B------:R-:W-:Y:S01]  /*14800*/  STL [R1+0x4], R7 ;  /* 0x0000040701007387 */ /* 0x000fe20000100800 */
[----:B------:R-:W-:Y:S03]  /*14810*/  SHF.R.S32.HI R0, RZ, 0x1f, R7 ;  /* 0x0000001fff007819 */ /* 0x000fe60000011407 */
[----:B------:R2:W3:Y:S02]  /*14820*/  @!P1 LDG.E R245, [R4.64] ;  /* 0x0000001604f59981 */ /* 0x0004e4000c1e1900 */
        /* <DEDUP_REMOVED lines=12> */
[----:B------:R-:W2:Y:S04]  /*148f0*/  SHFL.IDX PT, R12, R2, 0x1, 0x181f ;  /* 0x00381f00020c7f89 */ /* 0x000ea800000e0000 */
[----:B------:R-:W3:Y:S04]  /*14900*/  SHFL.IDX PT, R4, R2, RZ, 0x181f ;  /* 0x00181fff02047589 */ /* 0x000ee800000e0000 */
[----:B------:R-:W4:Y:S04]  /*14910*/  SHFL.IDX PT, R5, R0, RZ, 0x181f ;  /* 0x00181fff00057589 */ /* 0x000f2800000e0000 */
[----:B------:R-:W1:Y:S04]  /*14920*/  SHFL.IDX PT, R6, R0, 0x1, 0x181f ;  /* 0x00381f0000067f89 */ /* 0x000e6800000e0000 */
[----:B------:R-:W-:Y:S04]  /*14930*/  SHFL.IDX PT, R7, R0, 0x2, 0x181f ;  /* 0x00581f0000077f89 */ /* 0x000fe800000e0000 */
[----:B------:R1:W-:Y:S04]  /*14940*/  SHFL.IDX PT, R20, R0, 0x3, 0x181f ;  /* 0x00781f0000147f89 */ /* 0x0003e800000e0000 */
[----:B------:R-:W1:Y:S01]  /*14950*/  SHFL.IDX PT, R8, R2, 0x2, 0x181f ;  /* 0x00581f0002087f89 */ /* 0x000e6200000e0000 */
[C---:B--2--5:R-:W-:Y:S02]  /*14960*/  IADD3 R14, P4, R12.reuse, R242, RZ ;  /* 0x000000f20c0e7210 */ /* 0x064fe40007f9e0ff */
[----:B------:R-:W-:Y:S01]  /*14970*/  IADD3 R12, P3, R12, R240, RZ ;  /* 0x000000f00c0c7210 */ /* 0x000fe20007f7e0ff */
[----:B------:R-:W2:Y:S01]  /*14980*/  SHFL.IDX PT, R2, R2, 0x3, 0x181f ;  /* 0x00781f0002027f89 */ /* 0x000ea200000e0000 */
[C---:B---3--:R-:W-:Y:S02]  /*14990*/  IADD3 R18, P1, R4.reuse, R242, RZ ;  /* 0x000000f204127210 */ /* 0x048fe40007f3e0ff */
[----:B------:R-:W-:Y:S05]  /*149a0*/  IADD3 R16, P0, R4, R240, RZ ;  /* 0x000000f004107210 */ /* 0x000fea0007f1e0ff */
[--C-:B----4-:R-:W-:Y:S02]  /*149b0*/  IMAD.X R17, R5, 0x1, R241.reuse, P0 ;  /* 0x0000000105117824 */ /* 0x110fe400000e06f1 */
[--C-:B-1----:R-:W-:Y:S01]  /*149c0*/  IMAD.X R13, R6, 0x1, R241.reuse, P3 ;  /* 0x00000001060d7824 */ /* 0x102fe200018e06f1 */
[----:B------:R-:W-:Y:S05]  /*149d0*/  SHF.L.U64.HI R0, R243, 0x1, R244 ;  /* 0x00000001f3007819 */ /* 0x000fea00000102f4 */
[--C-:B------:R-:W-:Y:S01]  /*149e0*/  IMAD.X R19, R5, 0x1, R0.reuse, P1 ;  /* 0x0000000105137824 */ /* 0x100fe200008e0600 */
[----:B------:R-:W-:Y:S01]  /*149f0*/  IADD3 R10, P2, R8, R242, RZ ;  /* 0x000000f2080a7210 */ /* 0x000fe20007f5e0ff */
[--C-:B------:R-:W-:Y:S01]  /*14a00*/  IMAD.X R15, R6, 0x1, R0.reuse, P4 ;  /* 0x00000001060f7824 */ /* 0x100fe200020e0600 */
[----:B------:R-:W-:Y:S02]  /*14a10*/  IADD3 R8, P1, R8, R240, RZ ;  /* 0x000000f008087210 */ /* 0x000fe40007f3e0ff */
[----:B------:R1:W-:Y:S01]  /*14a20*/  LDGSTS.E.BYPASS.LTC128B.128 [R239+0x8100], [R18.64], !P6 ;  /* 0x0810000012ef7fae */ /* 0x0003e2000f101d56 */
[--C-:B------:R-:W-:Y:S01]  /*14a30*/  IMAD.X R11, R7, 0x1, R0.reuse, P2 ;  /* 0x00000001070b7824 */ /* 0x100fe200010e0600 */
[----:B--2---:R-:W-:Y:S02]  /*14a40*/  IADD3 R6, P0, R2, R242, RZ ;  /* 0x000000f202067210 */ /* 0x004fe40007f1e0ff */
[----:B------:R1:W-:Y:S01]  /*14a50*/  LDGSTS.E.BYPASS.LTC128B.128 [R239+0xc100], [R16.64], !P5 ;  /* 0x0c10000010ef7fae */ /* 0x0003e2000e901d56 */
[----:B------:R-:W-:Y:S01]  /*14a60*/  ISETP.NE.U32.AND P2, PT, R9, RZ, PT ;  /* 0x000000ff0900720c */ /* 0x000fe20003f45070 */
[--C-:B------:R-:W-:Y:S02]  /*14a70*/  IMAD.X R9, R7, 0x1, R241.reuse, P1 ;  /* 0x0000000107097824 */ /* 0x100fe400008e06f1 */
[----:B------:R1:W-:Y:S01]  /*14a80*/  LDGSTS.E.BYPASS.LTC128B.128 [R239+0x9100], [R14.64], !P6 ;  /* 0x091000000eef7fae */ /* 0x0003e2000f101d56 */
[----:B------:R-:W-:Y:S01]  /*14a90*/  IMAD.X R7, R20, 0x1, R0, P0 ;  /* 0x0000000114077824 */ /* 0x000fe200000e0600 */
[----:B------:R-:W-:Y:S02]  /*14aa0*/  IADD3 R4, P1, P0, R21, R2, R240 ;  /* 0x0000000215047210 */ /* 0x000fe4000783e0f0 */
[----:B------:R1:W-:Y:S02]  /*14ab0*/  LDGSTS.E.BYPASS.LTC128B.128 [R239+0xd100], [R12.64], !P5 ;  /* 0x0d1000000cef7fae */ /* 0x0003e4000e901d56 */
[----:B------:R-:W-:Y:S02]  /*14ac0*/  IADD3.X R5, RZ, R20, R241, P1, P0 ;  /* 0x00000014ff057210 */ /* 0x000fe40000fe04f1 */
[----:B------:R1:W-:Y:S04]  /*14ad0*/  LDGSTS.E.BYPASS.LTC128B.128 [R239+0xa100], [R10.64], !P6 ;  /* 0x0a1000000aef7fae */ /* 0x0003e8000f101d56 */
[----:B------:R1:W-:Y:S04]  /*14ae0*/  LDGSTS.E.BYPASS.LTC128B.128 [R239+0xe100], [R8.64], !P5 ;  /* 0x0e10000008ef7fae */ /* 0x0003e8000e901d56 */
[----:B------:R1:W-:Y:S04]  /*14af0*/  LDGSTS.E.BYPASS.LTC128B.128 [R239+0xb100], [R6.64], !P6 ;  /* 0x0b10000006ef7fae */ /* 0x0003e8000f101d56 */
[----:B------:R1:W-:Y:S02]  /*14b00*/  LDGSTS.E.BYPASS.LTC128B.128.ZFILL [R239+0xf100], [R4.64], P2 ;  /* 0x0f10000004ef7fae */ /* 0x0003e40009141d56 */
.L_x_682:
[----:B--234-:R-:W2:Y:S01]  /*14b10*/  LDL R2, [R1+0x10] ;  /* 0x0000100001027983 */ /* 0x01cea20000100800 */
[----:B------:R-:W-:Y:S01]  /*14b20*/  PLOP3.LUT P0, PT, PT, PT, UP2, 0x80, 0x0 ;  /* 0x000000000000781c */ /* 0x000fe20003f0f028 */
[----:B------:R-:W-:Y:S02]  /*14b30*/  UIMAD UR10, UR14, UR6, 0x1 ;  /* 0x000000010e0a74a4 */ /* 0x000fe4000f8e0206 */
[----:B------:R3:W2:Y:S01]  /*14b40*/  LDL R0, [R1+0x14] ;  /* 0x0000140001007983 */ /* 0x0006a20000100800 */
[----:B------:R-:W-:Y:S02]  /*14b50*/  UISETP.GT.AND UP0, UPT, UR14, UR7, UPT ;  /* 0x000000070e00728c */ /* 0x000fe4000bf04270 */
[----:B------:R-:W-:Y:S01]  /*14b60*/  UIADD3 UR14, UR14, -0x1, URZ ;  /* 0xffffffff0e0e7890 */ /* 0x000fe2000fffe03f */
[----:B-1----:R-:W4:Y:S04]  /*14b70*/  LDL R4, [R1+0x18] ;  /* 0x0000180001047983 */ /* 0x002f280000100800 */
[----:B------:R-:W0:Y:S02]  /*14b80*/  LDGDEPBAR ;  /* 0x00000000000079af */ /* 0x000e240000000000 */
[----:B--2---:R-:W-:Y:S06]  /*14b90*/  @P0 IMAD.MOV.U32 R0, RZ, RZ, R2 ;  /* 0x000000ffff000224 */ /* 0x004fec00078e0002 */
[----:B------:R-:W1:Y:S08]  /*14ba0*/  SHFL.IDX PT, R2, R0, 0x1, 0x1c1f ;  /* 0x003c1f0000027f89 */ /* 0x000e7000000e0000 */
[----:B------:R2:W1:Y:S02]  /*14bb0*/  SHFL.IDX PT, R5, R0, RZ, 0x1c1f ;  /* 0x001c1fff00057589 */ /* 0x00046400000e0000 */
[----:B--2---:R-:W-:Y:S05]  /*14bc0*/  IMAD.U32 R0, RZ, RZ, UR11 ;  /* 0x0000000bff007e24 */ /* 0x004fea000f8e00ff */
[----:B----4-:R-:W-:Y:S04]  /*14bd0*/  IADD3 R0, R0, UR10, -R4 ;  /* 0x0000000a00007c10 */ /* 0x010fe8000fffe804 */
[----:B------:R-:W-:Y:S05]  /*14be0*/  IADD3 R4, R0, -UR20, RZ ;  /* 0x8000001400047c10 */ /* 0x000fea000fffe0ff */
[C---:B-1----:R-:W-:Y:S02]  /*14bf0*/  IMAD.IADD R0, R4.reuse, 0x1, R2 ;  /* 0x0000000104007824 */ /* 0x042fe400078e0202 */
[----:B------:R-:W-:Y:S03]  /*14c00*/  IMAD.IADD R4, R4, 0x1, R5 ;  /* 0x0000000104047824 */ /* 0x000fe600078e0205 */
[C---:B------:R-:W-:Y:S02]  /*14c10*/  ISETP.GT.AND P1, PT, R0.reuse, RZ, PT ;  /* 0x000000ff0000720c */ /* 0x040fe40003f24270 */
[----:B------:R-:W-:Y:S02]  /*14c20*/  ISETP.GT.AND P0, PT, R0, 0x1, PT ;  /* 0x000000010000780c */ /* 0x000fe40003f04270 */
[----:B------:R-:W-:Y:S02]  /*14c30*/  FSEL R6, R163, -INF , P1 ;  /* 0xff800000a3067808 */ /* 0x000fe40000800000 */
[----:B------:R-:W-:Y:S02]  /*14c40*/  FSEL R7, R161, -INF , P0 ;  /* 0xff800000a1077808 */ /* 0x000fe40000000000 */
[----:B------:R-:W-:Y:S02]  /*14c50*/  FMNMX.FTZ R2, R6, R70, !PT ;  /* 0x0000004606027209 */ /* 0x000fe40007810000 */
[C---:B------:R-:W-:Y:S02]  /*14c60*/  ISETP.GT.AND P3, PT, R0.reuse, 0x8, PT ;  /* 0x000000080000780c */ /* 0x040fe40003f64270 */
[----:B------:R-:W-:Y:S02]  /*14c70*/  FMNMX.FTZ R2, R7, R2, !PT ;  /* 0x0000000207027209 */ /* 0x000fe40007810000 */
        /* <DEDUP_REMOVED lines=8> */
[----:B------:R-:W-:Y:S02]  /*14d00*/  ISETP.GT.AND P3, PT, R4, RZ, PT ;  /* 0x000000ff0400720c */ /* 0x000fe40003f64270 */
[----:B------:R-:W-:Y:S02]  /*14d10*/  FSEL R48, R72, -INF , P0 ;  /* 0xff80000048307808 */ /* 0x000fe40000000000 */
[----:B------:R-:W-:Y:S02]  /*14d20*/  FMNMX.FTZ R2, R41, R2, !PT ;  /* 0x0000000229027209 */ /* 0x000fe40007810000 */
[----:B------:R-:W-:Y:S02]  /*14d30*/  ISETP.GT.AND P2, PT, R0, 0x18, PT ;  /* 0x000000180000780c */ /* 0x000fe40003f44270 */
[----:B------:R-:W-:Y:S02]  /*14d40*/  FSEL R8, R166, -INF , P3 ;  /* 0xff800000a6087808 */ /* 0x000fe40001800000 */
[----:B------:R-:W-:Y:S02]  /*14d50*/  ISETP.GT.AND P1, PT, R4, 0x1, PT ;  /* 0x000000010400780c */ /* 0x000fe40003f24270 */
[----:B------:R-:W-:Y:S02]  /*14d60*/  FSEL R57, R71, -INF , P2 ;  /* 0xff80000047397808 */ /* 0x000fe40001000000 */
[----:B------:R-:W-:Y:S02]  /*14d70*/  FMNMX.FTZ R5, R48, R2, !PT ;  /* 0x0000000230057209 */ /* 0x000fe40007810000 */
[----:B------:R-:W-:Y:S02]  /*14d80*/  ISETP.GT.AND P0, PT, R0, 0x19, PT ;  /* 0x000000190000780c */ /* 0x000fe40003f04270 */
[----:B------:R-:W-:Y:S02]  /*14d90*/  ISETP.GT.AND P3, PT, R4, 0x8, PT ;  /* 0x000000080400780c */ /* 0x000fe40003f64270 */
[----:B------:R-:W-:Y:S02]  /*14da0*/  FSEL R11, R165, -INF , P1 ;  /* 0xff800000a50b7808 */ /* 0x000fe40000800000 */
[----:B------:R-:W-:Y:S02]  /*14db0*/  FMNMX.FTZ R2, R8, R3, !PT ;  /* 0x0000000308027209 */ /* 0x000fe40007810000 */
[----:B------:R-:W-:Y:S02]  /*14dc0*/  FSEL R64, R69, -INF , P0 ;  /* 0xff80000045407808 */ /* 0x000fe40000000000 */
[----:B------:R-:W-:Y:S02]  /*14dd0*/  FMNMX.FTZ R5, R57, R5, !PT ;  /* 0x0000000539057209 */ /* 0x000fe40007810000 */
[----:B------:R-:W-:Y:S02]  /*14de0*/  ISETP.GT.AND P2, PT, R0, 0x20, PT ;  /* 0x000000200000780c */ /* 0x000fe40003f44270 */
[----:B------:R-:W-:Y:S02]  /*14df0*/  FSEL R12, R164, -INF , P3 ;  /* 0xff800000a40c7808 */ /* 0x000fe40001800000 */
[----:B------:R-:W-:Y:S02]  /*14e00*/  ISETP.GT.AND P1, PT, R4, 0x9, PT ;  /* 0x000000090400780c */ /* 0x000fe40003f24270 */
[----:B------:R-:W-:Y:S02]  /*14e10*/  FMNMX.FTZ R2, R11, R2, !PT ;  /* 0x000000020b027209 */ /* 0x000fe40007810000 */
[----:B------:R-:W-:Y:S02]  /*14e20*/  FSEL R152, R152, -INF , P2 ;  /* 0xff80000098987808 */ /* 0x000fe40001000000 */
[----:B------:R-:W-:Y:S02]  /*14e30*/  FMNMX.FTZ R5, R64, R5, !PT ;  /* 0x0000000540057209 */ /* 0x000fe40007810000 */
[----:B------:R-:W-:Y:S02]  /*14e40*/  ISETP.GT.AND P0, PT, R0, 0x21, PT ;  /* 0x000000210000780c */ /* 0x000fe40003f04270 */
[----:B------:R-:W-:Y:S02]  /*14e50*/  FSEL R13, R162, -INF , P1 ;  /* 0xff800000a20d7808 */ /* 0x000fe40000800000 */
[----:B------:R-:W-:Y:S02]  /*14e60*/  FMNMX.FTZ R2, R12, R2, !PT ;  /* 0x000000020c027209 */ /* 0x000fe40007810000 */
[----:B------:R-:W-:Y:S02]  /*14e70*/  ISETP.GT.AND P3, PT, R4, 0x10, PT ;  /* 0x000000100400780c */ /* 0x000fe40003f64270 */
[----:B------:R-:W-:Y:S02]  /*14e80*/  ISETP.GT.AND P2, PT, R0, 0x28, PT ;  /* 0x000000280000780c */ /* 0x000fe40003f44270 */
[----:B------:R-:W-:Y:S02]  /*14e90*/  FSEL R153, R153, -INF , P0 ;  /* 0xff80000099997808 */ /* 0x000fe40000000000 */
[----:B------:R-:W-:Y:S02]  /*14ea0*/  FMNMX.FTZ R5, R152, R5, !PT ;  /* 0x0000000598057209 */ /* 0x000fe40007810000 */
[----:B------:R-:W-:Y:S02]  /*14eb0*/  FMNMX.FTZ R2, R13, R2, !PT ;  /* 0x000000020d027209 */ /* 0x000fe40007810000 */
[----:B------:R-:W-:Y:S02]  /*14ec0*/  FSEL R32, R160, -INF , P3 ;  /* 0xff800000a0207808 */ /* 0x000fe40001800000 */
[----:B------:R-:W-:Y:S02]  /*14ed0*/  ISETP.GT.AND P1, PT, R4, 0x11, PT ;  /* 0x000000110400780c */ /* 0x000fe40003f24270 */
[----:B------:R-:W-:Y:S02]  /*14ee0*/  ISETP.GT.AND P0, PT, R0, 0x29, PT ;  /* 0x000000290000780c */ /* 0x000fe40003f04270 */
[----:B------:R-:W-:Y:S02]  /*14ef0*/  FSEL R156, R156, -INF , P2 ;  /* 0xff8000009c9c7808 */ /* 0x000fe40001000000 */
[----:B------:R-:W-:Y:S02]  /*14f00*/  FMNMX.FTZ R5, R153, R5, !PT ;  /* 0x0000000599057209 */ /* 0x000fe40007810000 */
        /* <DEDUP_REMOVED lines=24> */
[----:B------:R-:W-:Y:S02]  /*15090*/  FSEL R151, R151, -INF , P1 ;  /* 0xff80000097977808 */ /* 0x000fe40000800000 */
[----:B------:R-:W-:Y:S02]  /*150a0*/  ISETP.GT.AND P3, PT, R4, 0x28, PT ;  /* 0x000000280400780c */ /* 0x000fe40003f64270 */
[----:B------:R-:W-:Y:S02]  /*150b0*/  FMNMX.FTZ R2, R150, R2, !PT ;  /* 0x0000000296027209 */ /* 0x000fe40007810000 */
        /* <DEDUP_REMOVED lines=9> */
[----:B------:R-:W-:Y:S02]  /*15150*/  ISETP.GT.AND P3, PT, R4, 0x30, PT ;  /* 0x000000300400780c */ /* 0x000fe40003f64270 */
[----:B------:R-:W-:Y:S02]  /*15160*/  FSEL R155, R155, -INF , P1 ;  /* 0xff8000009b9b7808 */ /* 0x000fe40000800000 */
[----:B------:R-:W-:Y:S02]  /*15170*/  FMNMX.FTZ R2, R154, R2, !PT ;  /* 0x000000029a027209 */ /* 0x000fe40007810000 */
[----:B------:R-:W-:Y:S02]  /*15180*/  FSEL R171, R39, -INF , P0 ;  /* 0xff80000027ab7808 */ /* 0x000fe40000000000 */
[----:B------:R-:W-:Y:S02]  /*15190*/  ISETP.GT.AND P2, PT, R0, 0x48, PT ;  /* 0x000000480000780c */ /* 0x000fe40003f44270 */
[----:B------:R-:W-:Y:S02]  /*151a0*/  FMNMX.FTZ R5, R170, R5, !PT ;  /* 0x00000005aa057209 */ /* 0x000fe40007810000 */
[----:B------:R-:W-:Y:S02]  /*151b0*/  FSEL R158, R158, -INF , P3 ;  /* 0xff8000009e9e7808 */ /* 0x000fe40001800000 */
[----:B------:R-:W-:Y:S02]  /*151c0*/  ISETP.GT.AND P1, PT, R4, 0x31, PT ;  /* 0x000000310400780c */ /* 0x000fe40003f24270 */
[----:B------:R-:W-:Y:S02]  /*151d0*/  FMNMX.FTZ R2, R155, R2, !PT ;  /* 0x000000029b027209 */ /* 0x000fe40007810000 */
[----:B------:R-:W-:Y:S02]  /*151e0*/  ISETP.GT.AND P0, PT, R0, 0x49, PT ;  /* 0x000000490000780c */ /* 0x000fe40003f04270 */
[----:B------:R-:W-:Y:S02]  /*151f0*/  FSEL R173, R42, -INF , P2 ;  /* 0xff8000002aad7808 */ /* 0x000fe40001000000 */
        /* <DEDUP_REMOVED lines=26> */
[----:B------:R-:W-:Y:S01]  /*153a0*/  ISETP.GT.AND P3, PT, R4, 0x48, PT ;  /* 0x000000480400780c */ /* 0x000fe20003f64270 */
[----:B------:R-:W-:Y:S01]  /*153b0*/  LDSM.16.MT88.4 R36, [R220+0x100] ;  /* 0x00010000dc24783b */ /* 0x000fe20000004200 */
        /* <DEDUP_REMOVED lines=8> */
[----:B-----5:R-:W-:Y:S02]  /*15440*/  FSEL R244, R54, -INF , P2 ;  /* 0xff80000036f47808 */ /* 0x020fe40001000000 */
[----:B------:R-:W-:Y:S02]  /*15450*/  ISETP.GT.AND P0, PT, R0, 0x61, PT ;  /* 0x000000610000780c */ /* 0x000fe40003f04270 */
        /* <DEDUP_REMOVED lines=14> */
[----:B------:R-:W-:Y:S01]  /*15540*/  ISETP.GT.AND P1, PT, R0, 0x70, PT ;  /* 0x000000700000780c */ /* 0x000fe20003f24270 */
[----:B------:R-:W-:Y:S01]  /*15550*/  LDSM.16.MT88.4 R44, [R217+0x4100] ;  /* 0x00410000d92c783b */ /* 0x000fe20000004200 */
[C---:B------:R-:W-:Y:S02]  /*15560*/  ISETP.GT.AND P2, PT, R4.reuse, 0x58, PT ;  /* 0x000000580400780c */ /* 0x040fe40003f44270 */
[----:B------:R-:W-:Y:S02]  /*15570*/  FSEL R252, R59, -INF , P0 ;  /* 0xff8000003bfc7808 */ /* 0x000fe40000000000 */
[----:B------:R-:W-:Y:S02]  /*15580*/  ISETP.GT.AND P0, PT, R4, 0x59, PT ;  /* 0x000000590400780c */ /* 0x000fe40003f04270 */
[----:B------:R-:W-:Y:S02]  /*15590*/  FMNMX.FTZ R2, R175, R2, !PT ;  /* 0x00000002af027209 */ /* 0x000fe40007810000 */
[----:B------:R-:W-:Y:S02]  /*155a0*/  FMNMX.FTZ R5, R249, R5, !PT ;  /* 0x00000005f9057209 */ /* 0x000fe40007810000 */
[----:B------:R-:W-:Y:S02]  /*155b0*/  FSEL R172, R62, -INF , P1 ;  /* 0xff8000003eac7808 */ /* 0x000fe40000800000 */
[----:B------:R-:W-:Y:S02]  /*155c0*/  FSEL R183, R26, -INF , P2 ;  /* 0xff8000001ab77808 */ /* 0x000fe40001000000 */
[C---:B------:R-:W-:Y:S02]  /*155d0*/  ISETP.GT.AND P2, PT, R0.reuse, 0x71, PT ;  /* 0x000000710000780c */ /* 0x040fe40003f44270 */
[----:B------:R-:W-:Y:S02]  /*155e0*/  FSEL R185, R25, -INF , P0 ;  /* 0xff80000019b97808 */ /* 0x000fe40000000000 */
[C---:B------:R-:W-:Y:S02]  /*155f0*/  ISETP.GT.AND P0, PT, R0.reuse, 0x79, PT ;  /* 0x000000790000780c */ /* 0x040fe40003f04270 */
[----:B------:R-:W-:Y:S02]  /*15600*/  ISETP.GT.AND P1, PT, R0, 0x78, PT ;  /* 0x000000780000780c */ /* 0x000fe40003f24270 */
[----:B------:R-:W-:Y:S02]  /*15610*/  FMNMX.FTZ R0, R181, R2, !PT ;  /* 0x00000002b5007209 */ /* 0x000fe40007810000 */
[----:B------:R-:W-:Y:S02]  /*15620*/  FMNMX.FTZ R2, R252, R5, !PT ;  /* 0x00000005fc027209 */ /* 0x000fe40007810000 */
[----:B------:R-:W-:Y:S02]  /*15630*/  ISETP.GT.AND P3, PT, R4, 0x60, PT ;  /* 0x000000600400780c */ /* 0x000fe40003f64270 */
[----:B------:R-:W-:Y:S02]  /*15640*/  FMNMX.FTZ R0, R183, R0, !PT ;  /* 0x00000000b7007209 */ /* 0x000fe40007810000 */
[----:B------:R-:W-:Y:S02]  /*15650*/  FSEL R180, R63, -INF , P2 ;  /* 0xff8000003fb47808 */ /* 0x000fe40001000000 */
[----:B------:R-:W-:Y:S02]  /*15660*/  FMNMX.FTZ R2, R172, R2, !PT ;  /* 0x00000002ac027209 */ /* 0x000fe40007810000 */
[----:B------:R-:W-:Y:S02]  /*15670*/  FSEL R208, R52, -INF , P3 ;  /* 0xff80000034d07808 */ /* 0x000fe40001800000 */
[----:B------:R-:W-:Y:S02]  /*15680*/  ISETP.GT.AND P2, PT, R4, 0x61, PT ;  /* 0x000000610400780c */ /* 0x000fe40003f44270 */
[----:B------:R-:W-:Y:S02]  /*15690*/  FMNMX.FTZ R0, R185, R0, !PT ;  /* 0x00000000b9007209 */ /* 0x000fe40007810000 */
[----:B------:R-:W-:Y:S02]  /*156a0*/  FSEL R66, R66, -INF , P1 ;  /* 0xff80000042427808 */ /* 0x000fe40000800000 */
[----:B------:R-:W-:Y:S02]  /*156b0*/  FMNMX.FTZ R5, R180, R2, !PT ;  /* 0x00000002b4057209 */ /* 0x000fe40007810000 */
[----:B------:R-:W-:Y:S02]  /*156c0*/  FSEL R191, R53, -INF , P2 ;  /* 0xff80000035bf7808 */ /* 0x000fe40001000000 */
[----:B------:R-:W-:Y:S01]  /*156d0*/  ISETP.GT.AND P1, PT, R4, 0x68, PT ;  /* 0x000000680400780c */ /* 0x000fe20003f24270 */
[----:B------:R-:W-:Y:S01]  /*156e0*/  LDSM.16.MT88.4 R52, [R218+0x4100] ;  /* 0x00410000da34783b */ /* 0x000fe20000004200 */
[----:B------:R-:W-:Y:S02]  /*156f0*/  FMNMX.FTZ R2, R208, R0, !PT ;  /* 0x00000000d0027209 */ /* 0x000fe40007810000 */
[----:B------:R-:W-:Y:S02]  /*15700*/  FSEL R71, R67, -INF , P0 ;  /* 0xff80000043477808 */ /* 0x000fe40000000000 */
[----:B------:R-:W-:Y:S02]  /*15710*/  FMNMX.FTZ R0, R66, R5, !PT ;  /* 0x0000000542007209 */ /* 0x000fe40007810000 */
[----:B------:R-:W-:Y:S02]  /*15720*/  FSEL R211, R24, -INF , P1 ;  /* 0xff80000018d37808 */ /* 0x000fe40000800000 */
[----:B------:R-:W-:Y:S02]  /*15730*/  FMNMX.FTZ R2, R191, R2, !PT ;  /* 0x00000002bf027209 */ /* 0x000fe40007810000 */
[----:B------:R-:W-:Y:S02]  /*15740*/  FMNMX.FTZ R0, R71, R0, !PT ;  /* 0x0000000047007209 */ /* 0x000fe40007810000 */
[----:B------:R-:W-:Y:S02]  /*15750*/  FMNMX.FTZ R5, R211, R2, !PT ;  /* 0x00000002d3057209 */ /* 0x000fe40007810000 */
[C---:B------:R-:W-:Y:S01]  /*15760*/  ISETP.GT.AND P1, PT, R4.reuse, 0x70, PT ;  /* 0x000000700400780c */ /* 0x040fe20003f24270 */
[----:B------:R-:W1:Y:S01]  /*15770*/  SHFL.BFLY PT, R2, R0, 0x2, 0x1f ;  /* 0x0c401f0000027f89 */ /* 0x000e6200000e0000 */
[----:B------:R-:W-:Y:S02]  /*15780*/  ISETP.GT.AND P0, PT, R4, 0x69, PT ;  /* 0x000000690400780c */ /* 0x000fe40003f04270 */
[----:B------:R-:W-:Y:S02]  /*15790*/  FSEL R247, R60, -INF , P1 ;  /* 0xff8000003cf77808 */ /* 0x000fe40000800000 */
[----:B------:R-:W-:Y:S02]  /*157a0*/  ISETP.GT.AND P1, PT, R4, 0x78, PT ;  /* 0x000000780400780c */ /* 0x000fe40003f24270 */
[----:B------:R-:W-:Y:S02]  /*157b0*/  FSEL R242, R23, -INF , P0 ;  /* 0xff80000017f27808 */ /* 0x000fe40000000000 */
[----:B------:R-:W-:Y:S02]  /*157c0*/  FSEL R182, R22, -INF , P1 ;  /* 0xff80000016b67808 */ /* 0x000fe40000800000 */
[----:B------:R-:W-:Y:S01]  /*157d0*/  ISETP.GT.AND P0, PT, R4, 0x71, PT ;  /* 0x000000710400780c */ /* 0x000fe20003f04270 */
[----:B------:R-:W-:Y:S01]  /*157e0*/  LDSM.16.MT88.4 R20, [R218+0x100] ;  /* 0x00010000da14783b */ /* 0x000fe20000004200 */
[----:B------:R-:W-:Y:S02]  /*157f0*/  FMNMX.FTZ R5, R242, R5, !PT ;  /* 0x00000005f2057209 */ /* 0x000fe40007810000 */
[----:B------:R-:W-:Y:S02]  /*15800*/  FSEL R246, R61, -INF , P0 ;  /* 0xff8000003df67808 */ /* 0x000fe40000000000 */
[----:B------:R-:W-:Y:S02]  /*15810*/  FMNMX.FTZ R5, R247, R5, !PT ;  /* 0x00000005f7057209 */ /* 0x000fe40007810000 */
[----:B------:R-:W-:Y:S01]  /*15820*/  ISETP.GT.AND P0, PT, R4, 0x79, PT ;  /* 0x000000790400780c */ /* 0x000fe20003f04270 */
[----:B------:R-:W-:Y:S01]  /*15830*/  LDSM.16.MT88.4 R60, [R221+0x4100] ;  /* 0x00410000dd3c783b */ /* 0x000fe20000004200 */
[----:B------:R-:W-:Y:S02]  /*15840*/  FMNMX.FTZ R4, R246, R5, !PT ;  /* 0x00000005f6047209 */ /* 0x000fe40007810000 */
[----:B------:R-:W-:Y:S02]  /*15850*/  FSEL R184, R65, -INF , P0 ;  /* 0xff80000041b87808 */ /* 0x000fe40000000000 */
[----:B-1----:R-:W-:Y:S02]  /*15860*/  FMNMX.FTZ R0, R0, R2, !PT ;  /* 0x0000000200007209 */ /* 0x002fe40007810000 */
[----:B------:R-:W-:Y:S03]  /*15870*/  FMNMX.FTZ R4, R182, R4, !PT ;  /* 0x00000004b6047209 */ /* 0x000fe60007810000 */
[----:B------:R-:W1:Y:S01]  /*15880*/  SHFL.BFLY PT, R2, R0, 0x1, 0x1f ;  /* 0x0c201f0000027f89 */ /* 0x000e6200000e0000 */
[----:B------:R-:W-:Y:S07]  /*15890*/  FMNMX.FTZ R4, R184, R4, !PT ;  /* 0x00000004b8047209 */ /* 0x000fee0007810000 */
[----:B------:R-:W2:Y:S01]  /*158a0*/  SHFL.BFLY PT, R5, R4, 0x2, 0x1f ;  /* 0x0c401f0004057f89 */ /* 0x000ea200000e0000 */
[----:B-1----:R-:W-:Y:S04]  /*158b0*/  FMNMX.FTZ R68, R2, R0, !PT ;  /* 0x0000000002447209 */ /* 0x002fe80007810000 */
[C---:B------:R-:W-:Y:S01]  /*158c0*/  FSETP.NEU.FTZ.AND P1, PT, R68.reuse, -INF , PT ;  /* 0xff8000004400780b */ /* 0x040fe20003f3d000 */
[----:B------:R-:W-:Y:S01]  /*158d0*/  FMUL.FTZ R149, R68, c[0x0][0x2d0] ;  /* 0x0000b40044957a20 */ /* 0x000fe20000410000 */
[----:B--2---:R-:W-:Y:S04]  /*158e0*/  FMNMX.FTZ R4, R5, R4, !PT ;  /* 0x0000000405047209 */ /* 0x004fe80007810000 */
[----:B------:R-:W-:Y:S01]  /*158f0*/  FSEL R149, R149, RZ, P1 ;  /* 0x000000ff95957208 */ /* 0x000fe20000800000 */
[----:B------:R-:W1:Y:S04]  /*15900*/  SHFL.BFLY PT, R69, R4, 0x1, 0x1f ;  /* 0x0c201f0004457f89 */ /* 0x000e6800000e0000 */
[--C-:B------:R-:W-:Y:S04]  /*15910*/  FFMA.FTZ R0, R6, c[0x0][0x2d0], -R149.reuse ;  /* 0x0000b40006007a23 */ /* 0x100fe80000010895 */
[----:B------:R2:W-:Y:S01]  /*15920*/  MUFU.EX2 R209, R0 ;  /* 0x0000000000d17308 */ /* 0x0005e20000000800 */
[----:B-1----:R-:W-:Y:S04]  /*15930*/  FMNMX.FTZ R69, R4, R69, !PT ;  /* 0x0000004504457209 */ /* 0x002fe80007810000 */
[C---:B------:R-:W-:Y:S01]  /*15940*/  FSETP.NEU.FTZ.AND P0, PT, R69.reuse, -INF , PT ;  /* 0xff8000004500780b */ /* 0x040fe20003f1d000 */
[----:B------:R-:W-:Y:S02]  /*15950*/  FMUL.FTZ R148, R69, c[0x0][0x2d0] ;  /* 0x0000b40045947a20 */ /* 0x000fe40000410000 */
[--C-:B--2---:R-:W-:Y:S03]  /*15960*/  FFMA.FTZ R0, R7, c[0x0][0x2d0], -R149.reuse ;  /* 0x0000b40007007a23 */ /* 0x104fe60000010895 */
[----:B------:R-:W-:Y:S01]  /*15970*/  FSEL R148, R148, RZ, P0 ;  /* 0x000000ff94947208 */ /* 0x000fe20000000000 */
[----:B------:R1:W2:Y:S04]  /*15980*/  MUFU.EX2 R250, R0 ;  /* 0x0000000000fa7308 */ /* 0x0002a80000000800 */
[--C-:B------:R-:W-:Y:S02]  /*15990*/  FFMA.FTZ R2, R13, c[0x0][0x2d0], -R148.reuse ;  /* 0x0000b4000d027a23 */ /* 0x100fe40000010894 */
[--C-:B------:R-:W-:Y:S02]  /*159a0*/  FFMA.FTZ R5, R8, c[0x0][0x2d0], -R148.reuse ;  /* 0x0000b40008057a23 */ /* 0x100fe40000010894 */
[--C-:B------:R-:W-:Y:S02]  /*159b0*/  FFMA.FTZ R4, R11, c[0x0][0x2d0], -R148.reuse ;  /* 0x0000b4000b047a23 */ /* 0x100fe40000010894 */
[----:B------:R4:W-:Y:S10]  /*159c0*/  MUFU.EX2 R190, R2 ;  /* 0x0000000200be7308 */ /* 0x0009f40000000800 */
[----:B------:R-:W-:Y:S01]  /*159d0*/  MUFU.EX2 R248, R5 ;  /* 0x0000000500f87308 */ /* 0x000fe20000000800 */
[--C-:B-1----:R-:W-:Y:S01]  /*159e0*/  FFMA.FTZ R0, R9, c[0x0][0x2d0], -R149.reuse ;  /* 0x0000b40009007a23 */ /* 0x102fe20000010895 */
[----:B--2---:R-:W-:Y:S08]  /*159f0*/  F2FP.PACK_AB R73, R250, R209 ;  /* 0x000000d1fa49723e */ /* 0x004ff000000000ff */
[----:B------:R1:W-:Y:S01]  /*15a00*/  MUFU.EX2 R34, R0 ;  /* 0x0000000000227308 */ /* 0x0003e20000000800 */
[----:B----4-:R-:W-:Y:S09]  /*15a10*/  FSEL R2, R68, RZ, P1 ;  /* 0x000000ff44027208 */ /* 0x010ff20000800000 */
[----:B------:R-:W2:Y:S01]  /*15a20*/  MUFU.EX2 R251, R4 ;  /* 0x0000000400fb7308 */ /* 0x000ea20000000800 */
[----:B-1----:R-:W-:Y:S09]  /*15a30*/  FFMA.FTZ R0, R10, c[0x0][0x2d0], -R149 ;  /* 0x0000b4000a007a23 */ /* 0x002ff20000010895 */
[----:B------:R1:W4:Y:S01]  /*15a40*/  MUFU.EX2 R210, R0 ;  /* 0x0000000000d27308 */ /* 0x0003220000000800 */
[----:B--2---:R-:W-:Y:S01]  /*15a50*/  F2FP.PACK_AB R72, R251, R248 ;  /* 0x000000f8fb48723e */ /* 0x004fe200000000ff */
[----:B-1----:R-:W-:Y:S01]  /*15a60*/  FFMA.FTZ R0, R12, c[0x0][0x2d0], -R148 ;  /* 0x0000b4000c007a23 */ /* 0x002fe20000010894 */
[----:B----4-:R-:W-:Y:S07]  /*15a70*/  F2FP.PACK_AB R75, R210, R34 ;  /* 0x00000022d24b723e */ /* 0x010fee00000000ff */
[----:B------:R1:W-:Y:S02]  /*15a80*/  MUFU.EX2 R14, R0 ;  /* 0x00000000000e7308 */ /* 0x0003e40000000800 */
[----:B-1----:R-:W-:Y:S02]  /*15a90*/  FSEL R0, R69, RZ, P0 ;  /* 0x000000ff45007208 */ /* 0x002fe40000000000 */
[----:B------:R-:W-:Y:S03]  /*15aa0*/  PLOP3.LUT P0, PT, PT, PT, UP0, 0x80, 0x0 ;  /* 0x000000000000781c */ /* 0x000fe60003f0f008 */
[----:B------:R-:W-:Y:S04]  /*15ab0*/  FADD.FTZ R0, -R0, R3 ;  /* 0x0000000300007221 */ /* 0x000fe80000010100 */
[----:B------:R-:W-:Y:S04]  /*15ac0*/  FMUL.FTZ R0, R0, c[0x0][0x2d0] ;  /* 0x0000b40000007a20 */ /* 0x000fe80000410000 */
[----:B------:R1:W2:Y:S02]  /*15ad0*/  MUFU.EX2 R3, R0 ;  /* 0x0000000000037308 */ /* 0x0002a40000000800 */
[----:B-1----:R-:W-:Y:S02]  /*15ae0*/  FADD.FTZ R0, -R2, R70 ;  /* 0x0000004602007221 */ /* 0x002fe40000010100 */
[----:B------:R-:W-:Y:S02]  /*15af0*/  FFMA.FTZ R2, R32, c[0x0][0x2d0], -R148 ;  /* 0x0000b40020027a23 */ /* 0x000fe40000010894 */
[----:B------:R-:W-:Y:S04]  /*15b00*/  FMUL.FTZ R0, R0, c[0x0][0x2d0] ;  /* 0x0000b40000007a20 */ /* 0x000fe80000410000 */
[----:B------:R1:W-:Y:S01]  /*15b10*/  MUFU.EX2 R50, R2 ;  /* 0x0000000200327308 */ /* 0x0003e20000000800 */
[C---:B--2---:R-:W-:Y:S02]  /*15b20*/  FMUL.FTZ R33, R3.reuse, R105 ;  /* 0x0000006903217220 */ /* 0x044fe40000410000 */
[----:B------:R-:W-:Y:S02]  /*15b30*/  IMAD.MOV.U32 R105, RZ, RZ, R251 ;  /* 0x000000ffff697224 */ /* 0x000fe400078e00fb */
[C---:B------:R-:W-:Y:S02]  /*15b40*/  FMUL.FTZ R32, R3.reuse, R104 ;  /* 0x0000006803207220 */ /* 0x040fe40000410000 */
[----:B------:R-:W-:Y:S02]  /*15b50*/  IMAD.MOV.U32 R104, RZ, RZ, R34 ;  /* 0x000000ffff687224 */ /* 0x000fe400078e0022 */
[----:B------:R-:W-:Y:S01]  /*15b60*/  IMAD.MOV.U32 R70, RZ, RZ, R14 ;  /* 0x000000ffff467224 */ /* 0x000fe200078e000e */
[----:B------:R-:W2:Y:S01]  /*15b70*/  MUFU.EX2 R0, R0 ;  /* 0x0000000000007308 */ /* 0x000ea20000000800 */
[----:B------:R-:W4:Y:S01]  /*15b80*/  LDSM.16.MT88.4 R12, [R217+0x100] ;  /* 0x00010000d90c783b */ /* 0x000f220000004200 */
[C---:B------:R-:W-:Y:S02]  /*15b90*/  FMUL.FTZ R4, R3.reuse, R76 ;  /* 0x0000004c03047220 */ /* 0x040fe40000410000 */
[----:B------:R-:W-:Y:S01]  /*15ba0*/  F2FP.PACK_AB R74, R190, R70 ;  /* 0x00000046be4a723e */ /* 0x000fe200000000ff */
[C---:B------:R-:W-:Y:S02]  /*15bb0*/  FMUL.FTZ R5, R3.reuse, R77 ;  /* 0x0000004d03057220 */ /* 0x040fe40000410000 */
[C---:B------:R-:W-:Y:S02]  /*15bc0*/  FMUL.FTZ R8, R3.reuse, R80 ;  /* 0x0000005003087220 */ /* 0x040fe40000410000 */
[C---:B------:R-:W-:Y:S02]  /*15bd0*/  FMUL.FTZ R9, R3.reuse, R81 ;  /* 0x0000005103097220 */ /* 0x040fe40000410000 */
[C---:B------:R-:W-:Y:S02]  /*15be0*/  FMUL.FTZ R16, R3.reuse, R88 ;  /* 0x0000005803107220 */ /* 0x040fe40000410000 */
[C---:B------:R-:W-:Y:S02]  /*15bf0*/  FMUL.FTZ R17, R3.reuse, R89 ;  /* 0x0000005903117220 */ /* 0x040fe40000410000 */
[----:B-1----:R-:W-:Y:S02]  /*15c00*/  FFMA.FTZ R2, R40, c[0x0][0x2d0], -R148 ;  /* 0x0000b40028027a23 */ /* 0x002fe40000010894 */
[C---:B------:R-:W-:Y:S02]  /*15c10*/  FMUL.FTZ R40, R3.reuse, R112 ;  /* 0x0000007003287220 */ /* 0x040fe40000410000 */
[----:B------:R1:W1:Y:S01]  /*15c20*/  MUFU.EX2 R65, R2 ;  /* 0x0000000200417308 */ /* 0x0002620000000800 */
[----:B------:R-:W-:Y:S02]  /*15c30*/  IMAD.MOV.U32 R112, RZ, RZ, R190 ;  /* 0x000000ffff707224 */ /* 0x000fe400078e00be */
[----:B------:R-:W-:Y:S02]  /*15c40*/  FMUL.FTZ R24, R3, R96 ;  /* 0x0000006003187220 */ /* 0x000fe40000410000 */
[C---:B--2---:R-:W-:Y:S02]  /*15c50*/  FMUL.FTZ R34, R0.reuse, R106 ;  /* 0x0000006a00227220 */ /* 0x044fe40000410000 */
[----:B------:R-:W-:Y:S02]  /*15c60*/  IMAD.MOV.U32 R106, RZ, RZ, R250 ;  /* 0x000000ffff6a7224 */ /* 0x000fe400078e00fa */
[C---:B------:R-:W-:Y:S02]  /*15c70*/  FMUL.FTZ R35, R0.reuse, R107 ;  /* 0x0000006b00237220 */ /* 0x040fe40000410000 */
[----:B------:R-:W-:Y:S02]  /*15c80*/  IMAD.MOV.U32 R107, RZ, RZ, R248 ;  /* 0x000000ffff6b7224 */ /* 0x000fe400078e00f8 */
[C---:B------:R-:W-:Y:S02]  /*15c90*/  FMUL.FTZ R51, R0.reuse, R123 ;  /* 0x0000007b00337220 */ /* 0x040fe40000410000 */
[C---:B------:R-:W-:Y:S02]  /*15ca0*/  FMUL.FTZ R43, R0.reuse, R115 ;  /* 0x00000073002b7220 */ /* 0x040fe40000410000 */
[----:B------:R-:W-:Y:S02]  /*15cb0*/  IMAD.MOV.U32 R115, RZ, RZ, R50 ;  /* 0x000000ffff737224 */ /* 0x000fe400078e0032 */
[C---:B------:R-:W-:Y:S02]  /*15cc0*/  FMUL.FTZ R50, R0.reuse, R122 ;  /* 0x0000007a00327220 */ /* 0x040fe40000410000 */
[C---:B------:R-:W-:Y:S02]  /*15cd0*/  FMUL.FTZ R42, R0.reuse, R114 ;  /* 0x00000072002a7220 */ /* 0x040fe40000410000 */
[----:B------:R-:W-:Y:S02]  /*15ce0*/  IMAD.MOV.U32 R114, RZ, RZ, R209 ;  /* 0x000000ffff727224 */ /* 0x000fe400078e00d1 */
[--C-:B-1----:R-:W-:Y:S02]  /*15cf0*/  FFMA.FTZ R2, R41, c[0x0][0x2d0], -R149.reuse ;  /* 0x0000b40029027a23 */ /* 0x102fe40000010895 */
[C---:B------:R-:W-:Y:S02]  /*15d00*/  FMUL.FTZ R41, R3.reuse, R113 ;  /* 0x0000007103297220 */ /* 0x040fe40000410000 */
[----:B------:R1:W-:Y:S01]  /*15d10*/  MUFU.EX2 R251, R2 ;  /* 0x0000000200fb7308 */ /* 0x0003e20000000800 */
[----:B------:R-:W-:Y:S02]  /*15d20*/  IMAD.MOV.U32 R113, RZ, RZ, R210 ;  /* 0x000000ffff717224 */ /* 0x000fe400078e00d2 */
[C---:B------:R-:W-:Y:S02]  /*15d30*/  FMUL.FTZ R59, R0.reuse, R131 ;  /* 0x00000083003b7220 */ /* 0x040fe40000410000 */
[C---:B------:R-:W-:Y:S02]  /*15d40*/  FMUL.FTZ R58, R0.reuse, R130 ;  /* 0x00000082003a7220 */ /* 0x040fe40000410000 */
[C---:B------:R-:W-:Y:S02]  /*15d50*/  FMUL.FTZ R6, R0.reuse, R78 ;  /* 0x0000004e00067220 */ /* 0x040fe40000410000 */
[C---:B------:R-:W-:Y:S02]  /*15d60*/  FMUL.FTZ R7, R0.reuse, R79 ;  /* 0x0000004f00077220 */ /* 0x040fe40000410000 */
[----:B------:R-:W2:Y:S01]  /*15d70*/  LDSM.16.MT88.4 R76, [R220+0x4100] ;  /* 0x00410000dc4c783b */ /* 0x000ea20000004200 */
[C---:B------:R-:W-:Y:S02]  /*15d80*/  FMUL.FTZ R10, R0.reuse, R82 ;  /* 0x00000052000a7220 */ /* 0x040fe40000410000 */
[C---:B------:R-:W-:Y:S02]  /*15d90*/  FMUL.FTZ R11, R0.reuse, R83 ;  /* 0x00000053000b7220 */ /* 0x040fe40000410000 */
[C---:B----4-:R-:W-:Y:S03]  /*15da0*/  HMMA.16816.F32 R4, R72.reuse, R12, R4 ;  /* 0x0000000c4804723c */ /* 0x050fe60000001804 */
[----:B------:R-:W4:Y:S02]  /*15db0*/  LDSM.16.MT88.4 R80, [R217+0x900] ;  /* 0x00090000d950783b */ /* 0x000f240000004200 */
[----:B------:R-:W-:Y:S02]  /*15dc0*/  FMUL.FTZ R18, R0, R90 ;  /* 0x0000005a00127220 */ /* 0x000fe40000410000 */
[C---:B------:R-:W-:Y:S01]  /*15dd0*/  FMUL.FTZ R12, R3.reuse, R84 ;  /* 0x00000054030c7220 */ /* 0x040fe20000410000 */
[C---:B------:R-:W-:Y:S04]  /*15de0*/  HMMA.16816.F32 R8, R72.reuse, R14, R8 ;  /* 0x0000000e4808723c */ /* 0x040fe80000001808 */
[--C-:B-1----:R-:W-:Y:S02]  /*15df0*/  FFMA.FTZ R2, R48, c[0x0][0x2d0], -R149.reuse ;  /* 0x0000b40030027a23 */ /* 0x102fe40000010895 */
[C---:B------:R-:W-:Y:S02]  /*15e00*/  FMUL.FTZ R48, R3.reuse, R120 ;  /* 0x0000007803307220 */ /* 0x040fe40000410000 */
[----:B------:R1:W-:Y:S01]  /*15e10*/  MUFU.EX2 R250, R2 ;  /* 0x0000000200fa7308 */ /* 0x0003e20000000800 */
[C---:B------:R-:W-:Y:S03]  /*15e20*/  FMUL.FTZ R13, R3.reuse, R85 ;  /* 0x00000055030d7220 */ /* 0x040fe60000410000 */
[C---:B------:R-:W-:Y:S02]  /*15e30*/  FMUL.FTZ R14, R0.reuse, R86 ;  /* 0x00000056000e7220 */ /* 0x040fe40000410000 */
[C---:B------:R-:W-:Y:S02]  /*15e40*/  FMUL.FTZ R15, R0.reuse, R87 ;  /* 0x00000057000f7220 */ /* 0x040fe40000410000 */
[----:B------:R-:W2:Y:S01]  /*15e50*/  LDSM.16.MT88.4 R84, [R218+0x900] ;  /* 0x00090000da54783b */ /* 0x000ea20000004200 */
[C---:B------:R-:W-:Y:S02]  /*15e60*/  FMUL.FTZ R19, R0.reuse, R91 ;  /* 0x0000005b00137220 */ /* 0x040fe40000410000 */
[----:B------:R-:W-:Y:S02]  /*15e70*/  FMUL.FTZ R25, R3, R97 ;  /* 0x0000006103197220 */ /* 0x000fe40000410000 */
[C---:B------:R-:W-:Y:S03]  /*15e80*/  HMMA.16816.F32 R12, R72.reuse, R20, R12 ;  /* 0x00000014480c723c */ /* 0x040fe6000000180c */
[----:B------:R-:W2:Y:S01]  /*15e90*/  LDSM.16.MT88.4 R88, [R221+0x900] ;  /* 0x00090000dd58783b */ /* 0x000ea20000004200 */
[C---:B------:R-:W-:Y:S02]  /*15ea0*/  FMUL.FTZ R26, R0.reuse, R98 ;  /* 0x00000062001a7220 */ /* 0x040fe40000410000 */
[C---:B------:R-:W-:Y:S02]  /*15eb0*/  FMUL.FTZ R27, R0.reuse, R99 ;  /* 0x00000063001b7220 */ /* 0x040fe40000410000 */
[C---:B------:R-:W-:Y:S03]  /*15ec0*/  HMMA.16816.F32 R16, R72.reuse, R22, R16 ;  /* 0x000000164810723c */ /* 0x040fe60000001810 */
[----:B------:R-:W-:Y:S01]  /*15ed0*/  LDSM.16.MT88.4 R96, [R220+0x5100] ;  /* 0x00510000dc60783b */ /* 0x000fe20000004200 */
[--C-:B-1----:R-:W-:Y:S02]  /*15ee0*/  FFMA.FTZ R2, R49, c[0x0][0x2d0], -R148.reuse ;  /* 0x0000b40031027a23 */ /* 0x102fe40000010894 */
[C---:B------:R-:W-:Y:S02]  /*15ef0*/  FMUL.FTZ R49, R3.reuse, R121 ;  /* 0x0000007903317220 */ /* 0x040fe40000410000 */
[----:B------:R1:W-:Y:S01]  /*15f00*/  MUFU.EX2 R248, R2 ;  /* 0x0000000200f87308 */ /* 0x0003e20000000800 */
[C---:B------:R-:W-:Y:S03]  /*15f10*/  FMUL.FTZ R20, R3.reuse, R92 ;  /* 0x0000005c03147220 */ /* 0x040fe60000410000 */
[C---:B------:R-:W-:Y:S02]  /*15f20*/  FMUL.FTZ R21, R3.reuse, R93 ;  /* 0x0000005d03157220 */ /* 0x040fe40000410000 */
[C---:B------:R-:W-:Y:S02]  /*15f30*/  FMUL.FTZ R22, R0.reuse, R94 ;  /* 0x0000005e00167220 */ /* 0x040fe40000410000 */
[C---:B------:R-:W-:Y:S02]  /*15f40*/  FMUL.FTZ R23, R0.reuse, R95 ;  /* 0x0000005f00177220 */ /* 0x040fe40000410000 */
[----:B------:R-:W-:Y:S01]  /*15f50*/  LDSM.16.MT88.4 R92, [R220+0x4900] ;  /* 0x00490000dc5c783b */ /* 0x000fe20000004200 */
[----:B------:R-:W-:Y:S04]  /*15f60*/  FMUL.FTZ R67, R0, R139 ;  /* 0x0000008b00437220 */ /* 0x000fe80000410000 */
[C---:B------:R-:W-:Y:S07]  /*15f70*/  HMMA.16816.F32 R20, R72.reuse, R28, R20 ;  /* 0x0000001c4814723c */ /* 0x040fee0000001814 */
[C---:B------:R-:W-:Y:S01]  /*15f80*/  FMUL.FTZ R28, R3.reuse, R100 ;  /* 0x00000064031c7220 */ /* 0x040fe20000410000 */
[C---:B------:R-:W-:Y:S04]  /*15f90*/  HMMA.16816.F32 R24, R72.reuse, R30, R24 ;  /* 0x0000001e4818723c */ /* 0x040fe80000001818 */
[----:B-1----:R-:W-:Y:S02]  /*15fa0*/  FFMA.FTZ R2, R56, c[0x0][0x2d0], -R148 ;  /* 0x0000b40038027a23 */ /* 0x002fe40000010894 */
[C---:B------:R-:W-:Y:S02]  /*15fb0*/  FMUL.FTZ R56, R3.reuse, R128 ;  /* 0x0000008003387220 */ /* 0x040fe40000410000 */
[----:B------:R1:W1:Y:S01]  /*15fc0*/  MUFU.EX2 R123, R2 ;  /* 0x00000002007b7308 */ /* 0x0002620000000800 */
[C---:B------:R-:W-:Y:S03]  /*15fd0*/  FMUL.FTZ R31, R0.reuse, R103 ;  /* 0x00000067001f7220 */ /* 0x040fe60000410000 */
[C---:B------:R-:W-:Y:S02]  /*15fe0*/  FMUL.FTZ R29, R3.reuse, R101 ;  /* 0x00000065031d7220 */ /* 0x040fe40000410000 */
[C---:B------:R-:W-:Y:S02]  /*15ff0*/  FMUL.FTZ R30, R0.reuse, R102 ;  /* 0x00000066001e7220 */ /* 0x040fe40000410000 */
[----:B------:R-:W-:Y:S02]  /*16000*/  IMAD.MOV.U32 R100, RZ, RZ, R182 ;  /* 0x000000ffff647224 */ /* 0x000fe400078e00b6 */
[----:B------:R-:W-:Y:S02]  /*16010*/  IMAD.MOV.U32 R101, RZ, RZ, R180 ;  /* 0x000000ffff657224 */ /* 0x000fe400078e00b4 */
[----:B------:R-:W-:Y:S01]  /*16020*/  IMAD.MOV.U32 R102, RZ, RZ, R172 ;  /* 0x000000ffff667224 */ /* 0x000fe200078e00ac */
[C---:B------:R-:W-:Y:S07]  /*16030*/  HMMA.16816.F32 R28, R72.reuse, R36, R28 ;  /* 0x00000024481c723c */ /* 0x040fee000000181c */
[----:B------:R-:W-:Y:S01]  /*16040*/  FMUL.FTZ R37, R3, R109 ;  /* 0x0000006d03257220 */ /* 0x000fe20000410000 */
[C---:B------:R-:W-:Y:S04]  /*16050*/  HMMA.16816.F32 R32, R72.reuse, R38, R32 ;  /* 0x000000264820723c */ /* 0x040fe80000001820 */
[--C-:B-1----:R-:W-:Y:S02]  /*16060*/  FFMA.FTZ R2, R57, c[0x0][0x2d0], -R149.reuse ;  /* 0x0000b40039027a23 */ /* 0x102fe40000010895 */
[C---:B------:R-:W-:Y:S02]  /*16070*/  FMUL.FTZ R57, R3.reuse, R129 ;  /* 0x0000008103397220 */ /* 0x040fe40000410000 */
[----:B------:R1:W-:Y:S01]  /*16080*/  MUFU.EX2 R122, R2 ;  /* 0x00000002007a7308 */ /* 0x0003e20000000800 */
[C---:B------:R-:W-:Y:S03]  /*16090*/  FMUL.FTZ R39, R0.reuse, R111 ;  /* 0x0000006f00277220 */ /* 0x040fe60000410000 */
[----:B------:R-:W-:Y:S02]  /*160a0*/  FMUL.FTZ R38, R0, R110 ;  /* 0x0000006e00267220 */ /* 0x000fe40000410000 */
[C---:B------:R-:W-:Y:S07]  /*160b0*/  FMUL.FTZ R36, R3.reuse, R108 ;  /* 0x0000006c03247220 */ /* 0x040fee0000410000 */
[C---:B------:R-:W-:Y:S07]  /*160c0*/  HMMA.16816.F32 R36, R72.reuse, R44, R36 ;  /* 0x0000002c4824723c */ /* 0x040fee0000001824 */
[C---:B------:R-:W-:Y:S01]  /*160d0*/  FMUL.FTZ R44, R3.reuse, R116 ;  /* 0x00000074032c7220 */ /* 0x040fe20000410000 */
[C---:B------:R-:W-:Y:S04]  /*160e0*/  HMMA.16816.F32 R40, R72.reuse, R46, R40 ;  /* 0x0000002e4828723c */ /* 0x040fe80000001828 */
[----:B-1----:R-:W-:Y:S02]  /*160f0*/  FFMA.FTZ R2, R64, c[0x0][0x2d0], -R149 ;  /* 0x0000b40040027a23 */ /* 0x002fe40000010895 */
[C---:B------:R-:W-:Y:S02]  /*16100*/  FMUL.FTZ R64, R3.reuse, R136 ;  /* 0x0000008803407220 */ /* 0x040fe40000410000 */
[----:B------:R1:W1:Y:S01]  /*16110*/  MUFU.EX2 R121, R2 ;  /* 0x0000000200797308 */ /* 0x0002620000000800 */
[----:B------:R-:W-:Y:S03]  /*16120*/  IMAD.MOV.U32 R136, RZ, RZ, R65 ;  /* 0x000000ffff887224 */ /* 0x000fe600078e0041 */
[C---:B------:R-:W-:Y:S02]  /*16130*/  FMUL.FTZ R65, R3.reuse, R137 ;  /* 0x0000008903417220 */ /* 0x040fe40000410000 */
[----:B------:R-:W-:Y:S02]  /*16140*/  IMAD.MOV.U32 R137, RZ, RZ, R66 ;  /* 0x000000ffff897224 */ /* 0x000fe400078e0042 */
[C---:B------:R-:W-:Y:S02]  /*16150*/  FMUL.FTZ R66, R0.reuse, R138 ;  /* 0x0000008a00427220 */ /* 0x040fe40000410000 */
[----:B------:R-:W-:Y:S02]  /*16160*/  IMAD.MOV.U32 R138, RZ, RZ, R184 ;  /* 0x000000ffff8a7224 */ /* 0x000fe400078e00b8 */
[C---:B------:R-:W-:Y:S02]  /*16170*/  FMUL.FTZ R45, R3.reuse, R117 ;  /* 0x00000075032d7220 */ /* 0x040fe40000410000 */
[C---:B------:R-:W-:Y:S02]  /*16180*/  FMUL.FTZ R46, R0.reuse, R118 ;  /* 0x00000076002e7220 */ /* 0x040fe40000410000 */
[----:B------:R-:W-:Y:S07]  /*16190*/  FMUL.FTZ R47, R0, R119 ;  /* 0x00000077002f7220 */ /* 0x000fee0000410000 */
[C---:B------:R-:W-:Y:S03]  /*161a0*/  HMMA.16816.F32 R44, R72.reuse, R52, R44 ;  /* 0x00000034482c723c */ /* 0x040fe6000000182c */
[--C-:B-1----:R-:W-:Y:S04]  /*161b0*/  FFMA.FTZ R2, R150, c[0x0][0x2d0], -R148.reuse ;  /* 0x0000b40096027a23 */ /* 0x102fe80000010894 */
[----:B------:R1:W-:Y:S01]  /*161c0*/  MUFU.EX2 R210, R2 ;  /* 0x0000000200d27308 */ /* 0x0003e20000000800 */
[C---:B------:R-:W-:Y:S04]  /*161d0*/  HMMA.16816.F32 R48, R72.reuse, R54, R48 ;  /* 0x000000364830723c */ /* 0x040fe80000001830 */
[C---:B------:R-:W-:Y:S02]  /*161e0*/  FMUL.FTZ R52, R3.reuse, R124 ;  /* 0x0000007c03347220 */ /* 0x040fe40000410000 */
[----:B------:R-:W-:Y:S02]  /*161f0*/  FMUL.FTZ R53, R3, R125 ;  /* 0x0000007d03357220 */ /* 0x000fe40000410000 */
[C---:B------:R-:W-:Y:S04]  /*16200*/  FMUL.FTZ R54, R0.reuse, R126 ;  /* 0x0000007e00367220 */ /* 0x040fe80000410000 */
[C---:B------:R-:W-:Y:S07]  /*16210*/  FMUL.FTZ R55, R0.reuse, R127 ;  /* 0x0000007f00377220 */ /* 0x040fee0000410000 */
[C---:B------:R-:W-:Y:S03]  /*16220*/  HMMA.16816.F32 R52, R72.reuse, R60, R52 ;  /* 0x0000003c4834723c */ /* 0x040fe60000001834 */
[--C-:B-1----:R-:W-:Y:S04]  /*16230*/  FFMA.FTZ R2, R151, c[0x0][0x2d0], -R148.reuse ;  /* 0x0000b40097027a23 */ /* 0x102fe80000010894 */
[C---:B------:R-:W-:Y:S01]  /*16240*/  FMUL.FTZ R60, R3.reuse, R132 ;  /* 0x00000084033c7220 */ /* 0x040fe20000410000 */
[C---:B------:R-:W-:Y:S01]  /*16250*/  HMMA.16816.F32 R56, R72.reuse, R62, R56 ;  /* 0x0000003e4838723c */ /* 0x040fe20000001838 */
[----:B------:R1:W-:Y:S03]  /*16260*/  MUFU.EX2 R209, R2 ;  /* 0x0000000200d17308 */ /* 0x0003e60000000800 */
[----:B------:R-:W-:Y:S03]  /*16270*/  FMUL.FTZ R61, R3, R133 ;  /* 0x00000085033d7220 */ /* 0x000fe60000410000 */
[C---:B------:R-:W-:Y:S02]  /*16280*/  FMUL.FTZ R62, R0.reuse, R134 ;  /* 0x00000086003e7220 */ /* 0x040fe40000410000 */
[----:B------:R-:W-:Y:S07]  /*16290*/  FMUL.FTZ R63, R0, R135 ;  /* 0x00000087003f7220 */ /* 0x000fee0000410000 */
[C---:B--2---:R-:W-:Y:S08]  /*162a0*/  HMMA.16816.F32 R60, R72.reuse, R76, R60 ;  /* 0x0000004c483c723c */ /* 0x044ff0000000183c */
[----:B------:R-:W-:Y:S01]  /*162b0*/  HMMA.16816.F32 R64, R72, R78, R64 ;  /* 0x0000004e4840723c */ /* 0x000fe20000001840 */
[----:B------:R-:W2:Y:S03]  /*162c0*/  LDSM.16.MT88.4 R76, [R220+0x900] ;  /* 0x00090000dc4c783b */ /* 0x000ea60000004200 */
[--C-:B-1----:R-:W-:Y:S03]  /*162d0*/  FFMA.FTZ R2, R152, c[0x0][0x2d0], -R149.reuse ;  /* 0x0000b40098027a23 */ /* 0x102fe60000010895 */
[----:B------:R-:W-:Y:S01]  /*162e0*/  F2FP.PACK_AB R74, R123, R248 ;  /* 0x000000f87b4a723e */ /* 0x000fe200000000ff */
[----:B------:R1:W-:Y:S01]  /*162f0*/  MUFU.EX2 R120, R2 ;  /* 0x0000000200787308 */ /* 0x0003e20000000800 */
[----:B------:R-:W-:Y:S03]  /*16300*/  F2FP.PACK_AB R75, R121, R122 ;  /* 0x0000007a794b723e */ /* 0x000fe600000000ff */
[----:B------:R-:W-:Y:S02]  /*16310*/  F2FP.PACK_AB R72, R136, R115 ;  /* 0x000000738848723e */ /* 0x000fe400000000ff */
[----:B------:R-:W-:Y:S07]  /*16320*/  F2FP.PACK_AB R73, R250, R251 ;  /* 0x000000fbfa49723e */ /* 0x000fee00000000ff */
[C---:B----4-:R-:W-:Y:S08]  /*16330*/  HMMA.16816.F32 R4, R72.reuse, R80, R4 ;  /* 0x000000504804723c */ /* 0x050ff00000001804 */
[C---:B------:R-:W-:Y:S01]  /*16340*/  HMMA.16816.F32 R8, R72.reuse, R82, R8 ;  /* 0x000000524808723c */ /* 0x040fe20000001808 */
[----:B------:R-:W4:Y:S03]  /*16350*/  LDSM.16.MT88.4 R80, [R217+0x4900] ;  /* 0x00490000d950783b */ /* 0x000f260000004200 */
[--C-:B-1----:R-:W-:Y:S04]  /*16360*/  FFMA.FTZ R2, R153, c[0x0][0x2d0], -R149.reuse ;  /* 0x0000b40099027a23 */ /* 0x102fe80000010895 */
[C---:B------:R-:W-:Y:S01]  /*16370*/  HMMA.16816.F32 R12, R72.reuse, R84, R12 ;  /* 0x00000054480c723c */ /* 0x040fe2000000180c */
[----:B------:R1:W1:Y:S07]  /*16380*/  MUFU.EX2 R190, R2 ;  /* 0x0000000200be7308 */ /* 0x00026e0000000800 */
[C---:B------:R-:W-:Y:S01]  /*16390*/  HMMA.16816.F32 R16, R72.reuse, R86, R16 ;  /* 0x000000564810723c */ /* 0x040fe20000001810 */
[----:B------:R-:W3:Y:S07]  /*163a0*/  LDSM.16.MT88.4 R84, [R218+0x4900] ;  /* 0x00490000da54783b */ /* 0x000eee0000004200 */
[C---:B------:R-:W-:Y:S08]  /*163b0*/  HMMA.16816.F32 R20, R72.reuse, R88, R20 ;  /* 0x000000584814723c */ /* 0x040ff00000001814 */
[C---:B------:R-:W-:Y:S01]  /*163c0*/  HMMA.16816.F32 R24, R72.reuse, R90, R24 ;  /* 0x0000005a4818723c */ /* 0x040fe20000001818 */
[----:B------:R-:W3:Y:S03]  /*163d0*/  LDSM.16.MT88.4 R88, [R221+0x4900] ;  /* 0x00490000dd58783b */ /* 0x000ee60000004200 */
[--C-:B-1----:R-:W-:Y:S04]  /*163e0*/  FFMA.FTZ R2, R154, c[0x0][0x2d0], -R148.reuse ;  /* 0x0000b4009a027a23 */ /* 0x102fe80000010894 */
[C---:B--2---:R-:W-:Y:S01]  /*163f0*/  HMMA.16816.F32 R28, R72.reuse, R76, R28 ;  /* 0x0000004c481c723c */ /* 0x044fe2000000181c */
[----:B------:R1:W-:Y:S07]  /*16400*/  MUFU.EX2 R131, R2 ;  /* 0x0000000200837308 */ /* 0x0003ee0000000800 */
[C---:B------:R-:W-:Y:S01]  /*16410*/  HMMA.16816.F32 R32, R72.reuse, R78, R32 ;  /* 0x0000004e4820723c */ /* 0x040fe20000001820 */
[----:B------:R-:W2:Y:S07]  /*16420*/  LDSM.16.MT88.4 R76, [R217+0x1100] ;  /* 0x00110000d94c783b */ /* 0x000eae0000004200 */
[C---:B----4-:R-:W-:Y:S08]  /*16430*/  HMMA.16816.F32 R36, R72.reuse, R80, R36 ;  /* 0x000000504824723c */ /* 0x050ff00000001824 */
[C---:B------:R-:W-:Y:S01]  /*16440*/  HMMA.16816.F32 R40, R72.reuse, R82, R40 ;  /* 0x000000524828723c */ /* 0x040fe20000001828 */
[----:B------:R-:W4:Y:S03]  /*16450*/  LDSM.16.MT88.4 R80, [R218+0x1100] ;  /* 0x00110000da50783b */ /* 0x000f260000004200 */
[--C-:B-1----:R-:W-:Y:S04]  /*16460*/  FFMA.FTZ R2, R155, c[0x0][0x2d0], -R148.reuse ;  /* 0x0000b4009b027a23 */ /* 0x102fe80000010894 */
[C---:B---3--:R-:W-:Y:S01]  /*16470*/  HMMA.16816.F32 R44, R72.reuse, R84, R44 ;  /* 0x00000054482c723c */ /* 0x048fe2000000182c */
[----:B------:R1:W3:Y:S07]  /*16480*/  MUFU.EX2 R130, R2 ;  /* 0x0000000200827308 */ /* 0x0002ee0000000800 */
[C---:B------:R-:W-:Y:S01]  /*16490*/  HMMA.16816.F32 R48, R72.reuse, R86, R48 ;  /* 0x000000564830723c */ /* 0x040fe20000001830 */
[----:B------:R-:W2:Y:S07]  /*164a0*/  LDSM.16.MT88.4 R84, [R221+0x1100] ;  /* 0x00110000dd54783b */ /* 0x000eae0000004200 */
[C---:B------:R-:W-:Y:S08]  /*164b0*/  HMMA.16816.F32 R52, R72.reuse, R88, R52 ;  /* 0x000000584834723c */ /* 0x040ff00000001834 */
[C---:B------:R-:W-:Y:S01]  /*164c0*/  HMMA.16816.F32 R56, R72.reuse, R90, R56 ;  /* 0x0000005a4838723c */ /* 0x040fe20000001838 */
[----:B------:R-:W2:Y:S03]  /*164d0*/  LDSM.16.MT88.4 R88, [R220+0x1100] ;  /* 0x00110000dc58783b */ /* 0x000ea60000004200 */
[--C-:B-1----:R-:W-:Y:S04]  /*164e0*/  FFMA.FTZ R2, R156, c[0x0][0x2d0], -R149.reuse ;  /* 0x0000b4009c027a23 */ /* 0x102fe80000010895 */
[C---:B------:R-:W-:Y:S01]  /*164f0*/  HMMA.16816.F32 R60, R72.reuse, R92, R60 ;  /* 0x0000005c483c723c */ /* 0x040fe2000000183c */
[----:B------:R1:W-:Y:S07]  /*16500*/  MUFU.EX2 R129, R2 ;  /* 0x0000000200817308 */ /* 0x0003ee0000000800 */
[----:B------:R-:W-:Y:S01]  /*16510*/  HMMA.16816.F32 R64, R72, R94, R64 ;  /* 0x0000005e4840723c */ /* 0x000fe20000001840 */
[----:B------:R-:W-:Y:S06]  /*16520*/  LDSM.16.MT88.4 R92, [R221+0x5100] ;  /* 0x00510000dd5c783b */ /* 0x000fec0000004200 */
[----:B------:R-:W-:Y:S02]  /*16530*/  F2FP.PACK_AB R73, R190, R120 ;  /* 0x00000078be49723e */ /* 0x000fe400000000ff */
[----:B---3--:R-:W-:Y:S03]  /*16540*/  F2FP.PACK_AB R74, R130, R131 ;  /* 0x00000083824a723e */ /* 0x008fe600000000ff */
[----:B------:R-:W-:Y:S01]  /*16550*/  F2FP.PACK_AB R72, R209, R210 ;  /* 0x000000d2d148723e */ /* 0x000fe200000000ff */
[--C-:B-1----:R-:W-:Y:S04]  /*16560*/  FFMA.FTZ R2, R157, c[0x0][0x2d0], -R149.reuse ;  /* 0x0000b4009d027a23 */ /* 0x102fe80000010895 */
[----:B------:R1:W3:Y:S02]  /*16570*/  MUFU.EX2 R128, R2 ;  /* 0x0000000200807308 */ /* 0x0002e40000000800 */
[--C-:B-1----:R-:W-:Y:S01]  /*16580*/  FFMA.FTZ R2, R158, c[0x0][0x2d0], -R148.reuse ;  /* 0x0000b4009e027a23 */ /* 0x102fe20000010894 */
[----:B---3--:R-:W-:Y:S07]  /*16590*/  F2FP.PACK_AB R75, R128, R129 ;  /* 0x00000081804b723e */ /* 0x008fee00000000ff */
[----:B------:R1:W-:Y:S01]  /*165a0*/  MUFU.EX2 R184, R2 ;  /* 0x0000000200b87308 */ /* 0x0003e20000000800 */
[C---:B--2---:R-:W-:Y:S08]  /*165b0*/  HMMA.16816.F32 R4, R72.reuse, R76, R4 ;  /* 0x0000004c4804723c */ /* 0x044ff00000001804 */
[C---:B------:R-:W-:Y:S01]  /*165c0*/  HMMA.16816.F32 R8, R72.reuse, R78, R8 ;  /* 0x0000004e4808723c */ /* 0x040fe20000001808 */
[----:B------:R-:W2:Y:S07]  /*165d0*/  LDSM.16.MT88.4 R76, [R217+0x5100] ;  /* 0x00510000d94c783b */ /* 0x000eae0000004200 */
[C---:B----4-:R-:W-:Y:S04]  /*165e0*/  HMMA.16816.F32 R12, R72.reuse, R80, R12 ;  /* 0x00000050480c723c */ /* 0x050fe8000000180c */
[--C-:B-1----:R-:W-:Y:S04]  /*165f0*/  FFMA.FTZ R2, R159, c[0x0][0x2d0], -R148.reuse ;  /* 0x0000b4009f027a23 */ /* 0x102fe80000010894 */
[C---:B------:R-:W-:Y:S01]  /*16600*/  HMMA.16816.F32 R16, R72.reuse, R82, R16 ;  /* 0x000000524810723c */ /* 0x040fe20000001810 */
[----:B------:R1:W3:Y:S01]  /*16610*/  MUFU.EX2 R111, R2 ;  /* 0x00000002006f7308 */ /* 0x0002e20000000800 */
[----:B------:R-:W4:Y:S06]  /*16620*/  LDSM.16.MT88.4 R80, [R218+0x5100] ;  /* 0x00510000da50783b */ /* 0x000f2c0000004200 */
[C---:B------:R-:W-:Y:S08]  /*16630*/  HMMA.16816.F32 R20, R72.reuse, R84, R20 ;  /* 0x000000544814723c */ /* 0x040ff00000001814 */
        /* <DEDUP_REMOVED lines=23> */
[----:B---3--:R-:W-:Y:S02]  /*167b0*/  F2FP.PACK_AB R72, R111, R184 ;  /* 0x000000b86f48723e */ /* 0x008fe400000000ff */
[----:B----4-:R-:W-:Y:S03]  /*167c0*/  F2FP.PACK_AB R73, R110, R109 ;  /* 0x0000006d6e49723e */ /* 0x010fe600000000ff */
        /* <DEDUP_REMOVED lines=13> */
[C---:B--2---:R-:W-:Y:S04]  /*168a0*/  HMMA.16816.F32 R12, R72.reuse, R76, R12 ;  /* 0x0000004c480c723c */ /* 0x044fe8000000180c */
[----:B-1----:R-:W-:Y:S02]  /*168b0*/  FFMA.FTZ R2, R166, c[0x0][0x2d0], -R148 ;  /* 0x0000b400a6027a23 */ /* 0x002fe40000010894 */
[----:B------:R-:W-:Y:S02]  /*168c0*/  IMAD.MOV.U32 R166, RZ, RZ, R136 ;  /* 0x000000ffffa67224 */ /* 0x000fe400078e0088 */
[C---:B------:R-:W-:Y:S01]  /*168d0*/  HMMA.16816.F32 R16, R72.reuse, R78, R16 ;  /* 0x0000004e4810723c */ /* 0x040fe20000001810 */
[----:B------:R1:W2:Y:S01]  /*168e0*/  MUFU.EX2 R119, R2 ;  /* 0x0000000200777308 */ /* 0x0002a20000000800 */
[----:B------:R-:W4:Y:S06]  /*168f0*/  LDSM.16.MT88.4 R76, [R218+0x5900] ;  /* 0x00590000da4c783b */ /* 0x000f2c0000004200 */
[C---:B------:R-:W-:Y:S08]  /*16900*/  HMMA.16816.F32 R20, R72.reuse, R80, R20 ;  /* 0x000000504814723c */ /* 0x040ff00000001814 */
[C---:B------:R-:W-:Y:S01]  /*16910*/  HMMA.16816.F32 R24, R72.reuse, R82, R24 ;  /* 0x000000524818723c */ /* 0x040fe20000001818 */
[----:B------:R-:W2:Y:S07]  /*16920*/  LDSM.16.MT88.4 R80, [R220+0x5900] ;  /* 0x00590000dc50783b */ /* 0x000eae0000004200 */
[C---:B------:R-:W-:Y:S04]  /*16930*/  HMMA.16816.F32 R28, R72.reuse, R88, R28 ;  /* 0x00000058481c723c */ /* 0x040fe8000000181c */
[----:B-1----:R-:W-:Y:S02]  /*16940*/  FFMA.FTZ R2, R170, c[0x0][0x2d0], -R149 ;  /* 0x0000b400aa027a23 */ /* 0x002fe40000010895 */
[----:B------:R-:W-:Y:S02]  /*16950*/  IMAD.MOV.U32 R170, RZ, RZ, R115 ;  /* 0x000000ffffaa7224 */ /* 0x000fe400078e0073 */
[C---:B------:R-:W-:Y:S01]  /*16960*/  HMMA.16816.F32 R32, R72.reuse, R90, R32 ;  /* 0x0000005a4820723c */ /* 0x040fe20000001820 */
[----:B------:R1:W-:Y:S01]  /*16970*/  MUFU.EX2 R117, R2 ;  /* 0x0000000200757308 */ /* 0x0003e20000000800 */
[----:B------:R-:W2:Y:S02]  /*16980*/  LDSM.16.MT88.4 R88, [R217+0x2100] ;  /* 0x00210000d958783b */ /* 0x000ea40000004200 */
[----:B------:R-:W-:Y:S04]  /*16990*/  IMAD.MOV.U32 R115, RZ, RZ, R104 ;  /* 0x000000ffff737224 */ /* 0x000fe800078e0068 */
[C---:B---3--:R-:W-:Y:S08]  /*169a0*/  HMMA.16816.F32 R36, R72.reuse, R84, R36 ;  /* 0x000000544824723c */ /* 0x048ff00000001824 */
[C---:B------:R-:W-:Y:S01]  /*169b0*/  HMMA.16816.F32 R40, R72.reuse, R86, R40 ;  /* 0x000000564828723c */ /* 0x040fe20000001828 */
[----:B------:R-:W3:Y:S07]  /*169c0*/  LDSM.16.MT88.4 R84, [R218+0x2100] ;  /* 0x00210000da54783b */ /* 0x000eee0000004200 */
[C---:B----4-:R-:W-:Y:S04]  /*169d0*/  HMMA.16816.F32 R44, R72.reuse, R76, R44 ;  /* 0x0000004c482c723c */ /* 0x050fe8000000182c */
[----:B-1----:R-:W-:Y:S02]  /*169e0*/  FFMA.FTZ R2, R171, c[0x0][0x2d0], -R149 ;  /* 0x0000b400ab027a23 */ /* 0x002fe40000010895 */
[----:B------:R-:W-:Y:S02]  /*169f0*/  IMAD.MOV.U32 R171, RZ, RZ, R105 ;  /* 0x000000ffffab7224 */ /* 0x000fe400078e0069 */
[C---:B------:R-:W-:Y:S01]  /*16a00*/  HMMA.16816.F32 R48, R72.reuse, R78, R48 ;  /* 0x0000004e4830723c */ /* 0x040fe20000001830 */
[----:B------:R1:W4:Y:S01]  /*16a10*/  MUFU.EX2 R118, R2 ;  /* 0x0000000200767308 */ /* 0x0003220000000800 */
[----:B------:R-:W3:Y:S06]  /*16a20*/  LDSM.16.MT88.4 R76, [R221+0x2100] ;  /* 0x00210000dd4c783b */ /* 0x000eec0000004200 */
[C---:B------:R-:W-:Y:S08]  /*16a30*/  HMMA.16816.F32 R52, R72.reuse, R92, R52 ;  /* 0x0000005c4834723c */ /* 0x040ff00000001834 */
[C---:B------:R-:W-:Y:S01]  /*16a40*/  HMMA.16816.F32 R56, R72.reuse, R94, R56 ;  /* 0x0000005e4838723c */ /* 0x040fe20000001838 */
[----:B------:R-:W-:Y:S07]  /*16a50*/  LDSM.16.MT88.4 R92, [R221+0x6100] ;  /* 0x00610000dd5c783b */ /* 0x000fee0000004200 */
[C---:B--2---:R-:W-:Y:S04]  /*16a60*/  HMMA.16816.F32 R60, R72.reuse, R80, R60 ;  /* 0x00000050483c723c */ /* 0x044fe8000000183c */
[----:B-1----:R-:W-:Y:S02]  /*16a70*/  FFMA.FTZ R2, R168, c[0x0][0x2d0], -R148 ;  /* 0x0000b400a8027a23 */ /* 0x002fe40000010894 */
[----:B------:R-:W-:Y:S02]  /*16a80*/  IMAD.MOV.U32 R168, RZ, RZ, R106 ;  /* 0x000000ffffa87224 */ /* 0x000fe400078e006a */
[----:B------:R-:W-:Y:S01]  /*16a90*/  HMMA.16816.F32 R64, R72, R82, R64 ;  /* 0x000000524840723c */ /* 0x000fe20000001840 */
[----:B------:R1:W-:Y:S01]  /*16aa0*/  MUFU.EX2 R165, R2 ;  /* 0x0000000200a57308 */ /* 0x0003e20000000800 */
[----:B------:R-:W2:Y:S05]  /*16ab0*/  LDSM.16.MT88.4 R80, [R220+0x2100] ;  /* 0x00210000dc50783b */ /* 0x000eaa0000004200 */
[----:B------:R-:W-:Y:S02]  /*16ac0*/  F2FP.PACK_AB R72, R119, R167 ;  /* 0x000000a77748723e */ /* 0x000fe400000000ff */
[----:B----4-:R-:W-:Y:S03]  /*16ad0*/  F2FP.PACK_AB R73, R118, R117 ;  /* 0x000000757649723e */ /* 0x010fe600000000ff */
[--C-:B-1----:R-:W-:Y:S04]  /*16ae0*/  FFMA.FTZ R2, R169, c[0x0][0x2d0], -R148.reuse ;  /* 0x0000b400a9027a23 */ /* 0x102fe80000010894 */
[----:B------:R1:W4:Y:S02]  /*16af0*/  MUFU.EX2 R164, R2 ;  /* 0x0000000200a47308 */ /* 0x0003240000000800 */
[----:B-1----:R-:W-:Y:S01]  /*16b00*/  FFMA.FTZ R2, R173, c[0x0][0x2d0], -R149 ;  /* 0x0000b400ad027a23 */ /* 0x002fe20000010895 */
[----:B----4-:R-:W-:Y:S01]  /*16b10*/  F2FP.PACK_AB R74, R164, R165 ;  /* 0x000000a5a44a723e */ /* 0x010fe200000000ff */
[----:B------:R-:W-:Y:S06]  /*16b20*/  IMAD.MOV.U32 R173, RZ, RZ, R107 ;  /* 0x000000ffffad7224 */ /* 0x000fec00078e006b */
[----:B------:R1:W-:Y:S01]  /*16b30*/  MUFU.EX2 R116, R2 ;  /* 0x0000000200747308 */ /* 0x0003e20000000800 */
[----:B------:R-:W-:Y:S01]  /*16b40*/  LDSM.16.MT88.4 R104, [R218+0x3900] ;  /* 0x00390000da68783b */ /* 0x000fe20000004200 */
[--C-:B-1----:R-:W-:Y:S07]  /*16b50*/  FFMA.FTZ R2, R174, c[0x0][0x2d0], -R149.reuse ;  /* 0x0000b400ae027a23 */ /* 0x102fee0000010895 */
[----:B------:R-:W4:Y:S01]  /*16b60*/  LDL.LU R174, [R1+0x24] ;  /* 0x0000240001ae7983 */ /* 0x000f220000300800 */
[----:B------:R1:W1:Y:S03]  /*16b70*/  MUFU.EX2 R163, R2 ;  /* 0x0000000200a37308 */ /* 0x0002660000000800 */
[----:B------:R-:W4:Y:S01]  /*16b80*/  LDL.LU R169, [R1+0x28] ;  /* 0x0000280001a97983 */ /* 0x000f220000300800 */
[----:B-1----:R-:W-:Y:S01]  /*16b90*/  FFMA.FTZ R2, R175, c[0x0][0x2d0], -R148 ;  /* 0x0000b400af027a23 */ /* 0x002fe20000010894 */
[----:B------:R-:W-:Y:S01]  /*16ba0*/  F2FP.PACK_AB R75, R163, R116 ;  /* 0x00000074a34b723e */ /* 0x000fe200000000ff */
[----:B------:R-:W-:Y:S04]  /*16bb0*/  IMAD.MOV.U32 R175, RZ, RZ, R114 ;  /* 0x000000ffffaf7224 */ /* 0x000fe800078e0072 */
[----:B------:R1:W-:Y:S01]  /*16bc0*/  MUFU.EX2 R162, R2 ;  /* 0x0000000200a27308 */ /* 0x0003e20000000800 */
[----:B------:R-:W-:Y:S01]  /*16bd0*/  IMAD.MOV.U32 R114, RZ, RZ, R70 ;  /* 0x000000ffff727224 */ /* 0x000fe200078e0046 */
[C---:B------:R-:W-:Y:S08]  /*16be0*/  HMMA.16816.F32 R4, R72.reuse, R88, R4 ;  /* 0x000000584804723c */ /* 0x040ff00000001804 */
[C---:B------:R-:W-:Y:S01]  /*16bf0*/  HMMA.16816.F32 R8, R72.reuse, R90, R8 ;  /* 0x0000005a4808723c */ /* 0x040fe20000001808 */
[----:B------:R-:W2:Y:S07]  /*16c00*/  LDSM.16.MT88.4 R88, [R217+0x6100] ;  /* 0x00610000d958783b */ /* 0x000eae0000004200 */
[C---:B---3--:R-:W-:Y:S04]  /*16c10*/  HMMA.16816.F32 R12, R72.reuse, R84, R12 ;  /* 0x00000054480c723c */ /* 0x048fe8000000180c */
[--C-:B-1----:R-:W-:Y:S04]  /*16c20*/  FFMA.FTZ R2, R181, c[0x0][0x2d0], -R148.reuse ;  /* 0x0000b400b5027a23 */ /* 0x102fe80000010894 */
[C---:B------:R-:W-:Y:S01]  /*16c30*/  HMMA.16816.F32 R16, R72.reuse, R86, R16 ;  /* 0x000000564810723c */ /* 0x040fe20000001810 */
[----:B------:R1:W3:Y:S01]  /*16c40*/  MUFU.EX2 R127, R2 ;  /* 0x00000002007f7308 */ /* 0x0002e20000000800 */
[----:B------:R-:W3:Y:S06]  /*16c50*/  LDSM.16.MT88.4 R84, [R218+0x6100] ;  /* 0x00610000da54783b */ /* 0x000eec0000004200 */
[C---:B------:R-:W-:Y:S08]  /*16c60*/  HMMA.16816.F32 R20, R72.reuse, R76, R20 ;  /* 0x0000004c4814723c */ /* 0x040ff00000001814 */
[C---:B------:R-:W-:Y:S01]  /*16c70*/  HMMA.16816.F32 R24, R72.reuse, R78, R24 ;  /* 0x0000004e4818723c */ /* 0x040fe20000001818 */
[----:B------:R-:W3:Y:S07]  /*16c80*/  LDSM.16.MT88.4 R76, [R217+0x2900] ;  /* 0x00290000d94c783b */ /* 0x000eee0000004200 */
[C---:B--2---:R-:W-:Y:S04]  /*16c90*/  HMMA.16816.F32 R28, R72.reuse, R80, R28 ;  /* 0x00000050481c723c */ /* 0x044fe8000000181c */
[--C-:B-1----:R-:W-:Y:S04]  /*16ca0*/  FFMA.FTZ R2, R187, c[0x0][0x2d0], -R149.reuse ;  /* 0x0000b400bb027a23 */ /* 0x102fe80000010895 */
[C---:B------:R-:W-:Y:S01]  /*16cb0*/  HMMA.16816.F32 R32, R72.reuse, R82, R32 ;  /* 0x000000524820723c */ /* 0x040fe20000001820 */
[----:B------:R1:W-:Y:S01]  /*16cc0*/  MUFU.EX2 R126, R2 ;  /* 0x00000002007e7308 */ /* 0x0003e20000000800 */
[----:B------:R-:W2:Y:S06]  /*16cd0*/  LDSM.16.MT88.4 R80, [R218+0x2900] ;  /* 0x00290000da50783b */ /* 0x000eac0000004200 */
[C---:B------:R-:W-:Y:S08]  /*16ce0*/  HMMA.16816.F32 R36, R72.reuse, R88, R36 ;  /* 0x000000584824723c */ /* 0x040ff00000001824 */
[C---:B------:R-:W-:Y:S01]  /*16cf0*/  HMMA.16816.F32 R40, R72.reuse, R90, R40 ;  /* 0x0000005a4828723c */ /* 0x040fe20000001828 */
[----:B------:R-:W2:Y:S07]  /*16d00*/  LDSM.16.MT88.4 R88, [R221+0x2900] ;  /* 0x00290000dd58783b */ /* 0x000eae0000004200 */
[C---:B---3--:R-:W-:Y:S04]  /*16d10*/  HMMA.16816.F32 R44, R72.reuse, R84, R44 ;  /* 0x00000054482c723c */ /* 0x048fe8000000182c */
[--C-:B-1----:R-:W-:Y:S04]  /*16d20*/  FFMA.FTZ R2, R186, c[0x0][0x2d0], -R149.reuse ;  /* 0x0000b400ba027a23 */ /* 0x102fe80000010895 */
[C---:B------:R-:W-:Y:S01]  /*16d30*/  HMMA.16816.F32 R48, R72.reuse, R86, R48 ;  /* 0x000000564830723c */ /* 0x040fe20000001830 */
[----:B------:R1:W3:Y:S01]  /*16d40*/  MUFU.EX2 R125, R2 ;  /* 0x00000002007d7308 */ /* 0x0002e20000000800 */
[----:B------:R-:W2:Y:S06]  /*16d50*/  LDSM.16.MT88.4 R84, [R220+0x2900] ;  /* 0x00290000dc54783b */ /* 0x000eac0000004200 */
[C---:B------:R-:W-:Y:S08]  /*16d60*/  HMMA.16816.F32 R52, R72.reuse, R92, R52 ;  /* 0x0000005c4834723c */ /* 0x040ff00000001834 */
        /* <DEDUP_REMOVED lines=23> */
[----:B-1----:R-:W-:Y:S04]  /*16ee0*/  FFMA.FTZ R2, R191, c[0x0][0x2d0], -R148 ;  /* 0x0000b400bf027a23 */ /* 0x002fe80000010894 */
[C---:B------:R-:W-:Y:S01]  /*16ef0*/  HMMA.16816.F32 R16, R72.reuse, R82, R16 ;  /* 0x000000524810723c */ /* 0x040fe20000001810 */
[----:B------:R1:W2:Y:S01]  /*16f00*/  MUFU.EX2 R135, R2 ;  /* 0x0000000200877308 */ /* 0x0002a20000000800 */
[----:B------:R-:W2:Y:S02]  /*16f10*/  LDSM.16.MT88.4 R80, [R221+0x6900] ;  /* 0x00690000dd50783b */ /* 0x000ea40000004200 */
[----:B----4-:R-:W-:Y:S04]  /*16f20*/  FFMA.FTZ R0, R0, R174, R175 ;  /* 0x000000ae00007223 */ /* 0x010fe800000100af */
[C---:B------:R-:W-:Y:S04]  /*16f30*/  HMMA.16816.F32 R20, R72.reuse, R88, R20 ;  /* 0x000000584814723c */ /* 0x040fe80000001814 */
[----:B------:R-:W-:Y:S02]  /*16f40*/  FADD.FTZ R0, R168, R0 ;  /* 0x00000000a8007221 */ /* 0x000fe40000010000 */
[----:B------:R-:W-:Y:S02]  /*16f50*/  FFMA.FTZ R3, R3, R169, R173 ;  /* 0x000000a903037223 */ /* 0x000fe400000100ad */
[C---:B------:R-:W-:Y:S01]  /*16f60*/  HMMA.16816.F32 R24, R72.reuse, R90, R24 ;  /* 0x0000005a4818723c */ /* 0x040fe20000001818 */
[----:B------:R-:W-:Y:S03]  /*16f70*/  LDSM.16.MT88.4 R88, [R220+0x3100] ;  /* 0x00310000dc58783b */ /* 0x000fe60000004200 */
[----:B------:R-:W-:Y:S04]  /*16f80*/  FADD.FTZ R0, R115, R0 ;  /* 0x0000000073007221 */ /* 0x000fe80000010000 */
[C---:B------:R-:W-:Y:S04]  /*16f90*/  HMMA.16816.F32 R28, R72.reuse, R84, R28 ;  /* 0x00000054481c723c */ /* 0x040fe8000000181c */
[--C-:B-1----:R-:W-:Y:S02]  /*16fa0*/  FFMA.FTZ R2, R244, c[0x0][0x2d0], -R149.reuse ;  /* 0x0000b400f4027a23 */ /* 0x102fe40000010895 */
[----:B------:R-:W-:Y:S02]  /*16fb0*/  FADD.FTZ R0, R113, R0 ;  /* 0x0000000071007221 */ /* 0x000fe40000010000 */
[C---:B------:R-:W-:Y:S01]  /*16fc0*/  HMMA.16816.F32 R32, R72.reuse, R86, R32 ;  /* 0x000000564820723c */ /* 0x040fe20000001820 */
[----:B------:R1:W-:Y:S01]  /*16fd0*/  MUFU.EX2 R134, R2 ;  /* 0x0000000200867308 */ /* 0x0003e20000000800 */
[----:B------:R-:W4:Y:S02]  /*16fe0*/  LDSM.16.MT88.4 R84, [R220+0x6900] ;  /* 0x00690000dc54783b */ /* 0x000f240000004200 */
[----:B------:R-:W-:Y:S04]  /*16ff0*/  FADD.FTZ R0, R251, R0 ;  /* 0x00000000fb007221 */ /* 0x000fe80000010000 */
[C---:B------:R-:W-:Y:S04]  /*17000*/  HMMA.16816.F32 R36, R72.reuse, R92, R36 ;  /* 0x0000005c4824723c */ /* 0x040fe80000001824 */
[----:B------:R-:W-:Y:S04]  /*17010*/  FADD.FTZ R0, R250, R0 ;  /* 0x00000000fa007221 */ /* 0x000fe80000010000 */
[C---:B------:R-:W-:Y:S01]  /*17020*/  HMMA.16816.F32 R40, R72.reuse, R94, R40 ;  /* 0x0000005e4828723c */ /* 0x040fe20000001828 */
[----:B------:R-:W-:Y:S03]  /*17030*/  LDSM.16.MT88.4 R92, [R218+0x7100] ;  /* 0x00710000da5c783b */ /* 0x000fe60000004200 */
[----:B------:R-:W-:Y:S04]  /*17040*/  FADD.FTZ R0, R122, R0 ;  /* 0x000000007a007221 */ /* 0x000fe80000010000 */
[C---:B---3--:R-:W-:Y:S04]  /*17050*/  HMMA.16816.F32 R44, R72.reuse, R76, R44 ;  /* 0x0000004c482c723c */ /* 0x048fe8000000182c */
[--C-:B-1----:R-:W-:Y:S02]  /*17060*/  FFMA.FTZ R2, R243, c[0x0][0x2d0], -R149.reuse ;  /* 0x0000b400f3027a23 */ /* 0x102fe40000010895 */
[----:B------:R-:W-:Y:S02]  /*17070*/  FADD.FTZ R0, R121, R0 ;  /* 0x0000000079007221 */ /* 0x000fe40000010000 */
[C---:B------:R-:W-:Y:S01]  /*17080*/  HMMA.16816.F32 R48, R72.reuse, R78, R48 ;  /* 0x0000004e4830723c */ /* 0x040fe20000001830 */
[----:B------:R1:W3:Y:S01]  /*17090*/  MUFU.EX2 R133, R2 ;  /* 0x0000000200857308 */ /* 0x0002e20000000800 */
[----:B------:R-:W3:Y:S02]  /*170a0*/  LDSM.16.MT88.4 R76, [R217+0x3100] ;  /* 0x00310000d94c783b */ /* 0x000ee40000004200 */
[----:B------:R-:W-:Y:S04]  /*170b0*/  FADD.FTZ R0, R120, R0 ;  /* 0x0000000078007221 */ /* 0x000fe80000010000 */
[C---:B--2---:R-:W-:Y:S04]  /*170c0*/  HMMA.16816.F32 R52, R72.reuse, R80, R52 ;  /* 0x000000504834723c */ /* 0x044fe80000001834 */
[----:B------:R-:W-:Y:S04]  /*170d0*/  FADD.FTZ R0, R190, R0 ;  /* 0x00000000be007221 */ /* 0x000fe80000010000 */
[C---:B------:R-:W-:Y:S01]  /*170e0*/  HMMA.16816.F32 R56, R72.reuse, R82, R56 ;  /* 0x000000524838723c */ /* 0x040fe20000001838 */
[----:B------:R-:W2:Y:S03]  /*170f0*/  LDSM.16.MT88.4 R80, [R218+0x3100] ;  /* 0x00310000da50783b */ /* 0x000ea60000004200 */
[----:B------:R-:W-:Y:S04]  /*17100*/  FADD.FTZ R0, R129, R0 ;  /* 0x0000000081007221 */ /* 0x000fe80000010000 */
[C---:B----4-:R-:W-:Y:S04]  /*17110*/  HMMA.16816.F32 R60, R72.reuse, R84, R60 ;  /* 0x00000054483c723c */ /* 0x050fe8000000183c */
[----:B-1----:R-:W-:Y:S02]  /*17120*/  FFMA.FTZ R2, R211, c[0x0][0x2d0], -R148 ;  /* 0x0000b400d3027a23 */ /* 0x002fe40000010894 */
[----:B------:R-:W-:Y:S02]  /*17130*/  FADD.FTZ R0, R128, R0 ;  /* 0x0000000080007221 */ /* 0x000fe40000010000 */
[----:B------:R-:W-:Y:S01]  /*17140*/  HMMA.16816.F32 R64, R72, R86, R64 ;  /* 0x000000564840723c */ /* 0x000fe20000001840 */
[----:B------:R1:W-:Y:S01]  /*17150*/  MUFU.EX2 R157, R2 ;  /* 0x00000002009d7308 */ /* 0x0003e20000000800 */
[----:B------:R-:W4:Y:S02]  /*17160*/  LDSM.16.MT88.4 R84, [R221+0x3100] ;  /* 0x00310000dd54783b */ /* 0x000f240000004200 */
[----:B------:R-:W-:Y:S03]  /*17170*/  FADD.FTZ R0, R109, R0 ;  /* 0x000000006d007221 */ /* 0x000fe60000010000 */
[----:B------:R-:W-:Y:S01]  /*17180*/  F2FP.PACK_AB R72, R135, R158 ;  /* 0x0000009e8748723e */ /* 0x000fe200000000ff */
[----:B------:R-:W-:Y:S01]  /*17190*/  FADD.FTZ R0, R110, R0 ;  /* 0x000000006e007221 */ /* 0x000fe20000010000 */
[----:B---3--:R-:W-:Y:S03]  /*171a0*/  F2FP.PACK_AB R73, R133, R134 ;  /* 0x000000868549723e */ /* 0x008fe600000000ff */
[----:B------:R-:W-:Y:S04]  /*171b0*/  FADD.FTZ R0, R108, R0 ;  /* 0x000000006c007221 */ /* 0x000fe80000010000 */
[----:B------:R-:W-:Y:S04]  /*171c0*/  FADD.FTZ R0, R172, R0 ;  /* 0x00000000ac007221 */ /* 0x000fe80000010000 */
[----:B------:R-:W-:Y:S04]  /*171d0*/  FADD.FTZ R0, R117, R0 ;  /* 0x0000000075007221 */ /* 0x000fe80000010000 */
[----:B------:R-:W-:Y:S02]  /*171e0*/  FADD.FTZ R0, R118, R0 ;  /* 0x0000000076007221 */ /* 0x000fe40000010000 */
[----:B-1----:R-:W-:Y:S02]  /*171f0*/  FFMA.FTZ R2, R242, c[0x0][0x2d0], -R148 ;  /* 0x0000b400f2027a23 */ /* 0x002fe40000010894 */
[----:B------:R-:W-:Y:S02]  /*17200*/  FADD.FTZ R0, R116, R0 ;  /* 0x0000000074007221 */ /* 0x000fe40000010000 */
[----:B------:R1:W3:Y:S02]  /*17210*/  MUFU.EX2 R156, R2 ;  /* 0x00000002009c7308 */ /* 0x0002e40000000800 */
[----:B------:R-:W-:Y:S04]  /*17220*/  FADD.FTZ R0, R163, R0 ;  /* 0x00000000a3007221 */ /* 0x000fe80000010000 */
[----:B------:R-:W-:Y:S04]  /*17230*/  FADD.FTZ R0, R126, R0 ;  /* 0x000000007e007221 */ /* 0x000fe80000010000 */
[----:B------:R-:W-:Y:S04]  /*17240*/  FADD.FTZ R0, R125, R0 ;  /* 0x000000007d007221 */ /* 0x000fe80000010000 */
[----:B------:R-:W-:Y:S04]  /*17250*/  FADD.FTZ R0, R124, R0 ;  /* 0x000000007c007221 */ /* 0x000fe80000010000 */
[----:B------:R-:W-:Y:S04]  /*17260*/  FADD.FTZ R0, R159, R0 ;  /* 0x000000009f007221 */ /* 0x000fe80000010000 */
[----:B------:R-:W-:Y:S02]  /*17270*/  FADD.FTZ R0, R134, R0 ;  /* 0x0000000086007221 */ /* 0x000fe40000010000 */
[--C-:B-1----:R-:W-:Y:S01]  /*17280*/  FFMA.FTZ R2, R249, c[0x0][0x2d0], -R149.reuse ;  /* 0x0000b400f9027a23 */ /* 0x102fe20000010895 */
[----:B---3--:R-:W-:Y:S01]  /*17290*/  F2FP.PACK_AB R74, R156, R157 ;  /* 0x0000009d9c4a723e */ /* 0x008fe200000000ff */
[----:B------:R-:W-:Y:S02]  /*172a0*/  FADD.FTZ R0, R133, R0 ;  /* 0x0000000085007221 */ /* 0x000fe40000010000 */
[----:B------:R1:W3:Y:S02]  /*172b0*/  MUFU.EX2 R132, R2 ;  /* 0x0000000200847308 */ /* 0x0002e40000000800 */
[--C-:B-1----:R-:W-:Y:S02]  /*172c0*/  FFMA.FTZ R2, R252, c[0x0][0x2d0], -R149.reuse ;  /* 0x0000b400fc027a23 */ /* 0x102fe40000010895 */
[----:B---3--:R-:W-:Y:S06]  /*172d0*/  FADD.FTZ R0, R132, R0 ;  /* 0x0000000084007221 */ /* 0x008fec0000010000 */
[----:B------:R1:W3:Y:S02]  /*172e0*/  MUFU.EX2 R155, R2 ;  /* 0x00000002009b7308 */ /* 0x0002e40000000800 */
[----:B-1----:R-:W-:Y:S01]  /*172f0*/  FFMA.FTZ R2, R247, c[0x0][0x2d0], -R148 ;  /* 0x0000b400f7027a23 */ /* 0x002fe20000010894 */
[C---:B---3--:R-:W-:Y:S01]  /*17300*/  F2FP.PACK_AB R75, R155.reuse, R132 ;  /* 0x000000849b4b723e */ /* 0x048fe200000000ff */
[----:B------:R-:W-:Y:S06]  /*17310*/  FADD.FTZ R0, R155, R0 ;  /* 0x000000009b007221 */ /* 0x000fec0000010000 */
        /* <DEDUP_REMOVED lines=8> */
[----:B------:R-:W-:Y:S06]  /*173a0*/  LDSM.16.MT88.4 R80, [R217+0x3900] ;  /* 0x00390000d950783b */ /* 0x000fec0000004200 */
[C---:B----4-:R-:W-:Y:S08]  /*173b0*/  HMMA.16816.F32 R20, R72.reuse, R84, R20 ;  /* 0x000000544814723c */ /* 0x050ff00000001814 */
[C---:B------:R-:W-:Y:S08]  /*173c0*/  HMMA.16816.F32 R24, R72.reuse, R86, R24 ;  /* 0x000000564818723c */ /* 0x040ff00000001818 */
[C---:B------:R-:W-:Y:S04]  /*173d0*/  HMMA.16816.F32 R28, R72.reuse, R88, R28 ;  /* 0x00000058481c723c */ /* 0x040fe8000000181c */
[--C-:B-1----:R-:W-:Y:S01]  /*173e0*/  FFMA.FTZ R2, R102, c[0x0][0x2d0], -R149.reuse ;  /* 0x0000b40066027a23 */ /* 0x102fe20000010895 */
[----:B--2---:R-:W-:Y:S03]  /*173f0*/  F2FP.PACK_AB R136, R153, R154 ;  /* 0x0000009a9988723e */ /* 0x004fe600000000ff */
[C---:B------:R-:W-:Y:S01]  /*17400*/  HMMA.16816.F32 R32, R72.reuse, R90, R32 ;  /* 0x0000005a4820723c */ /* 0x040fe20000001820 */
[----:B------:R1:W2:Y:S07]  /*17410*/  MUFU.EX2 R152, R2 ;  /* 0x0000000200987308 */ /* 0x0002ae0000000800 */
[C---:B---3--:R-:W-:Y:S08]  /*17420*/  HMMA.16816.F32 R36, R72.reuse, R76, R36 ;  /* 0x0000004c4824723c */ /* 0x048ff00000001824 */
[C---:B------:R-:W-:Y:S08]  /*17430*/  HMMA.16816.F32 R40, R72.reuse, R78, R40 ;  /* 0x0000004e4828723c */ /* 0x040ff00000001828 */
[C---:B------:R-:W-:Y:S04]  /*17440*/  HMMA.16816.F32 R44, R72.reuse, R92, R44 ;  /* 0x0000005c482c723c */ /* 0x040fe8000000182c */
[--C-:B-1----:R-:W-:Y:S02]  /*17450*/  FFMA.FTZ R2, R101, c[0x0][0x2d0], -R149.reuse ;  /* 0x0000b40065027a23 */ /* 0x102fe40000010895 */
[----:B--2---:R-:W-:Y:S02]  /*17460*/  FADD.FTZ R0, R152, R0 ;  /* 0x0000000098007221 */ /* 0x004fe40000010000 */
[C---:B------:R-:W-:Y:S01]  /*17470*/  HMMA.16816.F32 R48, R72.reuse, R94, R48 ;  /* 0x0000005e4830723c */ /* 0x040fe20000001830 */
[----:B------:R1:W2:Y:S07]  /*17480*/  MUFU.EX2 R151, R2 ;  /* 0x0000000200977308 */ /* 0x0002ae0000000800 */
[C---:B------:R-:W-:Y:S08]  /*17490*/  HMMA.16816.F32 R52, R72.reuse, R96, R52 ;  /* 0x000000604834723c */ /* 0x040ff00000001834 */
[C---:B------:R-:W-:Y:S01]  /*174a0*/  HMMA.16816.F32 R56, R72.reuse, R98, R56 ;  /* 0x000000624838723c */ /* 0x040fe20000001838 */
[----:B------:R-:W-:Y:S03]  /*174b0*/  LDSM.16.MT88.4 R96, [R221+0x3900] ;  /* 0x00390000dd60783b */ /* 0x000fe60000004200 */
[--C-:B-1----:R-:W-:Y:S05]  /*174c0*/  FFMA.FTZ R2, R100, c[0x0][0x2d0], -R148.reuse ;  /* 0x0000b40064027a23 */ /* 0x102fea0000010894 */
[----:B------:R-:W1:Y:S03]  /*174d0*/  LDSM.16.MT88.4 R100, [R220+0x7100] ;  /* 0x00710000dc64783b */ /* 0x000e660000004200 */
[----:B------:R-:W-:Y:S01]  /*174e0*/  FFMA.FTZ R148, R138, c[0x0][0x2d0], -R148 ;  /* 0x0000b4008a947a23 */ /* 0x000fe20000010894 */
[----:B------:R3:W-:Y:S01]  /*174f0*/  MUFU.EX2 R150, R2 ;  /* 0x0000000200967308 */ /* 0x0007e20000000800 */
[----:B--2---:R-:W-:Y:S09]  /*17500*/  FADD.FTZ R0, R151, R0 ;  /* 0x0000000097007221 */ /* 0x004ff20000010000 */
[----:B------:R-:W2:Y:S01]  /*17510*/  MUFU.EX2 R148, R148 ;  /* 0x0000009400947308 */ /* 0x000ea20000000800 */
[--C-:B---3--:R-:W-:Y:S01]  /*17520*/  FFMA.FTZ R2, R137, c[0x0][0x2d0], -R149.reuse ;  /* 0x0000b40089027a23 */ /* 0x108fe20000010895 */
[----:B------:R-:W-:Y:S01]  /*17530*/  F2FP.PACK_AB R137, R151, R152 ;  /* 0x000000989789723e */ /* 0x000fe200000000ff */
[----:B------:R-:W-:Y:S07]  /*17540*/  FFMA.FTZ R149, R71, c[0x0][0x2d0], -R149 ;  /* 0x0000b40047957a23 */ /* 0x000fee0000010895 */
[----:B------:R3:W4:Y:S01]  /*17550*/  MUFU.EX2 R70, R2 ;  /* 0x0000000200467308 */ /* 0x0007220000000800 */
[----:B--2---:R-:W-:Y:S01]  /*17560*/  F2FP.PACK_AB R138, R148, R150 ;  /* 0x00000096948a723e */ /* 0x004fe200000000ff */
[C---:B-1----:R-:W-:Y:S08]  /*17570*/  HMMA.16816.F32 R60, R72.reuse, R100, R60 ;  /* 0x00000064483c723c */ /* 0x042ff0000000183c */
[----:B------:R-:W1:Y:S01]  /*17580*/  MUFU.EX2 R149, R149 ;  /* 0x0000009500957308 */ /* 0x000e620000000800 */
[----:B------:R-:W-:Y:S03]  /*17590*/  HMMA.16816.F32 R64, R72, R102, R64 ;  /* 0x000000664840723c */ /* 0x000fe60000001840 */
[----:B---3--:R-:W-:Y:S02]  /*175a0*/  FADD.FTZ R2, R171, R3 ;  /* 0x00000003ab027221 */ /* 0x008fe40000010000 */
[----:B----4-:R-:W-:Y:S02]  /*175b0*/  FADD.FTZ R0, R70, R0 ;  /* 0x0000000046007221 */ /* 0x010fe40000010000 */
[----:B------:R-:W-:Y:S05]  /*175c0*/  FADD.FTZ R2, R114, R2 ;  /* 0x0000000272027221 */ /* 0x000fea0000010000 */
[----:B------:R-:W-:Y:S01]  /*175d0*/  FADD.FTZ R2, R112, R2 ;  /* 0x0000000270027221 */ /* 0x000fe20000010000 */
[C---:B-1----:R-:W-:Y:S01]  /*175e0*/  F2FP.PACK_AB R139, R149.reuse, R70 ;  /* 0x00000046958b723e */ /* 0x042fe200000000ff */
[----:B------:R-:W-:Y:S01]  /*175f0*/  LDSM.16.MT88.4 R112, [R217+0x7900] ;  /* 0x00790000d970783b */ /* 0x000fe20000004200 */
[----:B------:R-:W-:Y:S02]  /*17600*/  FADD.FTZ R3, R149, R0 ;  /* 0x0000000095037221 */ /* 0x000fe40000010000 */
[----:B------:R-:W-:Y:S02]  /*17610*/  FADD.FTZ R2, R170, R2 ;  /* 0x00000002aa027221 */ /* 0x000fe40000010000 */
[----:B------:R-:W-:Y:S01]  /*17620*/  IMAD.MOV.U32 R70, RZ, RZ, R68 ;  /* 0x000000ffff467224 */ /* 0x000fe200078e0044 */
[C---:B------:R-:W-:Y:S02]  /*17630*/  HMMA.16816.F32 R76, R136.reuse, R80, R4 ;  /* 0x00000050884c723c */ /* 0x040fe40000001804 */
[----:B------:R-:W1:Y:S03]  /*17640*/  LDSM.16.MT88.4 R4, [R220+0x3900] ;  /* 0x00390000dc04783b */ /* 0x000e660000004200 */
[----:B------:R-:W-:Y:S03]  /*17650*/  FADD.FTZ R2, R166, R2 ;  /* 0x00000002a6027221 */ /* 0x000fe60000010000 */
[C---:B------:R-:W-:Y:S02]  /*17660*/  HMMA.16816.F32 R80, R136.reuse, R82, R8 ;  /* 0x000000528850723c */ /* 0x040fe40000001808 */
[----:B------:R2:W-:Y:S02]  /*17670*/  STL [R1+0x24], R3 ;  /* 0x0000240301007387 */ /* 0x0005e40000100800 */
[----:B------:R-:W-:Y:S04]  /*17680*/  FADD.FTZ R2, R248, R2 ;  /* 0x00000002f8027221 */ /* 0x000fe80000010000 */
[C---:B------:R-:W-:Y:S04]  /*17690*/  HMMA.16816.F32 R84, R136.reuse, R104, R12 ;  /* 0x000000688854723c */ /* 0x040fe8000000180c */
[----:B------:R-:W-:Y:S02]  /*176a0*/  FADD.FTZ R2, R123, R2 ;  /* 0x000000027b027221 */ /* 0x000fe40000010000 */
[----:B------:R-:W3:Y:S02]  /*176b0*/  LDSM.16.MT88.4 R120, [R218+0x7900] ;  /* 0x00790000da78783b */ /* 0x000ee40000004200 */
[C---:B------:R-:W-:Y:S04]  /*176c0*/  HMMA.16816.F32 R88, R136.reuse, R106, R16 ;  /* 0x0000006a8858723c */ /* 0x040fe80000001810 */
[----:B------:R-:W-:Y:S04]  /*176d0*/  FADD.FTZ R2, R210, R2 ;  /* 0x00000002d2027221 */ /* 0x000fe80000010000 */
[C---:B------:R-:W-:Y:S04]  /*176e0*/  HMMA.16816.F32 R92, R136.reuse, R96, R20 ;  /* 0x00000060885c723c */ /* 0x040fe80000001814 */
[----:B------:R-:W-:Y:S02]  /*176f0*/  FADD.FTZ R2, R209, R2 ;  /* 0x00000002d1027221 */ /* 0x000fe40000010000 */
[----:B--2---:R-:W-:Y:S02]  /*17700*/  IMAD.MOV.U32 R3, RZ, RZ, R69 ;  /* 0x000000ffff037224 */ /* 0x004fe400078e0045 */
[C---:B------:R-:W-:Y:S04]  /*17710*/  HMMA.16816.F32 R96, R136.reuse, R98, R24 ;  /* 0x000000628860723c */ /* 0x040fe80000001818 */
[----:B------:R-:W-:Y:S04]  /*17720*/  FADD.FTZ R2, R131, R2 ;  /* 0x0000000283027221 */ /* 0x000fe80000010000 */
[C---:B-1----:R-:W-:Y:S04]  /*17730*/  HMMA.16816.F32 R100, R136.reuse, R4, R28 ;  /* 0x000000048864723c */ /* 0x042fe8000000181c */
[----:B------:R-:W-:Y:S02]  /*17740*/  FADD.FTZ R2, R130, R2 ;  /* 0x0000000282027221 */ /* 0x000fe40000010000 */
[----:B------:R-:W1:Y:S02]  /*17750*/  LDSM.16.MT88.4 R128, [R221+0x7900] ;  /* 0x00790000dd80783b */ /* 0x000e640000004200 */
[C---:B------:R-:W-:Y:S04]  /*17760*/  HMMA.16816.F32 R104, R136.reuse, R6, R32 ;  /* 0x000000068868723c */ /* 0x040fe80000001820 */
[----:B------:R-:W-:Y:S02]  /*17770*/  FADD.FTZ R2, R184, R2 ;  /* 0x00000002b8027221 */ /* 0x000fe40000010000 */
[----:B------:R-:W2:Y:S02]  /*17780*/  LDSM.16.MT88.4 R4, [R220+0x7900] ;  /* 0x00790000dc04783b */ /* 0x000ea40000004200 */
[----:B------:R-:W-:Y:S02]  /*17790*/  FADD.FTZ R2, R111, R2 ;  /* 0x000000026f027221 */ /* 0x000fe40000010000 */
[C---:B------:R-:W-:Y:S03]  /*177a0*/  HMMA.16816.F32 R108, R136.reuse, R112, R36 ;  /* 0x00000070886c723c */ /* 0x040fe60000001824 */
[----:B------:R-:W-:Y:S04]  /*177b0*/  FADD.FTZ R2, R182, R2 ;  /* 0x00000002b6027221 */ /* 0x000fe80000010000 */
[----:B------:R-:W-:Y:S01]  /*177c0*/  FADD.FTZ R2, R180, R2 ;  /* 0x00000002b4027221 */ /* 0x000fe20000010000 */
[C---:B------:R-:W-:Y:S04]  /*177d0*/  HMMA.16816.F32 R112, R136.reuse, R114, R40 ;  /* 0x000000728870723c */ /* 0x040fe80000001828 */
[----:B------:R-:W-:Y:S04]  /*177e0*/  FADD.FTZ R2, R167, R2 ;  /* 0x00000002a7027221 */ /* 0x000fe80000010000 */
[----:B------:R-:W-:Y:S02]  /*177f0*/  FADD.FTZ R2, R119, R2 ;  /* 0x0000000277027221 */ /* 0x000fe40000010000 */
[C---:B---3--:R-:W-:Y:S03]  /*17800*/  HMMA.16816.F32 R116, R136.reuse, R120, R44 ;  /* 0x000000788874723c */ /* 0x048fe6000000182c */
[----:B------:R-:W-:Y:S04]  /*17810*/  FADD.FTZ R2, R165, R2 ;  /* 0x00000002a5027221 */ /* 0x000fe80000010000 */
[----:B------:R-:W-:Y:S01]  /*17820*/  FADD.FTZ R2, R164, R2 ;  /* 0x00000002a4027221 */ /* 0x000fe20000010000 */
[C---:B------:R-:W-:Y:S04]  /*17830*/  HMMA.16816.F32 R120, R136.reuse, R122, R48 ;  /* 0x0000007a8878723c */ /* 0x040fe80000001830 */
[----:B------:R-:W-:Y:S04]  /*17840*/  FADD.FTZ R2, R162, R2 ;  /* 0x00000002a2027221 */ /* 0x000fe80000010000 */
[----:B------:R-:W-:Y:S02]  /*17850*/  FADD.FTZ R2, R127, R2 ;  /* 0x000000027f027221 */ /* 0x000fe40000010000 */
[C---:B-1----:R-:W-:Y:S03]  /*17860*/  HMMA.16816.F32 R124, R136.reuse, R128, R52 ;  /* 0x00000080887c723c */ /* 0x042fe60000001834 */
[----:B------:R-:W-:Y:S04]  /*17870*/  FADD.FTZ R2, R161, R2 ;  /* 0x00000002a1027221 */ /* 0x000fe80000010000 */
[----:B------:R-:W-:Y:S01]  /*17880*/  FADD.FTZ R2, R160, R2 ;  /* 0x00000002a0027221 */ /* 0x000fe20000010000 */
[C---:B------:R-:W-:Y:S04]  /*17890*/  HMMA.16816.F32 R128, R136.reuse, R130, R56 ;  /* 0x000000828880723c */ /* 0x040fe80000001838 */
[----:B------:R-:W-:Y:S04]  /*178a0*/  FADD.FTZ R2, R158, R2 ;  /* 0x000000029e027221 */ /* 0x000fe80000010000 */
[----:B------:R-:W-:Y:S02]  /*178b0*/  FADD.FTZ R2, R135, R2 ;  /* 0x0000000287027221 */ /* 0x000fe40000010000 */
[C---:B--2---:R-:W-:Y:S03]  /*178c0*/  HMMA.16816.F32 R132, R136.reuse, R4, R60 ;  /* 0x000000048884723c */ /* 0x044fe6000000183c */
[----:B------:R-:W-:Y:S04]  /*178d0*/  FADD.FTZ R2, R157, R2 ;  /* 0x000000029d027221 */ /* 0x000fe80000010000 */
[----:B------:R-:W-:Y:S01]  /*178e0*/  FADD.FTZ R2, R156, R2 ;  /* 0x000000029c027221 */ /* 0x000fe20000010000 */
[----:B------:R-:W-:Y:S04]  /*178f0*/  HMMA.16816.F32 R136, R136, R6, R64 ;  /* 0x000000068888723c */ /* 0x000fe80000001840 */
[----:B------:R-:W-:Y:S04]  /*17900*/  FADD.FTZ R2, R154, R2 ;  /* 0x000000029a027221 */ /* 0x000fe80000010000 */
[----:B------:R-:W-:Y:S04]  /*17910*/  FADD.FTZ R2, R153, R2 ;  /* 0x0000000299027221 */ /* 0x000fe80000010000 */
[----:B------:R-:W-:Y:S04]  /*17920*/  FADD.FTZ R2, R150, R2 ;  /* 0x0000000296027221 */ /* 0x000fe80000010000 */
[----:B------:R-:W-:Y:S05]  /*17930*/  FADD.FTZ R0, R148, R2 ;  /* 0x0000000294007221 */ /* 0x000fea0000010000 */
[----:B------:R1:W-:Y:S01]  /*17940*/  STL [R1+0x28], R0 ;  /* 0x0000280001007387 */ /* 0x0003e20000100800 */
[----:B------:R-:W-:-:S05]  /*17950*/  @P0 BRA `(.L_x_683) ;  /* 0xffffb50000000947 */ /* 0x000fca000383ffff */
.L_x_680:
[----:B------:R-:W-:-:S13]  /*17960*/  ISETP.LE.AND P0, PT, RZ, UR14, PT ;  /* 0x0000000eff007c0c */ /* 0x000fda000bf03270 */
[----:B------:R-:W-:Y:S05]  /*17970*/  @!P0 BRA `(.L_x_684) ;  /* 0x000044b000008947 */ /* 0x000fea0003800000 */
[----:B------:R-:W2:Y:S04]  /*17980*/  LDL.LU R5, [R1+0x20] ;  /* 0x0000200001057983 */ /* 0x000ea80000300800 */
[----:B------:R-:W2:Y:S04]  /*17990*/  LDL.LU R4, [R1] ;  /* 0x0000000001047983 */ /* 0x000ea80000300800 */
[----:B------:R-:W3:Y:S04]  /*179a0*/  LDL R2, [R1+0x34] ;  /* 0x0000340001027983 */ /* 0x000ee80000100800 */
[----:B-1----:R-:W3:Y:S01]  /*179b0*/  LDL R0, [R1+0x30] ;  /* 0x0000300001007983 */ /* 0x002ee20000100800 */
[C---:B------:R-:W-:Y:S01]  /*179c0*/  IADD3 R3, R239.reuse, 0x5100, RZ ;  /* 0x00005100ef037810 */ /* 0x040fe20007ffe0ff */
[----:B------:R-:W-:Y:S01]  /*179d0*/  IMAD.MOV.U32 R71, RZ, RZ, R68 ;  /* 0x000000ffff477224 */ /* 0x000fe200078e0044 */
[----:B------:R-:W-:Y:S01]  /*179e0*/  IADD3 R3, R239, 0x100, RZ ;  /* 0x00000100ef037810 */ /* 0x000fe20007ffe0ff */
[----:B------:R-:W-:Y:S01]  /*179f0*/  IMAD.MOV.U32 R70, RZ, RZ, R69 ;  /* 0x000000ffff467224 */ /* 0x000fe200078e0045 */
[----:B------:R-:W-:-:S02]  /*17a00*/  ULDC UR5, c[0x0][0x210] ;  /* 0x0000840000057ab9 */ /* 0x000fc40000000800 */
[----:B------:R-:W-:Y:S02]  /*17a10*/  ULDC UR4, c[0x0][0x1e8] ;  /* 0x00007a0000047ab9 */ /* 0x000fe40000000800 */
[----:B------:R-:W-:Y:S02]  /*17a20*/  UIMAD UR5, UR13, UR5, URZ ;  /* 0x000000050d0572a4 */ /* 0x000fe4000f8e023f */
[----:B------:R-:W-:Y:S01]  /*17a30*/  UIMAD UR4, UR13, UR4, URZ ;  /* 0x000000040d0472a4 */ /* 0x000fe2000f8e023f */
[C---:B--2---:R-:W-:Y:S01]  /*17a40*/  SHF.L.U64.HI R241, R4.reuse, 0x1, R5 ;  /* 0x0000000104f17819 */ /* 0x044fe20000010205 */
[----:B------:R-:W-:Y:S01]  /*17a50*/  IMAD.SHL.U32 R240, R4, 0x2, RZ ;  /* 0x0000000204f07824 */ /* 0x000fe200078e00ff */
[C---:B------:R-:W-:Y:S02]  /*17a60*/  IADD3 R5, R239.reuse, 0x4100, RZ ;  /* 0x00004100ef057810 */ /* 0x040fe40007ffe0ff */
[C---:B------:R-:W-:Y:S02]  /*17a70*/  IADD3 R4, R239.reuse, 0x1100, RZ ;  /* 0x00001100ef047810 */ /* 0x040fe40007ffe0ff */
[----:B------:R-:W-:-:S02]  /*17a80*/  IADD3 R5, R239, 0x2100, RZ ;  /* 0x00002100ef057810 */ /* 0x000fc40007ffe0ff */
[C---:B---3--:R-:W-:Y:S01]  /*17a90*/  SHF.L.U64.HI R2, R0.reuse, 0x1, R2 ;  /* 0x0000000100027819 */ /* 0x048fe20000010202 */
[----:B------:R-:W-:Y:S01]  /*17aa0*/  IMAD.SHL.U32 R0, R0, 0x2, RZ ;  /* 0x0000000200007824 */ /* 0x000fe200078e00ff */
[----:B------:R-:W-:-:S04]  /*17ab0*/  IADD3 R4, R239, 0x6100, RZ ;  /* 0x00006100ef047810 */ /* 0x000fc80007ffe0ff */
[----:B------:R1:W-:Y:S04]  /*17ac0*/  STL [R1+0x8], R0 ;  /* 0x0000080001007387 */ /* 0x0003e80000100800 */
[----:B------:R1:W-:Y:S01]  /*17ad0*/  STL [R1+0xc], R2 ;  /* 0x00000c0201007387 */ /* 0x0003e20000100800 */
[----:B------:R-:W-:Y:S05]  /*17ae0*/  BRA `(.L_x_685) ;  /* 0x0000045000007947 */ /* 0x000fea0003800000 */
.L_x_687:
[----:B------:R-:W2:Y:S01]  /*17af0*/  LDL R3, [R1+0x2c] ;  /* 0x00002c0001037983 */ /* 0x000ea20000100800 */
[----:B------:R-:W-:Y:S01]  /*17b00*/  IMAD.MOV.U32 R2, RZ, RZ, c[0x0][0x2b8] ;  /* 0x0000ae00ff027624 */ /* 0x000fe200078e00ff */
[----:B------:R-:W-:Y:S01]  /*17b10*/  ULEA UR6, UR14, UR16, 0x7 ;  /* 0x000000100e067291 */ /* 0x000fe2000f8e383f */
[----:B------:R-:W-:Y:S01]  /*17b20*/  IMAD.MOV.U32 R245, RZ, RZ, RZ ;  /* 0x000000fffff57224 */ /* 0x000fe200078e00ff */
[----:B------:R-:W3:Y:S02]  /*17b30*/  LDL R10, [R1+0x30] ;  /* 0x00003000010a7983 */ /* 0x000ee40000100800 */
[----:B------:R-:W-:Y:S02]  /*17b40*/  ISETP.NE.AND P4, PT, R2, 0x1, PT ;  /* 0x000000010200780c */ /* 0x000fe40003f85270 */
[----:B------:R-:W4:Y:S01]  /*17b50*/  LDL R11, [R1+0x34] ;  /* 0x00003400010b7983 */ /* 0x000f220000100800 */
[----:B------:R-:W-:Y:S05]  /*17b60*/  IMAD.U32 R2, RZ, RZ, UR6 ;  /* 0x00000006ff027e24 */ /* 0x000fea000f8e00ff */
        /* <DEDUP_REMOVED lines=10> */
[----:B------:R-:W-:Y:S03]  /*17c10*/  @!P3 LEA.HI.X R5, R3, c[0x0][0x2a4], R5, 0x2, P0 ;  /* 0x0000a9000305ba11 */ /* 0x000fe600000f1405 */
[----:B------:R-:W-:Y:S01]  /*17c20*/  IMAD.WIDE.U32 R2, R6, c[0x0][0x1e0], RZ ;  /* 0x0000780006027a25 */ /* 0x000fe200078e00ff */
[----:B------:R-:W-:Y:S01]  /*17c30*/  STL [R1+0x4], R6 ;  /* 0x0000040601007387 */ /* 0x000fe20000100800 */
[----:B------:R-:W-:Y:S03]  /*17c40*/  SHF.R.S32.HI R0, RZ, 0x1f, R6 ;  /* 0x0000001fff007819 */ /* 0x000fe60000011406 */
[----:B------:R-:W2:Y:S02]  /*17c50*/  @!P3 LDG.E R245, [R4.64] ;  /* 0x0000001604f5b981 */ /* 0x000ea4000c1e1900 */
        /* <DEDUP_REMOVED lines=12> */
[----:B------:R-:W-:Y:S04]  /*17d20*/  SHFL.IDX PT, R12, R0, 0x1, 0x181f ;  /* 0x00381f00000c7f89 */ /* 0x000fe800000e0000 */
[----:B------:R-:W-:Y:S04]  /*17d30*/  SHFL.IDX PT, R8, R0, 0x2, 0x181f ;  /* 0x00581f0000087f89 */ /* 0x000fe800000e0000 */
[----:B------:R3:W-:Y:S04]  /*17d40*/  SHFL.IDX PT, R16, R0, 0x3, 0x181f ;  /* 0x00781f0000107f89 */ /* 0x0007e800000e0000 */
[----:B------:R-:W2:Y:S04]  /*17d50*/  SHFL.IDX PT, R3, R2, RZ, 0x181f ;  /* 0x00181fff02037589 */ /* 0x000ea800000e0000 */
[----:B------:R-:W5:Y:S04]  /*17d60*/  SHFL.IDX PT, R9, R2, 0x1, 0x181f ;  /* 0x00381f0002097f89 */ /* 0x000f6800000e0000 */
[----:B------:R-:W4:Y:S01]  /*17d70*/  SHFL.IDX PT, R18, R2, 0x2, 0x181f ;  /* 0x00581f0002127f89 */ /* 0x000f2200000e0000 */
[----:B-1----:R-:W-:Y:S03]  /*17d80*/  IADD3 R6, P1, R4, R240, RZ ;  /* 0x000000f004067210 */ /* 0x002fe60007f3e0ff */
[----:B------:R4:W1:Y:S01]  /*17d90*/  SHFL.IDX PT, R17, R2, 0x3, 0x181f ;  /* 0x00781f0002117f89 */ /* 0x00086200000e0000 */
[----:B---3--:R-:W-:Y:S05]  /*17da0*/  IMAD.SHL.U32 R0, R10, 0x2, RZ ;  /* 0x000000020a007824 */ /* 0x008fea00078e00ff */
[----:B------:R-:W-:Y:S01]  /*17db0*/  IADD3 R4, P0, R4, R0, RZ ;  /* 0x0000000004047210 */ /* 0x000fe20007f1e0ff */
[--C-:B--2---:R-:W-:Y:S01]  /*17dc0*/  IMAD.X R7, R3, 0x1, R241.reuse, P1 ;  /* 0x0000000103077824 */ /* 0x104fe200008e06f1 */
[-C--:B------:R-:W-:Y:S04]  /*17dd0*/  IADD3 R14, P1, R12, R240.reuse, RZ ;  /* 0x000000f00c0e7210 */ /* 0x080fe80007f3e0ff */
[----:B------:R2:W-:Y:S01]  /*17de0*/  LDGSTS.E.BYPASS.LTC128B.128 [R239+0x8100], [R6.64], !P6 ;  /* 0x0810000006ef7fae */ /* 0x0005e2000f101d56 */
[----:B-----5:R-:W-:Y:S01]  /*17df0*/  IMAD.X R15, R9, 0x1, R241, P1 ;  /* 0x00000001090f7824 */ /* 0x020fe200008e06f1 */
[----:B----4-:R-:W-:Y:S02]  /*17e00*/  SHF.L.U64.HI R2, R10, 0x1, R11 ;  /* 0x000000010a027819 */ /* 0x010fe4000001020b */
[C---:B------:R-:W-:Y:S02]  /*17e10*/  IADD3 R10, P3, R8.reuse, R240, RZ ;  /* 0x000000f0080a7210 */ /* 0x040fe40007f7e0ff */
[-C--:B------:R-:W-:Y:S01]  /*17e20*/  IADD3 R8, P2, R8, R0.reuse, RZ ;  /* 0x0000000008087210 */ /* 0x080fe20007f5e0ff */
[--C-:B------:R-:W-:Y:S01]  /*17e30*/  IMAD.X R5, R3, 0x1, R2.reuse, P0 ;  /* 0x0000000103057824 */ /* 0x100fe200000e0602 */
[----:B------:R-:W-:Y:S01]  /*17e40*/  IADD3 R12, P0, R12, R0, RZ ;  /* 0x000000000c0c7210 */ /* 0x000fe20007f1e0ff */
[C-C-:B------:R-:W-:Y:S03]  /*17e50*/  IMAD.X R11, R18.reuse, 0x1, R241.reuse, P3 ;  /* 0x00000001120b7824 */ /* 0x140fe600018e06f1 */
[----:B------:R3:W-:Y:S01]  /*17e60*/  LDGSTS.E.BYPASS.LTC128B.128 [R239+0xc100], [R4.64], !P5 ;  /* 0x0c10000004ef7fae */ /* 0x0007e2000e901d56 */
[--C-:B------:R-:W-:Y:S02]  /*17e70*/  IMAD.X R13, R9, 0x1, R2.reuse, P0 ;  /* 0x00000001090d7824 */ /* 0x100fe400000e0602 */
[--C-:B------:R-:W-:Y:S01]  /*17e80*/  IMAD.X R9, R18, 0x1, R2.reuse, P2 ;  /* 0x0000000112097824 */ /* 0x100fe200010e0602 */
[----:B------:R4:W-:Y:S04]  /*17e90*/  LDGSTS.E.BYPASS.LTC128B.128 [R239+0x9100], [R14.64], !P6 ;  /* 0x091000000eef7fae */ /* 0x0009e8000f101d56 */
[----:B------:R4:W-:Y:S04]  /*17ea0*/  LDGSTS.E.BYPASS.LTC128B.128 [R239+0xd100], [R12.64], !P5 ;  /* 0x0d1000000cef7fae */ /* 0x0009e8000e901d56 */
[----:B------:R4:W-:Y:S01]  /*17eb0*/  LDGSTS.E.BYPASS.LTC128B.128 [R239+0xa100], [R10.64], !P6 ;  /* 0x0a1000000aef7fae */ /* 0x0009e2000f101d56 */
[C---:B--2---:R-:W-:Y:S03]  /*17ec0*/  IADD3 R6, P1, R16.reuse, R240, RZ ;  /* 0x000000f010067210 */ /* 0x044fe60007f3e0ff */
[----:B------:R4:W-:Y:S02]  /*17ed0*/  LDGSTS.E.BYPASS.LTC128B.128 [R239+0xe100], [R8.64], !P5 ;  /* 0x0e10000008ef7fae */ /* 0x0009e4000e901d56 */
[C---:B-1----:R-:W-:Y:S05]  /*17ee0*/  IMAD.X R7, R17.reuse, 0x1, R241, P1 ;  /* 0x0000000111077824 */ /* 0x042fea00008e06f1 */
[----:B------:R4:W-:Y:S01]  /*17ef0*/  LDGSTS.E.BYPASS.LTC128B.128 [R239+0xb100], [R6.64], !P6 ;  /* 0x0b10000006ef7fae */ /* 0x0009e2000f101d56 */
[----:B---3--:R-:W-:Y:S05]  /*17f00*/  IADD3 R4, P0, R16, R0, RZ ;  /* 0x0000000010047210 */ /* 0x008fea0007f1e0ff */
[----:B------:R-:W-:Y:S05]  /*17f10*/  IMAD.X R5, R17, 0x1, R2, P0 ;  /* 0x0000000111057824 */ /* 0x000fea00000e0602 */
[----:B------:R4:W-:Y:S01]  /*17f20*/  LDGSTS.E.BYPASS.LTC128B.128 [R239+0xf100], [R4.64], !P5 ;  /* 0x0f10000004ef7fae */ /* 0x0009e2000e901d56 */
[----:B------:R-:W-:-:S05]  /*17f30*/  BRA `(.L_x_686) ;  /* 0x000017f000007947 */ /* 0x000fca0003800000 */
.L_x_685:
[----:B------:R-:W2:Y:S01]  /*17f40*/  LDL R52, [R1+0x4] ;  /* 0x0000040001347983 */ /* 0x000ea20000100800 */
[----:B------:R-:W-:Y:S04]  /*17f50*/  DEPBAR.LE SB0, 0x0 ;  /* 0x000080000000791a */ /* 0x000fe80000000000 */
[----:B------:R-:W3:Y:S01]  /*17f60*/  LDL R182, [R1+0x8] ;  /* 0x0000080001b67983 */ /* 0x000ee20000100800 */
[C---:B------:R-:W-:Y:S01]  /*17f70*/  IADD3 R181, R239.reuse, 0x100, RZ ;  /* 0x00000100efb57810 */ /* 0x040fe20007ffe0ff */
[----:B------:R-:W-:Y:S01]  /*17f80*/  UISETP.GE.AND UP0, UPT, UR14, 0x1, UPT ;  /* 0x000000010e00788c */ /* 0x000fe2000bf06270 */
[C---:B------:R-:W-:Y:S01]  /*17f90*/  IADD3 R183, R239.reuse, 0x4100, RZ ;  /* 0x00004100efb77810 */ /* 0x040fe20007ffe0ff */
[----:B------:R-:W4:Y:S01]  /*17fa0*/  LDL R184, [R1+0xc] ;  /* 0x00000c0001b87983 */ /* 0x000f220000100800 */
[----:B------:R-:W-:Y:S03]  /*17fb0*/  IADD3 R185, R239, 0x1100, RZ ;  /* 0x00001100efb97810 */ /* 0x000fe60007ffe0ff */
[----:B------:R-:W-:Y:S08]  /*17fc0*/  BAR.SYNC.DEFER_BLOCKING 0x0 ;  /* 0x0000000000007b1d */ /* 0x000ff00000010000 */
[----:B------:R-:W5:Y:S08]  /*17fd0*/  LDSM.16.M88.4 R8, [R216+0x8100] ;  /* 0x00810000d808783b */ /* 0x000f700000000200 */
[----:B------:R-:W1:Y:S08]  /*17fe0*/  LDSM.16.M88.4 R16, [R216+0x8900] ;  /* 0x00890000d810783b */ /* 0x000e700000000200 */
[----:B------:R-:W1:Y:S08]  /*17ff0*/  LDSM.16.M88.4 R24, [R216+0x9100] ;  /* 0x00910000d818783b */ /* 0x000e700000000200 */
[----:B------:R-:W1:Y:S08]  /*18000*/  LDSM.16.M88.4 R32, [R216+0x9900] ;  /* 0x00990000d820783b */ /* 0x000e700000000200 */
[----:B------:R-:W1:Y:S01]  /*18010*/  LDSM.16.M88.4 R40, [R216+0xa100] ;  /* 0x00a10000d828783b */ /* 0x000e620000000200 */
[C---:B-----5:R-:W-:Y:S07]  /*18020*/  HMMA.16816.F32 R4, R140.reuse, R8, RZ ;  /* 0x000000088c04723c */ /* 0x060fee00000018ff */
[----:B------:R-:W5:Y:S01]  /*18030*/  LDSM.16.M88.4 R48, [R216+0xa900] ;  /* 0x00a90000d830783b */ /* 0x000f620000000200 */
[C---:B------:R-:W-:Y:S07]  /*18040*/  HMMA.16816.F32 R8, R140.reuse, R10, RZ ;  /* 0x0000000a8c08723c */ /* 0x040fee00000018ff */
[----:B------:R-:W2:Y:S01]  /*18050*/  LDSM.16.M88.4 R56, [R216+0xb100] ;  /* 0x00b10000d838783b */ /* 0x000ea20000000200 */
[C---:B-1----:R-:W-:Y:S07]  /*18060*/  HMMA.16816.F32 R12, R140.reuse, R16, RZ ;  /* 0x000000108c0c723c */ /* 0x042fee00000018ff */
[----:B------:R-:W1:Y:S01]  /*18070*/  LDSM.16.M88.4 R64, [R216+0xb900] ;  /* 0x00b90000d840783b */ /* 0x000e620000000200 */
[C---:B------:R-:W-:Y:S07]  /*18080*/  HMMA.16816.F32 R16, R140.reuse, R18, RZ ;  /* 0x000000128c10723c */ /* 0x040fee00000018ff */
[----:B------:R-:W1:Y:S01]  /*18090*/  LDSM.16.M88.4 R72, [R223] ;  /* 0x00000000df48783b */ /* 0x000e620000000200 */
[C---:B------:R-:W-:Y:S07]  /*180a0*/  HMMA.16816.F32 R20, R140.reuse, R24, RZ ;  /* 0x000000188c14723c */ /* 0x040fee00000018ff */
[----:B------:R-:W1:Y:S01]  /*180b0*/  LDSM.16.M88.4 R148, [R238] ;  /* 0x00000000ee94783b */ /* 0x000e620000000200 */
[C---:B------:R-:W-:Y:S07]  /*180c0*/  HMMA.16816.F32 R24, R140.reuse, R26, RZ ;  /* 0x0000001a8c18723c */ /* 0x040fee00000018ff */
[----:B------:R-:W-:Y:S01]  /*180d0*/  LDSM.16.M88.4 R152, [R236] ;  /* 0x00000000ec98783b */ /* 0x000fe20000000200 */
        /* <DEDUP_REMOVED lines=8> */
[C---:B-----5:R-:W-:Y:S08]  /*18160*/  HMMA.16816.F32 R44, R140.reuse, R48, RZ ;  /* 0x000000308c2c723c */ /* 0x060ff000000018ff */
[C---:B------:R-:W-:Y:S01]  /*18170*/  HMMA.16816.F32 R48, R140.reuse, R50, RZ ;  /* 0x000000328c30723c */ /* 0x040fe200000018ff */
[----:B--2---:R-:W-:Y:S03]  /*18180*/  SHF.R.S32.HI R0, RZ, 0x1f, R52 ;  /* 0x0000001fff007819 */ /* 0x004fe60000011434 */
[----:B------:R-:W-:Y:S04]  /*18190*/  IMAD.WIDE.U32 R2, R52, c[0x0][0x208], RZ ;  /* 0x0000820034027a25 */ /* 0x000fe800078e00ff */
[----:B------:R-:W-:Y:S04]  /*181a0*/  IMAD R0, R0, c[0x0][0x208], RZ ;  /* 0x0000820000007a24 */ /* 0x000fe800078e02ff */
[----:B------:R-:W-:Y:S02]  /*181b0*/  IMAD R0, R52, c[0x0][0x20c], R0 ;  /* 0x0000830034007a24 */ /* 0x000fe400078e0200 */
[C---:B------:R-:W-:Y:S03]  /*181c0*/  HMMA.16816.F32 R52, R140.reuse, R56, RZ ;  /* 0x000000388c34723c */ /* 0x040fe600000018ff */
[----:B------:R-:W-:Y:S02]  /*181d0*/  IADD3 R3, R3, R0, RZ ;  /* 0x0000000003037210 */ /* 0x000fe40007ffe0ff */
[----:B------:R-:W-:Y:S03]  /*181e0*/  SHF.R.S32.HI R0, RZ, 0x1f, R245 ;  /* 0x0000001fff007819 */ /* 0x000fe600000114f5 */
[C---:B------:R-:W-:Y:S01]  /*181f0*/  HMMA.16816.F32 R56, R140.reuse, R58, RZ ;  /* 0x0000003a8c38723c */ /* 0x040fe200000018ff */
[C---:B------:R-:W-:Y:S04]  /*18200*/  IMAD.WIDE.U32 R2, R245.reuse, c[0x0][0x218], R2 ;  /* 0x00008600f5027a25 */ /* 0x040fe800078e0002 */
[----:B------:R-:W-:Y:S03]  /*18210*/  IMAD R0, R0, c[0x0][0x218], RZ ;  /* 0x0000860000007a24 */ /* 0x000fe600078e02ff */
[C---:B-1----:R-:W-:Y:S01]  /*18220*/  HMMA.16816.F32 R60, R140.reuse, R64, RZ ;  /* 0x000000408c3c723c */ /* 0x042fe200000018ff */
[----:B------:R-:W-:Y:S03]  /*18230*/  IMAD R68, R245, c[0x0][0x21c], R0 ;  /* 0x00008700f5447a24 */ /* 0x000fe600078e0200 */
[----:B------:R-:W-:Y:S04]  /*18240*/  IADD3 R0, P0, R2, UR5, RZ ;  /* 0x0000000502007c10 */ /* 0x000fe8000ff1e0ff */
[----:B------:R-:W-:Y:S01]  /*18250*/  HMMA.16816.F32 R64, R140, R66, RZ ;  /* 0x000000428c40723c */ /* 0x000fe200000018ff */
[----:B------:R-:W-:Y:S03]  /*18260*/  IADD3.X R68, R3, UR12, R68, P0, !PT ;  /* 0x0000000c03447c10 */ /* 0x000fe600087fe444 */
[C---:B------:R-:W-:Y:S04]  /*18270*/  LEA R2, P0, R0.reuse, c[0x0][0x1f8], 0x1 ;  /* 0x00007e0000027a11 */ /* 0x040fe800078008ff */
[C---:B------:R-:W-:Y:S01]  /*18280*/  HMMA.16816.F32 R4, R144.reuse, R72, R4 ;  /* 0x000000489004723c */ /* 0x040fe20000001804 */
[----:B------:R-:W-:Y:S04]  /*18290*/  SHFL.IDX PT, R174, R2, 0x2, 0x181f ;  /* 0x00581f0002ae7f89 */ /* 0x000fe800000e0000 */
[----:B------:R-:W-:Y:S03]  /*182a0*/  LEA.HI.X R0, R0, c[0x0][0x1fc], R68, 0x1, P0 ;  /* 0x00007f0000007a11 */ /* 0x000fe600000f0c44 */
[C---:B------:R-:W-:Y:S01]  /*182b0*/  HMMA.16816.F32 R8, R144.reuse, R74, R8 ;  /* 0x0000004a9008723c */ /* 0x040fe20000001808 */
[----:B------:R-:W1:Y:S07]  /*182c0*/  SHFL.IDX PT, R68, R2, RZ, 0x181f ;  /* 0x00181fff02447589 */ /* 0x000e6e00000e0000 */
[C---:B------:R-:W-:Y:S01]  /*182d0*/  HMMA.16816.F32 R12, R144.reuse, R148, R12 ;  /* 0x00000094900c723c */ /* 0x040fe2000000180c */
[----:B------:R-:W2:Y:S07]  /*182e0*/  SHFL.IDX PT, R3, R0, RZ, 0x181f ;  /* 0x00181fff00037589 */ /* 0x000eae00000e0000 */
[C---:B------:R-:W-:Y:S01]  /*182f0*/  HMMA.16816.F32 R16, R144.reuse, R150, R16 ;  /* 0x000000969010723c */ /* 0x040fe20000001810 */
[----:B------:R-:W5:Y:S03]  /*18300*/  LDSM.16.M88.4 R72, [R237] ;  /* 0x00000000ed48783b */ /* 0x000f660000000200 */
[C---:B-1----:R-:W-:Y:S05]  /*18310*/  IADD3 R148, P1, R68.reuse, R240, RZ ;  /* 0x000000f044947210 */ /* 0x042fea0007f3e0ff */
[----:B------:R-:W1:Y:S03]  /*18320*/  SHFL.IDX PT, R172, R2, 0x1, 0x181f ;  /* 0x00381f0002ac7f89 */ /* 0x000e6600000e0000 */
[----:B---3--:R-:W-:Y:S02]  /*18330*/  IADD3 R68, P0, R68, R182, RZ ;  /* 0x000000b644447210 */ /* 0x008fe40007f1e0ff */
[CC--:B--2---:R-:W-:Y:S03]  /*18340*/  IADD3.X R149, R3.reuse, R241.reuse, RZ, P1, !PT ;  /* 0x000000f103957210 */ /* 0x0c4fe60000ffe4ff */
[----:B------:R1:W-:Y:S01]  /*18350*/  SHFL.IDX PT, R175, R2, 0x3, 0x181f ;  /* 0x00781f0002af7f89 */ /* 0x0003e200000e0000 */
[----:B----4-:R-:W-:Y:S07]  /*18360*/  IADD3.X R69, R3, R184, RZ, P0, !PT ;  /* 0x000000b803457210 */ /* 0x010fee00007fe4ff */
[----:B------:R-:W-:Y:S01]  /*18370*/  @!PT LDS RZ, [RZ] ;  /* 0x00000000fffff984 */ /* 0x000fe20000000800 */
[----:B------:R2:W-:Y:S08]  /*18380*/  LDGSTS.E.BYPASS.LTC128B.128 [R181], [R148.64], !P6 ;  /* 0x0000000094b57fae */ /* 0x0005f0000f101d56 */
[----:B------:R-:W3:Y:S01]  /*18390*/  SHFL.IDX PT, R173, R0, 0x1, 0x181f ;  /* 0x00381f0000ad7f89 */ /* 0x000ee200000e0000 */
[C---:B-----5:R-:W-:Y:S07]  /*183a0*/  HMMA.16816.F32 R20, R144.reuse, R72, R20 ;  /* 0x000000489014723c */ /* 0x060fee0000001814 */
[----:B------:R4:W-:Y:S01]  /*183b0*/  LDGSTS.E.BYPASS.LTC128B.128 [R183], [R68.64], !P5 ;  /* 0x0000000044b77fae */ /* 0x0009e2000e901d56 */
[C---:B-1----:R-:W-:Y:S04]  /*183c0*/  IADD3 R2, P2, R172.reuse, R240, RZ ;  /* 0x000000f0ac027210 */ /* 0x042fe80007f5e0ff */
[----:B------:R-:W-:Y:S01]  /*183d0*/  IADD3 R172, P0, R172, R182, RZ ;  /* 0x000000b6acac7210 */ /* 0x000fe20007f1e0ff */
[C---:B------:R-:W-:Y:S02]  /*183e0*/  HMMA.16816.F32 R24, R144.reuse, R74, R24 ;  /* 0x0000004a9018723c */ /* 0x040fe40000001818 */
[----:B------:R-:W1:Y:S06]  /*183f0*/  SHFL.IDX PT, R180, R0, 0x2, 0x181f ;  /* 0x00581f0000b47f89 */ /* 0x000e6c00000e0000 */
[C---:B------:R-:W-:Y:S02]  /*18400*/  HMMA.16816.F32 R28, R144.reuse, R152, R28 ;  /* 0x00000098901c723c */ /* 0x040fe4000000181c */
[----:B------:R-:W5:Y:S02]  /*18410*/  SHFL.IDX PT, R0, R0, 0x3, 0x181f ;  /* 0x00781f0000007f89 */ /* 0x000f6400000e0000 */
[CC--:B---3--:R-:W-:Y:S02]  /*18420*/  IADD3.X R3, R173.reuse, R241.reuse, RZ, P2, !PT ;  /* 0x000000f1ad037210 */ /* 0x0c8fe400017fe4ff */
[----:B------:R-:W-:Y:S02]  /*18430*/  IADD3.X R173, R173, R184, RZ, P0, !PT ;  /* 0x000000b8adad7210 */ /* 0x000fe400007fe4ff */
[C---:B------:R-:W-:Y:S02]  /*18440*/  HMMA.16816.F32 R32, R144.reuse, R154, R32 ;  /* 0x0000009a9020723c */ /* 0x040fe40000001820 */
[----:B------:R3:W-:Y:S02]  /*18450*/  LDGSTS.E.BYPASS.LTC128B.128 [R185], [R2.64], !P6 ;  /* 0x0000000002b97fae */ /* 0x0007e4000f101d56 */
[----:B----4-:R-:W-:Y:S02]  /*18460*/  IADD3 R183, R239, 0x5100, RZ ;  /* 0x00005100efb77810 */ /* 0x010fe40007ffe0ff */
[----:B------:R-:W-:Y:S02]  /*18470*/  IADD3 R150, P0, R174, R240, RZ ;  /* 0x000000f0ae967210 */ /* 0x000fe40007f1e0ff */
[C---:B------:R-:W-:Y:S02]  /*18480*/  HMMA.16816.F32 R36, R144.reuse, R156, R36 ;  /* 0x0000009c9024723c */ /* 0x040fe40000001824 */
[----:B------:R4:W-:Y:S02]  /*18490*/  LDGSTS.E.BYPASS.LTC128B.128 [R183], [R172.64], !P5 ;  /* 0x00000000acb77fae */ /* 0x0009e4000e901d56 */
[-C--:B-1----:R-:W-:Y:S02]  /*184a0*/  IADD3.X R151, R180, R241.reuse, RZ, P0, !PT ;  /* 0x000000f1b4977210 */ /* 0x082fe400007fe4ff */
[----:B--2---:R-:W-:Y:S02]  /*184b0*/  IADD3 R148, P2, R174, R182, RZ ;  /* 0x000000b6ae947210 */ /* 0x004fe40007f5e0ff */
[C---:B------:R-:W-:Y:S04]  /*184c0*/  HMMA.16816.F32 R40, R144.reuse, R158, R40 ;  /* 0x0000009e9028723c */ /* 0x040fe80000001828 */
[----:B------:R-:W-:Y:S02]  /*184d0*/  IADD3.X R149, R180, R184, RZ, P2, !PT ;  /* 0x000000b8b4957210 */ /* 0x000fe400017fe4ff */
[C---:B------:R-:W-:Y:S02]  /*184e0*/  IADD3 R68, P1, R175.reuse, R240, RZ ;  /* 0x000000f0af447210 */ /* 0x040fe40007f3e0ff */
[C---:B------:R-:W-:Y:S04]  /*184f0*/  HMMA.16816.F32 R44, R144.reuse, R160, R44 ;  /* 0x000000a0902c723c */ /* 0x040fe8000000182c */
[----:B---3--:R-:W-:Y:S02]  /*18500*/  IADD3 R2, P0, R175, R182, RZ ;  /* 0x000000b6af027210 */ /* 0x008fe40007f1e0ff */
[C---:B------:R-:W-:Y:S02]  /*18510*/  IADD3 R182, R239.reuse, 0x6100, RZ ;  /* 0x00006100efb67810 */ /* 0x040fe40007ffe0ff */
[C---:B------:R-:W-:Y:S04]  /*18520*/  HMMA.16816.F32 R48, R144.reuse, R162, R48 ;  /* 0x000000a29030723c */ /* 0x040fe80000001830 */
[----:B----4-:R-:W-:Y:S02]  /*18530*/  IADD3 R183, R239, 0x2100, RZ ;  /* 0x00002100efb77810 */ /* 0x010fe40007ffe0ff */
[C---:B-----5:R-:W-:Y:S02]  /*18540*/  IADD3.X R69, R0.reuse, R241, RZ, P1, !PT ;  /* 0x000000f100457210 */ /* 0x060fe40000ffe4ff */
[C---:B------:R-:W-:Y:S01]  /*18550*/  HMMA.16816.F32 R52, R144.reuse, R164, R52 ;  /* 0x000000a49034723c */ /* 0x040fe20000001834 */
[----:B------:R1:W-:Y:S03]  /*18560*/  LDGSTS.E.BYPASS.LTC128B.128 [R183], [R150.64], !P6 ;  /* 0x0000000096b77fae */ /* 0x0003e6000f101d56 */
[----:B------:R-:W-:Y:S02]  /*18570*/  IADD3.X R3, R0, R184, RZ, P0, !PT ;  /* 0x000000b800037210 */ /* 0x000fe400007fe4ff */
[----:B------:R-:W-:Y:S02]  /*18580*/  PLOP3.LUT P0, PT, PT, PT, UP0, 0x80, 0x0 ;  /* 0x000000000000781c */ /* 0x000fe40003f0f008 */
[C---:B------:R-:W-:Y:S01]  /*18590*/  HMMA.16816.F32 R56, R144.reuse, R166, R56 ;  /* 0x000000a69038723c */ /* 0x040fe20000001838 */
[----:B------:R1:W-:Y:S07]  /*185a0*/  LDGSTS.E.BYPASS.LTC128B.128 [R182], [R148.64], !P5 ;  /* 0x0000000094b67fae */ /* 0x0003ee000e901d56 */
[C---:B------:R-:W-:Y:S01]  /*185b0*/  HMMA.16816.F32 R60, R144.reuse, R168, R60 ;  /* 0x000000a8903c723c */ /* 0x040fe2000000183c */
[----:B------:R2:W-:Y:S07]  /*185c0*/  LDGSTS.E.BYPASS.LTC128B.128 [R181+0x3000], [R68.64], !P6 ;  /* 0x0300000044b57fae */ /* 0x0005ee000f101d56 */
[----:B------:R-:W-:Y:S01]  /*185d0*/  HMMA.16816.F32 R64, R144, R170, R64 ;  /* 0x000000aa9040723c */ /* 0x000fe20000001840 */
[----:B------:R2:W-:Y:S08]  /*185e0*/  LDGSTS.E.BYPASS.LTC128B.128 [R181+0x7000], [R2.64], !P5 ;  /* 0x0700000002b57fae */ /* 0x0005f0000e901d56 */
[----:B------:R-:W3:Y:S08]  /*185f0*/  LDSM.16.M88.4 R72, [R222+0x8100] ;  /* 0x00810000de48783b */ /* 0x000ef00000000200 */
[----:B-1----:R-:W1:Y:S08]  /*18600*/  LDSM.16.M88.4 R148, [R222+0x8900] ;  /* 0x00890000de94783b */ /* 0x002e700000000200 */
[----:B------:R-:W4:Y:S08]  /*18610*/  LDSM.16.M88.4 R152, [R222+0x9100] ;  /* 0x00910000de98783b */ /* 0x000f300000000200 */
[----:B------:R-:W0:Y:S08]  /*18620*/  LDGDEPBAR ;  /* 0x00000000000079af */ /* 0x000e300000000000 */
[----:B------:R-:W5:Y:S01]  /*18630*/  LDSM.16.M88.4 R156, [R222+0x9900] ;  /* 0x00990000de9c783b */ /* 0x000f620000000200 */
[C---:B---3--:R-:W-:Y:S07]  /*18640*/  HMMA.16816.F32 R4, R176.reuse, R72, R4 ;  /* 0x00000048b004723c */ /* 0x048fee0000001804 */
[----:B------:R-:W3:Y:S01]  /*18650*/  LDSM.16.M88.4 R160, [R222+0xa100] ;  /* 0x00a10000dea0783b */ /* 0x000ee20000000200 */
[C---:B------:R-:W-:Y:S07]  /*18660*/  HMMA.16816.F32 R8, R176.reuse, R74, R8 ;  /* 0x0000004ab008723c */ /* 0x040fee0000001808 */
[----:B------:R-:W2:Y:S01]  /*18670*/  LDSM.16.M88.4 R72, [R222+0xa900] ;  /* 0x00a90000de48783b */ /* 0x000ea20000000200 */
[C---:B-1----:R-:W-:Y:S07]  /*18680*/  HMMA.16816.F32 R12, R176.reuse, R148, R12 ;  /* 0x00000094b00c723c */ /* 0x042fee000000180c */
[----:B------:R-:W-:Y:S01]  /*18690*/  LDSM.16.M88.4 R164, [R216+0xc100] ;  /* 0x00c10000d8a4783b */ /* 0x000fe20000000200 */
[C---:B------:R-:W-:Y:S07]  /*186a0*/  HMMA.16816.F32 R16, R176.reuse, R150, R16 ;  /* 0x00000096b010723c */ /* 0x040fee0000001810 */
[----:B------:R-:W1:Y:S01]  /*186b0*/  LDSM.16.M88.4 R148, [R222+0xb100] ;  /* 0x00b10000de94783b */ /* 0x000e620000000200 */
[C---:B----4-:R-:W-:Y:S07]  /*186c0*/  HMMA.16816.F32 R20, R176.reuse, R152, R20 ;  /* 0x00000098b014723c */ /* 0x050fee0000001814 */
[----:B------:R-:W-:Y:S01]  /*186d0*/  LDSM.16.M88.4 R168, [R229] ;  /* 0x00000000e5a8783b */ /* 0x000fe20000000200 */
[C---:B------:R-:W-:Y:S07]  /*186e0*/  HMMA.16816.F32 R24, R176.reuse, R154, R24 ;  /* 0x0000009ab018723c */ /* 0x040fee0000001818 */
[----:B------:R-:W4:Y:S01]  /*186f0*/  LDSM.16.M88.4 R152, [R222+0xb900] ;  /* 0x00b90000de98783b */ /* 0x000f220000000200 */
[C---:B-----5:R-:W-:Y:S07]  /*18700*/  HMMA.16816.F32 R28, R176.reuse, R156, R28 ;  /* 0x0000009cb01c723c */ /* 0x060fee000000181c */
[----:B------:R-:W-:Y:S01]  /*18710*/  LDSM.16.M88.4 R172, [R228] ;  /* 0x00000000e4ac783b */ /* 0x000fe20000000200 */
[C---:B------:R-:W-:Y:S07]  /*18720*/  HMMA.16816.F32 R32, R176.reuse, R158, R32 ;  /* 0x0000009eb020723c */ /* 0x040fee0000001820 */
[----:B------:R-:W5:Y:S01]  /*18730*/  LDSM.16.M88.4 R156, [R219] ;  /* 0x00000000db9c783b */ /* 0x000f620000000200 */
[C---:B---3--:R-:W-:Y:S07]  /*18740*/  HMMA.16816.F32 R36, R176.reuse, R160, R36 ;  /* 0x000000a0b024723c */ /* 0x048fee0000001824 */
[----:B--2---:R-:W-:Y:S01]  /*18750*/  LDSM.16.M88.4 R180, [R222+0xe900] ;  /* 0x00e90000deb4783b */ /* 0x004fe20000000200 */
[C---:B------:R-:W-:Y:S07]  /*18760*/  HMMA.16816.F32 R40, R176.reuse, R162, R40 ;  /* 0x000000a2b028723c */ /* 0x040fee0000001828 */
[----:B------:R-:W2:Y:S01]  /*18770*/  LDSM.16.M88.4 R160, [R219+0x800] ;  /* 0x00080000dba0783b */ /* 0x000ea20000000200 */
[C---:B------:R-:W-:Y:S07]  /*18780*/  HMMA.16816.F32 R44, R176.reuse, R72, R44 ;  /* 0x00000048b02c723c */ /* 0x040fee000000182c */
[----:B------:R-:W-:Y:S01]  /*18790*/  LDSM.16.M88.4 R184, [R222+0xf100] ;  /* 0x00f10000deb8783b */ /* 0x000fe20000000200 */
[C---:B------:R-:W-:Y:S07]  /*187a0*/  HMMA.16816.F32 R48, R176.reuse, R74, R48 ;  /* 0x0000004ab030723c */ /* 0x040fee0000001830 */
[----:B------:R-:W3:Y:S01]  /*187b0*/  LDSM.16.M88.4 R72, [R219+0x1000] ;  /* 0x00100000db48783b */ /* 0x000ee20000000200 */
[C---:B-1----:R-:W-:Y:S07]  /*187c0*/  HMMA.16816.F32 R52, R176.reuse, R148, R52 ;  /* 0x00000094b034723c */ /* 0x042fee0000001834 */
[----:B------:R-:W-:Y:S01]  /*187d0*/  LDSM.16.M88.4 R188, [R222+0xf900] ;  /* 0x00f90000debc783b */ /* 0x000fe20000000200 */
[C---:B------:R-:W-:Y:S07]  /*187e0*/  HMMA.16816.F32 R56, R176.reuse, R150, R56 ;  /* 0x00000096b038723c */ /* 0x040fee0000001838 */
[----:B------:R-:W1:Y:S01]  /*187f0*/  LDSM.16.M88.4 R148, [R219+0x1800] ;  /* 0x00180000db94783b */ /* 0x000e620000000200 */
[C---:B----4-:R-:W-:Y:S07]  /*18800*/  HMMA.16816.F32 R60, R176.reuse, R152, R60 ;  /* 0x00000098b03c723c */ /* 0x050fee000000183c */
[----:B------:R-:W-:Y:S01]  /*18810*/  LDSM.16.M88.4 R208, [R219+0x4000] ;  /* 0x00400000dbd0783b */ /* 0x000fe20000000200 */
[----:B------:R-:W-:Y:S07]  /*18820*/  HMMA.16816.F32 R64, R176, R154, R64 ;  /* 0x0000009ab040723c */ /* 0x000fee0000001840 */
[----:B------:R-:W4:Y:S01]  /*18830*/  LDSM.16.M88.4 R152, [R219+0x2000] ;  /* 0x00200000db98783b */ /* 0x000f220000000200 */
[C---:B-----5:R-:W-:Y:S08]  /*18840*/  HMMA.16816.F32 R4, R192.reuse, R156, R4 ;  /* 0x0000009cc004723c */ /* 0x060ff00000001804 */
[C---:B------:R-:W-:Y:S01]  /*18850*/  HMMA.16816.F32 R8, R192.reuse, R158, R8 ;  /* 0x0000009ec008723c */ /* 0x040fe20000001808 */
[----:B------:R-:W5:Y:S07]  /*18860*/  LDSM.16.M88.4 R156, [R219+0x2800] ;  /* 0x00280000db9c783b */ /* 0x000f6e0000000200 */
[C---:B--2---:R-:W-:Y:S08]  /*18870*/  HMMA.16816.F32 R12, R192.reuse, R160, R12 ;  /* 0x000000a0c00c723c */ /* 0x044ff0000000180c */
[C---:B------:R-:W-:Y:S01]  /*18880*/  HMMA.16816.F32 R16, R192.reuse, R162, R16 ;  /* 0x000000a2c010723c */ /* 0x040fe20000001810 */
[----:B------:R-:W2:Y:S07]  /*18890*/  LDSM.16.M88.4 R160, [R219+0x3000] ;  /* 0x00300000dba0783b */ /* 0x000eae0000000200 */
[C---:B---3--:R-:W-:Y:S08]  /*188a0*/  HMMA.16816.F32 R20, R192.reuse, R72, R20 ;  /* 0x00000048c014723c */ /* 0x048ff00000001814 */
[C---:B------:R-:W-:Y:S01]  /*188b0*/  HMMA.16816.F32 R24, R192.reuse, R74, R24 ;  /* 0x0000004ac018723c */ /* 0x040fe20000001818 */
[----:B------:R-:W3:Y:S07]  /*188c0*/  LDSM.16.M88.4 R72, [R219+0x3800] ;  /* 0x00380000db48783b */ /* 0x000eee0000000200 */
[C---:B-1----:R-:W-:Y:S08]  /*188d0*/  HMMA.16816.F32 R28, R192.reuse, R148, R28 ;  /* 0x00000094c01c723c */ /* 0x042ff0000000181c */
[C---:B------:R-:W-:Y:S01]  /*188e0*/  HMMA.16816.F32 R32, R192.reuse, R150, R32 ;  /* 0x00000096c020723c */ /* 0x040fe20000001820 */
[----:B------:R-:W1:Y:S07]  /*188f0*/  LDSM.16.M88.4 R148, [R216+0xc900] ;  /* 0x00c90000d894783b */ /* 0x000e6e0000000200 */
        /* <DEDUP_REMOVED lines=8> */
[----:B------:R-:W-:Y:S07]  /*18980*/  LDSM.16.M88.4 R160, [R216+0xe900] ;  /* 0x00e90000d8a0783b */ /* 0x000fee0000000200 */
[C---:B---3--:R-:W-:Y:S08]  /*18990*/  HMMA.16816.F32 R60, R192.reuse, R72, R60 ;  /* 0x00000048c03c723c */ /* 0x048ff0000000183c */
        /* <DEDUP_REMOVED lines=8> */
[C---:B----4-:R-:W-:Y:S08]  /*18a20*/  HMMA.16816.F32 R20, R196.reuse, R152, R20 ;  /* 0x00000098c414723c */ /* 0x050ff00000001814 */
[C---:B------:R-:W-:Y:S01]  /*18a30*/  HMMA.16816.F32 R24, R196.reuse, R154, R24 ;  /* 0x0000009ac418723c */ /* 0x040fe20000001818 */
[----:B------:R-:W3:Y:S07]  /*18a40*/  LDSM.16.M88.4 R152, [R231] ;  /* 0x00000000e798783b */ /* 0x000eee0000000200 */
        /* <DEDUP_REMOVED lines=9> */
[C---:B-1----:R-:W-:Y:S08]  /*18ae0*/  HMMA.16816.F32 R52, R196.reuse, R148, R52 ;  /* 0x00000094c434723c */ /* 0x042ff00000001834 */
[C---:B------:R-:W-:Y:S01]  /*18af0*/  HMMA.16816.F32 R56, R196.reuse, R150, R56 ;  /* 0x00000096c438723c */ /* 0x040fe20000001838 */
[----:B------:R-:W1:Y:S07]  /*18b00*/  LDSM.16.M88.4 R148, [R226] ;  /* 0x00000000e294783b */ /* 0x000e6e0000000200 */
[C---:B------:R-:W-:Y:S08]  /*18b10*/  HMMA.16816.F32 R60, R196.reuse, R164, R60 ;  /* 0x000000a4c43c723c */ /* 0x040ff0000000183c */
[----:B------:R-:W-:Y:S01]  /*18b20*/  HMMA.16816.F32 R64, R196, R166, R64 ;  /* 0x000000a6c440723c */ /* 0x000fe20000001840 */
[----:B------:R-:W-:Y:S07]  /*18b30*/  LDSM.16.M88.4 R164, [R222+0xc900] ;  /* 0x00c90000dea4783b */ /* 0x000fee0000000200 */
[C---:B---3--:R-:W-:Y:S08]  /*18b40*/  HMMA.16816.F32 R4, R200.reuse, R152, R4 ;  /* 0x00000098c804723c */ /* 0x048ff00000001804 */
[C---:B------:R-:W-:Y:S01]  /*18b50*/  HMMA.16816.F32 R8, R200.reuse, R154, R8 ;  /* 0x0000009ac808723c */ /* 0x040fe20000001808 */
[----:B------:R-:W-:Y:S07]  /*18b60*/  LDSM.16.M88.4 R152, [R224] ;  /* 0x00000000e098783b */ /* 0x000fee0000000200 */
[C---:B--2---:R-:W-:Y:S08]  /*18b70*/  HMMA.16816.F32 R12, R200.reuse, R72, R12 ;  /* 0x00000048c80c723c */ /* 0x044ff0000000180c */
[C---:B------:R-:W-:Y:S01]  /*18b80*/  HMMA.16816.F32 R16, R200.reuse, R74, R16 ;  /* 0x0000004ac810723c */ /* 0x040fe20000001810 */
[----:B------:R-:W2:Y:S07]  /*18b90*/  LDSM.16.M88.4 R72, [R225] ;  /* 0x00000000e148783b */ /* 0x000eae0000000200 */
[C---:B------:R-:W-:Y:S08]  /*18ba0*/  HMMA.16816.F32 R20, R200.reuse, R168, R20 ;  /* 0x000000a8c814723c */ /* 0x040ff00000001814 */
[C---:B------:R-:W-:Y:S01]  /*18bb0*/  HMMA.16816.F32 R24, R200.reuse, R170, R24 ;  /* 0x000000aac818723c */ /* 0x040fe20000001818 */
[----:B------:R-:W3:Y:S07]  /*18bc0*/  LDSM.16.M88.4 R168, [R222+0xd100] ;  /* 0x00d10000dea8783b */ /* 0x000eee0000000200 */
[C---:B------:R-:W-:Y:S08]  /*18bd0*/  HMMA.16816.F32 R28, R200.reuse, R172, R28 ;  /* 0x000000acc81c723c */ /* 0x040ff0000000181c */
[C---:B------:R-:W-:Y:S01]  /*18be0*/  HMMA.16816.F32 R32, R200.reuse, R174, R32 ;  /* 0x000000aec820723c */ /* 0x040fe20000001820 */
[----:B------:R-:W5:Y:S07]  /*18bf0*/  LDSM.16.M88.4 R172, [R222+0xd900] ;  /* 0x00d90000deac783b */ /* 0x000f6e0000000200 */
[C---:B----4-:R-:W-:Y:S08]  /*18c00*/  HMMA.16816.F32 R36, R200.reuse, R156, R36 ;  /* 0x0000009cc824723c */ /* 0x050ff00000001824 */
[C---:B------:R-:W-:Y:S01]  /*18c10*/  HMMA.16816.F32 R40, R200.reuse, R158, R40 ;  /* 0x0000009ec828723c */ /* 0x040fe20000001828 */
[----:B------:R-:W4:Y:S07]  /*18c20*/  LDSM.16.M88.4 R156, [R222+0xe100] ;  /* 0x00e10000de9c783b */ /* 0x000f2e0000000200 */
[C---:B-1----:R-:W-:Y:S08]  /*18c30*/  HMMA.16816.F32 R44, R200.reuse, R148, R44 ;  /* 0x00000094c82c723c */ /* 0x042ff0000000182c */
[C---:B------:R-:W-:Y:S08]  /*18c40*/  HMMA.16816.F32 R48, R200.reuse, R150, R48 ;  /* 0x00000096c830723c */ /* 0x040ff00000001830 */
[C---:B--2---:R-:W-:Y:S08]  /*18c50*/  HMMA.16816.F32 R52, R200.reuse, R72, R52 ;  /* 0x00000048c834723c */ /* 0x044ff00000001834 */
[C---:B------:R-:W-:Y:S01]  /*18c60*/  HMMA.16816.F32 R56, R200.reuse, R74, R56 ;  /* 0x0000004ac838723c */ /* 0x040fe20000001838 */
[----:B------:R-:W1:Y:S07]  /*18c70*/  LDSM.16.M88.4 R72, [R219+0x4800] ;  /* 0x00480000db48783b */ /* 0x000e6e0000000200 */
        /* <DEDUP_REMOVED lines=171> */
.L_x_686:
[----:B------:R-:W-:Y:S01]  /*19730*/  FMNMX.FTZ R0, R148, R70, !PT ;  /* 0x0000004694007209 */ /* 0x000fe20007810000 */
[----:B----4-:R-:W-:Y:S01]  /*19740*/  LDSM.16.MT88.4 R12, [R217+0x100] ;  /* 0x00010000d90c783b */ /* 0x010fe20000004200 */
        /* <DEDUP_REMOVED lines=61> */
[----:B------:R-:W-:Y:S02]  /*19b20*/  FMNMX.FTZ R0, R22, R0, !PT ;  /* 0x0000000016007209 */ /* 0x000fe40007810000 */
[----:B------:R-:W-:Y:S02]  /*19b30*/  MOV R65, R69 ;  /* 0x0000004500417202 */ /* 0x000fe40000000f00 */
[----:B------:R-:W-:Y:S02]  /*19b40*/  FMNMX.FTZ R0, R66, R0, !PT ;  /* 0x0000000042007209 */ /* 0x000fe40007810000 */
[----:B------:R-:W-:Y:S02]  /*19b50*/  FMNMX.FTZ R2, R20, R2, !PT ;  /* 0x0000000214027209 */ /* 0x000fe40007810000 */
[----:B------:R-:W-:Y:S02]  /*19b60*/  FMNMX.FTZ R3, R65, R0, !PT ;  /* 0x0000000041037209 */ /* 0x000fe40007810000 */
[----:B------:R-:W-:Y:S02]  /*19b70*/  FMNMX.FTZ R2, R19, R2, !PT ;  /* 0x0000000213027209 */ /* 0x000fe40007810000 */
[----:B------:R-:W-:Y:S02]  /*19b80*/  FMNMX.FTZ R3, R59, R3, !PT ;  /* 0x000000033b037209 */ /* 0x000fe40007810000 */
[----:B------:R-:W-:Y:S02]  /*19b90*/  FMNMX.FTZ R0, R21, R2, !PT ;  /* 0x0000000215007209 */ /* 0x000fe40007810000 */
[----:B------:R-:W-:Y:S01]  /*19ba0*/  ISETP.LT.AND P0, PT, RZ, UR14, PT ;  /* 0x0000000eff007c0c */ /* 0x000fe2000bf01270 */
[----:B------:R-:W-:Y:S01]  /*19bb0*/  SHFL.BFLY PT, R69, R3, 0x2, 0x1f ;  /* 0x0c401f0003457f89 */ /* 0x000fe200000e0000 */
[----:B------:R-:W-:Y:S01]  /*19bc0*/  FMNMX.FTZ R0, R72, R0, !PT ;  /* 0x0000000048007209 */ /* 0x000fe20007810000 */
[----:B------:R-:W-:Y:S03]  /*19bd0*/  UIADD3 UR14, UR14, -0x1, URZ ;  /* 0xffffffff0e0e7890 */ /* 0x000fe6000fffe03f */
        /* <DEDUP_REMOVED lines=9> */
[----:B------:R-:W-:Y:S01]  /*19c70*/  FADD.FTZ R2, -R69, R70 ;  /* 0x0000004645027221 */ /* 0x000fe20000010100 */
[----:B------:R-:W-:Y:S01]  /*19c80*/  MOV R70, R19 ;  /* 0x0000001300467202 */ /* 0x000fe20000000f00 */
[--C-:B------:R-:W-:Y:S02]  /*19c90*/  FFMA.FTZ R3, R148, c[0x0][0x2d0], -R74.reuse ;  /* 0x0000b40094037a23 */ /* 0x100fe4000001084a */
[----:B------:R-:W-:Y:S02]  /*19ca0*/  FMUL.FTZ R0, R2, c[0x0][0x2d0] ;  /* 0x0000b40002007a20 */ /* 0x000fe40000410000 */
[----:B------:R1:W-:Y:S01]  /*19cb0*/  MUFU.EX2 R5, R3 ;  /* 0x0000000300057308 */ /* 0x0003e20000000800 */
[--C-:B------:R-:W-:Y:S01]  /*19cc0*/  FFMA.FTZ R32, R75, c[0x0][0x2d0], -R74.reuse ;  /* 0x0000b4004b207a23 */ /* 0x100fe2000001084a */
[----:B------:R-:W-:Y:S01]  /*19cd0*/  MOV R75, R70 ;  /* 0x00000046004b7202 */ /* 0x000fe20000000f00 */
[--C-:B------:R-:W-:Y:S02]  /*19ce0*/  FFMA.FTZ R70, R163, c[0x0][0x2d0], -R74.reuse ;  /* 0x0000b400a3467a23 */ /* 0x100fe4000001084a */
[--C-:B------:R-:W-:Y:S05]  /*19cf0*/  FFMA.FTZ R48, R159, c[0x0][0x2d0], -R74.reuse ;  /* 0x0000b4009f307a23 */ /* 0x100fea000001084a */
[----:B------:R2:W3:Y:S10]  /*19d00*/  MUFU.EX2 R2, R0 ;  /* 0x0000000000027308 */ /* 0x0004f40000000800 */
[----:B------:R4:W-:Y:S01]  /*19d10*/  MUFU.EX2 R67, R32 ;  /* 0x0000002000437308 */ /* 0x0009e20000000800 */
[--C-:B-1----:R-:W-:Y:S01]  /*19d20*/  FFMA.FTZ R3, R154, c[0x0][0x2d0], -R74.reuse ;  /* 0x0000b4009a037a23 */ /* 0x102fe2000001084a */
[----:B------:R-:W-:Y:S08]  /*19d30*/  MOV R154, R21 ;  /* 0x00000015009a7202 */ /* 0x000ff00000000f00 */
[----:B------:R1:W-:Y:S01]  /*19d40*/  MUFU.EX2 R6, R3 ;  /* 0x0000000300067308 */ /* 0x0003e20000000800 */
[----:B--2---:R-:W-:Y:S01]  /*19d50*/  FADD.FTZ R0, -R68, R71 ;  /* 0x0000004744007221 */ /* 0x004fe20000010100 */
[----:B------:R-:W-:Y:S01]  /*19d60*/  MOV R71, R20 ;  /* 0x0000001400477202 */ /* 0x000fe20000000f00 */
[----:B---3--:R-:W-:Y:S02]  /*19d70*/  FMUL.FTZ R8, R2, R80 ;  /* 0x0000005002087220 */ /* 0x008fe40000410000 */
[----:B------:R-:W-:Y:S02]  /*19d80*/  FMUL.FTZ R0, R0, c[0x0][0x2d0] ;  /* 0x0000b40000007a20 */ /* 0x000fe40000410000 */
[C---:B------:R-:W-:Y:S02]  /*19d90*/  FMUL.FTZ R9, R2.reuse, R81 ;  /* 0x0000005102097220 */ /* 0x040fe40000410000 */
[C---:B------:R-:W-:Y:S02]  /*19da0*/  FMUL.FTZ R16, R2.reuse, R88 ;  /* 0x0000005802107220 */ /* 0x040fe40000410000 */
[----:B------:R-:W2:Y:S01]  /*19db0*/  MUFU.EX2 R0, R0 ;  /* 0x0000000000007308 */ /* 0x000ea20000000800 */
[C---:B------:R-:W-:Y:S02]  /*19dc0*/  FMUL.FTZ R17, R2.reuse, R89 ;  /* 0x0000005902117220 */ /* 0x040fe40000410000 */
[C---:B------:R-:W-:Y:S02]  /*19dd0*/  FMUL.FTZ R24, R2.reuse, R96 ;  /* 0x0000006002187220 */ /* 0x040fe40000410000 */
[C---:B------:R-:W-:Y:S01]  /*19de0*/  FMUL.FTZ R25, R2.reuse, R97 ;  /* 0x0000006102197220 */ /* 0x040fe20000410000 */
[----:B------:R-:W-:Y:S01]  /*19df0*/  MOV R97, R59 ;  /* 0x0000003b00617202 */ /* 0x000fe20000000f00 */
[C---:B----4-:R-:W-:Y:S02]  /*19e00*/  FMUL.FTZ R32, R2.reuse, R104 ;  /* 0x0000006802207220 */ /* 0x050fe40000410000 */
[----:B------:R-:W-:Y:S02]  /*19e10*/  FMUL.FTZ R33, R2, R105 ;  /* 0x0000006902217220 */ /* 0x000fe40000410000 */
[--C-:B-1----:R-:W-:Y:S02]  /*19e20*/  FFMA.FTZ R3, R152, c[0x0][0x2d0], -R74.reuse ;  /* 0x0000b40098037a23 */ /* 0x102fe4000001084a */
[C---:B------:R-:W-:Y:S02]  /*19e30*/  FMUL.FTZ R41, R2.reuse, R113 ;  /* 0x0000007102297220 */ /* 0x040fe40000410000 */
[----:B------:R1:W-:Y:S01]  /*19e40*/  MUFU.EX2 R56, R3 ;  /* 0x0000000300387308 */ /* 0x0003e20000000800 */
[----:B------:R-:W-:Y:S02]  /*19e50*/  FMUL.FTZ R49, R2, R121 ;  /* 0x0000007902317220 */ /* 0x000fe40000410000 */
[C---:B--2---:R-:W-:Y:S02]  /*19e60*/  FMUL.FTZ R7, R0.reuse, R79 ;  /* 0x0000004f00077220 */ /* 0x044fe40000410000 */
[C---:B------:R-:W-:Y:S02]  /*19e70*/  FMUL.FTZ R10, R0.reuse, R82 ;  /* 0x00000052000a7220 */ /* 0x040fe40000410000 */
[C---:B------:R-:W-:Y:S02]  /*19e80*/  FMUL.FTZ R11, R0.reuse, R83 ;  /* 0x00000053000b7220 */ /* 0x040fe40000410000 */
[C---:B------:R-:W-:Y:S01]  /*19e90*/  FMUL.FTZ R18, R0.reuse, R90 ;  /* 0x0000005a00127220 */ /* 0x040fe20000410000 */
[----:B------:R-:W-:Y:S01]  /*19ea0*/  LDSM.16.MT88.4 R80, [R220+0x4100] ;  /* 0x00410000dc50783b */ /* 0x000fe20000004200 */
[C---:B------:R-:W-:Y:S02]  /*19eb0*/  FMUL.FTZ R19, R0.reuse, R91 ;  /* 0x0000005b00137220 */ /* 0x040fe40000410000 */
[C---:B------:R-:W-:Y:S02]  /*19ec0*/  FMUL.FTZ R26, R0.reuse, R98 ;  /* 0x00000062001a7220 */ /* 0x040fe40000410000 */
[C---:B------:R-:W-:Y:S02]  /*19ed0*/  FMUL.FTZ R27, R0.reuse, R99 ;  /* 0x00000063001b7220 */ /* 0x040fe40000410000 */
[C---:B------:R-:W-:Y:S01]  /*19ee0*/  FMUL.FTZ R34, R0.reuse, R106 ;  /* 0x0000006a00227220 */ /* 0x040fe20000410000 */
[----:B------:R-:W-:Y:S01]  /*19ef0*/  LDSM.16.MT88.4 R88, [R218+0x900] ;  /* 0x00090000da58783b */ /* 0x000fe20000004200 */
[--C-:B-1----:R-:W-:Y:S01]  /*19f00*/  FFMA.FTZ R3, R149, c[0x0][0x2d0], -R74.reuse ;  /* 0x0000b40095037a23 */ /* 0x102fe2000001084a */
[----:B------:R-:W-:Y:S01]  /*19f10*/  MOV R149, R22 ;  /* 0x0000001600957202 */ /* 0x000fe20000000f00 */
[C---:B------:R-:W-:Y:S02]  /*19f20*/  FMUL.FTZ R35, R0.reuse, R107 ;  /* 0x0000006b00237220 */ /* 0x040fe40000410000 */
[----:B------:R1:W2:Y:S01]  /*19f30*/  MUFU.EX2 R58, R3 ;  /* 0x00000003003a7308 */ /* 0x0002a20000000800 */
[C---:B------:R-:W-:Y:S02]  /*19f40*/  FMUL.FTZ R42, R0.reuse, R114 ;  /* 0x00000072002a7220 */ /* 0x040fe40000410000 */
[----:B------:R-:W3:Y:S01]  /*19f50*/  LDSM.16.MT88.4 R20, [R218+0x100] ;  /* 0x00010000da14783b */ /* 0x000ee20000004200 */
[C---:B------:R-:W-:Y:S02]  /*19f60*/  FMUL.FTZ R43, R0.reuse, R115 ;  /* 0x00000073002b7220 */ /* 0x040fe40000410000 */
[C---:B------:R-:W-:Y:S02]  /*19f70*/  FMUL.FTZ R59, R0.reuse, R131 ;  /* 0x00000083003b7220 */ /* 0x040fe40000410000 */
[C---:B------:R-:W-:Y:S02]  /*19f80*/  FMUL.FTZ R50, R0.reuse, R122 ;  /* 0x0000007a00327220 */ /* 0x040fe40000410000 */
[----:B------:R-:W-:Y:S02]  /*19f90*/  FMUL.FTZ R51, R0, R123 ;  /* 0x0000007b00337220 */ /* 0x000fe40000410000 */
[----:B-1----:R-:W-:Y:S01]  /*19fa0*/  FMUL.FTZ R3, R68, c[0x0][0x2d0] ;  /* 0x0000b40044037a20 */ /* 0x002fe20000410000 */
[----:B--2---:R-:W-:Y:S03]  /*19fb0*/  MOV R98, R58 ;  /* 0x0000003a00627202 */ /* 0x004fe60000000f00 */
[--C-:B------:R-:W-:Y:S02]  /*19fc0*/  FFMA.FTZ R4, R150, c[0x0][0x2d0], -R3.reuse ;  /* 0x0000b40096047a23 */ /* 0x100fe40000010803 */
[--C-:B------:R-:W-:Y:S02]  /*19fd0*/  FFMA.FTZ R40, R157, c[0x0][0x2d0], -R3.reuse ;  /* 0x0000b4009d287a23 */ /* 0x100fe40000010803 */
[----:B------:R1:W2:Y:S01]  /*19fe0*/  MUFU.EX2 R64, R4 ;  /* 0x0000000400407308 */ /* 0x0002a20000000800 */
[--C-:B------:R-:W-:Y:S02]  /*19ff0*/  FFMA.FTZ R72, R72, c[0x0][0x2d0], -R3.reuse ;  /* 0x0000b40048487a23 */ /* 0x100fe40000010803 */
[--C-:B-1----:R-:W-:Y:S01]  /*1a000*/  FFMA.FTZ R4, R155, c[0x0][0x2d0], -R3.reuse ;  /* 0x0000b4009b047a23 */ /* 0x102fe20000010803 */
[----:B--2---:R-:W-:Y:S06]  /*1a010*/  MOV R96, R64 ;  /* 0x0000004000607202 */ /* 0x004fec0000000f00 */
[----:B------:R1:W2:Y:S01]  /*1a020*/  MUFU.EX2 R155, R48 ;  /* 0x00000030009b7308 */ /* 0x0002a20000000800 */
[----:B------:R-:W-:Y:S09]  /*1a030*/  MOV R104, R96 ;  /* 0x0000006000687202 */ /* 0x000ff20000000f00 */
[----:B------:R4:W5:Y:S01]  /*1a040*/  MUFU.EX2 R148, R4 ;  /* 0x0000000400947308 */ /* 0x0009620000000800 */
[----:B-1----:R-:W-:Y:S01]  /*1a050*/  FMUL.FTZ R48, R2, R120 ;  /* 0x0000007802307220 */ /* 0x002fe20000410000 */
[----:B--2---:R-:W-:Y:S02]  /*1a060*/  MOV R123, R155 ;  /* 0x0000009b007b7202 */ /* 0x004fe40000000f00 */
[----:B------:R-:W-:Y:S01]  /*1a070*/  MOV R155, R66 ;  /* 0x00000042009b7202 */ /* 0x000fe20000000f00 */
[C---:B------:R-:W-:Y:S01]  /*1a080*/  FMUL.FTZ R66, R0.reuse, R138 ;  /* 0x0000008a00427220 */ /* 0x040fe20000410000 */
[----:B------:R-:W-:Y:S01]  /*1a090*/  MOV R138, R67 ;  /* 0x00000043008a7202 */ /* 0x000fe20000000f00 */
[C---:B------:R-:W-:Y:S02]  /*1a0a0*/  FMUL.FTZ R67, R0.reuse, R139 ;  /* 0x0000008b00437220 */ /* 0x040fe40000410000 */
[--C-:B----4-:R-:W-:Y:S01]  /*1a0b0*/  FFMA.FTZ R4, R151, c[0x0][0x2d0], -R3.reuse ;  /* 0x0000b40097047a23 */ /* 0x110fe20000010803 */
[----:B------:R-:W-:Y:S01]  /*1a0c0*/  MOV R151, R6 ;  /* 0x0000000600977202 */ /* 0x000fe20000000f00 */
[----:B------:R-:W-:Y:S01]  /*1a0d0*/  FMUL.FTZ R6, R0, R78 ;  /* 0x0000004e00067220 */ /* 0x000fe20000410000 */
[----:B------:R-:W-:Y:S01]  /*1a0e0*/  F2FP.PACK_AB R78, R58, R56 ;  /* 0x000000383a4e723e */ /* 0x000fe200000000ff */
[----:B------:R1:W2:Y:S01]  /*1a0f0*/  MUFU.EX2 R57, R4 ;  /* 0x0000000400397308 */ /* 0x0002a20000000800 */
[----:B------:R-:W-:Y:S02]  /*1a100*/  FMUL.FTZ R58, R0, R130 ;  /* 0x00000082003a7220 */ /* 0x000fe40000410000 */
[--C-:B-1----:R-:W-:Y:S01]  /*1a110*/  FFMA.FTZ R4, R153, c[0x0][0x2d0], -R3.reuse ;  /* 0x0000b40099047a23 */ /* 0x102fe20000010803 */
[----:B------:R-:W-:Y:S01]  /*1a120*/  MOV R153, R5 ;  /* 0x0000000500997202 */ /* 0x000fe20000000f00 */
[----:B------:R-:W-:Y:S01]  /*1a130*/  FMUL.FTZ R5, R2, R77 ;  /* 0x0000004d02057220 */ /* 0x000fe20000410000 */
[----:B-----5:R-:W-:Y:S04]  /*1a140*/  F2FP.PACK_AB R77, R148, R64 ;  /* 0x00000040944d723e */ /* 0x020fe800000000ff */
[----:B------:R-:W1:Y:S01]  /*1a150*/  MUFU.EX2 R152, R4 ;  /* 0x0000000400987308 */ /* 0x000e620000000800 */
[----:B--2---:R-:W-:Y:S01]  /*1a160*/  MOV R99, R57 ;  /* 0x0000003900637202 */ /* 0x004fe20000000f00 */
[----:B------:R-:W-:Y:S01]  /*1a170*/  FMUL.FTZ R64, R2, R136 ;  /* 0x0000008802407220 */ /* 0x000fe20000410000 */
[----:B------:R-:W-:Y:S02]  /*1a180*/  MOV R136, R153 ;  /* 0x0000009900887202 */ /* 0x000fe40000000f00 */
[----:B-1----:R-:W-:Y:S01]  /*1a190*/  F2FP.PACK_AB R79, R152, R57 ;  /* 0x00000039984f723e */ /* 0x002fe200000000ff */
[C---:B------:R-:W-:Y:S01]  /*1a1a0*/  FMUL.FTZ R4, R2.reuse, R76 ;  /* 0x0000004c02047220 */ /* 0x040fe20000410000 */
[----:B------:R-:W-:Y:S01]  /*1a1b0*/  F2FP.PACK_AB R76, R151, R153 ;  /* 0x00000099974c723e */ /* 0x000fe200000000ff */
[C---:B------:R-:W-:Y:S06]  /*1a1c0*/  FMUL.FTZ R57, R2.reuse, R129 ;  /* 0x0000008102397220 */ /* 0x040fec0000410000 */
[C---:B------:R-:W-:Y:S07]  /*1a1d0*/  HMMA.16816.F32 R4, R76.reuse, R12, R4 ;  /* 0x0000000c4c04723c */ /* 0x040fee0000001804 */
[C---:B------:R-:W-:Y:S01]  /*1a1e0*/  FMUL.FTZ R12, R2.reuse, R84 ;  /* 0x00000054020c7220 */ /* 0x040fe20000410000 */
[C---:B------:R-:W-:Y:S04]  /*1a1f0*/  HMMA.16816.F32 R8, R76.reuse, R14, R8 ;  /* 0x0000000e4c08723c */ /* 0x040fe80000001808 */
[----:B------:R-:W-:Y:S03]  /*1a200*/  FMUL.FTZ R13, R2, R85 ;  /* 0x00000055020d7220 */ /* 0x000fe60000410000 */
[C---:B------:R-:W-:Y:S02]  /*1a210*/  FMUL.FTZ R14, R0.reuse, R86 ;  /* 0x00000056000e7220 */ /* 0x040fe40000410000 */
[----:B------:R-:W-:Y:S02]  /*1a220*/  FMUL.FTZ R15, R0, R87 ;  /* 0x00000057000f7220 */ /* 0x000fe40000410000 */
[----:B------:R-:W1:Y:S05]  /*1a230*/  LDSM.16.MT88.4 R84, [R217+0x900] ;  /* 0x00090000d954783b */ /* 0x000e6a0000004200 */
[C---:B---3--:R-:W-:Y:S07]  /*1a240*/  HMMA.16816.F32 R12, R76.reuse, R20, R12 ;  /* 0x000000144c0c723c */ /* 0x048fee000000180c */
[C---:B------:R-:W-:Y:S01]  /*1a250*/  FMUL.FTZ R20, R2.reuse, R92 ;  /* 0x0000005c02147220 */ /* 0x040fe20000410000 */
[C---:B------:R-:W-:Y:S04]  /*1a260*/  HMMA.16816.F32 R16, R76.reuse, R22, R16 ;  /* 0x000000164c10723c */ /* 0x040fe80000001810 */
[----:B------:R-:W-:Y:S03]  /*1a270*/  FMUL.FTZ R21, R2, R93 ;  /* 0x0000005d02157220 */ /* 0x000fe60000410000 */
[C---:B------:R-:W-:Y:S02]  /*1a280*/  FMUL.FTZ R22, R0.reuse, R94 ;  /* 0x0000005e00167220 */ /* 0x040fe40000410000 */
[----:B------:R-:W-:Y:S02]  /*1a290*/  FMUL.FTZ R23, R0, R95 ;  /* 0x0000005f00177220 */ /* 0x000fe40000410000 */
[----:B------:R-:W2:Y:S05]  /*1a2a0*/  LDSM.16.MT88.4 R92, [R221+0x900] ;  /* 0x00090000dd5c783b */ /* 0x000eaa0000004200 */
[C---:B------:R-:W-:Y:S07]  /*1a2b0*/  HMMA.16816.F32 R20, R76.reuse, R28, R20 ;  /* 0x0000001c4c14723c */ /* 0x040fee0000001814 */
[C---:B------:R-:W-:Y:S01]  /*1a2c0*/  FMUL.FTZ R28, R2.reuse, R100 ;  /* 0x00000064021c7220 */ /* 0x040fe20000410000 */
[C---:B------:R-:W-:Y:S04]  /*1a2d0*/  HMMA.16816.F32 R24, R76.reuse, R30, R24 ;  /* 0x0000001e4c18723c */ /* 0x040fe80000001818 */
[----:B------:R-:W-:Y:S01]  /*1a2e0*/  FMUL.FTZ R29, R2, R101 ;  /* 0x00000065021d7220 */ /* 0x000fe20000410000 */
[----:B------:R-:W-:Y:S01]  /*1a2f0*/  MOV R100, R56 ;  /* 0x0000003800647202 */ /* 0x000fe20000000f00 */
[----:B------:R3:W4:Y:S01]  /*1a300*/  MUFU.EX2 R101, R40 ;  /* 0x0000002800657308 */ /* 0x0007220000000800 */
[C---:B------:R-:W-:Y:S01]  /*1a310*/  FMUL.FTZ R30, R0.reuse, R102 ;  /* 0x00000066001e7220 */ /* 0x040fe20000410000 */
[----:B------:R-:W-:Y:S01]  /*1a320*/  MOV R102, R98 ;  /* 0x0000006200667202 */ /* 0x000fe20000000f00 */
[----:B------:R-:W-:Y:S03]  /*1a330*/  FMUL.FTZ R31, R0, R103 ;  /* 0x00000067001f7220 */ /* 0x000fe60000410000 */
[----:B------:R-:W-:Y:S01]  /*1a340*/  MOV R103, R97 ;  /* 0x0000006100677202 */ /* 0x000fe20000000f00 */
[--C-:B------:R-:W-:Y:S01]  /*1a350*/  FFMA.FTZ R56, R161, c[0x0][0x2d0], -R3.reuse ;  /* 0x0000b400a1387a23 */ /* 0x100fe20000010803 */
[----:B------:R-:W-:Y:S02]  /*1a360*/  MOV R113, R102 ;  /* 0x0000006600717202 */ /* 0x000fe40000000f00 */
[C---:B------:R-:W-:Y:S01]  /*1a370*/  HMMA.16816.F32 R28, R76.reuse, R36, R28 ;  /* 0x000000244c1c723c */ /* 0x040fe2000000181c */
[----:B------:R5:W-:Y:S02]  /*1a380*/  MUFU.EX2 R121, R56 ;  /* 0x0000003800797308 */ /* 0x000be40000000800 */
[----:B------:R-:W-:Y:S02]  /*1a390*/  MOV R115, R103 ;  /* 0x0000006700737202 */ /* 0x000fe40000000f00 */
[----:B------:R-:W-:Y:S02]  /*1a3a0*/  MOV R157, R100 ;  /* 0x00000064009d7202 */ /* 0x000fe40000000f00 */
[--C-:B------:R-:W-:Y:S01]  /*1a3b0*/  FFMA.FTZ R36, R156, c[0x0][0x2d0], -R74.reuse ;  /* 0x0000b4009c247a23 */ /* 0x100fe2000001084a */
[C---:B------:R-:W-:Y:S03]  /*1a3c0*/  HMMA.16816.F32 R32, R76.reuse, R38, R32 ;  /* 0x000000264c20723c */ /* 0x040fe60000001820 */
[----:B------:R1:W1:Y:S01]  /*1a3d0*/  MUFU.EX2 R150, R36 ;  /* 0x0000002400967308 */ /* 0x0002620000000800 */
[C---:B------:R-:W-:Y:S01]  /*1a3e0*/  FMUL.FTZ R37, R2.reuse, R109 ;  /* 0x0000006d02257220 */ /* 0x040fe20000410000 */
[----:B------:R-:W-:Y:S01]  /*1a3f0*/  MOV R156, R104 ;  /* 0x00000068009c7202 */ /* 0x000fe20000000f00 */
[----:B---3--:R-:W-:Y:S01]  /*1a400*/  FMUL.FTZ R40, R2, R112 ;  /* 0x0000007002287220 */ /* 0x008fe20000410000 */
[----:B----4-:R-:W-:Y:S01]  /*1a410*/  MOV R139, R101 ;  /* 0x00000065008b7202 */ /* 0x010fe20000000f00 */
[C---:B------:R-:W-:Y:S01]  /*1a420*/  FMUL.FTZ R38, R0.reuse, R110 ;  /* 0x0000006e00267220 */ /* 0x040fe20000410000 */
[----:B------:R-:W-:Y:S02]  /*1a430*/  MOV R101, R99 ;  /* 0x0000006300657202 */ /* 0x000fe40000000f00 */
[----:B------:R-:W3:Y:S01]  /*1a440*/  LDSM.16.MT88.4 R96, [R220+0x900] ;  /* 0x00090000dc60783b */ /* 0x000ee20000004200 */
[----:B------:R-:W-:Y:S01]  /*1a450*/  FMUL.FTZ R39, R0, R111 ;  /* 0x0000006f00277220 */ /* 0x000fe20000410000 */
[----:B------:R-:W-:Y:S01]  /*1a460*/  MOV R114, R101 ;  /* 0x0000006500727202 */ /* 0x000fe20000000f00 */
[C---:B-----5:R-:W-:Y:S05]  /*1a470*/  FMUL.FTZ R56, R2.reuse, R128 ;  /* 0x0000008002387220 */ /* 0x060fea0000410000 */
[----:B------:R-:W-:Y:S01]  /*1a480*/  LDSM.16.MT88.4 R100, [R221+0x5100] ;  /* 0x00510000dd64783b */ /* 0x000fe20000004200 */
[C---:B-1----:R-:W-:Y:S01]  /*1a490*/  FMUL.FTZ R36, R2.reuse, R108 ;  /* 0x0000006c02247220 */ /* 0x042fe20000410000 */
[----:B------:R-:W-:Y:S06]  /*1a4a0*/  MOV R112, R150 ;  /* 0x0000009600707202 */ /* 0x000fec0000000f00 */
[----:B------:R-:W-:Y:S01]  /*1a4b0*/  LDSM.16.MT88.4 R108, [R218+0x1900] ;  /* 0x00190000da6c783b */ /* 0x000fe20000004200 */
[----:B------:R-:W-:Y:S02]  /*1a4c0*/  MOV R150, R149 ;  /* 0x0000009500967202 */ /* 0x000fe40000000f00 */
[----:B------:R-:W-:Y:S01]  /*1a4d0*/  MOV R149, R65 ;  /* 0x0000004100957202 */ /* 0x000fe20000000f00 */
[C---:B------:R-:W-:Y:S01]  /*1a4e0*/  FMUL.FTZ R65, R2.reuse, R137 ;  /* 0x0000008902417220 */ /* 0x040fe20000410000 */
[C---:B------:R-:W-:Y:S03]  /*1a4f0*/  HMMA.16816.F32 R36, R76.reuse, R44, R36 ;  /* 0x0000002c4c24723c */ /* 0x040fe60000001824 */
[----:B------:R-:W-:Y:S02]  /*1a500*/  MOV R153, R150 ;  /* 0x0000009600997202 */ /* 0x000fe40000000f00 */
[----:B------:R-:W-:Y:S01]  /*1a510*/  MOV R150, R71 ;  /* 0x0000004700967202 */ /* 0x000fe20000000f00 */
[--C-:B------:R-:W-:Y:S01]  /*1a520*/  FFMA.FTZ R71, R189, c[0x0][0x2d0], -R74.reuse ;  /* 0x0000b400bd477a23 */ /* 0x100fe2000001084a */
[----:B------:R-:W-:Y:S01]  /*1a530*/  MOV R137, R156 ;  /* 0x0000009c00897202 */ /* 0x000fe20000000f00 */
[C---:B------:R-:W-:Y:S04]  /*1a540*/  HMMA.16816.F32 R40, R76.reuse, R46, R40 ;  /* 0x0000002e4c28723c */ /* 0x040fe80000001828 */
[----:B------:R-:W-:Y:S01]  /*1a550*/  FMUL.FTZ R45, R2, R117 ;  /* 0x00000075022d7220 */ /* 0x000fe20000410000 */
[----:B------:R-:W-:Y:S01]  /*1a560*/  MOV R189, R136 ;  /* 0x0000008800bd7202 */ /* 0x000fe20000000f00 */
[--C-:B------:R-:W-:Y:S02]  /*1a570*/  FFMA.FTZ R44, R158, c[0x0][0x2d0], -R3.reuse ;  /* 0x0000b4009e2c7a23 */ /* 0x100fe40000010803 */
[C---:B------:R-:W-:Y:S02]  /*1a580*/  FMUL.FTZ R47, R0.reuse, R119 ;  /* 0x00000077002f7220 */ /* 0x040fe40000410000 */
[----:B------:R1:W-:Y:S02]  /*1a590*/  MUFU.EX2 R119, R70 ;  /* 0x0000004600777308 */ /* 0x0003e40000000800 */
[----:B------:R-:W-:Y:S08]  /*1a5a0*/  FMUL.FTZ R46, R0, R118 ;  /* 0x00000076002e7220 */ /* 0x000ff00000410000 */
[----:B------:R4:W-:Y:S01]  /*1a5b0*/  MUFU.EX2 R158, R44 ;  /* 0x0000002c009e7308 */ /* 0x0009e20000000800 */
[--C-:B-1----:R-:W-:Y:S09]  /*1a5c0*/  FFMA.FTZ R70, R164, c[0x0][0x2d0], -R74.reuse ;  /* 0x0000b400a4467a23 */ /* 0x102ff2000001084a */
[----:B------:R1:W-:Y:S01]  /*1a5d0*/  MUFU.EX2 R117, R70 ;  /* 0x0000004600757308 */ /* 0x0003e20000000800 */
[----:B----4-:R-:W-:Y:S07]  /*1a5e0*/  FMUL.FTZ R44, R2, R116 ;  /* 0x00000074022c7220 */ /* 0x010fee0000410000 */
        /* <DEDUP_REMOVED lines=8> */
[----:B------:R1:W-:Y:S10]  /*1a670*/  MUFU.EX2 R118, R70 ;  /* 0x0000004600767308 */ /* 0x0003f40000000800 */
[----:B------:R2:W-:Y:S01]  /*1a680*/  MUFU.EX2 R165, R71 ;  /* 0x0000004700a57308 */ /* 0x0005e20000000800 */
[----:B----4-:R-:W-:Y:S07]  /*1a690*/  FMUL.FTZ R52, R2, R124 ;  /* 0x0000007c02347220 */ /* 0x010fee0000410000 */
[C---:B------:R-:W-:Y:S03]  /*1a6a0*/  HMMA.16816.F32 R52, R76.reuse, R60, R52 ;  /* 0x0000003c4c34723c */ /* 0x040fe60000001834 */
[--C-:B-1----:R-:W-:Y:S04]  /*1a6b0*/  FFMA.FTZ R70, R166, c[0x0][0x2d0], -R3.reuse ;  /* 0x0000b400a6467a23 */ /* 0x102fe80000010803 */
[----:B------:R1:W-:Y:S01]  /*1a6c0*/  MUFU.EX2 R116, R70 ;  /* 0x0000004600747308 */ /* 0x0003e20000000800 */
[C---:B------:R-:W-:Y:S04]  /*1a6d0*/  HMMA.16816.F32 R56, R76.reuse, R62, R56 ;  /* 0x0000003e4c38723c */ /* 0x040fe80000001838 */
[--C-:B------:R-:W-:Y:S02]  /*1a6e0*/  FFMA.FTZ R60, R162, c[0x0][0x2d0], -R3.reuse ;  /* 0x0000b400a23c7a23 */ /* 0x100fe40000010803 */
[----:B------:R-:W-:Y:S02]  /*1a6f0*/  FMUL.FTZ R61, R2, R133 ;  /* 0x00000085023d7220 */ /* 0x000fe40000410000 */
[C---:B------:R-:W-:Y:S01]  /*1a700*/  FMUL.FTZ R62, R0.reuse, R134 ;  /* 0x00000086003e7220 */ /* 0x040fe20000410000 */
[----:B------:R4:W3:Y:S03]  /*1a710*/  MUFU.EX2 R120, R60 ;  /* 0x0000003c00787308 */ /* 0x0008e60000000800 */
[----:B------:R-:W-:Y:S02]  /*1a720*/  FMUL.FTZ R63, R0, R135 ;  /* 0x00000087003f7220 */ /* 0x000fe40000410000 */
[--C-:B--2---:R-:W-:Y:S02]  /*1a730*/  FFMA.FTZ R71, R250, c[0x0][0x2d0], -R74.reuse ;  /* 0x0000b400fa477a23 */ /* 0x104fe4000001084a */
[--C-:B-1----:R-:W-:Y:S04]  /*1a740*/  FFMA.FTZ R70, R169, c[0x0][0x2d0], -R74.reuse ;  /* 0x0000b400a9467a23 */ /* 0x102fe8000001084a */
[----:B------:R1:W-:Y:S01]  /*1a750*/  MUFU.EX2 R131, R70 ;  /* 0x0000004600837308 */ /* 0x0003e20000000800 */
[----:B----4-:R-:W-:Y:S07]  /*1a760*/  FMUL.FTZ R60, R2, R132 ;  /* 0x00000084023c7220 */ /* 0x010fee0000410000 */
[C---:B------:R-:W-:Y:S08]  /*1a770*/  HMMA.16816.F32 R60, R76.reuse, R80, R60 ;  /* 0x000000504c3c723c */ /* 0x040ff0000000183c */
[----:B------:R-:W-:Y:S01]  /*1a780*/  HMMA.16816.F32 R64, R76, R82, R64 ;  /* 0x000000524c40723c */ /* 0x000fe20000001840 */
[----:B------:R-:W2:Y:S03]  /*1a790*/  LDSM.16.MT88.4 R80, [R217+0x4900] ;  /* 0x00490000d950783b */ /* 0x000ea60000004200 */
[--C-:B-1----:R-:W-:Y:S03]  /*1a7a0*/  FFMA.FTZ R70, R167, c[0x0][0x2d0], -R74.reuse ;  /* 0x0000b400a7467a23 */ /* 0x102fe6000001084a */
[----:B-----5:R-:W-:Y:S01]  /*1a7b0*/  F2FP.PACK_AB R78, R122, R123 ;  /* 0x0000007b7a4e723e */ /* 0x020fe200000000ff */
[----:B------:R1:W4:Y:S01]  /*1a7c0*/  MUFU.EX2 R130, R70 ;  /* 0x0000004600827308 */ /* 0x0003220000000800 */
[----:B---3--:R-:W-:Y:S03]  /*1a7d0*/  F2FP.PACK_AB R79, R120, R121 ;  /* 0x00000079784f723e */ /* 0x008fe600000000ff */
[----:B------:R-:W-:Y:S02]  /*1a7e0*/  F2FP.PACK_AB R76, R112, R138 ;  /* 0x0000008a704c723e */ /* 0x000fe400000000ff */
[----:B------:R-:W-:Y:S07]  /*1a7f0*/  F2FP.PACK_AB R77, R158, R139 ;  /* 0x0000008b9e4d723e */ /* 0x000fee00000000ff */
[C---:B------:R-:W-:Y:S08]  /*1a800*/  HMMA.16816.F32 R4, R76.reuse, R84, R4 ;  /* 0x000000544c04723c */ /* 0x040ff00000001804 */
[C---:B------:R-:W-:Y:S01]  /*1a810*/  HMMA.16816.F32 R8, R76.reuse, R86, R8 ;  /* 0x000000564c08723c */ /* 0x040fe20000001808 */
[----:B------:R-:W3:Y:S03]  /*1a820*/  LDSM.16.MT88.4 R84, [R218+0x4900] ;  /* 0x00490000da54783b */ /* 0x000ee60000004200 */
[--C-:B-1----:R-:W-:Y:S04]  /*1a830*/  FFMA.FTZ R70, R168, c[0x0][0x2d0], -R3.reuse ;  /* 0x0000b400a8467a23 */ /* 0x102fe80000010803 */
[C---:B------:R-:W-:Y:S01]  /*1a840*/  HMMA.16816.F32 R12, R76.reuse, R88, R12 ;  /* 0x000000584c0c723c */ /* 0x040fe2000000180c */
[----:B------:R1:W-:Y:S07]  /*1a850*/  MUFU.EX2 R129, R70 ;  /* 0x0000004600817308 */ /* 0x0003ee0000000800 */
[C---:B------:R-:W-:Y:S01]  /*1a860*/  HMMA.16816.F32 R16, R76.reuse, R90, R16 ;  /* 0x0000005a4c10723c */ /* 0x040fe20000001810 */
[----:B------:R-:W5:Y:S07]  /*1a870*/  LDSM.16.MT88.4 R88, [R221+0x4900] ;  /* 0x00490000dd58783b */ /* 0x000f6e0000004200 */
[C---:B------:R-:W-:Y:S08]  /*1a880*/  HMMA.16816.F32 R20, R76.reuse, R92, R20 ;  /* 0x0000005c4c14723c */ /* 0x040ff00000001814 */
[C---:B------:R-:W-:Y:S01]  /*1a890*/  HMMA.16816.F32 R24, R76.reuse, R94, R24 ;  /* 0x0000005e4c18723c */ /* 0x040fe20000001818 */
[----:B------:R-:W4:Y:S03]  /*1a8a0*/  LDSM.16.MT88.4 R92, [R220+0x4900] ;  /* 0x00490000dc5c783b */ /* 0x000f260000004200 */
        /* <DEDUP_REMOVED lines=9> */
[C---:B---3--:R-:W-:Y:S01]  /*1a940*/  HMMA.16816.F32 R44, R76.reuse, R84, R44 ;  /* 0x000000544c2c723c */ /* 0x048fe2000000182c */
[----:B------:R1:W3:Y:S07]  /*1a950*/  MUFU.EX2 R105, R70 ;  /* 0x0000004600697308 */ /* 0x0002ee0000000800 */
[C---:B------:R-:W-:Y:S01]  /*1a960*/  HMMA.16816.F32 R48, R76.reuse, R86, R48 ;  /* 0x000000564c30723c */ /* 0x040fe20000001830 */
[----:B------:R-:W2:Y:S07]  /*1a970*/  LDSM.16.MT88.4 R84, [R218+0x1100] ;  /* 0x00110000da54783b */ /* 0x000eae0000004200 */
[C---:B-----5:R-:W-:Y:S08]  /*1a980*/  HMMA.16816.F32 R52, R76.reuse, R88, R52 ;  /* 0x000000584c34723c */ /* 0x060ff00000001834 */
[C---:B------:R-:W-:Y:S01]  /*1a990*/  HMMA.16816.F32 R56, R76.reuse, R90, R56 ;  /* 0x0000005a4c38723c */ /* 0x040fe20000001838 */
[----:B------:R-:W5:Y:S03]  /*1a9a0*/  LDSM.16.MT88.4 R88, [R221+0x1100] ;  /* 0x00110000dd58783b */ /* 0x000f660000004200 */
[--C-:B-1----:R-:W-:Y:S04]  /*1a9b0*/  FFMA.FTZ R70, R171, c[0x0][0x2d0], -R74.reuse ;  /* 0x0000b400ab467a23 */ /* 0x102fe8000001084a */
[C---:B----4-:R-:W-:Y:S01]  /*1a9c0*/  HMMA.16816.F32 R60, R76.reuse, R92, R60 ;  /* 0x0000005c4c3c723c */ /* 0x050fe2000000183c */
[----:B------:R1:W4:Y:S07]  /*1a9d0*/  MUFU.EX2 R172, R70 ;  /* 0x0000004600ac7308 */ /* 0x00032e0000000800 */
[----:B------:R-:W-:Y:S01]  /*1a9e0*/  HMMA.16816.F32 R64, R76, R94, R64 ;  /* 0x0000005e4c40723c */ /* 0x000fe20000001840 */
[----:B------:R-:W4:Y:S06]  /*1a9f0*/  LDSM.16.MT88.4 R92, [R220+0x1100] ;  /* 0x00110000dc5c783b */ /* 0x000f2c0000004200 */
[----:B------:R-:W-:Y:S02]  /*1aa00*/  F2FP.PACK_AB R76, R117, R119 ;  /* 0x00000077754c723e */ /* 0x000fe400000000ff */
[----:B------:R-:W-:Y:S03]  /*1aa10*/  F2FP.PACK_AB R77, R116, R118 ;  /* 0x00000076744d723e */ /* 0x000fe600000000ff */
[----:B------:R-:W-:Y:S02]  /*1aa20*/  F2FP.PACK_AB R78, R130, R131 ;  /* 0x00000083824e723e */ /* 0x000fe400000000ff */
[----:B------:R-:W-:Y:S01]  /*1aa30*/  F2FP.PACK_AB R79, R128, R129 ;  /* 0x00000081804f723e */ /* 0x000fe200000000ff */
[--C-:B-1----:R-:W-:Y:S01]  /*1aa40*/  FFMA.FTZ R70, R173, c[0x0][0x2d0], -R3.reuse ;  /* 0x0000b400ad467a23 */ /* 0x102fe20000010803 */
[----:B---3--:R-:W-:Y:S02]  /*1aa50*/  MOV R173, R105 ;  /* 0x0000006900ad7202 */ /* 0x008fe40000000f00 */
[----:B------:R-:W-:Y:S03]  /*1aa60*/  LDSM.16.MT88.4 R104, [R220+0x5100] ;  /* 0x00510000dc68783b */ /* 0x000fe60000004200 */
[C---:B--2---:R-:W-:Y:S01]  /*1aa70*/  HMMA.16816.F32 R4, R76.reuse, R80, R4 ;  /* 0x000000504c04723c */ /* 0x044fe20000001804 */
[----:B------:R1:W-:Y:S07]  /*1aa80*/  MUFU.EX2 R171, R70 ;  /* 0x0000004600ab7308 */ /* 0x0003ee0000000800 */
[C---:B------:R-:W-:Y:S01]  /*1aa90*/  HMMA.16816.F32 R8, R76.reuse, R82, R8 ;  /* 0x000000524c08723c */ /* 0x040fe20000001808 */
[----:B------:R-:W2:Y:S07]  /*1aaa0*/  LDSM.16.MT88.4 R80, [R217+0x5100] ;  /* 0x00510000d950783b */ /* 0x000eae0000004200 */
[C---:B------:R-:W-:Y:S08]  /*1aab0*/  HMMA.16816.F32 R12, R76.reuse, R84, R12 ;  /* 0x000000544c0c723c */ /* 0x040ff0000000180c */
[C---:B------:R-:W-:Y:S01]  /*1aac0*/  HMMA.16816.F32 R16, R76.reuse, R86, R16 ;  /* 0x000000564c10723c */ /* 0x040fe20000001810 */
[----:B------:R-:W3:Y:S03]  /*1aad0*/  LDSM.16.MT88.4 R84, [R217+0x1900] ;  /* 0x00190000d954783b */ /* 0x000ee60000004200 */
[--C-:B-1----:R-:W-:Y:S01]  /*1aae0*/  FFMA.FTZ R70, R174, c[0x0][0x2d0], -R3.reuse ;  /* 0x0000b400ae467a23 */ /* 0x102fe20000010803 */
[----:B------:R-:W-:Y:S03]  /*1aaf0*/  MOV R174, R116 ;  /* 0x0000007400ae7202 */ /* 0x000fe60000000f00 */
[C---:B-----5:R-:W-:Y:S01]  /*1ab00*/  HMMA.16816.F32 R20, R76.reuse, R88, R20 ;  /* 0x000000584c14723c */ /* 0x060fe20000001814 */
[----:B------:R1:W5:Y:S07]  /*1ab10*/  MUFU.EX2 R170, R70 ;  /* 0x0000004600aa7308 */ /* 0x00036e0000000800 */
[C---:B------:R-:W-:Y:S01]  /*1ab20*/  HMMA.16816.F32 R24, R76.reuse, R90, R24 ;  /* 0x0000005a4c18723c */ /* 0x040fe20000001818 */
[----:B------:R-:W3:Y:S07]  /*1ab30*/  LDSM.16.MT88.4 R88, [R221+0x1900] ;  /* 0x00190000dd58783b */ /* 0x000eee0000004200 */
[C---:B----4-:R-:W-:Y:S08]  /*1ab40*/  HMMA.16816.F32 R28, R76.reuse, R92, R28 ;  /* 0x0000005c4c1c723c */ /* 0x050ff0000000181c */
[C---:B------:R-:W-:Y:S01]  /*1ab50*/  HMMA.16816.F32 R32, R76.reuse, R94, R32 ;  /* 0x0000005e4c20723c */ /* 0x040fe20000001820 */
[----:B------:R-:W-:Y:S03]  /*1ab60*/  LDSM.16.MT88.4 R92, [R218+0x5900] ;  /* 0x00590000da5c783b */ /* 0x000fe60000004200 */
[--C-:B-1----:R-:W-:Y:S01]  /*1ab70*/  FFMA.FTZ R70, R175, c[0x0][0x2d0], -R74.reuse ;  /* 0x0000b400af467a23 */ /* 0x102fe2000001084a */
[----:B------:R-:W-:Y:S03]  /*1ab80*/  MOV R175, R117 ;  /* 0x0000007500af7202 */ /* 0x000fe60000000f00 */
        /* <DEDUP_REMOVED lines=9> */
[C---:B------:R-:W-:Y:S01]  /*1ac20*/  HMMA.16816.F32 R52, R76.reuse, R100, R52 ;  /* 0x000000644c34723c */ /* 0x040fe20000001834 */
[----:B------:R1:W4:Y:S07]  /*1ac30*/  MUFU.EX2 R168, R70 ;  /* 0x0000004600a87308 */ /* 0x00032e0000000800 */
[C---:B------:R-:W-:Y:S01]  /*1ac40*/  HMMA.16816.F32 R56, R76.reuse, R102, R56 ;  /* 0x000000664c38723c */ /* 0x040fe20000001838 */
[----:B------:R-:W-:Y:S07]  /*1ac50*/  LDSM.16.MT88.4 R100, [R221+0x6100] ;  /* 0x00610000dd64783b */ /* 0x000fee0000004200 */
[C---:B------:R-:W-:Y:S08]  /*1ac60*/  HMMA.16816.F32 R60, R76.reuse, R104, R60 ;  /* 0x000000684c3c723c */ /* 0x040ff0000000183c */
[----:B------:R-:W-:Y:S01]  /*1ac70*/  HMMA.16816.F32 R64, R76, R106, R64 ;  /* 0x0000006a4c40723c */ /* 0x000fe20000001840 */
[----:B------:R-:W-:Y:S03]  /*1ac80*/  LDSM.16.MT88.4 R104, [R218+0x2900] ;  /* 0x00290000da68783b */ /* 0x000fe60000004200 */
[--C-:B-1----:R-:W-:Y:S01]  /*1ac90*/  FFMA.FTZ R70, R181, c[0x0][0x2d0], -R3.reuse ;  /* 0x0000b400b5467a23 */ /* 0x102fe20000010803 */
[----:B------:R-:W-:Y:S02]  /*1aca0*/  MOV R181, R119 ;  /* 0x0000007700b57202 */ /* 0x000fe40000000f00 */
[----:B------:R-:W-:Y:S01]  /*1acb0*/  F2FP.PACK_AB R76, R172, R173 ;  /* 0x000000adac4c723e */ /* 0x000fe200000000ff */
[----:B------:R1:W-:Y:S01]  /*1acc0*/  MUFU.EX2 R167, R70 ;  /* 0x0000004600a77308 */ /* 0x0003e20000000800 */
[----:B-----5:R-:W-:Y:S03]  /*1acd0*/  F2FP.PACK_AB R77, R170, R171 ;  /* 0x000000abaa4d723e */ /* 0x020fe600000000ff */
[----:B----4-:R-:W-:Y:S01]  /*1ace0*/  F2FP.PACK_AB R78, R168, R169 ;  /* 0x000000a9a84e723e */ /* 0x010fe200000000ff */
[--C-:B-1----:R-:W-:Y:S01]  /*1acf0*/  FFMA.FTZ R70, R182, c[0x0][0x2d0], -R3.reuse ;  /* 0x0000b400b6467a23 */ /* 0x102fe20000010803 */
[----:B------:R-:W-:Y:S04]  /*1ad00*/  MOV R182, R158 ;  /* 0x0000009e00b67202 */ /* 0x000fe80000000f00 */
[----:B------:R1:W4:Y:S02]  /*1ad10*/  MUFU.EX2 R166, R70 ;  /* 0x0000004600a67308 */ /* 0x0003240000000800 */
[--C-:B-1----:R-:W-:Y:S01]  /*1ad20*/  FFMA.FTZ R70, R183, c[0x0][0x2d0], -R74.reuse ;  /* 0x0000b400b7467a23 */ /* 0x102fe2000001084a */
[----:B----4-:R-:W-:Y:S07]  /*1ad30*/  F2FP.PACK_AB R79, R166, R167 ;  /* 0x000000a7a64f723e */ /* 0x010fee00000000ff */
[----:B------:R1:W-:Y:S01]  /*1ad40*/  MUFU.EX2 R119, R70 ;  /* 0x0000004600777308 */ /* 0x0003e20000000800 */
[C---:B---3--:R-:W-:Y:S08]  /*1ad50*/  HMMA.16816.F32 R4, R76.reuse, R84, R4 ;  /* 0x000000544c04723c */ /* 0x048ff00000001804 */
[C---:B------:R-:W-:Y:S01]  /*1ad60*/  HMMA.16816.F32 R8, R76.reuse, R86, R8 ;  /* 0x000000564c08723c */ /* 0x040fe20000001808 */
[----:B------:R-:W3:Y:S07]  /*1ad70*/  LDSM.16.MT88.4 R84, [R217+0x5900] ;  /* 0x00590000d954783b */ /* 0x000eee0000004200 */
[C---:B------:R-:W-:Y:S04]  /*1ad80*/  HMMA.16816.F32 R12, R76.reuse, R108, R12 ;  /* 0x0000006c4c0c723c */ /* 0x040fe8000000180c */
[--C-:B-1----:R-:W-:Y:S03]  /*1ad90*/  FFMA.FTZ R70, R184, c[0x0][0x2d0], -R74.reuse ;  /* 0x0000b400b8467a23 */ /* 0x102fe6000001084a */
[----:B------:R-:W-:Y:S01]  /*1ada0*/  MOV R108, R155 ;  /* 0x0000009b006c7202 */ /* 0x000fe20000000f00 */
[C---:B------:R-:W-:Y:S01]  /*1adb0*/  HMMA.16816.F32 R16, R76.reuse, R110, R16 ;  /* 0x0000006e4c10723c */ /* 0x040fe20000001810 */
[----:B------:R1:W4:Y:S03]  /*1adc0*/  MUFU.EX2 R118, R70 ;  /* 0x0000004600767308 */ /* 0x0003260000000800 */
[----:B------:R-:W-:Y:S02]  /*1add0*/  MOV R109, R115 ;  /* 0x00000073006d7202 */ /* 0x000fe40000000f00 */
[----:B------:R-:W-:Y:S02]  /*1ade0*/  MOV R115, R157 ;  /* 0x0000009d00737202 */ /* 0x000fe40000000f00 */
[C---:B------:R-:W-:Y:S03]  /*1adf0*/  HMMA.16816.F32 R20, R76.reuse, R88, R20 ;  /* 0x000000584c14723c */ /* 0x040fe60000001814 */
[----:B------:R-:W-:Y:S01]  /*1ae00*/  MUFU.EX2 R157, R71 ;  /* 0x00000047009d7308 */ /* 0x000fe20000000800 */
[----:B------:R-:W-:Y:S02]  /*1ae10*/  MOV R110, R148 ;  /* 0x00000094006e7202 */ /* 0x000fe40000000f00 */
[----:B------:R-:W-:Y:S02]  /*1ae20*/  MOV R111, R138 ;  /* 0x0000008a006f7202 */ /* 0x000fe40000000f00 */
[C---:B------:R-:W-:Y:S01]  /*1ae30*/  HMMA.16816.F32 R24, R76.reuse, R90, R24 ;  /* 0x0000005a4c18723c */ /* 0x040fe20000001818 */
[----:B------:R-:W5:Y:S04]  /*1ae40*/  LDSM.16.MT88.4 R88, [R221+0x5900] ;  /* 0x00590000dd58783b */ /* 0x000f680000004200 */
[----:B------:R-:W-:Y:S03]  /*1ae50*/  MUFU.EX2 R71, R72 ;  /* 0x0000004800477308 */ /* 0x000fe60000000800 */
[C---:B--2---:R-:W-:Y:S04]  /*1ae60*/  HMMA.16816.F32 R28, R76.reuse, R80, R28 ;  /* 0x000000504c1c723c */ /* 0x044fe8000000181c */
[--C-:B-1----:R-:W-:Y:S01]  /*1ae70*/  FFMA.FTZ R70, R185, c[0x0][0x2d0], -R3.reuse ;  /* 0x0000b400b9467a23 */ /* 0x102fe20000010803 */
[----:B------:R-:W-:Y:S03]  /*1ae80*/  MOV R185, R137 ;  /* 0x0000008900b97202 */ /* 0x000fe60000000f00 */
[C---:B------:R-:W-:Y:S01]  /*1ae90*/  HMMA.16816.F32 R32, R76.reuse, R82, R32 ;  /* 0x000000524c20723c */ /* 0x040fe20000001820 */
[----:B------:R1:W-:Y:S01]  /*1aea0*/  MUFU.EX2 R117, R70 ;  /* 0x0000004600757308 */ /* 0x0003e20000000800 */
[----:B------:R-:W2:Y:S06]  /*1aeb0*/  LDSM.16.MT88.4 R80, [R220+0x5900] ;  /* 0x00590000dc50783b */ /* 0x000eac0000004200 */
[C---:B---3--:R-:W-:Y:S08]  /*1aec0*/  HMMA.16816.F32 R36, R76.reuse, R84, R36 ;  /* 0x000000544c24723c */ /* 0x048ff00000001824 */
[C---:B------:R-:W-:Y:S01]  /*1aed0*/  HMMA.16816.F32 R40, R76.reuse, R86, R40 ;  /* 0x000000564c28723c */ /* 0x040fe20000001828 */
[----:B------:R-:W4:Y:S07]  /*1aee0*/  LDSM.16.MT88.4 R84, [R217+0x2100] ;  /* 0x00210000d954783b */ /* 0x000f2e0000004200 */
[C---:B------:R-:W-:Y:S04]  /*1aef0*/  HMMA.16816.F32 R44, R76.reuse, R92, R44 ;  /* 0x0000005c4c2c723c */ /* 0x040fe8000000182c */
[--C-:B-1----:R-:W-:Y:S02]  /*1af00*/  FFMA.FTZ R70, R186, c[0x0][0x2d0], -R3.reuse ;  /* 0x0000b400ba467a23 */ /* 0x102fe40000010803 */
[----:B------:R-:W3:Y:S02]  /*1af10*/  LDL.LU R186, [R1+0x28] ;  /* 0x0000280001ba7983 */ /* 0x000ee40000300800 */
[C---:B------:R-:W-:Y:S01]  /*1af20*/  HMMA.16816.F32 R48, R76.reuse, R94, R48 ;  /* 0x0000005e4c30723c */ /* 0x040fe20000001830 */
[----:B------:R1:W1:Y:S01]  /*1af30*/  MUFU.EX2 R116, R70 ;  /* 0x0000004600747308 */ /* 0x0002620000000800 */
[----:B------:R-:W4:Y:S06]  /*1af40*/  LDSM.16.MT88.4 R92, [R218+0x2100] ;  /* 0x00210000da5c783b */ /* 0x000f2c0000004200 */
[C---:B-----5:R-:W-:Y:S02]  /*1af50*/  HMMA.16816.F32 R52, R76.reuse, R88, R52 ;  /* 0x000000584c34723c */ /* 0x060fe40000001834 */
[----:B------:R-:W5:Y:S06]  /*1af60*/  LDL.LU R184, [R1+0x24] ;  /* 0x0000240001b87983 */ /* 0x000f6c0000300800 */
[C---:B------:R-:W-:Y:S01]  /*1af70*/  HMMA.16816.F32 R56, R76.reuse, R90, R56 ;  /* 0x0000005a4c38723c */ /* 0x040fe20000001838 */
[----:B------:R-:W4:Y:S07]  /*1af80*/  LDSM.16.MT88.4 R88, [R221+0x2100] ;  /* 0x00210000dd58783b */ /* 0x000f2e0000004200 */
[C---:B--2---:R-:W-:Y:S04]  /*1af90*/  HMMA.16816.F32 R60, R76.reuse, R80, R60 ;  /* 0x000000504c3c723c */ /* 0x044fe8000000183c */
[--C-:B-1----:R-:W-:Y:S04]  /*1afa0*/  FFMA.FTZ R70, R187, c[0x0][0x2d0], -R74.reuse ;  /* 0x0000b400bb467a23 */ /* 0x102fe8000001084a */
[----:B------:R-:W-:Y:S01]  /*1afb0*/  HMMA.16816.F32 R64, R76, R82, R64 ;  /* 0x000000524c40723c */ /* 0x000fe20000001840 */
[----:B------:R1:W2:Y:S01]  /*1afc0*/  MUFU.EX2 R164, R70 ;  /* 0x0000004600a47308 */ /* 0x0002a20000000800 */
[----:B------:R-:W2:Y:S05]  /*1afd0*/  LDSM.16.MT88.4 R80, [R220+0x2100] ;  /* 0x00210000dc50783b */ /* 0x000eaa0000004200 */
[----:B----4-:R-:W-:Y:S02]  /*1afe0*/  F2FP.PACK_AB R76, R118, R119 ;  /* 0x00000077764c723e */ /* 0x010fe400000000ff */
        /* <DEDUP_REMOVED lines=9> */
[C---:B------:R-:W-:Y:S08]  /*1b080*/  HMMA.16816.F32 R4, R76.reuse, R84, R4 ;  /* 0x000000544c04723c */ /* 0x040ff00000001804 */
[C---:B------:R-:W-:Y:S01]  /*1b090*/  HMMA.16816.F32 R8, R76.reuse, R86, R8 ;  /* 0x000000564c08723c */ /* 0x040fe20000001808 */
[----:B------:R-:W2:Y:S07]  /*1b0a0*/  LDSM.16.MT88.4 R84, [R217+0x6100] ;  /* 0x00610000d954783b */ /* 0x000eae0000004200 */
[C---:B------:R-:W-:Y:S04]  /*1b0b0*/  HMMA.16816.F32 R12, R76.reuse, R92, R12 ;  /* 0x0000005c4c0c723c */ /* 0x040fe8000000180c */
[--C-:B-1----:R-:W-:Y:S04]  /*1b0c0*/  FFMA.FTZ R70, R208, c[0x0][0x2d0], -R74.reuse ;  /* 0x0000b400d0467a23 */ /* 0x102fe8000001084a */
[C---:B------:R-:W-:Y:S01]  /*1b0d0*/  HMMA.16816.F32 R16, R76.reuse, R94, R16 ;  /* 0x0000005e4c10723c */ /* 0x040fe20000001810 */
[----:B------:R1:W4:Y:S01]  /*1b0e0*/  MUFU.EX2 R126, R70 ;  /* 0x00000046007e7308 */ /* 0x0003220000000800 */
        /* <DEDUP_REMOVED lines=20> */
[C---:B----4-:R-:W-:Y:S04]  /*1b230*/  HMMA.16816.F32 R60, R76.reuse, R92, R60 ;  /* 0x0000005c4c3c723c */ /* 0x050fe8000000183c */
[--C-:B-1----:R-:W-:Y:S04]  /*1b240*/  FFMA.FTZ R70, R211, c[0x0][0x2d0], -R74.reuse ;  /* 0x0000b400d3467a23 */ /* 0x102fe8000001084a */
[----:B------:R-:W-:Y:S01]  /*1b250*/  HMMA.16816.F32 R64, R76, R94, R64 ;  /* 0x0000005e4c40723c */ /* 0x000fe20000001840 */
[----:B------:R1:W-:Y:S01]  /*1b260*/  MUFU.EX2 R161, R70 ;  /* 0x0000004600a17308 */ /* 0x0003e20000000800 */
[----:B------:R-:W-:Y:S05]  /*1b270*/  LDSM.16.MT88.4 R92, [R218+0x6900] ;  /* 0x00690000da5c783b */ /* 0x000fea0000004200 */
[----:B------:R-:W-:Y:S02]  /*1b280*/  F2FP.PACK_AB R76, R126, R127 ;  /* 0x0000007f7e4c723e */ /* 0x000fe400000000ff */
[----:B------:R-:W-:Y:S03]  /*1b290*/  F2FP.PACK_AB R77, R124, R125 ;  /* 0x0000007d7c4d723e */ /* 0x000fe600000000ff */
[----:B-1----:R-:W-:Y:S04]  /*1b2a0*/  FFMA.FTZ R70, R242, c[0x0][0x2d0], -R74 ;  /* 0x0000b400f2467a23 */ /* 0x002fe8000001084a */
[----:B------:R1:W4:Y:S02]  /*1b2b0*/  MUFU.EX2 R160, R70 ;  /* 0x0000004600a07308 */ /* 0x0003240000000800 */
[----:B-1----:R-:W-:Y:S01]  /*1b2c0*/  FFMA.FTZ R70, R243, c[0x0][0x2d0], -R3 ;  /* 0x0000b400f3467a23 */ /* 0x002fe20000010803 */
[----:B----4-:R-:W-:Y:S07]  /*1b2d0*/  F2FP.PACK_AB R78, R160, R161 ;  /* 0x000000a1a04e723e */ /* 0x010fee00000000ff */
[----:B------:R1:W-:Y:S01]  /*1b2e0*/  MUFU.EX2 R159, R70 ;  /* 0x00000046009f7308 */ /* 0x0003e20000000800 */
[----:B---3--:R-:W-:Y:S02]  /*1b2f0*/  FFMA.FTZ R2, R2, R186, R189 ;  /* 0x000000ba02027223 */ /* 0x008fe400000100bd */
[----:B-----5:R-:W-:Y:S04]  /*1b300*/  FFMA.FTZ R0, R0, R184, R185 ;  /* 0x000000b800007223 */ /* 0x020fe800000100b9 */
[----:B------:R-:W-:Y:S04]  /*1b310*/  FADD.FTZ R0, R110, R0 ;  /* 0x000000006e007221 */ /* 0x000fe80000010000 */
[----:B------:R-:W-:Y:S02]  /*1b320*/  FADD.FTZ R0, R114, R0 ;  /* 0x0000000072007221 */ /* 0x000fe40000010000 */
[--C-:B-1----:R-:W-:Y:S04]  /*1b330*/  FFMA.FTZ R70, R244, c[0x0][0x2d0], -R3.reuse ;  /* 0x0000b400f4467a23 */ /* 0x102fe80000010803 */
        /* <DEDUP_REMOVED lines=10> */
[----:B------:R1:W4:Y:S01]  /*1b3e0*/  MUFU.EX2 R134, R70 ;  /* 0x0000004600867308 */ /* 0x0003220000000800 */
[----:B------:R-:W-:Y:S06]  /*1b3f0*/  LDSM.16.MT88.4 R104, [R220+0x7100] ;  /* 0x00710000dc68783b */ /* 0x000fec0000004200 */
[C---:B------:R-:W-:Y:S08]  /*1b400*/  HMMA.16816.F32 R20, R76.reuse, R80, R20 ;  /* 0x000000504c14723c */ /* 0x040ff00000001814 */
[C---:B------:R-:W-:Y:S01]  /*1b410*/  HMMA.16816.F32 R24, R76.reuse, R82, R24 ;  /* 0x000000524c18723c */ /* 0x040fe20000001818 */
[----:B------:R-:W5:Y:S07]  /*1b420*/  LDSM.16.MT88.4 R80, [R221+0x6900] ;  /* 0x00690000dd50783b */ /* 0x000f6e0000004200 */
        /* <DEDUP_REMOVED lines=13> */
[C---:B-----5:R-:W-:Y:S08]  /*1b500*/  HMMA.16816.F32 R52, R76.reuse, R80, R52 ;  /* 0x000000504c34723c */ /* 0x060ff00000001834 */
[C---:B------:R-:W-:Y:S01]  /*1b510*/  HMMA.16816.F32 R56, R76.reuse, R82, R56 ;  /* 0x000000524c38723c */ /* 0x040fe20000001838 */
[----:B------:R-:W5:Y:S07]  /*1b520*/  LDSM.16.MT88.4 R80, [R218+0x3100] ;  /* 0x00310000da50783b */ /* 0x000f6e0000004200 */
[C---:B--2---:R-:W-:Y:S04]  /*1b530*/  HMMA.16816.F32 R60, R76.reuse, R84, R60 ;  /* 0x000000544c3c723c */ /* 0x044fe8000000183c */
[--C-:B-1----:R-:W-:Y:S04]  /*1b540*/  FFMA.FTZ R70, R251, c[0x0][0x2d0], -R74.reuse ;  /* 0x0000b400fb467a23 */ /* 0x102fe8000001084a */
[----:B------:R-:W-:Y:S01]  /*1b550*/  HMMA.16816.F32 R64, R76, R86, R64 ;  /* 0x000000564c40723c */ /* 0x000fe20000001840 */
[----:B------:R1:W2:Y:S01]  /*1b560*/  MUFU.EX2 R156, R70 ;  /* 0x00000046009c7308 */ /* 0x0002a20000000800 */
[----:B------:R-:W3:Y:S05]  /*1b570*/  LDSM.16.MT88.4 R84, [R221+0x3100] ;  /* 0x00310000dd54783b */ /* 0x000eea0000004200 */
[----:B----4-:R-:W-:Y:S02]  /*1b580*/  F2FP.PACK_AB R76, R134, R135 ;  /* 0x00000087864c723e */ /* 0x010fe400000000ff */
[----:B------:R-:W-:Y:S03]  /*1b590*/  F2FP.PACK_AB R77, R132, R133 ;  /* 0x00000085844d723e */ /* 0x000fe600000000ff */
[--C-:B-1----:R-:W-:Y:S01]  /*1b5a0*/  FFMA.FTZ R70, R252, c[0x0][0x2d0], -R3.reuse ;  /* 0x0000b400fc467a23 */ /* 0x102fe20000010803 */
[----:B--2---:R-:W-:Y:S03]  /*1b5b0*/  F2FP.PACK_AB R78, R156, R157 ;  /* 0x0000009d9c4e723e */ /* 0x004fe600000000ff */
[----:B------:R1:W-:Y:S02]  /*1b5c0*/  MUFU.EX2 R155, R70 ;  /* 0x00000046009b7308 */ /* 0x0003e40000000800 */
[--C-:B-1----:R-:W-:Y:S01]  /*1b5d0*/  FFMA.FTZ R70, R150, c[0x0][0x2d0], -R3.reuse ;  /* 0x0000b40096467a23 */ /* 0x102fe20000010803 */
[----:B------:R-:W-:Y:S07]  /*1b5e0*/  MOV R150, R154 ;  /* 0x0000009a00967202 */ /* 0x000fee0000000f00 */
[----:B------:R1:W2:Y:S02]  /*1b5f0*/  MUFU.EX2 R154, R70 ;  /* 0x00000046009a7308 */ /* 0x0002a40000000800 */
[--C-:B-1----:R-:W-:Y:S01]  /*1b600*/  FFMA.FTZ R70, R153, c[0x0][0x2d0], -R74.reuse ;  /* 0x0000b40099467a23 */ /* 0x102fe2000001084a */
[----:B--2---:R-:W-:Y:S07]  /*1b610*/  F2FP.PACK_AB R79, R154, R155 ;  /* 0x0000009b9a4f723e */ /* 0x004fee00000000ff */
[----:B------:R1:W-:Y:S01]  /*1b620*/  MUFU.EX2 R153, R70 ;  /* 0x0000004600997308 */ /* 0x0003e20000000800 */
[C---:B---3--:R-:W-:Y:S08]  /*1b630*/  HMMA.16816.F32 R4, R76.reuse, R88, R4 ;  /* 0x000000584c04723c */ /* 0x048ff00000001804 */
[C---:B------:R-:W-:Y:S01]  /*1b640*/  HMMA.16816.F32 R8, R76.reuse, R90, R8 ;  /* 0x0000005a4c08723c */ /* 0x040fe20000001808 */
[----:B------:R-:W2:Y:S07]  /*1b650*/  LDSM.16.MT88.4 R88, [R217+0x7100] ;  /* 0x00710000d958783b */ /* 0x000eae0000004200 */
[C---:B-----5:R-:W-:Y:S04]  /*1b660*/  HMMA.16816.F32 R12, R76.reuse, R80, R12 ;  /* 0x000000504c0c723c */ /* 0x060fe8000000180c */
[----:B-1----:R-:W-:Y:S01]  /*1b670*/  FFMA.FTZ R70, R108, c[0x0][0x2d0], -R74 ;  /* 0x0000b4006c467a23 */ /* 0x002fe2000001084a */
[----:B------:R-:W-:Y:S02]  /*1b680*/  MOV R108, R109 ;  /* 0x0000006d006c7202 */ /* 0x000fe40000000f00 */
[----:B------:R-:W-:Y:S01]  /*1b690*/  MOV R109, R112 ;  /* 0x00000070006d7202 */ /* 0x000fe20000000f00 */
[C---:B------:R-:W-:Y:S01]  /*1b6a0*/  HMMA.16816.F32 R16, R76.reuse, R82, R16 ;  /* 0x000000524c10723c */ /* 0x040fe20000001810 */
[----:B------:R-:W1:Y:S03]  /*1b6b0*/  LDSM.16.MT88.4 R80, [R217+0x3900] ;  /* 0x00390000d950783b */ /* 0x000e660000004200 */
[----:B------:R-:W-:Y:S02]  /*1b6c0*/  MOV R112, R152 ;  /* 0x0000009800707202 */ /* 0x000fe40000000f00 */
[----:B------:R3:W4:Y:S02]  /*1b6d0*/  MUFU.EX2 R152, R70 ;  /* 0x0000004600987308 */ /* 0x0007240000000800 */
[C---:B------:R-:W-:Y:S04]  /*1b6e0*/  HMMA.16816.F32 R20, R76.reuse, R84, R20 ;  /* 0x000000544c14723c */ /* 0x040fe80000001814 */
[----:B------:R-:W-:Y:S04]  /*1b6f0*/  FADD.FTZ R0, R112, R0 ;  /* 0x0000000070007221 */ /* 0x000fe80000010000 */
[C---:B------:R-:W-:Y:S08]  /*1b700*/  HMMA.16816.F32 R24, R76.reuse, R86, R24 ;  /* 0x000000564c18723c */ /* 0x040ff00000001818 */
[C---:B------:R-:W-:Y:S04]  /*1b710*/  HMMA.16816.F32 R28, R76.reuse, R92, R28 ;  /* 0x0000005c4c1c723c */ /* 0x040fe8000000181c */
[--C-:B---3--:R-:W-:Y:S01]  /*1b720*/  FFMA.FTZ R70, R75, c[0x0][0x2d0], -R3.reuse ;  /* 0x0000b4004b467a23 */ /* 0x108fe20000010803 */
[----:B------:R-:W-:Y:S03]  /*1b730*/  MOV R75, R151 ;  /* 0x00000097004b7202 */ /* 0x000fe60000000f00 */
[C---:B------:R-:W-:Y:S01]  /*1b740*/  HMMA.16816.F32 R32, R76.reuse, R94, R32 ;  /* 0x0000005e4c20723c */ /* 0x040fe20000001820 */
[----:B------:R3:W-:Y:S03]  /*1b750*/  MUFU.EX2 R151, R70 ;  /* 0x0000004600977308 */ /* 0x0007e60000000800 */
[----:B------:R-:W-:Y:S02]  /*1b760*/  MOV R183, R75 ;  /* 0x0000004b00b77202 */ /* 0x000fe40000000f00 */
[----:B----4-:R-:W-:Y:S02]  /*1b770*/  F2FP.PACK_AB R136, R152, R153 ;  /* 0x000000999888723e */ /* 0x010fe400000000ff */
[C---:B--2---:R-:W-:Y:S04]  /*1b780*/  HMMA.16816.F32 R36, R76.reuse, R88, R36 ;  /* 0x000000584c24723c */ /* 0x044fe80000001824 */
[----:B------:R-:W-:Y:S04]  /*1b790*/  FADD.FTZ R2, R183, R2 ;  /* 0x00000002b7027221 */ /* 0x000fe80000010000 */
[C---:B------:R-:W-:Y:S04]  /*1b7a0*/  HMMA.16816.F32 R40, R76.reuse, R90, R40 ;  /* 0x0000005a4c28723c */ /* 0x040fe80000001828 */
[----:B------:R-:W-:Y:S04]  /*1b7b0*/  FADD.FTZ R2, R115, R2 ;  /* 0x0000000273027221 */ /* 0x000fe80000010000 */
[C---:B------:R-:W-:Y:S04]  /*1b7c0*/  HMMA.16816.F32 R44, R76.reuse, R96, R44 ;  /* 0x000000604c2c723c */ /* 0x040fe8000000182c */
[--C-:B---3--:R-:W-:Y:S02]  /*1b7d0*/  FFMA.FTZ R70, R150, c[0x0][0x2d0], -R3.reuse ;  /* 0x0000b40096467a23 */ /* 0x108fe40000010803 */
[----:B------:R-:W-:Y:S02]  /*1b7e0*/  FFMA.FTZ R3, R73, c[0x0][0x2d0], -R3 ;  /* 0x0000b40049037a23 */ /* 0x000fe40000010803 */
[C---:B------:R-:W-:Y:S01]  /*1b7f0*/  HMMA.16816.F32 R48, R76.reuse, R98, R48 ;  /* 0x000000624c30723c */ /* 0x040fe20000001830 */
[----:B------:R2:W3:Y:S01]  /*1b800*/  MUFU.EX2 R150, R70 ;  /* 0x0000004600967308 */ /* 0x0004e20000000800 */
[----:B------:R-:W-:Y:S02]  /*1b810*/  LDSM.16.MT88.4 R96, [R221+0x3900] ;  /* 0x00390000dd60783b */ /* 0x000fe40000004200 */
[----:B------:R-:W-:Y:S04]  /*1b820*/  FADD.FTZ R2, R113, R2 ;  /* 0x0000000271027221 */ /* 0x000fe80000010000 */
[C---:B------:R-:W-:Y:S02]  /*1b830*/  HMMA.16816.F32 R52, R76.reuse, R100, R52 ;  /* 0x000000644c34723c */ /* 0x040fe40000001834 */
[----:B------:R-:W-:Y:S02]  /*1b840*/  LDSM.16.MT88.4 R112, [R217+0x7900] ;  /* 0x00790000d970783b */ /* 0x000fe40000004200 */
[----:B------:R-:W-:Y:S04]  /*1b850*/  FADD.FTZ R2, R111, R2 ;  /* 0x000000026f027221 */ /* 0x000fe80000010000 */
[C---:B------:R-:W-:Y:S04]  /*1b860*/  HMMA.16816.F32 R56, R76.reuse, R102, R56 ;  /* 0x000000664c38723c */ /* 0x040fe80000001838 */
[----:B------:R-:W-:Y:S04]  /*1b870*/  FADD.FTZ R2, R109, R2 ;  /* 0x000000026d027221 */ /* 0x000fe80000010000 */
[C---:B------:R-:W-:Y:S04]  /*1b880*/  HMMA.16816.F32 R60, R76.reuse, R104, R60 ;  /* 0x000000684c3c723c */ /* 0x040fe8000000183c */
[----:B--2---:R-:W-:Y:S01]  /*1b890*/  FFMA.FTZ R70, R149, c[0x0][0x2d0], -R74 ;  /* 0x0000b40095467a23 */ /* 0x004fe2000001084a */
[----:B---3--:R-:W-:Y:S01]  /*1b8a0*/  F2FP.PACK_AB R137, R150, R151 ;  /* 0x000000979689723e */ /* 0x008fe200000000ff */
[----:B------:R-:W-:Y:S02]  /*1b8b0*/  FADD.FTZ R2, R123, R2 ;  /* 0x000000027b027221 */ /* 0x000fe40000010000 */
[----:B------:R-:W-:Y:S01]  /*1b8c0*/  HMMA.16816.F32 R64, R76, R106, R64 ;  /* 0x0000006a4c40723c */ /* 0x000fe20000001840 */
[----:B------:R2:W-:Y:S01]  /*1b8d0*/  MUFU.EX2 R149, R70 ;  /* 0x0000004600957308 */ /* 0x0005e20000000800 */
[----:B------:R-:W-:Y:S02]  /*1b8e0*/  LDSM.16.MT88.4 R104, [R220+0x3900] ;  /* 0x00390000dc68783b */ /* 0x000fe40000004200 */
[----:B------:R-:W-:Y:S04]  /*1b8f0*/  FADD.FTZ R2, R122, R2 ;  /* 0x000000027a027221 */ /* 0x000fe80000010000 */
[----:B------:R-:W-:Y:S04]  /*1b900*/  FADD.FTZ R2, R181, R2 ;  /* 0x00000002b5027221 */ /* 0x000fe80000010000 */
[----:B------:R-:W-:Y:S04]  /*1b910*/  FADD.FTZ R2, R175, R2 ;  /* 0x00000002af027221 */ /* 0x000fe80000010000 */
[----:B------:R-:W-:Y:S04]  /*1b920*/  FADD.FTZ R2, R131, R2 ;  /* 0x0000000283027221 */ /* 0x000fe80000010000 */
[----:B------:R-:W-:Y:S04]  /*1b930*/  FADD.FTZ R2, R130, R2 ;  /* 0x0000000282027221 */ /* 0x000fe80000010000 */
[----:B------:R-:W-:Y:S02]  /*1b940*/  FADD.FTZ R2, R173, R2 ;  /* 0x00000002ad027221 */ /* 0x000fe40000010000 */
[----:B--2---:R-:W-:Y:S01]  /*1b950*/  FFMA.FTZ R70, R108, c[0x0][0x2d0], -R74 ;  /* 0x0000b4006c467a23 */ /* 0x004fe2000001084a */
[----:B------:R-:W-:Y:S01]  /*1b960*/  MOV R108, R139 ;  /* 0x0000008b006c7202 */ /* 0x000fe20000000f00 */
[----:B------:R-:W2:Y:S01]  /*1b970*/  LDSM.16.MT88.4 R72, [R218+0x3900] ;  /* 0x00390000da48783b */ /* 0x000ea20000004200 */
[----:B------:R-:W-:Y:S01]  /*1b980*/  FADD.FTZ R2, R172, R2 ;  /* 0x00000002ac027221 */ /* 0x000fe20000010000 */
[----:B------:R-:W3:Y:S02]  /*1b990*/  MUFU.EX2 R148, R70 ;  /* 0x0000004600947308 */ /* 0x000ee40000000800 */
[----:B------:R-:W-:Y:S02]  /*1b9a0*/  FADD.FTZ R0, R108, R0 ;  /* 0x000000006c007221 */ /* 0x000fe40000010000 */
[----:B------:R-:W-:Y:S02]  /*1b9b0*/  FADD.FTZ R2, R169, R2 ;  /* 0x00000002a9027221 */ /* 0x000fe40000010000 */
[----:B------:R-:W-:Y:S02]  /*1b9c0*/  FADD.FTZ R0, R182, R0 ;  /* 0x00000000b6007221 */ /* 0x000fe40000010000 */
[----:B------:R-:W-:Y:S02]  /*1b9d0*/  FADD.FTZ R2, R168, R2 ;  /* 0x00000002a8027221 */ /* 0x000fe40000010000 */
[----:B------:R-:W4:Y:S01]  /*1b9e0*/  MUFU.EX2 R70, R3 ;  /* 0x0000000300467308 */ /* 0x000f220000000800 */
[----:B------:R-:W-:Y:S02]  /*1b9f0*/  FADD.FTZ R0, R121, R0 ;  /* 0x0000000079007221 */ /* 0x000fe40000010000 */
[----:B------:R-:W-:Y:S02]  /*1ba00*/  FADD.FTZ R2, R119, R2 ;  /* 0x0000000277027221 */ /* 0x000fe40000010000 */
[----:B------:R-:W-:Y:S02]  /*1ba10*/  FADD.FTZ R0, R120, R0 ;  /* 0x0000000078007221 */ /* 0x000fe40000010000 */
[----:B------:R-:W5:Y:S01]  /*1ba20*/  LDSM.16.MT88.4 R120, [R218+0x7900] ;  /* 0x00790000da78783b */ /* 0x000f620000004200 */
[----:B------:R-:W-:Y:S02]  /*1ba30*/  FADD.FTZ R2, R118, R2 ;  /* 0x0000000276027221 */ /* 0x000fe40000010000 */
[----:B------:R-:W-:Y:S02]  /*1ba40*/  FADD.FTZ R0, R180, R0 ;  /* 0x00000000b4007221 */ /* 0x000fe40000010000 */
[----:B------:R-:W-:Y:S01]  /*1ba50*/  FADD.FTZ R2, R165, R2 ;  /* 0x00000002a5027221 */ /* 0x000fe20000010000 */
[----:B---3--:R-:W-:Y:S01]  /*1ba60*/  F2FP.PACK_AB R138, R148, R149 ;  /* 0x00000095948a723e */ /* 0x008fe200000000ff */
[----:B------:R-:W-:Y:S02]  /*1ba70*/  FADD.FTZ R0, R174, R0 ;  /* 0x00000000ae007221 */ /* 0x000fe40000010000 */
[----:B------:R-:W-:Y:S02]  /*1ba80*/  FADD.FTZ R2, R164, R2 ;  /* 0x00000002a4027221 */ /* 0x000fe40000010000 */
[----:B------:R-:W-:Y:S02]  /*1ba90*/  FADD.FTZ R0, R129, R0 ;  /* 0x0000000081007221 */ /* 0x000fe40000010000 */
[----:B------:R-:W-:Y:S02]  /*1baa0*/  FADD.FTZ R2, R127, R2 ;  /* 0x000000027f027221 */ /* 0x000fe40000010000 */
[----:B------:R-:W-:Y:S01]  /*1bab0*/  FADD.FTZ R0, R128, R0 ;  /* 0x0000000080007221 */ /* 0x000fe20000010000 */
[----:B----4-:R-:W-:Y:S01]  /*1bac0*/  F2FP.PACK_AB R139, R70, R71 ;  /* 0x00000047468b723e */ /* 0x010fe200000000ff */
[----:B------:R-:W3:Y:S01]  /*1bad0*/  LDSM.16.MT88.4 R128, [R221+0x7900] ;  /* 0x00790000dd80783b */ /* 0x000ee20000004200 */
[----:B------:R-:W-:Y:S02]  /*1bae0*/  FADD.FTZ R2, R126, R2 ;  /* 0x000000027e027221 */ /* 0x000fe40000010000 */
[----:B------:R-:W-:Y:S02]  /*1baf0*/  FADD.FTZ R0, R171, R0 ;  /* 0x00000000ab007221 */ /* 0x000fe40000010000 */
[----:B------:R-:W-:Y:S01]  /*1bb00*/  FADD.FTZ R2, R161, R2 ;  /* 0x00000002a1027221 */ /* 0x000fe20000010000 */
[C---:B-1----:R-:W-:Y:S02]  /*1bb10*/  HMMA.16816.F32 R76, R136.reuse, R80, R4 ;  /* 0x00000050884c723c */ /* 0x042fe40000001804 */
[----:B------:R-:W1:Y:S03]  /*1bb20*/  LDSM.16.MT88.4 R4, [R220+0x7900] ;  /* 0x00790000dc04783b */ /* 0x000e660000004200 */
[----:B------:R-:W-:Y:S02]  /*1bb30*/  FADD.FTZ R2, R160, R2 ;  /* 0x00000002a0027221 */ /* 0x000fe40000010000 */
[----:B------:R-:W-:Y:S01]  /*1bb40*/  FADD.FTZ R0, R170, R0 ;  /* 0x00000000aa007221 */ /* 0x000fe20000010000 */
[C---:B------:R-:W-:Y:S04]  /*1bb50*/  HMMA.16816.F32 R80, R136.reuse, R82, R8 ;  /* 0x000000528850723c */ /* 0x040fe80000001808 */
[----:B------:R-:W-:Y:S02]  /*1bb60*/  FADD.FTZ R2, R135, R2 ;  /* 0x0000000287027221 */ /* 0x000fe40000010000 */
[----:B------:R-:W-:Y:S02]  /*1bb70*/  FADD.FTZ R0, R167, R0 ;  /* 0x00000000a7007221 */ /* 0x000fe40000010000 */
[C---:B--2---:R-:W-:Y:S04]  /*1bb80*/  HMMA.16816.F32 R84, R136.reuse, R72, R12 ;  /* 0x000000488854723c */ /* 0x044fe8000000180c */
        /* <DEDUP_REMOVED lines=18> */
[C---:B-----5:R-:W-:Y:S04]  /*1bcb0*/  HMMA.16816.F32 R116, R136.reuse, R120, R44 ;  /* 0x000000788874723c */ /* 0x060fe8000000182c */
[----:B------:R-:W-:Y:S04]  /*1bcc0*/  FADD.FTZ R0, R158, R0 ;  /* 0x000000009e007221 */ /* 0x000fe80000010000 */
[C---:B------:R-:W-:Y:S04]  /*1bcd0*/  HMMA.16816.F32 R120, R136.reuse, R122, R48 ;  /* 0x0000007a8878723c */ /* 0x040fe80000001830 */
[----:B------:R-:W-:Y:S04]  /*1bce0*/  FADD.FTZ R0, R133, R0 ;  /* 0x0000000085007221 */ /* 0x000fe80000010000 */
[C---:B---3--:R-:W-:Y:S04]  /*1bcf0*/  HMMA.16816.F32 R124, R136.reuse, R128, R52 ;  /* 0x00000080887c723c */ /* 0x048fe80000001834 */
[----:B------:R-:W-:Y:S04]  /*1bd00*/  FADD.FTZ R0, R132, R0 ;  /* 0x0000000084007221 */ /* 0x000fe80000010000 */
[C---:B------:R-:W-:Y:S04]  /*1bd10*/  HMMA.16816.F32 R128, R136.reuse, R130, R56 ;  /* 0x000000828880723c */ /* 0x040fe80000001838 */
[----:B------:R-:W-:Y:S04]  /*1bd20*/  FADD.FTZ R0, R155, R0 ;  /* 0x000000009b007221 */ /* 0x000fe80000010000 */
[----:B------:R-:W-:Y:S01]  /*1bd30*/  FADD.FTZ R3, R154, R0 ;  /* 0x000000009a037221 */ /* 0x000fe20000010000 */
[C---:B-1----:R-:W-:Y:S03]  /*1bd40*/  HMMA.16816.F32 R132, R136.reuse, R4, R60 ;  /* 0x000000048884723c */ /* 0x042fe6000000183c */
[----:B------:R-:W-:Y:S02]  /*1bd50*/  FADD.FTZ R0, R153, R2 ;  /* 0x0000000299007221 */ /* 0x000fe40000010000 */
[----:B------:R-:W-:Y:S02]  /*1bd60*/  FADD.FTZ R3, R151, R3 ;  /* 0x0000000397037221 */ /* 0x000fe40000010000 */
[----:B------:R-:W-:Y:S01]  /*1bd70*/  FADD.FTZ R0, R152, R0 ;  /* 0x0000000098007221 */ /* 0x000fe20000010000 */
[----:B------:R-:W-:Y:S04]  /*1bd80*/  HMMA.16816.F32 R136, R136, R6, R64 ;  /* 0x000000068888723c */ /* 0x000fe80000001840 */
[----:B------:R-:W-:Y:S02]  /*1bd90*/  FADD.FTZ R3, R150, R3 ;  /* 0x0000000396037221 */ /* 0x000fe40000010000 */
[----:B------:R-:W-:Y:S02]  /*1bda0*/  FADD.FTZ R2, R149, R0 ;  /* 0x0000000095027221 */ /* 0x000fe40000010000 */
[----:B------:R-:W-:Y:S01]  /*1bdb0*/  FADD.FTZ R0, R71, R3 ;  /* 0x0000000347007221 */ /* 0x000fe20000010000 */
[----:B------:R-:W-:Y:S03]  /*1bdc0*/  MOV R71, R68 ;  /* 0x0000004400477202 */ /* 0x000fe60000000f00 */
[----:B------:R-:W-:Y:S02]  /*1bdd0*/  FADD.FTZ R2, R148, R2 ;  /* 0x0000000294027221 */ /* 0x000fe40000010000 */
[----:B------:R-:W-:Y:S01]  /*1bde0*/  FADD.FTZ R0, R70, R0 ;  /* 0x0000000046007221 */ /* 0x000fe20000010000 */
[----:B------:R-:W-:Y:S02]  /*1bdf0*/  MOV R70, R69 ;  /* 0x0000004500467202 */ /* 0x000fe40000000f00 */
[----:B------:R1:W-:Y:S04]  /*1be00*/  STL [R1+0x28], R2 ;  /* 0x0000280201007387 */ /* 0x0003e80000100800 */
[----:B------:R1:W-:Y:S02]  /*1be10*/  STL [R1+0x24], R0 ;  /* 0x0000240001007387 */ /* 0x0003e40000100800 */
[----:B-1----:R-:W-:-:S05]  /*1be20*/  @P0 BRA `(.L_x_685) ;  /* 0xffffc11000000947 */ /* 0x002fca000383ffff */
.L_x_684:
[----:B-1----:R-:W2:Y:S04]  /*1be30*/  LDL.LU R0, [R1+0x28] ;  /* 0x0000280001007983 */ /* 0x002ea80000300800 */
[----:B------:R-:W3:Y:S01]  /*1be40*/  LDL.LU R2, [R1+0x24] ;  /* 0x0000240001027983 */ /* 0x000ee20000300800 */
[----:B------:R-:W-:-:S02]  /*1be50*/  MOV R30, 0xff800000 ;  /* 0xff800000001e7802 */ /* 0x000fc40000000f00 */
[----:B------:R-:W-:Y:S02]  /*1be60*/  MOV R31, 0xff800000 ;  /* 0xff800000001f7802 */ /* 0x000fe40000000f00 */
[----:B------:R-:W-:Y:S01]  /*1be70*/  PLOP3.LUT P2, PT, PT, PT, PT, 0x8, 0x0 ;  /* 0x000000000000781c */ /* 0x000fe20003f4e170 */
[----:B--2---:R-:W1:Y:S04]  /*1be80*/  SHFL.BFLY PT, R3, R0, 0x2, 0x1f ;  /* 0x0c401f0000037f89 */ /* 0x004e6800000e0000 */
[----:B---3--:R-:W2:Y:S01]  /*1be90*/  SHFL.BFLY PT, R6, R2, 0x2, 0x1f ;  /* 0x0c401f0002067f89 */ /* 0x008ea200000e0000 */
[----:B-1----:R-:W-:Y:S02]  /*1bea0*/  FADD.FTZ R3, R3, R0 ;  /* 0x0000000003037221 */ /* 0x002fe40000010000 */
[----:B--2---:R-:W-:-:S03]  /*1beb0*/  FADD.FTZ R6, R6, R2 ;  /* 0x0000000206067221 */ /* 0x004fc60000010000 */
[----:B------:R-:W1:Y:S01]  /*1bec0*/  SHFL.BFLY PT, R0, R3, 0x1, 0x1f ;  /* 0x0c201f0003007f89 */ /* 0x000e6200000e0000 */
[----:B------:R-:W-:-:S03]  /*1bed0*/  MOV R2, RZ ;  /* 0x000000ff00027202 */ /* 0x000fc60000000f00 */
        /* <DEDUP_REMOVED lines=82> */
.L_x_642:
        /* <DEDUP_REMOVED lines=23> */
[CC--:B------:R-:W-:Y:S02]  /*1c570*/  LEA.HI R2, R33.reuse, R32.reuse, RZ, 0x2 ;  /* 0x0000002021027211 */ /* 0x0c0fe400078f10ff */
[----:B------:R-:W-:Y:S02]  /*1c580*/  LEA.HI R29, R33, R32, RZ, 0x5 ;  /* 0x00000020211d7211 */ /* 0x000fe400078f28ff */
[----:B------:R-:W-:-:S02]  /*1c590*/  SHF.R.S32.HI R4, RZ, 0x2, R2 ;  /* 0x00000002ff047819 */ /* 0x000fc40000011402 */
[----:B------:R-:W-:Y:S02]  /*1c5a0*/  SHF.R.S32.HI R0, RZ, 0x1f, R2 ;  /* 0x0000001fff007819 */ /* 0x000fe40000011402 */
[----:B------:R-:W-:Y:S02]  /*1c5b0*/  SHF.R.S32.HI R28, RZ, 0x5, R29 ;  /* 0x00000005ff1c7819 */ /* 0x000fe4000001141d */
[----:B------:R-:W-:Y:S02]  /*1c5c0*/  LEA.HI R0, R0, R4, RZ, 0x3 ;  /* 0x0000000400007211 */ /* 0x000fe400078f18ff */
[----:B------:R-:W-:Y:S02]  /*1c5d0*/  F2FP.PACK_AB R102, R103, R102 ;  /* 0x000000666766723e */ /* 0x000fe400000000ff */
[----:B------:R-:W-:Y:S02]  /*1c5e0*/  LOP3.LUT R0, R0, 0xfffffff8, RZ, 0xc0, !PT ;  /* 0xfffffff800007812 */ /* 0x000fe400078ec0ff */
[----:B------:R-:W-:-:S02]  /*1c5f0*/  F2FP.PACK_AB R24, R24, R104 ;  /* 0x000000681818723e */ /* 0x000fc400000000ff */
[----:B------:R-:W-:Y:S01]  /*1c600*/  F2FP.PACK_AB R106, R107, R106 ;  /* 0x0000006a6b6a723e */ /* 0x000fe200000000ff */
[----:B------:R-:W-:Y:S01]  /*1c610*/  IMAD.IADD R4, R4, 0x1, -R0 ;  /* 0x0000000104047824 */ /* 0x000fe200078e0a00 */
[----:B------:R-:W-:Y:S02]  /*1c620*/  LOP3.LUT R0, R2, 0xfffffffc, RZ, 0xc0, !PT ;  /* 0xfffffffc02007812 */ /* 0x000fe400078ec0ff */
[----:B------:R-:W-:Y:S01]  /*1c630*/  F2FP.PACK_AB R23, R23, R108 ;  /* 0x0000006c1717723e */ /* 0x000fe200000000ff */
[C---:B------:R-:W-:Y:S01]  /*1c640*/  IMAD.SHL.U32 R2, R4.reuse, 0x40, RZ ;  /* 0x0000004004027824 */ /* 0x040fe200078e00ff */
[----:B------:R-:W-:Y:S01]  /*1c650*/  LOP3.LUT R3, R4, 0x1, RZ, 0xc0, !PT ;  /* 0x0000000104037812 */ /* 0x000fe200078ec0ff */
[----:B------:R-:W-:Y:S01]  /*1c660*/  IMAD.IADD R22, R32, 0x1, -R0 ;  /* 0x0000000120167824 */ /* 0x000fe200078e0a00 */
[----:B------:R-:W-:Y:S02]  /*1c670*/  F2FP.PACK_AB R110, R111, R110 ;  /* 0x0000006e6f6e723e */ /* 0x000fe400000000ff */
        /* <DEDUP_REMOVED lines=13> */
[----:B------:R-:W-:Y:S02]  /*1c750*/  F2FP.PACK_AB R19, R19, R118 ;  /* 0x000000761313723e */ /* 0x000fe400000000ff */
        /* <DEDUP_REMOVED lines=14> */
[----:B------:R-:W-:Y:S01]  /*1c840*/  F2FP.PACK_AB R14, R14, R136 ;  /* 0x000000880e0e723e */ /* 0x000fe200000000ff */
[----:B------:R-:W-:Y:S01]  /*1c850*/  STS [R0+0x480], R78 ;  /* 0x0004804e00007388 */ /* 0x000fe20000000800 */
[----:B------:R-:W-:-:S02]  /*1c860*/  F2FP.PACK_AB R10, R10, R138 ;  /* 0x0000008a0a0a723e */ /* 0x000fc400000000ff */
[----:B------:R-:W-:Y:S01]  /*1c870*/  PLOP3.LUT P0, PT, PT, PT, UP1, 0x80, 0x0 ;  /* 0x000000000000781c */ /* 0x000fe20003f0f018 */
[----:B------:R2:W-:Y:S04]  /*1c880*/  STS [R2], R7 ;  /* 0x0000000702007388 */ /* 0x0005e80000000800 */
[----:B------:R-:W-:Y:S04]  /*1c890*/  STS [R2+0x400], R82 ;  /* 0x0004005202007388 */ /* 0x000fe80000000800 */
[----:B------:R3:W-:Y:S04]  /*1c8a0*/  STS [R3+0x80], R6 ;  /* 0x0000800603007388 */ /* 0x0007e80000000800 */
[----:B------:R-:W-:Y:S04]  /*1c8b0*/  STS [R3+0x480], R86 ;  /* 0x0004805603007388 */ /* 0x000fe80000000800 */
[----:B------:R4:W-:Y:S01]  /*1c8c0*/  STS [R4], R8 ;  /* 0x0000000804007388 */ /* 0x0009e20000000800 */
[----:B-1----:R-:W-:-:S03]  /*1c8d0*/  IMAD.MOV.U32 R27, RZ, RZ, 0x40 ;  /* 0x00000040ff1b7424 */ /* 0x002fc600078e00ff */
[----:B------:R-:W-:Y:S02]  /*1c8e0*/  STS [R4+0x400], R90 ;  /* 0x0004005a04007388 */ /* 0x000fe40000000800 */
[----:B--2---:R-:W-:-:S05]  /*1c8f0*/  SEL R7, R27, 0xffffffc0, !P2 ;  /* 0xffffffc01b077807 */ /* 0x004fca0005000000 */
[----:B---3--:R-:W-:-:S05]  /*1c900*/  IMAD.IADD R6, R0, 0x1, R7 ;  /* 0x0000000100067824 */ /* 0x008fca00078e0207 */
[----:B------:R1:W-:Y:S01]  /*1c910*/  STS [R6+0x80], R5 ;  /* 0x0000800506007388 */ /* 0x0003e20000000800 */
[----:B----4-:R-:W-:-:S03]  /*1c920*/  IMAD.IADD R8, R7, 0x1, R2 ;  /* 0x0000000107087824 */ /* 0x010fc600078e0202 */
        /* <DEDUP_REMOVED lines=21> */
[----:B------:R2:W-:Y:S04]  /*1ca80*/  STS [R5+0x4080], R9 ;  /* 0x0040800905007388 */ /* 0x0005e80000000800 */
[----:B------:R3:W-:Y:S04]  /*1ca90*/  STS [R5+0x4480], R15 ;  /* 0x0044800f05007388 */ /* 0x0007e80000000800 */
[----:B------:R3:W-:Y:S04]  /*1caa0*/  STS [R7+0x4000], R14 ;  /* 0x0040000e07007388 */ /* 0x0007e80000000800 */
        /* <DEDUP_REMOVED lines=8> */
[----:B------:R-:W-:-:S02]  /*1cb30*/  IMAD.MOV.U32 R19, RZ, RZ, c[0x0][0x388] ;  /* 0x0000e200ff137624 */ /* 0x000fc400078e00ff */
        /* <DEDUP_REMOVED lines=8> */
[----:B--2---:R-:W1:Y:S02]  /*1cbc0*/  @P0 R2UR UR5, R0 ;  /* 0x00000000000503c2 */ /* 0x004e6400000e0000 */
[----:B-1----:R-:W-:Y:S02]  /*1cbd0*/  @UP1 USHF.R.S32.HI UR4, URZ, 0x1f, UR5 ;  /* 0x0000001f3f041899 */ /* 0x002fe40008011405 */
[----:B------:R-:W-:-:S05]  /*1cbe0*/  @UP1 UMOV UR14, UR5 ;  /* 0x00000005000e1c82 */ /* 0x000fca0008000000 */
[----:B------:R-:W-:Y:S01]  /*1cbf0*/  @UP1 UMOV UR15, UR4 ;  /* 0x00000004000f1c82 */ /* 0x000fe20008000000 */
[----:B------:R-:W-:Y:S05]  /*1cc00*/  @P1 BRA `(.L_x_689) ;  /* 0x0000004000001947 */ /* 0x000fea0003800000 */
[----:B---3--:R-:W-:Y:S05]  /*1cc10*/  @!P0 BRA `(.L_x_689) ;  /* 0x0000003000008947 */ /* 0x008fea0003800000 */
[----:B------:R-:W2:Y:S04]  /*1cc20*/  LDG.E R0, [R8.64] ;  /* 0x0000001608007981 */ /* 0x000ea8000c1e1900 */
[----:B------:R-:W2:Y:S02]  /*1cc30*/  LDG.E R2, [R8.64+0x4] ;  /* 0x0000041608027981 */ /* 0x000ea4000c1e1900 */
[----:B--2--5:R-:W-:Y:S02]  /*1cc40*/  IADD3 R19, -R0, R2, RZ ;  /* 0x0000000200137210 */ /* 0x024fe40007ffe1ff */
.L_x_689:
[----:B---3--:R-:W-:Y:S01]  /*1cc50*/  LOP3.LUT R2, R29, 0xffffffe0, RZ, 0xc0, !PT ;  /* 0xffffffe01d027812 */ /* 0x008fe200078ec0ff */
[----:B------:R-:W1:Y:S01]  /*1cc60*/  S2R R44, SR_CTAID.X ;  /* 0x00000000002c7919 */ /* 0x000e620000002500 */
[----:B------:R-:W-:Y:S01]  /*1cc70*/  SHF.R.S32.HI R0, RZ, 0x1f, R28 ;  /* 0x0000001fff007819 */ /* 0x000fe2000001141c */
[----:B------:R-:W-:Y:S01]  /*1cc80*/  IMAD.MOV.U32 R6, RZ, RZ, c[0x0][0x4e8] ;  /* 0x00013a00ff067624 */ /* 0x000fe200078e00ff */
[----:B------:R-:W-:Y:S01]  /*1cc90*/  ULDC.64 UR4, c[0x0][0x490] ;  /* 0x0001240000047ab9 */ /* 0x000fe20000000a00 */
[----:B------:R-:W-:Y:S01]  /*1cca0*/  IMAD.IADD R5, R32, 0x1, -R2 ;  /* 0x0000000120057824 */ /* 0x000fe200078e0a02 */
[----:B------:R-:W-:Y:S01]  /*1ccb0*/  LEA.HI R0, R0, R28, RZ, 0x3 ;  /* 0x0000001c00007211 */ /* 0x000fe200078f18ff */
[----:B------:R-:W-:Y:S01]  /*1ccc0*/  UIMAD UR10, UR8, UR4, URZ ;  /* 0x00000004080a72a4 */ /* 0x000fe2000f8e023f */
[----:B------:R-:W-:Y:S01]  /*1ccd0*/  ISETP.NE.AND P1, PT, R6, 0x1, PT ;  /* 0x000000010600780c */ /* 0x000fe20003f25270 */
[----:B------:R-:W-:Y:S01]  /*1cce0*/  USHF.R.S32.HI UR9, URZ, 0x1f, UR21 ;  /* 0x0000001f3f097899 */ /* 0x000fe20008011415 */
[----:B------:R-:W-:Y:S01]  /*1ccf0*/  SHF.R.S32.HI R3, RZ, 0x1f, R5 ;  /* 0x0000001fff037819 */ /* 0x000fe20000011405 */
[----:B------:R-:W-:Y:S01]  /*1cd00*/  UMOV UR18, UR14 ;  /* 0x0000000e00127c82 */ /* 0x000fe20008000000 */
[----:B------:R-:W-:Y:S01]  /*1cd10*/  LOP3.LUT R2, R0, 0xffffff8, RZ, 0xc0, !PT ;  /* 0x0ffffff800027812 */ /* 0x000fe200078ec0ff */
[----:B------:R-:W-:Y:S01]  /*1cd20*/  UMOV UR19, UR15 ;  /* 0x0000000f00137c82 */ /* 0x000fe20008000000 */
[----:B------:R-:W-:Y:S01]  /*1cd30*/  LEA.HI R0, R22, R22, RZ, 0x1 ;  /* 0x0000001616007211 */ /* 0x000fe200078f08ff */
[----:B------:R-:W-:Y:S01]  /*1cd40*/  UIMAD.WIDE.U32 UR18, UR13, UR4, UR18 ;  /* 0x000000040d1272a5 */ /* 0x000fe2000f8e0012 */
[----:B------:R-:W-:Y:S01]  /*1cd50*/  LEA.HI R3, R3, R5, RZ, 0x2 ;  /* 0x0000000503037211 */ /* 0x000fe200078f10ff */
[----:B------:R-:W-:Y:S01]  /*1cd60*/  IMAD.IADD R4, R28, 0x1, -R2 ;  /* 0x000000011c047824 */ /* 0x000fe200078e0a02 */
[----:B------:R-:W-:Y:S01]  /*1cd70*/  LOP3.LUT R0, R0, 0x1ffffffe, RZ, 0xc0, !PT ;  /* 0x1ffffffe00007812 */ /* 0x000fe200078ec0ff */
[----:B------:R-:W-:Y:S01]  /*1cd80*/  UIMAD UR10, UR13, UR5, UR10 ;  /* 0x000000050d0a72a4 */ /* 0x000fe2000f8e020a */
[----:B------:R-:W-:Y:S01]  /*1cd90*/  SHF.R.S32.HI R2, RZ, 0x2, R3 ;  /* 0x00000002ff027819 */ /* 0x000fe20000011403 */
[----:B------:R-:W-:Y:S01]  /*1cda0*/  USEL UR9, UR9, URZ, !UP1 ;  /* 0x0000003f09097287 */ /* 0x000fe2000c800000 */
[-C--:B------:R-:W-:Y:S01]  /*1cdb0*/  LEA.HI R7, R33, R32.reuse, RZ, 0x3 ;  /* 0x0000002021077211 */ /* 0x080fe200078f18ff */
[----:B------:R-:W-:Y:S01]  /*1cdc0*/  IMAD.IADD R0, R22, 0x1, -R0 ;  /* 0x0000000116007824 */ /* 0x000fe200078e0a00 */
[----:B------:R-:W-:Y:S01]  /*1cdd0*/  ULDC.64 UR6, c[0x0][0x498] ;  /* 0x0001260000067ab9 */ /* 0x000fe20000000a00 */
[----:B------:R-:W-:Y:S01]  /*1cde0*/  IMAD R15, R4, 0x10, R2 ;  /* 0x00000010040f7824 */ /* 0x000fe200078e0202 */
[----:B------:R-:W-:Y:S01]  /*1cdf0*/  UIADD3 UR11, UR19, UR10, URZ ;  /* 0x0000000a130b7290 */ /* 0x000fe2000fffe03f */
[----:B------:R-:W-:Y:S01]  /*1ce00*/  LOP3.LUT P2, RZ, R5, 0x3, RZ, 0xc0, !PT ;  /* 0x0000000305ff7812 */ /* 0x000fe2000784c0ff */
[----:B------:R-:W-:Y:S01]  /*1ce10*/  UIMAD UR10, UR9, UR6, URZ ;  /* 0x00000006090a72a4 */ /* 0x000fe2000f8e023f */
[----:B------:R-:W-:Y:S01]  /*1ce20*/  IMAD R0, R0, 0x8, R15 ;  /* 0x0000000800007824 */ /* 0x000fe200078e020f */
[----:B------:R-:W-:Y:S01]  /*1ce30*/  USEL UR21, UR21, URZ, !UP1 ;  /* 0x0000003f15157287 */ /* 0x000fe2000c800000 */
[----:B------:R-:W-:Y:S01]  /*1ce40*/  LOP3.LUT R5, R7, 0xfffffff8, RZ, 0xc0, !PT ;  /* 0xfffffff807057812 */ /* 0x000fe200078ec0ff */
[----:B------:R-:W-:Y:S01]  /*1ce50*/  ULDC.64 UR4, c[0x0][0x3a0] ;  /* 0x0000e80000047ab9 */ /* 0x000fe20000000a00 */
[----:B-1----:R-:W-:Y:S01]  /*1ce60*/  IMAD R2, R44, 0x80, R0 ;  /* 0x000000802c027824 */ /* 0x002fe200078e0200 */
[----:B------:R-:W-:Y:S01]  /*1ce70*/  UIMAD UR7, UR21, UR7, UR10 ;  /* 0x00000007150772a4 */ /* 0x000fe2000f8e020a */
[----:B------:R-:W-:Y:S01]  /*1ce80*/  SHF.R.S32.HI R14, RZ, 0x3, R7 ;  /* 0x00000003ff0e7819 */ /* 0x000fe20000011407 */
[----:B------:R-:W-:Y:S01]  /*1ce90*/  UIMAD.WIDE.U32 UR16, UR14, UR4, URZ ;  /* 0x000000040e1072a5 */ /* 0x000fe2000f8e003f */
[----:B------:R-:W-:Y:S01]  /*1cea0*/  @P1 IMAD.HI.U32 R3, R2, c[0x0][0x4ec], RZ ;  /* 0x00013b0002031a27 */ /* 0x000fe200078e00ff */
[----:B------:R-:W-:Y:S01]  /*1ceb0*/  UMOV UR10, UR18 ;  /* 0x00000012000a7c82 */ /* 0x000fe20008000000 */
[----:B------:R-:W-:Y:S01]  /*1cec0*/  LEA.HI R17, R33, R32, RZ, 0x6 ;  /* 0x0000002021117211 */ /* 0x000fe200078f30ff */
[----:B------:R-:W-:Y:S01]  /*1ced0*/  UIMAD.WIDE.U32 UR10, UR21, UR6, UR10 ;  /* 0x00000006150a72a5 */ /* 0x000fe2000f8e000a */
[----:B------:R-:W-:Y:S01]  /*1cee0*/  IMAD.MOV.U32 R0, RZ, RZ, R2 ;  /* 0x000000ffff007224 */ /* 0x000fe200078e0002 */
[----:B------:R-:W-:Y:S01]  /*1cef0*/  @P1 SHF.R.U32.HI R0, RZ, c[0x0][0x4f0], R3 ;  /* 0x00013c00ff001a19 */ /* 0x000fe20000011603 */
[----:B------:R-:W-:Y:S01]  /*1cf00*/  UIMAD UR4, UR15, UR4, URZ ;  /* 0x000000040f0472a4 */ /* 0x000fe2000f8e023f */
[----:B------:R-:W-:Y:S01]  /*1cf10*/  IMAD.IADD R5, R32, 0x1, -R5 ;  /* 0x0000000120057824 */ /* 0x000fe200078e0a05 */
[----:B------:R-:W-:Y:S01]  /*1cf20*/  BSSY B0, `(.L_x_690) ;  /* 0x000005c000007945 */ /* 0x000fe20003800000 */
[--C-:B------:R-:W-:Y:S01]  /*1cf30*/  SHF.R.S32.HI R6, RZ, 0x1f, R0.reuse ;  /* 0x0000001fff067819 */ /* 0x100fe20000011400 */
[----:B------:R-:W-:Y:S01]  /*1cf40*/  IMAD.MOV R3, RZ, RZ, -R0 ;  /* 0x000000ffff037224 */ /* 0x000fe200078e0a00 */
[----:B------:R-:W-:Y:S01]  /*1cf50*/  UIMAD UR14, UR14, UR5, UR4 ;  /* 0x000000050e0e72a4 */ /* 0x000fe2000f8e0204 */
[----:B-----5:R-:W-:-:S02]  /*1cf60*/  IMAD R19, R19, c[0x0][0x4e8], RZ ;  /* 0x00013a0013137a24 */ /* 0x020fc400078e02ff */
[----:B------:R-:W-:Y:S01]  /*1cf70*/  IMAD R4, R3, c[0x0][0x4e8], R2 ;  /* 0x00013a0003047a24 */ /* 0x000fe200078e0202 */
[----:B------:R-:W-:Y:S01]  /*1cf80*/  IADD3 R2, P0, R0, UR10, RZ ;  /* 0x0000000a00027c10 */ /* 0x000fe2000ff1e0ff */
[----:B------:R-:W-:Y:S01]  /*1cf90*/  ULDC.64 UR4, c[0x0][0x3e8] ;  /* 0x0000fa0000047ab9 */ /* 0x000fe20000000a00 */
[----:B------:R-:W-:Y:S01]  /*1cfa0*/  MOV R3, UR7 ;  /* 0x0000000700037c02 */ /* 0x000fe20008000f00 */
[----:B------:R-:W-:Y:S01]  /*1cfb0*/  UIADD3 UR15, UR17, UR14, URZ ;  /* 0x0000000e110f7290 */ /* 0x000fe2000fffe03f */
[----:B------:R-:W-:Y:S01]  /*1cfc0*/  SHF.R.S32.HI R0, RZ, 0x1f, R4 ;  /* 0x0000001fff007819 */ /* 0x000fe20000011404 */
[----:B------:R-:W-:Y:S01]  /*1cfd0*/  UIMAD UR8, UR8, UR4, URZ ;  /* 0x00000004080872a4 */ /* 0x000fe2000f8e023f */
[----:B------:R-:W-:Y:S01]  /*1cfe0*/  IADD3.X R3, R6, UR11, R3, P0, !PT ;  /* 0x0000000b06037c10 */ /* 0x000fe200087fe403 */
[----:B------:R-:W-:Y:S01]  /*1cff0*/  IMAD.SHL.U32 R6, R5, 0x8, RZ ;  /* 0x0000000805067824 */ /* 0x000fe200078e00ff */
[----:B------:R-:W-:Y:S01]  /*1d000*/  UMOV UR14, UR16 ;  /* 0x00000010000e7c82 */ /* 0x000fe20008000000 */
[----:B------:R-:W-:Y:S01]  /*1d010*/  IMAD R0, R0, c[0x0][0x488], RZ ;  /* 0x0001220000007a24 */ /* 0x000fe200078e02ff */
[----:B------:R-:W-:Y:S01]  /*1d020*/  UIMAD UR8, UR13, UR5, UR8 ;  /* 0x000000050d0872a4 */ /* 0x000fe2000f8e0208 */
[----:B------:R-:W-:Y:S01]  /*1d030*/  IMAD.WIDE.U32 R2, R4, c[0x0][0x488], R2 ;  /* 0x0001220004027a25 */ /* 0x000fe200078e0002 */
[----:B------:R-:W-:-:S03]  /*1d040*/  UIMAD.WIDE.U32 UR14, UR13, UR4, UR14 ;  /* 0x000000040d0e72a5 */ /* 0x000fc6000f8e000e */
[----:B------:R-:W-:Y:S01]  /*1d050*/  IMAD R10, R4, c[0x0][0x48c], R0 ;  /* 0x00012300040a7a24 */ /* 0x000fe200078e0200 */
[----:B------:R-:W-:Y:S01]  /*1d060*/  ULDC.64 UR4, c[0x0][0x3f0] ;  /* 0x0000fc0000047ab9 */ /* 0x000fe20000000a00 */
[----:B------:R-:W-:Y:S01]  /*1d070*/  IMAD.SHL.U32 R4, R14, 0x40, RZ ;  /* 0x000000400e047824 */ /* 0x000fe200078e00ff */
[----:B------:R-:W-:Y:S01]  /*1d080*/  LEA R7, P0, R2, c[0x0][0x450], 0x2 ;  /* 0x0001140002077a11 */ /* 0x000fe200078010ff */
[----:B------:R-:W-:Y:S01]  /*1d090*/  IMAD R0, R5, 0x20, R14 ;  /* 0x0000002005007824 */ /* 0x000fe200078e020e */
[----:B------:R-:W-:Y:S01]  /*1d0a0*/  IADD3 R3, R3, R10, RZ ;  /* 0x0000000a03037210 */ /* 0x000fe20007ffe0ff */
[----:B------:R-:W-:Y:S01]  /*1d0b0*/  UIADD3 UR15, UR15, UR8, URZ ;  /* 0x000000080f0f7290 */ /* 0x000fe2000fffe03f */
[----:B------:R-:W-:Y:S01]  /*1d0c0*/  LOP3.LUT R4, R4, 0x1c0, RZ, 0xc0, !PT ;  /* 0x000001c004047812 */ /* 0x000fe200078ec0ff */
[----:B------:R-:W-:Y:S01]  /*1d0d0*/  IMAD R5, R44, 0x80, R0 ;  /* 0x000000802c057824 */ /* 0x000fe200078e0200 */
[----:B------:R-:W-:Y:S01]  /*1d0e0*/  UIMAD UR9, UR9, UR4, URZ ;  /* 0x00000004090972a4 */ /* 0x000fe2000f8e023f */
[----:B------:R-:W-:Y:S01]  /*1d0f0*/  SHFL.IDX PT, R12, R7, RZ, 0x1c1f ;  /* 0x001c1fff070c7589 */ /* 0x000fe200000e0000 */
[----:B------:R-:W-:Y:S01]  /*1d100*/  LOP3.LUT R8, R4, 0x38, R6, 0xf8, !PT ;  /* 0x0000003804087812 */ /* 0x000fe200078ef806 */
[----:B------:R-:W-:Y:S01]  /*1d110*/  @P1 IMAD.HI.U32 R9, R5, c[0x0][0x4ec], RZ ;  /* 0x00013b0005091a27 */ /* 0x000fe200078e00ff */
[----:B------:R-:W-:Y:S01]  /*1d120*/  SHF.R.U32.HI R4, RZ, 0x3, R4 ;  /* 0x00000003ff047819 */ /* 0x000fe20000011604 */
[----:B------:R-:W-:Y:S01]  /*1d130*/  UIMAD UR5, UR21, UR5, UR9 ;  /* 0x00000005150572a4 */ /* 0x000fe2000f8e0209 */
[----:B------:R1:W-:Y:S01]  /*1d140*/  SHFL.IDX PT, R10, R7, 0x1, 0x1c1f ;  /* 0x003c1f00070a7f89 */ /* 0x0003e200000e0000 */
[----:B------:R-:W-:Y:S01]  /*1d150*/  UIMAD.WIDE.U32 UR14, UR21, UR4, UR14 ;  /* 0x00000004150e72a5 */ /* 0x000fe2000f8e000e */
[----:B------:R-:W-:Y:S01]  /*1d160*/  LOP3.LUT R16, R8, R4, RZ, 0x3c, !PT ;  /* 0x0000000408107212 */ /* 0x000fe200078e3cff */
[----:B------:R-:W-:Y:S01]  /*1d170*/  IMAD.MOV.U32 R0, RZ, RZ, R5 ;  /* 0x000000ffff007224 */ /* 0x000fe200078e0005 */
[----:B------:R-:W-:Y:S01]  /*1d180*/  LEA.HI.X R4, R2, c[0x0][0x454], R3, 0x2, P0 ;  /* 0x0001150002047a11 */ /* 0x000fe200000f1403 */
[----:B------:R-:W-:Y:S01]  /*1d190*/  UIADD3 UR5, UR15, UR5, URZ ;  /* 0x000000050f057290 */ /* 0x000fe2000fffe03f */
[----:B------:R-:W-:Y:S01]  /*1d1a0*/  @P1 SHF.R.U32.HI R0, RZ, c[0x0][0x4f0], R9 ;  /* 0x00013c00ff001a19 */ /* 0x000fe20000011609 */
[----:B------:R-:W-:-:S02]  /*1d1b0*/  IMAD.U32 R3, RZ, RZ, UR15 ;  /* 0x0000000fff037e24 */ /* 0x000fc4000f8e00ff */
[----:B------:R-:W2:Y:S01]  /*1d1c0*/  SHFL.IDX PT, R13, R4, RZ, 0x1c1f ;  /* 0x001c1fff040d7589 */ /* 0x000ea200000e0000 */
[--C-:B------:R-:W-:Y:S01]  /*1d1d0*/  SHF.R.S32.HI R9, RZ, 0x1f, R0.reuse ;  /* 0x0000001fff097819 */ /* 0x100fe20000011400 */
[----:B------:R-:W-:Y:S02]  /*1d1e0*/  IMAD.MOV R8, RZ, RZ, -R0 ;  /* 0x000000ffff087224 */ /* 0x000fe400078e0a00 */
[----:B------:R3:W4:Y:S01]  /*1d1f0*/  SHFL.IDX PT, R11, R4, 0x1, 0x1c1f ;  /* 0x003c1f00040b7f89 */ /* 0x00072200000e0000 */
[----:B------:R-:W-:Y:S02]  /*1d200*/  IMAD.U32 R2, RZ, RZ, UR14 ;  /* 0x0000000eff027e24 */ /* 0x000fe4000f8e00ff */
[----:B------:R-:W-:Y:S02]  /*1d210*/  IMAD.U32 R3, RZ, RZ, UR5 ;  /* 0x00000005ff037e24 */ /* 0x000fe4000f8e00ff */
[----:B------:R-:W-:Y:S02]  /*1d220*/  IMAD R5, R8, c[0x0][0x4e8], R5 ;  /* 0x00013a0008057a24 */ /* 0x000fe400078e0205 */
[----:B------:R-:W-:-:S04]  /*1d230*/  IMAD.WIDE.U32 R2, R0, c[0x0][0x3e0], R2 ;  /* 0x0000f80000027a25 */ /* 0x000fc800078e0002 */
[----:B-1----:R-:W-:-:S04]  /*1d240*/  IMAD R7, R9, c[0x0][0x3e0], RZ ;  /* 0x0000f80009077a24 */ /* 0x002fc800078e02ff */
[----:B------:R-:W-:Y:S01]  /*1d250*/  IMAD R7, R0, c[0x0][0x3e4], R7 ;  /* 0x0000f90000077a24 */ /* 0x000fe200078e0207 */
[----:B------:R-:W-:-:S03]  /*1d260*/  SHF.R.S32.HI R0, RZ, 0x1f, R5 ;  /* 0x0000001fff007819 */ /* 0x000fc60000011405 */
[----:B------:R-:W-:Y:S02]  /*1d270*/  IMAD.IADD R3, R3, 0x1, R7 ;  /* 0x0000000103037824 */ /* 0x000fe400078e0207 */
[----:B------:R-:W-:Y:S02]  /*1d280*/  IMAD R0, R0, c[0x0][0x3d8], RZ ;  /* 0x0000f60000007a24 */ /* 0x000fe400078e02ff */
[----:B---3--:R-:W-:Y:S02]  /*1d290*/  IMAD R4, R44, 0x80, R15 ;  /* 0x000000802c047824 */ /* 0x008fe400078e020f */
[----:B------:R-:W-:-:S03]  /*1d2a0*/  IMAD.WIDE.U32 R2, R5, c[0x0][0x3d8], R2 ;  /* 0x0000f60005027a25 */ /* 0x000fc600078e0002 */
[C---:B------:R-:W-:Y:S02]  /*1d2b0*/  IADD3 R8, R4.reuse, 0x8, RZ ;  /* 0x0000000804087810 */ /* 0x040fe40007ffe0ff */
[-C--:B------:R-:W-:Y:S02]  /*1d2c0*/  ISETP.GE.OR P1, PT, R4, R19.reuse, P2 ;  /* 0x000000130400720c */ /* 0x080fe40001726670 */
[----:B------:R-:W-:Y:S02]  /*1d2d0*/  ISETP.GE.OR P0, PT, R8, R19, P2 ;  /* 0x000000130800720c */ /* 0x000fe40001706670 */
[----:B------:R-:W-:-:S04]  /*1d2e0*/  SHF.L.U32 R4, R17, 0x3, RZ ;  /* 0x0000000311047819 */ /* 0x000fc800000006ff */
[----:B------:R-:W-:Y:S01]  /*1d2f0*/  LOP3.LUT R7, R16, 0x7ffffe00, R4, 0xf8, !PT ;  /* 0x7ffffe0010077812 */ /* 0x000fe200078ef804 */
[----:B------:R-:W-:Y:S02]  /*1d300*/  IMAD R4, R5, c[0x0][0x3dc], R0 ;  /* 0x0000f70005047a24 */ /* 0x000fe400078e0200 */
[----:B------:R-:W-:Y:S02]  /*1d310*/  IMAD R16, R44, 0x80, R14 ;  /* 0x000000802c107824 */ /* 0x000fe400078e020e */
[----:B------:R-:W-:Y:S01]  /*1d320*/  IMAD.SHL.U32 R0, R7, 0x2, RZ ;  /* 0x0000000207007824 */ /* 0x000fe200078e00ff */
[----:B--2---:R1:W-:Y:S01]  /*1d330*/  @!P1 ST.E [R12.64], R30 ;  /* 0x0000001e0c009985 */ /* 0x0043e2000c101916 */
[----:B------:R-:W-:Y:S01]  /*1d340*/  IMAD.IADD R3, R3, 0x1, R4 ;  /* 0x0000000103037824 */ /* 0x000fe200078e0204 */
[----:B------:R-:W-:Y:S02]  /*1d350*/  IADD3 R7, R6, 0x40, RZ ;  /* 0x0000004006077810 */ /* 0x000fe40007ffe0ff */
[----:B----4-:R1:W-:Y:S01]  /*1d360*/  @!P0 ST.E [R10.64], R31 ;  /* 0x0000001f0a008985 */ /* 0x0103e2000c101916 */
[----:B------:R-:W-:-:S03]  /*1d370*/  LEA R18, P0, R2, c[0x0][0x380], 0x1 ;  /* 0x0000e00002127a11 */ /* 0x000fc600078008ff */
        /* <DEDUP_REMOVED lines=14> */
[----:B------:R5:W4:-:S12]  /*1d460*/  LDS.128 R8, [R0+0x4080] ;  /* 0x0040800000087984 */ /* 0x000b180000000c00 */
[----:B------:R-:W-:Y:S01]  /*1d470*/  @!P1 IMAD.WIDE R4, R6, 0x2, R2 ;  /* 0x0000000206049825 */ /* 0x000fe200078e0202 */
[----:B-----5:R-:W-:-:S04]  /*1d480*/  @!P0 SHF.R.S32.HI R0, RZ, 0x1f, R7 ;  /* 0x0000001fff008819 */ /* 0x020fc80000011407 */
[----:B------:R-:W-:-:S04]  /*1d490*/  @!P0 LEA.HI R0, R0, R7, RZ, 0x3 ;  /* 0x0000000700008211 */ /* 0x000fc800078f18ff */
[----:B------:R-:W-:-:S05]  /*1d4a0*/  @!P0 LOP3.LUT R0, R0, 0xfffffff8, RZ, 0xc0, !PT ;  /* 0xfffffff800008812 */ /* 0x000fca00078ec0ff */
[----:B------:R-:W-:Y:S01]  /*1d4b0*/  @!P0 IMAD.WIDE R2, R0, 0x2, R2 ;  /* 0x0000000200028825 */ /* 0x000fe200078e0202 */
[----:B-1----:R1:W-:Y:S04]  /*1d4c0*/  @!P1 ST.E.128 [R4.64], R12 ;  /* 0x0000000c04009985 */ /* 0x0023e8000c101d16 */
[----:B----4-:R1:W-:Y:S02]  /*1d4d0*/  @!P0 ST.E.128 [R2.64], R8 ;  /* 0x0000000802008985 */ /* 0x0103e4000c101d16 */
.L_x_691:
[----:B------:R-:W-:Y:S05]  /*1d4e0*/  BSYNC B0 ;  /* 0x0000000000007941 */ /* 0x000fea0003800000 */
.L_x_690:
        /* <DEDUP_REMOVED lines=15> */
.L_x_693:
[----:B------:R-:W-:Y:S05]  /*1d5e0*/  BSYNC B0 ;  /* 0x0000000000007941 */ /* 0x000fea0003800000 */
.L_x_692:
        /* <DEDUP_REMOVED lines=15> */
.L_x_695:
[----:B------:R-:W-:Y:S05]  /*1d6e0*/  BSYNC B0 ;  /* 0x0000000000007941 */ /* 0x000fea0003800000 */
.L_x_694:
        /* <DEDUP_REMOVED lines=16> */
.L_x_688:
        /* <DEDUP_REMOVED lines=28> */
[----:B------:R-:W2:Y:S04]  /*1d9b0*/  LDG.E R0, [R4.64] ;  /* 0x0000001604007981 */ /* 0x000ea8000c1e1900 */
[----:B------:R-:W2:Y:S02]  /*1d9c0*/  LDG.E R2, [R4.64+0x4] ;  /* 0x0000041604027981 */ /* 0x000ea4000c1e1900 */
[----:B--2--5:R-:W-:Y:S02]  /*1d9d0*/  IADD3 R10, -R0, R2, RZ ;  /* 0x00000002000a7210 */ /* 0x024fe40007ffe1ff */
.L_x_696:
        /* <DEDUP_REMOVED lines=13> */
[----:B------:R-:W-:Y:S02]  /*1dab0*/  ULDC.64 UR4, c[0x0][0x490] ;  /* 0x0001240000047ab9 */ /* 0x000fe40000000a00 */
[----:B------:R-:W-:Y:S02]  /*1dac0*/  UIMAD UR7, UR8, UR4, URZ ;  /* 0x00000004080772a4 */ /* 0x000fe4000f8e023f */
[----:B------:R-:W-:Y:S01]  /*1dad0*/  ISETP.NE.AND P0, PT, R0, 0x1, PT ;  /* 0x000000010000780c */ /* 0x000fe20003f05270 */
[----:B------:R-:W-:Y:S01]  /*1dae0*/  UMOV UR14, UR10 ;  /* 0x0000000a000e7c82 */ /* 0x000fe20008000000 */
[----:B------:R-:W-:Y:S01]  /*1daf0*/  IMAD.MOV.U32 R0, RZ, RZ, R3 ;  /* 0x000000ffff007224 */ /* 0x000fe200078e0003 */
        /* <DEDUP_REMOVED lines=10> */
[----:B------:R-:W-:-:S03]  /*1dba0*/  IADD3 R2, -R0, RZ, RZ ;  /* 0x000000ff00027210 */ /* 0x000fc60007ffe1ff */
[----:B------:R-:W-:Y:S02]  /*1dbb0*/  IMAD.U32 R5, RZ, RZ, UR5 ;  /* 0x00000005ff057e24 */ /* 0x000fe4000f8e00ff */
[----:B------:R-:W-:Y:S01]  /*1dbc0*/  IMAD R4, R2, c[0x0][0x4e8], R3 ;  /* 0x00013a0002047a24 */ /* 0x000fe200078e0203 */
[----:B------:R-:W-:Y:S02]  /*1dbd0*/  SHF.R.S32.HI R3, RZ, 0x1f, R0 ;  /* 0x0000001fff037819 */ /* 0x000fe40000011400 */
[----:B------:R-:W-:Y:S02]  /*1dbe0*/  IADD3 R2, P0, R0, UR14, RZ ;  /* 0x0000000e00027c10 */ /* 0x000fe4000ff1e0ff */
        /* <DEDUP_REMOVED lines=10> */
.L_x_698:
[----:B------:R-:W-:Y:S05]  /*1dc90*/  BSYNC B0 ;  /* 0x0000000000007941 */ /* 0x000fea0003800000 */
.L_x_697:
        /* <DEDUP_REMOVED lines=17> */
[----:B------:R-:W-:Y:S01]  /*1ddb0*/  LEA R0, R7, R8, 0x5 ;  /* 0x0000000807007211 */ /* 0x000fe200078e28ff */
        /* <DEDUP_REMOVED lines=9> */
[----:B------:R-:W-:-:S02]  /*1de50*/  UIMAD UR5, UR21, UR5, UR6 ;  /* 0x00000005150572a4 */ /* 0x000fc4000f8e0206 */
[----:B------:R-:W-:Y:S01]  /*1de60*/  @P0 SHF.R.U32.HI R4, RZ, c[0x0][0x4f0], R2 ;  /* 0x00013c00ff040a19 */ /* 0x000fe20000011602 */
[----:B------:R-:W-:-:S03]  /*1de70*/  UIMAD.WIDE.U32 UR14, UR21, UR4, UR14 ;  /* 0x00000004150e72a5 */ /* 0x000fc6000f8e000e */
[--C-:B------:R-:W-:Y:S01]  /*1de80*/  SHF.R.S32.HI R3, RZ, 0x1f, R4.reuse ;  /* 0x0000001fff037819 */ /* 0x100fe20000011404 */
[----:B------:R-:W-:Y:S01]  /*1de90*/  IMAD.MOV R2, RZ, RZ, -R4 ;  /* 0x000000ffff027224 */ /* 0x000fe200078e0a04 */
[----:B------:R-:W-:-:S03]  /*1dea0*/  UIADD3 UR5, UR15, UR5, URZ ;  /* 0x000000050f057290 */ /* 0x000fc6000fffe03f */
[----:B------:R-:W-:Y:S01]  /*1deb0*/  IMAD R5, R2, c[0x0][0x4e8], R0 ;  /* 0x00013a0002057a24 */ /* 0x000fe200078e0200 */
[----:B------:R-:W-:Y:S01]  /*1dec0*/  MOV R2, UR14 ;  /* 0x0000000e00027c02 */ /* 0x000fe20008000f00 */
[----:B------:R-:W-:Y:S02]  /*1ded0*/  IMAD R0, R3, c[0x0][0x3e0], RZ ;  /* 0x0000f80003007a24 */ /* 0x000fe400078e02ff */
[----:B------:R-:W-:Y:S01]  /*1dee0*/  IMAD.U32 R3, RZ, RZ, UR15 ;  /* 0x0000000fff037e24 */ /* 0x000fe2000f8e00ff */
[----:B------:R-:W-:Y:S01]  /*1def0*/  MOV R3, UR5 ;  /* 0x0000000500037c02 */ /* 0x000fe20008000f00 */
[----:B------:R-:W-:Y:S01]  /*1df00*/  IMAD R6, R4, c[0x0][0x3e4], R0 ;  /* 0x0000f90004067a24 */ /* 0x000fe200078e0200 */
[----:B------:R-:W-:-:S03]  /*1df10*/  SHF.R.S32.HI R0, RZ, 0x1f, R5 ;  /* 0x0000001fff007819 */ /* 0x000fc60000011405 */
        /* <DEDUP_REMOVED lines=23> */
.L_x_700:
[----:B------:R-:W-:Y:S05]  /*1e090*/  BSYNC B0 ;  /* 0x0000000000007941 */ /* 0x000fea0003800000 */
.L_x_699:
        /* <DEDUP_REMOVED lines=15> */
.L_x_702:
[----:B------:R-:W-:Y:S05]  /*1e190*/  BSYNC B0 ;  /* 0x0000000000007941 */ /* 0x000fea0003800000 */
.L_x_701:
        /* <DEDUP_REMOVED lines=15> */
.L_x_704:
[----:B------:R-:W-:Y:S05]  /*1e290*/  BSYNC B0 ;  /* 0x0000000000007941 */ /* 0x000fea0003800000 */
.L_x_703:
        /* <DEDUP_REMOVED lines=16> */
.L_x_705:
        /* <DEDUP_REMOVED lines=14> */
.L_x_2175:


//--------------------- .text._ZN7cutlass13device_kernelIN5flash19enable_sm80_to_sm89INS1_16FlashAttnFwdSm80INS1_25CollectiveMainloopFwdSm80ILi4ELi1ELb0EN4cute5tupleIJNS5_1CILi128EEENS7_ILi64EEES8_EEELi128ENS_6half_tEfNS_4arch4Sm80ELb0ELb0ELb1ELb0ELb1ELb0ELb1ELb0EEENS1_21CollectiveEpilogueFwdINS6_IJS8_S8_S9_EEENS6_IJNS7_ILi1EEESH_SH_EEESB_SD_Li128ELb0ELb1ELb0ELb0EEENS1_19SingleTileSchedulerILb0ELb0ELb1ELi128EEEEEEEEEvNT_6ParamsE --------------------------
	.section	.text._ZN7cutlass13device_kernelIN5flash19enable_sm80_to_sm89INS1_16FlashAttnFwdSm80INS1_25CollectiveMainloopFwdSm80ILi4ELi1ELb0EN4cute5tupleIJNS5_1CILi128EEENS7_ILi64EEES8_EEELi128ENS_6half_tEfNS_4arch4Sm80ELb0ELb0ELb1ELb0ELb1ELb0ELb1ELb0EEENS1_21CollectiveEpilogueFwdINS6_IJS8_S8_S9_EEENS6_IJNS7_ILi1EEESH_SH_EEESB_SD_Li128ELb0ELb1ELb0ELb0EEENS1_19SingleTileSchedulerILb0ELb0ELb1ELi128EEEEEEEEEvNT_6ParamsE,"ax",@progbits
	.sectioninfo	@"SHI_REGISTERS=255"
	.align	128
.text._ZN7cutlass13device_kernelIN5flash19enable_sm80_to_sm89INS1_16FlashAttnFwdSm80INS1_25CollectiveMainloopFwdSm80ILi4ELi1ELb0EN4cute5tupleIJNS5_1CILi128EEENS7_ILi64EEES8_EEELi128ENS_6half_tEfNS_4arch4Sm80ELb0ELb0ELb1ELb0ELb1ELb0ELb1ELb0EEENS1_21CollectiveEpilogueFwdINS6_IJS8_S8_S9_EEENS6_IJNS7_ILi1EEESH_SH_EEESB_SD_Li128ELb0ELb1ELb0ELb0EEENS1_19SingleTileSchedulerILb0ELb0ELb1ELi128EEEEEEEEEvNT_6ParamsE:
        .type           _ZN7cutlass13device_kernelIN5flash19enable_sm80_to_sm89INS1_16FlashAttnFwdSm80INS1_25CollectiveMainloopFwdSm80ILi4ELi1ELb0EN4cute5tupleIJNS5_1CILi128EEENS7_ILi64EEES8_EEELi128ENS_6half_tEfNS_4arch4Sm80ELb0ELb0ELb1ELb0ELb1ELb0ELb1ELb0EEENS1_21CollectiveEpilogueFwdINS6_IJS8_S8_S9_EEENS6_IJNS7_ILi1EEESH_SH_EEESB_SD_Li128ELb0ELb1ELb0ELb0EEENS1_19SingleTileSchedulerILb0ELb0ELb1ELi128EEEEEEEEEvNT_6ParamsE,@function
        .size           _ZN7cutlass13device_kernelIN5flash19enable_sm80_to_sm89INS1_16FlashAttnFwdSm80INS1_25CollectiveMainloopFwdSm80ILi4ELi1ELb0EN4cute5tupleIJNS5_1CILi128EEENS7_ILi64EEES8_EEELi128ENS_6half_tEfNS_4arch4Sm80ELb0ELb0ELb1ELb0ELb1ELb0ELb1ELb0EEENS1_21CollectiveEpilogueFwdINS6_IJS8_S8_S9_EEENS6_IJNS7_ILi1EEESH_SH_EEESB_SD_Li128ELb0ELb1ELb0ELb0EEENS1_19SingleTileSchedulerILb0ELb0ELb1ELi128EEEEEEEEEvNT_6ParamsE,(.L_x_2176 - _ZN7cutlass13device_kernelIN5flash19enable_sm80_to_sm89INS1_16FlashAttnFwdSm80INS1_25CollectiveMainloopFwdSm80ILi4ELi1ELb0EN4cute5tupleIJNS5_1CILi128EEENS7_ILi64EEES8_EEELi128ENS_6half_tEfNS_4arch4Sm80ELb0ELb0ELb1ELb0ELb1ELb0ELb1ELb0EEENS1_21CollectiveEpilogueFwdINS6_IJS8_S8_S9_EEENS6_IJNS7_ILi1EEESH_SH_EEESB_SD_Li128ELb0ELb1ELb0ELb0EEENS1_19SingleTileSchedulerILb0ELb0ELb1ELi128EEEEEEEEEvNT_6ParamsE)
        .other          _ZN7cutlass13device_kernelIN5flash19enable_sm80_to_sm89INS1_16FlashAttnFwdSm80INS1_25CollectiveMainloopFwdSm80ILi4ELi1ELb0EN4cute5tupleIJNS5_1CILi128EEENS7_ILi64EEES8_EEELi128ENS_6half_tEfNS_4arch4Sm80ELb0ELb0ELb1ELb0ELb1ELb0ELb1ELb0EEENS1_21CollectiveEpilogueFwdINS6_IJS8_S8_S9_EEENS6_IJNS7_ILi1EEESH_SH_EEESB_SD_Li128ELb0ELb1ELb0ELb0EEENS1_19SingleTileSchedulerILb0ELb0ELb1ELi128EEEEEEEEEvNT_6ParamsE,@"STO_CUDA_ENTRY STV_DEFAULT"
_ZN7cutlass13device_kernelIN5flash19enable_sm80_to_sm89INS1_16FlashAttnFwdSm80INS1_25CollectiveMainloopFwdSm80ILi4ELi1ELb0EN4cute5tupleIJNS5_1CILi128EEENS7_ILi64EEES8_EEELi128ENS_6half_tEfNS_4arch4Sm80ELb0ELb0ELb1ELb0ELb1ELb0ELb1ELb0EEENS1_21CollectiveEpilogueFwdINS6_IJS8_S8_S9_EEENS6_IJNS7_ILi1EEESH_SH_EEESB_SD_Li128ELb0ELb1ELb0ELb0EEENS1_19SingleTileSchedulerILb0ELb0ELb1ELi128EEEEEEEEEvNT_6ParamsE:
[----:B------:R-:W-:-:S03]  /*0000*/  MOV R1, c[0x0][0x28] ;  /* 0x00000a0000017a02 */ /* 0x000fc60000000f00 */
[----:B------:R-:W1:Y:S01]  /*0010*/  S2UR UR11, SR_CTAID.Z ;  /* 0x00000000000b79c3 */ /* 0x000e620000002700 */
[----:B------:R-:W-:Y:S02]  /*0020*/  IADD3 R1, R1, -0x48, RZ ;  /* 0xffffffb801017810 */ /* 0x000fe40007ffe0ff */
[----:B-1----:R-:W-:-:S13]  /*0030*/  ISETP.LE.AND P0, PT, RZ, UR11, PT ;  /* 0x0000000bff007c0c */ /* 0x002fda000bf03270 */
[----:B------:R-:W-:Y:S05]  /*0040*/  @!P0 EXIT ;  /* 0x000000000000894d */ /* 0x000fea0003800000 */
[----:B------:R-:W-:Y:S02]  /*0050*/  ULDC.64 UR6, c[0x0][0x370] ;  /* 0x0000dc0000067ab9 */ /* 0x000fe40000000a00 */
[----:B------:R-:W-:Y:S02]  /*0060*/  ULDC.64 UR4, c[0x0][0x340] ;  /* 0x0000d00000047ab9 */ /* 0x000fe40000000a00 */
[----:B------:R-:W-:Y:S02]  /*0070*/  UISETP.NE.U32.AND UP1, UPT, URZ, UR6, UPT ;  /* 0x000000063f00728c */ /* 0x000fe4000bf25070 */
[----:B------:R-:W-:Y:S02]  /*0080*/  UISETP.NE.U32.AND UP0, UPT, URZ, UR4, UPT ;  /* 0x000000043f00728c */ /* 0x000fe4000bf05070 */
[----:B------:R-:W-:Y:S02]  /*0090*/  UISETP.NE.AND.EX UP1, UPT, URZ, UR7, UPT, UP1 ;  /* 0x000000073f00728c */ /* 0x000fe4000bf25310 */
[----:B------:R-:W-:-:S02]  /*00a0*/  UISETP.NE.AND.EX UP0, UPT, URZ, UR5, UPT, UP0 ;  /* 0x000000053f00728c */ /* 0x000fc4000bf05300 */
[----:B------:R-:W-:Y:S02]  /*00b0*/  ULDC.64 UR8, c[0x0][0x370] ;  /* 0x0000dc0000087ab9 */ /* 0x000fe40000000a00 */
[----:B------:R-:W-:Y:S01]  /*00c0*/  ULDC.64 UR6, c[0x0][0x340] ;  /* 0x0000d00000067ab9 */ /* 0x000fe20000000a00 */
[----:B------:R-:W-:Y:S01]  /*00d0*/  PLOP3.LUT P4, PT, PT, PT, UP1, 0x80, 0x0 ;  /* 0x000000000000781c */ /* 0x000fe20003f8f018 */
[----:B------:R-:W-:Y:S01]  /*00e0*/  ULDC.64 UR12, c[0x0][0x118] ;  /* 0x00004600000c7ab9 */ /* 0x000fe20000000a00 */
[----:B------:R-:W-:Y:S02]  /*00f0*/  PLOP3.LUT P2, PT, PT, PT, UP0, 0x80, 0x0 ;  /* 0x000000000000781c */ /* 0x000fe40003f4f008 */
[----:B------:R-:W-:Y:S02]  /*0100*/  @UP1 UMOV UR5, 0x4 ;  /* 0x0000000400051882 */ /* 0x000fe40000000000 */
[----:B------:R-:W-:Y:S02]  /*0110*/  @UP0 UMOV UR4, 0x4 ;  /* 0x0000000400040882 */ /* 0x000fe40000000000 */
[----:B------:R-:W-:-:S02]  /*0120*/  @UP1 UIMAD.WIDE UR8, UR11, UR5, UR8 ;  /* 0x000000050b0812a5 */ /* 0x000fc4000f8e0208 */
[----:B------:R-:W-:-:S04]  /*0130*/  @UP0 UIMAD.WIDE UR4, UR11, UR4, UR6 ;  /* 0x000000040b0402a5 */ /* 0x000fc8000f8e0206 */
[----:B------:R-:W-:Y:S02]  /*0140*/  IMAD.U32 R4, RZ, RZ, UR8 ;  /* 0x00000008ff047e24 */ /* 0x000fe4000f8e00ff */
[----:B------:R-:W-:Y:S02]  /*0150*/  IMAD.U32 R3, RZ, RZ, UR5 ;  /* 0x00000005ff037e24 */ /* 0x000fe4000f8e00ff */
[----:B------:R-:W-:Y:S02]  /*0160*/  IMAD.U32 R2, RZ, RZ, UR4 ;  /* 0x00000004ff027e24 */ /* 0x000fe4000f8e00ff */
[----:B------:R-:W-:Y:S01]  /*0170*/  IMAD.U32 R5, RZ, RZ, UR9 ;  /* 0x00000009ff057e24 */ /* 0x000fe2000f8e00ff */
[----:B------:R-:W1:Y:S01]  /*0180*/  S2UR UR8, SR_CTAID.Y ;  /* 0x00000000000879c3 */ /* 0x000e620000002600 */
[----:B------:R-:W2:Y:S01]  /*0190*/  S2R R7, SR_CTAID.X ;  /* 0x0000000000077919 */ /* 0x000ea20000002500 */
[----:B------:R-:W-:Y:S01]  /*01a0*/  IMAD.MOV.U32 R8, RZ, RZ, c[0x0][0x2c4] ;  /* 0x0000b100ff087624 */ /* 0x000fe200078e00ff */
[----:B------:R-:W-:-:S02]  /*01b0*/  ULDC.64 UR4, c[0x0][0x1b8] ;  /* 0x00006e0000047ab9 */ /* 0x000fc40000000a00 */
[----:B------:R3:W4:Y:S04]  /*01c0*/  @P2 LDG.E R3, [R2.64] ;  /* 0x0000000c02032981 */ /* 0x000728000c1e1900 */
[----:B------:R5:W4:Y:S04]  /*01d0*/  @P4 LDG.E R4, [R4.64] ;  /* 0x0000000c04044981 */ /* 0x000b28000c1e1900 */
[----:B---3--:R-:W3:Y:S01]  /*01e0*/  S2R R2, SR_TID.X ;  /* 0x0000000000027919 */ /* 0x008ee20000002100 */
[----:B------:R-:W-:Y:S01]  /*01f0*/  ISETP.NE.AND P0, PT, R8, 0x1, PT ;  /* 0x000000010800780c */ /* 0x000fe20003f05270 */
[----:B-1----:R-:W-:-:S04]  /*0200*/  USHF.R.S32.HI UR6, URZ, 0x1f, UR8 ;  /* 0x0000001f3f067899 */ /* 0x002fc80008011408 */
[----:B------:R-:W-:Y:S01]  /*0210*/  UIMAD UR7, UR6, UR4, URZ ;  /* 0x00000004060772a4 */ /* 0x000fe2000f8e023f */
[----:B---3--:R-:W-:-:S04]  /*0220*/  SHF.R.S32.HI R10, RZ, 0x1f, R2 ;  /* 0x0000001fff0a7819 */ /* 0x008fc80000011402 */
[----:B------:R-:W-:-:S04]  /*0230*/  LEA.HI R250, R10, R2, RZ, 0x3 ;  /* 0x000000020afa7211 */ /* 0x000fc800078f18ff */
[----:B-----5:R-:W-:Y:S02]  /*0240*/  LOP3.LUT R5, R250, 0xfffffff8, RZ, 0xc0, !PT ;  /* 0xfffffff8fa057812 */ /* 0x020fe400078ec0ff */
[----:B------:R-:W-:-:S03]  /*0250*/  SHF.R.S32.HI R250, RZ, 0x3, R250 ;  /* 0x00000003fffa7819 */ /* 0x000fc600000114fa */
[----:B------:R-:W-:-:S04]  /*0260*/  IMAD.IADD R5, R2, 0x1, -R5 ;  /* 0x0000000102057824 */ /* 0x000fc800078e0a05 */
[----:B------:R-:W-:Y:S01]  /*0270*/  IMAD R139, R5, 0x10, R250 ;  /* 0x00000010058b7824 */ /* 0x000fe200078e02fa */
[----:B------:R-:W-:Y:S02]  /*0280*/  UIMAD.WIDE.U32 UR14, UR8, UR4, URZ ;  /* 0x00000004080e72a5 */ /* 0x000fe4000f8e003f */
[----:B------:R-:W-:Y:S01]  /*0290*/  UIMAD UR7, UR8, UR5, UR7 ;  /* 0x00000005080772a4 */ /* 0x000fe2000f8e0207 */
[----:B--2---:R-:W-:Y:S01]  /*02a0*/  IMAD R6, R7, 0x80, R139 ;  /* 0x0000008007067824 */ /* 0x004fe200078e028b */
[----:B------:R-:W-:Y:S02]  /*02b0*/  USHF.R.S32.HI UR9, URZ, 0x1f, UR11 ;  /* 0x0000001f3f097899 */ /* 0x000fe4000801140b */
[----:B------:R-:W-:Y:S01]  /*02c0*/  ULDC.64 UR4, c[0x0][0x1c0] ;  /* 0x0000700000047ab9 */ /* 0x000fe20000000a00 */
[----:B------:R-:W-:Y:S01]  /*02d0*/  @P0 IMAD.HI.U32 R0, R6, c[0x0][0x2c8], RZ ;  /* 0x0000b20006000a27 */ /* 0x000fe200078e00ff */
[----:B------:R-:W-:Y:S02]  /*02e0*/  UIADD3 UR15, UR15, UR7, URZ ;  /* 0x000000070f0f7290 */ /* 0x000fe4000fffe03f */
[----:B------:R-:W-:Y:S01]  /*02f0*/  UIMAD UR9, UR9, UR4, URZ ;  /* 0x00000004090972a4 */ /* 0x000fe2000f8e023f */
[----:B------:R-:W-:Y:S01]  /*0300*/  IMAD.MOV.U32 R9, RZ, RZ, R6 ;  /* 0x000000ffff097224 */ /* 0x000fe200078e0006 */
[----:B------:R-:W-:Y:S01]  /*0310*/  UIMAD.WIDE.U32 UR14, UR11, UR4, UR14 ;  /* 0x000000040b0e72a5 */ /* 0x000fe2000f8e000e */
[----:B------:R-:W-:Y:S01]  /*0320*/  @P0 SHF.R.U32.HI R9, RZ, c[0x0][0x2cc], R0 ;  /* 0x0000b300ff090a19 */ /* 0x000fe20000011600 */
[----:B------:R-:W-:-:S03]  /*0330*/  UIMAD UR5, UR11, UR5, UR9 ;  /* 0x000000050b0572a4 */ /* 0x000fc6000f8e0209 */
[--C-:B------:R-:W-:Y:S01]  /*0340*/  SHF.R.S32.HI R0, RZ, 0x1f, R9.reuse ;  /* 0x0000001fff007819 */ /* 0x100fe20000011409 */
[----:B------:R-:W-:Y:S01]  /*0350*/  UIADD3 UR5, UR15, UR5, URZ ;  /* 0x000000050f057290 */ /* 0x000fe2000fffe03f */
[----:B------:R-:W-:Y:S02]  /*0360*/  IMAD.U32 R15, RZ, RZ, UR15 ;  /* 0x0000000fff0f7e24 */ /* 0x000fe4000f8e00ff */
[----:B------:R-:W-:Y:S02]  /*0370*/  IMAD.U32 R14, RZ, RZ, UR14 ;  /* 0x0000000eff0e7e24 */ /* 0x000fe4000f8e00ff */
[----:B------:R-:W-:Y:S02]  /*0380*/  IMAD R0, R0, c[0x0][0x1b0], RZ ;  /* 0x00006c0000007a24 */ /* 0x000fe400078e02ff */
[----:B------:R-:W-:Y:S02]  /*0390*/  IMAD.U32 R15, RZ, RZ, UR5 ;  /* 0x00000005ff0f7e24 */ /* 0x000fe4000f8e00ff */
[----:B------:R-:W-:-:S02]  /*03a0*/  IMAD.MOV R12, RZ, RZ, -R9 ;  /* 0x000000ffff0c7224 */ /* 0x000fc400078e0a09 */
[----:B------:R-:W-:-:S04]  /*03b0*/  IMAD.WIDE.U32 R14, R9, c[0x0][0x1b0], R14 ;  /* 0x00006c00090e7a25 */ /* 0x000fc800078e000e */
[----:B------:R-:W-:Y:S02]  /*03c0*/  IMAD R0, R9, c[0x0][0x1b4], R0 ;  /* 0x00006d0009007a24 */ /* 0x000fe400078e0200 */
[----:B------:R-:W-:Y:S02]  /*03d0*/  IMAD R12, R12, c[0x0][0x2c4], R6 ;  /* 0x0000b1000c0c7a24 */ /* 0x000fe400078e0206 */
[----:B------:R-:W-:-:S03]  /*03e0*/  IMAD.IADD R15, R15, 0x1, R0 ;  /* 0x000000010f0f7824 */ /* 0x000fc600078e0200 */
[----:B------:R-:W-:Y:S01]  /*03f0*/  SHF.R.S32.HI R0, RZ, 0x1f, R12 ;  /* 0x0000001fff007819 */ /* 0x000fe2000001140c */
[----:B------:R-:W-:-:S04]  /*0400*/  IMAD R11, R7, 0x80, R250 ;  /* 0x00000080070b7824 */ /* 0x000fc800078e02fa */
[----:B------:R-:W-:Y:S02]  /*0410*/  IMAD R0, R0, c[0x0][0x1a8], RZ ;  /* 0x00006a0000007a24 */ /* 0x000fe400078e02ff */
[----:B------:R-:W-:Y:S02]  /*0420*/  IMAD.MOV.U32 R252, RZ, RZ, c[0x0][0x2b8] ;  /* 0x0000ae00fffc7624 */ /* 0x000fe400078e00ff */
[C---:B------:R-:W-:Y:S02]  /*0430*/  IMAD R0, R12.reuse, c[0x0][0x1ac], R0 ;  /* 0x00006b000c007a24 */ /* 0x040fe400078e0200 */
[----:B------:R-:W-:Y:S01]  /*0440*/  IMAD.WIDE.U32 R12, R12, c[0x0][0x1a8], R14 ;  /* 0x00006a000c0c7a25 */ /* 0x000fe200078e000e */
[----:B------:R-:W-:Y:S02]  /*0450*/  IADD3 R7, R11, 0x10, RZ ;  /* 0x000000100b077810 */ /* 0x000fe40007ffe0ff */
[----:B------:R-:W-:Y:S01]  /*0460*/  ISETP.NE.AND P1, PT, R252, 0x1, PT ;  /* 0x00000001fc00780c */ /* 0x000fe20003f25270 */
[----:B------:R-:W-:Y:S01]  /*0470*/  IMAD R8, R8, c[0x0][0x168], RZ ;  /* 0x00005a0008087a24 */ /* 0x000fe200078e02ff */
[----:B------:R-:W-:Y:S01]  /*0480*/  LEA R14, P1, R12, c[0x0][0x160], 0x1 ;  /* 0x000058000c0e7a11 */ /* 0x000fe200078208ff */
[----:B------:R-:W-:-:S03]  /*0490*/  IMAD.IADD R0, R13, 0x1, R0 ;  /* 0x000000010d007824 */ /* 0x000fc600078e0200 */
[-C--:B------:R-:W-:Y:S01]  /*04a0*/  ISETP.GE.AND P0, PT, R7, R8.reuse, PT ;  /* 0x000000080700720c */ /* 0x080fe20003f06270 */
[----:B------:R-:W-:Y:S01]  /*04b0*/  IMAD.SHL.U32 R7, R250, 0x40, RZ ;  /* 0x00000040fa077824 */ /* 0x000fe200078e00ff */
[----:B------:R-:W-:Y:S01]  /*04c0*/  LEA.HI.X R0, R12, c[0x0][0x164], R0, 0x1, P1 ;  /* 0x000059000c007a11 */ /* 0x000fe200008f0c00 */
[----:B------:R-:W-:Y:S01]  /*04d0*/  STL [R1+0x14], R139 ;  /* 0x0000148b01007387 */ /* 0x000fe20000100800 */
[----:B------:R-:W-:Y:S01]  /*04e0*/  ISETP.GE.AND P1, PT, R11, R8, PT ;  /* 0x000000080b00720c */ /* 0x000fe20003f26270 */
[----:B------:R-:W-:Y:S02]  /*04f0*/  IMAD.SHL.U32 R137, R5, 0x8, RZ ;  /* 0x0000000805897824 */ /* 0x000fe400078e00ff */
[----:B------:R1:W-:Y:S01]  /*0500*/  STL [R1+0x10], R6 ;  /* 0x0000100601007387 */ /* 0x0003e20000100800 */
[----:B------:R-:W-:-:S03]  /*0510*/  LOP3.LUT R7, R7, 0x1c0, RZ, 0xc0, !PT ;  /* 0x000001c007077812 */ /* 0x000fc600078ec0ff */
[----:B------:R-:W-:Y:S04]  /*0520*/  SHFL.IDX PT, R20, R14, RZ, 0x181f ;  /* 0x00181fff0e147589 */ /* 0x000fe800000e0000 */
[----:B------:R-:W2:Y:S01]  /*0530*/  SHFL.IDX PT, R21, R0, RZ, 0x181f ;  /* 0x00181fff00157589 */ /* 0x000ea200000e0000 */
[----:B------:R-:W-:-:S03]  /*0540*/  IADD3 R138, R137, 0x40, RZ ;  /* 0x00000040898a7810 */ /* 0x000fc60007ffe0ff */
[----:B------:R-:W-:Y:S04]  /*0550*/  SHFL.IDX PT, R12, R14, 0x1, 0x181f ;  /* 0x00381f000e0c7f89 */ /* 0x000fe800000e0000 */
[----:B------:R-:W3:Y:S01]  /*0560*/  SHFL.IDX PT, R13, R0, 0x1, 0x181f ;  /* 0x00381f00000d7f89 */ /* 0x000ee200000e0000 */
[----:B-1----:R-:W-:-:S04]  /*0570*/  IADD3 R6, R11, 0x20, RZ ;  /* 0x000000200b067810 */ /* 0x002fc80007ffe0ff */
[----:B------:R-:W-:Y:S02]  /*0580*/  ISETP.GE.AND P3, PT, R6, R8, PT ;  /* 0x000000080600720c */ /* 0x000fe40003f66270 */
[----:B------:R-:W-:Y:S02]  /*0590*/  SHF.R.U32.HI R6, RZ, 0x3, R7 ;  /* 0x00000003ff067819 */ /* 0x000fe40000011607 */
[----:B------:R-:W-:Y:S02]  /*05a0*/  LOP3.LUT R7, R7, 0x38, R137, 0xf8, !PT ;  /* 0x0000003807077812 */ /* 0x000fe400078ef889 */
[----:B------:R-:W-:Y:S02]  /*05b0*/  @!P1 SHF.R.S32.HI R18, RZ, 0x1f, R138 ;  /* 0x0000001fff129819 */ /* 0x000fe4000001148a */
[----:B------:R-:W-:Y:S02]  /*05c0*/  LOP3.LUT R7, R7, R6, RZ, 0x3c, !PT ;  /* 0x0000000607077212 */ /* 0x000fe400078e3cff */
[----:B------:R-:W-:-:S02]  /*05d0*/  LEA.HI R6, R10, R2, RZ, 0x6 ;  /* 0x000000020a067211 */ /* 0x000fc400078f30ff */
[----:B------:R-:W-:-:S03]  /*05e0*/  @!P1 LEA.HI R18, R18, R138, RZ, 0x3 ;  /* 0x0000008a12129211 */ /* 0x000fc600078f18ff */
[----:B------:R-:W-:Y:S01]  /*05f0*/  IMAD.SHL.U32 R6, R6, 0x8, RZ ;  /* 0x0000000806067824 */ /* 0x000fe200078e00ff */
[----:B------:R-:W-:Y:S01]  /*0600*/  ISETP.GE.AND P6, PT, R138, c[0x0][0x198], PT ;  /* 0x000066008a007a0c */ /* 0x000fe20003fc6270 */
[----:B------:R-:W-:Y:S01]  /*0610*/  UMOV UR10, URZ ;  /* 0x0000003f000a7c82 */ /* 0x000fe20008000000 */
[----:B------:R-:W-:Y:S02]  /*0620*/  @!P1 LOP3.LUT R18, R18, 0xfffffff8, RZ, 0xc0, !PT ;  /* 0xfffffff812129812 */ /* 0x000fe400078ec0ff */
[----:B------:R-:W-:Y:S01]  /*0630*/  LOP3.LUT R136, R7, 0xfffffe00, R6, 0xf8, !PT ;  /* 0xfffffe0007887812 */ /* 0x000fe200078ef806 */
[----:B------:R-:W-:Y:S02]  /*0640*/  SHFL.IDX PT, R16, R14, 0x2, 0x181f ;  /* 0x00581f000e107f89 */ /* 0x000fe400000e0000 */
[----:B--2---:R-:W-:Y:S02]  /*0650*/  @!P1 IMAD.WIDE R18, R18, 0x2, R20 ;  /* 0x0000000212129825 */ /* 0x004fe400078e0214 */
[----:B------:R-:W1:Y:S02]  /*0660*/  SHFL.IDX PT, R17, R0, 0x2, 0x181f ;  /* 0x00581f0000117f89 */ /* 0x000e6400000e0000 */
[----:B------:R-:W-:-:S02]  /*0670*/  @!P1 IMAD.SHL.U32 R7, R136, 0x2, RZ ;  /* 0x0000000288079824 */ /* 0x000fc400078e00ff */
[----:B------:R-:W-:Y:S01]  /*0680*/  @!P1 IMAD.WIDE R20, R137, 0x2, R20 ;  /* 0x0000000289149825 */ /* 0x000fe200078e0214 */
[----:B------:R-:W-:-:S03]  /*0690*/  IADD3 R9, R11, 0x30, RZ ;  /* 0x000000300b097810 */ /* 0x000fc60007ffe0ff */
[----:B---3--:R-:W-:Y:S01]  /*06a0*/  @!P0 IMAD.WIDE R22, R137, 0x2, R12 ;  /* 0x0000000289168825 */ /* 0x008fe200078e020c */
[----:B------:R-:W-:Y:S02]  /*06b0*/  ISETP.GE.AND P5, PT, R9, R8, PT ;  /* 0x000000080900720c */ /* 0x000fe40003fa6270 */
[----:B------:R-:W-:Y:S01]  /*06c0*/  IADD3 R6, R11, 0x40, RZ ;  /* 0x000000400b067810 */ /* 0x000fe20007ffe0ff */
[----:B------:R-:W-:Y:S02]  /*06d0*/  ULDC UR4, c[0x0][0x2ac] ;  /* 0x0000ab0000047ab9 */ /* 0x000fe40000000800 */
[----:B------:R-:W-:Y:S02]  /*06e0*/  ULDC UR7, c[0x0][0x1d0] ;  /* 0x0000740000077ab9 */ /* 0x000fe40000000800 */
[----:B------:R-:W-:-:S04]  /*06f0*/  UIMAD UR7, UR4, UR7, 0x3f ;  /* 0x0000003f040774a4 */ /* 0x000fc8000f8e0207 */
[----:B------:R-:W-:-:S04]  /*0700*/  USHF.R.S32.HI UR5, URZ, 0x1f, UR7 ;  /* 0x0000001f3f057899 */ /* 0x000fc80008011407 */
[----:B------:R-:W-:-:S04]  /*0710*/  ULEA.HI UR7, UR5, UR7, URZ, 0x6 ;  /* 0x0000000705077291 */ /* 0x000fc8000f8f303f */
[----:B------:R-:W-:Y:S01]  /*0720*/  USHF.R.S32.HI UR7, URZ, 0x6, UR7 ;  /* 0x000000063f077899 */ /* 0x000fe20008011407 */
[----:B------:R-:W-:Y:S01]  /*0730*/  SHFL.IDX PT, R15, R0, 0x7, 0x181f ;  /* 0x00f81f00000f7f89 */ /* 0x000fe200000e0000 */
[----:B------:R-:W-:Y:S02]  /*0740*/  ULDC UR9, c[0x0][0x1d0] ;  /* 0x0000740000097ab9 */ /* 0x000fe40000000800 */
[----:B------:R-:W-:-:S03]  /*0750*/  UIMAD UR9, UR4, UR9, URZ ;  /* 0x00000009040972a4 */ /* 0x000fc6000f8e023f */
[----:B------:R-:W-:Y:S01]  /*0760*/  ULDC.64 UR4, c[0x0][0x2b0] ;  /* 0x0000ac0000047ab9 */ /* 0x000fe20000000a00 */
[----:B----4-:R2:W3:Y:S01]  /*0770*/  @P2 R2UR UR16, R3 ;  /* 0x00000000031023c2 */ /* 0x0104e200000e0000 */
[----:B------:R-:W-:-:S07]  /*0780*/  ISETP.GE.AND P2, PT, R137, c[0x0][0x198], PT ;  /* 0x0000660089007a0c */ /* 0x000fce0003f46270 */
[----:B------:R4:W5:Y:S06]  /*0790*/  @P4 R2UR UR10, R4 ;  /* 0x00000000040a43c2 */ /* 0x00096c00000e0000 */
[----:B------:R1:W-:Y:S04]  /*07a0*/  @!P1 LDGSTS.E.BYPASS.LTC128B.128 [R7+0x8100], [R20.64], !P2 ;  /* 0x0810000014079fae */ /* 0x0003e8000d101d4c */
[----:B------:R1:W-:Y:S01]  /*07b0*/  @!P1 LDGSTS.E.BYPASS.LTC128B.128 [R7+0xc100], [R18.64], !P6 ;  /* 0x0c10000012079fae */ /* 0x0003e2000f101d4c */
[----:B--2---:R-:W-:-:S05]  /*07c0*/  @!P0 IMAD.SHL.U32 R3, R136, 0x2, RZ ;  /* 0x0000000288038824 */ /* 0x004fca00078e00ff */
[----:B------:R2:W-:Y:S01]  /*07d0*/  @!P0 LDGSTS.E.BYPASS.LTC128B.128 [R3+0x8900], [R22.64], !P2 ;  /* 0x0890000016038fae */ /* 0x0005e2000d101d4c */
[----:B----4-:R-:W-:-:S04]  /*07e0*/  @!P0 SHF.R.S32.HI R4, RZ, 0x1f, R138 ;  /* 0x0000001fff048819 */ /* 0x010fc8000001148a */
[----:B------:R-:W-:-:S04]  /*07f0*/  @!P0 LEA.HI R4, R4, R138, RZ, 0x3 ;  /* 0x0000008a04048211 */ /* 0x000fc800078f18ff */
[----:B------:R-:W-:Y:S01]  /*0800*/  @!P0 LOP3.LUT R4, R4, 0xfffffff8, RZ, 0xc0, !PT ;  /* 0xfffffff804048812 */ /* 0x000fe200078ec0ff */
[----:B-1----:R-:W-:Y:S04]  /*0810*/  SHFL.IDX PT, R18, R14, 0x3, 0x181f ;  /* 0x00781f000e127f89 */ /* 0x002fe800000e0000 */
[----:B------:R-:W1:Y:S01]  /*0820*/  SHFL.IDX PT, R19, R0, 0x3, 0x181f ;  /* 0x00781f0000137f89 */ /* 0x000e6200000e0000 */
[----:B------:R-:W-:Y:S01]  /*0830*/  @!P0 IMAD.WIDE R12, R4, 0x2, R12 ;  /* 0x00000002040c8825 */ /* 0x000fe200078e020c */
[----:B--2---:R-:W-:-:S04]  /*0840*/  @!P3 SHF.R.S32.HI R22, RZ, 0x1f, R138 ;  /* 0x0000001fff16b819 */ /* 0x004fc8000001148a */
[----:B------:R2:W-:Y:S01]  /*0850*/  @!P0 LDGSTS.E.BYPASS.LTC128B.128 [R3+0xc900], [R12.64], !P6 ;  /* 0x0c9000000c038fae */ /* 0x0005e2000f101d4c */
[----:B------:R-:W-:Y:S02]  /*0860*/  @!P3 LEA.HI R22, R22, R138, RZ, 0x3 ;  /* 0x0000008a1616b211 */ /* 0x000fe400078f18ff */
[----:B------:R-:W-:Y:S02]  /*0870*/  ISETP.GE.AND P0, PT, R137, c[0x0][0x198], PT ;  /* 0x0000660089007a0c */ /* 0x000fe40003f06270 */
[----:B------:R-:W-:Y:S02]  /*0880*/  @!P3 LOP3.LUT R22, R22, 0xfffffff8, RZ, 0xc0, !PT ;  /* 0xfffffff81616b812 */ /* 0x000fe400078ec0ff */
[----:B------:R-:W-:-:S03]  /*0890*/  ISETP.GE.AND P4, PT, R6, R8, PT ;  /* 0x000000080600720c */ /* 0x000fc60003f86270 */
[----:B------:R-:W-:Y:S01]  /*08a0*/  @!P3 IMAD.WIDE R22, R22, 0x2, R16 ;  /* 0x000000021616b825 */ /* 0x000fe200078e0210 */
[----:B------:R-:W-:-:S03]  /*08b0*/  IADD3 R4, R11, 0x50, RZ ;  /* 0x000000500b047810 */ /* 0x000fc60007ffe0ff */
[----:B------:R-:W-:Y:S01]  /*08c0*/  @!P3 IMAD.SHL.U32 R6, R136, 0x2, RZ ;  /* 0x000000028806b824 */ /* 0x000fe200078e00ff */
[----:B------:R-:W-:Y:S02]  /*08d0*/  ISETP.GE.AND P2, PT, R4, R8, PT ;  /* 0x000000080400720c */ /* 0x000fe40003f46270 */
[----:B--2---:R-:W-:Y:S01]  /*08e0*/  @!P5 SHF.R.S32.HI R3, RZ, 0x1f, R138 ;  /* 0x0000001fff03d819 */ /* 0x004fe2000001148a */
[----:B------:R-:W-:Y:S02]  /*08f0*/  @!P3 IMAD.WIDE R12, R137, 0x2, R16 ;  /* 0x00000002890cb825 */ /* 0x000fe400078e0210 */
[----:B------:R-:W-:Y:S01]  /*0900*/  SHFL.IDX PT, R16, R14, 0x4, 0x181f ;  /* 0x00981f000e107f89 */ /* 0x000fe200000e0000 */
[----:B------:R-:W-:-:S03]  /*0910*/  @!P5 LEA.HI R3, R3, R138, RZ, 0x3 ;  /* 0x0000008a0303d211 */ /* 0x000fc600078f18ff */
[----:B------:R-:W2:Y:S01]  /*0920*/  SHFL.IDX PT, R17, R0, 0x4, 0x181f ;  /* 0x00981f0000117f89 */ /* 0x000ea200000e0000 */
[----:B------:R-:W-:Y:S01]  /*0930*/  @!P5 LOP3.LUT R3, R3, 0xfffffff8, RZ, 0xc0, !PT ;  /* 0xfffffff80303d812 */ /* 0x000fe200078ec0ff */
[----:B------:R-:W-:Y:S02]  /*0940*/  @!P5 IMAD.SHL.U32 R4, R136, 0x2, RZ ;  /* 0x000000028804d824 */ /* 0x000fe400078e00ff */
[----:B------:R4:W-:Y:S01]  /*0950*/  @!P3 LDGSTS.E.BYPASS.LTC128B.128 [R6+0x9100], [R12.64], !P0 ;  /* 0x091000000c06bfae */ /* 0x0009e2000c101d4c */
[----:B-1----:R-:W-:-:S03]  /*0960*/  @!P5 IMAD.WIDE R20, R137, 0x2, R18 ;  /* 0x000000028914d825 */ /* 0x002fc600078e0212 */
[----:B------:R1:W-:Y:S01]  /*0970*/  @!P3 LDGSTS.E.BYPASS.LTC128B.128 [R6+0xd100], [R22.64], !P6 ;  /* 0x0d1000001606bfae */ /* 0x0003e2000f101d4c */
[----:B------:R-:W-:Y:S01]  /*0980*/  @!P5 IMAD.WIDE R18, R3, 0x2, R18 ;  /* 0x000000020312d825 */ /* 0x000fe200078e0212 */
[----:B------:R-:W-:Y:S02]  /*0990*/  @!P4 SHF.R.S32.HI R3, RZ, 0x1f, R138 ;  /* 0x0000001fff03c819 */ /* 0x000fe4000001148a */
[----:B------:R2:W-:Y:S01]  /*09a0*/  @!P5 LDGSTS.E.BYPASS.LTC128B.128 [R4+0x9900], [R20.64], !P0 ;  /* 0x099000001404dfae */ /* 0x0005e2000c101d4c */
[----:B------:R-:W-:-:S03]  /*09b0*/  IADD3 R7, R11, 0x60, RZ ;  /* 0x000000600b077810 */ /* 0x000fc60007ffe0ff */
[----:B------:R2:W-:Y:S01]  /*09c0*/  @!P5 LDGSTS.E.BYPASS.LTC128B.128 [R4+0xd900], [R18.64], !P6 ;  /* 0x0d9000001204dfae */ /* 0x0005e2000f101d4c */
[----:B------:R-:W-:Y:S02]  /*09d0*/  ISETP.GE.AND P5, PT, R137, c[0x0][0x198], PT ;  /* 0x0000660089007a0c */ /* 0x000fe40003fa6270 */
[----:B------:R-:W-:Y:S01]  /*09e0*/  ISETP.GE.AND P1, PT, R7, R8, PT ;  /* 0x000000080700720c */ /* 0x000fe20003f26270 */
[----:B----4-:R-:W-:Y:S01]  /*09f0*/  SHFL.IDX PT, R12, R14, 0x5, 0x181f ;  /* 0x00b81f000e0c7f89 */ /* 0x010fe200000e0000 */
[----:B-1----:R-:W-:-:S03]  /*0a00*/  IADD3 R6, R11, 0x70, RZ ;  /* 0x000000700b067810 */ /* 0x002fc60007ffe0ff */
[----:B------:R-:W1:Y:S01]  /*0a10*/  SHFL.IDX PT, R13, R0, 0x5, 0x181f ;  /* 0x00b81f00000d7f89 */ /* 0x000e6200000e0000 */
[----:B------:R-:W-:Y:S02]  /*0a20*/  ISETP.GE.AND P0, PT, R6, R8, PT ;  /* 0x000000080600720c */ /* 0x000fe40003f06270 */
[----:B------:R-:W-:-:S04]  /*0a30*/  @!P4 LEA.HI R6, R3, R138, RZ, 0x3 ;  /* 0x0000008a0306c211 */ /* 0x000fc800078f18ff */
[----:B------:R-:W-:Y:S01]  /*0a40*/  @!P4 LOP3.LUT R6, R6, 0xfffffff8, RZ, 0xc0, !PT ;  /* 0xfffffff80606c812 */ /* 0x000fe200078ec0ff */
[----:B------:R-:W-:Y:S01]  /*0a50*/  @!P4 IMAD.SHL.U32 R7, R136, 0x2, RZ ;  /* 0x000000028807c824 */ /* 0x000fe200078e00ff */
[----:B--2---:R-:W-:-:S03]  /*0a60*/  @!P2 SHF.R.S32.HI R4, RZ, 0x1f, R138 ;  /* 0x0000001fff04a819 */ /* 0x004fc6000001148a */
[----:B------:R-:W-:Y:S01]  /*0a70*/  @!P4 IMAD.WIDE R8, R6, 0x2, R16 ;  /* 0x000000020608c825 */ /* 0x000fe200078e0210 */
[----:B------:R-:W-:-:S03]  /*0a80*/  @!P2 LEA.HI R4, R4, R138, RZ, 0x3 ;  /* 0x0000008a0404a211 */ /* 0x000fc600078f18ff */
[----:B------:R-:W-:Y:S01]  /*0a90*/  @!P4 IMAD.WIDE R16, R137, 0x2, R16 ;  /* 0x000000028910c825 */ /* 0x000fe200078e0210 */
[----:B------:R-:W-:-:S04]  /*0aa0*/  @!P2 LOP3.LUT R4, R4, 0xfffffff8, RZ, 0xc0, !PT ;  /* 0xfffffff80404a812 */ /* 0x000fc800078ec0ff */
[----:B------:R2:W-:Y:S01]  /*0ab0*/  @!P4 LDGSTS.E.BYPASS.LTC128B.128 [R7+0xa100], [R16.64], !P5 ;  /* 0x0a1000001007cfae */ /* 0x0005e2000e901d4c */
[----:B------:R-:W-:Y:S01]  /*0ac0*/  IMAD.U32 R3, RZ, RZ, UR7 ;  /* 0x00000007ff037e24 */ /* 0x000fe2000f8e00ff */
[----:B------:R-:W-:Y:S01]  /*0ad0*/  ISETP.NE.AND P3, PT, R252, 0x1, PT ;  /* 0x00000001fc00780c */ /* 0x000fe20003f65270 */
[----:B-1----:R-:W-:Y:S01]  /*0ae0*/  @!P2 IMAD.WIDE R18, R4, 0x2, R12 ;  /* 0x000000020412a825 */ /* 0x002fe200078e020c */
[----:B------:R1:W-:Y:S03]  /*0af0*/  @!P4 LDGSTS.E.BYPASS.LTC128B.128 [R7+0xe100], [R8.64], !P6 ;  /* 0x0e1000000807cfae */ /* 0x0003e6000f101d4c */
[----:B------:R-:W-:Y:S02]  /*0b00*/  IMAD R3, R3, 0x40, R139 ;  /* 0x0000004003037824 */ /* 0x000fe400078e028b */
[----:B------:R-:W-:Y:S02]  /*0b10*/  @!P2 IMAD.SHL.U32 R6, R136, 0x2, RZ ;  /* 0x000000028806a824 */ /* 0x000fe400078e00ff */
[----:B------:R-:W-:Y:S01]  /*0b20*/  @!P2 IMAD.WIDE R12, R137, 0x2, R12 ;  /* 0x00000002890ca825 */ /* 0x000fe200078e020c */
[----:B------:R-:W-:-:S04]  /*0b30*/  IADD3 R3, R3, -0x40, RZ ;  /* 0xffffffc003037810 */ /* 0x000fc80007ffe0ff */
[----:B------:R4:W-:Y:S04]  /*0b40*/  @!P2 LDGSTS.E.BYPASS.LTC128B.128 [R6+0xa900], [R12.64], !P5 ;  /* 0x0a9000000c06afae */ /* 0x0009e8000e901d4c */
[----:B------:R4:W-:Y:S04]  /*0b50*/  @!P2 LDGSTS.E.BYPASS.LTC128B.128 [R6+0xe900], [R18.64], !P6 ;  /* 0x0e9000001206afae */ /* 0x0009e8000f101d4c */
[----:B--2---:R-:W-:Y:S04]  /*0b60*/  SHFL.IDX PT, R16, R14, 0x6, 0x181f ;  /* 0x00d81f000e107f89 */ /* 0x004fe800000e0000 */
[----:B------:R2:W3:Y:S04]  /*0b70*/  SHFL.IDX PT, R17, R0, 0x6, 0x181f ;  /* 0x00d81f0000117f89 */ /* 0x0004e800000e0000 */
[----:B------:R-:W3:Y:S01]  /*0b80*/  SHFL.IDX PT, R14, R14, 0x7, 0x181f ;  /* 0x00f81f000e0e7f89 */ /* 0x000ee200000e0000 */
[----:B-1----:R-:W-:-:S02]  /*0b90*/  @!P1 SHF.R.S32.HI R7, RZ, 0x1f, R138 ;  /* 0x0000001fff079819 */ /* 0x002fc4000001148a */
[C---:B------:R-:W-:Y:S02]  /*0ba0*/  ISETP.GE.AND P2, PT, R3.reuse, UR9, PT ;  /* 0x0000000903007c0c */ /* 0x040fe4000bf46270 */
[----:B-----5:R-:W-:Y:S02]  /*0bb0*/  IADD3 R3, R3, UR10, RZ ;  /* 0x0000000a03037c10 */ /* 0x020fe4000fffe0ff */
[-C--:B------:R-:W-:Y:S02]  /*0bc0*/  @!P1 LEA.HI R7, R7, R138.reuse, RZ, 0x3 ;  /* 0x0000008a07079211 */ /* 0x080fe400078f18ff */
[----:B----4-:R-:W-:Y:S02]  /*0bd0*/  @!P0 SHF.R.S32.HI R6, RZ, 0x1f, R138 ;  /* 0x0000001fff068819 */ /* 0x010fe4000001148a */
[----:B------:R-:W-:Y:S02]  /*0be0*/  @!P1 LOP3.LUT R7, R7, 0xfffffff8, RZ, 0xc0, !PT ;  /* 0xfffffff807079812 */ /* 0x000fe400078ec0ff */
[----:B------:R-:W-:Y:S01]  /*0bf0*/  @!P0 LEA.HI R6, R6, R138, RZ, 0x3 ;  /* 0x0000008a06068211 */ /* 0x000fe200078f18ff */
[----:B--2---:R-:W-:-:S03]  /*0c00*/  @P3 IMAD.HI.U32 R0, R3, c[0x0][0x2bc], RZ ;  /* 0x0000af0003003a27 */ /* 0x004fc600078e00ff */
[----:B------:R-:W-:Y:S01]  /*0c10*/  @!P0 LOP3.LUT R6, R6, 0xfffffff8, RZ, 0xc0, !PT ;  /* 0xfffffff806068812 */ /* 0x000fe200078ec0ff */
[----:B------:R-:W-:Y:S01]  /*0c20*/  IMAD.MOV.U32 R4, RZ, RZ, R3 ;  /* 0x000000ffff047224 */ /* 0x000fe200078e0003 */
[----:B------:R-:W-:Y:S01]  /*0c30*/  @P3 SHF.R.U32.HI R4, RZ, c[0x0][0x2c0], R0 ;  /* 0x0000b000ff043a19 */ /* 0x000fe20000011600 */
[----:B------:R-:W-:Y:S02]  /*0c40*/  @!P1 IMAD.SHL.U32 R8, R136, 0x2, RZ ;  /* 0x0000000288089824 */ /* 0x000fe400078e00ff */
[----:B---3--:R-:W-:Y:S01]  /*0c50*/  @!P1 IMAD.WIDE R20, R137, 0x2, R16 ;  /* 0x0000000289149825 */ /* 0x008fe200078e0210 */
[----:B------:R-:W-:-:S03]  /*0c60*/  @!UP0 UMOV UR16, UR11 ;  /* 0x0000000b00108c82 */ /* 0x000fc60008000000 */
[----:B------:R-:W-:Y:S01]  /*0c70*/  @!P1 IMAD.WIDE R18, R7, 0x2, R16 ;  /* 0x0000000207129825 */ /* 0x000fe200078e0210 */
[----:B------:R1:W-:Y:S03]  /*0c80*/  @!P1 LDGSTS.E.BYPASS.LTC128B.128 [R8+0xb100], [R20.64], !P5 ;  /* 0x0b10000014089fae */ /* 0x0003e6000e901d4c */
[----:B------:R-:W-:Y:S01]  /*0c90*/  @!P0 IMAD.SHL.U32 R0, R136, 0x2, RZ ;  /* 0x0000000288008824 */ /* 0x000fe200078e00ff */
[----:B------:R-:W-:Y:S01]  /*0ca0*/  USHF.R.S32.HI UR11, URZ, 0x1f, UR16 ;  /* 0x0000001f3f0b7899 */ /* 0x000fe20008011410 */
[--C-:B------:R-:W-:Y:S01]  /*0cb0*/  @!P0 IMAD.WIDE R16, R137, 0x2, R14.reuse ;  /* 0x0000000289108825 */ /* 0x100fe200078e020e */
[----:B------:R1:W-:Y:S03]  /*0cc0*/  @!P1 LDGSTS.E.BYPASS.LTC128B.128 [R8+0xf100], [R18.64], !P6 ;  /* 0x0f10000012089fae */ /* 0x0003e6000f101d4c */
[----:B------:R-:W-:Y:S01]  /*0cd0*/  @!P0 IMAD.WIDE R6, R6, 0x2, R14 ;  /* 0x0000000206068825 */ /* 0x000fe200078e020e */
[----:B------:R-:W-:Y:S01]  /*0ce0*/  ISETP.GT.OR P2, PT, R139, 0x3f, P2 ;  /* 0x0000003f8b00780c */ /* 0x000fe20001744670 */
[----:B------:R2:W-:Y:S01]  /*0cf0*/  @!P0 LDGSTS.E.BYPASS.LTC128B.128 [R0+0xb900], [R16.64], !P5 ;  /* 0x0b90000010008fae */ /* 0x0005e2000e901d4c */
[----:B------:R-:W-:-:S03]  /*0d00*/  UIMAD UR11, UR11, UR4, URZ ;  /* 0x000000040b0b72a4 */ /* 0x000fc6000f8e023f */
[----:B------:R2:W-:Y:S04]  /*0d10*/  @!P0 LDGSTS.E.BYPASS.LTC128B.128 [R0+0xf900], [R6.64], !P6 ;  /* 0x0f90000006008fae */ /* 0x0005e8000f101d4c */
[----:B------:R-:W0:Y:S01]  /*0d20*/  LDGDEPBAR ;  /* 0x00000000000079af */ /* 0x000e220000000000 */
[----:B------:R-:W-:Y:S02]  /*0d30*/  UIMAD.WIDE.U32 UR14, UR16, UR4, URZ ;  /* 0x00000004100e72a5 */ /* 0x000fe4000f8e003f */
[----:B------:R-:W-:Y:S01]  /*0d40*/  UIMAD UR11, UR16, UR5, UR11 ;  /* 0x00000005100b72a4 */ /* 0x000fe2000f8e020b */
[----:B------:R3:W-:Y:S01]  /*0d50*/  STL [R1+0x8], R11 ;  /* 0x0000080b01007387 */ /* 0x0007e20000100800 */
[----:B------:R-:W-:Y:S01]  /*0d60*/  IMAD.MOV.U32 R36, RZ, RZ, RZ ;  /* 0x000000ffff247224 */ /* 0x000fe200078e00ff */
[----:B------:R-:W-:-:S02]  /*0d70*/  ULDC.64 UR4, c[0x0][0x1e8] ;  /* 0x00007a0000047ab9 */ /* 0x000fc40000000a00 */
[----:B------:R-:W-:Y:S01]  /*0d80*/  UIADD3 UR11, UR15, UR11, URZ ;  /* 0x0000000b0f0b7290 */ /* 0x000fe2000fffe03f */
[----:B---3--:R-:W-:-:S05]  /*0d90*/  @!P2 IADD3 R11, P3, R4, UR14, RZ ;  /* 0x0000000e040bac10 */ /* 0x008fca000ff7e0ff */
[----:B------:R-:W-:Y:S02]  /*0da0*/  @!P2 LEA.HI.X.SX32 R9, R4, UR11, 0x1, P3 ;  /* 0x0000000b0409ac11 */ /* 0x000fe400098f0eff */
[----:B------:R-:W-:-:S04]  /*0db0*/  @!P2 LEA R12, P3, R11, c[0x0][0x2a0], 0x2 ;  /* 0x0000a8000b0caa11 */ /* 0x000fc800078610ff */
[----:B------:R-:W-:Y:S01]  /*0dc0*/  @!P2 LEA.HI.X R13, R11, c[0x0][0x2a4], R9, 0x2, P3 ;  /* 0x0000a9000b0daa11 */ /* 0x000fe200018f1409 */
[----:B------:R-:W-:Y:S06]  /*0dd0*/  BAR.SYNC.DEFER_BLOCKING 0x0 ;  /* 0x0000000000007b1d */ /* 0x000fec0000010000 */
[----:B------:R3:W1:Y:S01]  /*0de0*/  @!P2 LDG.E R36, [R12.64] ;  /* 0x0000000c0c24a981 */ /* 0x000662000c1e1900 */
[----:B--2---:R-:W-:-:S04]  /*0df0*/  IMAD.MOV R0, RZ, RZ, -R4 ;  /* 0x000000ffff007224 */ /* 0x004fc800078e0a04 */
[----:B------:R-:W-:-:S05]  /*0e00*/  IMAD R37, R0, c[0x0][0x2b8], R3 ;  /* 0x0000ae0000257a24 */ /* 0x000fca00078e0203 */
[----:B------:R-:W-:Y:S01]  /*0e10*/  SHF.R.S32.HI R9, RZ, 0x1f, R37 ;  /* 0x0000001fff097819 */ /* 0x000fe20000011425 */
[----:B------:R-:W-:-:S04]  /*0e20*/  IMAD.WIDE.U32 R6, R37, c[0x0][0x1e0], RZ ;  /* 0x0000780025067a25 */ /* 0x000fc800078e00ff */
[----:B------:R-:W-:Y:S01]  /*0e30*/  IMAD R0, R9, c[0x0][0x1e0], RZ ;  /* 0x0000780009007a24 */ /* 0x000fe200078e02ff */
[----:B------:R-:W-:-:S03]  /*0e40*/  UIMAD UR16, UR6, UR4, URZ ;  /* 0x00000004061072a4 */ /* 0x000fc6000f8e023f */
[----:B------:R-:W-:Y:S01]  /*0e50*/  IMAD R0, R37, c[0x0][0x1e4], R0 ;  /* 0x0000790025007a24 */ /* 0x000fe200078e0200 */
[----:B------:R-:W-:-:S03]  /*0e60*/  UIMAD.WIDE.U32 UR18, UR8, UR4, URZ ;  /* 0x00000004081272a5 */ /* 0x000fc6000f8e003f */
[----:B------:R-:W-:Y:S01]  /*0e70*/  IMAD.IADD R7, R7, 0x1, R0 ;  /* 0x0000000107077824 */ /* 0x000fe200078e0200 */
[----:B------:R-:W-:Y:S02]  /*0e80*/  UIMAD UR16, UR8, UR5, UR16 ;  /* 0x00000005081072a4 */ /* 0x000fe4000f8e0210 */
[----:B------:R-:W-:Y:S02]  /*0e90*/  ULEA UR17, UR7, 0xffffffc0, 0x6 ;  /* 0xffffffc007117891 */ /* 0x000fe4000f8e303f */
[----:B------:R-:W-:Y:S02]  /*0ea0*/  UIADD3 UR16, UR19, UR16, URZ ;  /* 0x0000001013107290 */ /* 0x000fe4000fffe03f */
[----:B------:R-:W-:Y:S01]  /*0eb0*/  UIADD3 UR17, UR9, -UR17, URZ ;  /* 0x8000001109117290 */ /* 0x000fe2000fffe03f */
[----:B---3--:R-:W-:Y:S02]  /*0ec0*/  LEA.HI R13, R10, R2, RZ, 0x4 ;  /* 0x000000020a0d7211 */ /* 0x008fe400078f20ff */
[----:B------:R-:W-:Y:S01]  /*0ed0*/  ISETP.GE.AND P4, PT, R138, c[0x0][0x1d4], PT ;  /* 0x000075008a007a0c */ /* 0x000fe20003f86270 */
[----:B------:R-:W-:Y:S01]  /*0ee0*/  IMAD.SHL.U32 R11, R5, 0x40, RZ ;  /* 0x00000040050b7824 */ /* 0x000fe200078e00ff */
[----:B------:R-:W-:Y:S01]  /*0ef0*/  LOP3.LUT R12, R13, 0xfffffff0, RZ, 0xc0, !PT ;  /* 0xfffffff00d0c7812 */ /* 0x000fe200078ec0ff */
[----:B------:R-:W-:Y:S01]  /*0f00*/  STL [R1+0x1c], R137 ;  /* 0x00001c8901007387 */ /* 0x000fe20000100800 */
[----:B------:R-:W-:Y:S01]  /*0f10*/  SHF.R.S32.HI R14, RZ, 0x4, R13 ;  /* 0x00000004ff0e7819 */ /* 0x000fe2000001140d */
[----:B------:R-:W-:-:S02]  /*0f20*/  UISETP.GE.AND UP0, UPT, UR9, 0x1, UPT ;  /* 0x000000010900788c */ /* 0x000fc4000bf06270 */
[----:B------:R-:W-:Y:S01]  /*0f30*/  IMAD.IADD R12, R2, 0x1, -R12 ;  /* 0x00000001020c7824 */ /* 0x000fe200078e0a0c */
[----:B------:R-:W-:Y:S01]  /*0f40*/  ISETP.GE.AND P3, PT, R137, c[0x0][0x1d4], PT ;  /* 0x0000750089007a0c */ /* 0x000fe20003f66270 */
[----:B------:R-:W-:Y:S01]  /*0f50*/  ULDC.64 UR4, c[0x0][0x210] ;  /* 0x0000840000047ab9 */ /* 0x000fe20000000a00 */
[----:B------:R-:W-:-:S04]  /*0f60*/  LEA.HI R13, R13, R14, RZ, 0x1 ;  /* 0x0000000e0d0d7211 */ /* 0x000fc800078f08ff */
[----:B------:R-:W-:Y:S02]  /*0f70*/  LOP3.LUT R13, R13, 0xfffffffe, RZ, 0xc0, !PT ;  /* 0xfffffffe0d0d7812 */ /* 0x000fe400078ec0ff */
[----:B------:R-:W-:Y:S02]  /*0f80*/  LOP3.LUT R11, R11, 0x1c0, RZ, 0xc0, !PT ;  /* 0x000001c00b0b7812 */ /* 0x000fe400078ec0ff */
[----:B------:R-:W-:Y:S01]  /*0f90*/  LEA.HI R10, R10, R2, RZ, 0x5 ;  /* 0x000000020a0a7211 */ /* 0x000fe200078f28ff */
[----:B------:R-:W-:Y:S04]  /*0fa0*/  STL [R1+0x18], R138 ;  /* 0x0000188a01007387 */ /* 0x000fe80000100800 */
[----:B------:R-:W-:Y:S04]  /*0fb0*/  STL [R1+0xc], R136 ;  /* 0x00000c8801007387 */ /* 0x000fe80000100800 */
[----:B------:R-:W-:Y:S01]  /*0fc0*/  STL [R1+0x4], R37 ;  /* 0x0000042501007387 */ /* 0x000fe20000100800 */
[----:B------:R-:W-:-:S02]  /*0fd0*/  UIMAD UR6, UR6, UR4, URZ ;  /* 0x00000004060672a4 */ /* 0x000fc4000f8e023f */
[----:B------:R-:W-:Y:S02]  /*0fe0*/  UIMAD.WIDE.U32 UR20, UR8, UR4, URZ ;  /* 0x00000004081472a5 */ /* 0x000fe4000f8e003f */
[----:B------:R-:W-:-:S04]  /*0ff0*/  UIMAD UR5, UR8, UR5, UR6 ;  /* 0x00000005080572a4 */ /* 0x000fc8000f8e0206 */
[----:B------:R-:W-:Y:S01]  /*1000*/  UIADD3 UR5, UR21, UR5, URZ ;  /* 0x0000000515057290 */ /* 0x000fe2000fffe03f */
[----:B-1----:R-:W-:Y:S01]  /*1010*/  SHF.R.S32.HI R8, RZ, 0x1f, R36 ;  /* 0x0000001fff087819 */ /* 0x002fe20000011424 */
[----:B------:R-:W-:-:S04]  /*1020*/  IMAD.WIDE.U32 R6, R36, c[0x0][0x1f0], R6 ;  /* 0x00007c0024067a25 */ /* 0x000fc800078e0006 */
[----:B------:R-:W-:Y:S01]  /*1030*/  IMAD R0, R8, c[0x0][0x1f0], RZ ;  /* 0x00007c0008007a24 */ /* 0x000fe200078e02ff */
[----:B------:R-:W-:-:S03]  /*1040*/  IADD3 R3, P0, R6, UR18, RZ ;  /* 0x0000001206037c10 */ /* 0x000fc6000ff1e0ff */
[----:B------:R-:W-:-:S05]  /*1050*/  IMAD R0, R36, c[0x0][0x1f4], R0 ;  /* 0x00007d0024007a24 */ /* 0x000fca00078e0200 */
[----:B------:R-:W-:Y:S02]  /*1060*/  IADD3.X R0, R7, UR16, R0, P0, !PT ;  /* 0x0000001007007c10 */ /* 0x000fe400087fe400 */
[C---:B------:R-:W-:Y:S02]  /*1070*/  LEA R16, P0, R3.reuse, c[0x0][0x1c8], 0x1 ;  /* 0x0000720003107a11 */ /* 0x040fe400078008ff */
[----:B------:R-:W-:Y:S02]  /*1080*/  IADD3 R7, -R250, UR17, RZ ;  /* 0x00000011fa077c10 */ /* 0x000fe4000fffe1ff */
[----:B------:R-:W-:Y:S01]  /*1090*/  LEA.HI.X R0, R3, c[0x0][0x1cc], R0, 0x1, P0 ;  /* 0x0000730003007a11 */ /* 0x000fe200000f0c00 */
[----:B------:R-:W-:Y:S01]  /*10a0*/  SHFL.IDX PT, R24, R16, RZ, 0x181f ;  /* 0x00181fff10187589 */ /* 0x000fe200000e0000 */
[----:B------:R-:W-:-:S03]  /*10b0*/  ISETP.GE.AND P5, PT, R7, 0x1, PT ;  /* 0x000000010700780c */ /* 0x000fc60003fa6270 */
[----:B------:R-:W1:Y:S01]  /*10c0*/  SHFL.IDX PT, R25, R0, RZ, 0x181f ;  /* 0x00181fff00197589 */ /* 0x000e6200000e0000 */
[C---:B------:R-:W-:Y:S02]  /*10d0*/  ISETP.GE.AND P2, PT, R7.reuse, 0x11, PT ;  /* 0x000000110700780c */ /* 0x040fe40003f46270 */
[----:B------:R-:W-:Y:S01]  /*10e0*/  SHF.R.S32.HI R6, RZ, 0x1f, R12 ;  /* 0x0000001fff067819 */ /* 0x000fe2000001140c */
[----:B------:R-:W-:Y:S01]  /*10f0*/  SHFL.IDX PT, R20, R16, 0x1, 0x181f ;  /* 0x00381f0010147f89 */ /* 0x000fe200000e0000 */
[----:B------:R-:W-:-:S05]  /*1100*/  ISETP.GE.AND P1, PT, R7, 0x21, PT ;  /* 0x000000210700780c */ /* 0x000fca0003f26270 */
[----:B------:R-:W-:Y:S01]  /*1110*/  @P5 SHF.R.S32.HI R3, RZ, 0x1f, R138 ;  /* 0x0000001fff035819 */ /* 0x000fe2000001148a */
[----:B------:R-:W2:Y:S01]  /*1120*/  SHFL.IDX PT, R21, R0, 0x1, 0x181f ;  /* 0x00381f0000157f89 */ /* 0x000ea200000e0000 */
[----:B------:R-:W-:Y:S02]  /*1130*/  ISETP.GE.AND P0, PT, R7, 0x31, PT ;  /* 0x000000310700780c */ /* 0x000fe40003f06270 */
[----:B------:R-:W-:Y:S01]  /*1140*/  @P5 LEA.HI R3, R3, R138, RZ, 0x3 ;  /* 0x0000008a03035211 */ /* 0x000fe200078f18ff */
[----:B------:R-:W-:Y:S01]  /*1150*/  SHFL.IDX PT, R18, R16, 0x2, 0x181f ;  /* 0x00581f0010127f89 */ /* 0x000fe200000e0000 */
[----:B------:R-:W-:-:S03]  /*1160*/  LEA.HI R6, R6, R12, RZ, 0x3 ;  /* 0x0000000c06067211 */ /* 0x000fc600078f18ff */
[----:B------:R-:W3:Y:S01]  /*1170*/  SHFL.IDX PT, R19, R0, 0x2, 0x181f ;  /* 0x00581f0000137f89 */ /* 0x000ee200000e0000 */
[----:B------:R-:W-:-:S03]  /*1180*/  @P5 LOP3.LUT R3, R3, 0xfffffff8, RZ, 0xc0, !PT ;  /* 0xfffffff803035812 */ /* 0x000fc600078ec0ff */
[----:B------:R-:W-:Y:S01]  /*1190*/  SHFL.IDX PT, R16, R16, 0x3, 0x181f ;  /* 0x00781f0010107f89 */ /* 0x000fe200000e0000 */
[----:B------:R-:W-:-:S03]  /*11a0*/  LOP3.LUT R4, R6, 0xfffffff8, RZ, 0xc0, !PT ;  /* 0xfffffff806047812 */ /* 0x000fc600078ec0ff */
[----:B------:R4:W5:Y:S01]  /*11b0*/  SHFL.IDX PT, R17, R0, 0x3, 0x181f ;  /* 0x00781f0000117f89 */ /* 0x00096200000e0000 */
[----:B-1----:R-:W-:-:S04]  /*11c0*/  @P5 IMAD.WIDE R22, R137, 0x2, R24 ;  /* 0x0000000289165825 */ /* 0x002fc800078e0218 */
[----:B------:R-:W-:-:S04]  /*11d0*/  @P5 IMAD.WIDE R24, R3, 0x2, R24 ;  /* 0x0000000203185825 */ /* 0x000fc800078e0218 */
[----:B------:R-:W-:Y:S01]  /*11e0*/  IMAD.IADD R3, R14, 0x1, -R13 ;  /* 0x000000010e037824 */ /* 0x000fe200078e0a0d */
[----:B------:R-:W-:Y:S01]  /*11f0*/  @P2 SHF.R.S32.HI R14, RZ, 0x1f, R138 ;  /* 0x0000001fff0e2819 */ /* 0x000fe2000001148a */
[----:B------:R-:W-:Y:S01]  /*1200*/  IMAD.IADD R4, R12, 0x1, -R4 ;  /* 0x000000010c047824 */ /* 0x000fe200078e0a04 */
[----:B------:R-:W-:Y:S02]  /*1210*/  @P1 SHF.R.S32.HI R12, RZ, 0x1f, R138 ;  /* 0x0000001fff0c1819 */ /* 0x000fe4000001148a */
[-C--:B------:R-:W-:Y:S01]  /*1220*/  @P2 LEA.HI R14, R14, R138.reuse, RZ, 0x3 ;  /* 0x0000008a0e0e2211 */ /* 0x080fe200078f18ff */
[----:B----4-:R-:W-:Y:S01]  /*1230*/  @P5 IMAD.SHL.U32 R0, R136, 0x2, RZ ;  /* 0x0000000288005824 */ /* 0x010fe200078e00ff */
[----:B------:R-:W-:-:S04]  /*1240*/  @P1 LEA.HI R12, R12, R138, RZ, 0x3 ;  /* 0x0000008a0c0c1211 */ /* 0x000fc800078f18ff */
[----:B------:R1:W-:Y:S04]  /*1250*/  @P5 LDGSTS.E.BYPASS.LTC128B.128 [R0+0x4100], [R22.64], !P3 ;  /* 0x0410000016005fae */ /* 0x0003e8000d901d4c */
[----:B------:R1:W-:Y:S01]  /*1260*/  @P5 LDGSTS.E.BYPASS.LTC128B.128 [R0+0x6100], [R24.64], !P4 ;  /* 0x0610000018005fae */ /* 0x0003e2000e101d4c */
[----:B------:R-:W-:Y:S01]  /*1270*/  IMAD.SHL.U32 R250, R250, 0x8, RZ ;  /* 0x00000008fafa7824 */ /* 0x000fe200078e00ff */
[----:B------:R-:W-:Y:S02]  /*1280*/  @P2 LOP3.LUT R14, R14, 0xfffffff8, RZ, 0xc0, !PT ;  /* 0xfffffff80e0e2812 */ /* 0x000fe400078ec0ff */
[----:B------:R-:W-:Y:S02]  /*1290*/  @P1 LOP3.LUT R12, R12, 0xfffffff8, RZ, 0xc0, !PT ;  /* 0xfffffff80c0c1812 */ /* 0x000fe400078ec0ff */
[----:B------:R-:W-:Y:S01]  /*12a0*/  LOP3.LUT R250, R11, 0x8, R250, 0xf8, !PT ;  /* 0x000000080bfa7812 */ /* 0x000fe200078ef8fa */
[C---:B------:R-:W-:Y:S01]  /*12b0*/  @P2 IMAD.SHL.U32 R15, R136.reuse, 0x2, RZ ;  /* 0x00000002880f2824 */ /* 0x040fe200078e00ff */
[----:B------:R-:W-:Y:S01]  /*12c0*/  SHF.R.U32.HI R11, RZ, 0x3, R11 ;  /* 0x00000003ff0b7819 */ /* 0x000fe2000001160b */
[----:B------:R-:W-:-:S03]  /*12d0*/  @P1 IMAD.SHL.U32 R13, R136, 0x2, RZ ;  /* 0x00000002880d1824 */ /* 0x000fc600078e00ff */
[----:B------:R-:W-:Y:S01]  /*12e0*/  LOP3.LUT R250, R250, R11, RZ, 0x3c, !PT ;  /* 0x0000000bfafa7212 */ /* 0x000fe200078e3cff */
[----:B------:R-:W-:Y:S01]  /*12f0*/  @P0 IMAD.SHL.U32 R11, R136, 0x2, RZ ;  /* 0x00000002880b0824 */ /* 0x000fe200078e00ff */
[----:B-1----:R-:W-:-:S04]  /*1300*/  @P0 SHF.R.S32.HI R0, RZ, 0x1f, R138 ;  /* 0x0000001fff000819 */ /* 0x002fc8000001148a */
[----:B------:R-:W-:Y:S01]  /*1310*/  @P0 LEA.HI R0, R0, R138, RZ, 0x3 ;  /* 0x0000008a00000211 */ /* 0x000fe200078f18ff */
[----:B--2---:R-:W-:-:S03]  /*1320*/  @P2 IMAD.WIDE R22, R14, 0x2, R20 ;  /* 0x000000020e162825 */ /* 0x004fc600078e0214 */
[----:B------:R-:W-:Y:S01]  /*1330*/  @P0 LOP3.LUT R0, R0, 0xfffffff8, RZ, 0xc0, !PT ;  /* 0xfffffff800000812 */ /* 0x000fe200078ec0ff */
[----:B------:R-:W-:-:S04]  /*1340*/  @P2 IMAD.WIDE R20, R137, 0x2, R20 ;  /* 0x0000000289142825 */ /* 0x000fc800078e0214 */
[--C-:B---3--:R-:W-:Y:S01]  /*1350*/  @P1 IMAD.WIDE R24, R12, 0x2, R18.reuse ;  /* 0x000000020c181825 */ /* 0x108fe200078e0212 */
[----:B------:R1:W-:Y:S03]  /*1360*/  @P2 LDGSTS.E.BYPASS.LTC128B.128 [R15+0x4900], [R20.64], !P3 ;  /* 0x04900000140f2fae */ /* 0x0003e6000d901d4c */
[C---:B------:R-:W-:Y:S01]  /*1370*/  @P1 IMAD.WIDE R18, R137.reuse, 0x2, R18 ;  /* 0x0000000289121825 */ /* 0x040fe200078e0212 */
[----:B------:R1:W-:Y:S03]  /*1380*/  @P2 LDGSTS.E.BYPASS.LTC128B.128 [R15+0x6900], [R22.64], !P4 ;  /* 0x06900000160f2fae */ /* 0x0003e6000e101d4c */
[--C-:B-----5:R-:W-:Y:S01]  /*1390*/  @P0 IMAD.WIDE R26, R0, 0x2, R16.reuse ;  /* 0x00000002001a0825 */ /* 0x120fe200078e0210 */
[----:B------:R2:W-:Y:S03]  /*13a0*/  @P1 LDGSTS.E.BYPASS.LTC128B.128 [R13+0x5100], [R18.64], !P3 ;  /* 0x05100000120d1fae */ /* 0x0005e6000d901d4c */
[----:B------:R-:W-:Y:S01]  /*13b0*/  @P0 IMAD.WIDE R16, R137, 0x2, R16 ;  /* 0x0000000289100825 */ /* 0x000fe200078e0210 */
[----:B------:R2:W-:Y:S04]  /*13c0*/  @P1 LDGSTS.E.BYPASS.LTC128B.128 [R13+0x7100], [R24.64], !P4 ;  /* 0x07100000180d1fae */ /* 0x0005e8000e101d4c */
[----:B------:R3:W-:Y:S04]  /*13d0*/  @P0 LDGSTS.E.BYPASS.LTC128B.128 [R11+0x5900], [R16.64], !P3 ;  /* 0x05900000100b0fae */ /* 0x0007e8000d901d4c */
[----:B------:R3:W-:Y:S04]  /*13e0*/  @P0 LDGSTS.E.BYPASS.LTC128B.128 [R11+0x7900], [R26.64], !P4 ;  /* 0x079000001a0b0fae */ /* 0x0007e8000e101d4c */
[----:B------:R-:W0:Y:S01]  /*13f0*/  LDGDEPBAR ;  /* 0x00000000000079af */ /* 0x000e220000000000 */
[----:B------:R-:W-:-:S02]  /*1400*/  IMAD.SHL.U32 R14, R4, 0x40, RZ ;  /* 0x00000040040e7824 */ /* 0x000fc400078e00ff */
[----:B------:R-:W-:Y:S01]  /*1410*/  IMAD.SHL.U32 R6, R6, 0x40, RZ ;  /* 0x0000004006067824 */ /* 0x000fe200078e00ff */
[----:B------:R-:W-:Y:S02]  /*1420*/  R2P PR, R4, 0x6 ;  /* 0x0000000604007804 */ /* 0x000fe40000000000 */
[----:B------:R-:W-:Y:S01]  /*1430*/  LOP3.LUT R14, R14, 0x1c0, RZ, 0xc0, !PT ;  /* 0x000001c00e0e7812 */ /* 0x000fe200078ec0ff */
[----:B------:R-:W-:Y:S01]  /*1440*/  IMAD.MOV.U32 R0, RZ, RZ, 0x20 ;  /* 0x00000020ff007424 */ /* 0x000fe200078e00ff */
[----:B------:R-:W-:Y:S01]  /*1450*/  SHF.R.S32.HI R12, RZ, 0x5, R10 ;  /* 0x00000005ff0c7819 */ /* 0x000fe2000001140a */
[C---:B--2---:R-:W-:Y:S01]  /*1460*/  IMAD.SHL.U32 R13, R3.reuse, 0x8, RZ ;  /* 0x00000008030d7824 */ /* 0x044fe200078e00ff */
[----:B------:R-:W-:Y:S01]  /*1470*/  LOP3.LUT R6, R6, 0xfffffe00, RZ, 0xc0, !PT ;  /* 0xfffffe0006067812 */ /* 0x000fe200078ec0ff */
[----:B------:R-:W-:-:S03]  /*1480*/  IMAD R250, R3, 0x200, R250 ;  /* 0x0000020003fa7824 */ /* 0x000fc600078e02fa */
[----:B------:R-:W-:Y:S01]  /*1490*/  LOP3.LUT R13, R14, 0x8, R13, 0xf8, !PT ;  /* 0x000000080e0d7812 */ /* 0x000fe200078ef80d */
[----:B---3--:R-:W-:Y:S01]  /*14a0*/  IMAD.MOV.U32 R11, RZ, RZ, 0x10 ;  /* 0x00000010ff0b7424 */ /* 0x008fe200078e00ff */
[----:B------:R-:W-:-:S04]  /*14b0*/  DEPBAR.LE SB0, 0x1 ;  /* 0x000080400000791a */ /* 0x000fc80000000000 */
[----:B------:R-:W-:-:S04]  /*14c0*/  DEPBAR.LE SB0, 0x0 ;  /* 0x000080000000791a */ /* 0x000fc80000000000 */
[----:B------:R-:W-:Y:S02]  /*14d0*/  SHF.R.U32.HI R14, RZ, 0x3, R14 ;  /* 0x00000003ff0e7819 */ /* 0x000fe4000001160e */
[----:B------:R-:W-:Y:S02]  /*14e0*/  SEL R4, R11, 0xfffffff0, !P1 ;  /* 0xfffffff00b047807 */ /* 0x000fe40004800000 */
[----:B------:R-:W-:Y:S01]  /*14f0*/  SEL R3, R0, 0xffffffe0, !P2 ;  /* 0xffffffe000037807 */ /* 0x000fe20005000000 */
[----:B------:R-:W-:Y:S01]  /*1500*/  BAR.SYNC.DEFER_BLOCKING 0x0 ;  /* 0x0000000000007b1d */ /* 0x000fe20000010000 */
[----:B------:R-:W-:Y:S01]  /*1510*/  R2P PR, R5, 0x6 ;  /* 0x0000000605007804 */ /* 0x000fe20000000000 */
[----:B------:R-:W-:Y:S01]  /*1520*/  IMAD R12, R12, 0x400, R6 ;  /* 0x000004000c0c7824 */ /* 0x000fe200078e0206 */
[----:B------:R-:W-:-:S03]  /*1530*/  LOP3.LUT R5, R13, R14, RZ, 0x3c, !PT ;  /* 0x0000000e0d057212 */ /* 0x000fc600078e3cff */
[----:B------:R2:W-:Y:S01]  /*1540*/  STL [R1], R36 ;  /* 0x0000002401007387 */ /* 0x0005e20000100800 */
[----:B------:R-:W-:Y:S01]  /*1550*/  IMAD.SHL.U32 R250, R250, 0x2, RZ ;  /* 0x00000002fafa7824 */ /* 0x000fe200078e00ff */
[----:B------:R-:W-:Y:S01]  /*1560*/  PLOP3.LUT P0, PT, PT, PT, UP0, 0x80, 0x0 ;  /* 0x000000000000781c */ /* 0x000fe20003f0f008 */
[----:B------:R-:W-:-:S03]  /*1570*/  IMAD.IADD R251, R5, 0x1, R12 ;  /* 0x0000000105fb7824 */ /* 0x000fc600078e020c */
[C---:B------:R-:W-:Y:S01]  /*1580*/  IADD3 R11, R250.reuse, 0x4100, RZ ;  /* 0x00004100fa0b7810 */ /* 0x040fe20007ffe0ff */
[----:B------:R-:W-:Y:S01]  /*1590*/  IMAD.SHL.U32 R251, R251, 0x2, RZ ;  /* 0x00000002fbfb7824 */ /* 0x000fe200078e00ff */
[----:B------:R-:W-:Y:S02]  /*15a0*/  IADD3 R249, R250, 0x4120, RZ ;  /* 0x00004120faf97810 */ /* 0x000fe40007ffe0ff */
[----:B------:R-:W-:Y:S01]  /*15b0*/  @P1 IADD3 R249, R11, -0x20, RZ ;  /* 0xffffffe00bf91810 */ /* 0x000fe20007ffe0ff */
[----:B------:R-:W-:Y:S01]  /*15c0*/  IMAD R247, R4, 0x2, R251 ;  /* 0x0000000204f77824 */ /* 0x000fe200078e02fb */
[----:B------:R-:W-:Y:S02]  /*15d0*/  LOP3.LUT R10, R10, 0xffffffe0, RZ, 0xc0, !PT ;  /* 0xffffffe00a0a7812 */ /* 0x000fe400078ec0ff */
[----:B------:R-:W-:Y:S01]  /*15e0*/  LOP3.LUT R5, R5, R6, RZ, 0xfc, !PT ;  /* 0x0000000605057212 */ /* 0x000fe200078efcff */
[----:B------:R2:W3:Y:S02]  /*15f0*/  LDSM.16.M88.4 R100, [R251+0x8100] ;  /* 0x00810000fb64783b */ /* 0x0004e40000000200 */
[----:B------:R-:W-:-:S02]  /*1600*/  IMAD.IADD R2, R2, 0x1, -R10 ;  /* 0x0000000102027824 */ /* 0x000fc400078e0a0a */
[----:B------:R2:W4:Y:S01]  /*1610*/  LDSM.16.M88.4 R52, [R251+0xa100] ;  /* 0x00a10000fb34783b */ /* 0x0005220000000200 */
[----:B------:R-:W-:-:S03]  /*1620*/  ISETP.GT.AND P5, PT, R139, 0x3f, PT ;  /* 0x0000003f8b00780c */ /* 0x000fc60003fa4270 */
[----:B------:R2:W2:Y:S01]  /*1630*/  LDSM.16.M88.4 R40, [R250+0x4100] ;  /* 0x00410000fa28783b */ /* 0x0004a20000000200 */
[----:B------:R-:W-:-:S03]  /*1640*/  SEL R6, RZ, 0x10, P4 ;  /* 0x00000010ff067807 */ /* 0x000fc60002000000 */
[----:B------:R2:W2:Y:S01]  /*1650*/  LDSM.16.M88.4 R68, [R250+0x4900] ;  /* 0x00490000fa44783b */ /* 0x0004a20000000200 */
[----:B------:R-:W-:-:S03]  /*1660*/  SEL R0, R0, 0xffffffe0, !P2 ;  /* 0xffffffe000007807 */ /* 0x000fc60005000000 */
[----:B------:R2:W2:Y:S01]  /*1670*/  LDSM.16.M88.4 R108, [R250+0x5100] ;  /* 0x00510000fa6c783b */ /* 0x0004a20000000200 */
[----:B------:R-:W-:-:S03]  /*1680*/  IADD3 R239, R249, 0x800, RZ ;  /* 0x00000800f9ef7810 */ /* 0x000fc60007ffe0ff */
[----:B------:R2:W2:Y:S01]  /*1690*/  LDSM.16.M88.4 R28, [R250+0x5900] ;  /* 0x00590000fa1c783b */ /* 0x0004a20000000200 */
[----:B------:R-:W-:-:S03]  /*16a0*/  IADD3 R238, R249, 0x1000, RZ ;  /* 0x00001000f9ee7810 */ /* 0x000fc60007ffe0ff */
[----:B-1----:R1:W1:Y:S01]  /*16b0*/  LDSM.16.M88.4 R12, [R247+0x8100] ;  /* 0x00810000f70c783b */ /* 0x0022620000000200 */
[----:B------:R-:W-:-:S03]  /*16c0*/  IADD3 R237, R249, 0x1800, RZ ;  /* 0x00001800f9ed7810 */ /* 0x000fc60007ffe0ff */
[----:B------:R1:W1:Y:S04]  /*16d0*/  LDSM.16.M88.4 R32, [R247+0xa100] ;  /* 0x00a10000f720783b */ /* 0x0002680000000200 */
[----:B------:R1:W1:Y:S04]  /*16e0*/  LDSM.16.M88.4 R96, [R249] ;  /* 0x00000000f960783b */ /* 0x0002680000000200 */
[----:B------:R1:W1:Y:S04]  /*16f0*/  LDSM.16.M88.4 R92, [R249+0x800] ;  /* 0x00080000f95c783b */ /* 0x0002680000000200 */
[----:B------:R1:W1:Y:S04]  /*1700*/  LDSM.16.M88.4 R20, [R249+0x1000] ;  /* 0x00100000f914783b */ /* 0x0002680000000200 */
[----:B------:R1:W1:Y:S01]  /*1710*/  LDSM.16.M88.4 R16, [R249+0x1800] ;  /* 0x00180000f910783b */ /* 0x0002620000000200 */
[----:B------:R-:W-:Y:S05]  /*1720*/  @!P0 BRA `(.L_x_706) ;  /* 0x000003b000008947 */ /* 0x000fea0003800000 */
[----:B---34-:R-:W-:Y:S01]  /*1730*/  IMAD R9, R9, c[0x0][0x208], RZ ;  /* 0x0000820009097a24 */ /* 0x018fe200078e02ff */
[----:B------:R-:W-:Y:S01]  /*1740*/  ISETP.GE.AND P2, PT, R137, c[0x0][0x1d4], PT ;  /* 0x0000750089007a0c */ /* 0x000fe20003f46270 */
[----:B------:R-:W-:-:S03]  /*1750*/  IMAD.WIDE.U32 R10, R37, c[0x0][0x208], RZ ;  /* 0x00008200250a7a25 */ /* 0x000fc600078e00ff */
[----:B------:R-:W-:Y:S01]  /*1760*/  ISETP.LT.OR P1, PT, R7, 0x1, P2 ;  /* 0x000000010700780c */ /* 0x000fe20001721670 */
[----:B------:R-:W-:Y:S02]  /*1770*/  IMAD R9, R37, c[0x0][0x20c], R9 ;  /* 0x0000830025097a24 */ /* 0x000fe400078e0209 */
[----:B------:R-:W-:Y:S02]  /*1780*/  IMAD R8, R8, c[0x0][0x218], RZ ;  /* 0x0000860008087a24 */ /* 0x000fe400078e02ff */
[----:B------:R-:W-:Y:S02]  /*1790*/  IMAD.IADD R11, R11, 0x1, R9 ;  /* 0x000000010b0b7824 */ /* 0x000fe400078e0209 */
[C---:B------:R-:W-:Y:S02]  /*17a0*/  IMAD R8, R36.reuse, c[0x0][0x21c], R8 ;  /* 0x0000870024087a24 */ /* 0x040fe400078e0208 */
[----:B------:R-:W-:Y:S01]  /*17b0*/  IMAD.WIDE.U32 R10, R36, c[0x0][0x218], R10 ;  /* 0x00008600240a7a25 */ /* 0x000fe200078e000a */
[----:B--2---:R-:W-:-:S03]  /*17c0*/  SHF.R.S32.HI R36, RZ, 0x1f, R138 ;  /* 0x0000001fff247819 */ /* 0x004fc6000001148a */
[----:B------:R-:W-:Y:S01]  /*17d0*/  IMAD.WIDE R38, R137, 0x2, RZ ;  /* 0x0000000289267825 */ /* 0x000fe200078e02ff */
[----:B------:R-:W-:Y:S02]  /*17e0*/  IADD3 R9, P0, R10, UR20, RZ ;  /* 0x000000140a097c10 */ /* 0x000fe4000ff1e0ff */
[----:B------:R-:W-:Y:S02]  /*17f0*/  LEA.HI R36, R36, R138, RZ, 0x3 ;  /* 0x0000008a24247211 */ /* 0x000fe400078f18ff */
[----:B------:R-:W-:Y:S02]  /*1800*/  IADD3.X R8, R11, UR5, R8, P0, !PT ;  /* 0x000000050b087c10 */ /* 0x000fe400087fe408 */
[C---:B------:R-:W-:Y:S02]  /*1810*/  LEA R10, P0, R9.reuse, c[0x0][0x1f8], 0x1 ;  /* 0x00007e00090a7a11 */ /* 0x040fe400078008ff */
[----:B------:R-:W-:Y:S02]  /*1820*/  LOP3.LUT R36, R36, 0xfffffff8, RZ, 0xc0, !PT ;  /* 0xfffffff824247812 */ /* 0x000fe400078ec0ff */
[----:B------:R-:W-:Y:S01]  /*1830*/  LEA.HI.X R9, R9, c[0x0][0x1fc], R8, 0x1, P0 ;  /* 0x00007f0009097a11 */ /* 0x000fe200000f0c08 */
[----:B------:R-:W2:Y:S01]  /*1840*/  SHFL.IDX PT, R11, R10, RZ, 0x181f ;  /* 0x00181fff0a0b7589 */ /* 0x000ea200000e0000 */
[----:B------:R-:W-:-:S02]  /*1850*/  IMAD.SHL.U32 R8, R136, 0x2, RZ ;  /* 0x0000000288087824 */ /* 0x000fc400078e00ff */
[----:B------:R-:W-:Y:S01]  /*1860*/  IMAD.WIDE R36, R36, 0x2, RZ ;  /* 0x0000000224247825 */ /* 0x000fe200078e02ff */
[----:B------:R-:W3:Y:S04]  /*1870*/  SHFL.IDX PT, R24, R9, RZ, 0x181f ;  /* 0x00181fff09187589 */ /* 0x000ee800000e0000 */
[----:B------:R-:W4:Y:S01]  /*1880*/  SHFL.IDX PT, R25, R10, 0x1, 0x181f ;  /* 0x00381f000a197f89 */ /* 0x000f2200000e0000 */
[----:B--2---:R-:W-:-:S05]  /*1890*/  IADD3 R26, P0, R11, R38, RZ ;  /* 0x000000260b1a7210 */ /* 0x004fca0007f1e0ff */
[C---:B---3--:R-:W-:Y:S01]  /*18a0*/  IMAD.X R27, R24.reuse, 0x1, R39, P0 ;  /* 0x00000001181b7824 */ /* 0x048fe200000e0627 */
[----:B------:R-:W-:Y:S02]  /*18b0*/  IADD3 R44, P0, R11, R36, RZ ;  /* 0x000000240b2c7210 */ /* 0x000fe40007f1e0ff */
[----:B------:R-:W-:Y:S03]  /*18c0*/  SHFL.IDX PT, R11, R10, 0x2, 0x181f ;  /* 0x00581f000a0b7f89 */ /* 0x000fe600000e0000 */
[----:B------:R-:W-:Y:S01]  /*18d0*/  IMAD.X R45, R24, 0x1, R37, P0 ;  /* 0x00000001182d7824 */ /* 0x000fe200000e0625 */
[----:B------:R2:W-:Y:S01]  /*18e0*/  LDGSTS.E.BYPASS.LTC128B.128 [R8+0x100], [R26.64], !P1 ;  /* 0x001000001a087fae */ /* 0x0005e2000c901d4c */
[----:B------:R-:W-:-:S03]  /*18f0*/  ISETP.GE.AND P1, PT, R138, c[0x0][0x1d4], PT ;  /* 0x000075008a007a0c */ /* 0x000fc60003f26270 */
[----:B------:R-:W-:Y:S01]  /*1900*/  SHFL.IDX PT, R24, R9, 0x2, 0x181f ;  /* 0x00581f0009187f89 */ /* 0x000fe200000e0000 */
[----:B------:R-:W-:-:S03]  /*1910*/  ISETP.LT.OR P0, PT, R7, 0x1, P1 ;  /* 0x000000010700780c */ /* 0x000fc60000f01670 */
[----:B------:R-:W-:Y:S10]  /*1920*/  SHFL.IDX PT, R10, R10, 0x3, 0x181f ;  /* 0x00781f000a0a7f89 */ /* 0x000ff400000e0000 */
[----:B------:R4:W-:Y:S04]  /*1930*/  LDGSTS.E.BYPASS.LTC128B.128 [R8+0x2100], [R44.64], !P0 ;  /* 0x021000002c087fae */ /* 0x0009e8000c101d4c */
[----:B--2---:R-:W2:Y:S04]  /*1940*/  SHFL.IDX PT, R26, R9, 0x1, 0x181f ;  /* 0x00381f00091a7f89 */ /* 0x004ea800000e0000 */
[----:B------:R-:W3:Y:S01]  /*1950*/  SHFL.IDX PT, R9, R9, 0x3, 0x181f ;  /* 0x00781f0009097f89 */ /* 0x000ee200000e0000 */
[----:B----4-:R-:W-:-:S05]  /*1960*/  IADD3 R44, P0, R38, R25, RZ ;  /* 0x00000019262c7210 */ /* 0x010fca0007f1e0ff */
[----:B--2---:R-:W-:Y:S01]  /*1970*/  IMAD.X R45, R39, 0x1, R26, P0 ;  /* 0x00000001272d7824 */ /* 0x004fe200000e061a */
[----:B------:R-:W-:-:S13]  /*1980*/  ISETP.LT.OR P0, PT, R7, 0x11, P2 ;  /* 0x000000110700780c */ /* 0x000fda0001701670 */
[----:B------:R2:W-:Y:S02]  /*1990*/  LDGSTS.E.BYPASS.LTC128B.128 [R8+0x900], [R44.64], !P0 ;  /* 0x009000002c087fae */ /* 0x0005e4000c101d4c */
[----:B--2---:R-:W-:-:S05]  /*19a0*/  IADD3 R44, P0, R36, R25, RZ ;  /* 0x00000019242c7210 */ /* 0x004fca0007f1e0ff */
[----:B------:R-:W-:Y:S01]  /*19b0*/  IMAD.X R45, R37, 0x1, R26, P0 ;  /* 0x00000001252d7824 */ /* 0x000fe200000e061a */
[----:B------:R-:W-:-:S13]  /*19c0*/  ISETP.LT.OR P0, PT, R7, 0x11, P1 ;  /* 0x000000110700780c */ /* 0x000fda0000f01670 */
[----:B------:R2:W-:Y:S01]  /*19d0*/  LDGSTS.E.BYPASS.LTC128B.128 [R8+0x2900], [R44.64], !P0 ;  /* 0x029000002c087fae */ /* 0x0005e2000c101d4c */
[----:B------:R-:W-:-:S05]  /*19e0*/  IADD3 R26, P0, R38, R11, RZ ;  /* 0x0000000b261a7210 */ /* 0x000fca0007f1e0ff */
[----:B------:R-:W-:Y:S01]  /*19f0*/  IMAD.X R27, R39, 0x1, R24, P0 ;  /* 0x00000001271b7824 */ /* 0x000fe200000e0618 */
[C---:B------:R-:W-:Y:S02]  /*1a00*/  ISETP.LT.OR P0, PT, R7.reuse, 0x21, P2 ;  /* 0x000000210700780c */ /* 0x040fe40001701670 */
[----:B------:R-:W-:-:S11]  /*1a10*/  ISETP.LT.OR P2, PT, R7, 0x31, P2 ;  /* 0x000000310700780c */ /* 0x000fd60001741670 */
[----:B------:R4:W-:Y:S02]  /*1a20*/  LDGSTS.E.BYPASS.LTC128B.128 [R8+0x1100], [R26.64], !P0 ;  /* 0x011000001a087fae */ /* 0x0009e4000c101d4c */
[----:B----4-:R-:W-:-:S05]  /*1a30*/  IADD3 R26, P0, R36, R11, RZ ;  /* 0x0000000b241a7210 */ /* 0x010fca0007f1e0ff */
[----:B------:R-:W-:Y:S01]  /*1a40*/  IMAD.X R27, R37, 0x1, R24, P0 ;  /* 0x00000001251b7824 */ /* 0x000fe200000e0618 */
[C---:B------:R-:W-:Y:S02]  /*1a50*/  ISETP.LT.OR P0, PT, R7.reuse, 0x21, P1 ;  /* 0x000000210700780c */ /* 0x040fe40000f01670 */
[----:B------:R-:W-:-:S11]  /*1a60*/  ISETP.LT.OR P1, PT, R7, 0x31, P1 ;  /* 0x000000310700780c */ /* 0x000fd60000f21670 */
[----:B------:R2:W-:Y:S01]  /*1a70*/  LDGSTS.E.BYPASS.LTC128B.128 [R8+0x3100], [R26.64], !P0 ;  /* 0x031000001a087fae */ /* 0x0005e2000c101d4c */
[----:B------:R-:W-:-:S05]  /*1a80*/  IADD3 R24, P0, R38, R10, RZ ;  /* 0x0000000a26187210 */ /* 0x000fca0007f1e0ff */
[----:B---3--:R-:W-:Y:S01]  /*1a90*/  IMAD.X R25, R39, 0x1, R9, P0 ;  /* 0x0000000127197824 */ /* 0x008fe200000e0609 */
[----:B------:R-:W-:-:S04]  /*1aa0*/  IADD3 R10, P0, R36, R10, RZ ;  /* 0x0000000a240a7210 */ /* 0x000fc80007f1e0ff */
[----:B------:R2:W-:Y:S01]  /*1ab0*/  LDGSTS.E.BYPASS.LTC128B.128 [R8+0x1900], [R24.64], !P2 ;  /* 0x0190000018087fae */ /* 0x0005e2000d101d4c */
[----:B------:R-:W-:-:S05]  /*1ac0*/  IMAD.X R11, R37, 0x1, R9, P0 ;  /* 0x00000001250b7824 */ /* 0x000fca00000e0609 */
[----:B------:R2:W-:Y:S03]  /*1ad0*/  LDGSTS.E.BYPASS.LTC128B.128 [R8+0x3900], [R10.64], !P1 ;  /* 0x039000000a087fae */ /* 0x0005e6000c901d4c */
.L_x_706:
[-C--:B--234-:R-:W-:Y:S01]  /*1ae0*/  HMMA.16816.F32 R8, R100, R40.reuse, RZ ;  /* 0x000000286408723c */ /* 0x09cfe200000018ff */
[C---:B------:R-:W-:Y:S01]  /*1af0*/  LEA R246, R3.reuse, R251, 0x1 ;  /* 0x000000fb03f67211 */ /* 0x040fe200078e08ff */
[----:B------:R-:W-:Y:S01]  /*1b00*/  LDSM.16.M88.4 R132, [R250+0x6100] ;  /* 0x00610000fa84783b */ /* 0x000fe20000000200 */
[C---:B------:R-:W-:Y:S01]  /*1b10*/  LEA R245, R0.reuse, R250, 0x1 ;  /* 0x000000fa00f57211 */ /* 0x040fe200078e08ff */
[----:B------:R-:W-:Y:S01]  /*1b20*/  UISETP.GE.AND UP0, UPT, UR9, 0x41, UPT ;  /* 0x000000410900788c */ /* 0x000fe2000bf06270 */
[----:B------:R-:W-:Y:S01]  /*1b30*/  LEA R236, R0, R249, 0x1 ;  /* 0x000000f900ec7211 */ /* 0x000fe200078e08ff */
[----:B------:R-:W-:Y:S01]  /*1b40*/  LDSM.16.M88.4 R48, [R246+0xa100] ;  /* 0x00a10000f630783b */ /* 0x000fe20000000200 */
[----:B------:R-:W-:Y:S01]  /*1b50*/  LEA R244, R3, R247, 0x1 ;  /* 0x000000f703f47211 */ /* 0x000fe200078e08ff */
[----:B------:R-:W-:Y:S01]  /*1b60*/  HMMA.16816.F32 R24, R52, R40, RZ ;  /* 0x000000283418723c */ /* 0x000fe200000018ff */
[----:B------:R-:W-:Y:S01]  /*1b70*/  LEA R243, R4, R246, 0x1 ;  /* 0x000000f604f37211 */ /* 0x000fe200078e08ff */
[----:B------:R-:W-:Y:S01]  /*1b80*/  LDSM.16.M88.4 R88, [R245+0x4100] ;  /* 0x00410000f558783b */ /* 0x000fe20000000200 */
[----:B------:R-:W-:-:S02]  /*1b90*/  PLOP3.LUT P0, PT, PT, PT, UP0, 0x40, 0x0 ;  /* 0x000000000000781c */ /* 0x000fc40003f0e808 */
[C---:B------:R-:W-:Y:S01]  /*1ba0*/  IADD3 R235, R249.reuse, 0x2000, RZ ;  /* 0x00002000f9eb7810 */ /* 0x040fe20007ffe0ff */
[----:B------:R-:W-:Y:S01]  /*1bb0*/  LDSM.16.M88.4 R124, [R244+0x8100] ;  /* 0x00810000f47c783b */ /* 0x000fe20000000200 */
[C---:B------:R-:W-:Y:S01]  /*1bc0*/  IADD3 R234, R249.reuse, 0x2800, RZ ;  /* 0x00002800f9ea7810 */ /* 0x040fe20007ffe0ff */
[----:B------:R-:W-:Y:S01]  /*1bd0*/  HMMA.16816.F32 R76, R52, R68, RZ ;  /* 0x00000044344c723c */ /* 0x000fe200000018ff */
[C---:B------:R-:W-:Y:S01]  /*1be0*/  IADD3 R233, R249.reuse, 0x3000, RZ ;  /* 0x00003000f9e97810 */ /* 0x040fe20007ffe0ff */
[----:B------:R-:W-:Y:S01]  /*1bf0*/  LDSM.16.M88.4 R44, [R245+0x4900] ;  /* 0x00490000f52c783b */ /* 0x000fe20000000200 */
[----:B------:R-:W-:-:S03]  /*1c00*/  IADD3 R232, R249, 0x3800, RZ ;  /* 0x00003800f9e87810 */ /* 0x000fc60007ffe0ff */
[----:B------:R-:W-:Y:S02]  /*1c10*/  LDSM.16.M88.4 R36, [R245+0x5100] ;  /* 0x00510000f524783b */ /* 0x000fe40000000200 */
[C---:B------:R-:W-:Y:S02]  /*1c20*/  HMMA.16816.F32 R64, R52.reuse, R108, RZ ;  /* 0x0000006c3440723c */ /* 0x040fe400000018ff */
[----:B------:R-:W-:Y:S04]  /*1c30*/  LDSM.16.M88.4 R128, [R249+0x2000] ;  /* 0x00200000f980783b */ /* 0x000fe80000000200 */
[----:B------:R-:W-:Y:S02]  /*1c40*/  LDSM.16.M88.4 R120, [R236+0x1000] ;  /* 0x00100000ec78783b */ /* 0x000fe40000000200 */
[C---:B------:R-:W-:Y:S02]  /*1c50*/  HMMA.16816.F32 R84, R52.reuse, R42, RZ ;  /* 0x0000002a3454723c */ /* 0x040fe400000018ff */
[----:B------:R-:W-:Y:S04]  /*1c60*/  LDSM.16.M88.4 R116, [R236+0x1800] ;  /* 0x00180000ec74783b */ /* 0x000fe80000000200 */
[----:B------:R-:W0:Y:S02]  /*1c70*/  LDGDEPBAR ;  /* 0x00000000000079af */ /* 0x000e240000000000 */
[C---:B------:R-:W-:Y:S08]  /*1c80*/  HMMA.16816.F32 R72, R52.reuse, R70, RZ ;  /* 0x000000463448723c */ /* 0x040ff000000018ff */
[----:B------:R-:W-:Y:S08]  /*1c90*/  HMMA.16816.F32 R60, R52, R110, RZ ;  /* 0x0000006e343c723c */ /* 0x000ff000000018ff */
[C---:B------:R-:W-:Y:S08]  /*1ca0*/  HMMA.16816.F32 R80, R100.reuse, R68, RZ ;  /* 0x000000446450723c */ /* 0x040ff000000018ff */
[----:B------:R-:W-:Y:S08]  /*1cb0*/  HMMA.16816.F32 R112, R100, R108, RZ ;  /* 0x0000006c6470723c */ /* 0x000ff000000018ff */
[-C--:B------:R-:W-:Y:S08]  /*1cc0*/  HMMA.16816.F32 R56, R52, R28.reuse, RZ ;  /* 0x0000001c3438723c */ /* 0x080ff000000018ff */
[C---:B------:R-:W-:Y:S08]  /*1cd0*/  HMMA.16816.F32 R104, R100.reuse, R28, RZ ;  /* 0x0000001c6468723c */ /* 0x040ff000000018ff */
[C---:B------:R-:W-:Y:S08]  /*1ce0*/  HMMA.16816.F32 R40, R100.reuse, R42, RZ ;  /* 0x0000002a6428723c */ /* 0x040ff000000018ff */
[C---:B------:R-:W-:Y:S08]  /*1cf0*/  HMMA.16816.F32 R68, R100.reuse, R70, RZ ;  /* 0x000000466444723c */ /* 0x040ff000000018ff */
[----:B------:R-:W-:Y:S08]  /*1d00*/  HMMA.16816.F32 R108, R100, R110, RZ ;  /* 0x0000006e646c723c */ /* 0x000ff000000018ff */
[-C--:B------:R-:W-:Y:S08]  /*1d10*/  HMMA.16816.F32 R52, R52, R30.reuse, RZ ;  /* 0x0000001e3434723c */ /* 0x080ff000000018ff */
[----:B------:R-:W-:Y:S01]  /*1d20*/  HMMA.16816.F32 R100, R100, R30, RZ ;  /* 0x0000001e6464723c */ /* 0x000fe200000018ff */
[----:B------:R-:W2:Y:S07]  /*1d30*/  LDSM.16.M88.4 R28, [R246+0x8100] ;  /* 0x00810000f61c783b */ /* 0x000eae0000000200 */
[----:B-1----:R-:W-:Y:S08]  /*1d40*/  HMMA.16816.F32 R8, R12, R96, R8 ;  /* 0x000000600c08723c */ /* 0x002ff00000001808 */
[C---:B------:R-:W-:Y:S08]  /*1d50*/  HMMA.16816.F32 R64, R32.reuse, R20, R64 ;  /* 0x000000142040723c */ /* 0x040ff00000001840 */
[----:B------:R-:W-:Y:S08]  /*1d60*/  HMMA.16816.F32 R60, R32, R22, R60 ;  /* 0x00000016203c723c */ /* 0x000ff0000000183c */
[C---:B------:R-:W-:Y:S08]  /*1d70*/  HMMA.16816.F32 R112, R12.reuse, R20, R112 ;  /* 0x000000140c70723c */ /* 0x040ff00000001870 */
[----:B------:R-:W-:Y:S01]  /*1d80*/  HMMA.16816.F32 R108, R12, R22, R108 ;  /* 0x000000160c6c723c */ /* 0x000fe2000000186c */
[----:B------:R-:W1:Y:S07]  /*1d90*/  LDSM.16.M88.4 R20, [R236] ;  /* 0x00000000ec14783b */ /* 0x000e6e0000000200 */
[C---:B------:R-:W-:Y:S08]  /*1da0*/  HMMA.16816.F32 R24, R32.reuse, R96, R24 ;  /* 0x000000602018723c */ /* 0x040ff00000001818 */
[C---:B------:R-:W-:Y:S08]  /*1db0*/  HMMA.16816.F32 R76, R32.reuse, R92, R76 ;  /* 0x0000005c204c723c */ /* 0x040ff0000000184c */
[C---:B------:R-:W-:Y:S08]  /*1dc0*/  HMMA.16816.F32 R56, R32.reuse, R16, R56 ;  /* 0x000000102038723c */ /* 0x040ff00000001838 */
[C---:B------:R-:W-:Y:S08]  /*1dd0*/  HMMA.16816.F32 R84, R32.reuse, R98, R84 ;  /* 0x000000622054723c */ /* 0x040ff00000001854 */
[C---:B------:R-:W-:Y:S08]  /*1de0*/  HMMA.16816.F32 R72, R32.reuse, R94, R72 ;  /* 0x0000005e2048723c */ /* 0x040ff00000001848 */
[----:B------:R-:W-:Y:S01]  /*1df0*/  HMMA.16816.F32 R52, R32, R18, R52 ;  /* 0x000000122034723c */ /* 0x000fe20000001834 */
[----:B------:R-:W3:Y:S07]  /*1e00*/  LDSM.16.M88.4 R32, [R245+0x5900] ;  /* 0x00590000f520783b */ /* 0x000eee0000000200 */
[----:B--2---:R-:W-:Y:S08]  /*1e10*/  HMMA.16816.F32 R8, R28, R88, R8 ;  /* 0x000000581c08723c */ /* 0x004ff00000001808 */
[C---:B------:R-:W-:Y:S01]  /*1e20*/  HMMA.16816.F32 R40, R12.reuse, R98, R40 ;  /* 0x000000620c28723c */ /* 0x040fe20000001828 */
[----:B------:R-:W2:Y:S07]  /*1e30*/  LDSM.16.M88.4 R96, [R251+0xc100] ;  /* 0x00c10000fb60783b */ /* 0x000eae0000000200 */
[----:B------:R-:W-:Y:S08]  /*1e40*/  HMMA.16816.F32 R80, R12, R92, R80 ;  /* 0x0000005c0c50723c */ /* 0x000ff00000001850 */
[----:B-1----:R-:W-:Y:S08]  /*1e50*/  HMMA.16816.F32 R8, R124, R20, R8 ;  /* 0x000000147c08723c */ /* 0x002ff00000001808 */
[C---:B------:R-:W-:Y:S08]  /*1e60*/  HMMA.16816.F32 R104, R12.reuse, R16, R104 ;  /* 0x000000100c68723c */ /* 0x040ff00000001868 */
[C---:B------:R-:W-:Y:S01]  /*1e70*/  HMMA.16816.F32 R68, R12.reuse, R94, R68 ;  /* 0x0000005e0c44723c */ /* 0x040fe20000001844 */
[----:B------:R-:W-:Y:S07]  /*1e80*/  LDSM.16.M88.4 R92, [R251+0xe100] ;  /* 0x00e10000fb5c783b */ /* 0x000fee0000000200 */
[----:B------:R-:W-:Y:S01]  /*1e90*/  HMMA.16816.F32 R100, R12, R18, R100 ;  /* 0x000000120c64723c */ /* 0x000fe20000001864 */
[----:B------:R-:W1:Y:S04]  /*1ea0*/  LDSM.16.M88.4 R16, [R244+0xa100] ;  /* 0x00a10000f410783b */ /* 0x000e680000000200 */
[----:B------:R-:W-:Y:S03]  /*1eb0*/  LDSM.16.M88.4 R12, [R236+0x800] ;  /* 0x00080000ec0c783b */ /* 0x000fe60000000200 */
[C---:B------:R-:W-:Y:S08]  /*1ec0*/  HMMA.16816.F32 R24, R48.reuse, R88, R24 ;  /* 0x000000583018723c */ /* 0x040ff00000001818 */
[C---:B------:R-:W-:Y:S08]  /*1ed0*/  HMMA.16816.F32 R76, R48.reuse, R44, R76 ;  /* 0x0000002c304c723c */ /* 0x040ff0000000184c */
[C---:B------:R-:W-:Y:S08]  /*1ee0*/  HMMA.16816.F32 R64, R48.reuse, R36, R64 ;  /* 0x000000243040723c */ /* 0x040ff00000001840 */
[C---:B---3--:R-:W-:Y:S08]  /*1ef0*/  HMMA.16816.F32 R56, R48.reuse, R32, R56 ;  /* 0x000000203038723c */ /* 0x048ff00000001838 */
[C---:B------:R-:W-:Y:S08]  /*1f00*/  HMMA.16816.F32 R84, R48.reuse, R90, R84 ;  /* 0x0000005a3054723c */ /* 0x040ff00000001854 */
[C---:B------:R-:W-:Y:S08]  /*1f10*/  HMMA.16816.F32 R72, R48.reuse, R46, R72 ;  /* 0x0000002e3048723c */ /* 0x040ff00000001848 */
[C---:B------:R-:W-:Y:S08]  /*1f20*/  HMMA.16816.F32 R60, R48.reuse, R38, R60 ;  /* 0x00000026303c723c */ /* 0x040ff0000000183c */
[----:B------:R-:W-:Y:S01]  /*1f30*/  HMMA.16816.F32 R52, R48, R34, R52 ;  /* 0x000000223034723c */ /* 0x000fe20000001834 */
[----:B------:R-:W3:Y:S07]  /*1f40*/  LDSM.16.M88.4 R48, [R247+0xc100] ;  /* 0x00c10000f730783b */ /* 0x000eee0000000200 */
[----:B--2---:R-:W-:Y:S08]  /*1f50*/  HMMA.16816.F32 R8, R96, R132, R8 ;  /* 0x000000846008723c */ /* 0x004ff00000001808 */
        /* <DEDUP_REMOVED lines=10> */
[----:B------:R-:W2:Y:S04]  /*2000*/  LDSM.16.M88.4 R28, [R245+0x6100] ;  /* 0x00610000f51c783b */ /* 0x000ea80000000200 */
[----:B------:R-:W-:Y:S03]  /*2010*/  LDSM.16.M88.4 R32, [R246+0xe100] ;  /* 0x00e10000f620783b */ /* 0x000fe60000000200 */
[----:B-1----:R-:W-:Y:S08]  /*2020*/  HMMA.16816.F32 R24, R16, R20, R24 ;  /* 0x000000141018723c */ /* 0x002ff00000001818 */
[----:B---3--:R-:W-:Y:S08]  /*2030*/  HMMA.16816.F32 R8, R48, R128, R8 ;  /* 0x000000803008723c */ /* 0x008ff00000001808 */
[-C--:B------:R-:W-:Y:S08]  /*2040*/  HMMA.16816.F32 R84, R16, R22.reuse, R84 ;  /* 0x000000161054723c */ /* 0x080ff00000001854 */
[----:B------:R-:W-:Y:S01]  /*2050*/  HMMA.16816.F32 R40, R124, R22, R40 ;  /* 0x000000167c28723c */ /* 0x000fe20000001828 */
[----:B------:R-:W-:Y:S07]  /*2060*/  LDSM.16.M88.4 R20, [R244+0xc100] ;  /* 0x00c10000f414783b */ /* 0x000fee0000000200 */
[C---:B------:R-:W-:Y:S08]  /*2070*/  HMMA.16816.F32 R76, R16.reuse, R12, R76 ;  /* 0x0000000c104c723c */ /* 0x040ff0000000184c */
[----:B------:R-:W-:Y:S08]  /*2080*/  HMMA.16816.F32 R72, R16, R14, R72 ;  /* 0x0000000e1048723c */ /* 0x000ff00000001848 */
[C---:B------:R-:W-:Y:S08]  /*2090*/  HMMA.16816.F32 R80, R124.reuse, R12, R80 ;  /* 0x0000000c7c50723c */ /* 0x040ff00000001850 */
[----:B------:R-:W-:Y:S01]  /*20a0*/  HMMA.16816.F32 R68, R124, R14, R68 ;  /* 0x0000000e7c44723c */ /* 0x000fe20000001844 */
[----:B------:R-:W1:Y:S07]  /*20b0*/  LDSM.16.M88.4 R12, [R236+0x2000] ;  /* 0x00200000ec0c783b */ /* 0x000e6e0000000200 */
[----:B------:R-:W-:Y:S08]  /*20c0*/  HMMA.16816.F32 R24, R92, R132, R24 ;  /* 0x000000845c18723c */ /* 0x000ff00000001818 */
[----:B--2---:R-:W-:Y:S08]  /*20d0*/  HMMA.16816.F32 R8, R36, R28, R8 ;  /* 0x0000001c2408723c */ /* 0x004ff00000001808 */
[C---:B------:R-:W-:Y:S08]  /*20e0*/  HMMA.16816.F32 R64, R16.reuse, R120, R64 ;  /* 0x000000781040723c */ /* 0x040ff00000001840 */
[----:B------:R-:W-:Y:S08]  /*20f0*/  HMMA.16816.F32 R60, R16, R122, R60 ;  /* 0x0000007a103c723c */ /* 0x000ff0000000183c */
[----:B------:R-:W-:Y:S08]  /*2100*/  HMMA.16816.F32 R40, R96, R134, R40 ;  /* 0x000000866028723c */ /* 0x000ff00000001828 */
[C---:B------:R-:W-:Y:S08]  /*2110*/  HMMA.16816.F32 R112, R124.reuse, R120, R112 ;  /* 0x000000787c70723c */ /* 0x040ff00000001870 */
[----:B------:R-:W-:Y:S01]  /*2120*/  HMMA.16816.F32 R108, R124, R122, R108 ;  /* 0x0000007a7c6c723c */ /* 0x000fe2000000186c */
[----:B------:R-:W2:Y:S07]  /*2130*/  LDSM.16.M88.4 R120, [R249+0x2800] ;  /* 0x00280000f978783b */ /* 0x000eae0000000200 */
[----:B------:R-:W-:Y:S08]  /*2140*/  HMMA.16816.F32 R84, R92, R134, R84 ;  /* 0x000000865c54723c */ /* 0x000ff00000001854 */
[-C--:B------:R-:W-:Y:S08]  /*2150*/  HMMA.16816.F32 R80, R96, R88.reuse, R80 ;  /* 0x000000586050723c */ /* 0x080ff00000001850 */
[----:B------:R-:W-:Y:S08]  /*2160*/  HMMA.16816.F32 R76, R92, R88, R76 ;  /* 0x000000585c4c723c */ /* 0x000ff0000000184c */
[-C--:B------:R-:W-:Y:S08]  /*2170*/  HMMA.16816.F32 R68, R96, R90.reuse, R68 ;  /* 0x0000005a6044723c */ /* 0x080ff00000001844 */
[----:B------:R-:W-:Y:S08]  /*2180*/  HMMA.16816.F32 R72, R92, R90, R72 ;  /* 0x0000005a5c48723c */ /* 0x000ff00000001848 */
[----:B------:R-:W-:Y:S08]  /*2190*/  HMMA.16816.F32 R24, R44, R128, R24 ;  /* 0x000000802c18723c */ /* 0x000ff00000001818 */
[----:B-1----:R-:W-:Y:S08]  /*21a0*/  HMMA.16816.F32 R8, R20, R12, R8 ;  /* 0x0000000c1408723c */ /* 0x002ff00000001808 */
[C---:B------:R-:W-:Y:S08]  /*21b0*/  HMMA.16816.F32 R56, R16.reuse, R116, R56 ;  /* 0x000000741038723c */ /* 0x040ff00000001838 */
[----:B------:R-:W-:Y:S01]  /*21c0*/  HMMA.16816.F32 R52, R16, R118, R52 ;  /* 0x000000761034723c */ /* 0x000fe20000001834 */
[----:B------:R-:W-:Y:S07]  /*21d0*/  LDSM.16.M88.4 R16, [R243+0xe100] ;  /* 0x00e10000f310783b */ /* 0x000fee0000000200 */
[----:B------:R-:W-:Y:S01]  /*21e0*/  HMMA.16816.F32 R40, R48, R130, R40 ;  /* 0x000000823028723c */ /* 0x000fe20000001828 */
[----:B------:R-:W-:-:S02]  /*21f0*/  FMUL.FTZ R10, R10, c[0x0][0x320] ;  /* 0x0000c8000a0a7a20 */ /* 0x000fc40000410000 */
[----:B------:R-:W-:Y:S02]  /*2200*/  FMUL.FTZ R11, R11, c[0x0][0x320] ;  /* 0x0000c8000b0b7a20 */ /* 0x000fe40000410000 */
[----:B------:R-:W-:Y:S01]  /*2210*/  FMUL.FTZ R0, R8, c[0x0][0x320] ;  /* 0x0000c80008007a20 */ /* 0x000fe20000410000 */
[----:B------:R-:W1:Y:S01]  /*2220*/  MUFU.TANH R88, R10 ;  /* 0x0000000a00587308 */ /* 0x000e620000002400 */
[----:B------:R-:W-:Y:S01]  /*2230*/  FMUL.FTZ R7, R9, c[0x0][0x320] ;  /* 0x0000c80009077a20 */ /* 0x000fe20000410000 */
[C---:B------:R-:W-:Y:S06]  /*2240*/  HMMA.16816.F32 R104, R124.reuse, R116, R104 ;  /* 0x000000747c68723c */ /* 0x040fec0000001868 */
[----:B------:R3:W4:Y:S02]  /*2250*/  MUFU.TANH R89, R11 ;  /* 0x0000000b00597308 */ /* 0x0007240000002400 */
[----:B------:R-:W-:Y:S01]  /*2260*/  HMMA.16816.F32 R100, R124, R118, R100 ;  /* 0x000000767c64723c */ /* 0x000fe20000001864 */
[----:B------:R-:W5:Y:S05]  /*2270*/  LDSM.16.M88.4 R116, [R245+0x6900] ;  /* 0x00690000f574783b */ /* 0x000f6a0000000200 */
[----:B------:R-:W1:Y:S02]  /*2280*/  MUFU.TANH R0, R0 ;  /* 0x0000000000007308 */ /* 0x000e640000002400 */
[----:B------:R-:W-:Y:S01]  /*2290*/  HMMA.16816.F32 R84, R44, R130, R84 ;  /* 0x000000822c54723c */ /* 0x000fe20000001854 */
[----:B---3--:R-:W3:Y:S05]  /*22a0*/  LDSM.16.M88.4 R8, [R236+0x2800] ;  /* 0x00280000ec08783b */ /* 0x008eea0000000200 */
[----:B------:R-:W1:Y:S02]  /*22b0*/  MUFU.TANH R7, R7 ;  /* 0x0000000700077308 */ /* 0x000e640000002400 */
[-C--:B--2---:R-:W-:Y:S08]  /*22c0*/  HMMA.16816.F32 R80, R48, R120.reuse, R80 ;  /* 0x000000783050723c */ /* 0x084ff00000001850 */
[----:B------:R-:W-:Y:S08]  /*22d0*/  HMMA.16816.F32 R76, R44, R120, R76 ;  /* 0x000000782c4c723c */ /* 0x000ff0000000184c */
[-C--:B------:R-:W-:Y:S08]  /*22e0*/  HMMA.16816.F32 R68, R48, R122.reuse, R68 ;  /* 0x0000007a3044723c */ /* 0x080ff00000001844 */
[----:B------:R-:W-:Y:S08]  /*22f0*/  HMMA.16816.F32 R72, R44, R122, R72 ;  /* 0x0000007a2c48723c */ /* 0x000ff00000001848 */
[----:B------:R-:W-:Y:S08]  /*2300*/  HMMA.16816.F32 R24, R32, R28, R24 ;  /* 0x0000001c2018723c */ /* 0x000ff00000001818 */
[-C--:B------:R-:W-:Y:S08]  /*2310*/  HMMA.16816.F32 R40, R36, R30.reuse, R40 ;  /* 0x0000001e2428723c */ /* 0x080ff00000001828 */
[----:B------:R-:W-:Y:S01]  /*2320*/  HMMA.16816.F32 R84, R32, R30, R84 ;  /* 0x0000001e2054723c */ /* 0x000fe20000001854 */
[----:B------:R-:W-:Y:S07]  /*2330*/  LDSM.16.M88.4 R28, [R245+0x7100] ;  /* 0x00710000f51c783b */ /* 0x000fee0000000200 */
[-C--:B-----5:R-:W-:Y:S08]  /*2340*/  HMMA.16816.F32 R80, R36, R116.reuse, R80 ;  /* 0x000000742450723c */ /* 0x0a0ff00000001850 */
[----:B------:R-:W-:Y:S08]  /*2350*/  HMMA.16816.F32 R76, R32, R116, R76 ;  /* 0x00000074204c723c */ /* 0x000ff0000000184c */
[-C--:B------:R-:W-:Y:S08]  /*2360*/  HMMA.16816.F32 R68, R36, R118.reuse, R68 ;  /* 0x000000762444723c */ /* 0x080ff00000001844 */
[----:B------:R-:W-:Y:S08]  /*2370*/  HMMA.16816.F32 R72, R32, R118, R72 ;  /* 0x000000762048723c */ /* 0x000ff00000001848 */
[----:B------:R-:W-:Y:S08]  /*2380*/  HMMA.16816.F32 R24, R16, R12, R24 ;  /* 0x0000000c1018723c */ /* 0x000ff00000001818 */
[-C--:B------:R-:W-:Y:S08]  /*2390*/  HMMA.16816.F32 R40, R20, R14.reuse, R40 ;  /* 0x0000000e1428723c */ /* 0x080ff00000001828 */
[----:B------:R-:W-:Y:S01]  /*23a0*/  HMMA.16816.F32 R84, R16, R14, R84 ;  /* 0x0000000e1054723c */ /* 0x000fe20000001854 */
[----:B------:R-:W2:Y:S07]  /*23b0*/  LDSM.16.M88.4 R12, [R250+0x7100] ;  /* 0x00710000fa0c783b */ /* 0x000eae0000000200 */
[----:B---3--:R-:W-:Y:S01]  /*23c0*/  HMMA.16816.F32 R80, R20, R8, R80 ;  /* 0x000000081450723c */ /* 0x008fe20000001850 */
[----:B------:R-:W-:-:S02]  /*23d0*/  FMUL.FTZ R24, R24, c[0x0][0x320] ;  /* 0x0000c80018187a20 */ /* 0x000fc40000410000 */
[----:B------:R-:W-:Y:S02]  /*23e0*/  FMUL.FTZ R25, R25, c[0x0][0x320] ;  /* 0x0000c80019197a20 */ /* 0x000fe40000410000 */
[----:B------:R-:W-:Y:S01]  /*23f0*/  FMUL.FTZ R26, R26, c[0x0][0x320] ;  /* 0x0000c8001a1a7a20 */ /* 0x000fe20000410000 */
[----:B------:R-:W3:Y:S01]  /*2400*/  MUFU.TANH R124, R24 ;  /* 0x00000018007c7308 */ /* 0x000ee20000002400 */
[----:B------:R-:W-:Y:S01]  /*2410*/  FMUL.FTZ R27, R27, c[0x0][0x320] ;  /* 0x0000c8001b1b7a20 */ /* 0x000fe20000410000 */
[----:B------:R-:W-:Y:S01]  /*2420*/  HMMA.16816.F32 R76, R16, R8, R76 ;  /* 0x00000008104c723c */ /* 0x000fe2000000184c */
[----:B------:R-:W-:Y:S02]  /*2430*/  FMUL.FTZ R40, R40, c[0x0][0x320] ;  /* 0x0000c80028287a20 */ /* 0x000fe40000410000 */
[----:B------:R-:W-:Y:S02]  /*2440*/  FMUL.FTZ R41, R41, c[0x0][0x320] ;  /* 0x0000c80029297a20 */ /* 0x000fe40000410000 */
[----:B------:R-:W-:Y:S01]  /*2450*/  FMUL.FTZ R42, R42, c[0x0][0x320] ;  /* 0x0000c8002a2a7a20 */ /* 0x000fe20000410000 */
[----:B------:R-:W1:Y:S01]  /*2460*/  MUFU.TANH R120, R25 ;  /* 0x0000001900787308 */ /* 0x000e620000002400 */
[----:B------:R-:W-:Y:S01]  /*2470*/  FMUL.FTZ R43, R43, c[0x0][0x320] ;  /* 0x0000c8002b2b7a20 */ /* 0x000fe20000410000 */
[----:B------:R-:W-:Y:S01]  /*2480*/  HMMA.16816.F32 R68, R20, R10, R68 ;  /* 0x0000000a1444723c */ /* 0x000fe20000001844 */
[----:B------:R-:W-:-:S02]  /*2490*/  FMUL.FTZ R84, R84, c[0x0][0x320] ;  /* 0x0000c80054547a20 */ /* 0x000fc40000410000 */
[----:B------:R-:W-:Y:S02]  /*24a0*/  FMUL.FTZ R85, R85, c[0x0][0x320] ;  /* 0x0000c80055557a20 */ /* 0x000fe40000410000 */
[----:B------:R-:W-:Y:S01]  /*24b0*/  FMUL.FTZ R86, R86, c[0x0][0x320] ;  /* 0x0000c80056567a20 */ /* 0x000fe20000410000 */
[----:B------:R-:W1:Y:S01]  /*24c0*/  MUFU.TANH R121, R26 ;  /* 0x0000001a00797308 */ /* 0x000e620000002400 */
[----:B------:R-:W-:Y:S01]  /*24d0*/  FMUL.FTZ R87, R87, c[0x0][0x320] ;  /* 0x0000c80057577a20 */ /* 0x000fe20000410000 */
[----:B------:R-:W-:Y:S01]  /*24e0*/  HMMA.16816.F32 R72, R16, R10, R72 ;  /* 0x0000000a1048723c */ /* 0x000fe20000001848 */
[----:B------:R-:W5:Y:S01]  /*24f0*/  LDSM.16.M88.4 R8, [R250+0x7900] ;  /* 0x00790000fa08783b */ /* 0x000f620000000200 */
[----:B------:R-:W-:Y:S02]  /*2500*/  FMUL.FTZ R80, R80, c[0x0][0x320] ;  /* 0x0000c80050507a20 */ /* 0x000fe40000410000 */
[----:B------:R-:W-:Y:S02]  /*2510*/  FMUL.FTZ R81, R81, c[0x0][0x320] ;  /* 0x0000c80051517a20 */ /* 0x000fe40000410000 */
[----:B------:R1:W1:Y:S01]  /*2520*/  MUFU.TANH R125, R27 ;  /* 0x0000001b007d7308 */ /* 0x0002620000002400 */
[----:B------:R-:W-:Y:S01]  /*2530*/  FMUL.FTZ R82, R82, c[0x0][0x320] ;  /* 0x0000c80052527a20 */ /* 0x000fe20000410000 */
[----:B--2---:R-:W-:Y:S01]  /*2540*/  HMMA.16816.F32 R112, R96, R12, R112 ;  /* 0x0000000c6070723c */ /* 0x004fe20000001870 */
[----:B------:R-:W-:-:S02]  /*2550*/  FMUL.FTZ R83, R83, c[0x0][0x320] ;  /* 0x0000c80053537a20 */ /* 0x000fc40000410000 */
[----:B------:R-:W-:-:S03]  /*2560*/  FMUL.FTZ R76, R76, c[0x0][0x320] ;  /* 0x0000c8004c4c7a20 */ /* 0x000fc60000410000 */
[----:B------:R-:W2:Y:S01]  /*2570*/  MUFU.TANH R126, R40 ;  /* 0x00000028007e7308 */ /* 0x000ea20000002400 */
[----:B------:R-:W-:Y:S01]  /*2580*/  FMUL.FTZ R77, R77, c[0x0][0x320] ;  /* 0x0000c8004d4d7a20 */ /* 0x000fe20000410000 */
[----:B------:R-:W-:Y:S01]  /*2590*/  HMMA.16816.F32 R64, R92, R12, R64 ;  /* 0x0000000c5c40723c */ /* 0x000fe20000001840 */
[----:B------:R-:W-:Y:S02]  /*25a0*/  FMUL.FTZ R78, R78, c[0x0][0x320] ;  /* 0x0000c8004e4e7a20 */ /* 0x000fe40000410000 */
[----:B------:R-:W-:Y:S01]  /*25b0*/  FMUL.FTZ R79, R79, c[0x0][0x320] ;  /* 0x0000c8004f4f7a20 */ /* 0x000fe20000410000 */
[----:B-1----:R-:W1:Y:S02]  /*25c0*/  LDSM.16.M88.4 R24, [R249+0x3000] ;  /* 0x00300000f918783b */ /* 0x002e640000000200 */
        /* <DEDUP_REMOVED lines=9> */
[----:B------:R-:W2:Y:S01]  /*2660*/  LDSM.16.M88.4 R12, [R249+0x3800] ;  /* 0x00380000f90c783b */ /* 0x000ea20000000200 */
[----:B------:R-:W-:-:S04]  /*2670*/  FMUL.FTZ R70, R70, c[0x0][0x320] ;  /* 0x0000c80046467a20 */ /* 0x000fc80000410000 */
[----:B------:R3:W1:Y:S02]  /*2680*/  MUFU.TANH R116, R43 ;  /* 0x0000002b00747308 */ /* 0x0006640000002400 */
[-C--:B-----5:R-:W-:Y:S06]  /*2690*/  HMMA.16816.F32 R104, R96, R8.reuse, R104 ;  /* 0x000000086068723c */ /* 0x0a0fec0000001868 */
[----:B------:R-:W1:Y:S02]  /*26a0*/  MUFU.TANH R84, R84 ;  /* 0x0000005400547308 */ /* 0x000e640000002400 */
[----:B------:R-:W-:Y:S01]  /*26b0*/  HMMA.16816.F32 R56, R92, R8, R56 ;  /* 0x000000085c38723c */ /* 0x000fe20000001838 */
[----:B---3--:R-:W-:Y:S05]  /*26c0*/  LDSM.16.M88.4 R40, [R236+0x3000] ;  /* 0x00300000ec28783b */ /* 0x008fea0000000200 */
[----:B------:R-:W3:Y:S02]  /*26d0*/  MUFU.TANH R85, R85 ;  /* 0x0000005500557308 */ /* 0x000ee40000002400 */
[-C--:B------:R-:W-:Y:S06]  /*26e0*/  HMMA.16816.F32 R100, R96, R10.reuse, R100 ;  /* 0x0000000a6064723c */ /* 0x080fec0000001864 */
[----:B------:R-:W2:Y:S02]  /*26f0*/  MUFU.TANH R86, R86 ;  /* 0x0000005600567308 */ /* 0x000ea40000002400 */
[----:B------:R-:W-:Y:S06]  /*2700*/  HMMA.16816.F32 R52, R92, R10, R52 ;  /* 0x0000000a5c34723c */ /* 0x000fec0000001834 */
[----:B------:R-:W2:Y:S02]  /*2710*/  MUFU.TANH R87, R87 ;  /* 0x0000005700577308 */ /* 0x000ea40000002400 */
[-C--:B-1----:R-:W-:Y:S06]  /*2720*/  HMMA.16816.F32 R112, R48, R24.reuse, R112 ;  /* 0x000000183070723c */ /* 0x082fec0000001870 */
[----:B------:R-:W1:Y:S02]  /*2730*/  MUFU.TANH R80, R80 ;  /* 0x0000005000507308 */ /* 0x000e640000002400 */
[----:B------:R-:W-:Y:S06]  /*2740*/  HMMA.16816.F32 R64, R44, R24, R64 ;  /* 0x000000182c40723c */ /* 0x000fec0000001840 */
[----:B------:R-:W1:Y:S02]  /*2750*/  MUFU.TANH R81, R81 ;  /* 0x0000005100517308 */ /* 0x000e640000002400 */
[-C--:B------:R-:W-:Y:S06]  /*2760*/  HMMA.16816.F32 R108, R48, R26.reuse, R108 ;  /* 0x0000001a306c723c */ /* 0x080fec000000186c */
[----:B------:R-:W1:Y:S02]  /*2770*/  MUFU.TANH R82, R82 ;  /* 0x0000005200527308 */ /* 0x000e640000002400 */
[----:B------:R-:W-:Y:S01]  /*2780*/  HMMA.16816.F32 R60, R44, R26, R60 ;  /* 0x0000001a2c3c723c */ /* 0x000fe2000000183c */
[----:B------:R-:W5:Y:S05]  /*2790*/  LDSM.16.M88.4 R24, [R245+0x7900] ;  /* 0x00790000f518783b */ /* 0x000f6a0000000200 */
[----:B------:R-:W1:Y:S02]  /*27a0*/  MUFU.TANH R83, R83 ;  /* 0x0000005300537308 */ /* 0x000e640000002400 */
[-C--:B--2---:R-:W-:Y:S06]  /*27b0*/  HMMA.16816.F32 R104, R48, R12.reuse, R104 ;  /* 0x0000000c3068723c */ /* 0x084fec0000001868 */
[----:B------:R-:W2:Y:S02]  /*27c0*/  MUFU.TANH R76, R76 ;  /* 0x0000004c004c7308 */ /* 0x000ea40000002400 */
[----:B------:R-:W-:Y:S06]  /*27d0*/  HMMA.16816.F32 R56, R44, R12, R56 ;  /* 0x0000000c2c38723c */ /* 0x000fec0000001838 */
[----:B------:R-:W1:Y:S02]  /*27e0*/  MUFU.TANH R77, R77 ;  /* 0x0000004d004d7308 */ /* 0x000e640000002400 */
[-C--:B------:R-:W-:Y:S06]  /*27f0*/  HMMA.16816.F32 R100, R48, R14.reuse, R100 ;  /* 0x0000000e3064723c */ /* 0x080fec0000001864 */
[----:B------:R-:W1:Y:S02]  /*2800*/  MUFU.TANH R78, R78 ;  /* 0x0000004e004e7308 */ /* 0x000e640000002400 */
[----:B------:R-:W-:Y:S06]  /*2810*/  HMMA.16816.F32 R52, R44, R14, R52 ;  /* 0x0000000e2c34723c */ /* 0x000fec0000001834 */
[----:B------:R-:W1:Y:S02]  /*2820*/  MUFU.TANH R79, R79 ;  /* 0x0000004f004f7308 */ /* 0x000e640000002400 */
[-C--:B------:R-:W-:Y:S06]  /*2830*/  HMMA.16816.F32 R112, R36, R28.reuse, R112 ;  /* 0x0000001c2470723c */ /* 0x080fec0000001870 */
[----:B------:R1:W1:Y:S02]  /*2840*/  MUFU.TANH R117, R68 ;  /* 0x0000004400757308 */ /* 0x0002640000002400 */
[----:B------:R-:W-:Y:S06]  /*2850*/  HMMA.16816.F32 R64, R32, R28, R64 ;  /* 0x0000001c2040723c */ /* 0x000fec0000001840 */
[----:B------:R1:W1:Y:S02]  /*2860*/  MUFU.TANH R118, R69 ;  /* 0x0000004500767308 */ /* 0x0002640000002400 */
[-C--:B------:R-:W-:Y:S06]  /*2870*/  HMMA.16816.F32 R108, R36, R30.reuse, R108 ;  /* 0x0000001e246c723c */ /* 0x080fec000000186c */
[----:B------:R1:W1:Y:S02]  /*2880*/  MUFU.TANH R119, R70 ;  /* 0x0000004600777308 */ /* 0x0002640000002400 */
[----:B------:R-:W-:Y:S01]  /*2890*/  HMMA.16816.F32 R60, R32, R30, R60 ;  /* 0x0000001e203c723c */ /* 0x000fe2000000183c */
[----:B------:R-:W1:Y:S01]  /*28a0*/  LDSM.16.M88.4 R28, [R236+0x3800] ;  /* 0x00380000ec1c783b */ /* 0x000e620000000200 */
[----:B------:R-:W-:-:S04]  /*28b0*/  DEPBAR.LE SB0, 0x0 ;  /* 0x000080000000791a */ /* 0x000fc80000000000 */
[----:B------:R-:W1:Y:S02]  /*28c0*/  MUFU.TANH R71, R71 ;  /* 0x0000004700477308 */ /* 0x000e640000002400 */
[-C--:B-----5:R-:W-:Y:S06]  /*28d0*/  HMMA.16816.F32 R104, R36, R24.reuse, R104 ;  /* 0x000000182468723c */ /* 0x0a0fec0000001868 */
[----:B------:R-:W1:Y:S02]  /*28e0*/  MUFU.TANH R72, R72 ;  /* 0x0000004800487308 */ /* 0x000e640000002400 */
[----:B------:R-:W-:Y:S06]  /*28f0*/  HMMA.16816.F32 R56, R32, R24, R56 ;  /* 0x000000182038723c */ /* 0x000fec0000001838 */
[----:B------:R-:W1:Y:S02]  /*2900*/  MUFU.TANH R73, R73 ;  /* 0x0000004900497308 */ /* 0x000e640000002400 */
[-C--:B------:R-:W-:Y:S08]  /*2910*/  HMMA.16816.F32 R100, R36, R26.reuse, R100 ;  /* 0x0000001a2464723c */ /* 0x080ff00000001864 */
[----:B------:R-:W-:Y:S08]  /*2920*/  HMMA.16816.F32 R52, R32, R26, R52 ;  /* 0x0000001a2034723c */ /* 0x000ff00000001834 */
[-C--:B------:R-:W-:Y:S08]  /*2930*/  HMMA.16816.F32 R112, R20, R40.reuse, R112 ;  /* 0x000000281470723c */ /* 0x080ff00000001870 */
[----:B------:R-:W-:Y:S07]  /*2940*/  HMMA.16816.F32 R64, R16, R40, R64 ;  /* 0x000000281040723c */ /* 0x000fee0000001840 */
[----:B------:R-:W-:Y:S01]  /*2950*/  FMUL.FTZ R40, R74, c[0x0][0x320] ;  /* 0x0000c8004a287a20 */ /* 0x000fe20000410000 */
[----:B------:R-:W-:Y:S01]  /*2960*/  HMMA.16816.F32 R108, R20, R42, R108 ;  /* 0x0000002a146c723c */ /* 0x000fe2000000186c */
[----:B------:R-:W-:-:S04]  /*2970*/  FMUL.FTZ R41, R75, c[0x0][0x320] ;  /* 0x0000c8004b297a20 */ /* 0x000fc80000410000 */
[----:B------:R-:W2:Y:S03]  /*2980*/  MUFU.TANH R40, R40 ;  /* 0x0000002800287308 */ /* 0x000ea60000002400 */
[----:B------:R-:W-:Y:S01]  /*2990*/  HMMA.16816.F32 R60, R16, R42, R60 ;  /* 0x0000002a103c723c */ /* 0x000fe2000000183c */
[----:B------:R-:W-:Y:S02]  /*29a0*/  FMUL.FTZ R9, R114, c[0x0][0x320] ;  /* 0x0000c80072097a20 */ /* 0x000fe40000410000 */
[----:B------:R-:W-:Y:S02]  /*29b0*/  FMUL.FTZ R74, R115, c[0x0][0x320] ;  /* 0x0000c800734a7a20 */ /* 0x000fe40000410000 */
[----:B------:R-:W-:Y:S01]  /*29c0*/  FMUL.FTZ R112, R112, c[0x0][0x320] ;  /* 0x0000c80070707a20 */ /* 0x000fe20000410000 */
[----:B------:R-:W2:Y:S01]  /*29d0*/  MUFU.TANH R41, R41 ;  /* 0x0000002900297308 */ /* 0x000ea20000002400 */
[----:B------:R-:W-:Y:S01]  /*29e0*/  FMUL.FTZ R113, R113, c[0x0][0x320] ;  /* 0x0000c80071717a20 */ /* 0x000fe20000410000 */
[----:B-1----:R-:W-:Y:S01]  /*29f0*/  HMMA.16816.F32 R104, R20, R28, R104 ;  /* 0x0000001c1468723c */ /* 0x002fe20000001868 */
[----:B------:R-:W-:-:S02]  /*2a00*/  FMUL.FTZ R12, R66, c[0x0][0x320] ;  /* 0x0000c800420c7a20 */ /* 0x000fc40000410000 */
[----:B------:R-:W-:Y:S02]  /*2a10*/  FMUL.FTZ R64, R64, c[0x0][0x320] ;  /* 0x0000c80040407a20 */ /* 0x000fe40000410000 */
[----:B------:R-:W-:Y:S01]  /*2a20*/  FMUL.FTZ R65, R65, c[0x0][0x320] ;  /* 0x0000c80041417a20 */ /* 0x000fe20000410000 */
[----:B------:R1:W1:Y:S01]  /*2a30*/  MUFU.TANH R227, R112 ;  /* 0x0000007000e37308 */ /* 0x0002620000002400 */
[----:B------:R-:W-:Y:S01]  /*2a40*/  FMUL.FTZ R67, R67, c[0x0][0x320] ;  /* 0x0000c80043437a20 */ /* 0x000fe20000410000 */
[----:B------:R-:W-:Y:S01]  /*2a50*/  HMMA.16816.F32 R56, R16, R28, R56 ;  /* 0x0000001c1038723c */ /* 0x000fe20000001838 */
[----:B------:R-:W-:Y:S02]  /*2a60*/  FMUL.FTZ R10, R110, c[0x0][0x320] ;  /* 0x0000c8006e0a7a20 */ /* 0x000fe40000410000 */
[----:B------:R-:W-:Y:S02]  /*2a70*/  FMUL.FTZ R11, R111, c[0x0][0x320] ;  /* 0x0000c8006f0b7a20 */ /* 0x000fe40000410000 */
[----:B------:R-:W-:Y:S01]  /*2a80*/  FMUL.FTZ R108, R108, c[0x0][0x320] ;  /* 0x0000c8006c6c7a20 */ /* 0x000fe20000410000 */
[----:B------:R1:W1:Y:S01]  /*2a90*/  MUFU.TANH R226, R113 ;  /* 0x0000007100e27308 */ /* 0x0002620000002400 */
        /* <DEDUP_REMOVED lines=8> */
[----:B------:R-:W-:Y:S02]  /*2b20*/  FMUL.FTZ R8, R107, c[0x0][0x320] ;  /* 0x0000c8006b087a20 */ /* 0x000fe40000410000 */
[----:B------:R-:W-:Y:S02]  /*2b30*/  FMUL.FTZ R104, R104, c[0x0][0x320] ;  /* 0x0000c80068687a20 */ /* 0x000fe40000410000 */
[----:B------:R-:W-:Y:S01]  /*2b40*/  FMUL.FTZ R105, R105, c[0x0][0x320] ;  /* 0x0000c80069697a20 */ /* 0x000fe20000410000 */
[----:B------:R-:W1:Y:S01]  /*2b50*/  MUFU.TANH R74, R74 ;  /* 0x0000004a004a7308 */ /* 0x000e620000002400 */
        /* <DEDUP_REMOVED lines=14> */
[----:B------:R-:W1:Y:S01]  /*2c40*/  MUFU.TANH R12, R12 ;  /* 0x0000000c000c7308 */ /* 0x000e620000002400 */
[----:B------:R-:W-:-:S07]  /*2c50*/  FMUL.FTZ R55, R55, c[0x0][0x320] ;  /* 0x0000c80037377a20 */ /* 0x000fce0000410000 */
[----:B------:R1:W1:Y:S08]  /*2c60*/  MUFU.TANH R231, R67 ;  /* 0x0000004300e77308 */ /* 0x0002700000002400 */
[----:B------:R1:W1:Y:S08]  /*2c70*/  MUFU.TANH R225, R108 ;  /* 0x0000006c00e17308 */ /* 0x0002700000002400 */
[----:B------:R1:W1:Y:S08]  /*2c80*/  MUFU.TANH R224, R109 ;  /* 0x0000006d00e07308 */ /* 0x0002700000002400 */
[----:B------:R-:W1:Y:S08]  /*2c90*/  MUFU.TANH R10, R10 ;  /* 0x0000000a000a7308 */ /* 0x000e700000002400 */
[----:B------:R-:W1:Y:S08]  /*2ca0*/  MUFU.TANH R11, R11 ;  /* 0x0000000b000b7308 */ /* 0x000e700000002400 */
[----:B------:R-:W1:Y:S08]  /*2cb0*/  MUFU.TANH R25, R25 ;  /* 0x0000001900197308 */ /* 0x000e700000002400 */
[----:B------:R-:W1:Y:S08]  /*2cc0*/  MUFU.TANH R24, R24 ;  /* 0x0000001800187308 */ /* 0x000e700000002400 */
[----:B------:R1:W1:Y:S08]  /*2cd0*/  MUFU.TANH R230, R62 ;  /* 0x0000003e00e67308 */ /* 0x0002700000002400 */
[----:B------:R1:W1:Y:S08]  /*2ce0*/  MUFU.TANH R229, R63 ;  /* 0x0000003f00e57308 */ /* 0x0002700000002400 */
[----:B------:R1:W1:Y:S08]  /*2cf0*/  MUFU.TANH R217, R104 ;  /* 0x0000006800d97308 */ /* 0x0002700000002400 */
        /* <DEDUP_REMOVED lines=18> */
[----:B------:R-:W-:Y:S01]  /*2e20*/  ISETP.NE.AND P1, PT, R252, 0x1, PT ;  /* 0x00000001fc00780c */ /* 0x000fe20003f25270 */
[----:B------:R-:W-:-:S04]  /*2e30*/  IMAD.MOV.U32 R18, RZ, RZ, RZ ;  /* 0x000000ffff127224 */ /* 0x000fc800078e00ff */
        /* <DEDUP_REMOVED lines=12> */
[----:B------:R-:W-:Y:S01]  /*2f00*/  IMAD.WIDE R28, R137, 0x2, RZ ;  /* 0x00000002891c7825 */ /* 0x000fe200078e02ff */
[----:B------:R-:W-:-:S03]  /*2f10*/  ISETP.NE.U32.AND P6, PT, R6, RZ, PT ;  /* 0x000000ff0600720c */ /* 0x000fc60003fc5070 */
[----:B------:R-:W-:-:S04]  /*2f20*/  IMAD R19, R14, c[0x0][0x2b8], R13 ;  /* 0x0000ae000e137a24 */ /* 0x000fc800078e020d */
[----:B------:R-:W-:Y:S01]  /*2f30*/  IMAD.WIDE.U32 R14, R19, c[0x0][0x1e0], RZ ;  /* 0x00007800130e7a25 */ /* 0x000fe200078e00ff */
[----:B------:R-:W-:Y:S01]  /*2f40*/  SHF.R.S32.HI R13, RZ, 0x1f, R19 ;  /* 0x0000001fff0d7819 */ /* 0x000fe20000011413 */
[----:B------:R3:W-:Y:S04]  /*2f50*/  STL [R1+0x4], R19 ;  /* 0x0000041301007387 */ /* 0x0007e80000100800 */
[----:B------:R-:W-:-:S04]  /*2f60*/  IMAD R13, R13, c[0x0][0x1e0], RZ ;  /* 0x000078000d0d7a24 */ /* 0x000fc800078e02ff */
[----:B------:R-:W-:-:S04]  /*2f70*/  IMAD R13, R19, c[0x0][0x1e4], R13 ;  /* 0x00007900130d7a24 */ /* 0x000fc800078e020d */
[----:B------:R-:W-:Y:S01]  /*2f80*/  IMAD.IADD R15, R15, 0x1, R13 ;  /* 0x000000010f0f7824 */ /* 0x000fe200078e020d */
[----:B--2---:R-:W-:-:S03]  /*2f90*/  SHF.R.S32.HI R13, RZ, 0x1f, R18 ;  /* 0x0000001fff0d7819 */ /* 0x004fc60000011412 */
[----:B------:R-:W-:Y:S01]  /*2fa0*/  IMAD.WIDE.U32 R14, R18, c[0x0][0x1f0], R14 ;  /* 0x00007c00120e7a25 */ /* 0x000fe200078e000e */
[----:B------:R2:W-:Y:S03]  /*2fb0*/  STL [R1], R18 ;  /* 0x0000001201007387 */ /* 0x0005e60000100800 */
[----:B------:R-:W-:Y:S01]  /*2fc0*/  IMAD R13, R13, c[0x0][0x1f0], RZ ;  /* 0x00007c000d0d7a24 */ /* 0x000fe200078e02ff */
[----:B---3--:R-:W-:Y:S02]  /*2fd0*/  IADD3 R19, P0, R14, UR18, RZ ;  /* 0x000000120e137c10 */ /* 0x008fe4000ff1e0ff */
[----:B------:R-:W-:Y:S01]  /*2fe0*/  IADD3 R14, -R6, 0x10, RZ ;  /* 0x00000010060e7810 */ /* 0x000fe20007ffe1ff */
[----:B------:R-:W-:Y:S02]  /*2ff0*/  IMAD R13, R18, c[0x0][0x1f4], R13 ;  /* 0x00007d00120d7a24 */ /* 0x000fe400078e020d */
[----:B------:R-:W-:Y:S01]  /*3000*/  IMAD.SHL.U32 R6, R136, 0x2, RZ ;  /* 0x0000000288067824 */ /* 0x000fe200078e00ff */
[----:B------:R-:W-:-:S02]  /*3010*/  LOP3.LUT R14, R14, 0xf, RZ, 0xc0, !PT ;  /* 0x0000000f0e0e7812 */ /* 0x000fc400078ec0ff */
[----:B------:R-:W-:Y:S02]  /*3020*/  IADD3.X R13, R15, UR16, R13, P0, !PT ;  /* 0x000000100f0d7c10 */ /* 0x000fe400087fe40d */
[----:B------:R-:W-:-:S04]  /*3030*/  IADD3 R15, -R22, 0x10, RZ ;  /* 0x00000010160f7810 */ /* 0x000fc80007ffe1ff */
[----:B------:R-:W-:Y:S02]  /*3040*/  LOP3.LUT R15, R15, 0xf, RZ, 0xc0, !PT ;  /* 0x0000000f0f0f7812 */ /* 0x000fe400078ec0ff */
[----:B--2---:R-:W-:-:S04]  /*3050*/  LEA R18, P0, R19, c[0x0][0x1c8], 0x1 ;  /* 0x0000720013127a11 */ /* 0x004fc800078008ff */
[----:B------:R-:W-:Y:S01]  /*3060*/  LEA.HI.X R19, R19, c[0x0][0x1cc], R13, 0x1, P0 ;  /* 0x0000730013137a11 */ /* 0x000fe200000f0c0d */
[----:B------:R-:W2:Y:S01]  /*3070*/  SHFL.IDX PT, R16, R18, 0x3, 0x181f ;  /* 0x00781f0012107f89 */ /* 0x000ea200000e0000 */
[----:B------:R-:W-:-:S03]  /*3080*/  SHF.R.S32.HI R13, RZ, 0x1f, R138 ;  /* 0x0000001fff0d7819 */ /* 0x000fc6000001148a */
[----:B------:R-:W3:Y:S01]  /*3090*/  SHFL.IDX PT, R17, R19, 0x3, 0x181f ;  /* 0x00781f0013117f89 */ /* 0x000ee200000e0000 */
[----:B------:R-:W-:-:S03]  /*30a0*/  LEA.HI R13, R13, R138, RZ, 0x3 ;  /* 0x0000008a0d0d7211 */ /* 0x000fc600078f18ff */
[----:B------:R-:W4:Y:S01]  /*30b0*/  SHFL.IDX PT, R23, R18, RZ, 0x181f ;  /* 0x00181fff12177589 */ /* 0x000f2200000e0000 */
[----:B------:R-:W-:-:S03]  /*30c0*/  LOP3.LUT R13, R13, 0xfffffff8, RZ, 0xc0, !PT ;  /* 0xfffffff80d0d7812 */ /* 0x000fc600078ec0ff */
[----:B------:R-:W5:Y:S02]  /*30d0*/  SHFL.IDX PT, R20, R18, 0x1, 0x181f ;  /* 0x00381f0012147f89 */ /* 0x000f6400000e0000 */
[----:B------:R-:W-:Y:S02]  /*30e0*/  IMAD.WIDE R30, R13, 0x2, RZ ;  /* 0x000000020d1e7825 */ /* 0x000fe400078e02ff */
[----:B------:R-:W1:Y:S04]  /*30f0*/  SHFL.IDX PT, R26, R19, RZ, 0x181f ;  /* 0x00181fff131a7589 */ /* 0x000e6800000e0000 */
[----:B------:R-:W1:Y:S04]  /*3100*/  SHFL.IDX PT, R21, R19, 0x1, 0x181f ;  /* 0x00381f0013157f89 */ /* 0x000e6800000e0000 */
[----:B------:R-:W1:Y:S01]  /*3110*/  SHFL.IDX PT, R18, R18, 0x2, 0x181f ;  /* 0x00581f0012127f89 */ /* 0x000e6200000e0000 */
[----:B--2---:R-:W-:-:S03]  /*3120*/  IADD3 R32, P1, P0, R15, R16, R28 ;  /* 0x000000100f207210 */ /* 0x004fc6000783e01c */
[----:B------:R-:W2:Y:S01]  /*3130*/  SHFL.IDX PT, R19, R19, 0x2, 0x181f ;  /* 0x00581f0013137f89 */ /* 0x000ea200000e0000 */
[----:B---3--:R-:W-:Y:S02]  /*3140*/  IADD3.X R33, RZ, R17, R29, P1, P0 ;  /* 0x00000011ff217210 */ /* 0x008fe40000fe041d */
[----:B------:R-:W-:Y:S02]  /*3150*/  IADD3 R14, P1, P0, R14, R16, R30 ;  /* 0x000000100e0e7210 */ /* 0x000fe4000783e01e */
[----:B----4-:R-:W-:Y:S02]  /*3160*/  IADD3 R16, P2, R28, R23, RZ ;  /* 0x000000171c107210 */ /* 0x010fe40007f5e0ff */
[----:B------:R-:W-:Y:S02]  /*3170*/  IADD3.X R15, RZ, R17, R31, P1, P0 ;  /* 0x00000011ff0f7210 */ /* 0x000fe40000fe041f */
[----:B------:R-:W-:Y:S02]  /*3180*/  IADD3 R36, P1, R30, R23, RZ ;  /* 0x000000171e247210 */ /* 0x000fe40007f3e0ff */
[-C--:B-----5:R-:W-:Y:S01]  /*3190*/  IADD3 R34, P0, R28, R20.reuse, RZ ;  /* 0x000000141c227210 */ /* 0x0a0fe20007f1e0ff */
[--C-:B-1----:R-:W-:Y:S01]  /*31a0*/  IMAD.X R17, R29, 0x1, R26.reuse, P2 ;  /* 0x000000011d117824 */ /* 0x102fe200010e061a */
[----:B------:R-:W-:Y:S01]  /*31b0*/  IADD3 R20, P2, R30, R20, RZ ;  /* 0x000000141e147210 */ /* 0x000fe20007f5e0ff */
[----:B------:R-:W-:-:S02]  /*31c0*/  IMAD.X R37, R31, 0x1, R26, P1 ;  /* 0x000000011f257824 */ /* 0x000fc400008e061a */
[--C-:B------:R-:W-:Y:S01]  /*31d0*/  IMAD.X R35, R29, 0x1, R21.reuse, P0 ;  /* 0x000000011d237824 */ /* 0x100fe200000e0615 */
[----:B------:R1:W-:Y:S01]  /*31e0*/  LDGSTS.E.BYPASS.LTC128B.128 [R6+0x4100], [R16.64], !P3 ;  /* 0x0410000010067fae */ /* 0x0003e2000d901d4c */
[----:B------:R-:W-:Y:S01]  /*31f0*/  IMAD.X R21, R31, 0x1, R21, P2 ;  /* 0x000000011f157824 */ /* 0x000fe200010e0615 */
[-C--:B------:R-:W-:Y:S02]  /*3200*/  IADD3 R26, P0, R28, R18.reuse, RZ ;  /* 0x000000121c1a7210 */ /* 0x080fe40007f1e0ff */
[----:B------:R1:W-:Y:S01]  /*3210*/  LDGSTS.E.BYPASS.LTC128B.128 [R6+0x6100], [R36.64], !P4 ;  /* 0x0610000024067fae */ /* 0x0003e2000e101d4c */
[----:B------:R-:W-:Y:S02]  /*3220*/  IADD3 R18, P1, R30, R18, RZ ;  /* 0x000000121e127210 */ /* 0x000fe40007f3e0ff */
[--C-:B--2---:R-:W-:Y:S01]  /*3230*/  IMAD.X R27, R29, 0x1, R19.reuse, P0 ;  /* 0x000000011d1b7824 */ /* 0x104fe200000e0613 */
[----:B------:R-:W-:Y:S02]  /*3240*/  ISETP.NE.U32.AND P0, PT, R22, RZ, PT ;  /* 0x000000ff1600720c */ /* 0x000fe40003f05070 */
[----:B------:R-:W-:Y:S01]  /*3250*/  IMAD.X R19, R31, 0x1, R19, P1 ;  /* 0x000000011f137824 */ /* 0x000fe200008e0613 */
[----:B------:R1:W-:Y:S04]  /*3260*/  LDGSTS.E.BYPASS.LTC128B.128 [R6+0x4900], [R34.64], !P3 ;  /* 0x0490000022067fae */ /* 0x0003e8000d901d4c */
[----:B------:R1:W-:Y:S04]  /*3270*/  LDGSTS.E.BYPASS.LTC128B.128 [R6+0x6900], [R20.64], !P4 ;  /* 0x0690000014067fae */ /* 0x0003e8000e101d4c */
[----:B------:R1:W-:Y:S04]  /*3280*/  LDGSTS.E.BYPASS.LTC128B.128 [R6+0x5100], [R26.64], !P3 ;  /* 0x051000001a067fae */ /* 0x0003e8000d901d4c */
[----:B------:R1:W-:Y:S04]  /*3290*/  LDGSTS.E.BYPASS.LTC128B.128 [R6+0x7100], [R18.64], !P4 ;  /* 0x0710000012067fae */ /* 0x0003e8000e101d4c */
[----:B------:R1:W-:Y:S04]  /*32a0*/  LDGSTS.E.BYPASS.LTC128B.128.ZFILL [R6+0x5900], [R32.64], P0 ;  /* 0x0590000020067fae */ /* 0x0003e80008141d4c */
[----:B------:R1:W-:Y:S02]  /*32b0*/  LDGSTS.E.BYPASS.LTC128B.128.ZFILL [R6+0x7900], [R14.64], P6 ;  /* 0x079000000e067fae */ /* 0x0003e4000b141d4c */
.L_x_707:
[----:B-1234-:R-:W-:Y:S01]  /*32c0*/  SHF.R.S32.HI R6, RZ, 0x1f, R2 ;  /* 0x0000001fff067819 */ /* 0x01efe20000011402 */
[----:B------:R-:W-:Y:S01]  /*32d0*/  IMAD.SHL.U32 R248, R5, 0x2, RZ ;  /* 0x0000000205f87824 */ /* 0x000fe200078e00ff */
[----:B------:R-:W0:Y:S02]  /*32e0*/  LDGDEPBAR ;  /* 0x00000000000079af */ /* 0x000e240000000000 */
[----:B------:R-:W-:Y:S01]  /*32f0*/  LEA.HI R13, R6, R2, RZ, 0x2 ;  /* 0x00000002060d7211 */ /* 0x000fe200078f10ff */
[----:B------:R-:W-:Y:S01]  /*3300*/  IMAD.U32 R6, RZ, RZ, UR17 ;  /* 0x00000011ff067e24 */ /* 0x000fe2000f8e00ff */
[----:B------:R-:W-:Y:S01]  /*3310*/  LDSM.16.MT88.4 R192, [R248+0x100] ;  /* 0x00010000f8c0783b */ /* 0x000fe20000004200 */
[----:B------:R-:W-:-:S02]  /*3320*/  IMAD R242, R4, 0x2, R248 ;  /* 0x0000000204f27824 */ /* 0x000fc400078e02f8 */
[C---:B------:R-:W-:Y:S01]  /*3330*/  IMAD R241, R3.reuse, 0x2, R248 ;  /* 0x0000000203f17824 */ /* 0x040fe200078e02f8 */
[----:B------:R1:W-:Y:S01]  /*3340*/  STL [R1+0x20], R13 ;  /* 0x0000200d01007387 */ /* 0x0003e20000100800 */
[----:B------:R-:W-:-:S03]  /*3350*/  IMAD R240, R3, 0x2, R242 ;  /* 0x0000000203f07824 */ /* 0x000fc600078e02f2 */
[----:B------:R-:W-:Y:S04]  /*3360*/  LDSM.16.MT88.4 R188, [R242+0x100] ;  /* 0x00010000f2bc783b */ /* 0x000fe80000004200 */
[----:B------:R-:W-:Y:S04]  /*3370*/  LDSM.16.MT88.4 R184, [R241+0x100] ;  /* 0x00010000f1b8783b */ /* 0x000fe80000004200 */
[----:B------:R-:W-:Y:S04]  /*3380*/  LDSM.16.MT88.4 R180, [R240+0x100] ;  /* 0x00010000f0b4783b */ /* 0x000fe80000004200 */
[----:B------:R-:W-:Y:S04]  /*3390*/  LDSM.16.MT88.4 R112, [R241+0x2100] ;  /* 0x00210000f170783b */ /* 0x000fe80000004200 */
[----:B------:R-:W-:Y:S04]  /*33a0*/  LDSM.16.MT88.4 R36, [R240+0x2100] ;  /* 0x00210000f024783b */ /* 0x000fe80000004200 */
[----:B------:R-:W-:Y:S01]  /*33b0*/  LDSM.16.MT88.4 R32, [R242+0x900] ;  /* 0x00090000f220783b */ /* 0x000fe20000004200 */
[----:B-1----:R-:W-:-:S03]  /*33c0*/  LOP3.LUT R13, R13, 0x7ffffffc, RZ, 0xc0, !PT ;  /* 0x7ffffffc0d0d7812 */ /* 0x002fc600078ec0ff */
[----:B------:R-:W-:Y:S02]  /*33d0*/  LDSM.16.MT88.4 R28, [R241+0x900] ;  /* 0x00090000f11c783b */ /* 0x000fe40000004200 */
[----:B------:R-:W-:Y:S02]  /*33e0*/  IMAD.IADD R2, R2, 0x1, -R13 ;  /* 0x0000000102027824 */ /* 0x000fe400078e0a0d */
[----:B------:R-:W-:Y:S02]  /*33f0*/  LDSM.16.MT88.4 R20, [R248+0x2900] ;  /* 0x00290000f814783b */ /* 0x000fe40000004200 */
[----:B------:R-:W-:Y:S02]  /*3400*/  IMAD R2, R2, -0x2, R6 ;  /* 0xfffffffe02027824 */ /* 0x000fe400078e0206 */
[----:B------:R-:W-:Y:S03]  /*3410*/  LDSM.16.MT88.4 R16, [R242+0x2900] ;  /* 0x00290000f210783b */ /* 0x000fe60000004200 */
[----:B------:R-:W-:-:S02]  /*3420*/  ISETP.GT.AND P0, PT, R2, RZ, PT ;  /* 0x000000ff0200720c */ /* 0x000fc40003f04270 */
[C---:B------:R-:W-:Y:S02]  /*3430*/  ISETP.GT.AND P1, PT, R2.reuse, 0x1, PT ;  /* 0x000000010200780c */ /* 0x040fe40003f24270 */
[----:B------:R-:W-:Y:S02]  /*3440*/  ISETP.GT.AND P2, PT, R2, 0x8, PT ;  /* 0x000000080200780c */ /* 0x000fe40003f44270 */
[----:B------:R-:W-:Y:S02]  /*3450*/  FSEL R124, R124, -INF , P0 ;  /* 0xff8000007c7c7808 */ /* 0x000fe40000000000 */
[----:B------:R-:W-:Y:S02]  /*3460*/  FSEL R120, R120, -INF , P1 ;  /* 0xff80000078787808 */ /* 0x000fe40000800000 */
[----:B------:R-:W-:Y:S02]  /*3470*/  FSEL R121, R121, -INF , P0 ;  /* 0xff80000079797808 */ /* 0x000fe40000000000 */
[----:B------:R-:W-:-:S02]  /*3480*/  FSEL R68, R88, -INF , P0 ;  /* 0xff80000058447808 */ /* 0x000fc40000000000 */
[----:B------:R-:W-:Y:S02]  /*3490*/  FSEL R70, R0, -INF , P0 ;  /* 0xff80000000467808 */ /* 0x000fe40000000000 */
[----:B------:R-:W-:Y:S02]  /*34a0*/  ISETP.GT.AND P0, PT, R2, 0x9, PT ;  /* 0x000000090200780c */ /* 0x000fe40003f04270 */
[----:B------:R-:W-:Y:S02]  /*34b0*/  FSEL R84, R84, -INF , P2 ;  /* 0xff80000054547808 */ /* 0x000fe40001000000 */
[----:B------:R-:W-:Y:S02]  /*34c0*/  FMNMX.FTZ R0, R124, R120, !PT ;  /* 0x000000787c007209 */ /* 0x000fe40007810000 */
[----:B------:R-:W-:Y:S02]  /*34d0*/  FSEL R125, R125, -INF , P1 ;  /* 0xff8000007d7d7808 */ /* 0x000fe40000800000 */
[----:B------:R-:W-:-:S02]  /*34e0*/  FSEL R63, R89, -INF , P1 ;  /* 0xff800000593f7808 */ /* 0x000fc40000800000 */
[----:B------:R-:W-:Y:S02]  /*34f0*/  FSEL R69, R7, -INF , P1 ;  /* 0xff80000007457808 */ /* 0x000fe40000800000 */
[----:B------:R-:W-:Y:S02]  /*3500*/  ISETP.GT.AND P1, PT, R2, 0x10, PT ;  /* 0x000000100200780c */ /* 0x000fe40003f24270 */
[----:B------:R-:W-:Y:S02]  /*3510*/  FSEL R85, R85, -INF , P0 ;  /* 0xff80000055557808 */ /* 0x000fe40000000000 */
[----:B------:R-:W-:Y:S02]  /*3520*/  FMNMX.FTZ R0, R84, R0, !PT ;  /* 0x0000000054007209 */ /* 0x000fe40007810000 */
[----:B------:R-:W-:Y:S02]  /*3530*/  ISETP.GT.AND P6, PT, R2, 0x11, PT ;  /* 0x000000110200780c */ /* 0x000fe40003fc4270 */
[----:B------:R-:W-:-:S02]  /*3540*/  FSEL R76, R76, -INF , P1 ;  /* 0xff8000004c4c7808 */ /* 0x000fc40000800000 */
[----:B------:R-:W-:Y:S02]  /*3550*/  FMNMX.FTZ R0, R85, R0, !PT ;  /* 0x0000000055007209 */ /* 0x000fe40007810000 */
[----:B------:R-:W-:Y:S02]  /*3560*/  FSEL R87, R87, -INF , P0 ;  /* 0xff80000057577808 */ /* 0x000fe40000000000 */
[----:B------:R-:W-:Y:S02]  /*3570*/  FSEL R116, R116, -INF , P0 ;  /* 0xff80000074747808 */ /* 0x000fe40000000000 */
[----:B------:R-:W-:Y:S02]  /*3580*/  FSEL R59, R90, -INF , P0 ;  /* 0xff8000005a3b7808 */ /* 0x000fe40000000000 */
        /* <DEDUP_REMOVED lines=18> */
[----:B------:R-:W-:Y:S01]  /*36b0*/  ISETP.GT.AND P1, PT, R2, 0x21, PT ;  /* 0x000000210200780c */ /* 0x000fe20003f24270 */
[----:B------:R-:W-:Y:S01]  /*36c0*/  LDSM.16.MT88.4 R80, [R248+0x2100] ;  /* 0x00210000f850783b */ /* 0x000fe20000004200 */
[----:B------:R-:W-:-:S02]  /*36d0*/  FSEL R103, R75, -INF , P6 ;  /* 0xff8000004b677808 */ /* 0x000fc40003000000 */
[----:B------:R-:W-:Y:S02]  /*36e0*/  FMNMX.FTZ R0, R13, R0, !PT ;  /* 0x000000000d007209 */ /* 0x000fe40007810000 */
[----:B------:R-:W-:Y:S02]  /*36f0*/  FSEL R7, R40, -INF , P0 ;  /* 0xff80000028077808 */ /* 0x000fe40000000000 */
[----:B------:R-:W-:Y:S02]  /*3700*/  FSEL R65, R119, -INF , P0 ;  /* 0xff80000077417808 */ /* 0x000fe40000000000 */
[----:B------:R-:W-:Y:S02]  /*3710*/  FSEL R60, R117, -INF , P0 ;  /* 0xff800000753c7808 */ /* 0x000fe40000000000 */
[----:B------:R-:W-:Y:S02]  /*3720*/  ISETP.GT.AND P0, PT, R2, 0x28, PT ;  /* 0x000000280200780c */ /* 0x000fe40003f04270 */
[----:B------:R-:W-:-:S02]  /*3730*/  FSEL R164, R96, -INF , P1 ;  /* 0xff80000060a47808 */ /* 0x000fc40000800000 */
[----:B------:R-:W-:Y:S01]  /*3740*/  FMNMX.FTZ R0, R103, R0, !PT ;  /* 0x0000000067007209 */ /* 0x000fe20007810000 */
[----:B------:R-:W-:Y:S01]  /*3750*/  LDSM.16.MT88.4 R96, [R242+0x2100] ;  /* 0x00210000f260783b */ /* 0x000fe20000004200 */
[----:B------:R-:W-:Y:S02]  /*3760*/  FSEL R231, R231, -INF , P1 ;  /* 0xff800000e7e77808 */ /* 0x000fe40000800000 */
[----:B------:R-:W-:Y:S02]  /*3770*/  FSEL R168, R74, -INF , P1 ;  /* 0xff8000004aa87808 */ /* 0x000fe40000800000 */
[----:B------:R-:W-:Y:S02]  /*3780*/  FSEL R226, R226, -INF , P1 ;  /* 0xff800000e2e27808 */ /* 0x000fe40000800000 */
[----:B------:R-:W-:Y:S02]  /*3790*/  FSEL R100, R25, -INF , P0 ;  /* 0xff80000019647808 */ /* 0x000fe40000000000 */
[----:B------:R-:W-:-:S02]  /*37a0*/  ISETP.GT.AND P1, PT, R2, 0x29, PT ;  /* 0x000000290200780c */ /* 0x000fc40003f24270 */
        /* <DEDUP_REMOVED lines=9> */
[----:B------:R-:W-:Y:S01]  /*3840*/  FSEL R67, R71, -INF , P2 ;  /* 0xff80000047437808 */ /* 0x000fe20001000000 */
[----:B------:R-:W-:Y:S01]  /*3850*/  LDSM.16.MT88.4 R40, [R248+0x900] ;  /* 0x00090000f828783b */ /* 0x000fe20000004200 */
        /* <DEDUP_REMOVED lines=17> */
[----:B------:R-:W-:Y:S02]  /*3970*/  FMNMX.FTZ R0, R208, R0, !PT ;  /* 0x00000000d0007209 */ /* 0x000fe40007810000 */
[----:B------:R-:W-:Y:S02]  /*3980*/  FMNMX.FTZ R3, R70, R69, !PT ;  /* 0x0000004546037209 */ /* 0x000fe40007810000 */
[----:B------:R-:W-:Y:S02]  /*3990*/  FMNMX.FTZ R2, R207, R0, !PT ;  /* 0x00000000cf027209 */ /* 0x000fe40007810000 */
[----:B------:R-:W-:-:S02]  /*39a0*/  FMNMX.FTZ R3, R56, R3, !PT ;  /* 0x0000000338037209 */ /* 0x000fc40007810000 */
[----:B------:R-:W-:Y:S01]  /*39b0*/  FSEL R217, R217, -INF , P6 ;  /* 0xff800000d9d97808 */ /* 0x000fe20003000000 */
[----:B------:R-:W1:Y:S01]  /*39c0*/  SHFL.BFLY PT, R0, R2, 0x2, 0x1f ;  /* 0x0c401f0002007f89 */ /* 0x000e6200000e0000 */
[----:B------:R-:W-:Y:S02]  /*39d0*/  FMNMX.FTZ R3, R59, R3, !PT ;  /* 0x000000033b037209 */ /* 0x000fe40007810000 */
[----:B------:R-:W-:Y:S02]  /*39e0*/  FMNMX.FTZ R71, R68, R63, !PT ;  /* 0x0000003f44477209 */ /* 0x000fe40007810000 */
[----:B------:R-:W-:Y:S02]  /*39f0*/  FMNMX.FTZ R3, R58, R3, !PT ;  /* 0x000000033a037209 */ /* 0x000fe40007810000 */
[----:B------:R-:W-:Y:S02]  /*3a00*/  FSEL R220, R220, -INF , P2 ;  /* 0xff800000dcdc7808 */ /* 0x000fe40001000000 */
[----:B------:R-:W-:-:S02]  /*3a10*/  FMNMX.FTZ R3, R57, R3, !PT ;  /* 0x0000000339037209 */ /* 0x000fc40007810000 */
[----:B------:R-:W-:Y:S02]  /*3a20*/  FMNMX.FTZ R71, R62, R71, !PT ;  /* 0x000000473e477209 */ /* 0x000fe40007810000 */
[----:B------:R-:W-:Y:S02]  /*3a30*/  FMNMX.FTZ R3, R60, R3, !PT ;  /* 0x000000033c037209 */ /* 0x000fe40007810000 */
[----:B------:R-:W-:Y:S02]  /*3a40*/  FSEL R219, R219, -INF , P1 ;  /* 0xff800000dbdb7808 */ /* 0x000fe40000800000 */
[----:B------:R-:W-:Y:S02]  /*3a50*/  FMNMX.FTZ R3, R61, R3, !PT ;  /* 0x000000033d037209 */ /* 0x000fe40007810000 */
[----:B------:R-:W-:Y:S02]  /*3a60*/  FMNMX.FTZ R71, R116, R71, !PT ;  /* 0x0000004774477209 */ /* 0x000fe40007810000 */
[----:B------:R-:W-:-:S02]  /*3a70*/  FMNMX.FTZ R3, R227, R3, !PT ;  /* 0x00000003e3037209 */ /* 0x000fc40007810000 */
[----:B------:R-:W-:Y:S02]  /*3a80*/  FSEL R218, R218, -INF , P0 ;  /* 0xff800000dada7808 */ /* 0x000fe40000000000 */
[----:B-1----:R-:W-:Y:S02]  /*3a90*/  FMNMX.FTZ R0, R2, R0, !PT ;  /* 0x0000000002007209 */ /* 0x002fe40007810000 */
[----:B------:R-:W-:Y:S02]  /*3aa0*/  FMNMX.FTZ R3, R226, R3, !PT ;  /* 0x00000003e2037209 */ /* 0x000fe40007810000 */
[----:B------:R-:W-:Y:S01]  /*3ab0*/  FMNMX.FTZ R71, R64, R71, !PT ;  /* 0x0000004740477209 */ /* 0x000fe20007810000 */
[----:B------:R-:W1:Y:S01]  /*3ac0*/  SHFL.BFLY PT, R2, R0, 0x1, 0x1f ;  /* 0x0c201f0000027f89 */ /* 0x000e6200000e0000 */
[----:B------:R-:W-:Y:S02]  /*3ad0*/  FMNMX.FTZ R3, R225, R3, !PT ;  /* 0x00000003e1037209 */ /* 0x000fe40007810000 */
[----:B------:R-:W-:-:S02]  /*3ae0*/  FMNMX.FTZ R71, R66, R71, !PT ;  /* 0x0000004742477209 */ /* 0x000fc40007810000 */
[----:B------:R-:W-:Y:S02]  /*3af0*/  FMNMX.FTZ R3, R224, R3, !PT ;  /* 0x00000003e0037209 */ /* 0x000fe40007810000 */
[----:B------:R-:W-:Y:S02]  /*3b00*/  FMNMX.FTZ R71, R65, R71, !PT ;  /* 0x0000004741477209 */ /* 0x000fe40007810000 */
[----:B------:R-:W-:Y:S02]  /*3b10*/  FMNMX.FTZ R3, R217, R3, !PT ;  /* 0x00000003d9037209 */ /* 0x000fe40007810000 */
[----:B------:R-:W-:Y:S02]  /*3b20*/  FMNMX.FTZ R71, R67, R71, !PT ;  /* 0x0000004743477209 */ /* 0x000fe40007810000 */
[----:B------:R-:W-:Y:S02]  /*3b30*/  FMNMX.FTZ R3, R220, R3, !PT ;  /* 0x00000003dc037209 */ /* 0x000fe40007810000 */
[----:B------:R-:W-:-:S02]  /*3b40*/  FMNMX.FTZ R71, R167, R71, !PT ;  /* 0x00000047a7477209 */ /* 0x000fc40007810000 */
[----:B------:R-:W-:Y:S02]  /*3b50*/  FMNMX.FTZ R3, R219, R3, !PT ;  /* 0x00000003db037209 */ /* 0x000fe40007810000 */
[----:B------:R-:W-:Y:S02]  /*3b60*/  FMNMX.FTZ R71, R168, R71, !PT ;  /* 0x00000047a8477209 */ /* 0x000fe40007810000 */
[----:B------:R-:W-:Y:S02]  /*3b70*/  FMNMX.FTZ R3, R218, R3, !PT ;  /* 0x00000003da037209 */ /* 0x000fe40007810000 */
[----:B------:R-:W-:Y:S02]  /*3b80*/  FSEL R205, R205, -INF , P6 ;  /* 0xff800000cdcd7808 */ /* 0x000fe40003000000 */
[----:B-1----:R-:W-:Y:S01]  /*3b90*/  FMNMX.FTZ R2, R0, R2, !PT ;  /* 0x0000000200027209 */ /* 0x002fe20007810000 */
[----:B------:R-:W1:Y:S01]  /*3ba0*/  SHFL.BFLY PT, R196, R3, 0x2, 0x1f ;  /* 0x0c401f0003c47f89 */ /* 0x000e6200000e0000 */
[----:B------:R-:W-:-:S02]  /*3bb0*/  FMNMX.FTZ R0, R121, R125, !PT ;  /* 0x0000007d79007209 */ /* 0x000fc40007810000 */
[----:B------:R-:W-:Y:S01]  /*3bc0*/  FMNMX.FTZ R71, R165, R71, !PT ;  /* 0x00000047a5477209 */ /* 0x000fe20007810000 */
[----:B------:R-:W-:Y:S01]  /*3bd0*/  FMUL.FTZ R206, R2, c[0x0][0x2d0] ;  /* 0x0000b40002ce7a20 */ /* 0x000fe20000410000 */
[----:B------:R-:W-:Y:S02]  /*3be0*/  FMNMX.FTZ R0, R86, R0, !PT ;  /* 0x0000000056007209 */ /* 0x000fe40007810000 */
[----:B------:R-:W-:Y:S02]  /*3bf0*/  FSEL R204, R204, -INF , P2 ;  /* 0xff800000cccc7808 */ /* 0x000fe40001000000 */
[----:B------:R-:W-:Y:S02]  /*3c00*/  FMNMX.FTZ R0, R87, R0, !PT ;  /* 0x0000000057007209 */ /* 0x000fe40007810000 */
[----:B------:R-:W-:Y:S02]  /*3c10*/  FSEL R212, R212, -INF , P6 ;  /* 0xff800000d4d47808 */ /* 0x000fe40003000000 */
[----:B------:R-:W-:-:S02]  /*3c20*/  FMNMX.FTZ R0, R78, R0, !PT ;  /* 0x000000004e007209 */ /* 0x000fc40007810000 */
[----:B------:R-:W-:Y:S02]  /*3c30*/  FMNMX.FTZ R71, R166, R71, !PT ;  /* 0x00000047a6477209 */ /* 0x000fe40007810000 */
        /* <DEDUP_REMOVED lines=9> */
[----:B-1----:R-:W-:Y:S02]  /*3cd0*/  FMNMX.FTZ R196, R3, R196, !PT ;  /* 0x000000c403c47209 */ /* 0x002fe40007810000 */
        /* <DEDUP_REMOVED lines=10> */
[----:B------:R-:W-:Y:S02]  /*3d80*/  FMNMX.FTZ R71, R214, R71, !PT ;  /* 0x00000047d6477209 */ /* 0x000fe40007810000 */
[----:B------:R-:W-:Y:S02]  /*3d90*/  FMNMX.FTZ R0, R202, R0, !PT ;  /* 0x00000000ca007209 */ /* 0x000fe40007810000 */
[----:B------:R-:W-:Y:S01]  /*3da0*/  FSETP.NEU.FTZ.AND P6, PT, R2, -INF , PT ;  /* 0xff8000000200780b */ /* 0x000fe20003fdd000 */
[----:B------:R-:W2:Y:S03]  /*3db0*/  SHFL.BFLY PT, R3, R71, 0x2, 0x1f ;  /* 0x0c401f0047037f89 */ /* 0x000ea600000e0000 */
[----:B------:R-:W-:Y:S01]  /*3dc0*/  FSEL R206, R206, RZ, P6 ;  /* 0x000000ffcece7208 */ /* 0x000fe20003000000 */
[----:B------:R-:W3:Y:S01]  /*3dd0*/  SHFL.BFLY PT, R9, R0, 0x2, 0x1f ;  /* 0x0c401f0000097f89 */ /* 0x000ee200000e0000 */
[----:B-1----:R-:W-:-:S03]  /*3de0*/  FMNMX.FTZ R196, R196, R8, !PT ;  /* 0x00000008c4c47209 */ /* 0x002fc60007810000 */
[--C-:B------:R-:W-:Y:S01]  /*3df0*/  FFMA.FTZ R199, R124, c[0x0][0x2d0], -R206.reuse ;  /* 0x0000b4007cc77a23 */ /* 0x100fe200000108ce */
[C---:B------:R-:W-:Y:S01]  /*3e00*/  FSETP.NEU.FTZ.AND P0, PT, R196.reuse, -INF , PT ;  /* 0xff800000c400780b */ /* 0x040fe20003f1d000 */
[----:B------:R-:W-:Y:S02]  /*3e10*/  FMUL.FTZ R221, R196, c[0x0][0x2d0] ;  /* 0x0000b400c4dd7a20 */ /* 0x000fe40000410000 */
[--C-:B------:R-:W-:Y:S02]  /*3e20*/  FFMA.FTZ R198, R120, c[0x0][0x2d0], -R206.reuse ;  /* 0x0000b40078c67a23 */ /* 0x100fe400000108ce */
[--C-:B------:R-:W-:Y:S01]  /*3e30*/  FFMA.FTZ R54, R84, c[0x0][0x2d0], -R206.reuse ;  /* 0x0000b40054367a23 */ /* 0x100fe200000108ce */
[----:B------:R-:W-:Y:S01]  /*3e40*/  FSEL R221, R221, RZ, P0 ;  /* 0x000000ffdddd7208 */ /* 0x000fe20000000000 */
[--C-:B------:R-:W-:Y:S01]  /*3e50*/  FFMA.FTZ R50, R85, c[0x0][0x2d0], -R206.reuse ;  /* 0x0000b40055327a23 */ /* 0x100fe200000108ce */
[----:B------:R-:W-:Y:S01]  /*3e60*/  MUFU.EX2 R199, R199 ;  /* 0x000000c700c77308 */ /* 0x000fe20000000800 */
[----:B------:R-:W-:-:S02]  /*3e70*/  FFMA.FTZ R48, R14, c[0x0][0x2d0], -R206 ;  /* 0x0000b4000e307a23 */ /* 0x000fc400000108ce */
[--C-:B------:R-:W-:Y:S02]  /*3e80*/  FFMA.FTZ R211, R70, c[0x0][0x2d0], -R221.reuse ;  /* 0x0000b40046d37a23 */ /* 0x100fe400000108dd */
[--C-:B------:R-:W-:Y:S01]  /*3e90*/  FFMA.FTZ R213, R69, c[0x0][0x2d0], -R221.reuse ;  /* 0x0000b40045d57a23 */ /* 0x100fe200000108dd */
[----:B--2---:R-:W-:Y:S02]  /*3ea0*/  FMNMX.FTZ R3, R71, R3, !PT ;  /* 0x0000000347037209 */ /* 0x004fe40007810000 */
[----:B------:R-:W1:Y:S01]  /*3eb0*/  MUFU.EX2 R198, R198 ;  /* 0x000000c600c67308 */ /* 0x000e620000000800 */
[--C-:B------:R-:W-:Y:S01]  /*3ec0*/  FFMA.FTZ R56, R56, c[0x0][0x2d0], -R221.reuse ;  /* 0x0000b40038387a23 */ /* 0x100fe200000108dd */
[----:B---3--:R-:W-:Y:S01]  /*3ed0*/  FMNMX.FTZ R9, R0, R9, !PT ;  /* 0x0000000900097209 */ /* 0x008fe20007810000 */
[----:B------:R-:W2:Y:S01]  /*3ee0*/  SHFL.BFLY PT, R70, R3, 0x1, 0x1f ;  /* 0x0c201f0003467f89 */ /* 0x000ea200000e0000 */
[----:B------:R-:W-:Y:S02]  /*3ef0*/  FFMA.FTZ R59, R59, c[0x0][0x2d0], -R221 ;  /* 0x0000b4003b3b7a23 */ /* 0x000fe400000108dd */
[--C-:B------:R-:W-:Y:S01]  /*3f00*/  FFMA.FTZ R47, R13, c[0x0][0x2d0], -R206.reuse ;  /* 0x0000b4000d2f7a23 */ /* 0x100fe200000108ce */
[----:B------:R-:W3:Y:S01]  /*3f10*/  SHFL.BFLY PT, R0, R9, 0x1, 0x1f ;  /* 0x0c201f0009007f89 */ /* 0x000ee200000e0000 */
[----:B------:R-:W-:Y:S01]  /*3f20*/  MUFU.EX2 R54, R54 ;  /* 0x0000003600367308 */ /* 0x000fe20000000800 */
[----:B------:R-:W-:-:S02]  /*3f30*/  FFMA.FTZ R53, R76, c[0x0][0x2d0], -R206 ;  /* 0x0000b4004c357a23 */ /* 0x000fc400000108ce */
[----:B------:R-:W4:Y:S01]  /*3f40*/  LDSM.16.MT88.4 R12, [R241+0x2900] ;  /* 0x00290000f10c783b */ /* 0x000f220000004200 */
[----:B------:R-:W-:Y:S02]  /*3f50*/  FFMA.FTZ R49, R77, c[0x0][0x2d0], -R206 ;  /* 0x0000b4004d317a23 */ /* 0x000fe400000108ce */
[--C-:B------:R-:W-:Y:S01]  /*3f60*/  FFMA.FTZ R58, R58, c[0x0][0x2d0], -R221.reuse ;  /* 0x0000b4003a3a7a23 */ /* 0x100fe200000108dd */
[----:B-1----:R-:W-:Y:S01]  /*3f70*/  F2FP.PACK_AB R124, R198, R199 ;  /* 0x000000c7c67c723e */ /* 0x002fe200000000ff */
[----:B------:R-:W1:Y:S01]  /*3f80*/  MUFU.EX2 R50, R50 ;  /* 0x0000003200327308 */ /* 0x000e620000000800 */
[--C-:B------:R-:W-:Y:S02]  /*3f90*/  FFMA.FTZ R57, R57, c[0x0][0x2d0], -R221.reuse ;  /* 0x0000b40039397a23 */ /* 0x100fe400000108dd */
[--C-:B------:R-:W-:Y:S02]  /*3fa0*/  FFMA.FTZ R60, R60, c[0x0][0x2d0], -R221.reuse ;  /* 0x0000b4003c3c7a23 */ /* 0x100fe400000108dd */
[----:B------:R-:W-:-:S02]  /*3fb0*/  FFMA.FTZ R61, R61, c[0x0][0x2d0], -R221 ;  /* 0x0000b4003d3d7a23 */ /* 0x000fc400000108dd */
[--C-:B------:R-:W-:Y:S01]  /*3fc0*/  FFMA.FTZ R227, R227, c[0x0][0x2d0], -R221.reuse ;  /* 0x0000b400e3e37a23 */ /* 0x100fe200000108dd */
[----:B------:R-:W-:Y:S01]  /*3fd0*/  MUFU.EX2 R211, R211 ;  /* 0x000000d300d37308 */ /* 0x000fe20000000800 */
[--C-:B------:R-:W-:Y:S01]  /*3fe0*/  FFMA.FTZ R226, R226, c[0x0][0x2d0], -R221.reuse ;  /* 0x0000b400e2e27a23 */ /* 0x100fe200000108dd */
[----:B--2---:R-:W-:Y:S01]  /*3ff0*/  FMNMX.FTZ R3, R3, R70, !PT ;  /* 0x0000004603037209 */ /* 0x004fe20007810000 */
[--C-:B------:R-:W-:Y:S02]  /*4000*/  FFMA.FTZ R225, R225, c[0x0][0x2d0], -R221.reuse ;  /* 0x0000b400e1e17a23 */ /* 0x100fe400000108dd */
[----:B------:R-:W-:Y:S01]  /*4010*/  FFMA.FTZ R224, R224, c[0x0][0x2d0], -R221 ;  /* 0x0000b400e0e07a23 */ /* 0x000fe200000108dd */
[----:B---3--:R-:W-:Y:S01]  /*4020*/  FMNMX.FTZ R0, R9, R0, !PT ;  /* 0x0000000009007209 */ /* 0x008fe20007810000 */
[C---:B------:R-:W-:Y:S01]  /*4030*/  FMUL.FTZ R228, R3.reuse, c[0x0][0x2d0] ;  /* 0x0000b40003e47a20 */ /* 0x040fe20000410000 */
[----:B------:R-:W-:Y:S01]  /*4040*/  FSETP.NEU.FTZ.AND P0, PT, R3, -INF , PT ;  /* 0xff8000000300780b */ /* 0x000fe20003f1d000 */
[----:B------:R-:W2:Y:S01]  /*4050*/  LDSM.16.MT88.4 R8, [R240+0x2900] ;  /* 0x00290000f008783b */ /* 0x000ea20000004200 */
[C---:B------:R-:W-:Y:S01]  /*4060*/  FSETP.NEU.FTZ.AND P6, PT, R0.reuse, -INF , PT ;  /* 0xff8000000000780b */ /* 0x040fe20003fdd000 */
[----:B------:R-:W-:Y:S01]  /*4070*/  FMUL.FTZ R201, R0, c[0x0][0x2d0] ;  /* 0x0000b40000c97a20 */ /* 0x000fe20000410000 */
[----:B------:R-:W-:Y:S01]  /*4080*/  FSEL R228, R228, RZ, P0 ;  /* 0x000000ffe4e47208 */ /* 0x000fe20000000000 */
[----:B------:R-:W3:Y:S01]  /*4090*/  MUFU.EX2 R213, R213 ;  /* 0x000000d500d57308 */ /* 0x000ee20000000800 */
[----:B-1----:R-:W-:Y:S01]  /*40a0*/  F2FP.PACK_AB R126, R50, R54 ;  /* 0x00000036327e723e */ /* 0x002fe200000000ff */
[----:B------:R-:W-:Y:S01]  /*40b0*/  FFMA.FTZ R210, R210, c[0x0][0x2d0], -R206 ;  /* 0x0000b400d2d27a23 */ /* 0x000fe200000108ce */
[----:B------:R-:W-:Y:S01]  /*40c0*/  FSEL R201, R201, RZ, P6 ;  /* 0x000000ffc9c97208 */ /* 0x000fe20003000000 */
[--C-:B------:R-:W-:Y:S01]  /*40d0*/  FFMA.FTZ R223, R63, c[0x0][0x2d0], -R228.reuse ;  /* 0x0000b4003fdf7a23 */ /* 0x100fe200000108e4 */
[----:B------:R-:W-:Y:S01]  /*40e0*/  PLOP3.LUT P0, PT, PT, PT, UP0, 0x40, 0x0 ;  /* 0x000000000000781c */ /* 0x000fe20003f0e808 */
[----:B------:R-:W-:-:S02]  /*40f0*/  FFMA.FTZ R63, R62, c[0x0][0x2d0], -R228 ;  /* 0x0000b4003e3f7a23 */ /* 0x000fc400000108e4 */
[--C-:B------:R-:W-:Y:S01]  /*4100*/  FFMA.FTZ R197, R121, c[0x0][0x2d0], -R201.reuse ;  /* 0x0000b40079c57a23 */ /* 0x100fe200000108c9 */
[----:B------:R-:W-:Y:S01]  /*4110*/  MUFU.EX2 R56, R56 ;  /* 0x0000003800387308 */ /* 0x000fe20000000800 */
[--C-:B------:R-:W-:Y:S02]  /*4120*/  FFMA.FTZ R200, R125, c[0x0][0x2d0], -R201.reuse ;  /* 0x0000b4007dc87a23 */ /* 0x100fe400000108c9 */
[--C-:B------:R-:W-:Y:S02]  /*4130*/  FFMA.FTZ R55, R86, c[0x0][0x2d0], -R201.reuse ;  /* 0x0000b40056377a23 */ /* 0x100fe400000108c9 */
[--C-:B------:R-:W-:Y:S02]  /*4140*/  FFMA.FTZ R51, R87, c[0x0][0x2d0], -R201.reuse ;  /* 0x0000b40057337a23 */ /* 0x100fe400000108c9 */
[--C-:B------:R-:W-:Y:S01]  /*4150*/  FFMA.FTZ R222, R68, c[0x0][0x2d0], -R228.reuse ;  /* 0x0000b40044de7a23 */ /* 0x100fe200000108e4 */
[----:B------:R-:W-:Y:S01]  /*4160*/  MUFU.EX2 R197, R197 ;  /* 0x000000c500c57308 */ /* 0x000fe20000000800 */
[----:B------:R-:W-:Y:S01]  /*4170*/  FFMA.FTZ R62, R116, c[0x0][0x2d0], -R228 ;  /* 0x0000b400743e7a23 */ /* 0x000fe200000108e4 */
[----:B---3--:R-:W-:Y:S01]  /*4180*/  F2FP.PACK_AB R128, R213, R211 ;  /* 0x000000d3d580723e */ /* 0x008fe200000000ff */
[----:B------:R-:W-:-:S02]  /*4190*/  FFMA.FTZ R52, R78, c[0x0][0x2d0], -R201 ;  /* 0x0000b4004e347a23 */ /* 0x000fc400000108c9 */
[--C-:B------:R-:W-:Y:S02]  /*41a0*/  FFMA.FTZ R46, R79, c[0x0][0x2d0], -R201.reuse ;  /* 0x0000b4004f2e7a23 */ /* 0x100fe400000108c9 */
[--C-:B------:R-:W-:Y:S01]  /*41b0*/  FFMA.FTZ R45, R7, c[0x0][0x2d0], -R201.reuse ;  /* 0x0000b400072d7a23 */ /* 0x100fe200000108c9 */
[----:B------:R-:W1:Y:S01]  /*41c0*/  MUFU.EX2 R200, R200 ;  /* 0x000000c800c87308 */ /* 0x000e620000000800 */
[----:B------:R-:W-:Y:S02]  /*41d0*/  FFMA.FTZ R44, R6, c[0x0][0x2d0], -R201 ;  /* 0x0000b400062c7a23 */ /* 0x000fe400000108c9 */
[--C-:B------:R-:W-:Y:S02]  /*41e0*/  FFMA.FTZ R64, R64, c[0x0][0x2d0], -R228.reuse ;  /* 0x0000b40040407a23 */ /* 0x100fe400000108e4 */
[--C-:B------:R-:W-:Y:S02]  /*41f0*/  FFMA.FTZ R66, R66, c[0x0][0x2d0], -R228.reuse ;  /* 0x0000b40042427a23 */ /* 0x100fe400000108e4 */
[--C-:B------:R-:W-:Y:S01]  /*4200*/  FFMA.FTZ R65, R65, c[0x0][0x2d0], -R228.reuse ;  /* 0x0000b40041417a23 */ /* 0x100fe200000108e4 */
[----:B------:R-:W-:Y:S01]  /*4210*/  MUFU.EX2 R55, R55 ;  /* 0x0000003700377308 */ /* 0x000fe20000000800 */
[----:B------:R-:W-:-:S02]  /*4220*/  FFMA.FTZ R67, R67, c[0x0][0x2d0], -R228 ;  /* 0x0000b40043437a23 */ /* 0x000fc400000108e4 */
[--C-:B------:R-:W-:Y:S02]  /*4230*/  FFMA.FTZ R209, R209, c[0x0][0x2d0], -R206.reuse ;  /* 0x0000b400d1d17a23 */ /* 0x100fe400000108ce */
[----:B------:R-:W-:Y:S02]  /*4240*/  FFMA.FTZ R208, R208, c[0x0][0x2d0], -R206 ;  /* 0x0000b400d0d07a23 */ /* 0x000fe400000108ce */
[--C-:B------:R-:W-:Y:S01]  /*4250*/  FFMA.FTZ R217, R217, c[0x0][0x2d0], -R221.reuse ;  /* 0x0000b400d9d97a23 */ /* 0x100fe200000108dd */
[----:B------:R-:W3:Y:S01]  /*4260*/  MUFU.EX2 R51, R51 ;  /* 0x0000003300337308 */ /* 0x000ee20000000800 */
[----:B-1----:R-:W-:Y:S01]  /*4270*/  F2FP.PACK_AB R125, R200, R197 ;  /* 0x000000c5c87d723e */ /* 0x002fe200000000ff */
[--C-:B------:R-:W-:Y:S02]  /*4280*/  FFMA.FTZ R220, R220, c[0x0][0x2d0], -R221.reuse ;  /* 0x0000b400dcdc7a23 */ /* 0x100fe400000108dd */
[--C-:B------:R-:W-:Y:S02]  /*4290*/  FFMA.FTZ R219, R219, c[0x0][0x2d0], -R221.reuse ;  /* 0x0000b400dbdb7a23 */ /* 0x100fe400000108dd */
[----:B------:R-:W-:-:S02]  /*42a0*/  FFMA.FTZ R218, R218, c[0x0][0x2d0], -R221 ;  /* 0x0000b400dada7a23 */ /* 0x000fc400000108dd */
[----:B------:R-:W1:Y:S01]  /*42b0*/  MUFU.EX2 R59, R59 ;  /* 0x0000003b003b7308 */ /* 0x000e620000000800 */
[--C-:B------:R-:W-:Y:S02]  /*42c0*/  FFMA.FTZ R212, R212, c[0x0][0x2d0], -R228.reuse ;  /* 0x0000b400d4d47a23 */ /* 0x100fe400000108e4 */
[--C-:B------:R-:W-:Y:S02]  /*42d0*/  FFMA.FTZ R216, R216, c[0x0][0x2d0], -R228.reuse ;  /* 0x0000b400d8d87a23 */ /* 0x100fe400000108e4 */
[--C-:B------:R-:W-:Y:S02]  /*42e0*/  FFMA.FTZ R215, R215, c[0x0][0x2d0], -R228.reuse ;  /* 0x0000b400d7d77a23 */ /* 0x100fe400000108e4 */
[----:B------:R-:W-:Y:S01]  /*42f0*/  FFMA.FTZ R214, R214, c[0x0][0x2d0], -R228 ;  /* 0x0000b400d6d67a23 */ /* 0x000fe200000108e4 */
[----:B------:R-:W-:Y:S01]  /*4300*/  MUFU.EX2 R222, R222 ;  /* 0x000000de00de7308 */ /* 0x000fe20000000800 */
[----:B---3--:R-:W-:Y:S01]  /*4310*/  F2FP.PACK_AB R127, R51, R55 ;  /* 0x00000037337f723e */ /* 0x008fe200000000ff */
[----:B------:R-:W-:-:S02]  /*4320*/  FFMA.FTZ R205, R205, c[0x0][0x2d0], -R201 ;  /* 0x0000b400cdcd7a23 */ /* 0x000fc400000108c9 */
[----:B------:R-:W-:Y:S02]  /*4330*/  FFMA.FTZ R204, R204, c[0x0][0x2d0], -R201 ;  /* 0x0000b400cccc7a23 */ /* 0x000fe400000108c9 */
[----:B------:R-:W-:Y:S02]  /*4340*/  FADD.FTZ R211, R211, R213 ;  /* 0x000000d5d3d37221 */ /* 0x000fe40000010000 */
[----:B------:R-:W3:Y:S01]  /*4350*/  MUFU.EX2 R223, R223 ;  /* 0x000000df00df7308 */ /* 0x000ee20000000800 */
[C---:B------:R-:W-:Y:S01]  /*4360*/  HMMA.16816.F32 R160, R124.reuse, R192, RZ ;  /* 0x000000c07ca0723c */ /* 0x040fe200000018ff */
[----:B-1----:R-:W-:Y:S01]  /*4370*/  F2FP.PACK_AB R130, R59, R56 ;  /* 0x000000383b82723e */ /* 0x002fe200000000ff */
[----:B------:R-:W-:Y:S02]  /*4380*/  FADD.FTZ R198, R199, R198 ;  /* 0x000000c6c7c67221 */ /* 0x000fe40000010000 */
[----:B------:R-:W-:Y:S02]  /*4390*/  FADD.FTZ R211, R56, R211 ;  /* 0x000000d338d37221 */ /* 0x000fe40000010000 */
[----:B------:R-:W-:Y:S01]  /*43a0*/  FADD.FTZ R198, R54, R198 ;  /* 0x000000c636c67221 */ /* 0x000fe20000010000 */
[----:B------:R-:W1:Y:S01]  /*43b0*/  MUFU.EX2 R63, R63 ;  /* 0x0000003f003f7308 */ /* 0x000e620000000800 */
[----:B------:R-:W-:Y:S01]  /*43c0*/  HMMA.16816.F32 R152, R124, R188, RZ ;  /* 0x000000bc7c98723c */ /* 0x000fe200000018ff */
[----:B------:R-:W-:-:S02]  /*43d0*/  FADD.FTZ R211, R59, R211 ;  /* 0x000000d33bd37221 */ /* 0x000fc40000010000 */
[----:B------:R-:W-:Y:S02]  /*43e0*/  FADD.FTZ R198, R50, R198 ;  /* 0x000000c632c67221 */ /* 0x000fe40000010000 */
[----:B------:R-:W-:Y:S02]  /*43f0*/  FADD.FTZ R197, R197, R200 ;  /* 0x000000c8c5c57221 */ /* 0x000fe40000010000 */
[----:B------:R-:W5:Y:S01]  /*4400*/  MUFU.EX2 R62, R62 ;  /* 0x0000003e003e7308 */ /* 0x000f620000000800 */
[----:B------:R-:W-:Y:S01]  /*4410*/  HMMA.16816.F32 R144, R124, R184, RZ ;  /* 0x000000b87c90723c */ /* 0x000fe200000018ff */
[----:B---3--:R-:W-:Y:S01]  /*4420*/  F2FP.PACK_AB R129, R223, R222 ;  /* 0x000000dedf81723e */ /* 0x008fe200000000ff */
[----:B------:R-:W-:Y:S02]  /*4430*/  FADD.FTZ R222, R222, R223 ;  /* 0x000000dfdede7221 */ /* 0x000fe40000010000 */
[----:B------:R-:W-:-:S03]  /*4440*/  FADD.FTZ R197, R55, R197 ;  /* 0x000000c537c57221 */ /* 0x000fc60000010000 */
[----:B------:R-:W3:Y:S01]  /*4450*/  MUFU.EX2 R53, R53 ;  /* 0x0000003500357308 */ /* 0x000ee20000000800 */
[----:B------:R-:W-:Y:S01]  /*4460*/  HMMA.16816.F32 R136, R124, R180, RZ ;  /* 0x000000b47c88723c */ /* 0x000fe200000018ff */
[----:B-1----:R-:W-:Y:S02]  /*4470*/  FADD.FTZ R222, R63, R222 ;  /* 0x000000de3fde7221 */ /* 0x002fe40000010000 */
[----:B------:R-:W-:-:S04]  /*4480*/  FADD.FTZ R197, R51, R197 ;  /* 0x000000c533c57221 */ /* 0x000fc80000010000 */
[----:B------:R-:W1:Y:S01]  /*4490*/  MUFU.EX2 R49, R49 ;  /* 0x0000003100317308 */ /* 0x000e620000000800 */
[----:B------:R-:W-:Y:S01]  /*44a0*/  HMMA.16816.F32 R72, R124, R80, RZ ;  /* 0x000000507c48723c */ /* 0x000fe200000018ff */
[C---:B-----5:R-:W-:Y:S01]  /*44b0*/  F2FP.PACK_AB R131, R62.reuse, R63 ;  /* 0x0000003f3e83723e */ /* 0x060fe200000000ff */
[----:B------:R-:W-:-:S05]  /*44c0*/  FADD.FTZ R222, R62, R222 ;  /* 0x000000de3ede7221 */ /* 0x000fca0000010000 */
[----:B------:R-:W5:Y:S01]  /*44d0*/  MUFU.EX2 R48, R48 ;  /* 0x0000003000307308 */ /* 0x000f620000000800 */
[----:B------:R-:W-:Y:S01]  /*44e0*/  HMMA.16816.F32 R88, R124, R96, RZ ;  /* 0x000000607c58723c */ /* 0x000fe200000018ff */
[----:B---3--:R-:W-:-:S06]  /*44f0*/  FADD.FTZ R198, R53, R198 ;  /* 0x000000c635c67221 */ /* 0x008fcc0000010000 */
[----:B------:R-:W3:Y:S01]  /*4500*/  MUFU.EX2 R47, R47 ;  /* 0x0000002f002f7308 */ /* 0x000ee20000000800 */
[----:B------:R-:W-:Y:S01]  /*4510*/  HMMA.16816.F32 R104, R124, R112, RZ ;  /* 0x000000707c68723c */ /* 0x000fe200000018ff */
[C---:B-1----:R-:W-:Y:S01]  /*4520*/  F2FP.PACK_AB R4, R49.reuse, R53 ;  /* 0x000000353104723e */ /* 0x042fe200000000ff */
[----:B------:R-:W-:-:S05]  /*4530*/  FADD.FTZ R198, R49, R198 ;  /* 0x000000c631c67221 */ /* 0x000fca0000010000 */
[----:B------:R-:W1:Y:S01]  /*4540*/  MUFU.EX2 R52, R52 ;  /* 0x0000003400347308 */ /* 0x000e620000000800 */
[----:B------:R-:W-:Y:S01]  /*4550*/  HMMA.16816.F32 R120, R124, R36, RZ ;  /* 0x000000247c78723c */ /* 0x000fe200000018ff */
[----:B-----5:R-:W-:-:S06]  /*4560*/  FADD.FTZ R198, R48, R198 ;  /* 0x000000c630c67221 */ /* 0x020fcc0000010000 */
[----:B------:R-:W5:Y:S01]  /*4570*/  MUFU.EX2 R46, R46 ;  /* 0x0000002e002e7308 */ /* 0x000f620000000800 */
[----:B------:R-:W-:Y:S01]  /*4580*/  HMMA.16816.F32 R156, R124, R194, RZ ;  /* 0x000000c27c9c723c */ /* 0x000fe200000018ff */
[C---:B---3--:R-:W-:Y:S01]  /*4590*/  F2FP.PACK_AB R6, R47.reuse, R48 ;  /* 0x000000302f06723e */ /* 0x048fe200000000ff */
[----:B------:R-:W-:-:S05]  /*45a0*/  FADD.FTZ R198, R47, R198 ;  /* 0x000000c62fc67221 */ /* 0x000fca0000010000 */
[----:B------:R-:W3:Y:S01]  /*45b0*/  MUFU.EX2 R45, R45 ;  /* 0x0000002d002d7308 */ /* 0x000ee20000000800 */
[----:B------:R-:W-:Y:S01]  /*45c0*/  HMMA.16816.F32 R148, R124, R190, RZ ;  /* 0x000000be7c94723c */ /* 0x000fe200000018ff */
[----:B-1----:R-:W-:-:S06]  /*45d0*/  FADD.FTZ R197, R52, R197 ;  /* 0x000000c534c57221 */ /* 0x002fcc0000010000 */
        /* <DEDUP_REMOVED lines=16> */
[----:B---3--:R-:W-:-:S06]  /*46e0*/  FADD.FTZ R211, R57, R211 ;  /* 0x000000d339d37221 */ /* 0x008fcc0000010000 */
[----:B------:R-:W3:Y:S01]  /*46f0*/  MUFU.EX2 R64, R64 ;  /* 0x0000004000407308 */ /* 0x000ee20000000800 */
[----:B------:R-:W-:Y:S01]  /*4700*/  HMMA.16816.F32 R124, R124, R38, RZ ;  /* 0x000000267c7c723c */ /* 0x000fe200000018ff */
[----:B-1----:R-:W-:-:S06]  /*4710*/  FADD.FTZ R211, R60, R211 ;  /* 0x000000d33cd37221 */ /* 0x002fcc0000010000 */
[----:B------:R-:W1:Y:S01]  /*4720*/  MUFU.EX2 R66, R66 ;  /* 0x0000004200427308 */ /* 0x000e620000000800 */
[----:B------:R-:W-:Y:S01]  /*4730*/  HMMA.16816.F32 R176, R128, R192, RZ ;  /* 0x000000c080b0723c */ /* 0x000fe200000018ff */
[----:B-----5:R-:W-:-:S06]  /*4740*/  FADD.FTZ R211, R61, R211 ;  /* 0x000000d33dd37221 */ /* 0x020fcc0000010000 */
[----:B------:R-:W5:Y:S01]  /*4750*/  MUFU.EX2 R65, R65 ;  /* 0x0000004100417308 */ /* 0x000f620000000800 */
[C---:B------:R-:W-:Y:S01]  /*4760*/  HMMA.16816.F32 R160, R4.reuse, R40, R160 ;  /* 0x0000002804a0723c */ /* 0x040fe200000018a0 */
[----:B------:R-:W-:Y:S02]  /*4770*/  IMAD.MOV.U32 R192, RZ, RZ, R168 ;  /* 0x000000ffffc07224 */ /* 0x000fe400078e00a8 */
[----:B------:R-:W-:Y:S02]  /*4780*/  IMAD.MOV.U32 R193, RZ, RZ, R167 ;  /* 0x000000ffffc17224 */ /* 0x000fe400078e00a7 */
[----:B---3--:R-:W-:Y:S02]  /*4790*/  FADD.FTZ R222, R64, R222 ;  /* 0x000000de40de7221 */ /* 0x008fe40000010000 */
[----:B------:R-:W3:Y:S01]  /*47a0*/  MUFU.EX2 R67, R67 ;  /* 0x0000004300437308 */ /* 0x000ee20000000800 */
[----:B------:R-:W-:Y:S01]  /*47b0*/  HMMA.16816.F32 R152, R4, R32, R152 ;  /* 0x000000200498723c */ /* 0x000fe20000001898 */
[----:B-1----:R-:W-:-:S06]  /*47c0*/  FADD.FTZ R222, R66, R222 ;  /* 0x000000de42de7221 */ /* 0x002fcc0000010000 */
[----:B------:R-:W1:Y:S01]  /*47d0*/  MUFU.EX2 R227, R227 ;  /* 0x000000e300e37308 */ /* 0x000e620000000800 */
[----:B------:R-:W-:Y:S01]  /*47e0*/  HMMA.16816.F32 R144, R4, R28, R144 ;  /* 0x0000001c0490723c */ /* 0x000fe20000001890 */
[----:B-----5:R-:W-:-:S06]  /*47f0*/  FADD.FTZ R222, R65, R222 ;  /* 0x000000de41de7221 */ /* 0x020fcc0000010000 */
[----:B------:R-:W5:Y:S01]  /*4800*/  MUFU.EX2 R226, R226 ;  /* 0x000000e200e27308 */ /* 0x000f620000000800 */
[----:B------:R-:W-:Y:S01]  /*4810*/  HMMA.16816.F32 R136, R4, R24, R136 ;  /* 0x000000180488723c */ /* 0x000fe20000001888 */
[----:B---3--:R-:W-:-:S06]  /*4820*/  FADD.FTZ R222, R67, R222 ;  /* 0x000000de43de7221 */ /* 0x008fcc0000010000 */
[----:B------:R-:W3:Y:S01]  /*4830*/  MUFU.EX2 R225, R225 ;  /* 0x000000e100e17308 */ /* 0x000ee20000000800 */
[----:B------:R-:W-:Y:S01]  /*4840*/  HMMA.16816.F32 R72, R4, R20, R72 ;  /* 0x000000140448723c */ /* 0x000fe20000001848 */
[----:B-1----:R-:W-:-:S06]  /*4850*/  FADD.FTZ R211, R227, R211 ;  /* 0x000000d3e3d37221 */ /* 0x002fcc0000010000 */
[----:B------:R-:W1:Y:S01]  /*4860*/  MUFU.EX2 R224, R224 ;  /* 0x000000e000e07308 */ /* 0x000e620000000800 */
[----:B------:R-:W-:Y:S01]  /*4870*/  HMMA.16816.F32 R88, R4, R16, R88 ;  /* 0x000000100458723c */ /* 0x000fe20000001858 */
[----:B-----5:R-:W-:-:S06]  /*4880*/  FADD.FTZ R211, R226, R211 ;  /* 0x000000d3e2d37221 */ /* 0x020fcc0000010000 */
[----:B------:R-:W5:Y:S01]  /*4890*/  MUFU.EX2 R217, R217 ;  /* 0x000000d900d97308 */ /* 0x000f620000000800 */
[----:B----4-:R-:W-:Y:S01]  /*48a0*/  HMMA.16816.F32 R104, R4, R12, R104 ;  /* 0x0000000c0468723c */ /* 0x010fe20000001868 */
[----:B---3--:R-:W-:-:S06]  /*48b0*/  FADD.FTZ R211, R225, R211 ;  /* 0x000000d3e1d37221 */ /* 0x008fcc0000010000 */
[----:B------:R-:W3:Y:S01]  /*48c0*/  MUFU.EX2 R220, R220 ;  /* 0x000000dc00dc7308 */ /* 0x000ee20000000800 */
[----:B--2---:R-:W-:Y:S01]  /*48d0*/  HMMA.16816.F32 R120, R4, R8, R120 ;  /* 0x000000080478723c */ /* 0x004fe20000001878 */
[----:B-1----:R-:W-:-:S06]  /*48e0*/  FADD.FTZ R211, R224, R211 ;  /* 0x000000d3e0d37221 */ /* 0x002fcc0000010000 */
[----:B------:R-:W1:Y:S01]  /*48f0*/  MUFU.EX2 R219, R219 ;  /* 0x000000db00db7308 */ /* 0x000e620000000800 */
[----:B------:R-:W-:Y:S01]  /*4900*/  HMMA.16816.F32 R156, R4, R42, R156 ;  /* 0x0000002a049c723c */ /* 0x000fe2000000189c */
[----:B-----5:R-:W-:-:S06]  /*4910*/  FADD.FTZ R211, R217, R211 ;  /* 0x000000d3d9d37221 */ /* 0x020fcc0000010000 */
[----:B------:R-:W-:Y:S01]  /*4920*/  MUFU.EX2 R218, R218 ;  /* 0x000000da00da7308 */ /* 0x000fe20000000800 */
[----:B------:R-:W-:Y:S01]  /*4930*/  HMMA.16816.F32 R148, R4, R34, R148 ;  /* 0x000000220494723c */ /* 0x000fe20000001894 */
[----:B---3--:R-:W-:-:S06]  /*4940*/  FADD.FTZ R211, R220, R211 ;  /* 0x000000d3dcd37221 */ /* 0x008fcc0000010000 */
[----:B------:R-:W-:Y:S01]  /*4950*/  MUFU.EX2 R212, R212 ;  /* 0x000000d400d47308 */ /* 0x000fe20000000800 */
[----:B------:R-:W-:Y:S01]  /*4960*/  HMMA.16816.F32 R140, R4, R30, R140 ;  /* 0x0000001e048c723c */ /* 0x000fe2000000188c */
[----:B-1----:R-:W-:-:S06]  /*4970*/  FADD.FTZ R211, R219, R211 ;  /* 0x000000d3dbd37221 */ /* 0x002fcc0000010000 */
[----:B------:R-:W-:Y:S01]  /*4980*/  MUFU.EX2 R216, R216 ;  /* 0x000000d800d87308 */ /* 0x000fe20000000800 */
[C---:B------:R-:W-:Y:S07]  /*4990*/  HMMA.16816.F32 R132, R4.reuse, R26, R132 ;  /* 0x0000001a0484723c */ /* 0x040fee0000001884 */
[----:B------:R-:W-:Y:S01]  /*49a0*/  MUFU.EX2 R215, R215 ;  /* 0x000000d700d77308 */ /* 0x000fe20000000800 */
[C---:B------:R-:W-:Y:S07]  /*49b0*/  HMMA.16816.F32 R76, R4.reuse, R22, R76 ;  /* 0x00000016044c723c */ /* 0x040fee000000184c */
[----:B------:R-:W-:Y:S01]  /*49c0*/  MUFU.EX2 R214, R214 ;  /* 0x000000d600d67308 */ /* 0x000fe20000000800 */
[C---:B------:R-:W-:Y:S07]  /*49d0*/  HMMA.16816.F32 R92, R4.reuse, R18, R92 ;  /* 0x00000012045c723c */ /* 0x040fee000000185c */
[----:B------:R-:W-:Y:S01]  /*49e0*/  MUFU.EX2 R210, R210 ;  /* 0x000000d200d27308 */ /* 0x000fe20000000800 */
[C---:B------:R-:W-:Y:S07]  /*49f0*/  HMMA.16816.F32 R108, R4.reuse, R14, R108 ;  /* 0x0000000e046c723c */ /* 0x040fee000000186c */
[----:B------:R-:W-:Y:S01]  /*4a00*/  MUFU.EX2 R209, R209 ;  /* 0x000000d100d17308 */ /* 0x000fe20000000800 */
[----:B------:R-:W-:Y:S07]  /*4a10*/  HMMA.16816.F32 R124, R4, R10, R124 ;  /* 0x0000000a047c723c */ /* 0x000fee000000187c */
[----:B------:R-:W-:Y:S01]  /*4a20*/  F2FP.PACK_AB R4, R57, R58 ;  /* 0x0000003a3904723e */ /* 0x000fe200000000ff */
[----:B------:R-:W-:Y:S01]  /*4a30*/  HMMA.16816.F32 R172, R128, R188, RZ ;  /* 0x000000bc80ac723c */ /* 0x000fe200000018ff */
[----:B------:R-:W-:Y:S01]  /*4a40*/  F2FP.PACK_AB R5, R66, R64 ;  /* 0x000000404205723e */ /* 0x000fe200000000ff */
[----:B------:R-:W-:Y:S01]  /*4a50*/  MUFU.EX2 R208, R208 ;  /* 0x000000d000d07308 */ /* 0x000fe20000000800 */
[----:B------:R-:W-:-:S02]  /*4a60*/  F2FP.PACK_AB R6, R61, R60 ;  /* 0x0000003c3d06723e */ /* 0x000fc400000000ff */
[----:B------:R-:W-:Y:S02]  /*4a70*/  F2FP.PACK_AB R7, R67, R65 ;  /* 0x000000414307723e */ /* 0x000fe400000000ff */
[----:B------:R-:W-:Y:S01]  /*4a80*/  IMAD.MOV.U32 R188, RZ, RZ, R166 ;  /* 0x000000ffffbc7224 */ /* 0x000fe200078e00a6 */
[----:B------:R-:W-:Y:S01]  /*4a90*/  HMMA.16816.F32 R168, R128, R184, RZ ;  /* 0x000000b880a8723c */ /* 0x000fe200000018ff */
[----:B------:R-:W-:Y:S01]  /*4aa0*/  IMAD.MOV.U32 R189, RZ, RZ, R165 ;  /* 0x000000ffffbd7224 */ /* 0x000fe200078e00a5 */
[----:B------:R-:W-:Y:S05]  /*4ab0*/  MUFU.EX2 R205, R205 ;  /* 0x000000cd00cd7308 */ /* 0x000fea0000000800 */
[----:B------:R-:W-:Y:S01]  /*4ac0*/  IMAD.MOV.U32 R185, RZ, RZ, R100 ;  /* 0x000000ffffb97224 */ /* 0x000fe200078e0064 */
[C---:B------:R-:W-:Y:S02]  /*4ad0*/  HMMA.16816.F32 R176, R4.reuse, R40, R176 ;  /* 0x0000002804b0723c */ /* 0x040fe400000018b0 */
[----:B------:R-:W1:Y:S05]  /*4ae0*/  MUFU.EX2 R204, R204 ;  /* 0x000000cc00cc7308 */ /* 0x000e6a0000000800 */
[----:B------:R-:W-:Y:S01]  /*4af0*/  IMAD.MOV.U32 R40, RZ, RZ, R164 ;  /* 0x000000ffff287224 */ /* 0x000fe200078e00a4 */
[----:B------:R-:W-:Y:S01]  /*4b00*/  HMMA.16816.F32 R172, R4, R32, R172 ;  /* 0x0000002004ac723c */ /* 0x000fe200000018ac */
[----:B------:R-:W-:-:S06]  /*4b10*/  IMAD.MOV.U32 R41, RZ, RZ, R103 ;  /* 0x000000ffff297224 */ /* 0x000fcc00078e0067 */
[----:B------:R-:W-:Y:S01]  /*4b20*/  IMAD.MOV.U32 R33, RZ, RZ, R102 ;  /* 0x000000ffff217224 */ /* 0x000fe200078e0066 */
[----:B------:R-:W-:Y:S01]  /*4b30*/  HMMA.16816.F32 R164, R128, R180, RZ ;  /* 0x000000b480a4723c */ /* 0x000fe200000018ff */
[----:B------:R-:W-:-:S07]  /*4b40*/  IMAD.MOV.U32 R32, RZ, RZ, R101 ;  /* 0x000000ffff207224 */ /* 0x000fce00078e0065 */
[----:B------:R-:W-:Y:S07]  /*4b50*/  HMMA.16816.F32 R116, R128, R36, RZ ;  /* 0x000000248074723c */ /* 0x000fee00000018ff */
[----:B------:R-:W-:Y:S01]  /*4b60*/  IMAD.MOV.U32 R36, RZ, RZ, R40 ;  /* 0x000000ffff247224 */ /* 0x000fe200078e0028 */
[----:B------:R-:W-:Y:S01]  /*4b70*/  HMMA.16816.F32 R168, R4, R28, R168 ;  /* 0x0000001c04a8723c */ /* 0x000fe200000018a8 */
[----:B------:R-:W-:Y:S02]  /*4b80*/  IMAD.MOV.U32 R37, RZ, RZ, R185 ;  /* 0x000000ffff257224 */ /* 0x000fe400078e00b9 */
[----:B------:R-:W-:-:S02]  /*4b90*/  IMAD.MOV.U32 R40, RZ, RZ, R188 ;  /* 0x000000ffff287224 */ /* 0x000fc400078e00bc */
[----:B------:R-:W-:Y:S02]  /*4ba0*/  FFMA.FTZ R37, R37, c[0x0][0x2d0], -R206 ;  /* 0x0000b40025257a23 */ /* 0x000fe400000108ce */
[----:B------:R-:W-:Y:S01]  /*4bb0*/  IMAD.MOV.U32 R29, RZ, RZ, R41 ;  /* 0x000000ffff1d7224 */ /* 0x000fe200078e0029 */
[----:B------:R-:W-:Y:S01]  /*4bc0*/  HMMA.16816.F32 R164, R4, R24, R164 ;  /* 0x0000001804a4723c */ /* 0x000fe200000018a4 */
[----:B------:R-:W-:Y:S02]  /*4bd0*/  IMAD.MOV.U32 R41, RZ, RZ, R189 ;  /* 0x000000ffff297224 */ /* 0x000fe400078e00bd */
[----:B------:R-:W-:Y:S01]  /*4be0*/  IMAD.MOV.U32 R28, RZ, RZ, R192 ;  /* 0x000000ffff1c7224 */ /* 0x000fe200078e00c0 */
[----:B------:R-:W-:Y:S01]  /*4bf0*/  MUFU.EX2 R37, R37 ;  /* 0x0000002500257308 */ /* 0x000fe20000000800 */
[--C-:B------:R-:W-:Y:S02]  /*4c00*/  FFMA.FTZ R41, R41, c[0x0][0x2d0], -R228.reuse ;  /* 0x0000b40029297a23 */ /* 0x100fe400000108e4 */
[----:B------:R-:W-:Y:S01]  /*4c10*/  IMAD.MOV.U32 R25, RZ, RZ, R193 ;  /* 0x000000ffff197224 */ /* 0x000fe200078e00c1 */
[----:B------:R-:W-:Y:S01]  /*4c20*/  HMMA.16816.F32 R68, R128, R80, RZ ;  /* 0x000000508044723c */ /* 0x000fe200000018ff */
[----:B------:R-:W-:-:S03]  /*4c30*/  FFMA.FTZ R40, R40, c[0x0][0x2d0], -R228 ;  /* 0x0000b40028287a23 */ /* 0x000fc600000108e4 */
[----:B------:R-:W-:Y:S04]  /*4c40*/  MUFU.EX2 R41, R41 ;  /* 0x0000002900297308 */ /* 0x000fe80000000800 */
[C---:B------:R-:W-:Y:S04]  /*4c50*/  HMMA.16816.F32 R84, R128.reuse, R96, RZ ;  /* 0x000000608054723c */ /* 0x040fe800000018ff */
[----:B------:R-:W-:Y:S04]  /*4c60*/  MUFU.EX2 R40, R40 ;  /* 0x0000002800287308 */ /* 0x000fe80000000800 */
        /* <DEDUP_REMOVED lines=8> */
[----:B------:R-:W-:Y:S07]  /*4cf0*/  HMMA.16816.F32 R128, R128, R38, RZ ;  /* 0x000000268080723c */ /* 0x000fee00000018ff */
[--C-:B------:R-:W-:Y:S01]  /*4d00*/  FFMA.FTZ R38, R36, c[0x0][0x2d0], -R206.reuse ;  /* 0x0000b40024267a23 */ /* 0x100fe200000108ce */
[----:B------:R-:W-:Y:S01]  /*4d10*/  HMMA.16816.F32 R116, R4, R8, R116 ;  /* 0x000000080474723c */ /* 0x000fe20000001874 */
[----:B------:R-:W-:-:S02]  /*4d20*/  FFMA.FTZ R36, R32, c[0x0][0x2d0], -R206 ;  /* 0x0000b40020247a23 */ /* 0x000fc400000108ce */
[--C-:B------:R-:W-:Y:S01]  /*4d30*/  FFMA.FTZ R39, R29, c[0x0][0x2d0], -R206.reuse ;  /* 0x0000b4001d277a23 */ /* 0x100fe200000108ce */
[----:B-1----:R-:W-:Y:S01]  /*4d40*/  F2FP.PACK_AB R29, R204, R205 ;  /* 0x000000cdcc1d723e */ /* 0x002fe200000000ff */
[--C-:B------:R-:W-:Y:S01]  /*4d50*/  FFMA.FTZ R32, R229, c[0x0][0x2d0], -R201.reuse ;  /* 0x0000b400e5207a23 */ /* 0x100fe200000108c9 */
[----:B------:R-:W-:Y:S01]  /*4d60*/  MUFU.EX2 R38, R38 ;  /* 0x0000002600267308 */ /* 0x000fe20000000800 */
[----:B------:R-:W-:Y:S01]  /*4d70*/  FFMA.FTZ R206, R207, c[0x0][0x2d0], -R206 ;  /* 0x0000b400cfce7a23 */ /* 0x000fe200000108ce */
[C---:B------:R-:W-:Y:S06]  /*4d80*/  HMMA.16816.F32 R188, R4.reuse, R34, R188 ;  /* 0x0000002204bc723c */ /* 0x040fec00000018bc */
[----:B------:R-:W1:Y:S01]  /*4d90*/  MUFU.EX2 R39, R39 ;  /* 0x0000002700277308 */ /* 0x000e620000000800 */
[--C-:B------:R-:W-:Y:S01]  /*4da0*/  FFMA.FTZ R35, R33, c[0x0][0x2d0], -R201.reuse ;  /* 0x0000b40021237a23 */ /* 0x100fe200000108c9 */
[----:B------:R-:W-:Y:S01]  /*4db0*/  HMMA.16816.F32 R128, R4, R10, R128 ;  /* 0x0000000a0480723c */ /* 0x000fe20000001880 */
[----:B------:R-:W2:Y:S01]  /*4dc0*/  LDSM.16.MT88.4 R8, [R248+0x1100] ;  /* 0x00110000f808783b */ /* 0x000ea20000004200 */
[----:B------:R-:W-:-:S02]  /*4dd0*/  FFMA.FTZ R34, R231, c[0x0][0x2d0], -R201 ;  /* 0x0000b400e7227a23 */ /* 0x000fc400000108c9 */
[----:B------:R-:W-:Y:S02]  /*4de0*/  FFMA.FTZ R33, R230, c[0x0][0x2d0], -R201 ;  /* 0x0000b400e6217a23 */ /* 0x000fe400000108c9 */
[----:B------:R-:W3:Y:S02]  /*4df0*/  MUFU.EX2 R36, R36 ;  /* 0x0000002400247308 */ /* 0x000ee40000000800 */
[C---:B------:R-:W-:Y:S06]  /*4e00*/  HMMA.16816.F32 R192, R4.reuse, R42, R192 ;  /* 0x0000002a04c0723c */ /* 0x040fec00000018c0 */
[----:B------:R-:W4:Y:S01]  /*4e10*/  MUFU.EX2 R35, R35 ;  /* 0x0000002300237308 */ /* 0x000f220000000800 */
[--C-:B------:R-:W-:Y:S01]  /*4e20*/  FFMA.FTZ R43, R25, c[0x0][0x2d0], -R228.reuse ;  /* 0x0000b400192b7a23 */ /* 0x100fe200000108e4 */
[----:B------:R-:W-:Y:S01]  /*4e30*/  HMMA.16816.F32 R68, R4, R20, R68 ;  /* 0x000000140444723c */ /* 0x000fe20000001844 */
[----:B------:R-:W-:Y:S01]  /*4e40*/  FFMA.FTZ R42, R28, c[0x0][0x2d0], -R228 ;  /* 0x0000b4001c2a7a23 */ /* 0x000fe200000108e4 */
[----:B-1----:R-:W-:Y:S01]  /*4e50*/  F2FP.PACK_AB R24, R38, R39 ;  /* 0x000000272618723e */ /* 0x002fe200000000ff */
[----:B------:R-:W-:Y:S01]  /*4e60*/  FADD.FTZ R198, R39, R198 ;  /* 0x000000c627c67221 */ /* 0x000fe20000010000 */
[----:B------:R-:W-:-:S02]  /*4e70*/  F2FP.PACK_AB R28, R209, R210 ;  /* 0x000000d2d11c723e */ /* 0x000fc400000000ff */
[----:B------:R-:W1:Y:S01]  /*4e80*/  MUFU.EX2 R43, R43 ;  /* 0x0000002b002b7308 */ /* 0x000e620000000800 */
[----:B------:R-:W-:Y:S01]  /*4e90*/  FADD.FTZ R198, R38, R198 ;  /* 0x000000c626c67221 */ /* 0x000fe20000010000 */
[----:B------:R-:W-:Y:S03]  /*4ea0*/  HMMA.16816.F32 R84, R4, R16, R84 ;  /* 0x000000100454723c */ /* 0x000fe60000001854 */
[----:B------:R-:W-:-:S03]  /*4eb0*/  FADD.FTZ R198, R37, R198 ;  /* 0x000000c625c67221 */ /* 0x000fc60000010000 */
[----:B------:R-:W5:Y:S01]  /*4ec0*/  MUFU.EX2 R42, R42 ;  /* 0x0000002a002a7308 */ /* 0x000f620000000800 */
[----:B---3--:R-:W-:Y:S01]  /*4ed0*/  FADD.FTZ R198, R36, R198 ;  /* 0x000000c624c67221 */ /* 0x008fe20000010000 */
[----:B------:R-:W-:Y:S01]  /*4ee0*/  HMMA.16816.F32 R100, R4, R12, R100 ;  /* 0x0000000c0464723c */ /* 0x000fe20000001864 */
[----:B----4-:R-:W-:Y:S02]  /*4ef0*/  FADD.FTZ R197, R35, R197 ;  /* 0x000000c523c57221 */ /* 0x010fe40000010000 */
[----:B------:R-:W-:-:S03]  /*4f00*/  FADD.FTZ R198, R210, R198 ;  /* 0x000000c6d2c67221 */ /* 0x000fc60000010000 */
[----:B------:R-:W3:Y:S01]  /*4f10*/  MUFU.EX2 R34, R34 ;  /* 0x0000002200227308 */ /* 0x000ee20000000800 */
[----:B-1----:R-:W-:Y:S01]  /*4f20*/  FADD.FTZ R222, R43, R222 ;  /* 0x000000de2bde7221 */ /* 0x002fe20000010000 */
[----:B------:R-:W-:Y:S01]  /*4f30*/  HMMA.16816.F32 R184, R4, R30, R184 ;  /* 0x0000001e04b8723c */ /* 0x000fe200000018b8 */
[----:B------:R-:W-:-:S04]  /*4f40*/  FADD.FTZ R198, R209, R198 ;  /* 0x000000c6d1c67221 */ /* 0x000fc80000010000 */
[----:B------:R-:W-:Y:S01]  /*4f50*/  FADD.FTZ R198, R208, R198 ;  /* 0x000000c6d0c67221 */ /* 0x000fe20000010000 */
[----:B------:R-:W1:Y:S01]  /*4f60*/  MUFU.EX2 R33, R33 ;  /* 0x0000002100217308 */ /* 0x000e620000000800 */
[----:B-----5:R-:W-:Y:S01]  /*4f70*/  FADD.FTZ R222, R42, R222 ;  /* 0x000000de2ade7221 */ /* 0x020fe20000010000 */
[----:B------:R-:W-:Y:S03]  /*4f80*/  HMMA.16816.F32 R180, R4, R26, R180 ;  /* 0x0000001a04b4723c */ /* 0x000fe600000018b4 */
[----:B------:R-:W-:-:S03]  /*4f90*/  FADD.FTZ R222, R41, R222 ;  /* 0x000000de29de7221 */ /* 0x000fc60000010000 */
[----:B------:R-:W4:Y:S01]  /*4fa0*/  MUFU.EX2 R32, R32 ;  /* 0x0000002000207308 */ /* 0x000f220000000800 */
[----:B---3--:R-:W-:Y:S01]  /*4fb0*/  F2FP.PACK_AB R25, R34, R35 ;  /* 0x000000232219723e */ /* 0x008fe200000000ff */
[C---:B------:R-:W-:Y:S01]  /*4fc0*/  HMMA.16816.F32 R80, R4.reuse, R22, R80 ;  /* 0x000000160450723c */ /* 0x040fe20000001850 */
[----:B------:R-:W-:Y:S01]  /*4fd0*/  F2FP.PACK_AB R26, R36, R37 ;  /* 0x00000025241a723e */ /* 0x000fe200000000ff */
[----:B------:R-:W-:Y:S01]  /*4fe0*/  LDSM.16.MT88.4 R20, [R248+0x3100] ;  /* 0x00310000f814783b */ /* 0x000fe20000004200 */
[----:B------:R-:W-:Y:S02]  /*4ff0*/  FADD.FTZ R222, R40, R222 ;  /* 0x000000de28de7221 */ /* 0x000fe40000010000 */
[----:B------:R-:W-:Y:S01]  /*5000*/  FADD.FTZ R197, R34, R197 ;  /* 0x000000c522c57221 */ /* 0x000fe20000010000 */
[----:B------:R-:W3:Y:S01]  /*5010*/  MUFU.EX2 R206, R206 ;  /* 0x000000ce00ce7308 */ /* 0x000ee20000000800 */
[----:B------:R-:W-:Y:S01]  /*5020*/  FADD.FTZ R222, R212, R222 ;  /* 0x000000ded4de7221 */ /* 0x000fe20000010000 */
[----:B------:R-:W-:Y:S01]  /*5030*/  HMMA.16816.F32 R96, R4, R18, R96 ;  /* 0x000000120460723c */ /* 0x000fe20000001860 */
[----:B------:R-:W5:Y:S01]  /*5040*/  LDSM.16.MT88.4 R16, [R242+0x1100] ;  /* 0x00110000f210783b */ /* 0x000f620000004200 */
[----:B-1----:R-:W-:-:S02]  /*5050*/  FADD.FTZ R197, R33, R197 ;  /* 0x000000c521c57221 */ /* 0x002fc40000010000 */
[----:B------:R-:W-:Y:S01]  /*5060*/  FADD.FTZ R222, R216, R222 ;  /* 0x000000ded8de7221 */ /* 0x000fe20000010000 */
[C---:B----4-:R-:W-:Y:S01]  /*5070*/  F2FP.PACK_AB R27, R32.reuse, R33 ;  /* 0x00000021201b723e */ /* 0x050fe200000000ff */
[----:B------:R-:W-:Y:S02]  /*5080*/  FADD.FTZ R197, R32, R197 ;  /* 0x000000c520c57221 */ /* 0x000fe40000010000 */
[----:B------:R-:W-:Y:S01]  /*5090*/  HMMA.16816.F32 R112, R4, R14, R112 ;  /* 0x0000000e0470723c */ /* 0x000fe20000001870 */
[----:B------:R-:W1:Y:S01]  /*50a0*/  LDSM.16.MT88.4 R12, [R241+0x1100] ;  /* 0x00110000f10c783b */ /* 0x000e620000004200 */
[----:B------:R-:W-:Y:S02]  /*50b0*/  FADD.FTZ R222, R215, R222 ;  /* 0x000000ded7de7221 */ /* 0x000fe40000010000 */
[----:B------:R-:W-:Y:S01]  /*50c0*/  FADD.FTZ R197, R205, R197 ;  /* 0x000000c5cdc57221 */ /* 0x000fe20000010000 */
[----:B---3--:R-:W-:Y:S02]  /*50d0*/  F2FP.PACK_AB R30, R206, R208 ;  /* 0x000000d0ce1e723e */ /* 0x008fe400000000ff */
[----:B------:R-:W-:Y:S01]  /*50e0*/  F2FP.PACK_AB R4, R226, R227 ;  /* 0x000000e3e204723e */ /* 0x000fe200000000ff */
[----:B--2---:R-:W-:Y:S01]  /*50f0*/  HMMA.16816.F32 R160, R24, R8, R160 ;  /* 0x0000000818a0723c */ /* 0x004fe200000018a0 */
[----:B------:R-:W-:Y:S01]  /*5100*/  F2FP.PACK_AB R5, R42, R43 ;  /* 0x0000002b2a05723e */ /* 0x000fe200000000ff */
[----:B------:R-:W-:Y:S01]  /*5110*/  FADD.FTZ R197, R204, R197 ;  /* 0x000000c5ccc57221 */ /* 0x000fe20000010000 */
[----:B------:R-:W-:-:S02]  /*5120*/  F2FP.PACK_AB R6, R224, R225 ;  /* 0x000000e1e006723e */ /* 0x000fc400000000ff */
[----:B------:R-:W-:-:S03]  /*5130*/  F2FP.PACK_AB R7, R40, R41 ;  /* 0x000000292807723e */ /* 0x000fc600000000ff */
[----:B------:R-:W-:Y:S08]  /*5140*/  HMMA.16816.F32 R156, R24, R10, R156 ;  /* 0x0000000a189c723c */ /* 0x000ff0000000189c */
[C---:B------:R-:W-:Y:S08]  /*5150*/  HMMA.16816.F32 R176, R4.reuse, R8, R176 ;  /* 0x0000000804b0723c */ /* 0x040ff000000018b0 */
[C---:B------:R-:W-:Y:S01]  /*5160*/  HMMA.16816.F32 R192, R4.reuse, R10, R192 ;  /* 0x0000000a04c0723c */ /* 0x040fe200000018c0 */
[----:B------:R-:W2:Y:S07]  /*5170*/  LDSM.16.MT88.4 R8, [R240+0x1100] ;  /* 0x00110000f008783b */ /* 0x000eae0000004200 */
[-C--:B-----5:R-:W-:Y:S08]  /*5180*/  HMMA.16816.F32 R172, R4, R16.reuse, R172 ;  /* 0x0000001004ac723c */ /* 0x0a0ff000000018ac */
[C---:B------:R-:W-:Y:S08]  /*5190*/  HMMA.16816.F32 R152, R24.reuse, R16, R152 ;  /* 0x000000101898723c */ /* 0x040ff00000001898 */
[-C--:B------:R-:W-:Y:S08]  /*51a0*/  HMMA.16816.F32 R148, R24, R18.reuse, R148 ;  /* 0x000000121894723c */ /* 0x080ff00000001894 */
[C---:B------:R-:W-:Y:S01]  /*51b0*/  HMMA.16816.F32 R188, R4.reuse, R18, R188 ;  /* 0x0000001204bc723c */ /* 0x040fe200000018bc */
[----:B------:R-:W3:Y:S07]  /*51c0*/  LDSM.16.MT88.4 R16, [R242+0x3100] ;  /* 0x00310000f210783b */ /* 0x000eee0000004200 */
[-C--:B-1----:R-:W-:Y:S08]  /*51d0*/  HMMA.16816.F32 R168, R4, R12.reuse, R168 ;  /* 0x0000000c04a8723c */ /* 0x082ff000000018a8 */
[C---:B------:R-:W-:Y:S08]  /*51e0*/  HMMA.16816.F32 R144, R24.reuse, R12, R144 ;  /* 0x0000000c1890723c */ /* 0x040ff00000001890 */
[-C--:B------:R-:W-:Y:S08]  /*51f0*/  HMMA.16816.F32 R140, R24, R14.reuse, R140 ;  /* 0x0000000e188c723c */ /* 0x080ff0000000188c */
[C---:B------:R-:W-:Y:S01]  /*5200*/  HMMA.16816.F32 R184, R4.reuse, R14, R184 ;  /* 0x0000000e04b8723c */ /* 0x040fe200000018b8 */
[----:B------:R-:W1:Y:S07]  /*5210*/  LDSM.16.MT88.4 R12, [R241+0x3100] ;  /* 0x00310000f10c783b */ /* 0x000e6e0000004200 */
[-C--:B--2---:R-:W-:Y:S08]  /*5220*/  HMMA.16816.F32 R164, R4, R8.reuse, R164 ;  /* 0x0000000804a4723c */ /* 0x084ff000000018a4 */
[C---:B------:R-:W-:Y:S08]  /*5230*/  HMMA.16816.F32 R136, R24.reuse, R8, R136 ;  /* 0x000000081888723c */ /* 0x040ff00000001888 */
[-C--:B------:R-:W-:Y:S08]  /*5240*/  HMMA.16816.F32 R132, R24, R10.reuse, R132 ;  /* 0x0000000a1884723c */ /* 0x080ff00000001884 */
[----:B------:R-:W-:Y:S01]  /*5250*/  HMMA.16816.F32 R180, R4, R10, R180 ;  /* 0x0000000a04b4723c */ /* 0x000fe200000018b4 */
[----:B------:R-:W2:Y:S07]  /*5260*/  LDSM.16.MT88.4 R8, [R240+0x3100] ;  /* 0x00310000f008783b */ /* 0x000eae0000004200 */
[C---:B---3--:R-:W-:Y:S08]  /*5270*/  HMMA.16816.F32 R88, R24.reuse, R16, R88 ;  /* 0x000000101858723c */ /* 0x048ff00000001858 */
[C---:B-1----:R-:W-:Y:S08]  /*5280*/  HMMA.16816.F32 R104, R24.reuse, R12, R104 ;  /* 0x0000000c1868723c */ /* 0x042ff00000001868 */
[C---:B------:R-:W-:Y:S08]  /*5290*/  HMMA.16816.F32 R92, R24.reuse, R18, R92 ;  /* 0x00000012185c723c */ /* 0x040ff0000000185c */
[----:B------:R-:W-:Y:S08]  /*52a0*/  HMMA.16816.F32 R108, R24, R14, R108 ;  /* 0x0000000e186c723c */ /* 0x000ff0000000186c */
[----:B------:R-:W-:Y:S08]  /*52b0*/  HMMA.16816.F32 R84, R4, R16, R84 ;  /* 0x000000100454723c */ /* 0x000ff00000001854 */
[C---:B--2---:R-:W-:Y:S08]  /*52c0*/  HMMA.16816.F32 R120, R24.reuse, R8, R120 ;  /* 0x000000081878723c */ /* 0x044ff00000001878 */
[----:B------:R-:W-:Y:S08]  /*52d0*/  HMMA.16816.F32 R124, R24, R10, R124 ;  /* 0x0000000a187c723c */ /* 0x000ff0000000187c */
[C---:B------:R-:W-:Y:S01]  /*52e0*/  HMMA.16816.F32 R96, R4.reuse, R18, R96 ;  /* 0x000000120460723c */ /* 0x040fe20000001860 */
[----:B------:R-:W1:Y:S07]  /*52f0*/  LDSM.16.MT88.4 R16, [R248+0x1900] ;  /* 0x00190000f810783b */ /* 0x000e6e0000004200 */
[C---:B------:R-:W-:Y:S08]  /*5300*/  HMMA.16816.F32 R100, R4.reuse, R12, R100 ;  /* 0x0000000c0464723c */ /* 0x040ff00000001864 */
[C---:B------:R-:W-:Y:S01]  /*5310*/  HMMA.16816.F32 R112, R4.reuse, R14, R112 ;  /* 0x0000000e0470723c */ /* 0x040fe20000001870 */
[----:B------:R-:W2:Y:S07]  /*5320*/  LDSM.16.MT88.4 R12, [R242+0x1900] ;  /* 0x00190000f20c783b */ /* 0x000eae0000004200 */
[C---:B------:R-:W-:Y:S08]  /*5330*/  HMMA.16816.F32 R116, R4.reuse, R8, R116 ;  /* 0x000000080474723c */ /* 0x040ff00000001874 */
[C---:B------:R-:W-:Y:S01]  /*5340*/  HMMA.16816.F32 R128, R4.reuse, R10, R128 ;  /* 0x0000000a0480723c */ /* 0x040fe20000001880 */
[----:B------:R-:W3:Y:S07]  /*5350*/  LDSM.16.MT88.4 R8, [R241+0x1900] ;  /* 0x00190000f108783b */ /* 0x000eee0000004200 */
[C---:B------:R-:W-:Y:S08]  /*5360*/  HMMA.16816.F32 R68, R4.reuse, R20, R68 ;  /* 0x000000140444723c */ /* 0x040ff00000001844 */
[----:B------:R-:W-:Y:S07]  /*5370*/  HMMA.16816.F32 R80, R4, R22, R80 ;  /* 0x000000160450723c */ /* 0x000fee0000001850 */
[--C-:B------:R-:W-:Y:S01]  /*5380*/  FFMA.FTZ R4, R203, c[0x0][0x2d0], -R201.reuse ;  /* 0x0000b400cb047a23 */ /* 0x100fe200000108c9 */
[----:B------:R-:W-:Y:S01]  /*5390*/  F2FP.PACK_AB R5, R216, R212 ;  /* 0x000000d4d805723e */ /* 0x000fe200000000ff */
[----:B------:R-:W-:Y:S01]  /*53a0*/  FFMA.FTZ R203, R202, c[0x0][0x2d0], -R201 ;  /* 0x0000b400cacb7a23 */ /* 0x000fe200000108c9 */
[----:B------:R-:W-:Y:S01]  /*53b0*/  F2FP.PACK_AB R6, R218, R219 ;  /* 0x000000dbda06723e */ /* 0x000fe200000000ff */
[----:B------:R4:W5:Y:S01]  /*53c0*/  MUFU.EX2 R201, R4 ;  /* 0x0000000400c97308 */ /* 0x0009620000000800 */
[----:B------:R-:W-:Y:S01]  /*53d0*/  F2FP.PACK_AB R7, R214, R215 ;  /* 0x000000d7d607723e */ /* 0x000fe200000000ff */
[C---:B------:R-:W-:Y:S06]  /*53e0*/  HMMA.16816.F32 R72, R24.reuse, R20, R72 ;  /* 0x000000141848723c */ /* 0x040fec0000001848 */
[----:B------:R-:W2:Y:S02]  /*53f0*/  MUFU.EX2 R203, R203 ;  /* 0x000000cb00cb7308 */ /* 0x000ea40000000800 */
[----:B------:R-:W-:Y:S01]  /*5400*/  HMMA.16816.F32 R76, R24, R22, R76 ;  /* 0x00000016184c723c */ /* 0x000fe2000000184c */
[----:B------:R-:W3:Y:S04]  /*5410*/  LDSM.16.MT88.4 R24, [R240+0x1900] ;  /* 0x00190000f018783b */ /* 0x000ee80000004200 */
[----:B------:R-:W3:Y:S01]  /*5420*/  LDSM.16.MT88.4 R20, [R248+0x3900] ;  /* 0x00390000f814783b */ /* 0x000ee20000004200 */
[----:B----4-:R-:W-:Y:S01]  /*5430*/  F2FP.PACK_AB R4, R220, R217 ;  /* 0x000000d9dc04723e */ /* 0x010fe200000000ff */
[----:B-----5:R-:W-:-:S06]  /*5440*/  FADD.FTZ R197, R201, R197 ;  /* 0x000000c5c9c57221 */ /* 0x020fcc0000010000 */
[----:B-1----:R-:W-:Y:S01]  /*5450*/  HMMA.16816.F32 R176, R4, R16, R176 ;  /* 0x0000001004b0723c */ /* 0x002fe200000018b0 */
[C---:B--2---:R-:W-:Y:S01]  /*5460*/  F2FP.PACK_AB R31, R203.reuse, R201 ;  /* 0x000000c9cb1f723e */ /* 0x044fe200000000ff */
[----:B------:R-:W-:-:S06]  /*5470*/  FADD.FTZ R203, R203, R197 ;  /* 0x000000c5cbcb7221 */ /* 0x000fcc0000010000 */
[C---:B------:R-:W-:Y:S08]  /*5480*/  HMMA.16816.F32 R160, R28.reuse, R16, R160 ;  /* 0x000000101ca0723c */ /* 0x040ff000000018a0 */
[-C--:B------:R-:W-:Y:S08]  /*5490*/  HMMA.16816.F32 R156, R28, R18.reuse, R156 ;  /* 0x000000121c9c723c */ /* 0x080ff0000000189c */
[C---:B------:R-:W-:Y:S01]  /*54a0*/  HMMA.16816.F32 R192, R4.reuse, R18, R192 ;  /* 0x0000001204c0723c */ /* 0x040fe200000018c0 */
[----:B------:R-:W1:Y:S07]  /*54b0*/  LDSM.16.MT88.4 R16, [R242+0x3900] ;  /* 0x00390000f210783b */ /* 0x000e6e0000004200 */
[-C--:B------:R-:W-:Y:S08]  /*54c0*/  HMMA.16816.F32 R172, R4, R12.reuse, R172 ;  /* 0x0000000c04ac723c */ /* 0x080ff000000018ac */
[C---:B------:R-:W-:Y:S08]  /*54d0*/  HMMA.16816.F32 R152, R28.reuse, R12, R152 ;  /* 0x0000000c1c98723c */ /* 0x040ff00000001898 */
[-C--:B------:R-:W-:Y:S08]  /*54e0*/  HMMA.16816.F32 R148, R28, R14.reuse, R148 ;  /* 0x0000000e1c94723c */ /* 0x080ff00000001894 */
[C---:B------:R-:W-:Y:S01]  /*54f0*/  HMMA.16816.F32 R188, R4.reuse, R14, R188 ;  /* 0x0000000e04bc723c */ /* 0x040fe200000018bc */
[----:B------:R-:W2:Y:S07]  /*5500*/  LDSM.16.MT88.4 R12, [R241+0x3900] ;  /* 0x00390000f10c783b */ /* 0x000eae0000004200 */
[-C--:B---3--:R-:W-:Y:S08]  /*5510*/  HMMA.16816.F32 R168, R4, R8.reuse, R168 ;  /* 0x0000000804a8723c */ /* 0x088ff000000018a8 */
[C---:B------:R-:W-:Y:S08]  /*5520*/  HMMA.16816.F32 R144, R28.reuse, R8, R144 ;  /* 0x000000081c90723c */ /* 0x040ff00000001890 */
[-C--:B------:R-:W-:Y:S08]  /*5530*/  HMMA.16816.F32 R140, R28, R10.reuse, R140 ;  /* 0x0000000a1c8c723c */ /* 0x080ff0000000188c */
[C---:B------:R-:W-:Y:S01]  /*5540*/  HMMA.16816.F32 R184, R4.reuse, R10, R184 ;  /* 0x0000000a04b8723c */ /* 0x040fe200000018b8 */
[----:B------:R-:W3:Y:S07]  /*5550*/  LDSM.16.MT88.4 R8, [R240+0x3900] ;  /* 0x00390000f008783b */ /* 0x000eee0000004200 */
[C---:B------:R-:W-:Y:S08]  /*5560*/  HMMA.16816.F32 R164, R4.reuse, R24, R164 ;  /* 0x0000001804a4723c */ /* 0x040ff000000018a4 */
[C---:B------:R-:W-:Y:S08]  /*5570*/  HMMA.16816.F32 R180, R4.reuse, R26, R180 ;  /* 0x0000001a04b4723c */ /* 0x040ff000000018b4 */
[C---:B------:R-:W-:Y:S08]  /*5580*/  HMMA.16816.F32 R68, R4.reuse, R20, R68 ;  /* 0x000000140444723c */ /* 0x040ff00000001844 */
[C---:B------:R-:W-:Y:S08]  /*5590*/  HMMA.16816.F32 R80, R4.reuse, R22, R80 ;  /* 0x000000160450723c */ /* 0x040ff00000001850 */
[C---:B-1----:R-:W-:Y:S08]  /*55a0*/  HMMA.16816.F32 R84, R4.reuse, R16, R84 ;  /* 0x000000100454723c */ /* 0x042ff00000001854 */
[C---:B------:R-:W-:Y:S08]  /*55b0*/  HMMA.16816.F32 R96, R4.reuse, R18, R96 ;  /* 0x000000120460723c */ /* 0x040ff00000001860 */
[C---:B--2---:R-:W-:Y:S08]  /*55c0*/  HMMA.16816.F32 R100, R4.reuse, R12, R100 ;  /* 0x0000000c0464723c */ /* 0x044ff00000001864 */
[C---:B------:R-:W-:Y:S08]  /*55d0*/  HMMA.16816.F32 R112, R4.reuse, R14, R112 ;  /* 0x0000000e0470723c */ /* 0x040ff00000001870 */
[C---:B---3--:R-:W-:Y:S08]  /*55e0*/  HMMA.16816.F32 R116, R4.reuse, R8, R116 ;  /* 0x000000080474723c */ /* 0x048ff00000001874 */
[----:B------:R-:W-:Y:S07]  /*55f0*/  HMMA.16816.F32 R128, R4, R10, R128 ;  /* 0x0000000a0480723c */ /* 0x000fee0000001880 */
[----:B------:R-:W-:Y:S01]  /*5600*/  FADD.FTZ R6, R218, R211 ;  /* 0x000000d3da067221 */ /* 0x000fe20000010000 */
[----:B------:R-:W-:Y:S01]  /*5610*/  HMMA.16816.F32 R136, R28, R24, R136 ;  /* 0x000000181c88723c */ /* 0x000fe20000001888 */
[----:B------:R-:W-:-:S02]  /*5620*/  FADD.FTZ R5, R214, R222 ;  /* 0x000000ded6057221 */ /* 0x000fc40000010000 */
[----:B------:R-:W-:Y:S01]  /*5630*/  FADD.FTZ R4, R206, R198 ;  /* 0x000000c6ce047221 */ /* 0x000fe20000010000 */
[----:B------:R1:W-:Y:S04]  /*5640*/  STL [R1+0x40], R6 ;  /* 0x0000400601007387 */ /* 0x0003e80000100800 */
[----:B------:R1:W-:Y:S01]  /*5650*/  STL [R1+0x3c], R5 ;  /* 0x00003c0501007387 */ /* 0x0003e20000100800 */
[C---:B------:R-:W-:Y:S03]  /*5660*/  HMMA.16816.F32 R132, R28.reuse, R26, R132 ;  /* 0x0000001a1c84723c */ /* 0x040fe60000001884 */
[----:B------:R1:W-:Y:S05]  /*5670*/  STL [R1+0x38], R4 ;  /* 0x0000380401007387 */ /* 0x0003ea0000100800 */
        /* <DEDUP_REMOVED lines=8> */
[----:B------:R-:W-:Y:S07]  /*5700*/  @P0 BRA `(.L_x_708) ;  /* 0x00004a1000000947 */ /* 0x000fee0003800000 */
[----:B-1----:R-:W2:Y:S04]  /*5710*/  LDL R230, [R1+0x18] ;  /* 0x0000180001e67983 */ /* 0x002ea80000100800 */
[----:B------:R-:W3:Y:S01]  /*5720*/  LDL R231, [R1+0x1c] ;  /* 0x00001c0001e77983 */ /* 0x000ee20000100800 */
[----:B------:R-:W-:Y:S01]  /*5730*/  IMAD.MOV.U32 R200, RZ, RZ, R3 ;  /* 0x000000ffffc87224 */ /* 0x000fe200078e0003 */
[----:B------:R-:W-:Y:S01]  /*5740*/  MOV R197, R0 ;  /* 0x0000000000c57202 */ /* 0x000fe20000000f00 */
[----:B------:R-:W-:Y:S01]  /*5750*/  IMAD.MOV.U32 R198, RZ, RZ, R2 ;  /* 0x000000ffffc67224 */ /* 0x000fe200078e0002 */
[----:B------:R-:W-:Y:S01]  /*5760*/  UIADD3 UR7, UR7, -0x2, URZ ;  /* 0xfffffffe07077890 */ /* 0x000fe2000fffe03f */
[----:B------:R-:W-:Y:S01]  /*5770*/  IMAD.MOV.U32 R199, RZ, RZ, R196 ;  /* 0x000000ffffc77224 */ /* 0x000fe200078e00c4 */
[----:B--2---:R-:W-:-:S04]  /*5780*/  SHF.R.S32.HI R4, RZ, 0x1f, R230 ;  /* 0x0000001fff047819 */ /* 0x004fc800000114e6 */
[----:B------:R-:W-:Y:S01]  /*5790*/  LEA.HI R4, R4, R230, RZ, 0x3 ;  /* 0x000000e604047211 */ /* 0x000fe200078f18ff */
[----:B---3--:R-:W-:-:S03]  /*57a0*/  IMAD.WIDE R6, R231, 0x2, RZ ;  /* 0x00000002e7067825 */ /* 0x008fc600078e02ff */
[----:B------:R-:W-:Y:S02]  /*57b0*/  LOP3.LUT R4, R4, 0xfffffff8, RZ, 0xc0, !PT ;  /* 0xfffffff804047812 */ /* 0x000fe400078ec0ff */
[----:B------:R1:W-:Y:S02]  /*57c0*/  STL.64 [R1+0x30], R6 ;  /* 0x0000300601007387 */ /* 0x0003e40000100a00 */
[----:B------:R-:W-:Y:S02]  /*57d0*/  SHF.R.S32.HI R3, RZ, 0x1f, R4 ;  /* 0x0000001fff037819 */ /* 0x000fe40000011404 */
[C---:B------:R-:W-:Y:S02]  /*57e0*/  SHF.L.U32 R0, R4.reuse, 0x1, RZ ;  /* 0x0000000104007819 */ /* 0x040fe400000006ff */
[----:B------:R-:W-:-:S03]  /*57f0*/  SHF.L.U64.HI R2, R4, 0x1, R3 ;  /* 0x0000000104027819 */ /* 0x000fc60000010203 */
[----:B------:R1:W-:Y:S04]  /*5800*/  STL [R1+0x2c], R0 ;  /* 0x00002c0001007387 */ /* 0x0003e80000100800 */
[----:B------:R1:W-:Y:S02]  /*5810*/  STL [R1+0x28], R2 ;  /* 0x0000280201007387 */ /* 0x0003e40000100800 */
[----:B------:R-:W2:Y:S01]  /*5820*/  LDL R231, [R1+0xc] ;  /* 0x00000c0001e77983 */ /* 0x000ea20000100800 */
[----:B-1----:R-:W-:Y:S02]  /*5830*/  SEL R2, RZ, 0x10, P3 ;  /* 0x00000010ff027807 */ /* 0x002fe40001800000 */
[----:B------:R-:W-:Y:S02]  /*5840*/  SEL R0, RZ, 0x10, P4 ;  /* 0x00000010ff007807 */ /* 0x000fe40002000000 */
[----:B------:R-:W-:Y:S02]  /*5850*/  ISETP.NE.U32.AND P6, PT, R2, RZ, PT ;  /* 0x000000ff0200720c */ /* 0x000fe40003fc5070 */
[----:B------:R-:W-:-:S02]  /*5860*/  ISETP.NE.U32.AND P2, PT, R0, RZ, PT ;  /* 0x000000ff0000720c */ /* 0x000fc40003f45070 */
[----:B------:R-:W-:Y:S02]  /*5870*/  IADD3 R2, -R2, 0x10, RZ ;  /* 0x0000001002027810 */ /* 0x000fe40007ffe1ff */
[----:B------:R-:W-:Y:S02]  /*5880*/  IADD3 R0, -R0, 0x10, RZ ;  /* 0x0000001000007810 */ /* 0x000fe40007ffe1ff */
[----:B------:R-:W-:Y:S02]  /*5890*/  LOP3.LUT R2, R2, 0xf, RZ, 0xc0, !PT ;  /* 0x0000000f02027812 */ /* 0x000fe400078ec0ff */
[----:B------:R-:W-:Y:S01]  /*58a0*/  LOP3.LUT R0, R0, 0xf, RZ, 0xc0, !PT ;  /* 0x0000000f00007812 */ /* 0x000fe200078ec0ff */
[----:B--2---:R-:W-:-:S05]  /*58b0*/  IMAD.SHL.U32 R3, R231, 0x2, RZ ;  /* 0x00000002e7037824 */ /* 0x004fca00078e00ff */
[----:B------:R1:W-:Y:S01]  /*58c0*/  STL [R1+0x24], R3 ;  /* 0x0000240301007387 */ /* 0x0003e20000100800 */
[----:B------:R-:W-:Y:S05]  /*58d0*/  BRA `(.L_x_709) ;  /* 0x0000044000007947 */ /* 0x000fea0003800000 */
.L_x_711:
[----:B------:R-:W2:Y:S01]  /*58e0*/  LDL R3, [R1+0x14] ;  /* 0x0000140001037983 */ /* 0x000ea20000100800 */
[----:B------:R-:W-:Y:S01]  /*58f0*/  ULEA UR4, UR7, UR10, 0x6 ;  /* 0x0000000a07047291 */ /* 0x000fe2000f8e303f */
[----:B------:R-:W-:Y:S01]  /*5900*/  ISETP.NE.AND P1, PT, R252, 0x1, PT ;  /* 0x00000001fc00780c */ /* 0x000fe20003f25270 */
[----:B------:R-:W-:Y:S01]  /*5910*/  IMAD.MOV.U32 R11, RZ, RZ, RZ ;  /* 0x000000ffff0b7224 */ /* 0x000fe200078e00ff */
[----:B------:R-:W3:Y:S03]  /*5920*/  LDL.64 R58, [R1+0x30] ;  /* 0x00003000013a7983 */ /* 0x000ee60000100a00 */
[----:B------:R-:W-:Y:S01]  /*5930*/  IMAD.U32 R0, RZ, RZ, UR4 ;  /* 0x00000004ff007e24 */ /* 0x000fe2000f8e00ff */
[----:B------:R-:W4:Y:S04]  /*5940*/  LDL R210, [R1+0x2c] ;  /* 0x00002c0001d27983 */ /* 0x000f280000100800 */
[----:B------:R-:W5:Y:S04]  /*5950*/  LDL R54, [R1+0x24] ;  /* 0x0000240001367983 */ /* 0x000f680000100800 */
[----:B------:R-:W3:Y:S01]  /*5960*/  LDL R55, [R1+0x28] ;  /* 0x0000280001377983 */ /* 0x000ee20000100800 */
        /* <DEDUP_REMOVED lines=12> */
[----:B------:R1:W2:Y:S02]  /*5a30*/  @!P5 LDG.E R11, [R42.64] ;  /* 0x0000000c2a0bd981 */ /* 0x0002a4000c1e1900 */
[----:B------:R-:W-:Y:S04]  /*5a40*/  IMAD R0, R0, c[0x0][0x1e0], RZ ;  /* 0x0000780000007a24 */ /* 0x000fe800078e02ff */
[C---:B------:R-:W-:Y:S02]  /*5a50*/  IMAD R0, R44.reuse, c[0x0][0x1e4], R0 ;  /* 0x000079002c007a24 */ /* 0x040fe400078e0200 */
[----:B-1----:R-:W-:Y:S04]  /*5a60*/  IMAD.WIDE.U32 R42, R44, c[0x0][0x1e0], RZ ;  /* 0x000078002c2a7a25 */ /* 0x002fe800078e00ff */
[----:B------:R-:W-:Y:S01]  /*5a70*/  IMAD.IADD R43, R43, 0x1, R0 ;  /* 0x000000012b2b7824 */ /* 0x000fe200078e0200 */
[----:B--2---:R-:W-:Y:S01]  /*5a80*/  STL [R1], R11 ;  /* 0x0000000b01007387 */ /* 0x004fe20000100800 */
[----:B------:R-:W-:Y:S02]  /*5a90*/  SHF.R.S32.HI R0, RZ, 0x1f, R11 ;  /* 0x0000001fff007819 */ /* 0x000fe4000001140b */
[C---:B------:R-:W-:Y:S04]  /*5aa0*/  IMAD.WIDE.U32 R42, R11.reuse, c[0x0][0x1f0], R42 ;  /* 0x00007c000b2a7a25 */ /* 0x040fe800078e002a */
[----:B------:R-:W-:Y:S01]  /*5ab0*/  IMAD R0, R0, c[0x0][0x1f0], RZ ;  /* 0x00007c0000007a24 */ /* 0x000fe200078e02ff */
[----:B------:R-:W-:Y:S03]  /*5ac0*/  IADD3 R4, P0, R42, UR18, RZ ;  /* 0x000000122a047c10 */ /* 0x000fe6000ff1e0ff */
[----:B------:R-:W-:Y:S05]  /*5ad0*/  IMAD R0, R11, c[0x0][0x1f4], R0 ;  /* 0x00007d000b007a24 */ /* 0x000fea00078e0200 */
[----:B------:R-:W-:Y:S02]  /*5ae0*/  IADD3.X R0, R43, UR16, R0, P0, !PT ;  /* 0x000000102b007c10 */ /* 0x000fe400087fe400 */
[C---:B------:R-:W-:Y:S04]  /*5af0*/  LEA R3, P0, R4.reuse, c[0x0][0x1c8], 0x1 ;  /* 0x0000720004037a11 */ /* 0x040fe800078008ff */
[----:B------:R-:W-:Y:S01]  /*5b00*/  LEA.HI.X R0, R4, c[0x0][0x1cc], R0, 0x1, P0 ;  /* 0x0000730004007a11 */ /* 0x000fe200000f0c00 */
[----:B------:R-:W3:Y:S04]  /*5b10*/  SHFL.IDX PT, R44, R3, RZ, 0x181f ;  /* 0x00181fff032c7589 */ /* 0x000ee800000e0000 */
[----:B------:R-:W1:Y:S04]  /*5b20*/  SHFL.IDX PT, R43, R0, RZ, 0x181f ;  /* 0x00181fff002b7589 */ /* 0x000e6800000e0000 */
[----:B------:R-:W2:Y:S04]  /*5b30*/  SHFL.IDX PT, R11, R3, 0x1, 0x181f ;  /* 0x00381f00030b7f89 */ /* 0x000ea800000e0000 */
[----:B------:R-:W2:Y:S04]  /*5b40*/  SHFL.IDX PT, R42, R0, 0x1, 0x181f ;  /* 0x00381f00002a7f89 */ /* 0x000ea800000e0000 */
[----:B------:R-:W2:Y:S04]  /*5b50*/  SHFL.IDX PT, R4, R3, 0x2, 0x181f ;  /* 0x00581f0003047f89 */ /* 0x000ea800000e0000 */
[----:B------:R-:W2:Y:S04]  /*5b60*/  SHFL.IDX PT, R6, R0, 0x2, 0x181f ;  /* 0x00581f0000067f89 */ /* 0x000ea800000e0000 */
[----:B------:R-:W2:Y:S01]  /*5b70*/  SHFL.IDX PT, R3, R3, 0x3, 0x181f ;  /* 0x00781f0003037f89 */ /* 0x000ea200000e0000 */
[----:B---3--:R-:W-:Y:S03]  /*5b80*/  IADD3 R46, P0, R58, R44, RZ ;  /* 0x0000002c3a2e7210 */ /* 0x008fe60007f1e0ff */
[----:B------:R-:W3:Y:S02]  /*5b90*/  SHFL.IDX PT, R0, R0, 0x3, 0x181f ;  /* 0x00781f0000007f89 */ /* 0x000ee400000e0000 */
[----:B-1----:R-:W-:Y:S01]  /*5ba0*/  IMAD.X R47, R59, 0x1, R43, P0 ;  /* 0x000000013b2f7824 */ /* 0x002fe200000e062b */
[-C--:B----4-:R-:W-:Y:S04]  /*5bb0*/  IADD3 R44, P0, R44, R210.reuse, RZ ;  /* 0x000000d22c2c7210 */ /* 0x090fe80007f1e0ff */
[----:B-----5:R1:W-:Y:S01]  /*5bc0*/  LDGSTS.E.BYPASS.LTC128B.128 [R54+0x4100], [R46.64], !P3 ;  /* 0x041000002e367fae */ /* 0x0203e2000d901d4c */
[--C-:B------:R-:W-:Y:S01]  /*5bd0*/  IMAD.X R45, R43, 0x1, R55.reuse, P0 ;  /* 0x000000012b2d7824 */ /* 0x100fe200000e0637 */
[----:B--2---:R-:W-:Y:S04]  /*5be0*/  IADD3 R48, P0, R58, R11, RZ ;  /* 0x0000000b3a307210 */ /* 0x004fe80007f1e0ff */
[----:B------:R2:W-:Y:S01]  /*5bf0*/  LDGSTS.E.BYPASS.LTC128B.128 [R54+0x6100], [R44.64], !P4 ;  /* 0x061000002c367fae */ /* 0x0005e2000e101d4c */
[----:B------:R-:W-:Y:S01]  /*5c00*/  IMAD.X R49, R59, 0x1, R42, P0 ;  /* 0x000000013b317824 */ /* 0x000fe200000e062a */
[----:B------:R-:W-:Y:S04]  /*5c10*/  IADD3 R50, P0, R11, R210, RZ ;  /* 0x000000d20b327210 */ /* 0x000fe80007f1e0ff */
[----:B------:R4:W-:Y:S01]  /*5c20*/  LDGSTS.E.BYPASS.LTC128B.128 [R54+0x4900], [R48.64], !P3 ;  /* 0x0490000030367fae */ /* 0x0009e2000d901d4c */
[--C-:B------:R-:W-:Y:S01]  /*5c30*/  IMAD.X R51, R42, 0x1, R55.reuse, P0 ;  /* 0x000000012a337824 */ /* 0x100fe200000e0637 */
[----:B------:R-:W-:Y:S04]  /*5c40*/  IADD3 R42, P0, R58, R4, RZ ;  /* 0x000000043a2a7210 */ /* 0x000fe80007f1e0ff */
[----:B------:R4:W-:Y:S01]  /*5c50*/  LDGSTS.E.BYPASS.LTC128B.128 [R54+0x6900], [R50.64], !P4 ;  /* 0x0690000032367fae */ /* 0x0009e2000e101d4c */
[C---:B------:R-:W-:Y:S05]  /*5c60*/  IMAD.X R43, R59.reuse, 0x1, R6, P0 ;  /* 0x000000013b2b7824 */ /* 0x040fea00000e0606 */
[----:B------:R4:W-:Y:S01]  /*5c70*/  LDGSTS.E.BYPASS.LTC128B.128 [R54+0x5100], [R42.64], !P3 ;  /* 0x051000002a367fae */ /* 0x0009e2000d901d4c */
[-C--:B-1----:R-:W-:Y:S05]  /*5c80*/  IADD3 R46, P0, R4, R210.reuse, RZ ;  /* 0x000000d2042e7210 */ /* 0x082fea0007f1e0ff */
[--C-:B------:R-:W-:Y:S01]  /*5c90*/  IMAD.X R47, R6, 0x1, R55.reuse, P0 ;  /* 0x00000001062f7824 */ /* 0x100fe200000e0637 */
[----:B------:R-:W-:Y:S04]  /*5ca0*/  IADD3 R52, P0, R58, R3, RZ ;  /* 0x000000033a347210 */ /* 0x000fe80007f1e0ff */
[----:B------:R4:W-:Y:S01]  /*5cb0*/  LDGSTS.E.BYPASS.LTC128B.128 [R54+0x7100], [R46.64], !P4 ;  /* 0x071000002e367fae */ /* 0x0009e2000e101d4c */
[----:B---3--:R-:W-:Y:S01]  /*5cc0*/  IMAD.X R53, R59, 0x1, R0, P0 ;  /* 0x000000013b357824 */ /* 0x008fe200000e0600 */
[----:B--2---:R-:W-:Y:S04]  /*5cd0*/  IADD3 R44, P0, R3, R210, RZ ;  /* 0x000000d2032c7210 */ /* 0x004fe80007f1e0ff */
[----:B------:R4:W-:Y:S01]  /*5ce0*/  LDGSTS.E.BYPASS.LTC128B.128 [R54+0x5900], [R52.64], !P3 ;  /* 0x0590000034367fae */ /* 0x0009e2000d901d4c */
[----:B------:R-:W-:Y:S05]  /*5cf0*/  IMAD.X R45, R0, 0x1, R55, P0 ;  /* 0x00000001002d7824 */ /* 0x000fea00000e0637 */
[----:B------:R4:W-:Y:S01]  /*5d00*/  LDGSTS.E.BYPASS.LTC128B.128 [R54+0x7900], [R44.64], !P4 ;  /* 0x079000002c367fae */ /* 0x0009e2000e101d4c */
[----:B------:R-:W-:-:S05]  /*5d10*/  BRA `(.L_x_710) ;  /* 0x0000172000007947 */ /* 0x000fca0003800000 */
.L_x_709:
[----:B------:R-:W2:Y:S01]  /*5d20*/  LDL R2, [R1+0x4] ;  /* 0x0000040001027983 */ /* 0x000ea20000100800 */
[----:B------:R-:W-:Y:S04]  /*5d30*/  DEPBAR.LE SB0, 0x0 ;  /* 0x000080000000791a */ /* 0x000fe80000000000 */
[----:B-1----:R-:W3:Y:S01]  /*5d40*/  LDL R3, [R1] ;  /* 0x0000000001037983 */ /* 0x002ee20000100800 */
[----:B------:R-:W-:Y:S01]  /*5d50*/  SEL R7, RZ, 0x10, P3 ;  /* 0x00000010ff077807 */ /* 0x000fe20001800000 */
[----:B------:R-:W-:Y:S01]  /*5d60*/  UISETP.GE.AND UP0, UPT, UR7, 0x1, UPT ;  /* 0x000000010700788c */ /* 0x000fe2000bf06270 */
[----:B------:R-:W-:Y:S01]  /*5d70*/  SEL R6, RZ, 0x10, P4 ;  /* 0x00000010ff067807 */ /* 0x000fe20002000000 */
[----:B------:R-:W4:Y:S01]  /*5d80*/  LDL.64 R46, [R1+0x30] ;  /* 0x00003000012e7983 */ /* 0x000f220000100a00 */
[----:B------:R-:W-:Y:S02]  /*5d90*/  IADD3 R7, -R7, 0x10, RZ ;  /* 0x0000001007077810 */ /* 0x000fe40007ffe1ff */
[----:B------:R-:W-:Y:S02]  /*5da0*/  IADD3 R6, -R6, 0x10, RZ ;  /* 0x0000001006067810 */ /* 0x000fe40007ffe1ff */
[----:B------:R-:W-:Y:S01]  /*5db0*/  LOP3.LUT R7, R7, 0xf, RZ, 0xc0, !PT ;  /* 0x0000000f07077812 */ /* 0x000fe200078ec0ff */
[----:B------:R-:W5:Y:S01]  /*5dc0*/  LDL R41, [R1+0x2c] ;  /* 0x00002c0001297983 */ /* 0x000f620000100800 */
[----:B------:R-:W-:Y:S03]  /*5dd0*/  LOP3.LUT R6, R6, 0xf, RZ, 0xc0, !PT ;  /* 0x0000000f06067812 */ /* 0x000fe600078ec0ff */
[----:B------:R-:W4:Y:S04]  /*5de0*/  LDL R57, [R1+0x28] ;  /* 0x0000280001397983 */ /* 0x000f280000100800 */
[----:B------:R-:W4:Y:S04]  /*5df0*/  LDL R56, [R1+0x24] ;  /* 0x0000240001387983 */ /* 0x000f280000100800 */
[----:B------:R-:W-:Y:S08]  /*5e00*/  BAR.SYNC.DEFER_BLOCKING 0x0 ;  /* 0x0000000000007b1d */ /* 0x000ff00000010000 */
[----:B------:R-:W-:Y:S08]  /*5e10*/  LDSM.16.M88.4 R64, [R251+0x8100] ;  /* 0x00810000fb40783b */ /* 0x000ff00000000200 */
[----:B------:R-:W-:Y:S08]  /*5e20*/  LDSM.16.M88.4 R16, [R250+0x4100] ;  /* 0x00410000fa10783b */ /* 0x000ff00000000200 */
[----:B------:R-:W-:Y:S08]  /*5e30*/  LDSM.16.M88.4 R60, [R251+0xa100] ;  /* 0x00a10000fb3c783b */ /* 0x000ff00000000200 */
[----:B------:R-:W-:Y:S08]  /*5e40*/  LDSM.16.M88.4 R32, [R250+0x4900] ;  /* 0x00490000fa20783b */ /* 0x000ff00000000200 */
[----:B------:R-:W-:Y:S08]  /*5e50*/  LDSM.16.M88.4 R48, [R250+0x5100] ;  /* 0x00510000fa30783b */ /* 0x000ff00000000200 */
[----:B------:R-:W-:Y:S08]  /*5e60*/  LDSM.16.M88.4 R204, [R250+0x5900] ;  /* 0x00590000facc783b */ /* 0x000ff00000000200 */
[----:B------:R-:W-:Y:S08]  /*5e70*/  LDSM.16.M88.4 R208, [R247+0x8100] ;  /* 0x00810000f7d0783b */ /* 0x000ff00000000200 */
[----:B------:R-:W-:Y:S08]  /*5e80*/  LDSM.16.M88.4 R212, [R249] ;  /* 0x00000000f9d4783b */ /* 0x000ff00000000200 */
[----:B------:R-:W-:Y:S08]  /*5e90*/  LDSM.16.M88.4 R216, [R247+0xa100] ;  /* 0x00a10000f7d8783b */ /* 0x000ff00000000200 */
[----:B------:R-:W-:Y:S08]  /*5ea0*/  LDSM.16.M88.4 R220, [R239] ;  /* 0x00000000efdc783b */ /* 0x000ff00000000200 */
[----:B------:R-:W-:Y:S08]  /*5eb0*/  LDSM.16.M88.4 R224, [R238] ;  /* 0x00000000eee0783b */ /* 0x000ff00000000200 */
[----:B------:R-:W-:Y:S01]  /*5ec0*/  LDSM.16.M88.4 R228, [R237] ;  /* 0x00000000ede4783b */ /* 0x000fe20000000200 */
[----:B--2---:R-:W-:Y:S01]  /*5ed0*/  SHF.R.S32.HI R0, RZ, 0x1f, R2 ;  /* 0x0000001fff007819 */ /* 0x004fe20000011402 */
[----:B------:R-:W-:Y:S04]  /*5ee0*/  IMAD.WIDE.U32 R4, R2, c[0x0][0x208], RZ ;  /* 0x0000820002047a25 */ /* 0x000fe800078e00ff */
[----:B------:R-:W-:Y:S04]  /*5ef0*/  IMAD R0, R0, c[0x0][0x208], RZ ;  /* 0x0000820000007a24 */ /* 0x000fe800078e02ff */
[----:B------:R-:W-:Y:S01]  /*5f00*/  IMAD R0, R2, c[0x0][0x20c], R0 ;  /* 0x0000830002007a24 */ /* 0x000fe200078e0200 */
[----:B---3--:R-:W-:Y:S04]  /*5f10*/  SHF.R.S32.HI R2, RZ, 0x1f, R3 ;  /* 0x0000001fff027819 */ /* 0x008fe80000011403 */
[----:B------:R-:W-:Y:S01]  /*5f20*/  IADD3 R5, R5, R0, RZ ;  /* 0x0000000005057210 */ /* 0x000fe20007ffe0ff */
[----:B------:R-:W-:Y:S04]  /*5f30*/  IMAD R2, R2, c[0x0][0x218], RZ ;  /* 0x0000860002027a24 */ /* 0x000fe800078e02ff */
[C---:B------:R-:W-:Y:S04]  /*5f40*/  IMAD.WIDE.U32 R4, R3.reuse, c[0x0][0x218], R4 ;  /* 0x0000860003047a25 */ /* 0x040fe800078e0004 */
[----:B------:R-:W-:Y:S01]  /*5f50*/  IMAD R2, R3, c[0x0][0x21c], R2 ;  /* 0x0000870003027a24 */ /* 0x000fe200078e0202 */
[----:B------:R-:W-:Y:S04]  /*5f60*/  IADD3 R0, P0, R4, UR20, RZ ;  /* 0x0000001404007c10 */ /* 0x000fe8000ff1e0ff */
[----:B------:R-:W-:Y:S02]  /*5f70*/  IADD3.X R2, R5, UR5, R2, P0, !PT ;  /* 0x0000000505027c10 */ /* 0x000fe400087fe402 */
[C---:B------:R-:W-:Y:S04]  /*5f80*/  LEA R40, P0, R0.reuse, c[0x0][0x1f8], 0x1 ;  /* 0x00007e0000287a11 */ /* 0x040fe800078008ff */
[----:B------:R-:W-:Y:S01]  /*5f90*/  LEA.HI.X R0, R0, c[0x0][0x1fc], R2, 0x1, P0 ;  /* 0x00007f0000007a11 */ /* 0x000fe200000f0c02 */
[----:B------:R-:W-:Y:S08]  /*5fa0*/  SHFL.IDX PT, R38, R40, RZ, 0x181f ;  /* 0x00181fff28267589 */ /* 0x000ff000000e0000 */
[----:B------:R-:W4:Y:S08]  /*5fb0*/  SHFL.IDX PT, R2, R40, 0x3, 0x181f ;  /* 0x00781f0028027f89 */ /* 0x000f3000000e0000 */
[----:B------:R-:W1:Y:S08]  /*5fc0*/  SHFL.IDX PT, R3, R0, 0x3, 0x181f ;  /* 0x00781f0000037f89 */ /* 0x000e7000000e0000 */
[----:B------:R-:W2:Y:S01]  /*5fd0*/  SHFL.IDX PT, R39, R0, RZ, 0x181f ;  /* 0x00181fff00277589 */ /* 0x000ea200000e0000 */
[-C--:B----4-:R-:W-:Y:S07]  /*5fe0*/  IADD3 R52, P1, P0, R7, R2.reuse, R46 ;  /* 0x0000000207347210 */ /* 0x090fee000783e02e */
[----:B------:R-:W3:Y:S01]  /*5ff0*/  SHFL.IDX PT, R36, R40, 0x1, 0x181f ;  /* 0x00381f0028247f89 */ /* 0x000ee200000e0000 */
[-C--:B-1----:R-:W-:Y:S07]  /*6000*/  IADD3.X R53, RZ, R3.reuse, R47, P1, P0 ;  /* 0x00000003ff357210 */ /* 0x082fee0000fe042f */
[----:B------:R-:W1:Y:S01]  /*6010*/  SHFL.IDX PT, R37, R0, 0x1, 0x181f ;  /* 0x00381f0000257f89 */ /* 0x000e6200000e0000 */
[----:B-----5:R-:W-:Y:S02]  /*6020*/  IADD3 R2, P1, P0, R6, R2, R41 ;  /* 0x0000000206027210 */ /* 0x020fe4000783e029 */
[-C--:B------:R-:W-:Y:S03]  /*6030*/  HMMA.16816.F32 R4, R64, R16.reuse, RZ ;  /* 0x000000104004723c */ /* 0x080fe600000018ff */
[----:B------:R-:W-:Y:S02]  /*6040*/  IADD3.X R3, RZ, R3, R57, P1, P0 ;  /* 0x00000003ff037210 */ /* 0x000fe40000fe0439 */
[----:B------:R-:W-:Y:S01]  /*6050*/  IADD3 R44, P0, R46, R38, RZ ;  /* 0x000000262e2c7210 */ /* 0x000fe20007f1e0ff */
[----:B------:R-:W4:Y:S02]  /*6060*/  SHFL.IDX PT, R40, R40, 0x2, 0x181f ;  /* 0x00581f0028287f89 */ /* 0x000f2400000e0000 */
[C---:B------:R-:W-:Y:S04]  /*6070*/  HMMA.16816.F32 R8, R60.reuse, R16, RZ ;  /* 0x000000103c08723c */ /* 0x040fe800000018ff */
[----:B--2---:R-:W-:Y:S02]  /*6080*/  IADD3.X R45, R47, R39, RZ, P0, !PT ;  /* 0x000000272f2d7210 */ /* 0x004fe400007fe4ff */
[----:B------:R-:W-:Y:S01]  /*6090*/  IADD3 R38, P0, R38, R41, RZ ;  /* 0x0000002926267210 */ /* 0x000fe20007f1e0ff */
[----:B------:R-:W2:Y:S01]  /*60a0*/  SHFL.IDX PT, R0, R0, 0x2, 0x181f ;  /* 0x00581f0000007f89 */ /* 0x000ea200000e0000 */
[-C--:B------:R-:W-:Y:S04]  /*60b0*/  HMMA.16816.F32 R12, R60, R18.reuse, RZ ;  /* 0x000000123c0c723c */ /* 0x080fe800000018ff */
[----:B------:R-:W-:Y:S02]  /*60c0*/  IADD3.X R39, R39, R57, RZ, P0, !PT ;  /* 0x0000003927277210 */ /* 0x000fe400007fe4ff */
[----:B---3--:R-:W-:Y:S01]  /*60d0*/  IADD3 R42, P0, R46, R36, RZ ;  /* 0x000000242e2a7210 */ /* 0x008fe20007f1e0ff */
[----:B------:R4:W-:Y:S01]  /*60e0*/  LDGSTS.E.BYPASS.LTC128B.128 [R56+0x100], [R44.64], !P3 ;  /* 0x001000002c387fae */ /* 0x0009e2000d901d4c */
[C---:B------:R-:W-:Y:S04]  /*60f0*/  HMMA.16816.F32 R16, R64.reuse, R18, RZ ;  /* 0x000000124010723c */ /* 0x040fe800000018ff */
[----:B-1----:R-:W-:Y:S02]  /*6100*/  IADD3.X R43, R47, R37, RZ, P0, !PT ;  /* 0x000000252f2b7210 */ /* 0x002fe400007fe4ff */
[----:B------:R-:W-:Y:S01]  /*6110*/  IADD3 R54, P0, R36, R41, RZ ;  /* 0x0000002924367210 */ /* 0x000fe20007f1e0ff */
[----:B------:R1:W-:Y:S01]  /*6120*/  LDGSTS.E.BYPASS.LTC128B.128 [R56+0x2100], [R38.64], !P4 ;  /* 0x0210000026387fae */ /* 0x0003e2000e101d4c */
[-C--:B------:R-:W-:Y:S04]  /*6130*/  HMMA.16816.F32 R20, R64, R32.reuse, RZ ;  /* 0x000000204014723c */ /* 0x080fe800000018ff */
[----:B------:R-:W-:Y:S03]  /*6140*/  IADD3.X R55, R37, R57, RZ, P0, !PT ;  /* 0x0000003925377210 */ /* 0x000fe600007fe4ff */
[----:B------:R3:W-:Y:S01]  /*6150*/  LDGSTS.E.BYPASS.LTC128B.128 [R56+0x900], [R42.64], !P3 ;  /* 0x009000002a387fae */ /* 0x0007e2000d901d4c */
[C---:B------:R-:W-:Y:S07]  /*6160*/  HMMA.16816.F32 R24, R60.reuse, R32, RZ ;  /* 0x000000203c18723c */ /* 0x040fee00000018ff */
[----:B------:R5:W-:Y:S01]  /*6170*/  LDGSTS.E.BYPASS.LTC128B.128 [R56+0x2900], [R54.64], !P4 ;  /* 0x0290000036387fae */ /* 0x000be2000e101d4c */
[-C--:B------:R-:W-:Y:S01]  /*6180*/  HMMA.16816.F32 R28, R60, R34.reuse, RZ ;  /* 0x000000223c1c723c */ /* 0x080fe200000018ff */
[----:B----4-:R-:W-:Y:S07]  /*6190*/  IADD3 R44, P0, R46, R40, RZ ;  /* 0x000000282e2c7210 */ /* 0x010fee0007f1e0ff */
[C---:B------:R-:W-:Y:S04]  /*61a0*/  HMMA.16816.F32 R32, R64.reuse, R34, RZ ;  /* 0x000000224020723c */ /* 0x040fe800000018ff */
[----:B--2---:R-:W-:Y:S02]  /*61b0*/  IADD3.X R45, R47, R0, RZ, P0, !PT ;  /* 0x000000002f2d7210 */ /* 0x004fe400007fe4ff */
[----:B------:R-:W-:Y:S02]  /*61c0*/  IADD3 R46, P0, R40, R41, RZ ;  /* 0x00000029282e7210 */ /* 0x000fe40007f1e0ff */
[-C--:B-1----:R-:W-:Y:S01]  /*61d0*/  HMMA.16816.F32 R36, R64, R48.reuse, RZ ;  /* 0x000000304024723c */ /* 0x082fe200000018ff */
[----:B------:R1:W-:Y:S03]  /*61e0*/  LDGSTS.E.BYPASS.LTC128B.128 [R56+0x1100], [R44.64], !P3 ;  /* 0x011000002c387fae */ /* 0x0003e6000d901d4c */
[----:B------:R-:W-:Y:S02]  /*61f0*/  IADD3.X R47, R0, R57, RZ, P0, !PT ;  /* 0x00000039002f7210 */ /* 0x000fe400007fe4ff */
[----:B------:R-:W-:Y:S02]  /*6200*/  PLOP3.LUT P0, PT, PT, PT, UP0, 0x80, 0x0 ;  /* 0x000000000000781c */ /* 0x000fe40003f0f008 */
[C---:B---3--:R-:W-:Y:S01]  /*6210*/  HMMA.16816.F32 R40, R60.reuse, R48, RZ ;  /* 0x000000303c28723c */ /* 0x048fe200000018ff */
[----:B------:R1:W-:Y:S08]  /*6220*/  LDGSTS.E.BYPASS.LTC128B.128 [R56+0x3100], [R46.64], !P4 ;  /* 0x031000002e387fae */ /* 0x0003f0000e101d4c */
[----:B------:R5:W-:Y:S08]  /*6230*/  LDGSTS.E.BYPASS.LTC128B.128.ZFILL [R56+0x1900], [R52.64], P6 ;  /* 0x0190000034387fae */ /* 0x000bf0000b141d4c */
[----:B------:R2:W-:Y:S08]  /*6240*/  LDGSTS.E.BYPASS.LTC128B.128.ZFILL [R56+0x3900], [R2.64], P2 ;  /* 0x0390000002387fae */ /* 0x0005f00009141d4c */
[----:B------:R-:W0:Y:S01]  /*6250*/  LDGDEPBAR ;  /* 0x00000000000079af */ /* 0x000e220000000000 */
[-C--:B-1----:R-:W-:Y:S08]  /*6260*/  HMMA.16816.F32 R44, R60, R50.reuse, RZ ;  /* 0x000000323c2c723c */ /* 0x082ff000000018ff */
[C---:B------:R-:W-:Y:S08]  /*6270*/  HMMA.16816.F32 R48, R64.reuse, R50, RZ ;  /* 0x000000324030723c */ /* 0x040ff000000018ff */
[-C--:B-----5:R-:W-:Y:S08]  /*6280*/  HMMA.16816.F32 R52, R64, R204.reuse, RZ ;  /* 0x000000cc4034723c */ /* 0x0a0ff000000018ff */
[C---:B--2---:R-:W-:Y:S08]  /*6290*/  HMMA.16816.F32 R56, R60.reuse, R204, RZ ;  /* 0x000000cc3c38723c */ /* 0x044ff000000018ff */
[-C--:B------:R-:W-:Y:S08]  /*62a0*/  HMMA.16816.F32 R60, R60, R206.reuse, RZ ;  /* 0x000000ce3c3c723c */ /* 0x080ff000000018ff */
[----:B------:R-:W-:Y:S01]  /*62b0*/  HMMA.16816.F32 R64, R64, R206, RZ ;  /* 0x000000ce4040723c */ /* 0x000fe200000018ff */
[----:B------:R-:W-:Y:S07]  /*62c0*/  LDSM.16.M88.4 R204, [R246+0x8100] ;  /* 0x00810000f6cc783b */ /* 0x000fee0000000200 */
[-C--:B------:R-:W-:Y:S08]  /*62d0*/  HMMA.16816.F32 R4, R208, R212.reuse, R4 ;  /* 0x000000d4d004723c */ /* 0x080ff00000001804 */
[C---:B------:R-:W-:Y:S08]  /*62e0*/  HMMA.16816.F32 R8, R216.reuse, R212, R8 ;  /* 0x000000d4d808723c */ /* 0x040ff00000001808 */
[-C--:B------:R-:W-:Y:S08]  /*62f0*/  HMMA.16816.F32 R12, R216, R214.reuse, R12 ;  /* 0x000000d6d80c723c */ /* 0x080ff0000000180c */
[C---:B------:R-:W-:Y:S01]  /*6300*/  HMMA.16816.F32 R16, R208.reuse, R214, R16 ;  /* 0x000000d6d010723c */ /* 0x040fe20000001810 */
[----:B------:R-:W1:Y:S07]  /*6310*/  LDSM.16.M88.4 R212, [R245+0x4100] ;  /* 0x00410000f5d4783b */ /* 0x000e6e0000000200 */
[-C--:B------:R-:W-:Y:S08]  /*6320*/  HMMA.16816.F32 R20, R208, R220.reuse, R20 ;  /* 0x000000dcd014723c */ /* 0x080ff00000001814 */
[C---:B------:R-:W-:Y:S08]  /*6330*/  HMMA.16816.F32 R24, R216.reuse, R220, R24 ;  /* 0x000000dcd818723c */ /* 0x040ff00000001818 */
[-C--:B------:R-:W-:Y:S08]  /*6340*/  HMMA.16816.F32 R28, R216, R222.reuse, R28 ;  /* 0x000000ded81c723c */ /* 0x080ff0000000181c */
[C---:B------:R-:W-:Y:S01]  /*6350*/  HMMA.16816.F32 R32, R208.reuse, R222, R32 ;  /* 0x000000ded020723c */ /* 0x040fe20000001820 */
[----:B------:R-:W2:Y:S07]  /*6360*/  LDSM.16.M88.4 R220, [R246+0xa100] ;  /* 0x00a10000f6dc783b */ /* 0x000eae0000000200 */
[-C--:B------:R-:W-:Y:S08]  /*6370*/  HMMA.16816.F32 R36, R208, R224.reuse, R36 ;  /* 0x000000e0d024723c */ /* 0x080ff00000001824 */
[C---:B------:R-:W-:Y:S08]  /*6380*/  HMMA.16816.F32 R40, R216.reuse, R224, R40 ;  /* 0x000000e0d828723c */ /* 0x040ff00000001828 */
[-C--:B------:R-:W-:Y:S08]  /*6390*/  HMMA.16816.F32 R44, R216, R226.reuse, R44 ;  /* 0x000000e2d82c723c */ /* 0x080ff0000000182c */
[C---:B------:R-:W-:Y:S01]  /*63a0*/  HMMA.16816.F32 R48, R208.reuse, R226, R48 ;  /* 0x000000e2d030723c */ /* 0x040fe20000001830 */
[----:B------:R-:W-:Y:S07]  /*63b0*/  LDSM.16.M88.4 R224, [R245+0x5900] ;  /* 0x00590000f5e0783b */ /* 0x000fee0000000200 */
[-C--:B------:R-:W-:Y:S08]  /*63c0*/  HMMA.16816.F32 R52, R208, R228.reuse, R52 ;  /* 0x000000e4d034723c */ /* 0x080ff00000001834 */
[C---:B------:R-:W-:Y:S08]  /*63d0*/  HMMA.16816.F32 R56, R216.reuse, R228, R56 ;  /* 0x000000e4d838723c */ /* 0x040ff00000001838 */
[-C--:B------:R-:W-:Y:S01]  /*63e0*/  HMMA.16816.F32 R60, R216, R230.reuse, R60 ;  /* 0x000000e6d83c723c */ /* 0x080fe2000000183c */
[----:B------:R-:W-:Y:S07]  /*63f0*/  LDSM.16.M88.4 R216, [R245+0x5100] ;  /* 0x00510000f5d8783b */ /* 0x000fee0000000200 */
[----:B------:R-:W-:Y:S01]  /*6400*/  HMMA.16816.F32 R64, R208, R230, R64 ;  /* 0x000000e6d040723c */ /* 0x000fe20000001840 */
[----:B------:R-:W3:Y:S07]  /*6410*/  LDSM.16.M88.4 R208, [R245+0x4900] ;  /* 0x00490000f5d0783b */ /* 0x000eee0000000200 */
[-C--:B-1----:R-:W-:Y:S08]  /*6420*/  HMMA.16816.F32 R4, R204, R212.reuse, R4 ;  /* 0x000000d4cc04723c */ /* 0x082ff00000001804 */
[C---:B--2---:R-:W-:Y:S08]  /*6430*/  HMMA.16816.F32 R8, R220.reuse, R212, R8 ;  /* 0x000000d4dc08723c */ /* 0x044ff00000001808 */
[-C--:B------:R-:W-:Y:S08]  /*6440*/  HMMA.16816.F32 R12, R220, R214.reuse, R12 ;  /* 0x000000d6dc0c723c */ /* 0x080ff0000000180c */
[C---:B------:R-:W-:Y:S01]  /*6450*/  HMMA.16816.F32 R16, R204.reuse, R214, R16 ;  /* 0x000000d6cc10723c */ /* 0x040fe20000001810 */
[----:B------:R-:W-:Y:S07]  /*6460*/  LDSM.16.M88.4 R212, [R236] ;  /* 0x00000000ecd4783b */ /* 0x000fee0000000200 */
[-C--:B---3--:R-:W-:Y:S08]  /*6470*/  HMMA.16816.F32 R20, R204, R208.reuse, R20 ;  /* 0x000000d0cc14723c */ /* 0x088ff00000001814 */
        /* <DEDUP_REMOVED lines=11> */
[-C--:B------:R-:W-:Y:S01]  /*6530*/  HMMA.16816.F32 R60, R220, R226.reuse, R60 ;  /* 0x000000e2dc3c723c */ /* 0x080fe2000000183c */
[----:B------:R-:W-:Y:S07]  /*6540*/  LDSM.16.M88.4 R220, [R236+0x1000] ;  /* 0x00100000ecdc783b */ /* 0x000fee0000000200 */
[----:B------:R-:W-:Y:S01]  /*6550*/  HMMA.16816.F32 R64, R204, R226, R64 ;  /* 0x000000e2cc40723c */ /* 0x000fe20000001840 */
[----:B------:R-:W3:Y:S07]  /*6560*/  LDSM.16.M88.4 R204, [R236+0x800] ;  /* 0x00080000eccc783b */ /* 0x000eee0000000200 */
[-C--:B-1----:R-:W-:Y:S01]  /*6570*/  HMMA.16816.F32 R4, R208, R212.reuse, R4 ;  /* 0x000000d4d004723c */ /* 0x082fe20000001804 */
[----:B------:R-:W1:Y:S07]  /*6580*/  LDSM.16.M88.4 R224, [R236+0x1800] ;  /* 0x00180000ece0783b */ /* 0x000e6e0000000200 */
[C---:B--2---:R-:W-:Y:S08]  /*6590*/  HMMA.16816.F32 R8, R216.reuse, R212, R8 ;  /* 0x000000d4d808723c */ /* 0x044ff00000001808 */
[-C--:B------:R-:W-:Y:S08]  /*65a0*/  HMMA.16816.F32 R12, R216, R214.reuse, R12 ;  /* 0x000000d6d80c723c */ /* 0x080ff0000000180c */
[C---:B------:R-:W-:Y:S01]  /*65b0*/  HMMA.16816.F32 R16, R208.reuse, R214, R16 ;  /* 0x000000d6d010723c */ /* 0x040fe20000001810 */
[----:B------:R-:W-:Y:S07]  /*65c0*/  LDSM.16.M88.4 R212, [R250+0x6100] ;  /* 0x00610000fad4783b */ /* 0x000fee0000000200 */
[-C--:B---3--:R-:W-:Y:S08]  /*65d0*/  HMMA.16816.F32 R20, R208, R204.reuse, R20 ;  /* 0x000000ccd014723c */ /* 0x088ff00000001814 */
        /* <DEDUP_REMOVED lines=8> */
[----:B------:R-:W3:Y:S07]  /*6660*/  LDSM.16.M88.4 R220, [R251+0xe100] ;  /* 0x00e10000fbdc783b */ /* 0x000eee0000000200 */
[-C--:B-1----:R-:W-:Y:S08]  /*6670*/  HMMA.16816.F32 R52, R208, R224.reuse, R52 ;  /* 0x000000e0d034723c */ /* 0x082ff00000001834 */
[C---:B------:R-:W-:Y:S08]  /*6680*/  HMMA.16816.F32 R56, R216.reuse, R224, R56 ;  /* 0x000000e0d838723c */ /* 0x040ff00000001838 */
[-C--:B------:R-:W-:Y:S01]  /*6690*/  HMMA.16816.F32 R60, R216, R226.reuse, R60 ;  /* 0x000000e2d83c723c */ /* 0x080fe2000000183c */
[----:B------:R-:W-:Y:S07]  /*66a0*/  LDSM.16.M88.4 R216, [R250+0x7100] ;  /* 0x00710000fad8783b */ /* 0x000fee0000000200 */
[----:B------:R-:W-:Y:S01]  /*66b0*/  HMMA.16816.F32 R64, R208, R226, R64 ;  /* 0x000000e2d040723c */ /* 0x000fe20000001840 */
[----:B------:R-:W1:Y:S07]  /*66c0*/  LDSM.16.M88.4 R208, [R250+0x6900] ;  /* 0x00690000fad0783b */ /* 0x000e6e0000000200 */
[-C--:B--2---:R-:W-:Y:S01]  /*66d0*/  HMMA.16816.F32 R4, R204, R212.reuse, R4 ;  /* 0x000000d4cc04723c */ /* 0x084fe20000001804 */
[----:B------:R-:W2:Y:S07]  /*66e0*/  LDSM.16.M88.4 R224, [R250+0x7900] ;  /* 0x00790000fae0783b */ /* 0x000eae0000000200 */
[C---:B---3--:R-:W-:Y:S08]  /*66f0*/  HMMA.16816.F32 R8, R220.reuse, R212, R8 ;  /* 0x000000d4dc08723c */ /* 0x048ff00000001808 */
[-C--:B------:R-:W-:Y:S08]  /*6700*/  HMMA.16816.F32 R12, R220, R214.reuse, R12 ;  /* 0x000000d6dc0c723c */ /* 0x080ff0000000180c */
[C---:B------:R-:W-:Y:S01]  /*6710*/  HMMA.16816.F32 R16, R204.reuse, R214, R16 ;  /* 0x000000d6cc10723c */ /* 0x040fe20000001810 */
[----:B------:R-:W-:Y:S07]  /*6720*/  LDSM.16.M88.4 R212, [R235] ;  /* 0x00000000ebd4783b */ /* 0x000fee0000000200 */
[-C--:B-1----:R-:W-:Y:S08]  /*6730*/  HMMA.16816.F32 R20, R204, R208.reuse, R20 ;  /* 0x000000d0cc14723c */ /* 0x082ff00000001814 */
        /* <DEDUP_REMOVED lines=8> */
[----:B------:R-:W3:Y:S07]  /*67c0*/  LDSM.16.M88.4 R216, [R247+0xe100] ;  /* 0x00e10000f7d8783b */ /* 0x000eee0000000200 */
[-C--:B--2---:R-:W-:Y:S08]  /*67d0*/  HMMA.16816.F32 R52, R204, R224.reuse, R52 ;  /* 0x000000e0cc34723c */ /* 0x084ff00000001834 */
[C---:B------:R-:W-:Y:S08]  /*67e0*/  HMMA.16816.F32 R56, R220.reuse, R224, R56 ;  /* 0x000000e0dc38723c */ /* 0x040ff00000001838 */
[-C--:B------:R-:W-:Y:S01]  /*67f0*/  HMMA.16816.F32 R60, R220, R226.reuse, R60 ;  /* 0x000000e2dc3c723c */ /* 0x080fe2000000183c */
[----:B------:R-:W-:Y:S07]  /*6800*/  LDSM.16.M88.4 R220, [R233] ;  /* 0x00000000e9dc783b */ /* 0x000fee0000000200 */
[----:B------:R-:W-:Y:S01]  /*6810*/  HMMA.16816.F32 R64, R204, R226, R64 ;  /* 0x000000e2cc40723c */ /* 0x000fe20000001840 */
[----:B------:R-:W2:Y:S07]  /*6820*/  LDSM.16.M88.4 R204, [R234] ;  /* 0x00000000eacc783b */ /* 0x000eae0000000200 */
[-C--:B-1----:R-:W-:Y:S01]  /*6830*/  HMMA.16816.F32 R4, R208, R212.reuse, R4 ;  /* 0x000000d4d004723c */ /* 0x082fe20000001804 */
[----:B------:R-:W1:Y:S07]  /*6840*/  LDSM.16.M88.4 R224, [R232] ;  /* 0x00000000e8e0783b */ /* 0x000e6e0000000200 */
[C---:B---3--:R-:W-:Y:S08]  /*6850*/  HMMA.16816.F32 R8, R216.reuse, R212, R8 ;  /* 0x000000d4d808723c */ /* 0x048ff00000001808 */
[-C--:B------:R-:W-:Y:S08]  /*6860*/  HMMA.16816.F32 R12, R216, R214.reuse, R12 ;  /* 0x000000d6d80c723c */ /* 0x080ff0000000180c */
[C---:B------:R-:W-:Y:S01]  /*6870*/  HMMA.16816.F32 R16, R208.reuse, R214, R16 ;  /* 0x000000d6d010723c */ /* 0x040fe20000001810 */
[----:B------:R-:W-:Y:S07]  /*6880*/  LDSM.16.M88.4 R212, [R245+0x6100] ;  /* 0x00610000f5d4783b */ /* 0x000fee0000000200 */
[-C--:B--2---:R-:W-:Y:S08]  /*6890*/  HMMA.16816.F32 R20, R208, R204.reuse, R20 ;  /* 0x000000ccd014723c */ /* 0x084ff00000001814 */
        /* <DEDUP_REMOVED lines=12> */
[----:B------:R-:W1:Y:S07]  /*6960*/  LDSM.16.M88.4 R216, [R245+0x6900] ;  /* 0x00690000f5d8783b */ /* 0x000e6e0000000200 */
[----:B------:R-:W-:Y:S01]  /*6970*/  HMMA.16816.F32 R64, R208, R226, R64 ;  /* 0x000000e2d040723c */ /* 0x000fe20000001840 */
[----:B------:R-:W4:Y:S07]  /*6980*/  LDSM.16.M88.4 R208, [R245+0x7100] ;  /* 0x00710000f5d0783b */ /* 0x000f2e0000000200 */
[-C--:B--2---:R-:W-:Y:S01]  /*6990*/  HMMA.16816.F32 R4, R204, R212.reuse, R4 ;  /* 0x000000d4cc04723c */ /* 0x084fe20000001804 */
[----:B------:R-:W2:Y:S07]  /*69a0*/  LDSM.16.M88.4 R224, [R245+0x7900] ;  /* 0x00790000f5e0783b */ /* 0x000eae0000000200 */
[C---:B---3--:R-:W-:Y:S08]  /*69b0*/  HMMA.16816.F32 R8, R220.reuse, R212, R8 ;  /* 0x000000d4dc08723c */ /* 0x048ff00000001808 */
[-C--:B------:R-:W-:Y:S08]  /*69c0*/  HMMA.16816.F32 R12, R220, R214.reuse, R12 ;  /* 0x000000d6dc0c723c */ /* 0x080ff0000000180c */
[C---:B------:R-:W-:Y:S01]  /*69d0*/  HMMA.16816.F32 R16, R204.reuse, R214, R16 ;  /* 0x000000d6cc10723c */ /* 0x040fe20000001810 */
[----:B------:R-:W-:Y:S07]  /*69e0*/  LDSM.16.M88.4 R212, [R244+0xc100] ;  /* 0x00c10000f4d4783b */ /* 0x000fee0000000200 */
[-C--:B-1----:R-:W-:Y:S08]  /*69f0*/  HMMA.16816.F32 R20, R204, R216.reuse, R20 ;  /* 0x000000d8cc14723c */ /* 0x082ff00000001814 */
[C---:B------:R-:W-:Y:S08]  /*6a00*/  HMMA.16816.F32 R24, R220.reuse, R216, R24 ;  /* 0x000000d8dc18723c */ /* 0x040ff00000001818 */
[-C--:B------:R-:W-:Y:S08]  /*6a10*/  HMMA.16816.F32 R28, R220, R218.reuse, R28 ;  /* 0x000000dadc1c723c */ /* 0x080ff0000000181c */
[C---:B------:R-:W-:Y:S01]  /*6a20*/  HMMA.16816.F32 R32, R204.reuse, R218, R32 ;  /* 0x000000dacc20723c */ /* 0x040fe20000001820 */
[----:B------:R-:W1:Y:S07]  /*6a30*/  LDSM.16.M88.4 R216, [R236+0x2000] ;  /* 0x00200000ecd8783b */ /* 0x000e6e0000000200 */
[-C--:B----4-:R-:W-:Y:S08]  /*6a40*/  HMMA.16816.F32 R36, R204, R208.reuse, R36 ;  /* 0x000000d0cc24723c */ /* 0x090ff00000001824 */
[C---:B------:R-:W-:Y:S08]  /*6a50*/  HMMA.16816.F32 R40, R220.reuse, R208, R40 ;  /* 0x000000d0dc28723c */ /* 0x040ff00000001828 */
[-C--:B------:R-:W-:Y:S08]  /*6a60*/  HMMA.16816.F32 R44, R220, R210.reuse, R44 ;  /* 0x000000d2dc2c723c */ /* 0x080ff0000000182c */
[C---:B------:R-:W-:Y:S01]  /*6a70*/  HMMA.16816.F32 R48, R204.reuse, R210, R48 ;  /* 0x000000d2cc30723c */ /* 0x040fe20000001830 */
[----:B------:R-:W3:Y:S07]  /*6a80*/  LDSM.16.M88.4 R208, [R243+0xe100] ;  /* 0x00e10000f3d0783b */ /* 0x000eee0000000200 */
[-C--:B--2---:R-:W-:Y:S08]  /*6a90*/  HMMA.16816.F32 R52, R204, R224.reuse, R52 ;  /* 0x000000e0cc34723c */ /* 0x084ff00000001834 */
[C---:B------:R-:W-:Y:S08]  /*6aa0*/  HMMA.16816.F32 R56, R220.reuse, R224, R56 ;  /* 0x000000e0dc38723c */ /* 0x040ff00000001838 */
[-C--:B------:R-:W-:Y:S08]  /*6ab0*/  HMMA.16816.F32 R60, R220, R226.reuse, R60 ;  /* 0x000000e2dc3c723c */ /* 0x080ff0000000183c */
[----:B------:R-:W-:Y:S08]  /*6ac0*/  HMMA.16816.F32 R64, R204, R226, R64 ;  /* 0x000000e2cc40723c */ /* 0x000ff00000001840 */
[-C--:B-1----:R-:W-:Y:S08]  /*6ad0*/  HMMA.16816.F32 R4, R212, R216.reuse, R4 ;  /* 0x000000d8d404723c */ /* 0x082ff00000001804 */
[C---:B---3--:R-:W-:Y:S08]  /*6ae0*/  HMMA.16816.F32 R8, R208.reuse, R216, R8 ;  /* 0x000000d8d008723c */ /* 0x048ff00000001808 */
[-C--:B------:R-:W-:Y:S08]  /*6af0*/  HMMA.16816.F32 R12, R208, R218.reuse, R12 ;  /* 0x000000dad00c723c */ /* 0x080ff0000000180c */
        /* <DEDUP_REMOVED lines=14> */
[----:B------:R-:W-:Y:S02]  /*6be0*/  FMUL.FTZ R16, R16, c[0x0][0x320] ;  /* 0x0000c80010107a20 */ /* 0x000fe40000410000 */
[----:B------:R-:W-:Y:S02]  /*6bf0*/  FMUL.FTZ R17, R17, c[0x0][0x320] ;  /* 0x0000c80011117a20 */ /* 0x000fe40000410000 */
[----:B------:R-:W-:Y:S02]  /*6c00*/  FMUL.FTZ R18, R18, c[0x0][0x320] ;  /* 0x0000c80012127a20 */ /* 0x000fe40000410000 */
[----:B------:R-:W-:Y:S03]  /*6c10*/  FMUL.FTZ R19, R19, c[0x0][0x320] ;  /* 0x0000c80013137a20 */ /* 0x000fe60000410000 */
[----:B------:R-:W-:Y:S10]  /*6c20*/  MUFU.TANH R206, R8 ;  /* 0x0000000800ce7308 */ /* 0x000ff40000002400 */
[----:B------:R-:W-:Y:S01]  /*6c30*/  MUFU.TANH R217, R9 ;  /* 0x0000000900d97308 */ /* 0x000fe20000002400 */
[----:B-1----:R-:W1:Y:S09]  /*6c40*/  LDSM.16.M88.4 R4, [R236+0x2800] ;  /* 0x00280000ec04783b */ /* 0x002e720000000200 */
[----:B------:R-:W-:Y:S10]  /*6c50*/  MUFU.TANH R207, R10 ;  /* 0x0000000a00cf7308 */ /* 0x000ff40000002400 */
[----:B------:R2:W-:Y:S10]  /*6c60*/  MUFU.TANH R205, R11 ;  /* 0x0000000b00cd7308 */ /* 0x0005f40000002400 */
[----:B------:R3:W-:Y:S10]  /*6c70*/  MUFU.TANH R221, R12 ;  /* 0x0000000c00dd7308 */ /* 0x0007f40000002400 */
[----:B------:R4:W-:Y:S01]  /*6c80*/  MUFU.TANH R220, R13 ;  /* 0x0000000d00dc7308 */ /* 0x0009e20000002400 */
[----:B--2---:R-:W2:Y:S01]  /*6c90*/  LDSM.16.M88.4 R8, [R236+0x3000] ;  /* 0x00300000ec08783b */ /* 0x004ea20000000200 */
[-C--:B-1----:R-:W-:Y:S08]  /*6ca0*/  HMMA.16816.F32 R20, R212, R4.reuse, R20 ;  /* 0x00000004d414723c */ /* 0x082ff00000001814 */
[----:B------:R-:W-:Y:S01]  /*6cb0*/  MUFU.TANH R218, R16 ;  /* 0x0000001000da7308 */ /* 0x000fe20000002400 */
[C---:B------:R-:W-:Y:S04]  /*6cc0*/  HMMA.16816.F32 R24, R208.reuse, R4, R24 ;  /* 0x00000004d018723c */ /* 0x040fe80000001818 */
[----:B---3--:R-:W-:Y:S05]  /*6cd0*/  FMUL.FTZ R12, R14, c[0x0][0x320] ;  /* 0x0000c8000e0c7a20 */ /* 0x008fea0000410000 */
[----:B------:R1:W-:Y:S01]  /*6ce0*/  MUFU.TANH R219, R17 ;  /* 0x0000001100db7308 */ /* 0x0003e20000002400 */
[-C--:B------:R-:W-:Y:S03]  /*6cf0*/  HMMA.16816.F32 R28, R208, R6.reuse, R28 ;  /* 0x00000006d01c723c */ /* 0x080fe6000000181c */
[----:B----4-:R-:W-:Y:S05]  /*6d00*/  FMUL.FTZ R13, R15, c[0x0][0x320] ;  /* 0x0000c8000f0d7a20 */ /* 0x010fea0000410000 */
[C---:B------:R-:W-:Y:S01]  /*6d10*/  HMMA.16816.F32 R32, R212.reuse, R6, R32 ;  /* 0x00000006d420723c */ /* 0x040fe20000001820 */
[----:B------:R-:W-:Y:S01]  /*6d20*/  MUFU.TANH R230, R18 ;  /* 0x0000001200e67308 */ /* 0x000fe20000002400 */
[----:B------:R-:W3:Y:S01]  /*6d30*/  LDSM.16.M88.4 R4, [R236+0x3800] ;  /* 0x00380000ec04783b */ /* 0x000ee20000000200 */
[----:B------:R-:W-:Y:S04]  /*6d40*/  DEPBAR.LE SB0, 0x0 ;  /* 0x000080000000791a */ /* 0x000fe80000000000 */
[----:B------:R-:W-:Y:S02]  /*6d50*/  FMUL.FTZ R20, R20, c[0x0][0x320] ;  /* 0x0000c80014147a20 */ /* 0x000fe40000410000 */
[----:B------:R-:W-:Y:S02]  /*6d60*/  FMUL.FTZ R26, R26, c[0x0][0x320] ;  /* 0x0000c8001a1a7a20 */ /* 0x000fe40000410000 */
[----:B------:R4:W-:Y:S01]  /*6d70*/  MUFU.TANH R223, R19 ;  /* 0x0000001300df7308 */ /* 0x0009e20000002400 */
[----:B------:R-:W-:Y:S01]  /*6d80*/  BAR.SYNC.DEFER_BLOCKING 0x0 ;  /* 0x0000000000007b1d */ /* 0x000fe20000010000 */
[----:B------:R-:W-:Y:S01]  /*6d90*/  FMUL.FTZ R27, R27, c[0x0][0x320] ;  /* 0x0000c8001b1b7a20 */ /* 0x000fe20000410000 */
[-C--:B--2---:R-:W-:Y:S05]  /*6da0*/  HMMA.16816.F32 R36, R212, R8.reuse, R36 ;  /* 0x00000008d424723c */ /* 0x084fea0000001824 */
[----:B------:R-:W-:Y:S02]  /*6db0*/  FMUL.FTZ R29, R29, c[0x0][0x320] ;  /* 0x0000c8001d1d7a20 */ /* 0x000fe40000410000 */
[----:B------:R2:W-:Y:S01]  /*6dc0*/  MUFU.TANH R225, R26 ;  /* 0x0000001a00e17308 */ /* 0x0005e20000002400 */
[----:B------:R-:W-:Y:S01]  /*6dd0*/  FMUL.FTZ R30, R30, c[0x0][0x320] ;  /* 0x0000c8001e1e7a20 */ /* 0x000fe20000410000 */
[C---:B------:R-:W-:Y:S04]  /*6de0*/  HMMA.16816.F32 R40, R208.reuse, R8, R40 ;  /* 0x00000008d028723c */ /* 0x040fe80000001828 */
[----:B------:R-:W-:Y:S02]  /*6df0*/  FMUL.FTZ R31, R31, c[0x0][0x320] ;  /* 0x0000c8001f1f7a20 */ /* 0x000fe40000410000 */
[----:B-1----:R-:W-:Y:S02]  /*6e00*/  FMUL.FTZ R17, R22, c[0x0][0x320] ;  /* 0x0000c80016117a20 */ /* 0x002fe40000410000 */
[----:B------:R1:W-:Y:S01]  /*6e10*/  MUFU.TANH R224, R27 ;  /* 0x0000001b00e07308 */ /* 0x0003e20000002400 */
[-C--:B------:R-:W-:Y:S03]  /*6e20*/  HMMA.16816.F32 R44, R208, R10.reuse, R44 ;  /* 0x0000000ad02c723c */ /* 0x080fe6000000182c */
[----:B----4-:R-:W-:Y:S02]  /*6e30*/  FMUL.FTZ R19, R21, c[0x0][0x320] ;  /* 0x0000c80015137a20 */ /* 0x010fe40000410000 */
[----:B------:R-:W-:Y:S02]  /*6e40*/  FMUL.FTZ R16, R23, c[0x0][0x320] ;  /* 0x0000c80017107a20 */ /* 0x000fe40000410000 */
[----:B------:R-:W-:Y:S01]  /*6e50*/  FMUL.FTZ R14, R24, c[0x0][0x320] ;  /* 0x0000c800180e7a20 */ /* 0x000fe20000410000 */
[C---:B------:R-:W-:Y:S01]  /*6e60*/  HMMA.16816.F32 R48, R212.reuse, R10, R48 ;  /* 0x0000000ad430723c */ /* 0x040fe20000001830 */
[----:B------:R4:W-:Y:S03]  /*6e70*/  MUFU.TANH R228, R29 ;  /* 0x0000001d00e47308 */ /* 0x0009e60000002400 */
[----:B------:R-:W-:Y:S02]  /*6e80*/  FMUL.FTZ R15, R25, c[0x0][0x320] ;  /* 0x0000c800190f7a20 */ /* 0x000fe40000410000 */
[----:B------:R-:W-:Y:S02]  /*6e90*/  FMUL.FTZ R18, R28, c[0x0][0x320] ;  /* 0x0000c8001c127a20 */ /* 0x000fe40000410000 */
[----:B------:R-:W-:Y:S01]  /*6ea0*/  FMUL.FTZ R43, R43, c[0x0][0x320] ;  /* 0x0000c8002b2b7a20 */ /* 0x000fe20000410000 */
[-C--:B---3--:R-:W-:Y:S02]  /*6eb0*/  HMMA.16816.F32 R52, R212, R4.reuse, R52 ;  /* 0x00000004d434723c */ /* 0x088fe40000001834 */
[----:B------:R-:W-:Y:S01]  /*6ec0*/  MUFU.TANH R227, R30 ;  /* 0x0000001e00e37308 */ /* 0x000fe20000002400 */
[----:B--2---:R-:W-:Y:S02]  /*6ed0*/  FMUL.FTZ R26, R32, c[0x0][0x320] ;  /* 0x0000c800201a7a20 */ /* 0x004fe40000410000 */
[----:B------:R-:W-:Y:S02]  /*6ee0*/  FMUL.FTZ R22, R34, c[0x0][0x320] ;  /* 0x0000c80022167a20 */ /* 0x000fe40000410000 */
[----:B-1----:R-:W-:Y:S01]  /*6ef0*/  FMUL.FTZ R27, R33, c[0x0][0x320] ;  /* 0x0000c800211b7a20 */ /* 0x002fe20000410000 */
[C---:B------:R-:W-:Y:S04]  /*6f00*/  HMMA.16816.F32 R56, R208.reuse, R4, R56 ;  /* 0x00000004d038723c */ /* 0x040fe80000001838 */
[----:B------:R1:W-:Y:S01]  /*6f10*/  MUFU.TANH R226, R31 ;  /* 0x0000001f00e27308 */ /* 0x0003e20000002400 */
[----:B------:R-:W-:Y:S02]  /*6f20*/  FMUL.FTZ R21, R35, c[0x0][0x320] ;  /* 0x0000c80023157a20 */ /* 0x000fe40000410000 */
[----:B------:R-:W-:Y:S01]  /*6f30*/  FMUL.FTZ R28, R37, c[0x0][0x320] ;  /* 0x0000c800251c7a20 */ /* 0x000fe20000410000 */
[-C--:B------:R-:W-:Y:S04]  /*6f40*/  HMMA.16816.F32 R60, R208, R6.reuse, R60 ;  /* 0x00000006d03c723c */ /* 0x080fe8000000183c */
[----:B----4-:R-:W-:Y:S02]  /*6f50*/  FMUL.FTZ R29, R36, c[0x0][0x320] ;  /* 0x0000c800241d7a20 */ /* 0x010fe40000410000 */
[----:B------:R-:W2:Y:S01]  /*6f60*/  MUFU.TANH R0, R43 ;  /* 0x0000002b00007308 */ /* 0x000ea20000002400 */
[----:B------:R-:W-:Y:S01]  /*6f70*/  FMUL.FTZ R25, R38, c[0x0][0x320] ;  /* 0x0000c80026197a20 */ /* 0x000fe20000410000 */
[----:B------:R-:W-:Y:S04]  /*6f80*/  HMMA.16816.F32 R64, R212, R6, R64 ;  /* 0x00000006d440723c */ /* 0x000fe80000001840 */
[----:B------:R-:W-:Y:S02]  /*6f90*/  FMUL.FTZ R24, R39, c[0x0][0x320] ;  /* 0x0000c80027187a20 */ /* 0x000fe40000410000 */
[----:B------:R-:W-:Y:S02]  /*6fa0*/  FMUL.FTZ R8, R40, c[0x0][0x320] ;  /* 0x0000c80028087a20 */ /* 0x000fe40000410000 */
[----:B------:R-:W3:Y:S01]  /*6fb0*/  MUFU.TANH R2, R2 ;  /* 0x0000000200027308 */ /* 0x000ee20000002400 */
[----:B------:R-:W-:Y:S03]  /*6fc0*/  FMUL.FTZ R9, R41, c[0x0][0x320] ;  /* 0x0000c80029097a20 */ /* 0x000fe60000410000 */
[----:B------:R-:W-:Y:S02]  /*6fd0*/  FMUL.FTZ R23, R44, c[0x0][0x320] ;  /* 0x0000c8002c177a20 */ /* 0x000fe40000410000 */
[----:B------:R-:W-:Y:S02]  /*6fe0*/  FMUL.FTZ R10, R45, c[0x0][0x320] ;  /* 0x0000c8002d0a7a20 */ /* 0x000fe40000410000 */
[----:B------:R-:W-:Y:S02]  /*6ff0*/  FMUL.FTZ R37, R48, c[0x0][0x320] ;  /* 0x0000c80030257a20 */ /* 0x000fe40000410000 */
[----:B------:R-:W4:Y:S01]  /*7000*/  MUFU.TANH R12, R12 ;  /* 0x0000000c000c7308 */ /* 0x000f220000002400 */
[----:B------:R-:W-:Y:S02]  /*7010*/  FMUL.FTZ R36, R49, c[0x0][0x320] ;  /* 0x0000c80031247a20 */ /* 0x000fe40000410000 */
[----:B-1----:R-:W-:Y:S01]  /*7020*/  FMUL.FTZ R31, R50, c[0x0][0x320] ;  /* 0x0000c800321f7a20 */ /* 0x002fe20000410000 */
[----:B--2---:R1:W-:Y:S01]  /*7030*/  STL [R1+0x44], R0 ;  /* 0x0000440001007387 */ /* 0x0043e20000100800 */
[----:B------:R-:W-:Y:S02]  /*7040*/  FMUL.FTZ R30, R51, c[0x0][0x320] ;  /* 0x0000c800331e7a20 */ /* 0x000fe40000410000 */
[----:B------:R-:W-:Y:S02]  /*7050*/  FMUL.FTZ R38, R52, c[0x0][0x320] ;  /* 0x0000c80034267a20 */ /* 0x000fe40000410000 */
[----:B------:R-:W-:Y:S01]  /*7060*/  FMUL.FTZ R39, R53, c[0x0][0x320] ;  /* 0x0000c80035277a20 */ /* 0x000fe20000410000 */
[----:B------:R-:W2:Y:S01]  /*7070*/  MUFU.TANH R13, R13 ;  /* 0x0000000d000d7308 */ /* 0x000ea20000002400 */
        /* <DEDUP_REMOVED lines=53> */
[----:B------:R1:W1:Y:S10]  /*73d0*/  MUFU.TANH R202, R62 ;  /* 0x0000003e00ca7308 */ /* 0x0002740000002400 */
[----:B------:R1:W1:Y:S10]  /*73e0*/  MUFU.TANH R201, R63 ;  /* 0x0000003f00c97308 */ /* 0x0002740000002400 */
[----:B------:R1:W1:Y:S10]  /*73f0*/  MUFU.TANH R211, R64 ;  /* 0x0000004000d37308 */ /* 0x0002740000002400 */
[----:B------:R-:W1:Y:S10]  /*7400*/  MUFU.TANH R41, R41 ;  /* 0x0000002900297308 */ /* 0x000e740000002400 */
[----:B------:R1:W1:Y:S10]  /*7410*/  MUFU.TANH R209, R66 ;  /* 0x0000004200d17308 */ /* 0x0002740000002400 */
[----:B------:R-:W1:Y:S02]  /*7420*/  MUFU.TANH R40, R40 ;  /* 0x0000002800287308 */ /* 0x000e640000002400 */
[----:B-1234-:R-:W-:-:S05]  /*7430*/  @P0 BRA `(.L_x_711) ;  /* 0xffffe4a000000947 */ /* 0x01efca000383ffff */
.L_x_710:
[----:B----4-:R-:W2:Y:S01]  /*7440*/  LDL.LU R51, [R1+0x44] ;  /* 0x0000440001337983 */ /* 0x010ea20000300800 */
        /* <DEDUP_REMOVED lines=39> */
[----:B------:R-:W1:Y:S01]  /*76c0*/  SHFL.BFLY PT, R6, R42, 0x2, 0x1f ;  /* 0x0c401f002a067f89 */ /* 0x000e6200000e0000 */
        /* <DEDUP_REMOVED lines=12> */
[----:B------:R-:W3:Y:S01]  /*7790*/  SHFL.BFLY PT, R11, R4, 0x2, 0x1f ;  /* 0x0c401f00040b7f89 */ /* 0x000ee200000e0000 */
[----:B------:R-:W-:Y:S02]  /*77a0*/  FMNMX.FTZ R0, R33, R0, !PT ;  /* 0x0000000021007209 */ /* 0x000fe40007810000 */
[----:B------:R-:W-:Y:S02]  /*77b0*/  FMNMX.FTZ R3, R225, R3, !PT ;  /* 0x00000003e1037209 */ /* 0x000fe40007810000 */
[----:B------:R-:W-:Y:S02]  /*77c0*/  FMNMX.FTZ R0, R7, R0, !PT ;  /* 0x0000000007007209 */ /* 0x000fe40007810000 */
[----:B------:R-:W-:Y:S02]  /*77d0*/  FMNMX.FTZ R3, R224, R3, !PT ;  /* 0x00000003e0037209 */ /* 0x000fe40007810000 */
[----:B------:R-:W-:Y:S02]  /*77e0*/  MOV R54, R231 ;  /* 0x000000e700367202 */ /* 0x000fe40000000f00 */
[----:B------:R-:W-:Y:S02]  /*77f0*/  FMNMX.FTZ R3, R227, R3, !PT ;  /* 0x00000003e3037209 */ /* 0x000fe40007810000 */
[----:B------:R-:W-:Y:S02]  /*7800*/  MOV R63, R196 ;  /* 0x000000c4003f7202 */ /* 0x000fe40000000f00 */
[----:B------:R-:W-:Y:S02]  /*7810*/  FMNMX.FTZ R3, R226, R3, !PT ;  /* 0x00000003e2037209 */ /* 0x000fe40007810000 */
[----:B------:R-:W-:Y:S02]  /*7820*/  MOV R58, R229 ;  /* 0x000000e5003a7202 */ /* 0x000fe40000000f00 */
[----:B------:R-:W-:Y:S02]  /*7830*/  FMNMX.FTZ R3, R54, R3, !PT ;  /* 0x0000000336037209 */ /* 0x000fe40007810000 */
[----:B------:R-:W-:Y:S01]  /*7840*/  ISETP.LT.AND P0, PT, RZ, UR7, PT ;  /* 0x00000007ff007c0c */ /* 0x000fe2000bf01270 */
[----:B------:R-:W-:Y:S01]  /*7850*/  UIADD3 UR7, UR7, -0x1, URZ ;  /* 0xffffffff07077890 */ /* 0x000fe2000fffe03f */
[----:B--2---:R-:W-:Y:S02]  /*7860*/  FMNMX.FTZ R3, R51, R3, !PT ;  /* 0x0000000333037209 */ /* 0x004fe40007810000 */
[----:B-1----:R-:W-:Y:S02]  /*7870*/  FMNMX.FTZ R6, R42, R6, !PT ;  /* 0x000000062a067209 */ /* 0x002fe40007810000 */
[----:B------:R-:W1:Y:S01]  /*7880*/  SHFL.BFLY PT, R42, R0, 0x2, 0x1f ;  /* 0x0c401f00002a7f89 */ /* 0x000e6200000e0000 */
[----:B---3--:R-:W-:Y:S02]  /*7890*/  FMNMX.FTZ R11, R4, R11, !PT ;  /* 0x0000000b040b7209 */ /* 0x008fe40007810000 */
[----:B------:R-:W-:Y:S04]  /*78a0*/  FMNMX.FTZ R4, R63, R3, !PT ;  /* 0x000000033f047209 */ /* 0x000fe80007810000 */
[----:B------:R-:W-:Y:S01]  /*78b0*/  FMNMX.FTZ R4, R58, R4, !PT ;  /* 0x000000043a047209 */ /* 0x000fe20007810000 */
[----:B------:R-:W2:Y:S08]  /*78c0*/  SHFL.BFLY PT, R196, R6, 0x1, 0x1f ;  /* 0x0c201f0006c47f89 */ /* 0x000eb000000e0000 */
[----:B------:R-:W3:Y:S01]  /*78d0*/  SHFL.BFLY PT, R3, R11, 0x1, 0x1f ;  /* 0x0c201f000b037f89 */ /* 0x000ee200000e0000 */
[----:B-1----:R-:W-:Y:S02]  /*78e0*/  FMNMX.FTZ R42, R0, R42, !PT ;  /* 0x0000002a002a7209 */ /* 0x002fe40007810000 */
[----:B------:R-:W-:Y:S05]  /*78f0*/  FMNMX.FTZ R0, R57, R4, !PT ;  /* 0x0000000439007209 */ /* 0x000fea0007810000 */
[----:B------:R-:W-:Y:S01]  /*7900*/  SHFL.BFLY PT, R43, R42, 0x1, 0x1f ;  /* 0x0c201f002a2b7f89 */ /* 0x000fe200000e0000 */
[----:B------:R-:W-:Y:S02]  /*7910*/  FMNMX.FTZ R0, R56, R0, !PT ;  /* 0x0000000038007209 */ /* 0x000fe40007810000 */
[----:B--2---:R-:W-:Y:S02]  /*7920*/  FMNMX.FTZ R196, R6, R196, !PT ;  /* 0x000000c406c47209 */ /* 0x004fe40007810000 */
[----:B------:R-:W-:Y:S03]  /*7930*/  FMNMX.FTZ R0, R202, R0, !PT ;  /* 0x00000000ca007209 */ /* 0x000fe60007810000 */
[C---:B------:R-:W-:Y:S01]  /*7940*/  FMUL.FTZ R210, R196.reuse, c[0x0][0x2d0] ;  /* 0x0000b400c4d27a20 */ /* 0x040fe20000410000 */
[----:B------:R-:W-:Y:S01]  /*7950*/  FMNMX.FTZ R4, R201, R0, !PT ;  /* 0x00000000c9047209 */ /* 0x000fe20007810000 */
[----:B------:R-:W-:Y:S01]  /*7960*/  FADD.FTZ R6, -R196, R199 ;  /* 0x000000c7c4067221 */ /* 0x000fe20000010100 */
[----:B---3--:R-:W-:Y:S01]  /*7970*/  FMNMX.FTZ R3, R11, R3, !PT ;  /* 0x000000030b037209 */ /* 0x008fe20007810000 */
[--C-:B------:R-:W-:Y:S02]  /*7980*/  FFMA.FTZ R2, R2, c[0x0][0x2d0], -R210.reuse ;  /* 0x0000b40002027a23 */ /* 0x100fe400000108d2 */
[----:B------:R-:W1:Y:S01]  /*7990*/  SHFL.BFLY PT, R0, R4, 0x2, 0x1f ;  /* 0x0c401f0004007f89 */ /* 0x000e6200000e0000 */
[--C-:B------:R-:W-:Y:S01]  /*79a0*/  FFMA.FTZ R215, R38, c[0x0][0x2d0], -R210.reuse ;  /* 0x0000b40026d77a23 */ /* 0x100fe200000108d2 */
[----:B------:R2:W-:Y:S01]  /*79b0*/  MUFU.EX2 R11, R2 ;  /* 0x00000002000b7308 */ /* 0x0005e20000000800 */
[----:B------:R-:W-:Y:S02]  /*79c0*/  FMUL.FTZ R208, R3, c[0x0][0x2d0] ;  /* 0x0000b40003d07a20 */ /* 0x000fe40000410000 */
[----:B------:R-:W-:Y:S02]  /*79d0*/  FFMA.FTZ R229, R218, c[0x0][0x2d0], -R210 ;  /* 0x0000b400dae57a23 */ /* 0x000fe400000108d2 */
[--C-:B------:R-:W-:Y:S02]  /*79e0*/  FFMA.FTZ R204, R204, c[0x0][0x2d0], -R208.reuse ;  /* 0x0000b400cccc7a23 */ /* 0x100fe400000108d0 */
[--C-:B------:R-:W-:Y:S02]  /*79f0*/  FFMA.FTZ R213, R35, c[0x0][0x2d0], -R208.reuse ;  /* 0x0000b40023d57a23 */ /* 0x100fe400000108d0 */
[--C-:B------:R-:W-:Y:S01]  /*7a00*/  FFMA.FTZ R218, R230, c[0x0][0x2d0], -R208.reuse ;  /* 0x0000b400e6da7a23 */ /* 0x100fe200000108d0 */
[----:B------:R3:W-:Y:S01]  /*7a10*/  MUFU.EX2 R49, R204 ;  /* 0x000000cc00317308 */ /* 0x0007e20000000800 */
[--C-:B------:R-:W-:Y:S02]  /*7a20*/  FFMA.FTZ R216, R216, c[0x0][0x2d0], -R208.reuse ;  /* 0x0000b400d8d87a23 */ /* 0x100fe400000108d0 */
[--C-:B------:R-:W-:Y:S02]  /*7a30*/  FFMA.FTZ R61, R25, c[0x0][0x2d0], -R208.reuse ;  /* 0x0000b400193d7a23 */ /* 0x100fe400000108d0 */
[----:B------:R-:W-:Y:S02]  /*7a40*/  FFMA.FTZ R62, R24, c[0x0][0x2d0], -R208 ;  /* 0x0000b400183e7a23 */ /* 0x000fe400000108d0 */
[----:B------:R-:W-:Y:S02]  /*7a50*/  FADD.FTZ R199, -R3, R200 ;  /* 0x000000c803c77221 */ /* 0x000fe40000010100 */
[----:B------:R-:W-:Y:S01]  /*7a60*/  FMUL.FTZ R6, R6, c[0x0][0x2d0] ;  /* 0x0000b40006067a20 */ /* 0x000fe20000410000 */
[----:B------:R4:W-:Y:S01]  /*7a70*/  MUFU.EX2 R55, R216 ;  /* 0x000000d800377308 */ /* 0x0009e20000000800 */
[--C-:B------:R-:W-:Y:S01]  /*7a80*/  FFMA.FTZ R222, R222, c[0x0][0x2d0], -R210.reuse ;  /* 0x0000b400dede7a23 */ /* 0x100fe200000108d2 */
[----:B-1----:R-:W-:Y:S01]  /*7a90*/  FMNMX.FTZ R4, R4, R0, !PT ;  /* 0x0000000004047209 */ /* 0x002fe20007810000 */
[----:B------:R-:W-:Y:S01]  /*7aa0*/  FFMA.FTZ R219, R219, c[0x0][0x2d0], -R210 ;  /* 0x0000b400dbdb7a23 */ /* 0x000fe200000108d2 */
[----:B--2---:R-:W-:Y:S01]  /*7ab0*/  FMNMX.FTZ R2, R42, R43, !PT ;  /* 0x0000002b2a027209 */ /* 0x004fe20007810000 */
[----:B------:R-:W-:Y:S02]  /*7ac0*/  FFMA.FTZ R43, R31, c[0x0][0x2d0], -R208 ;  /* 0x0000b4001f2b7a23 */ /* 0x000fe400000108d0 */
[----:B------:R-:W1:Y:S01]  /*7ad0*/  SHFL.BFLY PT, R0, R4, 0x1, 0x1f ;  /* 0x0c201f0004007f89 */ /* 0x000e6200000e0000 */
[----:B------:R-:W-:Y:S02]  /*7ae0*/  FMUL.FTZ R199, R199, c[0x0][0x2d0] ;  /* 0x0000b400c7c77a20 */ /* 0x000fe40000410000 */
[----:B------:R-:W2:Y:S01]  /*7af0*/  MUFU.EX2 R52, R222 ;  /* 0x000000de00347308 */ /* 0x000ea20000000800 */
[----:B------:R-:W-:Y:S02]  /*7b00*/  FADD.FTZ R198, -R2, R198 ;  /* 0x000000c602c67221 */ /* 0x000fe40000010100 */
[----:B------:R-:W-:Y:S02]  /*7b10*/  FFMA.FTZ R42, R36, c[0x0][0x2d0], -R210 ;  /* 0x0000b400242a7a23 */ /* 0x000fe400000108d2 */
[----:B---3--:R-:W-:Y:S02]  /*7b20*/  FMUL.FTZ R204, R2, c[0x0][0x2d0] ;  /* 0x0000b40002cc7a20 */ /* 0x008fe40000410000 */
        /* <DEDUP_REMOVED lines=8> */
[----:B------:R3:W-:Y:S01]  /*7bb0*/  MUFU.EX2 R59, R206 ;  /* 0x000000ce003b7308 */ /* 0x0007e20000000800 */
[----:B-1----:R-:W-:Y:S01]  /*7bc0*/  FMNMX.FTZ R0, R4, R0, !PT ;  /* 0x0000000004007209 */ /* 0x002fe20007810000 */
[--C-:B------:R-:W-:Y:S02]  /*7bd0*/  FFMA.FTZ R228, R228, c[0x0][0x2d0], -R204.reuse ;  /* 0x0000b400e4e47a23 */ /* 0x100fe400000108cc */
[--C-:B------:R-:W-:Y:S02]  /*7be0*/  FFMA.FTZ R8, R8, c[0x0][0x2d0], -R204.reuse ;  /* 0x0000b40008087a23 */ /* 0x100fe400000108cc */
[----:B------:R-:W-:Y:S02]  /*7bf0*/  FMUL.FTZ R64, R0, c[0x0][0x2d0] ;  /* 0x0000b40000407a20 */ /* 0x000fe40000410000 */
[----:B------:R-:W-:Y:S02]  /*7c00*/  FFMA.FTZ R9, R9, c[0x0][0x2d0], -R204 ;  /* 0x0000b40009097a23 */ /* 0x000fe400000108cc */
[----:B------:R-:W-:Y:S01]  /*7c10*/  FFMA.FTZ R207, R207, c[0x0][0x2d0], -R64 ;  /* 0x0000b400cfcf7a23 */ /* 0x000fe20000010840 */
[----:B------:R1:W5:Y:S01]  /*7c20*/  MUFU.EX2 R48, R217 ;  /* 0x000000d900307308 */ /* 0x0003620000000800 */
[----:B------:R-:W-:Y:S02]  /*7c30*/  FFMA.FTZ R10, R10, c[0x0][0x2d0], -R204 ;  /* 0x0000b4000a0a7a23 */ /* 0x000fe400000108cc */
[----:B------:R-:W-:Y:S02]  /*7c40*/  FFMA.FTZ R231, R205, c[0x0][0x2d0], -R64 ;  /* 0x0000b400cde77a23 */ /* 0x000fe40000010840 */
[----:B------:R-:W-:Y:S02]  /*7c50*/  FFMA.FTZ R205, R33, c[0x0][0x2d0], -R204 ;  /* 0x0000b40021cd7a23 */ /* 0x000fe400000108cc */
[----:B------:R-:W-:Y:S02]  /*7c60*/  FFMA.FTZ R230, R12, c[0x0][0x2d0], -R64 ;  /* 0x0000b4000ce67a23 */ /* 0x000fe40000010840 */
[----:B------:R-:W-:Y:S01]  /*7c70*/  FFMA.FTZ R12, R23, c[0x0][0x2d0], -R204 ;  /* 0x0000b400170c7a23 */ /* 0x000fe200000108cc */
[----:B------:R5:W-:Y:S01]  /*7c80*/  MUFU.EX2 R66, R207 ;  /* 0x000000cf00427308 */ /* 0x000be20000000800 */
[----:B----4-:R-:W-:Y:S02]  /*7c90*/  FFMA.FTZ R216, R223, c[0x0][0x2d0], -R208 ;  /* 0x0000b400dfd87a23 */ /* 0x010fe400000108d0 */
[----:B---3--:R-:W-:Y:S02]  /*7ca0*/  FFMA.FTZ R206, R5, c[0x0][0x2d0], -R204 ;  /* 0x0000b40005ce7a23 */ /* 0x008fe400000108cc */
[----:B------:R-:W-:Y:S02]  /*7cb0*/  FFMA.FTZ R223, R26, c[0x0][0x2d0], -R210 ;  /* 0x0000b4001adf7a23 */ /* 0x000fe400000108d2 */
[----:B------:R-:W-:Y:S02]  /*7cc0*/  FADD.FTZ R197, -R0, R197 ;  /* 0x000000c500c57221 */ /* 0x000fe40000010100 */
[----:B------:R-:W-:Y:S01]  /*7cd0*/  FFMA.FTZ R200, R13, c[0x0][0x2d0], -R64 ;  /* 0x0000b4000dc87a23 */ /* 0x000fe20000010840 */
[----:B------:R3:W4:Y:S01]  /*7ce0*/  MUFU.EX2 R53, R221 ;  /* 0x000000dd00357308 */ /* 0x0007220000000800 */
[----:B------:R-:W-:Y:S02]  /*7cf0*/  FMUL.FTZ R197, R197, c[0x0][0x2d0] ;  /* 0x0000b400c5c57a20 */ /* 0x000fe40000410000 */
[----:B------:R-:W-:Y:S01]  /*7d00*/  FFMA.FTZ R67, R29, c[0x0][0x2d0], -R210 ;  /* 0x0000b4001d437a23 */ /* 0x000fe200000108d2 */
[----:B--2---:R-:W-:Y:S01]  /*7d10*/  MOV R29, R52 ;  /* 0x00000034001d7202 */ /* 0x004fe20000000f00 */
[----:B-1----:R-:W-:Y:S02]  /*7d20*/  FFMA.FTZ R217, R220, c[0x0][0x2d0], -R204 ;  /* 0x0000b400dcd97a23 */ /* 0x002fe400000108cc */
[--C-:B------:R-:W-:Y:S01]  /*7d30*/  FFMA.FTZ R60, R28, c[0x0][0x2d0], -R210.reuse ;  /* 0x0000b4001c3c7a23 */ /* 0x100fe200000108d2 */
[----:B------:R-:W-:Y:S01]  /*7d40*/  MOV R28, R49 ;  /* 0x00000031001c7202 */ /* 0x000fe20000000f00 */
[--C-:B------:R-:W-:Y:S01]  /*7d50*/  FFMA.FTZ R214, R39, c[0x0][0x2d0], -R210.reuse ;  /* 0x0000b40027d67a23 */ /* 0x100fe200000108d2 */
[----:B------:R-:W-:Y:S01]  /*7d60*/  MUFU.EX2 R199, R199 ;  /* 0x000000c700c77308 */ /* 0x000fe20000000800 */
[----:B------:R-:W-:Y:S01]  /*7d70*/  FFMA.FTZ R211, R211, c[0x0][0x2d0], -R210 ;  /* 0x0000b400d3d37a23 */ /* 0x000fe200000108d2 */
[----:B-----5:R-:W-:Y:S01]  /*7d80*/  MOV R39, R48 ;  /* 0x0000003000277202 */ /* 0x020fe20000000f00 */
[----:B------:R-:W-:Y:S02]  /*7d90*/  FFMA.FTZ R212, R34, c[0x0][0x2d0], -R208 ;  /* 0x0000b40022d47a23 */ /* 0x000fe400000108d0 */
[--C-:B------:R-:W-:Y:S02]  /*7da0*/  FFMA.FTZ R207, R32, c[0x0][0x2d0], -R204.reuse ;  /* 0x0000b40020cf7a23 */ /* 0x100fe400000108cc */
[----:B------:R-:W-:Y:S02]  /*7db0*/  FFMA.FTZ R204, R7, c[0x0][0x2d0], -R204 ;  /* 0x0000b40007cc7a23 */ /* 0x000fe400000108cc */
[----:B------:R-:W2:Y:S01]  /*7dc0*/  LDL.LU R7, [R1+0x40] ;  /* 0x0000400001077983 */ /* 0x000ea20000300800 */
[----:B------:R-:W-:Y:S01]  /*7dd0*/  MUFU.EX2 R229, R229 ;  /* 0x000000e500e57308 */ /* 0x000fe20000000800 */
[----:B------:R-:W-:Y:S02]  /*7de0*/  FFMA.FTZ R209, R209, c[0x0][0x2d0], -R208 ;  /* 0x0000b400d1d17a23 */ /* 0x000fe400000108d0 */
[--C-:B------:R-:W-:Y:S02]  /*7df0*/  FFMA.FTZ R44, R20, c[0x0][0x2d0], -R210.reuse ;  /* 0x0000b400142c7a23 */ /* 0x100fe400000108d2 */
[--C-:B---3--:R-:W-:Y:S02]  /*7e00*/  FFMA.FTZ R221, R27, c[0x0][0x2d0], -R210.reuse ;  /* 0x0000b4001bdd7a23 */ /* 0x108fe400000108d2 */
[----:B------:R-:W1:Y:S01]  /*7e10*/  LDSM.16.MT88.4 R24, [R248+0x100] ;  /* 0x00010000f818783b */ /* 0x000e620000004200 */
[--C-:B------:R-:W-:Y:S02]  /*7e20*/  FFMA.FTZ R45, R19, c[0x0][0x2d0], -R210.reuse ;  /* 0x0000b400132d7a23 */ /* 0x100fe400000108d2 */
[----:B------:R-:W-:Y:S01]  /*7e30*/  MUFU.EX2 R218, R218 ;  /* 0x000000da00da7308 */ /* 0x000fe20000000800 */
[--C-:B------:R-:W-:Y:S02]  /*7e40*/  FFMA.FTZ R50, R37, c[0x0][0x2d0], -R210.reuse ;  /* 0x0000b40025327a23 */ /* 0x100fe400000108d2 */
[----:B------:R-:W-:Y:S02]  /*7e50*/  FFMA.FTZ R210, R41, c[0x0][0x2d0], -R210 ;  /* 0x0000b40029d27a23 */ /* 0x000fe400000108d2 */
[--C-:B------:R-:W-:Y:S02]  /*7e60*/  FFMA.FTZ R46, R17, c[0x0][0x2d0], -R208.reuse ;  /* 0x0000b400112e7a23 */ /* 0x100fe400000108d0 */
[--C-:B------:R-:W-:Y:S02]  /*7e70*/  FFMA.FTZ R47, R16, c[0x0][0x2d0], -R208.reuse ;  /* 0x0000b400102f7a23 */ /* 0x100fe400000108d0 */
[--C-:B------:R-:W-:Y:S01]  /*7e80*/  FFMA.FTZ R222, R22, c[0x0][0x2d0], -R208.reuse ;  /* 0x0000b40016de7a23 */ /* 0x100fe200000108d0 */
[----:B------:R-:W-:Y:S01]  /*7e90*/  MUFU.EX2 R216, R216 ;  /* 0x000000d800d87308 */ /* 0x000fe20000000800 */
[--C-:B------:R-:W-:Y:S02]  /*7ea0*/  FFMA.FTZ R220, R21, c[0x0][0x2d0], -R208.reuse ;  /* 0x0000b40015dc7a23 */ /* 0x100fe400000108d0 */
[--C-:B------:R-:W-:Y:S02]  /*7eb0*/  FFMA.FTZ R30, R30, c[0x0][0x2d0], -R208.reuse ;  /* 0x0000b4001e1e7a23 */ /* 0x100fe400000108d0 */
[----:B------:R-:W-:Y:S02]  /*7ec0*/  FFMA.FTZ R208, R40, c[0x0][0x2d0], -R208 ;  /* 0x0000b40028d07a23 */ /* 0x000fe400000108d0 */
[C---:B------:R-:W-:Y:S01]  /*7ed0*/  FMUL.FTZ R64, R6.reuse, R180 ;  /* 0x000000b406407220 */ /* 0x040fe20000410000 */
[----:B------:R-:W-:Y:S01]  /*7ee0*/  MOV R180, R43 ;  /* 0x0000002b00b47202 */ /* 0x000fe20000000f00 */
[C---:B------:R-:W-:Y:S01]  /*7ef0*/  FMUL.FTZ R65, R6.reuse, R181 ;  /* 0x000000b506417220 */ /* 0x040fe20000410000 */
[----:B------:R-:W-:Y:S01]  /*7f00*/  MUFU.EX2 R219, R219 ;  /* 0x000000db00db7308 */ /* 0x000fe20000000800 */
[----:B------:R-:W-:Y:S01]  /*7f10*/  MOV R181, R42 ;  /* 0x0000002a00b57202 */ /* 0x000fe20000000f00 */
[C---:B------:R-:W-:Y:S01]  /*7f20*/  FMUL.FTZ R16, R6.reuse, R192 ;  /* 0x000000c006107220 */ /* 0x040fe20000410000 */
[----:B------:R-:W3:Y:S01]  /*7f30*/  LDSM.16.MT88.4 R40, [R242+0x100] ;  /* 0x00010000f228783b */ /* 0x000ee20000004200 */
[----:B----4-:R-:W-:Y:S01]  /*7f40*/  MOV R192, R53 ;  /* 0x0000003500c07202 */ /* 0x010fe20000000f00 */
[C---:B------:R-:W-:Y:S01]  /*7f50*/  FMUL.FTZ R17, R6.reuse, R193 ;  /* 0x000000c106117220 */ /* 0x040fe20000410000 */
[----:B------:R-:W-:Y:S01]  /*7f60*/  MOV R193, R10 ;  /* 0x0000000a00c17202 */ /* 0x000fe20000000f00 */
[C---:B------:R-:W-:Y:S01]  /*7f70*/  FMUL.FTZ R32, R6.reuse, R188 ;  /* 0x000000bc06207220 */ /* 0x040fe20000410000 */
[----:B------:R-:W-:Y:S01]  /*7f80*/  MOV R188, R12 ;  /* 0x0000000c00bc7202 */ /* 0x000fe20000000f00 */
[C---:B------:R-:W-:Y:S01]  /*7f90*/  FMUL.FTZ R33, R6.reuse, R189 ;  /* 0x000000bd06217220 */ /* 0x040fe20000410000 */
[----:B------:R-:W4:Y:S01]  /*7fa0*/  MUFU.EX2 R198, R198 ;  /* 0x000000c600c67308 */ /* 0x000f220000000800 */
[C---:B------:R-:W-:Y:S01]  /*7fb0*/  FMUL.FTZ R68, R6.reuse, R68 ;  /* 0x0000004406447220 */ /* 0x040fe20000410000 */
[----:B------:R-:W-:Y:S01]  /*7fc0*/  MOV R189, R9 ;  /* 0x0000000900bd7202 */ /* 0x000fe20000000f00 */
[C---:B------:R-:W-:Y:S02]  /*7fd0*/  FMUL.FTZ R69, R6.reuse, R69 ;  /* 0x0000004506457220 */ /* 0x040fe40000410000 */
[C---:B------:R-:W-:Y:S02]  /*7fe0*/  FMUL.FTZ R80, R6.reuse, R80 ;  /* 0x0000005006507220 */ /* 0x040fe40000410000 */
[C---:B------:R-:W-:Y:S02]  /*7ff0*/  FMUL.FTZ R81, R6.reuse, R81 ;  /* 0x0000005106517220 */ /* 0x040fe40000410000 */
[C---:B------:R-:W-:Y:S01]  /*8000*/  FMUL.FTZ R84, R6.reuse, R84 ;  /* 0x0000005406547220 */ /* 0x040fe20000410000 */
[----:B------:R-:W5:Y:S01]  /*8010*/  MUFU.EX2 R197, R197 ;  /* 0x000000c500c57308 */ /* 0x000f620000000800 */
[C---:B------:R-:W-:Y:S02]  /*8020*/  FMUL.FTZ R85, R6.reuse, R85 ;  /* 0x0000005506557220 */ /* 0x040fe40000410000 */
[C---:B------:R-:W-:Y:S02]  /*8030*/  FMUL.FTZ R96, R6.reuse, R96 ;  /* 0x0000006006607220 */ /* 0x040fe40000410000 */
        /* <DEDUP_REMOVED lines=9> */
[----:B------:R-:W1:Y:S01]  /*80d0*/  MUFU.EX2 R231, R231 ;  /* 0x000000e700e77308 */ /* 0x000e620000000800 */
[----:B------:R-:W-:Y:S01]  /*80e0*/  F2FP.PACK_AB R176, R29, R11 ;  /* 0x0000000b1db0723e */ /* 0x000fe200000000ff */
[----:B------:R-:W-:Y:S01]  /*80f0*/  FMUL.FTZ R5, R6, R177 ;  /* 0x000000b106057220 */ /* 0x000fe20000410000 */
[----:B------:R-:W-:Y:S01]  /*8100*/  F2FP.PACK_AB R177, R28, R55 ;  /* 0x000000371cb1723e */ /* 0x000fe200000000ff */
[C---:B------:R-:W-:Y:S02]  /*8110*/  FMUL.FTZ R20, R6.reuse, R172 ;  /* 0x000000ac06147220 */ /* 0x040fe40000410000 */
[C---:B------:R-:W-:Y:S01]  /*8120*/  FMUL.FTZ R21, R6.reuse, R173 ;  /* 0x000000ad06157220 */ /* 0x040fe20000410000 */
[----:B------:R-:W-:Y:S01]  /*8130*/  MOV R173, R62 ;  /* 0x0000003e00ad7202 */ /* 0x000fe20000000f00 */
[C---:B------:R-:W-:Y:S01]  /*8140*/  FMUL.FTZ R36, R6.reuse, R168 ;  /* 0x000000a806247220 */ /* 0x040fe20000410000 */
[----:B------:R-:W-:Y:S01]  /*8150*/  MOV R168, R35 ;  /* 0x0000002300a87202 */ /* 0x000fe20000000f00 */
[----:B------:R-:W-:Y:S01]  /*8160*/  MUFU.EX2 R230, R230 ;  /* 0x000000e600e67308 */ /* 0x000fe20000000800 */
[C---:B------:R-:W-:Y:S01]  /*8170*/  FMUL.FTZ R37, R6.reuse, R169 ;  /* 0x000000a906257220 */ /* 0x040fe20000410000 */
[----:B------:R-:W-:Y:S01]  /*8180*/  MOV R169, R46 ;  /* 0x0000002e00a97202 */ /* 0x000fe20000000f00 */
[C---:B------:R-:W-:Y:S01]  /*8190*/  FMUL.FTZ R48, R6.reuse, R184 ;  /* 0x000000b806307220 */ /* 0x040fe20000410000 */
[----:B------:R-:W-:Y:S01]  /*81a0*/  MOV R184, R8 ;  /* 0x0000000800b87202 */ /* 0x000fe20000000f00 */
[C---:B------:R-:W-:Y:S01]  /*81b0*/  FMUL.FTZ R49, R6.reuse, R185 ;  /* 0x000000b906317220 */ /* 0x040fe20000410000 */
[----:B------:R-:W-:Y:S01]  /*81c0*/  MOV R185, R30 ;  /* 0x0000001e00b97202 */ /* 0x000fe20000000f00 */
[C---:B------:R-:W-:Y:S01]  /*81d0*/  FMUL.FTZ R52, R6.reuse, R164 ;  /* 0x000000a406347220 */ /* 0x040fe20000410000 */
[----:B------:R-:W-:Y:S01]  /*81e0*/  MOV R164, R38 ;  /* 0x0000002600a47202 */ /* 0x000fe20000000f00 */
[C---:B------:R-:W-:Y:S01]  /*81f0*/  FMUL.FTZ R53, R6.reuse, R165 ;  /* 0x000000a506357220 */ /* 0x040fe20000410000 */
[----:B------:R-:W2:Y:S01]  /*8200*/  MUFU.EX2 R200, R200 ;  /* 0x000000c800c87308 */ /* 0x000ea20000000800 */
[C---:B------:R-:W-:Y:S01]  /*8210*/  FMUL.FTZ R128, R6.reuse, R128 ;  /* 0x0000008006807220 */ /* 0x040fe20000410000 */
[----:B------:R-:W-:Y:S01]  /*8220*/  MOV R165, R47 ;  /* 0x0000002f00a57202 */ /* 0x000fe20000000f00 */
[----:B------:R-:W-:Y:S02]  /*8230*/  FMUL.FTZ R129, R6, R129 ;  /* 0x0000008106817220 */ /* 0x000fe40000410000 */
[C---:B----4-:R-:W-:Y:S01]  /*8240*/  FMUL.FTZ R8, R198.reuse, R160 ;  /* 0x000000a0c6087220 */ /* 0x050fe20000410000 */
[----:B------:R-:W-:Y:S01]  /*8250*/  F2FP.PACK_AB R160, R39, R59 ;  /* 0x0000003b27a0723e */ /* 0x000fe200000000ff */
[----:B-----5:R-:W-:Y:S01]  /*8260*/  FMUL.FTZ R10, R197, R162 ;  /* 0x000000a2c50a7220 */ /* 0x020fe20000410000 */
[----:B-1----:R-:W-:Y:S01]  /*8270*/  F2FP.PACK_AB R162, R217, R192 ;  /* 0x000000c0d9a2723e */ /* 0x002fe200000000ff */
[C---:B------:R-:W-:Y:S01]  /*8280*/  FMUL.FTZ R9, R198.reuse, R161 ;  /* 0x000000a1c6097220 */ /* 0x040fe20000410000 */
[----:B------:R-:W-:Y:S01]  /*8290*/  F2FP.PACK_AB R161, R231, R66 ;  /* 0x00000042e7a1723e */ /* 0x000fe200000000ff */
[C---:B------:R-:W-:Y:S01]  /*82a0*/  FMUL.FTZ R12, R198.reuse, R156 ;  /* 0x0000009cc60c7220 */ /* 0x040fe20000410000 */
[----:B------:R-:W-:Y:S01]  /*82b0*/  MOV R156, R58 ;  /* 0x0000003a009c7202 */ /* 0x000fe20000000f00 */
[C---:B------:R-:W-:Y:S01]  /*82c0*/  FMUL.FTZ R14, R197.reuse, R158 ;  /* 0x0000009ec50e7220 */ /* 0x040fe20000410000 */
[----:B------:R-:W-:Y:S01]  /*82d0*/  MOV R158, R59 ;  /* 0x0000003b009e7202 */ /* 0x000fe20000000f00 */
[C---:B------:R-:W-:Y:S01]  /*82e0*/  FMUL.FTZ R13, R198.reuse, R157 ;  /* 0x0000009dc60d7220 */ /* 0x040fe20000410000 */
[----:B------:R-:W-:Y:S01]  /*82f0*/  MOV R157, R55 ;  /* 0x00000037009d7202 */ /* 0x000fe20000000f00 */
[----:B------:R-:W-:Y:S01]  /*8300*/  FMUL.FTZ R15, R197, R159 ;  /* 0x0000009fc50f7220 */ /* 0x000fe20000410000 */
        /* <DEDUP_REMOVED lines=9> */
[----:B------:R-:W-:Y:S01]  /*83a0*/  FMUL.FTZ R31, R197, R151 ;  /* 0x00000097c51f7220 */ /* 0x000fe20000410000 */
[----:B------:R-:W-:Y:S01]  /*83b0*/  MOV R151, R56 ;  /* 0x0000003800977202 */ /* 0x000fe20000000f00 */
[C---:B------:R-:W-:Y:S01]  /*83c0*/  FMUL.FTZ R22, R199.reuse, R174 ;  /* 0x000000aec7167220 */ /* 0x040fe20000410000 */
[----:B------:R-:W1:Y:S01]  /*83d0*/  LDSM.16.MT88.4 R56, [R241+0x100] ;  /* 0x00010000f138783b */ /* 0x000e620000004200 */
[C---:B------:R-:W-:Y:S01]  /*83e0*/  FMUL.FTZ R23, R199.reuse, R175 ;  /* 0x000000afc7177220 */ /* 0x040fe20000410000 */
[----:B------:R-:W-:Y:S01]  /*83f0*/  MOV R175, R39 ;  /* 0x0000002700af7202 */ /* 0x000fe20000000f00 */
[----:B------:R-:W-:Y:S01]  /*8400*/  FMUL.FTZ R35, R199, R191 ;  /* 0x000000bfc7237220 */ /* 0x000fe20000410000 */
[----:B------:R-:W-:Y:S01]  /*8410*/  MOV R191, R45 ;  /* 0x0000002d00bf7202 */ /* 0x000fe20000000f00 */
[C---:B------:R-:W-:Y:S01]  /*8420*/  FMUL.FTZ R45, R198.reuse, R141 ;  /* 0x0000008dc62d7220 */ /* 0x040fe20000410000 */
[----:B------:R-:W-:Y:S01]  /*8430*/  MOV R174, R67 ;  /* 0x0000004300ae7202 */ /* 0x000fe20000000f00 */
[C---:B------:R-:W-:Y:S01]  /*8440*/  FMUL.FTZ R46, R197.reuse, R142 ;  /* 0x0000008ec52e7220 */ /* 0x040fe20000410000 */
[----:B------:R-:W-:Y:S01]  /*8450*/  MUFU.EX2 R169, R169 ;  /* 0x000000a900a97308 */ /* 0x000fe20000000800 */
[----:B------:R-:W-:Y:S02]  /*8460*/  FMUL.FTZ R47, R197, R143 ;  /* 0x0000008fc52f7220 */ /* 0x000fe40000410000 */
[C---:B------:R-:W-:Y:S01]  /*8470*/  FMUL.FTZ R38, R199.reuse, R170 ;  /* 0x000000aac7267220 */ /* 0x040fe20000410000 */
[----:B------:R-:W-:Y:S01]  /*8480*/  MOV R170, R44 ;  /* 0x0000002c00aa7202 */ /* 0x000fe20000000f00 */
[C---:B------:R-:W-:Y:S02]  /*8490*/  FMUL.FTZ R44, R198.reuse, R140 ;  /* 0x0000008cc62c7220 */ /* 0x040fe40000410000 */
[----:B------:R-:W4:Y:S01]  /*84a0*/  LDSM.16.MT88.4 R140, [R240+0x100] ;  /* 0x00010000f08c783b */ /* 0x000f220000004200 */
[C---:B------:R-:W-:Y:S02]  /*84b0*/  FMUL.FTZ R39, R199.reuse, R171 ;  /* 0x000000abc7277220 */ /* 0x040fe40000410000 */
[----:B------:R-:W-:Y:S01]  /*84c0*/  FMUL.FTZ R50, R199, R186 ;  /* 0x000000bac7327220 */ /* 0x000fe20000410000 */
[----:B------:R-:W-:Y:S01]  /*84d0*/  MUFU.EX2 R171, R194 ;  /* 0x000000c200ab7308 */ /* 0x000fe20000000800 */
[C---:B------:R-:W-:Y:S02]  /*84e0*/  FMUL.FTZ R60, R198.reuse, R132 ;  /* 0x00000084c63c7220 */ /* 0x040fe40000410000 */
[C---:B------:R-:W-:Y:S02]  /*84f0*/  FMUL.FTZ R61, R198.reuse, R133 ;  /* 0x00000085c63d7220 */ /* 0x040fe40000410000 */
[----:B------:R-:W-:Y:S02]  /*8500*/  FMUL.FTZ R62, R197, R134 ;  /* 0x00000086c53e7220 */ /* 0x000fe40000410000 */
[C---:B------:R-:W-:Y:S02]  /*8510*/  FMUL.FTZ R55, R199.reuse, R167 ;  /* 0x000000a7c7377220 */ /* 0x040fe40000410000 */
[C---:B------:R-:W-:Y:S01]  /*8520*/  FMUL.FTZ R67, R199.reuse, R183 ;  /* 0x000000b7c7437220 */ /* 0x040fe20000410000 */
[----:B------:R-:W-:Y:S01]  /*8530*/  MUFU.EX2 R186, R206 ;  /* 0x000000ce00ba7308 */ /* 0x000fe20000000800 */
[C---:B------:R-:W-:Y:S02]  /*8540*/  FMUL.FTZ R70, R199.reuse, R70 ;  /* 0x00000046c7467220 */ /* 0x040fe40000410000 */
[----:B------:R-:W-:Y:S02]  /*8550*/  FMUL.FTZ R71, R199, R71 ;  /* 0x00000047c7477220 */ /* 0x000fe40000410000 */
[C---:B------:R-:W-:Y:S02]  /*8560*/  FMUL.FTZ R72, R198.reuse, R72 ;  /* 0x00000048c6487220 */ /* 0x040fe40000410000 */
[C---:B------:R-:W-:Y:S02]  /*8570*/  FMUL.FTZ R73, R198.reuse, R73 ;  /* 0x00000049c6497220 */ /* 0x040fe40000410000 */
[C---:B------:R-:W-:Y:S01]  /*8580*/  FMUL.FTZ R74, R197.reuse, R74 ;  /* 0x0000004ac54a7220 */ /* 0x040fe20000410000 */
[----:B------:R-:W-:Y:S01]  /*8590*/  MUFU.EX2 R183, R211 ;  /* 0x000000d300b77308 */ /* 0x000fe20000000800 */
[C---:B------:R-:W-:Y:S02]  /*85a0*/  FMUL.FTZ R75, R197.reuse, R75 ;  /* 0x0000004bc54b7220 */ /* 0x040fe40000410000 */
[C---:B------:R-:W-:Y:S02]  /*85b0*/  FMUL.FTZ R76, R198.reuse, R76 ;  /* 0x0000004cc64c7220 */ /* 0x040fe40000410000 */
[C---:B------:R-:W-:Y:S02]  /*85c0*/  FMUL.FTZ R77, R198.reuse, R77 ;  /* 0x0000004dc64d7220 */ /* 0x040fe40000410000 */
[C---:B------:R-:W-:Y:S02]  /*85d0*/  FMUL.FTZ R78, R197.reuse, R78 ;  /* 0x0000004ec54e7220 */ /* 0x040fe40000410000 */
[----:B------:R-:W-:Y:S01]  /*85e0*/  FMUL.FTZ R79, R197, R79 ;  /* 0x0000004fc54f7220 */ /* 0x000fe20000410000 */
[----:B------:R-:W-:Y:S01]  /*85f0*/  MUFU.EX2 R170, R170 ;  /* 0x000000aa00aa7308 */ /* 0x000fe20000000800 */
[C---:B------:R-:W-:Y:S02]  /*8600*/  FMUL.FTZ R82, R199.reuse, R82 ;  /* 0x00000052c7527220 */ /* 0x040fe40000410000 */
[C---:B------:R-:W-:Y:S02]  /*8610*/  FMUL.FTZ R83, R199.reuse, R83 ;  /* 0x00000053c7537220 */ /* 0x040fe40000410000 */
[C---:B------:R-:W-:Y:S02]  /*8620*/  FMUL.FTZ R86, R199.reuse, R86 ;  /* 0x00000056c7567220 */ /* 0x040fe40000410000 */
[----:B------:R-:W-:Y:S02]  /*8630*/  FMUL.FTZ R87, R199, R87 ;  /* 0x00000057c7577220 */ /* 0x000fe40000410000 */
[C---:B------:R-:W-:Y:S01]  /*8640*/  FMUL.FTZ R88, R198.reuse, R88 ;  /* 0x00000058c6587220 */ /* 0x040fe20000410000 */
[----:B------:R-:W-:Y:S01]  /*8650*/  MUFU.EX2 R165, R165 ;  /* 0x000000a500a57308 */ /* 0x000fe20000000800 */
        /* <DEDUP_REMOVED lines=11> */
[----:B------:R-:W5:Y:S01]  /*8710*/  MUFU.EX2 R164, R164 ;  /* 0x000000a400a47308 */ /* 0x000f620000000800 */
[----:B------:R-:W-:Y:S02]  /*8720*/  FMUL.FTZ R103, R199, R103 ;  /* 0x00000067c7677220 */ /* 0x000fe40000410000 */
[C---:B------:R-:W-:Y:S02]  /*8730*/  FMUL.FTZ R104, R198.reuse, R104 ;  /* 0x00000068c6687220 */ /* 0x040fe40000410000 */
        /* <DEDUP_REMOVED lines=19> */
[----:B------:R-:W-:Y:S02]  /*8870*/  FMUL.FTZ R131, R199, R131 ;  /* 0x00000083c7837220 */ /* 0x000fe40000410000 */
[C---:B------:R-:W-:Y:S01]  /*8880*/  FMUL.FTZ R124, R198.reuse, R124 ;  /* 0x0000007cc67c7220 */ /* 0x040fe20000410000 */
[----:B------:R-:W-:Y:S01]  /*8890*/  MUFU.EX2 R222, R222 ;  /* 0x000000de00de7308 */ /* 0x000fe20000000800 */
[----:B------:R-:W-:Y:S02]  /*88a0*/  FMUL.FTZ R125, R198, R125 ;  /* 0x0000007dc67d7220 */ /* 0x000fe40000410000 */
[C---:B------:R-:W-:Y:S02]  /*88b0*/  FMUL.FTZ R126, R197.reuse, R126 ;  /* 0x0000007ec57e7220 */ /* 0x040fe40000410000 */
[----:B------:R-:W-:Y:S05]  /*88c0*/  FMUL.FTZ R127, R197, R127 ;  /* 0x0000007fc57f7220 */ /* 0x000fea0000410000 */
[----:B------:R-:W-:Y:S10]  /*88d0*/  MUFU.EX2 R220, R220 ;  /* 0x000000dc00dc7308 */ /* 0x000ff40000000800 */
[----:B------:R-:W-:Y:S01]  /*88e0*/  MUFU.EX2 R173, R173 ;  /* 0x000000ad00ad7308 */ /* 0x000fe20000000800 */
[----:B--2---:R-:W-:Y:S02]  /*88f0*/  FFMA.FTZ R172, R6, R7, R11 ;  /* 0x0000000706ac7223 */ /* 0x004fe4000001000b */
[----:B------:R-:W-:Y:S01]  /*8900*/  FMUL.FTZ R6, R199, R178 ;  /* 0x000000b2c7067220 */ /* 0x000fe20000410000 */
[----:B------:R-:W-:Y:S01]  /*8910*/  F2FP.PACK_AB R178, R219, R229 ;  /* 0x000000e5dbb2723e */ /* 0x000fe200000000ff */
[----:B------:R-:W-:Y:S01]  /*8920*/  FMUL.FTZ R7, R199, R179 ;  /* 0x000000b3c7077220 */ /* 0x000fe20000410000 */
[----:B------:R-:W-:Y:S01]  /*8930*/  F2FP.PACK_AB R179, R216, R218 ;  /* 0x000000dad8b3723e */ /* 0x000fe200000000ff */
[C---:B------:R-:W-:Y:S01]  /*8940*/  FMUL.FTZ R11, R197.reuse, R163 ;  /* 0x000000a3c50b7220 */ /* 0x040fe20000410000 */
[----:B------:R-:W-:Y:S05]  /*8950*/  F2FP.PACK_AB R163, R200, R230 ;  /* 0x000000e6c8a3723e */ /* 0x000fea00000000ff */
[-C--:B------:R-:W-:Y:S08]  /*8960*/  HMMA.16816.F32 R4, R176, R24.reuse, R4 ;  /* 0x00000018b004723c */ /* 0x080ff00000001804 */
[C---:B------:R-:W-:Y:S07]  /*8970*/  HMMA.16816.F32 R8, R160.reuse, R24, R8 ;  /* 0x00000018a008723c */ /* 0x040fee0000001808 */
[C---:B------:R-:W-:Y:S01]  /*8980*/  FMUL.FTZ R24, R198.reuse, R152 ;  /* 0x00000098c6187220 */ /* 0x040fe20000410000 */
[-C--:B------:R-:W-:Y:S04]  /*8990*/  HMMA.16816.F32 R12, R160, R26.reuse, R12 ;  /* 0x0000001aa00c723c */ /* 0x080fe8000000180c */
[----:B------:R-:W-:Y:S01]  /*89a0*/  MOV R152, R63 ;  /* 0x0000003f00987202 */ /* 0x000fe20000000f00 */
[----:B------:R-:W-:Y:S02]  /*89b0*/  FMUL.FTZ R63, R197, R135 ;  /* 0x00000087c53f7220 */ /* 0x000fe40000410000 */
[----:B------:R-:W2:Y:S01]  /*89c0*/  LDSM.16.MT88.4 R132, [R248+0x2100] ;  /* 0x00210000f884783b */ /* 0x000ea20000004200 */
[C---:B------:R-:W-:Y:S04]  /*89d0*/  HMMA.16816.F32 R16, R176.reuse, R26, R16 ;  /* 0x0000001ab010723c */ /* 0x040fe80000001810 */
[C---:B------:R-:W-:Y:S01]  /*89e0*/  FMUL.FTZ R25, R198.reuse, R153 ;  /* 0x00000099c6197220 */ /* 0x040fe20000410000 */
[----:B------:R-:W-:Y:S01]  /*89f0*/  MOV R153, R51 ;  /* 0x0000003300997202 */ /* 0x000fe20000000f00 */
[----:B------:R-:W-:Y:S02]  /*8a00*/  FMUL.FTZ R51, R199, R187 ;  /* 0x000000bbc7337220 */ /* 0x000fe40000410000 */
[-C--:B---3--:R-:W-:Y:S01]  /*8a10*/  HMMA.16816.F32 R20, R176, R40.reuse, R20 ;  /* 0x00000028b014723c */ /* 0x088fe20000001814 */
[----:B------:R-:W-:Y:S03]  /*8a20*/  MUFU.EX2 R187, R184 ;  /* 0x000000b800bb7308 */ /* 0x000fe60000000800 */
[C---:B------:R-:W-:Y:S01]  /*8a30*/  FMUL.FTZ R27, R197.reuse, R155 ;  /* 0x0000009bc51b7220 */ /* 0x040fe20000410000 */
[----:B------:R-:W-:Y:S01]  /*8a40*/  MOV R155, R28 ;  /* 0x0000001c009b7202 */ /* 0x000fe20000000f00 */
[C---:B------:R-:W-:Y:S01]  /*8a50*/  FMUL.FTZ R26, R197.reuse, R154 ;  /* 0x0000009ac51a7220 */ /* 0x040fe20000410000 */
[----:B------:R-:W-:Y:S01]  /*8a60*/  MOV R154, R54 ;  /* 0x00000036009a7202 */ /* 0x000fe20000000f00 */
[C---:B------:R-:W-:Y:S01]  /*8a70*/  FMUL.FTZ R28, R198.reuse, R148 ;  /* 0x00000094c61c7220 */ /* 0x040fe20000410000 */
[----:B------:R-:W-:Y:S03]  /*8a80*/  MOV R148, R29 ;  /* 0x0000001d00947202 */ /* 0x000fe60000000f00 */
[----:B------:R-:W-:Y:S01]  /*8a90*/  FMUL.FTZ R29, R198, R149 ;  /* 0x00000095c61d7220 */ /* 0x000fe20000410000 */
[C---:B------:R-:W-:Y:S04]  /*8aa0*/  HMMA.16816.F32 R24, R160.reuse, R40, R24 ;  /* 0x00000028a018723c */ /* 0x040fe80000001818 */
[----:B------:R-:W-:Y:S01]  /*8ab0*/  MOV R149, R66 ;  /* 0x0000004200957202 */ /* 0x000fe20000000f00 */
[----:B------:R-:W-:Y:S02]  /*8ac0*/  FADD.FTZ R172, R148, R172 ;  /* 0x000000ac94ac7221 */ /* 0x000fe40000010000 */
[C---:B------:R-:W-:Y:S01]  /*8ad0*/  FMUL.FTZ R40, R198.reuse, R144 ;  /* 0x00000090c6287220 */ /* 0x040fe20000410000 */
[-C--:B------:R-:W-:Y:S04]  /*8ae0*/  HMMA.16816.F32 R28, R160, R42.reuse, R28 ;  /* 0x0000002aa01c723c */ /* 0x080fe8000000181c */
[C---:B------:R-:W-:Y:S02]  /*8af0*/  FMUL.FTZ R41, R198.reuse, R145 ;  /* 0x00000091c6297220 */ /* 0x040fe40000410000 */
[----:B------:R-:W-:Y:S02]  /*8b00*/  FFMA.FTZ R203, R197, R203, R149 ;  /* 0x000000cbc5cb7223 */ /* 0x000fe40000010095 */
[C---:B------:R-:W-:Y:S04]  /*8b10*/  HMMA.16816.F32 R32, R176.reuse, R42, R32 ;  /* 0x0000002ab020723c */ /* 0x040fe80000001820 */
[C---:B------:R-:W-:Y:S02]  /*8b20*/  FMUL.FTZ R54, R199.reuse, R166 ;  /* 0x000000a6c7367220 */ /* 0x040fe40000410000 */
[----:B------:R-:W-:Y:S01]  /*8b30*/  FMUL.FTZ R66, R199, R182 ;  /* 0x000000b6c7427220 */ /* 0x000fe20000410000 */
[----:B------:R3:W-:Y:S01]  /*8b40*/  MUFU.EX2 R166, R191 ;  /* 0x000000bf00a67308 */ /* 0x0007e20000000800 */
[-C--:B-1----:R-:W-:Y:S04]  /*8b50*/  HMMA.16816.F32 R36, R176, R56.reuse, R36 ;  /* 0x00000038b024723c */ /* 0x082fe80000001824 */
[C---:B------:R-:W-:Y:S02]  /*8b60*/  FMUL.FTZ R42, R197.reuse, R146 ;  /* 0x00000092c52a7220 */ /* 0x040fe40000410000 */
[----:B------:R-:W-:Y:S02]  /*8b70*/  FMUL.FTZ R43, R197, R147 ;  /* 0x00000093c52b7220 */ /* 0x000fe40000410000 */
[----:B------:R-:W-:Y:S01]  /*8b80*/  LDSM.16.MT88.4 R144, [R242+0x900] ;  /* 0x00090000f290783b */ /* 0x000fe20000004200 */
[----:B------:R-:W-:Y:S02]  /*8b90*/  FADD.FTZ R172, R229, R172 ;  /* 0x000000ace5ac7221 */ /* 0x000fe40000010000 */
[----:B------:R-:W-:Y:S02]  /*8ba0*/  MUFU.EX2 R229, R215 ;  /* 0x000000d700e57308 */ /* 0x000fe40000000800 */
[C---:B------:R-:W-:Y:S04]  /*8bb0*/  HMMA.16816.F32 R40, R160.reuse, R56, R40 ;  /* 0x00000038a028723c */ /* 0x040fe80000001828 */
[----:B------:R-:W-:Y:S03]  /*8bc0*/  FADD.FTZ R219, R219, R172 ;  /* 0x000000acdbdb7221 */ /* 0x000fe60000010000 */
[C---:B------:R-:W-:Y:S01]  /*8bd0*/  FMUL.FTZ R56, R198.reuse, R136 ;  /* 0x00000088c6387220 */ /* 0x040fe20000410000 */
[-C--:B------:R-:W-:Y:S04]  /*8be0*/  HMMA.16816.F32 R44, R160, R58.reuse, R44 ;  /* 0x0000003aa02c723c */ /* 0x080fe8000000182c */
[----:B------:R-:W-:Y:S01]  /*8bf0*/  FMUL.FTZ R57, R198, R137 ;  /* 0x00000089c6397220 */ /* 0x000fe20000410000 */
[----:B---3--:R-:W-:Y:S01]  /*8c00*/  MOV R191, R150 ;  /* 0x0000009600bf7202 */ /* 0x008fe20000000f00 */
[----:B------:R-:W-:Y:S02]  /*8c10*/  FMUL.FTZ R150, R0, c[0x0][0x2d0] ;  /* 0x0000b40000967a20 */ /* 0x000fe40000410000 */
[C---:B------:R-:W-:Y:S04]  /*8c20*/  HMMA.16816.F32 R48, R176.reuse, R58, R48 ;  /* 0x0000003ab030723c */ /* 0x040fe80000001830 */
[--C-:B------:R-:W-:Y:S02]  /*8c30*/  FFMA.FTZ R167, R225, c[0x0][0x2d0], -R150.reuse ;  /* 0x0000b400e1a77a23 */ /* 0x100fe40000010896 */
[--C-:B------:R-:W-:Y:S01]  /*8c40*/  FFMA.FTZ R224, R224, c[0x0][0x2d0], -R150.reuse ;  /* 0x0000b400e0e07a23 */ /* 0x100fe20000010896 */
[----:B------:R-:W1:Y:S01]  /*8c50*/  MUFU.EX2 R225, R191 ;  /* 0x000000bf00e17308 */ /* 0x000e620000000800 */
[-C--:B----4-:R-:W-:Y:S04]  /*8c60*/  HMMA.16816.F32 R52, R176, R140.reuse, R52 ;  /* 0x0000008cb034723c */ /* 0x090fe80000001834 */
[C---:B------:R-:W-:Y:S02]  /*8c70*/  FMUL.FTZ R58, R197.reuse, R138 ;  /* 0x0000008ac53a7220 */ /* 0x040fe40000410000 */
[----:B------:R-:W-:Y:S02]  /*8c80*/  FMUL.FTZ R59, R197, R139 ;  /* 0x0000008bc53b7220 */ /* 0x000fe40000410000 */
[----:B------:R-:W-:Y:S01]  /*8c90*/  LDSM.16.MT88.4 R136, [R248+0x900] ;  /* 0x00090000f888783b */ /* 0x000fe20000004200 */
[--C-:B------:R-:W-:Y:S01]  /*8ca0*/  FFMA.FTZ R227, R227, c[0x0][0x2d0], -R150.reuse ;  /* 0x0000b400e3e37a23 */ /* 0x100fe20000010896 */
[----:B------:R-:W-:Y:S02]  /*8cb0*/  MUFU.EX2 R167, R167 ;  /* 0x000000a700a77308 */ /* 0x000fe40000000800 */
[--C-:B------:R-:W-:Y:S01]  /*8cc0*/  FFMA.FTZ R226, R226, c[0x0][0x2d0], -R150.reuse ;  /* 0x0000b400e2e27a23 */ /* 0x100fe20000010896 */
[C---:B------:R-:W-:Y:S04]  /*8cd0*/  HMMA.16816.F32 R56, R160.reuse, R140, R56 ;  /* 0x0000008ca038723c */ /* 0x040fe80000001838 */
[--C-:B------:R-:W-:Y:S02]  /*8ce0*/  FFMA.FTZ R154, R154, c[0x0][0x2d0], -R150.reuse ;  /* 0x0000b4009a9a7a23 */ /* 0x100fe40000010896 */
[--C-:B------:R-:W-:Y:S01]  /*8cf0*/  FFMA.FTZ R153, R153, c[0x0][0x2d0], -R150.reuse ;  /* 0x0000b40099997a23 */ /* 0x100fe20000010896 */
[----:B-----5:R-:W-:Y:S01]  /*8d00*/  F2FP.PACK_AB R140, R164, R168 ;  /* 0x000000a8a48c723e */ /* 0x020fe200000000ff */
[-C--:B------:R-:W-:Y:S01]  /*8d10*/  HMMA.16816.F32 R60, R160, R142.reuse, R60 ;  /* 0x0000008ea03c723c */ /* 0x080fe2000000183c */
[----:B------:R-:W-:Y:S03]  /*8d20*/  MUFU.EX2 R184, R154 ;  /* 0x0000009a00b87308 */ /* 0x000fe60000000800 */
[--C-:B------:R-:W-:Y:S02]  /*8d30*/  FFMA.FTZ R152, R152, c[0x0][0x2d0], -R150.reuse ;  /* 0x0000b40098987a23 */ /* 0x100fe40000010896 */
[--C-:B------:R-:W-:Y:S02]  /*8d40*/  FFMA.FTZ R156, R156, c[0x0][0x2d0], -R150.reuse ;  /* 0x0000b4009c9c7a23 */ /* 0x100fe40000010896 */
[C---:B------:R-:W-:Y:S03]  /*8d50*/  HMMA.16816.F32 R64, R176.reuse, R142, R64 ;  /* 0x0000008eb040723c */ /* 0x040fe60000001840 */
[----:B------:R-:W-:Y:S01]  /*8d60*/  MUFU.EX2 R182, R153 ;  /* 0x0000009900b67308 */ /* 0x000fe20000000800 */
[--C-:B------:R-:W-:Y:S02]  /*8d70*/  FFMA.FTZ R202, R202, c[0x0][0x2d0], -R150.reuse ;  /* 0x0000b400caca7a23 */ /* 0x100fe40000010896 */
[--C-:B------:R-:W-:Y:S01]  /*8d80*/  FFMA.FTZ R201, R201, c[0x0][0x2d0], -R150.reuse ;  /* 0x0000b400c9c97a23 */ /* 0x100fe20000010896 */
[----:B-1----:R-:W-:Y:S01]  /*8d90*/  F2FP.PACK_AB R142, R228, R225 ;  /* 0x000000e1e48e723e */ /* 0x002fe200000000ff */
[-C--:B--2---:R-:W-:Y:S04]  /*8da0*/  HMMA.16816.F32 R68, R176, R132.reuse, R68 ;  /* 0x00000084b044723c */ /* 0x084fe80000001844 */
[----:B------:R-:W-:Y:S01]  /*8db0*/  FADD.FTZ R219, R170, R219 ;  /* 0x000000dbaadb7221 */ /* 0x000fe20000010000 */
[----:B------:R-:W1:Y:S03]  /*8dc0*/  MUFU.EX2 R224, R224 ;  /* 0x000000e000e07308 */ /* 0x000e660000000800 */
[C---:B------:R-:W-:Y:S07]  /*8dd0*/  HMMA.16816.F32 R72, R160.reuse, R132, R72 ;  /* 0x00000084a048723c */ /* 0x040fee0000001848 */
[----:B------:R-:W-:Y:S01]  /*8de0*/  MUFU.EX2 R227, R227 ;  /* 0x000000e300e37308 */ /* 0x000fe20000000800 */
[-C--:B------:R-:W-:Y:S08]  /*8df0*/  HMMA.16816.F32 R76, R160, R134.reuse, R76 ;  /* 0x00000086a04c723c */ /* 0x080ff0000000184c */
[C---:B------:R-:W-:Y:S01]  /*8e00*/  HMMA.16816.F32 R80, R176.reuse, R134, R80 ;  /* 0x00000086b050723c */ /* 0x040fe20000001850 */
[----:B------:R-:W2:Y:S01]  /*8e10*/  LDSM.16.MT88.4 R132, [R242+0x2100] ;  /* 0x00210000f284783b */ /* 0x000ea20000004200 */
[----:B------:R-:W3:Y:S02]  /*8e20*/  MUFU.EX2 R226, R226 ;  /* 0x000000e200e27308 */ /* 0x000ee40000000800 */
[----:B-1----:R-:W-:Y:S08]  /*8e30*/  F2FP.PACK_AB R141, R224, R167 ;  /* 0x000000a7e08d723e */ /* 0x002ff000000000ff */
[----:B------:R-:W-:Y:S10]  /*8e40*/  MUFU.EX2 R197, R159 ;  /* 0x0000009f00c57308 */ /* 0x000ff40000000800 */
[----:B------:R-:W-:Y:S01]  /*8e50*/  MUFU.EX2 R159, R193 ;  /* 0x000000c1009f7308 */ /* 0x000fe20000000800 */
[----:B---3--:R-:W-:Y:S09]  /*8e60*/  F2FP.PACK_AB R143, R226, R227 ;  /* 0x000000e3e28f723e */ /* 0x008ff200000000ff */
[----:B------:R-:W-:Y:S01]  /*8e70*/  MUFU.EX2 R172, R202 ;  /* 0x000000ca00ac7308 */ /* 0x000fe20000000800 */
[-C--:B--2---:R-:W-:Y:S08]  /*8e80*/  HMMA.16816.F32 R84, R176, R132.reuse, R84 ;  /* 0x00000084b054723c */ /* 0x084ff00000001854 */
[C---:B------:R-:W-:Y:S08]  /*8e90*/  HMMA.16816.F32 R88, R160.reuse, R132, R88 ;  /* 0x00000084a058723c */ /* 0x040ff00000001858 */
[-C--:B------:R-:W-:Y:S08]  /*8ea0*/  HMMA.16816.F32 R92, R160, R134.reuse, R92 ;  /* 0x00000086a05c723c */ /* 0x080ff0000000185c */
[C---:B------:R-:W-:Y:S01]  /*8eb0*/  HMMA.16816.F32 R96, R176.reuse, R134, R96 ;  /* 0x00000086b060723c */ /* 0x040fe20000001860 */
[----:B------:R-:W1:Y:S07]  /*8ec0*/  LDSM.16.MT88.4 R132, [R241+0x2100] ;  /* 0x00210000f184783b */ /* 0x000e6e0000004200 */
[-C--:B-1----:R-:W-:Y:S08]  /*8ed0*/  HMMA.16816.F32 R100, R176, R132.reuse, R100 ;  /* 0x00000084b064723c */ /* 0x082ff00000001864 */
[C---:B------:R-:W-:Y:S08]  /*8ee0*/  HMMA.16816.F32 R104, R160.reuse, R132, R104 ;  /* 0x00000084a068723c */ /* 0x040ff00000001868 */
[-C--:B------:R-:W-:Y:S08]  /*8ef0*/  HMMA.16816.F32 R108, R160, R134.reuse, R108 ;  /* 0x00000086a06c723c */ /* 0x080ff0000000186c */
[C---:B------:R-:W-:Y:S01]  /*8f00*/  HMMA.16816.F32 R112, R176.reuse, R134, R112 ;  /* 0x00000086b070723c */ /* 0x040fe20000001870 */
[----:B------:R-:W1:Y:S07]  /*8f10*/  LDSM.16.MT88.4 R132, [R240+0x2100] ;  /* 0x00210000f084783b */ /* 0x000e6e0000004200 */
[-C--:B-1----:R-:W-:Y:S08]  /*8f20*/  HMMA.16816.F32 R116, R176, R132.reuse, R116 ;  /* 0x00000084b074723c */ /* 0x082ff00000001874 */
[C---:B------:R-:W-:Y:S01]  /*8f30*/  HMMA.16816.F32 R120, R160.reuse, R132, R120 ;  /* 0x00000084a078723c */ /* 0x040fe20000001878 */
[----:B------:R-:W2:Y:S04]  /*8f40*/  LDL.LU R133, [R1+0x3c] ;  /* 0x00003c0001857983 */ /* 0x000ea80000300800 */
[----:B------:R-:W3:Y:S03]  /*8f50*/  LDL.LU R132, [R1+0x38] ;  /* 0x0000380001847983 */ /* 0x000ee60000300800 */
[-C--:B------:R-:W-:Y:S01]  /*8f60*/  HMMA.16816.F32 R124, R160, R134.reuse, R124 ;  /* 0x00000086a07c723c */ /* 0x080fe2000000187c */
[----:B------:R-:W-:Y:S06]  /*8f70*/  MUFU.EX2 R163, R185 ;  /* 0x000000b900a37308 */ /* 0x000fec0000000800 */
[--C-:B------:R-:W-:Y:S01]  /*8f80*/  FFMA.FTZ R161, R190, c[0x0][0x2d0], -R150.reuse ;  /* 0x0000b400bea17a23 */ /* 0x100fe20000010896 */
[----:B------:R-:W-:Y:S03]  /*8f90*/  HMMA.16816.F32 R128, R176, R134, R128 ;  /* 0x00000086b080723c */ /* 0x000fe60000001880 */
[----:B------:R-:W-:Y:S01]  /*8fa0*/  MUFU.EX2 R185, R212 ;  /* 0x000000d400b97308 */ /* 0x000fe20000000800 */
[----:B------:R-:W-:Y:S02]  /*8fb0*/  FFMA.FTZ R160, R151, c[0x0][0x2d0], -R150 ;  /* 0x0000b40097a07a23 */ /* 0x000fe40000010896 */
[----:B------:R-:W1:Y:S01]  /*8fc0*/  LDSM.16.MT88.4 R148, [R241+0x900] ;  /* 0x00090000f194783b */ /* 0x000e620000004200 */
[----:B------:R-:W-:Y:S01]  /*8fd0*/  F2FP.PACK_AB R134, R221, R223 ;  /* 0x000000dfdd86723e */ /* 0x000fe200000000ff */
[----:B------:R-:W-:Y:S01]  /*8fe0*/  FADD.FTZ R162, R231, R203 ;  /* 0x000000cbe7a27221 */ /* 0x000fe20000010000 */
[----:B------:R-:W-:Y:S03]  /*8ff0*/  F2FP.PACK_AB R135, R220, R222 ;  /* 0x000000dedc87723e */ /* 0x000fe600000000ff */
[----:B------:R-:W-:Y:S01]  /*9000*/  FADD.FTZ R162, R230, R162 ;  /* 0x000000a2e6a27221 */ /* 0x000fe20000010000 */
[----:B------:R-:W-:Y:S03]  /*9010*/  MUFU.EX2 R176, R210 ;  /* 0x000000d200b07308 */ /* 0x000fe60000000800 */
[----:B------:R-:W-:Y:S04]  /*9020*/  FADD.FTZ R162, R200, R162 ;  /* 0x000000a2c8a27221 */ /* 0x000fe80000010000 */
[----:B------:R-:W-:Y:S03]  /*9030*/  FADD.FTZ R167, R167, R162 ;  /* 0x000000a2a7a77221 */ /* 0x000fe60000010000 */
[----:B------:R-:W4:Y:S10]  /*9040*/  MUFU.EX2 R230, R214 ;  /* 0x000000d600e67308 */ /* 0x000f340000000800 */
[----:B------:R5:W-:Y:S10]  /*9050*/  MUFU.EX2 R231, R213 ;  /* 0x000000d500e77308 */ /* 0x000bf40000000800 */
[----:B------:R-:W-:Y:S01]  /*9060*/  MUFU.EX2 R177, R174 ;  /* 0x000000ae00b17308 */ /* 0x000fe20000000800 */
[----:B----4-:R-:W-:Y:S09]  /*9070*/  F2FP.PACK_AB R200, R230, R229 ;  /* 0x000000e5e6c8723e */ /* 0x010ff200000000ff */
[----:B------:R-:W-:Y:S01]  /*9080*/  MUFU.EX2 R174, R189 ;  /* 0x000000bd00ae7308 */ /* 0x000fe20000000800 */
[----:B-----5:R-:W-:Y:S09]  /*9090*/  LDSM.16.MT88.4 R212, [R242+0x3900] ;  /* 0x00390000f2d4783b */ /* 0x020ff20000004200 */
[----:B------:R-:W-:Y:S10]  /*90a0*/  MUFU.EX2 R179, R180 ;  /* 0x000000b400b37308 */ /* 0x000ff40000000800 */
[----:B------:R4:W-:Y:S10]  /*90b0*/  MUFU.EX2 R180, R188 ;  /* 0x000000bc00b47308 */ /* 0x0009f40000000800 */
[----:B------:R-:W-:Y:S10]  /*90c0*/  MUFU.EX2 R178, R204 ;  /* 0x000000cc00b27308 */ /* 0x000ff40000000800 */
[----:B------:R-:W5:Y:S01]  /*90d0*/  MUFU.EX2 R160, R160 ;  /* 0x000000a000a07308 */ /* 0x000f620000000800 */
[----:B----4-:R-:W-:Y:S01]  /*90e0*/  LDSM.16.MT88.4 R188, [R242+0x1900] ;  /* 0x00190000f2bc783b */ /* 0x010fe20000004200 */
[----:B--2---:R-:W-:Y:S01]  /*90f0*/  FFMA.FTZ R157, R199, R133, R157 ;  /* 0x00000085c79d7223 */ /* 0x004fe2000001009d */
[----:B------:R-:W-:Y:S07]  /*9100*/  F2FP.PACK_AB R133, R165, R169 ;  /* 0x000000a9a585723e */ /* 0x000fee00000000ff */
[----:B------:R2:W-:Y:S01]  /*9110*/  MUFU.EX2 R199, R195 ;  /* 0x000000c300c77308 */ /* 0x0005e20000000800 */
[----:B---3--:R-:W-:Y:S01]  /*9120*/  FFMA.FTZ R158, R198, R132, R158 ;  /* 0x00000084c69e7223 */ /* 0x008fe2000001009e */
[C---:B------:R-:W-:Y:S01]  /*9130*/  F2FP.PACK_AB R132, R166.reuse, R170 ;  /* 0x000000aaa684723e */ /* 0x040fe200000000ff */
[----:B------:R-:W-:Y:S01]  /*9140*/  FADD.FTZ R157, R155, R157 ;  /* 0x0000009d9b9d7221 */ /* 0x000fe20000010000 */
[----:B------:R-:W-:Y:S01]  /*9150*/  MOV R170, R187 ;  /* 0x000000bb00aa7202 */ /* 0x000fe20000000f00 */
[----:B------:R-:W-:Y:S02]  /*9160*/  FADD.FTZ R166, R166, R219 ;  /* 0x000000dba6a67221 */ /* 0x000fe40000010000 */
[----:B------:R-:W-:Y:S01]  /*9170*/  FADD.FTZ R157, R218, R157 ;  /* 0x0000009dda9d7221 */ /* 0x000fe20000010000 */
[----:B------:R-:W-:Y:S01]  /*9180*/  MOV R218, R159 ;  /* 0x0000009f00da7202 */ /* 0x000fe20000000f00 */
[-C--:B------:R-:W-:Y:S01]  /*9190*/  HMMA.16816.F32 R4, R132, R136.reuse, R4 ;  /* 0x000000888404723c */ /* 0x080fe20000001804 */
[----:B------:R-:W-:Y:S04]  /*91a0*/  MUFU.EX2 R198, R181 ;  /* 0x000000b500c67308 */ /* 0x000fe80000000800 */
[----:B------:R-:W-:Y:S02]  /*91b0*/  FADD.FTZ R216, R216, R157 ;  /* 0x0000009dd8d87221 */ /* 0x000fe40000010000 */
[----:B------:R-:W-:Y:S01]  /*91c0*/  FADD.FTZ R158, R175, R158 ;  /* 0x0000009eaf9e7221 */ /* 0x000fe20000010000 */
[C---:B------:R-:W-:Y:S03]  /*91d0*/  HMMA.16816.F32 R8, R140.reuse, R136, R8 ;  /* 0x000000888c08723c */ /* 0x040fe60000001808 */
[----:B------:R3:W-:Y:S01]  /*91e0*/  MUFU.EX2 R181, R152 ;  /* 0x0000009800b57308 */ /* 0x0007e20000000800 */
[----:B------:R-:W-:Y:S02]  /*91f0*/  FADD.FTZ R158, R192, R158 ;  /* 0x0000009ec09e7221 */ /* 0x000fe40000010000 */
[----:B--2---:R-:W-:Y:S01]  /*9200*/  LDSM.16.MT88.4 R192, [R248+0x1900] ;  /* 0x00190000f8c0783b */ /* 0x004fe20000004200 */
[----:B------:R-:W-:Y:S01]  /*9210*/  FADD.FTZ R216, R169, R216 ;  /* 0x000000d8a9d87221 */ /* 0x000fe20000010000 */
[-C--:B------:R-:W-:Y:S04]  /*9220*/  HMMA.16816.F32 R12, R140, R138.reuse, R12 ;  /* 0x0000008a8c0c723c */ /* 0x080fe8000000180c */
[----:B------:R-:W-:Y:S01]  /*9230*/  FADD.FTZ R217, R217, R158 ;  /* 0x0000009ed9d97221 */ /* 0x000fe20000010000 */
[----:B------:R-:W-:Y:S01]  /*9240*/  MUFU.EX2 R175, R209 ;  /* 0x000000d100af7308 */ /* 0x000fe20000000800 */
[----:B------:R-:W-:Y:S01]  /*9250*/  FADD.FTZ R165, R165, R216 ;  /* 0x000000d8a5a57221 */ /* 0x000fe20000010000 */
[----:B-----5:R-:W-:Y:S01]  /*9260*/  MOV R169, R160 ;  /* 0x000000a000a97202 */ /* 0x020fe20000000f00 */
[C---:B------:R-:W-:Y:S01]  /*9270*/  HMMA.16816.F32 R16, R132.reuse, R138, R16 ;  /* 0x0000008a8410723c */ /* 0x040fe20000001810 */
[----:B------:R-:W2:Y:S03]  /*9280*/  LDSM.16.MT88.4 R136, [R240+0x900] ;  /* 0x00090000f088783b */ /* 0x000ea60000004200 */
[----:B------:R-:W-:Y:S01]  /*9290*/  FADD.FTZ R217, R168, R217 ;  /* 0x000000d9a8d97221 */ /* 0x000fe20000010000 */
[----:B------:R-:W-:Y:S03]  /*92a0*/  MOV R168, R183 ;  /* 0x000000b700a87202 */ /* 0x000fe60000000f00 */
[-C--:B------:R-:W-:Y:S01]  /*92b0*/  HMMA.16816.F32 R20, R132, R144.reuse, R20 ;  /* 0x000000908414723c */ /* 0x080fe20000001814 */
[----:B---3--:R-:W-:Y:S07]  /*92c0*/  LDSM.16.MT88.4 R152, [R242+0x1100] ;  /* 0x00110000f298783b */ /* 0x008fee0000004200 */
        /* <DEDUP_REMOVED lines=25> */
[C---:B------:R-:W-:Y:S01]  /*9460*/  HMMA.16816.F32 R104, R140.reuse, R136, R104 ;  /* 0x000000888c68723c */ /* 0x040fe20000001868 */
[----:B------:R2:W4:Y:S06]  /*9470*/  MUFU.EX2 R136, R156 ;  /* 0x0000009c00887308 */ /* 0x00052c0000000800 */
[----:B------:R-:W-:Y:S01]  /*9480*/  F2FP.PACK_AB R137, R182, R184 ;  /* 0x000000b8b689723e */ /* 0x000fe200000000ff */
[-C--:B------:R-:W-:Y:S08]  /*9490*/  HMMA.16816.F32 R108, R140, R138.reuse, R108 ;  /* 0x0000008a8c6c723c */ /* 0x080ff0000000186c */
[C---:B------:R-:W-:Y:S07]  /*94a0*/  HMMA.16816.F32 R112, R132.reuse, R138, R112 ;  /* 0x0000008a8470723c */ /* 0x040fee0000001870 */
[----:B------:R-:W-:Y:S01]  /*94b0*/  F2FP.PACK_AB R138, R218, R180 ;  /* 0x000000b4da8a723e */ /* 0x000fe200000000ff */
[-C--:B---3--:R-:W-:Y:S01]  /*94c0*/  HMMA.16816.F32 R116, R132, R144.reuse, R116 ;  /* 0x000000908474723c */ /* 0x088fe20000001874 */
[----:B--2---:R-:W-:Y:S03]  /*94d0*/  LDSM.16.MT88.4 R156, [R242+0x3100] ;  /* 0x00310000f29c783b */ /* 0x004fe60000004200 */
[----:B----4-:R-:W-:Y:S02]  /*94e0*/  MOV R203, R136 ;  /* 0x0000008800cb7202 */ /* 0x010fe40000000f00 */
[----:B------:R-:W-:Y:S02]  /*94f0*/  F2FP.PACK_AB R136, R174, R187 ;  /* 0x000000bbae88723e */ /* 0x000fe400000000ff */
[C---:B------:R-:W-:Y:S04]  /*9500*/  HMMA.16816.F32 R120, R140.reuse, R144, R120 ;  /* 0x000000908c78723c */ /* 0x040fe80000001878 */
[----:B------:R-:W-:Y:S04]  /*9510*/  F2FP.PACK_AB R139, R203, R181 ;  /* 0x000000b5cb8b723e */ /* 0x000fe800000000ff */
[-C--:B------:R-:W-:Y:S01]  /*9520*/  HMMA.16816.F32 R124, R140, R146.reuse, R124 ;  /* 0x000000928c7c723c */ /* 0x080fe2000000187c */
[----:B------:R-:W2:Y:S07]  /*9530*/  LDSM.16.MT88.4 R140, [R241+0x1100] ;  /* 0x00110000f18c783b */ /* 0x000eae0000004200 */
[----:B------:R-:W-:Y:S01]  /*9540*/  HMMA.16816.F32 R128, R132, R146, R128 ;  /* 0x000000928480723c */ /* 0x000fe20000001880 */
[----:B------:R-:W3:Y:S06]  /*9550*/  LDSM.16.MT88.4 R144, [R240+0x1100] ;  /* 0x00110000f090783b */ /* 0x000eec0000004200 */
[----:B------:R-:W-:Y:S02]  /*9560*/  F2FP.PACK_AB R132, R199, R177 ;  /* 0x000000b1c784723e */ /* 0x000fe400000000ff */
[----:B------:R-:W-:Y:S03]  /*9570*/  F2FP.PACK_AB R133, R173, R171 ;  /* 0x000000abad85723e */ /* 0x000fe600000000ff */
[----:B------:R-:W-:Y:S02]  /*9580*/  F2FP.PACK_AB R134, R198, R197 ;  /* 0x000000c5c686723e */ /* 0x000fe400000000ff */
[----:B------:R-:W-:Y:S07]  /*9590*/  F2FP.PACK_AB R135, R163, R179 ;  /* 0x000000b3a387723e */ /* 0x000fee00000000ff */
[-C--:B-1----:R-:W-:Y:S08]  /*95a0*/  HMMA.16816.F32 R4, R132, R148.reuse, R4 ;  /* 0x000000948404723c */ /* 0x082ff00000001804 */
        /* <DEDUP_REMOVED lines=8> */
[----:B------:R-:W4:Y:S07]  /*9630*/  LDSM.16.MT88.4 R152, [R241+0x3100] ;  /* 0x00310000f198783b */ /* 0x000f2e0000004200 */
[-C--:B--2---:R-:W-:Y:S08]  /*9640*/  HMMA.16816.F32 R36, R132, R140.reuse, R36 ;  /* 0x0000008c8424723c */ /* 0x084ff00000001824 */
[C---:B------:R-:W-:Y:S08]  /*9650*/  HMMA.16816.F32 R40, R136.reuse, R140, R40 ;  /* 0x0000008c8828723c */ /* 0x040ff00000001828 */
[-C--:B------:R-:W-:Y:S08]  /*9660*/  HMMA.16816.F32 R44, R136, R142.reuse, R44 ;  /* 0x0000008e882c723c */ /* 0x080ff0000000182c */
[C---:B------:R-:W-:Y:S01]  /*9670*/  HMMA.16816.F32 R48, R132.reuse, R142, R48 ;  /* 0x0000008e8430723c */ /* 0x040fe20000001830 */
[----:B------:R-:W2:Y:S07]  /*9680*/  LDSM.16.MT88.4 R140, [R240+0x3100] ;  /* 0x00310000f08c783b */ /* 0x000eae0000004200 */
[-C--:B---3--:R-:W-:Y:S08]  /*9690*/  HMMA.16816.F32 R52, R132, R144.reuse, R52 ;  /* 0x000000908434723c */ /* 0x088ff00000001834 */
[C---:B------:R-:W-:Y:S01]  /*96a0*/  HMMA.16816.F32 R56, R136.reuse, R144, R56 ;  /* 0x000000908838723c */ /* 0x040fe20000001838 */
[----:B------:R-:W-:Y:S06]  /*96b0*/  MUFU.EX2 R144, R205 ;  /* 0x000000cd00907308 */ /* 0x000fec0000000800 */
[----:B------:R-:W-:Y:S01]  /*96c0*/  MOV R145, R177 ;  /* 0x000000b100917202 */ /* 0x000fe20000000f00 */
[-C--:B------:R-:W-:Y:S03]  /*96d0*/  HMMA.16816.F32 R60, R136, R146.reuse, R60 ;  /* 0x00000092883c723c */ /* 0x080fe6000000183c */
[----:B------:R3:W-:Y:S05]  /*96e0*/  MUFU.EX2 R177, R208 ;  /* 0x000000d000b17308 */ /* 0x0007ea0000000800 */
[C---:B------:R-:W-:Y:S05]  /*96f0*/  HMMA.16816.F32 R64, R132.reuse, R146, R64 ;  /* 0x000000928440723c */ /* 0x040fea0000001840 */
[----:B------:R-:W-:Y:S03]  /*9700*/  MUFU.EX2 R146, R207 ;  /* 0x000000cf00927308 */ /* 0x000fe60000000800 */
[-C--:B-1----:R-:W-:Y:S07]  /*9710*/  HMMA.16816.F32 R68, R132, R148.reuse, R68 ;  /* 0x000000948444723c */ /* 0x082fee0000001844 */
[----:B------:R-:W1:Y:S01]  /*9720*/  MUFU.EX2 R147, R161 ;  /* 0x000000a100937308 */ /* 0x000e620000000800 */
[C---:B------:R-:W-:Y:S01]  /*9730*/  HMMA.16816.F32 R72, R136.reuse, R148, R72 ;  /* 0x000000948848723c */ /* 0x040fe20000001848 */
[----:B---3--:R-:W-:Y:S06]  /*9740*/  LDSM.16.MT88.4 R208, [R248+0x3900] ;  /* 0x00390000f8d0783b */ /* 0x008fec0000004200 */
[----:B------:R-:W-:Y:S01]  /*9750*/  MOV R149, R182 ;  /* 0x000000b600957202 */ /* 0x000fe20000000f00 */
[-C--:B------:R-:W-:Y:S01]  /*9760*/  HMMA.16816.F32 R76, R136, R150.reuse, R76 ;  /* 0x00000096884c723c */ /* 0x080fe2000000184c */
[----:B------:R3:W5:Y:S07]  /*9770*/  MUFU.EX2 R148, R201 ;  /* 0x000000c900947308 */ /* 0x00076e0000000800 */
[C---:B------:R-:W-:Y:S07]  /*9780*/  HMMA.16816.F32 R80, R132.reuse, R150, R80 ;  /* 0x000000968450723c */ /* 0x040fee0000001850 */
[----:B------:R-:W-:Y:S01]  /*9790*/  MOV R151, R180 ;  /* 0x000000b400977202 */ /* 0x000fe20000000f00 */
[-C--:B------:R-:W-:Y:S04]  /*97a0*/  HMMA.16816.F32 R84, R132, R156.reuse, R84 ;  /* 0x0000009c8454723c */ /* 0x080fe80000001854 */
[----:B------:R-:W-:Y:S02]  /*97b0*/  MOV R150, R179 ;  /* 0x000000b300967202 */ /* 0x000fe40000000f00 */
[----:B-1----:R-:W-:Y:S02]  /*97c0*/  F2FP.PACK_AB R205, R169, R147 ;  /* 0x00000093a9cd723e */ /* 0x002fe400000000ff */
[C---:B------:R-:W-:Y:S08]  /*97d0*/  HMMA.16816.F32 R88, R136.reuse, R156, R88 ;  /* 0x0000009c8858723c */ /* 0x040ff00000001858 */
[-C--:B------:R-:W-:Y:S08]  /*97e0*/  HMMA.16816.F32 R92, R136, R158.reuse, R92 ;  /* 0x0000009e885c723c */ /* 0x080ff0000000185c */
[C---:B------:R-:W-:Y:S08]  /*97f0*/  HMMA.16816.F32 R96, R132.reuse, R158, R96 ;  /* 0x0000009e8460723c */ /* 0x040ff00000001860 */
[-C--:B----4-:R-:W-:Y:S08]  /*9800*/  HMMA.16816.F32 R100, R132, R152.reuse, R100 ;  /* 0x000000988464723c */ /* 0x090ff00000001864 */
[C---:B------:R-:W-:Y:S08]  /*9810*/  HMMA.16816.F32 R104, R136.reuse, R152, R104 ;  /* 0x000000988868723c */ /* 0x040ff00000001868 */
[-C--:B------:R-:W-:Y:S08]  /*9820*/  HMMA.16816.F32 R108, R136, R154.reuse, R108 ;  /* 0x0000009a886c723c */ /* 0x080ff0000000186c */
[C---:B------:R-:W-:Y:S08]  /*9830*/  HMMA.16816.F32 R112, R132.reuse, R154, R112 ;  /* 0x0000009a8470723c */ /* 0x040ff00000001870 */
[-C--:B--2---:R-:W-:Y:S08]  /*9840*/  HMMA.16816.F32 R116, R132, R140.reuse, R116 ;  /* 0x0000008c8474723c */ /* 0x084ff00000001874 */
[C---:B------:R-:W-:Y:S07]  /*9850*/  HMMA.16816.F32 R120, R136.reuse, R140, R120 ;  /* 0x0000008c8878723c */ /* 0x040fee0000001878 */
[----:B------:R-:W-:Y:S01]  /*9860*/  MOV R141, R218 ;  /* 0x000000da008d7202 */ /* 0x000fe20000000f00 */
[-C--:B------:R-:W-:Y:S04]  /*9870*/  HMMA.16816.F32 R124, R136, R142.reuse, R124 ;  /* 0x0000008e887c723c */ /* 0x080fe8000000187c */
[----:B------:R-:W-:Y:S03]  /*9880*/  MOV R140, R203 ;  /* 0x000000cb008c7202 */ /* 0x000fe60000000f00 */
[----:B------:R-:W-:Y:S01]  /*9890*/  MOV R139, R185 ;  /* 0x000000b9008b7202 */ /* 0x000fe20000000f00 */
[----:B------:R-:W-:Y:S04]  /*98a0*/  HMMA.16816.F32 R128, R132, R142, R128 ;  /* 0x0000008e8480723c */ /* 0x000fe80000001880 */
[----:B---3--:R-:W-:Y:S02]  /*98b0*/  F2FP.PACK_AB R201, R139, R231 ;  /* 0x000000e78bc9723e */ /* 0x008fe400000000ff */
[----:B------:R-:W-:Y:S02]  /*98c0*/  MOV R136, R186 ;  /* 0x000000ba00887202 */ /* 0x000fe40000000f00 */
[----:B------:R-:W-:Y:S04]  /*98d0*/  MOV R133, R177 ;  /* 0x000000b100857202 */ /* 0x000fe80000000f00 */
[----:B------:R-:W-:Y:S02]  /*98e0*/  MOV R134, R176 ;  /* 0x000000b000867202 */ /* 0x000fe40000000f00 */
[----:B------:R-:W-:Y:S02]  /*98f0*/  MOV R143, R175 ;  /* 0x000000af008f7202 */ /* 0x000fe40000000f00 */
[----:B------:R-:W-:Y:S02]  /*9900*/  F2FP.PACK_AB R202, R134, R168 ;  /* 0x000000a886ca723e */ /* 0x000fe400000000ff */
[----:B------:R-:W-:Y:S02]  /*9910*/  F2FP.PACK_AB R203, R133, R143 ;  /* 0x0000008f85cb723e */ /* 0x000fe400000000ff */
[----:B-----5:R-:W-:Y:S02]  /*9920*/  MOV R137, R148 ;  /* 0x0000009400897202 */ /* 0x020fe40000000f00 */
[----:B------:R-:W-:Y:S02]  /*9930*/  MOV R132, R178 ;  /* 0x000000b200847202 */ /* 0x000fe40000000f00 */
[----:B------:R-:W-:Y:S01]  /*9940*/  MOV R142, R144 ;  /* 0x00000090008e7202 */ /* 0x000fe20000000f00 */
[-C--:B------:R-:W-:Y:S01]  /*9950*/  HMMA.16816.F32 R176, R200, R192.reuse, R4 ;  /* 0x000000c0c8b0723c */ /* 0x080fe20000001804 */
[----:B------:R-:W-:Y:S04]  /*9960*/  LDSM.16.MT88.4 R4, [R240+0x3900] ;  /* 0x00390000f004783b */ /* 0x000fe80000004200 */
[----:B------:R-:W-:Y:S01]  /*9970*/  MOV R135, R172 ;  /* 0x000000ac00877202 */ /* 0x000fe20000000f00 */
[----:B------:R-:W-:Y:S01]  /*9980*/  FADD.FTZ R144, R164, R217 ;  /* 0x000000d9a4907221 */ /* 0x000fe20000010000 */
[----:B------:R-:W-:Y:S02]  /*9990*/  F2FP.PACK_AB R204, R136, R146 ;  /* 0x0000009288cc723e */ /* 0x000fe400000000ff */
[----:B------:R-:W-:Y:S01]  /*99a0*/  F2FP.PACK_AB R206, R132, R142 ;  /* 0x0000008e84ce723e */ /* 0x000fe200000000ff */
[----:B------:R-:W-:Y:S02]  /*99b0*/  LDSM.16.MT88.4 R216, [R241+0x3900] ;  /* 0x00390000f1d8783b */ /* 0x000fe40000004200 */
[----:B------:R-:W-:Y:S02]  /*99c0*/  F2FP.PACK_AB R207, R137, R135 ;  /* 0x0000008789cf723e */ /* 0x000fe400000000ff */
[----:B------:R-:W-:Y:S02]  /*99d0*/  MOV R164, R163 ;  /* 0x000000a300a47202 */ /* 0x000fe40000000f00 */
[----:B------:R-:W-:Y:S02]  /*99e0*/  MOV R138, R184 ;  /* 0x000000b8008a7202 */ /* 0x000fe40000000f00 */
[----:B------:R-:W1:Y:S01]  /*99f0*/  LDSM.16.MT88.4 R184, [R241+0x1900] ;  /* 0x00190000f1b8783b */ /* 0x000e620000004200 */
[C---:B------:R-:W-:Y:S04]  /*9a00*/  HMMA.16816.F32 R160, R204.reuse, R192, R8 ;  /* 0x000000c0cca0723c */ /* 0x040fe80000001808 */
[----:B------:R-:W-:Y:S03]  /*9a10*/  MOV R148, R181 ;  /* 0x000000b500947202 */ /* 0x000fe60000000f00 */
[----:B------:R-:W2:Y:S01]  /*9a20*/  LDSM.16.MT88.4 R180, [R240+0x1900] ;  /* 0x00190000f0b4783b */ /* 0x000ea20000004200 */
[-C--:B------:R-:W-:Y:S04]  /*9a30*/  HMMA.16816.F32 R156, R204, R194.reuse, R12 ;  /* 0x000000c2cc9c723c */ /* 0x080fe8000000180c */
[----:B------:R-:W-:Y:S02]  /*9a40*/  MOV R9, R133 ;  /* 0x0000008500097202 */ /* 0x000fe40000000f00 */
[----:B------:R-:W-:Y:S02]  /*9a50*/  MOV R8, R134 ;  /* 0x0000008600087202 */ /* 0x000fe40000000f00 */
[C---:B------:R-:W-:Y:S04]  /*9a60*/  HMMA.16816.F32 R192, R200.reuse, R194, R16 ;  /* 0x000000c2c8c0723c */ /* 0x040fe80000001810 */
[----:B------:R-:W-:Y:S02]  /*9a70*/  MOV R10, R174 ;  /* 0x000000ae000a7202 */ /* 0x000fe40000000f00 */
[----:B------:R-:W-:Y:S02]  /*9a80*/  MOV R11, R173 ;  /* 0x000000ad000b7202 */ /* 0x000fe40000000f00 */
[-C--:B------:R-:W-:Y:S04]  /*9a90*/  HMMA.16816.F32 R172, R200, R188.reuse, R20 ;  /* 0x000000bcc8ac723c */ /* 0x080fe80000001814 */
[----:B------:R-:W-:Y:S02]  /*9aa0*/  MOV R12, R168 ;  /* 0x000000a8000c7202 */ /* 0x000fe40000000f00 */
[----:B------:R-:W-:Y:S02]  /*9ab0*/  MOV R14, R142 ;  /* 0x0000008e000e7202 */ /* 0x000fe40000000f00 */
[C---:B------:R-:W-:Y:S04]  /*9ac0*/  HMMA.16816.F32 R152, R204.reuse, R188, R24 ;  /* 0x000000bccc98723c */ /* 0x040fe80000001818 */
[----:B------:R-:W-:Y:S02]  /*9ad0*/  MOV R19, R169 ;  /* 0x000000a900137202 */ /* 0x000fe40000000f00 */
[----:B------:R-:W-:Y:S02]  /*9ae0*/  MOV R23, R146 ;  /* 0x0000009200177202 */ /* 0x000fe40000000f00 */
[----:B------:R-:W-:Y:S04]  /*9af0*/  MOV R25, R150 ;  /* 0x0000009600197202 */ /* 0x000fe80000000f00 */
[----:B------:R-:W-:Y:S02]  /*9b00*/  MOV R26, R151 ;  /* 0x00000097001a7202 */ /* 0x000fe40000000f00 */
[----:B------:R-:W-:Y:S02]  /*9b10*/  MOV R27, R148 ;  /* 0x00000094001b7202 */ /* 0x000fe40000000f00 */
[----:B------:R-:W-:Y:S02]  /*9b20*/  MOV R24, R149 ;  /* 0x0000009500187202 */ /* 0x000fe40000000f00 */
[-C--:B------:R-:W-:Y:S03]  /*9b30*/  HMMA.16816.F32 R148, R204, R190.reuse, R28 ;  /* 0x000000becc94723c */ /* 0x080fe6000000181c */
[----:B------:R-:W-:Y:S02]  /*9b40*/  MOV R13, R143 ;  /* 0x0000008f000d7202 */ /* 0x000fe40000000f00 */
[----:B------:R-:W-:Y:S02]  /*9b50*/  MOV R18, R136 ;  /* 0x0000008800127202 */ /* 0x000fe40000000f00 */
[----:B------:R-:W-:Y:S01]  /*9b60*/  MOV R31, R10 ;  /* 0x0000000a001f7202 */ /* 0x000fe20000000f00 */
[C---:B------:R-:W-:Y:S04]  /*9b70*/  HMMA.16816.F32 R188, R200.reuse, R190, R32 ;  /* 0x000000bec8bc723c */ /* 0x040fe80000001820 */
[----:B------:R-:W-:Y:S02]  /*9b80*/  MOV R28, R170 ;  /* 0x000000aa001c7202 */ /* 0x000fe40000000f00 */
[----:B------:R-:W-:Y:S02]  /*9b90*/  MOV R16, R147 ;  /* 0x0000009300107202 */ /* 0x000fe40000000f00 */
[----:B------:R-:W-:Y:S02]  /*9ba0*/  MOV R35, R171 ;  /* 0x000000ab00237202 */ /* 0x000fe40000000f00 */
[-C--:B-1----:R-:W-:Y:S03]  /*9bb0*/  HMMA.16816.F32 R168, R200, R184.reuse, R36 ;  /* 0x000000b8c8a8723c */ /* 0x082fe60000001824 */
[----:B------:R-:W-:Y:S02]  /*9bc0*/  MOV R34, R145 ;  /* 0x0000009100227202 */ /* 0x000fe40000000f00 */
[----:B------:R-:W-:Y:S02]  /*9bd0*/  MOV R33, R144 ;  /* 0x0000009000217202 */ /* 0x000fe40000000f00 */
[----:B------:R-:W-:Y:S01]  /*9be0*/  MOV R10, R132 ;  /* 0x00000084000a7202 */ /* 0x000fe20000000f00 */
[C---:B------:R-:W-:Y:S04]  /*9bf0*/  HMMA.16816.F32 R144, R204.reuse, R184, R40 ;  /* 0x000000b8cc90723c */ /* 0x040fe80000001828 */
[----:B------:R-:W-:Y:S01]  /*9c00*/  MOV R21, R141 ;  /* 0x0000008d00157202 */ /* 0x000fe20000000f00 */
[----:B------:R-:W-:Y:S01]  /*9c10*/  FADD.FTZ R225, R225, R33 ;  /* 0x00000021e1e17221 */ /* 0x000fe20000010000 */
[----:B------:R-:W-:Y:S02]  /*9c20*/  MOV R22, R140 ;  /* 0x0000008c00167202 */ /* 0x000fe40000000f00 */
[-C--:B------:R-:W-:Y:S04]  /*9c30*/  HMMA.16816.F32 R140, R204, R186.reuse, R44 ;  /* 0x000000bacc8c723c */ /* 0x080fe8000000182c */
[----:B------:R-:W-:Y:S01]  /*9c40*/  MOV R17, R139 ;  /* 0x0000008b00117202 */ /* 0x000fe20000000f00 */
[----:B------:R-:W-:Y:S01]  /*9c50*/  FADD.FTZ R225, R228, R225 ;  /* 0x000000e1e4e17221 */ /* 0x000fe20000010000 */
[----:B------:R-:W-:Y:S02]  /*9c60*/  MOV R20, R164 ;  /* 0x000000a400147202 */ /* 0x000fe40000000f00 */
[C---:B------:R-:W-:Y:S04]  /*9c70*/  HMMA.16816.F32 R184, R200.reuse, R186, R48 ;  /* 0x000000bac8b8723c */ /* 0x040fe80000001830 */
[----:B------:R-:W-:Y:S01]  /*9c80*/  MOV R32, R165 ;  /* 0x000000a500207202 */ /* 0x000fe20000000f00 */
[----:B------:R-:W-:Y:S01]  /*9c90*/  FADD.FTZ R225, R28, R225 ;  /* 0x000000e11ce17221 */ /* 0x000fe20000010000 */
[----:B------:R-:W-:Y:S02]  /*9ca0*/  MOV R39, R166 ;  /* 0x000000a600277202 */ /* 0x000fe40000000f00 */
[----:B------:R-:W-:Y:S01]  /*9cb0*/  MOV R38, R167 ;  /* 0x000000a700267202 */ /* 0x000fe20000000f00 */
[----:B------:R-:W-:Y:S01]  /*9cc0*/  FADD.FTZ R225, R31, R225 ;  /* 0x000000e11fe17221 */ /* 0x000fe20000010000 */
[-C--:B--2---:R-:W-:Y:S03]  /*9cd0*/  HMMA.16816.F32 R164, R200, R180.reuse, R52 ;  /* 0x000000b4c8a4723c */ /* 0x084fe60000001834 */
[----:B------:R-:W-:Y:S01]  /*9ce0*/  MOV R30, R11 ;  /* 0x0000000b001e7202 */ /* 0x000fe20000000f00 */
[----:B------:R-:W-:Y:S01]  /*9cf0*/  FADD.FTZ R225, R26, R225 ;  /* 0x000000e11ae17221 */ /* 0x000fe20000010000 */
[----:B------:R-:W-:Y:S01]  /*9d00*/  MOV R11, R137 ;  /* 0x00000089000b7202 */ /* 0x000fe20000000f00 */
[----:B------:R-:W-:Y:S01]  /*9d10*/  FADD.FTZ R223, R223, R39 ;  /* 0x00000027dfdf7221 */ /* 0x000fe20000010000 */
[----:B------:R-:W-:Y:S01]  /*9d20*/  MOV R29, R138 ;  /* 0x0000008a001d7202 */ /* 0x000fe20000000f00 */
[----:B------:R-:W-:Y:S01]  /*9d30*/  FADD.FTZ R225, R21, R225 ;  /* 0x000000e115e17221 */ /* 0x000fe20000010000 */
[C---:B------:R-:W-:Y:S04]  /*9d40*/  HMMA.16816.F32 R136, R204.reuse, R180, R56 ;  /* 0x000000b4cc88723c */ /* 0x040fe80000001838 */
[----:B------:R-:W-:Y:S01]  /*9d50*/  MOV R15, R135 ;  /* 0x00000087000f7202 */ /* 0x000fe20000000f00 */
[----:B------:R-:W-:Y:S02]  /*9d60*/  FADD.FTZ R225, R23, R225 ;  /* 0x000000e117e17221 */ /* 0x000fe40000010000 */
[----:B------:R-:W-:Y:S01]  /*9d70*/  FADD.FTZ R223, R221, R223 ;  /* 0x000000dfdddf7221 */ /* 0x000fe20000010000 */
[-C--:B------:R-:W-:Y:S04]  /*9d80*/  HMMA.16816.F32 R132, R204, R182.reuse, R60 ;  /* 0x000000b6cc84723c */ /* 0x080fe8000000183c */
[----:B------:R-:W-:Y:S02]  /*9d90*/  FADD.FTZ R225, R18, R225 ;  /* 0x000000e112e17221 */ /* 0x000fe40000010000 */
[----:B------:R-:W-:Y:S02]  /*9da0*/  FADD.FTZ R223, R34, R223 ;  /* 0x000000df22df7221 */ /* 0x000fe40000010000 */
[C---:B------:R-:W-:Y:S04]  /*9db0*/  HMMA.16816.F32 R180, R200.reuse, R182, R64 ;  /* 0x000000b6c8b4723c */ /* 0x040fe80000001840 */
[----:B------:R-:W-:Y:S02]  /*9dc0*/  FADD.FTZ R225, R14, R225 ;  /* 0x000000e10ee17221 */ /* 0x000fe40000010000 */
[----:B------:R-:W-:Y:S01]  /*9dd0*/  FADD.FTZ R223, R199, R223 ;  /* 0x000000dfc7df7221 */ /* 0x000fe20000010000 */
[----:B------:R-:W-:Y:S01]  /*9de0*/  MOV R199, R196 ;  /* 0x000000c400c77202 */ /* 0x000fe20000000f00 */
[-C--:B------:R-:W-:Y:S04]  /*9df0*/  HMMA.16816.F32 R68, R200, R208.reuse, R68 ;  /* 0x000000d0c844723c */ /* 0x080fe80000001844 */
[----:B------:R-:W-:Y:S01]  /*9e00*/  FADD.FTZ R223, R197, R223 ;  /* 0x000000dfc5df7221 */ /* 0x000fe20000010000 */
[----:B------:R-:W-:Y:S01]  /*9e10*/  MOV R197, R0 ;  /* 0x0000000000c57202 */ /* 0x000fe20000000f00 */
[----:B------:R-:W-:Y:S02]  /*9e20*/  FADD.FTZ R222, R222, R32 ;  /* 0x00000020dede7221 */ /* 0x000fe40000010000 */
[C---:B------:R-:W-:Y:S04]  /*9e30*/  HMMA.16816.F32 R72, R204.reuse, R208, R72 ;  /* 0x000000d0cc48723c */ /* 0x040fe80000001848 */
[----:B------:R-:W-:Y:S01]  /*9e40*/  FADD.FTZ R223, R198, R223 ;  /* 0x000000dfc6df7221 */ /* 0x000fe20000010000 */
[----:B------:R-:W-:Y:S01]  /*9e50*/  MOV R198, R2 ;  /* 0x0000000200c67202 */ /* 0x000fe20000000f00 */
[----:B------:R-:W-:Y:S02]  /*9e60*/  FADD.FTZ R222, R220, R222 ;  /* 0x000000dedcde7221 */ /* 0x000fe40000010000 */
[-C--:B------:R-:W-:Y:S04]  /*9e70*/  HMMA.16816.F32 R76, R204, R210.reuse, R76 ;  /* 0x000000d2cc4c723c */ /* 0x080fe8000000184c */
[----:B------:R-:W-:Y:S02]  /*9e80*/  FADD.FTZ R223, R229, R223 ;  /* 0x000000dfe5df7221 */ /* 0x000fe40000010000 */
[----:B------:R-:W-:Y:S02]  /*9e90*/  FADD.FTZ R222, R35, R222 ;  /* 0x000000de23de7221 */ /* 0x000fe40000010000 */
[C---:B------:R-:W-:Y:S04]  /*9ea0*/  HMMA.16816.F32 R80, R200.reuse, R210, R80 ;  /* 0x000000d2c850723c */ /* 0x040fe80000001850 */
[----:B------:R-:W-:Y:S02]  /*9eb0*/  FADD.FTZ R223, R230, R223 ;  /* 0x000000dfe6df7221 */ /* 0x000fe40000010000 */
        /* <DEDUP_REMOVED lines=17> */
[----:B------:R-:W-:Y:S04]  /*9fd0*/  FADD.FTZ R224, R24, R224 ;  /* 0x000000e018e07221 */ /* 0x000fe80000010000 */
[-C--:B------:R-:W-:Y:S04]  /*9fe0*/  HMMA.16816.F32 R108, R204, R218.reuse, R108 ;  /* 0x000000dacc6c723c */ /* 0x080fe8000000186c */
[----:B------:R-:W-:Y:S04]  /*9ff0*/  FADD.FTZ R224, R27, R224 ;  /* 0x000000e01be07221 */ /* 0x000fe80000010000 */
[C---:B------:R-:W-:Y:S04]  /*a000*/  HMMA.16816.F32 R112, R200.reuse, R218, R112 ;  /* 0x000000dac870723c */ /* 0x040fe80000001870 */
[----:B------:R-:W-:Y:S04]  /*a010*/  FADD.FTZ R224, R22, R224 ;  /* 0x000000e016e07221 */ /* 0x000fe80000010000 */
[-C--:B------:R-:W-:Y:S04]  /*a020*/  HMMA.16816.F32 R116, R200, R4.reuse, R116 ;  /* 0x00000004c874723c */ /* 0x080fe80000001874 */
[----:B------:R-:W-:Y:S04]  /*a030*/  FADD.FTZ R224, R16, R224 ;  /* 0x000000e010e07221 */ /* 0x000fe80000010000 */
[C---:B------:R-:W-:Y:S04]  /*a040*/  HMMA.16816.F32 R120, R204.reuse, R4, R120 ;  /* 0x00000004cc78723c */ /* 0x040fe80000001878 */
[----:B------:R-:W-:Y:S03]  /*a050*/  FADD.FTZ R224, R19, R224 ;  /* 0x000000e013e07221 */ /* 0x000fe60000010000 */
[----:B------:R-:W-:Y:S01]  /*a060*/  FADD.FTZ R5, R9, R222 ;  /* 0x000000de09057221 */ /* 0x000fe20000010000 */
[-C--:B------:R-:W-:Y:S04]  /*a070*/  HMMA.16816.F32 R124, R204, R6.reuse, R124 ;  /* 0x00000006cc7c723c */ /* 0x080fe8000000187c */
[----:B------:R-:W-:Y:S02]  /*a080*/  FADD.FTZ R4, R10, R225 ;  /* 0x000000e10a047221 */ /* 0x000fe40000010000 */
[----:B------:R-:W-:Y:S02]  /*a090*/  FADD.FTZ R224, R15, R224 ;  /* 0x000000e00fe07221 */ /* 0x000fe40000010000 */
[----:B------:R-:W-:Y:S07]  /*a0a0*/  HMMA.16816.F32 R128, R200, R6, R128 ;  /* 0x00000006c880723c */ /* 0x000fee0000001880 */
[----:B------:R-:W-:Y:S01]  /*a0b0*/  FADD.FTZ R6, R8, R223 ;  /* 0x000000df08067221 */ /* 0x000fe20000010000 */
[----:B------:R-:W-:Y:S01]  /*a0c0*/  MOV R200, R3 ;  /* 0x0000000300c87202 */ /* 0x000fe20000000f00 */
[----:B------:R-:W-:Y:S03]  /*a0d0*/  FADD.FTZ R203, R11, R224 ;  /* 0x000000e00bcb7221 */ /* 0x000fe60000010000 */
[----:B------:R1:W-:Y:S04]  /*a0e0*/  STL [R1+0x40], R6 ;  /* 0x0000400601007387 */ /* 0x0003e80000100800 */
[----:B------:R1:W-:Y:S04]  /*a0f0*/  STL [R1+0x3c], R5 ;  /* 0x00003c0501007387 */ /* 0x0003e80000100800 */
[----:B------:R1:W-:Y:S02]  /*a100*/  STL [R1+0x38], R4 ;  /* 0x0000380401007387 */ /* 0x0003e40000100800 */
[----:B-1----:R-:W-:-:S05]  /*a110*/  @P0 BRA `(.L_x_709) ;  /* 0xffffbc0000000947 */ /* 0x002fca000383ffff */
.L_x_708:
[----:B-1----:R-:W2:Y:S04]  /*a120*/  LDL.LU R6, [R1+0x40] ;  /* 0x0000400001067983 */ /* 0x002ea80000300800 */
[----:B------:R-:W1:Y:S04]  /*a130*/  SHFL.BFLY PT, R9, R203, 0x2, 0x1f ;  /* 0x0c401f00cb097f89 */ /* 0x000e6800000e0000 */
[----:B------:R-:W3:Y:S01]  /*a140*/  S2R R11, SR_TID.X ;  /* 0x00000000000b7919 */ /* 0x000ee20000002100 */
[----:B------:R-:W4:Y:S01]  /*a150*/  S2UR UR7, SR_CTAID.Y ;  /* 0x00000000000779c3 */ /* 0x000f220000002600 */
[----:B------:R-:W-:-:S02]  /*a160*/  ULDC.64 UR4, c[0x0][0x490] ;  /* 0x0001240000047ab9 */ /* 0x000fc40000000a00 */
[----:B------:R-:W2:Y:S04]  /*a170*/  LDL.LU R7, [R1+0x3c] ;  /* 0x00003c0001077983 */ /* 0x000ea80000300800 */
[----:B------:R-:W2:Y:S04]  /*a180*/  LDL.LU R10, [R1+0x38] ;  /* 0x00003800010a7983 */ /* 0x000ea80000300800 */
[----:B------:R-:W2:Y:S01]  /*a190*/  LDL.LU R18, [R1+0x10] ;  /* 0x0000100001127983 */ /* 0x000ea20000300800 */
[----:B------:R-:W-:-:S03]  /*a1a0*/  MOV R14, RZ ;  /* 0x000000ff000e7202 */ /* 0x000fc60000000f00 */
[----:B------:R-:W2:Y:S01]  /*a1b0*/  LDL.LU R30, [R1+0x20] ;  /* 0x00002000011e7983 */ /* 0x000ea20000300800 */
[----:B-1----:R-:W-:Y:S01]  /*a1c0*/  FADD.FTZ R203, R9, R203 ;  /* 0x000000cb09cb7221 */ /* 0x002fe20000010000 */
[----:B------:R-:W-:Y:S02]  /*a1d0*/  MOV R9, c[0x0][0x4e8] ;  /* 0x00013a0000097a02 */ /* 0x000fe40000000f00 */
[----:B---3--:R-:W-:Y:S02]  /*a1e0*/  SHF.R.S32.HI R12, RZ, 0x1f, R11 ;  /* 0x0000001fff0c7819 */ /* 0x008fe4000001140b */
[----:B------:R-:W-:Y:S01]  /*a1f0*/  ISETP.NE.AND P0, PT, R9, 0x1, PT ;  /* 0x000000010900780c */ /* 0x000fe20003f05270 */
[----:B----4-:R-:W-:-:S04]  /*a200*/  USHF.R.S32.HI UR6, URZ, 0x1f, UR7 ;  /* 0x0000001f3f067899 */ /* 0x010fc80008011407 */
[----:B------:R-:W-:Y:S02]  /*a210*/  UIMAD UR8, UR6, UR4, URZ ;  /* 0x00000004060872a4 */ /* 0x000fe4000f8e023f */
[----:B------:R-:W-:Y:S02]  /*a220*/  UIMAD.WIDE.U32 UR10, UR7, UR4, URZ ;  /* 0x00000004070a72a5 */ /* 0x000fe4000f8e003f */
[----:B------:R-:W-:-:S03]  /*a230*/  UIMAD UR8, UR7, UR5, UR8 ;  /* 0x00000005070872a4 */ /* 0x000fc6000f8e0208 */
[----:B------:R-:W-:Y:S02]  /*a240*/  ULDC.64 UR4, c[0x0][0x3e8] ;  /* 0x0000fa0000047ab9 */ /* 0x000fe40000000a00 */
[----:B------:R-:W-:-:S06]  /*a250*/  UIMAD.WIDE.U32 UR14, UR7, UR4, URZ ;  /* 0x00000004070e72a5 */ /* 0x000fcc000f8e003f */
[----:B------:R-:W-:Y:S02]  /*a260*/  MOV R22, UR14 ;  /* 0x0000000e00167c02 */ /* 0x000fe40008000f00 */
[----:B------:R-:W-:Y:S02]  /*a270*/  MOV R23, UR15 ;  /* 0x0000000f00177c02 */ /* 0x000fe40008000f00 */
[----:B------:R-:W-:Y:S02]  /*a280*/  MOV R27, 0xff800000 ;  /* 0xff800000001b7802 */ /* 0x000fe40000000f00 */
[----:B------:R-:W-:Y:S02]  /*a290*/  MOV R29, 0xff800000 ;  /* 0xff800000001d7802 */ /* 0x000fe40000000f00 */
[----:B------:R-:W-:Y:S02]  /*a2a0*/  MOV R28, 0xff800000 ;  /* 0xff800000001c7802 */ /* 0x000fe40000000f00 */
[----:B------:R-:W-:Y:S01]  /*a2b0*/  MOV R26, 0xff800000 ;  /* 0xff800000001a7802 */ /* 0x000fe20000000f00 */
[----:B------:R-:W-:Y:S06]  /*a2c0*/  BAR.SYNC.DEFER_BLOCKING 0x1, 0x80 ;  /* 0x0042000000007b1d */ /* 0x000fec0000010000 */
[----:B--2---:R-:W1:Y:S04]  /*a2d0*/  SHFL.BFLY PT, R5, R6, 0x2, 0x1f ;  /* 0x0c401f0006057f89 */ /* 0x004e6800000e0000 */
[----:B------:R-:W2:Y:S01]  /*a2e0*/  SHFL.BFLY PT, R4, R7, 0x2, 0x1f ;  /* 0x0c401f0007047f89 */ /* 0x000ea200000e0000 */
[----:B------:R-:W-:-:S04]  /*a2f0*/  @P0 IMAD.HI.U32 R13, R18, c[0x0][0x4ec], RZ ;  /* 0x00013b00120d0a27 */ /* 0x000fc800078e00ff */
[----:B-1----:R-:W-:Y:S02]  /*a300*/  FADD.FTZ R5, R5, R6 ;  /* 0x0000000605057221 */ /* 0x002fe40000010000 */
[----:B------:R-:W1:Y:S04]  /*a310*/  SHFL.BFLY PT, R6, R10, 0x2, 0x1f ;  /* 0x0c401f000a067f89 */ /* 0x000e6800000e0000 */
[----:B------:R-:W3:Y:S01]  /*a320*/  SHFL.BFLY PT, R8, R5, 0x1, 0x1f ;  /* 0x0c201f0005087f89 */ /* 0x000ee200000e0000 */
[----:B--2---:R-:W-:-:S05]  /*a330*/  FADD.FTZ R4, R4, R7 ;  /* 0x0000000704047221 */ /* 0x004fca0000010000 */
[----:B------:R-:W2:Y:S01]  /*a340*/  SHFL.BFLY PT, R7, R4, 0x1, 0x1f ;  /* 0x0c201f0004077f89 */ /* 0x000ea200000e0000 */
[----:B-1----:R-:W-:Y:S01]  /*a350*/  FADD.FTZ R6, R6, R10 ;  /* 0x0000000a06067221 */ /* 0x002fe20000010000 */
[----:B------:R-:W-:Y:S02]  /*a360*/  MOV R10, R18 ;  /* 0x00000012000a7202 */ /* 0x000fe40000000f00 */
[----:B------:R-:W-:Y:S01]  /*a370*/  @P0 SHF.R.U32.HI R10, RZ, c[0x0][0x4f0], R13 ;  /* 0x00013c00ff0a0a19 */ /* 0x000fe2000001160d */
[----:B---3--:R-:W-:Y:S01]  /*a380*/  FADD.FTZ R8, R5, R8 ;  /* 0x0000000805087221 */ /* 0x008fe20000010000 */
[----:B------:R-:W1:Y:S01]  /*a390*/  SHFL.BFLY PT, R16, R6, 0x1, 0x1f ;  /* 0x0c201f0006107f89 */ /* 0x000e6200000e0000 */
[----:B------:R-:W-:-:S03]  /*a3a0*/  MOV R13, RZ ;  /* 0x000000ff000d7202 */ /* 0x000fc60000000f00 */
[----:B------:R-:W-:Y:S01]  /*a3b0*/  FSETP.NE.FTZ.AND P3, PT, R8, RZ, PT ;  /* 0x000000ff0800720b */ /* 0x000fe20003f75000 */
[----:B------:R-:W3:Y:S01]  /*a3c0*/  SHFL.BFLY PT, R5, R203, 0x1, 0x1f ;  /* 0x0c201f00cb057f89 */ /* 0x000ee200000e0000 */
[----:B--2---:R-:W-:Y:S01]  /*a3d0*/  FADD.FTZ R7, R4, R7 ;  /* 0x0000000704077221 */ /* 0x004fe20000010000 */
[CC--:B------:R-:W-:Y:S02]  /*a3e0*/  LEA.HI R4, R12.reuse, R11.reuse, RZ, 0x5 ;  /* 0x0000000b0c047211 */ /* 0x0c0fe400078f28ff */
[----:B------:R-:W-:Y:S02]  /*a3f0*/  LEA.HI R12, R12, R11, RZ, 0x2 ;  /* 0x0000000b0c0c7211 */ /* 0x000fe400078f10ff */
[----:B------:R-:W-:Y:S02]  /*a400*/  LOP3.LUT R15, R4, 0xffffffe0, RZ, 0xc0, !PT ;  /* 0xffffffe0040f7812 */ /* 0x000fe400078ec0ff */
[----:B------:R-:W-:-:S04]  /*a410*/  LOP3.LUT R17, R12, 0xfffffffc, RZ, 0xc0, !PT ;  /* 0xfffffffc0c117812 */ /* 0x000fc800078ec0ff */
[----:B------:R-:W-:Y:S01]  /*a420*/  @P3 MUFU.RCP R14, R8 ;  /* 0x00000008000e3308 */ /* 0x000fe20000001000 */
[-C--:B------:R-:W-:Y:S02]  /*a430*/  IADD3 R15, -R15, R11.reuse, RZ ;  /* 0x0000000b0f0f7210 */ /* 0x080fe40007ffe1ff */
[----:B------:R-:W-:Y:S02]  /*a440*/  FSETP.NE.FTZ.AND P2, PT, R7, RZ, PT ;  /* 0x000000ff0700720b */ /* 0x000fe40003f55000 */
[----:B------:R-:W-:Y:S01]  /*a450*/  LOP3.LUT P4, RZ, R15, 0x3, RZ, 0xc0, !PT ;  /* 0x000000030fff7812 */ /* 0x000fe2000788c0ff */
[----:B-1----:R-:W-:Y:S01]  /*a460*/  FADD.FTZ R6, R6, R16 ;  /* 0x0000001006067221 */ /* 0x002fe20000010000 */
[----:B------:R-:W-:Y:S02]  /*a470*/  IADD3 R16, -R10, RZ, RZ ;  /* 0x000000ff0a107210 */ /* 0x000fe40007ffe1ff */
[----:B------:R-:W-:Y:S02]  /*a480*/  IADD3 R11, -R17, R11, RZ ;  /* 0x0000000b110b7210 */ /* 0x000fe40007ffe1ff */
[----:B------:R-:W-:Y:S01]  /*a490*/  FSETP.NE.FTZ.AND P1, PT, R6, RZ, PT ;  /* 0x000000ff0600720b */ /* 0x000fe20003f35000 */
[----:B------:R-:W-:-:S02]  /*a4a0*/  IMAD R15, R16, c[0x0][0x4e8], R18 ;  /* 0x00013a00100f7a24 */ /* 0x000fc400078e0212 */
[----:B------:R-:W-:Y:S01]  /*a4b0*/  CS2R R16, SRZ ;  /* 0x0000000000107805 */ /* 0x000fe2000001ff00 */
[--C-:B------:R-:W-:Y:S01]  /*a4c0*/  SHF.R.S32.HI R18, RZ, 0x2, R12.reuse ;  /* 0x00000002ff127819 */ /* 0x100fe2000001140c */
[----:B---3--:R-:W-:Y:S01]  /*a4d0*/  FADD.FTZ R5, R203, R5 ;  /* 0x00000005cb057221 */ /* 0x008fe20000010000 */
[----:B------:R-:W-:Y:S01]  /*a4e0*/  SHF.R.S32.HI R12, RZ, 0x1f, R12 ;  /* 0x0000001fff0c7819 */ /* 0x000fe2000001140c */
[----:B------:R-:W-:Y:S03]  /*a4f0*/  @P2 MUFU.RCP R13, R7 ;  /* 0x00000007000d2308 */ /* 0x000fe60000001000 */
[----:B------:R-:W-:-:S05]  /*a500*/  LEA.HI R12, R12, R18, RZ, 0x3 ;  /* 0x000000120c0c7211 */ /* 0x000fca00078f18ff */
[----:B------:R-:W-:Y:S01]  /*a510*/  @P1 MUFU.RCP R16, R6 ;  /* 0x0000000600101308 */ /* 0x000fe20000001000 */
[----:B------:R-:W-:-:S07]  /*a520*/  LOP3.LUT R12, R12, 0xfffffff8, RZ, 0xc0, !PT ;  /* 0xfffffff80c0c7812 */ /* 0x000fce00078ec0ff */
[----:B------:R-:W1:Y:S01]  /*a530*/  @P1 MUFU.LG2 R6, R6 ;  /* 0x0000000600061308 */ /* 0x000e620000000c00 */
[----:B------:R-:W-:-:S07]  /*a540*/  IADD3 R12, R18, -R12, RZ ;  /* 0x8000000c120c7210 */ /* 0x000fce0007ffe0ff */
[----:B------:R-:W2:Y:S01]  /*a550*/  @P3 MUFU.LG2 R8, R8 ;  /* 0x0000000800083308 */ /* 0x000ea20000000c00 */
[----:B------:R-:W-:-:S07]  /*a560*/  MOV R18, R22 ;  /* 0x0000001600127202 */ /* 0x000fce0000000f00 */
[----:B------:R-:W3:Y:S01]  /*a570*/  @P2 MUFU.LG2 R7, R7 ;  /* 0x0000000700072308 */ /* 0x000ee20000000c00 */
[----:B------:R-:W-:Y:S01]  /*a580*/  @P1 MOV R22, 0x3f317218 ;  /* 0x3f31721800161802 */ /* 0x000fe20000000f00 */
[----:B-1----:R-:W-:Y:S01]  /*a590*/  @P1 FMUL.FTZ R6, R6, 0.69314718246459960938 ;  /* 0x3f31721806061820 */ /* 0x002fe20000410000 */
[----:B------:R-:W-:Y:S02]  /*a5a0*/  @P3 MOV R24, 0x3f317218 ;  /* 0x3f31721800183802 */ /* 0x000fe40000000f00 */
[----:B------:R-:W-:Y:S01]  /*a5b0*/  @P2 MOV R23, 0x3f317218 ;  /* 0x3f31721800172802 */ /* 0x000fe20000000f00 */
[----:B------:R-:W-:Y:S01]  /*a5c0*/  @P1 FMUL.FTZ R22, R22, c[0x0][0x2d0] ;  /* 0x0000b40016161a20 */ /* 0x000fe20000410000 */
[----:B------:R-:W-:Y:S01]  /*a5d0*/  SHF.R.S32.HI R4, RZ, 0x5, R4 ;  /* 0x00000005ff047819 */ /* 0x000fe20000011404 */
[----:B--2---:R-:W-:Y:S02]  /*a5e0*/  @P3 FMUL.FTZ R8, R8, 0.69314718246459960938 ;  /* 0x3f31721808083820 */ /* 0x004fe40000410000 */
[----:B------:R-:W-:-:S02]  /*a5f0*/  @P3 FMUL.FTZ R24, R24, c[0x0][0x2d0] ;  /* 0x0000b40018183a20 */ /* 0x000fc40000410000 */
[----:B------:R-:W-:Y:S01]  /*a600*/  @P1 FFMA.FTZ R27, R22, R2, R6 ;  /* 0x00000002161b1223 */ /* 0x000fe20000010006 */
[----:B------:R-:W-:Y:S01]  /*a610*/  SHF.R.S32.HI R2, RZ, 0x1f, R4 ;  /* 0x0000001fff027819 */ /* 0x000fe20000011404 */
[----:B------:R-:W-:Y:S02]  /*a620*/  @P2 FMUL.FTZ R23, R23, c[0x0][0x2d0] ;  /* 0x0000b40017172a20 */ /* 0x000fe40000410000 */
[----:B---3--:R-:W-:Y:S02]  /*a630*/  @P2 FMUL.FTZ R7, R7, 0.69314718246459960938 ;  /* 0x3f31721807072820 */ /* 0x008fe40000410000 */
[----:B------:R-:W-:Y:S01]  /*a640*/  @P3 FFMA.FTZ R29, R24, R196, R8 ;  /* 0x000000c4181d3223 */ /* 0x000fe20000010008 */
[----:B------:R-:W-:Y:S01]  /*a650*/  LEA.HI R8, R2, R4, RZ, 0x2 ;  /* 0x0000000402087211 */ /* 0x000fe200078f10ff */
[----:B------:R-:W-:Y:S01]  /*a660*/  @P2 FFMA.FTZ R28, R23, R3, R7 ;  /* 0x00000003171c2223 */ /* 0x000fe20000010007 */
[----:B------:R-:W-:Y:S02]  /*a670*/  LEA.HI R7, R11, R11, RZ, 0x1 ;  /* 0x0000000b0b077211 */ /* 0x000fe400078f08ff */
[----:B------:R-:W-:-:S02]  /*a680*/  FSETP.NE.FTZ.AND P0, PT, R5, RZ, PT ;  /* 0x000000ff0500720b */ /* 0x000fc40003f15000 */
[----:B------:R-:W-:Y:S02]  /*a690*/  LOP3.LUT R8, R8, 0xffffffc, RZ, 0xc0, !PT ;  /* 0x0ffffffc08087812 */ /* 0x000fe400078ec0ff */
[----:B------:R-:W-:Y:S02]  /*a6a0*/  LOP3.LUT R6, R7, 0x1ffffffe, RZ, 0xc0, !PT ;  /* 0x1ffffffe07067812 */ /* 0x000fe400078ec0ff */
[C---:B------:R-:W-:Y:S02]  /*a6b0*/  IADD3 R8, R4.reuse, -R8, RZ ;  /* 0x8000000804087210 */ /* 0x040fe40007ffe0ff */
[----:B------:R-:W-:Y:S02]  /*a6c0*/  LEA R4, R4, R11, 0x9 ;  /* 0x0000000b04047211 */ /* 0x000fe400078e48ff */
[----:B------:R-:W-:Y:S02]  /*a6d0*/  IADD3 R6, R11, -R6, RZ ;  /* 0x800000060b067210 */ /* 0x000fe40007ffe0ff */
[----:B------:R-:W-:-:S02]  /*a6e0*/  SHF.R.S32.HI R11, RZ, 0x2, R30 ;  /* 0x00000002ff0b7819 */ /* 0x000fc4000001141e */
[----:B------:R-:W2:Y:S01]  /*a6f0*/  LDL.LU R30, [R1+0xc] ;  /* 0x00000c00011e7983 */ /* 0x000ea20000300800 */
[----:B------:R-:W1:Y:S02]  /*a700*/  @P0 MUFU.RCP R17, R5 ;  /* 0x0000000500110308 */ /* 0x000e640000001000 */
[C---:B-1----:R-:W-:Y:S02]  /*a710*/  FMUL.FTZ R79, R17.reuse, R79 ;  /* 0x0000004f114f7220 */ /* 0x042fe40000410000 */
[----:B------:R-:W-:-:S05]  /*a720*/  FMUL.FTZ R78, R17, R78 ;  /* 0x0000004e114e7220 */ /* 0x000fca0000410000 */
[----:B------:R-:W-:Y:S02]  /*a730*/  F2FP.PACK_AB R78, R79, R78 ;  /* 0x0000004e4f4e723e */ /* 0x000fe400000000ff */
[----:B------:R-:W3:Y:S01]  /*a740*/  LDL R79, [R1+0x8] ;  /* 0x00000800014f7983 */ /* 0x000ee20000100800 */
[C---:B------:R-:W-:Y:S02]  /*a750*/  FMUL.FTZ R77, R16.reuse, R77 ;  /* 0x0000004d104d7220 */ /* 0x040fe40000410000 */
[----:B------:R-:W-:Y:S02]  /*a760*/  FMUL.FTZ R76, R16, R76 ;  /* 0x0000004c104c7220 */ /* 0x000fe40000410000 */
[C---:B------:R-:W-:Y:S02]  /*a770*/  FMUL.FTZ R75, R17.reuse, R75 ;  /* 0x0000004b114b7220 */ /* 0x040fe40000410000 */
[----:B------:R-:W-:Y:S01]  /*a780*/  FMUL.FTZ R74, R17, R74 ;  /* 0x0000004a114a7220 */ /* 0x000fe20000410000 */
[----:B------:R-:W-:-:S02]  /*a790*/  F2FP.PACK_AB R76, R77, R76 ;  /* 0x0000004c4d4c723e */ /* 0x000fc400000000ff */
[----:B------:R1:W5:Y:S02]  /*a7a0*/  LDL R77, [R1+0x1c] ;  /* 0x00001c00014d7983 */ /* 0x0003640000100800 */
[----:B------:R-:W-:Y:S02]  /*a7b0*/  F2FP.PACK_AB R74, R75, R74 ;  /* 0x0000004a4b4a723e */ /* 0x000fe400000000ff */
[----:B------:R1:W5:Y:S01]  /*a7c0*/  LDL R75, [R1+0x18] ;  /* 0x00001800014b7983 */ /* 0x0003620000100800 */
[----:B------:R4:W4:Y:S02]  /*a7d0*/  @P0 MUFU.LG2 R25, R5 ;  /* 0x0000000500190308 */ /* 0x0009240000000c00 */
[----:B----4-:R-:W-:Y:S01]  /*a7e0*/  @P0 MOV R5, 0x3f317218 ;  /* 0x3f31721800050802 */ /* 0x010fe20000000f00 */
[----:B------:R-:W-:-:S04]  /*a7f0*/  @P0 FMUL.FTZ R25, R25, 0.69314718246459960938 ;  /* 0x3f31721819190820 */ /* 0x000fc80000410000 */
[----:B------:R-:W-:-:S04]  /*a800*/  @P0 FMUL.FTZ R5, R5, c[0x0][0x2d0] ;  /* 0x0000b40005050a20 */ /* 0x000fc80000410000 */
[----:B------:R-:W-:Y:S02]  /*a810*/  @P0 FFMA.FTZ R26, R5, R0, R25 ;  /* 0x00000000051a0223 */ /* 0x000fe40000010019 */
[----:B------:R-:W4:Y:S01]  /*a820*/  S2R R0, SR_CTAID.Z ;  /* 0x0000000000007919 */ /* 0x000f220000002700 */
[----:B------:R-:W-:-:S04]  /*a830*/  UIMAD UR6, UR6, UR4, URZ ;  /* 0x00000004060672a4 */ /* 0x000fc8000f8e023f */
[----:B------:R-:W-:Y:S02]  /*a840*/  UIMAD UR5, UR7, UR5, UR6 ;  /* 0x00000005070572a4 */ /* 0x000fe4000f8e0206 */
[----:B------:R-:W-:Y:S02]  /*a850*/  UIADD3 UR8, UR11, UR8, URZ ;  /* 0x000000080b087290 */ /* 0x000fe4000fffe03f */
[----:B------:R-:W-:Y:S01]  /*a860*/  UIADD3 UR5, UR15, UR5, URZ ;  /* 0x000000050f057290 */ /* 0x000fe2000fffe03f */
[----:B------:R-:W-:Y:S02]  /*a870*/  MOV R21, UR11 ;  /* 0x0000000b00157c02 */ /* 0x000fe40008000f00 */
[----:B------:R-:W-:Y:S02]  /*a880*/  MOV R20, UR10 ;  /* 0x0000000a00147c02 */ /* 0x000fe40008000f00 */
[----:B------:R-:W-:Y:S02]  /*a890*/  MOV R21, UR8 ;  /* 0x0000000800157c02 */ /* 0x000fe40008000f00 */
[----:B------:R-:W-:-:S02]  /*a8a0*/  MOV R19, UR5 ;  /* 0x0000000500137c02 */ /* 0x000fc40008000f00 */
[----:B----4-:R-:W-:-:S05]  /*a8b0*/  SHF.R.S32.HI R3, RZ, 0x1f, R0 ;  /* 0x0000001fff037819 */ /* 0x010fca0000011400 */
[C---:B------:R-:W-:Y:S02]  /*a8c0*/  IMAD R5, R3.reuse, c[0x0][0x498], RZ ;  /* 0x0001260003057a24 */ /* 0x040fe400078e02ff */
[----:B------:R-:W-:Y:S02]  /*a8d0*/  IMAD R3, R3, c[0x0][0x3f0], RZ ;  /* 0x0000fc0003037a24 */ /* 0x000fe400078e02ff */
[C---:B------:R-:W-:Y:S02]  /*a8e0*/  IMAD R5, R0.reuse, c[0x0][0x49c], R5 ;  /* 0x0001270000057a24 */ /* 0x040fe400078e0205 */
[C---:B------:R-:W-:Y:S02]  /*a8f0*/  IMAD R3, R0.reuse, c[0x0][0x3f4], R3 ;  /* 0x0000fd0000037a24 */ /* 0x040fe400078e0203 */
[----:B------:R-:W-:-:S04]  /*a900*/  IMAD.WIDE.U32 R20, R0, c[0x0][0x498], R20 ;  /* 0x0001260000147a25 */ /* 0x000fc800078e0014 */
[----:B------:R-:W-:Y:S01]  /*a910*/  IMAD.WIDE.U32 R18, R0, c[0x0][0x3f0], R18 ;  /* 0x0000fc0000127a25 */ /* 0x000fe200078e0012 */
[C---:B------:R-:W-:Y:S01]  /*a920*/  SHF.L.U32 R0, R12.reuse, 0x6, RZ ;  /* 0x000000060c007819 */ /* 0x040fe200000006ff */
[----:B------:R-:W4:Y:S01]  /*a930*/  S2R R2, SR_CTAID.X ;  /* 0x0000000000027919 */ /* 0x000f220000002500 */
[----:B------:R-:W-:Y:S02]  /*a940*/  R2P PR, R12, 0x6 ;  /* 0x000000060c007804 */ /* 0x000fe40000000000 */
[----:B------:R-:W-:Y:S02]  /*a950*/  LOP3.LUT R0, R0, 0x1c0, RZ, 0xc0, !PT ;  /* 0x000001c000007812 */ /* 0x000fe400078ec0ff */
[----:B------:R-:W-:Y:S02]  /*a960*/  LOP3.LUT R12, R12, 0x1, RZ, 0xc0, !PT ;  /* 0x000000010c0c7812 */ /* 0x000fe400078ec0ff */
[----:B------:R-:W-:Y:S02]  /*a970*/  IADD3 R19, R19, R3, RZ ;  /* 0x0000000313137210 */ /* 0x000fe40007ffe0ff */
[----:B------:R-:W-:-:S02]  /*a980*/  LEA.HI R3, R0, R0, RZ, 0x1d ;  /* 0x0000000000037211 */ /* 0x000fc400078fe8ff */
[----:B------:R-:W-:Y:S02]  /*a990*/  ISETP.NE.U32.AND P0, PT, R12, 0x1, PT ;  /* 0x000000010c00780c */ /* 0x000fe40003f05070 */
[----:B------:R-:W-:Y:S02]  /*a9a0*/  LEA R3, R4, R3, 0x1 ;  /* 0x0000000304037211 */ /* 0x000fe400078e08ff */
[----:B------:R-:W-:Y:S02]  /*a9b0*/  SHF.R.S32.HI R0, RZ, 0x1f, R10 ;  /* 0x0000001fff007819 */ /* 0x000fe4000001140a */
[----:B------:R-:W-:Y:S02]  /*a9c0*/  SHF.L.U32 R7, R7, 0x5, RZ ;  /* 0x0000000507077819 */ /* 0x000fe400000006ff */
[----:B------:R-:W-:Y:S01]  /*a9d0*/  SHF.L.U32 R3, R3, 0x1, RZ ;  /* 0x0000000103037819 */ /* 0x000fe200000006ff */
[----:B------:R-:W-:Y:S01]  /*a9e0*/  IMAD R0, R0, c[0x0][0x3e0], RZ ;  /* 0x0000f80000007a24 */ /* 0x000fe200078e02ff */
[----:B------:R-:W-:-:S02]  /*a9f0*/  LEA R8, R8, R11, 0x4 ;  /* 0x0000000b08087211 */ /* 0x000fc400078e20ff */
[----:B------:R-:W-:Y:S02]  /*aa00*/  LOP3.LUT R7, R7, 0xffffffc0, RZ, 0xc0, !PT ;  /* 0xffffffc007077812 */ /* 0x000fe400078ec0ff */
[C---:B------:R-:W-:Y:S01]  /*aa10*/  IADD3 R11, R3.reuse, 0x80, RZ ;  /* 0x00000080030b7810 */ /* 0x040fe20007ffe0ff */
[C---:B------:R-:W-:Y:S02]  /*aa20*/  IMAD R0, R10.reuse, c[0x0][0x3e4], R0 ;  /* 0x0000f9000a007a24 */ /* 0x040fe400078e0200 */
[----:B------:R-:W-:Y:S01]  /*aa30*/  IMAD.WIDE.U32 R18, R10, c[0x0][0x3e0], R18 ;  /* 0x0000f8000a127a25 */ /* 0x000fe200078e0012 */
[----:B------:R-:W-:Y:S02]  /*aa40*/  IADD3 R10, R3, 0x70, RZ ;  /* 0x00000070030a7810 */ /* 0x000fe40007ffe0ff */
[----:B------:R-:W-:Y:S02]  /*aa50*/  LEA R6, R6, R7, 0x3 ;  /* 0x0000000706067211 */ /* 0x000fe400078e18ff */
[----:B------:R-:W-:-:S02]  /*aa60*/  @P0 IADD3 R10, R11, 0x10, RZ ;  /* 0x000000100b0a0810 */ /* 0x000fc40007ffe0ff */
[C---:B------:R-:W-:Y:S02]  /*aa70*/  ISETP.NE.AND P0, PT, R9.reuse, 0x1, PT ;  /* 0x000000010900780c */ /* 0x040fe40003f05270 */
[----:B------:R-:W-:Y:S02]  /*aa80*/  IADD3 R6, R8, R6, RZ ;  /* 0x0000000608067210 */ /* 0x000fe40007ffe0ff */
[C---:B----4-:R-:W-:Y:S01]  /*aa90*/  LEA R8, R2.reuse, R8, 0x7 ;  /* 0x0000000802087211 */ /* 0x050fe200078e38ff */
[----:B------:R-:W-:Y:S01]  /*aaa0*/  IMAD R4, R9, c[0x0][0x388], RZ ;  /* 0x0000e20009047a24 */ /* 0x000fe200078e02ff */
[----:B------:R-:W-:Y:S02]  /*aab0*/  LEA R6, R2, R6, 0x7 ;  /* 0x0000000602067211 */ /* 0x000fe400078e38ff */
[C---:B------:R-:W-:Y:S02]  /*aac0*/  IADD3 R2, R8.reuse, 0x40, RZ ;  /* 0x0000004008027810 */ /* 0x040fe40007ffe0ff */
[----:B------:R-:W-:-:S02]  /*aad0*/  IADD3 R7, R8, 0x8, RZ ;  /* 0x0000000808077810 */ /* 0x000fc40007ffe0ff */
[----:B------:R-:W-:Y:S01]  /*aae0*/  ISETP.GE.OR P3, PT, R2, R4, P4 ;  /* 0x000000040200720c */ /* 0x000fe20002766670 */
[----:B------:R-:W-:Y:S01]  /*aaf0*/  @P0 IMAD.HI.U32 R2, R6, c[0x0][0x4ec], RZ ;  /* 0x00013b0006020a27 */ /* 0x000fe200078e00ff */
[----:B------:R-:W-:Y:S02]  /*ab00*/  IADD3 R19, R19, R0, RZ ;  /* 0x0000000013137210 */ /* 0x000fe40007ffe0ff */
[CC--:B------:R-:W-:Y:S02]  /*ab10*/  ISETP.GE.OR P6, PT, R8.reuse, R4.reuse, P4 ;  /* 0x000000040800720c */ /* 0x0c0fe400027c6670 */
[----:B------:R-:W-:Y:S02]  /*ab20*/  ISETP.GE.OR P5, PT, R7, R4, P4 ;  /* 0x000000040700720c */ /* 0x000fe400027a6670 */
[----:B------:R-:W-:Y:S02]  /*ab30*/  SHF.R.S32.HI R0, RZ, 0x1f, R15 ;  /* 0x0000001fff007819 */ /* 0x000fe4000001140f */
[----:B------:R-:W-:-:S02]  /*ab40*/  IADD3 R8, R8, 0x48, RZ ;  /* 0x0000004808087810 */ /* 0x000fc40007ffe0ff */
[----:B------:R-:W-:Y:S02]  /*ab50*/  MOV R7, R6 ;  /* 0x0000000600077202 */ /* 0x000fe40000000f00 */
[----:B------:R-:W-:Y:S01]  /*ab60*/  @P0 SHF.R.U32.HI R7, RZ, c[0x0][0x4f0], R2 ;  /* 0x00013c00ff070a19 */ /* 0x000fe20000011602 */
[----:B------:R-:W-:Y:S01]  /*ab70*/  IMAD R2, R0, c[0x0][0x3d8], RZ ;  /* 0x0000f60000027a24 */ /* 0x000fe200078e02ff */
[----:B------:R-:W-:Y:S01]  /*ab80*/  ISETP.GE.OR P4, PT, R8, R4, P4 ;  /* 0x000000040800720c */ /* 0x000fe20002786670 */
[C---:B------:R-:W-:Y:S01]  /*ab90*/  FMUL.FTZ R177, R14.reuse, R177 ;  /* 0x000000b10eb17220 */ /* 0x040fe20000410000 */
[----:B------:R-:W-:Y:S01]  /*aba0*/  IADD3 R0, -R7, RZ, RZ ;  /* 0x000000ff07007210 */ /* 0x000fe20007ffe1ff */
[C---:B------:R-:W-:Y:S01]  /*abb0*/  FMUL.FTZ R176, R14.reuse, R176 ;  /* 0x000000b00eb07220 */ /* 0x040fe20000410000 */
[----:B------:R-:W-:Y:S01]  /*abc0*/  SHF.R.S32.HI R8, RZ, 0x1f, R7 ;  /* 0x0000001fff087819 */ /* 0x000fe20000011407 */
[----:B------:R-:W-:Y:S01]  /*abd0*/  FMUL.FTZ R179, R13, R179 ;  /* 0x000000b30db37220 */ /* 0x000fe20000410000 */
[----:B------:R-:W-:Y:S01]  /*abe0*/  IADD3 R20, P0, R7, R20, RZ ;  /* 0x0000001407147210 */ /* 0x000fe20007f1e0ff */
[----:B------:R-:W-:Y:S01]  /*abf0*/  FMUL.FTZ R178, R13, R178 ;  /* 0x000000b20db27220 */ /* 0x000fe20000410000 */
[----:B------:R-:W-:Y:S01]  /*ac00*/  MOV R7, 0x20 ;  /* 0x0000002000077802 */ /* 0x000fe20000000f00 */
[----:B------:R-:W-:-:S02]  /*ac10*/  FMUL.FTZ R193, R14, R193 ;  /* 0x000000c10ec17220 */ /* 0x000fc40000410000 */
[----:B------:R-:W-:Y:S02]  /*ac20*/  FMUL.FTZ R192, R14, R192 ;  /* 0x000000c00ec07220 */ /* 0x000fe40000410000 */
[C---:B------:R-:W-:Y:S02]  /*ac30*/  FMUL.FTZ R195, R13.reuse, R195 ;  /* 0x000000c30dc37220 */ /* 0x040fe40000410000 */
[----:B------:R-:W-:Y:S02]  /*ac40*/  FMUL.FTZ R194, R13, R194 ;  /* 0x000000c20dc27220 */ /* 0x000fe40000410000 */
[C---:B------:R-:W-:Y:S02]  /*ac50*/  FMUL.FTZ R161, R16.reuse, R161 ;  /* 0x000000a110a17220 */ /* 0x040fe40000410000 */
[----:B------:R-:W-:Y:S02]  /*ac60*/  FMUL.FTZ R160, R16, R160 ;  /* 0x000000a010a07220 */ /* 0x000fe40000410000 */
[----:B------:R-:W-:-:S02]  /*ac70*/  FMUL.FTZ R163, R17, R163 ;  /* 0x000000a311a37220 */ /* 0x000fc40000410000 */
[C---:B------:R-:W-:Y:S01]  /*ac80*/  FMUL.FTZ R162, R17.reuse, R162 ;  /* 0x000000a211a27220 */ /* 0x040fe20000410000 */
[----:B------:R-:W-:Y:S01]  /*ac90*/  IADD3.X R21, R8, R21, R5, P0, !PT ;  /* 0x0000001508157210 */ /* 0x000fe200007fe405 */
[C---:B------:R-:W-:Y:S02]  /*aca0*/  FMUL.FTZ R157, R16.reuse, R157 ;  /* 0x0000009d109d7220 */ /* 0x040fe40000410000 */
[----:B------:R-:W-:Y:S02]  /*acb0*/  FMUL.FTZ R156, R16, R156 ;  /* 0x0000009c109c7220 */ /* 0x000fe40000410000 */
[C---:B------:R-:W-:Y:S02]  /*acc0*/  FMUL.FTZ R159, R17.reuse, R159 ;  /* 0x0000009f119f7220 */ /* 0x040fe40000410000 */
[----:B------:R-:W-:Y:S01]  /*acd0*/  FMUL.FTZ R158, R17, R158 ;  /* 0x0000009e119e7220 */ /* 0x000fe20000410000 */
[----:B------:R-:W-:Y:S01]  /*ace0*/  F2FP.PACK_AB R176, R177, R176 ;  /* 0x000000b0b1b0723e */ /* 0x000fe200000000ff */
[C---:B------:R-:W-:Y:S01]  /*acf0*/  FMUL.FTZ R173, R14.reuse, R173 ;  /* 0x000000ad0ead7220 */ /* 0x040fe20000410000 */
[----:B------:R-:W-:Y:S01]  /*ad00*/  F2FP.PACK_AB R178, R179, R178 ;  /* 0x000000b2b3b2723e */ /* 0x000fe200000000ff */
[C---:B------:R-:W-:Y:S01]  /*ad10*/  FMUL.FTZ R172, R14.reuse, R172 ;  /* 0x000000ac0eac7220 */ /* 0x040fe20000410000 */
[----:B------:R-:W-:Y:S01]  /*ad20*/  SEL R7, R7, 0xffffffe0, !P1 ;  /* 0xffffffe007077807 */ /* 0x000fe20004800000 */
[C---:B------:R-:W-:Y:S01]  /*ad30*/  FMUL.FTZ R175, R13.reuse, R175 ;  /* 0x000000af0daf7220 */ /* 0x040fe20000410000 */
[----:B------:R-:W-:Y:S01]  /*ad40*/  MOV R8, 0x40 ;  /* 0x0000004000087802 */ /* 0x000fe20000000f00 */
[----:B------:R-:W-:Y:S01]  /*ad50*/  FMUL.FTZ R174, R13, R174 ;  /* 0x000000ae0dae7220 */ /* 0x000fe20000410000 */
[----:B------:R-:W-:Y:S01]  /*ad60*/  F2FP.PACK_AB R192, R193, R192 ;  /* 0x000000c0c1c0723e */ /* 0x000fe200000000ff */
[C---:B------:R-:W-:Y:S01]  /*ad70*/  FMUL.FTZ R189, R14.reuse, R189 ;  /* 0x000000bd0ebd7220 */ /* 0x040fe20000410000 */
[----:B------:R-:W-:Y:S01]  /*ad80*/  F2FP.PACK_AB R194, R195, R194 ;  /* 0x000000c2c3c2723e */ /* 0x000fe200000000ff */
[----:B------:R-:W-:-:S02]  /*ad90*/  FMUL.FTZ R188, R14, R188 ;  /* 0x000000bc0ebc7220 */ /* 0x000fc40000410000 */
[C---:B------:R-:W-:Y:S02]  /*ada0*/  FMUL.FTZ R191, R13.reuse, R191 ;  /* 0x000000bf0dbf7220 */ /* 0x040fe40000410000 */
[----:B------:R-:W-:Y:S01]  /*adb0*/  FMUL.FTZ R190, R13, R190 ;  /* 0x000000be0dbe7220 */ /* 0x000fe20000410000 */
[----:B------:R-:W-:Y:S01]  /*adc0*/  F2FP.PACK_AB R160, R161, R160 ;  /* 0x000000a0a1a0723e */ /* 0x000fe200000000ff */
[C---:B------:R-:W-:Y:S01]  /*add0*/  FMUL.FTZ R153, R16.reuse, R153 ;  /* 0x0000009910997220 */ /* 0x040fe20000410000 */
[----:B------:R-:W-:Y:S01]  /*ade0*/  F2FP.PACK_AB R162, R163, R162 ;  /* 0x000000a2a3a2723e */ /* 0x000fe200000000ff */
[C---:B------:R-:W-:Y:S02]  /*adf0*/  FMUL.FTZ R152, R16.reuse, R152 ;  /* 0x0000009810987220 */ /* 0x040fe40000410000 */
[C---:B------:R-:W-:Y:S02]  /*ae00*/  FMUL.FTZ R155, R17.reuse, R155 ;  /* 0x0000009b119b7220 */ /* 0x040fe40000410000 */
        /* <DEDUP_REMOVED lines=10> */
[----:B------:R-:W-:Y:S01]  /*aeb0*/  FMUL.FTZ R168, R14, R168 ;  /* 0x000000a80ea87220 */ /* 0x000fe20000410000 */
[----:B------:R-:W-:Y:S01]  /*aec0*/  SEL R8, R8, 0xffffffc0, !P2 ;  /* 0xffffffc008087807 */ /* 0x000fe20005000000 */
[C---:B------:R-:W-:Y:S02]  /*aed0*/  FMUL.FTZ R171, R13.reuse, R171 ;  /* 0x000000ab0dab7220 */ /* 0x040fe40000410000 */
[----:B------:R-:W-:-:S02]  /*aee0*/  FMUL.FTZ R170, R13, R170 ;  /* 0x000000aa0daa7220 */ /* 0x000fc40000410000 */
[----:B------:R-:W-:Y:S01]  /*aef0*/  IMAD R0, R0, c[0x0][0x4e8], R6 ;  /* 0x00013a0000007a24 */ /* 0x000fe200078e0206 */
[----:B------:R-:W-:Y:S01]  /*af00*/  IADD3 R6, R3, R7, RZ ;  /* 0x0000000703067210 */ /* 0x000fe20007ffe0ff */
[C---:B------:R-:W-:Y:S01]  /*af10*/  FMUL.FTZ R185, R14.reuse, R185 ;  /* 0x000000b90eb97220 */ /* 0x040fe20000410000 */
[----:B------:R-:W-:Y:S01]  /*af20*/  F2FP.PACK_AB R188, R189, R188 ;  /* 0x000000bcbdbc723e */ /* 0x000fe200000000ff */
[----:B------:R-:W-:Y:S01]  /*af30*/  FMUL.FTZ R184, R14, R184 ;  /* 0x000000b80eb87220 */ /* 0x000fe20000410000 */
[----:B------:R-:W-:Y:S01]  /*af40*/  F2FP.PACK_AB R190, R191, R190 ;  /* 0x000000bebfbe723e */ /* 0x000fe200000000ff */
[C---:B------:R-:W-:Y:S01]  /*af50*/  FMUL.FTZ R187, R13.reuse, R187 ;  /* 0x000000bb0dbb7220 */ /* 0x040fe20000410000 */
[----:B------:R-:W-:Y:S01]  /*af60*/  STS [R3+0x80], R176 ;  /* 0x000080b003007388 */ /* 0x000fe20000000800 */
[----:B------:R-:W-:Y:S01]  /*af70*/  FMUL.FTZ R186, R13, R186 ;  /* 0x000000ba0dba7220 */ /* 0x000fe20000410000 */
[----:B------:R-:W-:Y:S01]  /*af80*/  IADD3 R7, R7, R10, RZ ;  /* 0x0000000a07077210 */ /* 0x000fe20007ffe0ff */
[C---:B------:R-:W-:Y:S01]  /*af90*/  FMUL.FTZ R145, R16.reuse, R145 ;  /* 0x0000009110917220 */ /* 0x040fe20000410000 */
[----:B------:R-:W-:Y:S01]  /*afa0*/  STS [R3+0x480], R178 ;  /* 0x000480b203007388 */ /* 0x000fe20000000800 */
[C---:B------:R-:W-:Y:S01]  /*afb0*/  FMUL.FTZ R144, R16.reuse, R144 ;  /* 0x0000009010907220 */ /* 0x040fe20000410000 */
[----:B------:R-:W-:Y:S01]  /*afc0*/  F2FP.PACK_AB R152, R153, R152 ;  /* 0x000000989998723e */ /* 0x000fe200000000ff */
[----:B------:R-:W-:Y:S01]  /*afd0*/  FMUL.FTZ R147, R17, R147 ;  /* 0x0000009311937220 */ /* 0x000fe20000410000 */
[----:B------:R-:W-:Y:S01]  /*afe0*/  F2FP.PACK_AB R154, R155, R154 ;  /* 0x0000009a9b9a723e */ /* 0x000fe200000000ff */
[----:B------:R-:W-:Y:S01]  /*aff0*/  FMUL.FTZ R146, R17, R146 ;  /* 0x0000009211927220 */ /* 0x000fe20000410000 */
[----:B------:R-:W-:Y:S01]  /*b000*/  STS [R10], R192 ;  /* 0x000000c00a007388 */ /* 0x000fe20000000800 */
[C---:B------:R-:W-:Y:S01]  /*b010*/  FMUL.FTZ R141, R16.reuse, R141 ;  /* 0x0000008d108d7220 */ /* 0x040fe20000410000 */
[----:B------:R-:W-:Y:S01]  /*b020*/  F2FP.PACK_AB R148, R149, R148 ;  /* 0x000000949594723e */ /* 0x000fe200000000ff */
[----:B------:R-:W-:Y:S01]  /*b030*/  FMUL.FTZ R140, R16, R140 ;  /* 0x0000008c108c7220 */ /* 0x000fe20000410000 */
[----:B------:R-:W-:Y:S01]  /*b040*/  STS [R10+0x400], R194 ;  /* 0x000400c20a007388 */ /* 0x000fe20000000800 */
[----:B------:R-:W-:Y:S01]  /*b050*/  FMUL.FTZ R143, R17, R143 ;  /* 0x0000008f118f7220 */ /* 0x000fe20000410000 */
[----:B------:R-:W-:Y:S01]  /*b060*/  F2FP.PACK_AB R150, R151, R150 ;  /* 0x000000969796723e */ /* 0x000fe200000000ff */
[----:B------:R-:W-:Y:S01]  /*b070*/  FMUL.FTZ R142, R17, R142 ;  /* 0x0000008e118e7220 */ /* 0x000fe20000410000 */
[----:B------:R-:W-:Y:S01]  /*b080*/  STS [R3+0x2080], R160 ;  /* 0x002080a003007388 */ /* 0x000fe20000000800 */
[C---:B------:R-:W-:Y:S01]  /*b090*/  FMUL.FTZ R165, R14.reuse, R165 ;  /* 0x000000a50ea57220 */ /* 0x040fe20000410000 */
[----:B------:R-:W-:Y:S01]  /*b0a0*/  F2FP.PACK_AB R168, R169, R168 ;  /* 0x000000a8a9a8723e */ /* 0x000fe200000000ff */
[C---:B------:R-:W-:Y:S01]  /*b0b0*/  FMUL.FTZ R164, R14.reuse, R164 ;  /* 0x000000a40ea47220 */ /* 0x040fe20000410000 */
[----:B------:R-:W-:Y:S01]  /*b0c0*/  STS [R3+0x2480], R162 ;  /* 0x002480a203007388 */ /* 0x000fe20000000800 */
[----:B------:R-:W-:Y:S01]  /*b0d0*/  FMUL.FTZ R167, R13, R167 ;  /* 0x000000a70da77220 */ /* 0x000fe20000410000 */
[----:B------:R-:W-:Y:S01]  /*b0e0*/  F2FP.PACK_AB R170, R171, R170 ;  /* 0x000000aaabaa723e */ /* 0x000fe200000000ff */
[----:B------:R-:W-:Y:S01]  /*b0f0*/  FMUL.FTZ R166, R13, R166 ;  /* 0x000000a60da67220 */ /* 0x000fe20000410000 */
[----:B------:R-:W-:Y:S01]  /*b100*/  STS [R10+0x2000], R156 ;  /* 0x0020009c0a007388 */ /* 0x000fe20000000800 */
[C---:B------:R-:W-:Y:S01]  /*b110*/  FMUL.FTZ R181, R14.reuse, R181 ;  /* 0x000000b50eb57220 */ /* 0x040fe20000410000 */
[----:B------:R-:W-:Y:S01]  /*b120*/  IADD3 R9, R3, R8, RZ ;  /* 0x0000000803097210 */ /* 0x000fe20007ffe0ff */
[----:B------:R-:W-:Y:S01]  /*b130*/  FMUL.FTZ R180, R14, R180 ;  /* 0x000000b40eb47220 */ /* 0x000fe20000410000 */
[----:B------:R-:W-:Y:S01]  /*b140*/  STS [R10+0x2400], R158 ;  /* 0x0024009e0a007388 */ /* 0x000fe20000000800 */
[----:B------:R-:W-:Y:S01]  /*b150*/  FMUL.FTZ R183, R13, R183 ;  /* 0x000000b70db77220 */ /* 0x000fe20000410000 */
        /* <DEDUP_REMOVED lines=9> */
[----:B------:R-:W-:Y:S01]  /*b1f0*/  FMUL.FTZ R138, R17, R138 ;  /* 0x0000008a118a7220 */ /* 0x000fe20000410000 */
[----:B------:R-:W-:Y:S01]  /*b200*/  F2FP.PACK_AB R144, R145, R144 ;  /* 0x000000909190723e */ /* 0x000fe200000000ff */
[C---:B------:R-:W-:Y:S01]  /*b210*/  FMUL.FTZ R133, R16.reuse, R133 ;  /* 0x0000008510857220 */ /* 0x040fe20000410000 */
[----:B------:R-:W-:Y:S01]  /*b220*/  F2FP.PACK_AB R146, R147, R146 ;  /* 0x000000929392723e */ /* 0x000fe200000000ff */
[----:B------:R-:W-:Y:S01]  /*b230*/  FMUL.FTZ R132, R16, R132 ;  /* 0x0000008410847220 */ /* 0x000fe20000410000 */
[----:B------:R-:W-:Y:S01]  /*b240*/  STS [R7], R188 ;  /* 0x000000bc07007388 */ /* 0x000fe20000000800 */
        /* <DEDUP_REMOVED lines=13> */
[----:B------:R-:W-:Y:S01]  /*b320*/  F2FP.PACK_AB R166, R167, R166 ;  /* 0x000000a6a7a6723e */ /* 0x000fe200000000ff */
[----:B------:R-:W-:Y:S01]  /*b330*/  FMUL.FTZ R80, R14, R80 ;  /* 0x000000500e507220 */ /* 0x000fe20000410000 */
[----:B------:R-:W-:Y:S01]  /*b340*/  STS [R7+0x2000], R148 ;  /* 0x0020009407007388 */ /* 0x000fe20000000800 */
[C---:B------:R-:W-:Y:S01]  /*b350*/  FMUL.FTZ R83, R13.reuse, R83 ;  /* 0x000000530d537220 */ /* 0x040fe20000410000 */
[----:B------:R-:W-:Y:S01]  /*b360*/  IADD3 R12, R8, R6, RZ ;  /* 0x00000006080c7210 */ /* 0x000fe20007ffe0ff */
[----:B------:R-:W-:Y:S01]  /*b370*/  FMUL.FTZ R82, R13, R82 ;  /* 0x000000520d527220 */ /* 0x000fe20000410000 */
[----:B------:R-:W-:Y:S01]  /*b380*/  STS [R7+0x2400], R150 ;  /* 0x0024009607007388 */ /* 0x000fe20000000800 */
[C---:B------:R-:W-:Y:S01]  /*b390*/  FMUL.FTZ R73, R16.reuse, R73 ;  /* 0x0000004910497220 */ /* 0x040fe20000410000 */
[----:B------:R-:W-:Y:S01]  /*b3a0*/  F2FP.PACK_AB R180, R181, R180 ;  /* 0x000000b4b5b4723e */ /* 0x000fe200000000ff */
[----:B------:R-:W-:Y:S01]  /*b3b0*/  FMUL.FTZ R72, R16, R72 ;  /* 0x0000004810487220 */ /* 0x000fe20000410000 */
[----:B------:R-:W-:Y:S01]  /*b3c0*/  F2FP.PACK_AB R182, R183, R182 ;  /* 0x000000b6b7b6723e */ /* 0x000fe200000000ff */
[----:B------:R-:W-:Y:S01]  /*b3d0*/  STS [R9+0x80], R168 ;  /* 0x000080a809007388 */ /* 0x000fe20000000800 */
[----:B------:R-:W-:Y:S01]  /*b3e0*/  IADD3 R8, R7, R8, RZ ;  /* 0x0000000807087210 */ /* 0x000fe20007ffe0ff */
[C---:B------:R-:W-:Y:S01]  /*b3f0*/  FMUL.FTZ R85, R14.reuse, R85 ;  /* 0x000000550e557220 */ /* 0x040fe20000410000 */
[----:B------:R-:W-:Y:S01]  /*b400*/  F2FP.PACK_AB R136, R137, R136 ;  /* 0x000000888988723e */ /* 0x000fe200000000ff */
[----:B------:R-:W-:Y:S01]  /*b410*/  STS [R9+0x480], R170 ;  /* 0x000480aa09007388 */ /* 0x000fe20000000800 */
[----:B------:R-:W-:Y:S01]  /*b420*/  F2FP.PACK_AB R138, R139, R138 ;  /* 0x0000008a8b8a723e */ /* 0x000fe200000000ff */
[C---:B------:R-:W-:Y:S01]  /*b430*/  FMUL.FTZ R84, R14.reuse, R84 ;  /* 0x000000540e547220 */ /* 0x040fe20000410000 */
[----:B------:R-:W-:Y:S01]  /*b440*/  SHF.R.S32.HI R5, RZ, 0x1f, R0 ;  /* 0x0000001fff057819 */ /* 0x000fe20000011400 */
[----:B------:R-:W-:Y:S01]  /*b450*/  STS [R11], R184 ;  /* 0x000000b80b007388 */ /* 0x000fe20000000800 */
[----:B------:R-:W-:Y:S01]  /*b460*/  FMUL.FTZ R87, R13, R87 ;  /* 0x000000570d577220 */ /* 0x000fe20000410000 */
[----:B------:R-:W-:Y:S01]  /*b470*/  F2FP.PACK_AB R132, R133, R132 ;  /* 0x000000848584723e */ /* 0x000fe200000000ff */
[----:B------:R-:W-:Y:S01]  /*b480*/  FMUL.FTZ R86, R13, R86 ;  /* 0x000000560d567220 */ /* 0x000fe20000410000 */
[----:B------:R-:W-:Y:S01]  /*b490*/  STS [R11+0x400], R186 ;  /* 0x000400ba0b007388 */ /* 0x000fe20000000800 */
[----:B------:R-:W-:Y:S01]  /*b4a0*/  F2FP.PACK_AB R134, R135, R134 ;  /* 0x000000868786723e */ /* 0x000fe200000000ff */
[C---:B------:R-:W-:Y:S01]  /*b4b0*/  FMUL.FTZ R97, R14.reuse, R97 ;  /* 0x000000610e617220 */ /* 0x040fe20000410000 */
[----:B------:R-:W-:Y:S01]  /*b4c0*/  F2FP.PACK_AB R68, R69, R68 ;  /* 0x000000444544723e */ /* 0x000fe200000000ff */
[----:B------:R-:W-:Y:S01]  /*b4d0*/  STS [R9+0x2080], R144 ;  /* 0x0020809009007388 */ /* 0x000fe20000000800 */
[----:B------:R-:W-:Y:S01]  /*b4e0*/  FMUL.FTZ R96, R14, R96 ;  /* 0x000000600e607220 */ /* 0x000fe20000410000 */
[----:B------:R-:W-:Y:S01]  /*b4f0*/  F2FP.PACK_AB R70, R71, R70 ;  /* 0x000000464746723e */ /* 0x000fe200000000ff */
[C---:B------:R-:W-:Y:S01]  /*b500*/  FMUL.FTZ R99, R13.reuse, R99 ;  /* 0x000000630d637220 */ /* 0x040fe20000410000 */
[----:B------:R-:W-:Y:S01]  /*b510*/  STS [R9+0x2480], R146 ;  /* 0x0024809209007388 */ /* 0x000fe20000000800 */
[----:B------:R-:W-:Y:S01]  /*b520*/  FMUL.FTZ R98, R13, R98 ;  /* 0x000000620d627220 */ /* 0x000fe20000410000 */
[----:B------:R-:W-:Y:S01]  /*b530*/  F2FP.PACK_AB R80, R81, R80 ;  /* 0x000000505150723e */ /* 0x000fe200000000ff */
[C---:B------:R-:W-:Y:S01]  /*b540*/  FMUL.FTZ R89, R16.reuse, R89 ;  /* 0x0000005910597220 */ /* 0x040fe20000410000 */
[----:B------:R-:W-:Y:S01]  /*b550*/  STS [R11+0x2000], R140 ;  /* 0x0020008c0b007388 */ /* 0x000fe20000000800 */
[C---:B------:R-:W-:Y:S01]  /*b560*/  FMUL.FTZ R88, R16.reuse, R88 ;  /* 0x0000005810587220 */ /* 0x040fe20000410000 */
[----:B------:R-:W-:Y:S01]  /*b570*/  F2FP.PACK_AB R82, R83, R82 ;  /* 0x000000525352723e */ /* 0x000fe200000000ff */
[C---:B------:R-:W-:Y:S01]  /*b580*/  FMUL.FTZ R91, R17.reuse, R91 ;  /* 0x0000005b115b7220 */ /* 0x040fe20000410000 */
[----:B------:R-:W-:Y:S01]  /*b590*/  STS [R11+0x2400], R142 ;  /* 0x0024008e0b007388 */ /* 0x000fe20000000800 */
[----:B------:R-:W-:Y:S01]  /*b5a0*/  FMUL.FTZ R90, R17, R90 ;  /* 0x0000005a115a7220 */ /* 0x000fe20000410000 */
[----:B------:R-:W-:Y:S01]  /*b5b0*/  F2FP.PACK_AB R72, R73, R72 ;  /* 0x000000484948723e */ /* 0x000fe200000000ff */
[C---:B------:R-:W-:Y:S01]  /*b5c0*/  FMUL.FTZ R93, R16.reuse, R93 ;  /* 0x0000005d105d7220 */ /* 0x040fe20000410000 */
[----:B------:R-:W-:Y:S01]  /*b5d0*/  STS [R12+0x80], R164 ;  /* 0x000080a40c007388 */ /* 0x000fe20000000800 */
[----:B------:R-:W-:-:S02]  /*b5e0*/  FMUL.FTZ R92, R16, R92 ;  /* 0x0000005c105c7220 */ /* 0x000fc40000410000 */
[C---:B------:R-:W-:Y:S01]  /*b5f0*/  FMUL.FTZ R95, R17.reuse, R95 ;  /* 0x0000005f115f7220 */ /* 0x040fe20000410000 */
[----:B------:R-:W-:Y:S01]  /*b600*/  STS [R12+0x480], R166 ;  /* 0x000480a60c007388 */ /* 0x000fe20000000800 */
[----:B------:R-:W-:Y:S01]  /*b610*/  FMUL.FTZ R94, R17, R94 ;  /* 0x0000005e115e7220 */ /* 0x000fe20000410000 */
[----:B------:R-:W-:Y:S01]  /*b620*/  F2FP.PACK_AB R84, R85, R84 ;  /* 0x000000545554723e */ /* 0x000fe200000000ff */
[C---:B------:R-:W-:Y:S01]  /*b630*/  FMUL.FTZ R101, R14.reuse, R101 ;  /* 0x000000650e657220 */ /* 0x040fe20000410000 */
[----:B------:R-:W-:Y:S01]  /*b640*/  STS [R8], R180 ;  /* 0x000000b408007388 */ /* 0x000fe20000000800 */
[----:B------:R-:W-:Y:S01]  /*b650*/  FMUL.FTZ R100, R14, R100 ;  /* 0x000000640e647220 */ /* 0x000fe20000410000 */
[----:B------:R-:W-:Y:S01]  /*b660*/  F2FP.PACK_AB R86, R87, R86 ;  /* 0x000000565756723e */ /* 0x000fe200000000ff */
[C---:B------:R-:W-:Y:S01]  /*b670*/  FMUL.FTZ R103, R13.reuse, R103 ;  /* 0x000000670d677220 */ /* 0x040fe20000410000 */
[----:B------:R-:W-:Y:S01]  /*b680*/  STS [R8+0x400], R182 ;  /* 0x000400b608007388 */ /* 0x000fe20000000800 */
[----:B------:R-:W-:-:S02]  /*b690*/  FMUL.FTZ R102, R13, R102 ;  /* 0x000000660d667220 */ /* 0x000fc40000410000 */
[----:B------:R-:W-:Y:S01]  /*b6a0*/  IMAD R5, R5, c[0x0][0x488], RZ ;  /* 0x0001220005057a24 */ /* 0x000fe200078e02ff */
[----:B------:R-:W-:Y:S01]  /*b6b0*/  STS [R12+0x2080], R136 ;  /* 0x002080880c007388 */ /* 0x000fe20000000800 */
        /* <DEDUP_REMOVED lines=33> */
[----:B------:R-:W-:Y:S01]  /*b8d0*/  FMUL.FTZ R131, R13, R131 ;  /* 0x000000830d837220 */ /* 0x000fe20000410000 */
[----:B------:R-:W-:Y:S01]  /*b8e0*/  STS [R3+0x6480], R74 ;  /* 0x0064804a03007388 */ /* 0x000fe20000000800 */
[C---:B------:R-:W-:Y:S01]  /*b8f0*/  IMAD.WIDE.U32 R20, R0.reuse, c[0x0][0x488], R20 ;  /* 0x0001220000147a25 */ /* 0x040fe200078e0014 */
[----:B------:R-:W-:Y:S02]  /*b900*/  F2FP.PACK_AB R112, R113, R112 ;  /* 0x000000707170723e */ /* 0x000fe400000000ff */
[----:B------:R-:W-:Y:S01]  /*b910*/  STS [R10+0x6000], R76 ;  /* 0x0060004c0a007388 */ /* 0x000fe20000000800 */
[----:B------:R-:W-:Y:S01]  /*b920*/  IMAD R5, R0, c[0x0][0x48c], R5 ;  /* 0x0001230000057a24 */ /* 0x000fe200078e0205 */
[----:B------:R-:W-:Y:S01]  /*b930*/  F2FP.PACK_AB R114, R115, R114 ;  /* 0x000000727372723e */ /* 0x000fe200000000ff */
[----:B------:R-:W-:Y:S01]  /*b940*/  FMUL.FTZ R14, R14, R128 ;  /* 0x000000800e0e7220 */ /* 0x000fe20000410000 */
[----:B------:R-:W-:Y:S01]  /*b950*/  STS [R10+0x6400], R78 ;  /* 0x0064004e0a007388 */ /* 0x000fe20000000800 */
[----:B------:R-:W-:Y:S01]  /*b960*/  FMUL.FTZ R13, R13, R130 ;  /* 0x000000820d0d7220 */ /* 0x000fe20000410000 */
[----:B------:R-:W-:Y:S01]  /*b970*/  F2FP.PACK_AB R104, R105, R104 ;  /* 0x000000686968723e */ /* 0x000fe200000000ff */
[C---:B------:R-:W-:Y:S01]  /*b980*/  FMUL.FTZ R121, R16.reuse, R121 ;  /* 0x0000007910797220 */ /* 0x040fe20000410000 */
[----:B------:R-:W-:Y:S01]  /*b990*/  STS [R6+0x4080], R84 ;  /* 0x0040805406007388 */ /* 0x000fe20000000800 */
[C---:B------:R-:W-:Y:S01]  /*b9a0*/  FMUL.FTZ R120, R16.reuse, R120 ;  /* 0x0000007810787220 */ /* 0x040fe20000410000 */
[----:B------:R-:W-:Y:S01]  /*b9b0*/  F2FP.PACK_AB R106, R107, R106 ;  /* 0x0000006a6b6a723e */ /* 0x000fe200000000ff */
[----:B------:R-:W-:Y:S01]  /*b9c0*/  FMUL.FTZ R125, R16, R125 ;  /* 0x0000007d107d7220 */ /* 0x000fe20000410000 */
[----:B------:R-:W-:Y:S01]  /*b9d0*/  STS [R6+0x4480], R86 ;  /* 0x0044805606007388 */ /* 0x000fe20000000800 */
[----:B------:R-:W-:-:S02]  /*b9e0*/  FMUL.FTZ R123, R17, R123 ;  /* 0x0000007b117b7220 */ /* 0x000fc40000410000 */
[C---:B------:R-:W-:Y:S01]  /*b9f0*/  FMUL.FTZ R122, R17.reuse, R122 ;  /* 0x0000007a117a7220 */ /* 0x040fe20000410000 */
[----:B------:R-:W-:Y:S01]  /*ba00*/  STS [R7+0x4000], R96 ;  /* 0x0040006007007388 */ /* 0x000fe20000000800 */
[----:B------:R-:W-:Y:S01]  /*ba10*/  FMUL.FTZ R127, R17, R127 ;  /* 0x0000007f117f7220 */ /* 0x000fe20000410000 */
[----:B------:R-:W-:Y:S01]  /*ba20*/  F2FP.PACK_AB R108, R109, R108 ;  /* 0x0000006c6d6c723e */ /* 0x000fe200000000ff */
[----:B------:R-:W-:Y:S01]  /*ba30*/  FMUL.FTZ R16, R16, R124 ;  /* 0x0000007c10107220 */ /* 0x000fe20000410000 */
[----:B------:R-:W-:Y:S01]  /*ba40*/  STS [R7+0x4400], R98 ;  /* 0x0044006207007388 */ /* 0x000fe20000000800 */
[----:B------:R-:W-:Y:S01]  /*ba50*/  FMUL.FTZ R17, R17, R126 ;  /* 0x0000007e11117220 */ /* 0x000fe20000410000 */
[----:B------:R-:W-:Y:S02]  /*ba60*/  F2FP.PACK_AB R110, R111, R110 ;  /* 0x0000006e6f6e723e */ /* 0x000fe400000000ff */
[----:B------:R-:W-:Y:S01]  /*ba70*/  STS [R6+0x6080], R88 ;  /* 0x0060805806007388 */ /* 0x000fe20000000800 */
[----:B------:R-:W-:-:S02]  /*ba80*/  F2FP.PACK_AB R116, R117, R116 ;  /* 0x000000747574723e */ /* 0x000fc400000000ff */
[----:B------:R-:W-:Y:S01]  /*ba90*/  F2FP.PACK_AB R118, R119, R118 ;  /* 0x000000767776723e */ /* 0x000fe200000000ff */
[----:B------:R-:W-:Y:S01]  /*baa0*/  STS [R6+0x6480], R90 ;  /* 0x0064805a06007388 */ /* 0x000fe20000000800 */
[----:B------:R-:W-:Y:S02]  /*bab0*/  LEA R0, P0, R20, c[0x0][0x450], 0x2 ;  /* 0x0001140014007a11 */ /* 0x000fe400078010ff */
[----:B------:R-:W-:Y:S01]  /*bac0*/  IADD3 R5, R21, R5, RZ ;  /* 0x0000000515057210 */ /* 0x000fe20007ffe0ff */
[----:B------:R-:W-:Y:S01]  /*bad0*/  STS [R7+0x6000], R92 ;  /* 0x0060005c07007388 */ /* 0x000fe20000000800 */
[----:B------:R-:W-:Y:S02]  /*bae0*/  F2FP.PACK_AB R14, R129, R14 ;  /* 0x0000000e810e723e */ /* 0x000fe400000000ff */
[----:B------:R-:W-:Y:S01]  /*baf0*/  F2FP.PACK_AB R13, R131, R13 ;  /* 0x0000000d830d723e */ /* 0x000fe200000000ff */
[----:B------:R-:W-:Y:S01]  /*bb00*/  STS [R7+0x6400], R94 ;  /* 0x0064005e07007388 */ /* 0x000fe20000000800 */
[----:B------:R-:W-:-:S02]  /*bb10*/  F2FP.PACK_AB R120, R121, R120 ;  /* 0x000000787978723e */ /* 0x000fc400000000ff */
[----:B------:R-:W-:Y:S01]  /*bb20*/  F2FP.PACK_AB R122, R123, R122 ;  /* 0x0000007a7b7a723e */ /* 0x000fe200000000ff */
[----:B------:R-:W-:Y:S01]  /*bb30*/  STS [R9+0x4080], R100 ;  /* 0x0040806409007388 */ /* 0x000fe20000000800 */
[----:B------:R-:W-:-:S03]  /*bb40*/  F2FP.PACK_AB R16, R125, R16 ;  /* 0x000000107d10723e */ /* 0x000fc600000000ff */
[----:B------:R-:W-:Y:S01]  /*bb50*/  STS [R9+0x4480], R102 ;  /* 0x0044806609007388 */ /* 0x000fe20000000800 */
[----:B------:R-:W-:-:S03]  /*bb60*/  F2FP.PACK_AB R17, R127, R17 ;  /* 0x000000117f11723e */ /* 0x000fc600000000ff */
[----:B------:R-:W-:Y:S01]  /*bb70*/  STS [R11+0x4000], R112 ;  /* 0x004000700b007388 */ /* 0x000fe20000000800 */
[----:B------:R-:W-:-:S03]  /*bb80*/  LEA.HI.X R5, R20, c[0x0][0x454], R5, 0x2, P0 ;  /* 0x0001150014057a11 */ /* 0x000fc600000f1405 */
        /* <DEDUP_REMOVED lines=14> */
[----:B------:R-:W4:Y:S04]  /*bc70*/  SHFL.IDX PT, R21, R5, RZ, 0x1c1f ;  /* 0x001c1fff05157589 */ /* 0x000f2800000e0000 */
[----:B------:R-:W-:Y:S06]  /*bc80*/  BAR.SYNC.DEFER_BLOCKING 0x1, 0x80 ;  /* 0x0042000000007b1d */ /* 0x000fec0000010000 */
[----:B------:R-:W-:Y:S04]  /*bc90*/  SHFL.IDX PT, R24, R0, 0x1, 0x1c1f ;  /* 0x003c1f0000187f89 */ /* 0x000fe800000e0000 */
[----:B------:R-:W1:Y:S04]  /*bca0*/  SHFL.IDX PT, R25, R5, 0x1, 0x1c1f ;  /* 0x003c1f0005197f89 */ /* 0x000e6800000e0000 */
[----:B------:R-:W-:Y:S04]  /*bcb0*/  SHFL.IDX PT, R22, R0, 0x2, 0x1c1f ;  /* 0x005c1f0000167f89 */ /* 0x000fe800000e0000 */
[----:B------:R-:W3:Y:S04]  /*bcc0*/  SHFL.IDX PT, R23, R5, 0x2, 0x1c1f ;  /* 0x005c1f0005177f89 */ /* 0x000ee800000e0000 */
[----:B------:R-:W-:Y:S04]  /*bcd0*/  SHFL.IDX PT, R6, R0, 0x3, 0x1c1f ;  /* 0x007c1f0000067f89 */ /* 0x000fe800000e0000 */
[----:B------:R-:W3:Y:S01]  /*bce0*/  SHFL.IDX PT, R7, R5, 0x3, 0x1c1f ;  /* 0x007c1f0005077f89 */ /* 0x000ee200000e0000 */
[----:B--2---:R-:W-:-:S03]  /*bcf0*/  SHF.L.U32 R16, R30, 0x1, RZ ;  /* 0x000000011e107819 */ /* 0x004fc600000006ff */
[----:B----4-:R2:W-:Y:S01]  /*bd00*/  @!P6 ST.E [R20.64], R29 ;  /* 0x0000001d1400e985 */ /* 0x0105e2000c10190c */
[----:B------:R-:W-:-:S03]  /*bd10*/  IMAD R2, R15, c[0x0][0x3dc], R2 ;  /* 0x0000f7000f027a24 */ /* 0x000fc600078e0202 */
[----:B-1----:R2:W-:Y:S01]  /*bd20*/  @!P5 ST.E [R24.64], R28 ;  /* 0x0000001c1800d985 */ /* 0x0025e2000c10190c */
[----:B------:R-:W-:-:S03]  /*bd30*/  IMAD.WIDE.U32 R18, R15, c[0x0][0x3d8], R18 ;  /* 0x0000f6000f127a25 */ /* 0x000fc600078e0012 */
[----:B---3--:R2:W-:Y:S04]  /*bd40*/  @!P3 ST.E [R22.64], R27 ;  /* 0x0000001b1600b985 */ /* 0x0085e8000c10190c */
[----:B------:R2:W-:Y:S04]  /*bd50*/  @!P4 ST.E [R6.64], R26 ;  /* 0x0000001a0600c985 */ /* 0x0005e8000c10190c */
[----:B------:R2:W1:Y:S04]  /*bd60*/  LDS.128 R64, [R16+0x880] ;  /* 0x0008800010407984 */ /* 0x0004680000000c00 */
[----:B------:R2:W3:Y:S04]  /*bd70*/  LDS.128 R60, [R16+0x1080] ;  /* 0x00108000103c7984 */ /* 0x0004e80000000c00 */
[----:B------:R2:W4:Y:S04]  /*bd80*/  LDS.128 R56, [R16+0x1880] ;  /* 0x0018800010387984 */ /* 0x0005280000000c00 */
[----:B------:R2:W1:Y:S04]  /*bd90*/  LDS.128 R52, [R16+0x2080] ;  /* 0x0020800010347984 */ /* 0x0004680000000c00 */
        /* <DEDUP_REMOVED lines=9> */
[----:B------:R2:W1:Y:S01]  /*be30*/  LDS.128 R8, [R16+0x7880] ;  /* 0x0078800010087984 */ /* 0x0004620000000c00 */
[----:B------:R-:W-:-:S02]  /*be40*/  IADD3 R2, R19, R2, RZ ;  /* 0x0000000213027210 */ /* 0x000fc40007ffe0ff */
[----:B------:R-:W-:-:S04]  /*be50*/  LEA R0, P0, R18, c[0x0][0x380], 0x1 ;  /* 0x0000e00012007a11 */ /* 0x000fc800078008ff */
[----:B------:R-:W-:Y:S02]  /*be60*/  LEA.HI.X R2, R18, c[0x0][0x384], R2, 0x1, P0 ;  /* 0x0000e10012027a11 */ /* 0x000fe400000f0c02 */
[----:B------:R-:W-:Y:S01]  /*be70*/  ISETP.GE.AND P0, PT, R79, R4, PT ;  /* 0x000000044f00720c */ /* 0x000fe20003f06270 */
[----:B------:R2:W1:Y:S01]  /*be80*/  SHFL.IDX PT, R6, R0, RZ, 0x181f ;  /* 0x00181fff00067589 */ /* 0x00046200000e0000 */
[----:B------:R-:W-:Y:S03]  /*be90*/  BSSY B0, `(.L_x_712) ;  /* 0x000000e000007945 */ /* 0x000fe60003800000 */
[----:B------:R2:W1:Y:S08]  /*bea0*/  SHFL.IDX PT, R7, R2, RZ, 0x181f ;  /* 0x00181fff02077589 */ /* 0x00047000000e0000 */
[----:B------:R-:W-:Y:S05]  /*beb0*/  @P0 BRA `(.L_x_713) ;  /* 0x000000b000000947 */ /* 0x000fea0003800000 */
[----:B---34-:R-:W3:Y:S01]  /*bec0*/  LDS.128 R68, [R16+0x80] ;  /* 0x0000800010447984 */ /* 0x018ee20000000c00 */
[----:B-----5:R-:W-:-:S02]  /*bed0*/  ISETP.GE.AND P0, PT, R75, c[0x0][0x3c8], PT ;  /* 0x0000f2004b007a0c */ /* 0x020fc40003f06270 */
[----:B------:R-:W-:Y:S01]  /*bee0*/  ISETP.GE.AND P1, PT, R77, c[0x0][0x3c8], PT ;  /* 0x0000f2004d007a0c */ /* 0x000fe20003f26270 */
[----:B--2---:R-:W2:Y:S10]  /*bef0*/  LDS.128 R16, [R16+0x4080] ;  /* 0x0040800010107984 */ /* 0x004eb40000000c00 */
[----:B------:R-:W-:-:S02]  /*bf00*/  @!P0 SHF.R.S32.HI R3, RZ, 0x1f, R75 ;  /* 0x0000001fff038819 */ /* 0x000fc4000001144b */
[----:B-1----:R-:W-:Y:S02]  /*bf10*/  @!P1 IMAD.WIDE R72, R77, 0x2, R6 ;  /* 0x000000024d489825 */ /* 0x002fe400078e0206 */
[----:B------:R-:W-:-:S04]  /*bf20*/  @!P0 LEA.HI R3, R3, R75, RZ, 0x3 ;  /* 0x0000004b03038211 */ /* 0x000fc800078f18ff */
[----:B------:R-:W-:-:S05]  /*bf30*/  @!P0 LOP3.LUT R3, R3, 0xfffffff8, RZ, 0xc0, !PT ;  /* 0xfffffff803038812 */ /* 0x000fca00078ec0ff */
[----:B------:R-:W-:Y:S01]  /*bf40*/  @!P0 IMAD.WIDE R6, R3, 0x2, R6 ;  /* 0x0000000203068825 */ /* 0x000fe200078e0206 */
[----:B---3--:R1:W-:Y:S04]  /*bf50*/  @!P1 ST.E.128 [R72.64], R68 ;  /* 0x0000004448009985 */ /* 0x0083e8000c101d0c */
[----:B--2---:R1:W-:Y:S02]  /*bf60*/  @!P0 ST.E.128 [R6.64], R16 ;  /* 0x0000001006008985 */ /* 0x0043e4000c101d0c */
.L_x_713:
[----:B---34-:R-:W-:Y:S05]  /*bf70*/  BSYNC B0 ;  /* 0x0000000000007941 */ /* 0x018fea0003800000 */
.L_x_712:
[----:B------:R-:W-:Y:S01]  /*bf80*/  IADD3 R3, R79, 0x10, RZ ;  /* 0x000000104f037810 */ /* 0x000fe20007ffe0ff */
[----:B-12---:R1:W2:Y:S01]  /*bf90*/  SHFL.IDX PT, R7, R2, 0x1, 0x181f ;  /* 0x00381f0002077f89 */ /* 0x0062a200000e0000 */
        /* <DEDUP_REMOVED lines=13> */
.L_x_715:
[----:B------:R-:W-:Y:S05]  /*c070*/  BSYNC B0 ;  /* 0x0000000000007941 */ /* 0x000fea0003800000 */
.L_x_714:
[----:B------:R-:W-:Y:S01]  /*c080*/  IADD3 R3, R79, 0x20, RZ ;  /* 0x000000204f037810 */ /* 0x000fe20007ffe0ff */
[----:B--2---:R2:W4:Y:S01]  /*c090*/  SHFL.IDX PT, R7, R2, 0x2, 0x181f ;  /* 0x00581f0002077f89 */ /* 0x00452200000e0000 */
[----:B------:R-:W-:Y:S02]  /*c0a0*/  BSSY B0, `(.L_x_716) ;  /* 0x000000d000007945 */ /* 0x000fe40003800000 */
[----:B------:R-:W-:Y:S01]  /*c0b0*/  ISETP.GE.AND P0, PT, R3, R4, PT ;  /* 0x000000040300720c */ /* 0x000fe20003f06270 */
[----:B---3--:R2:W3:-:S12]  /*c0c0*/  SHFL.IDX PT, R6, R0, 0x2, 0x181f ;  /* 0x00581f0000067f89 */ /* 0x0084d800000e0000 */
[----:B------:R-:W-:Y:S05]  /*c0d0*/  @P0 BRA `(.L_x_717) ;  /* 0x0000009000000947 */ /* 0x000fea0003800000 */
[----:B-----5:R-:W-:Y:S02]  /*c0e0*/  ISETP.GE.AND P0, PT, R75, c[0x0][0x3c8], PT ;  /* 0x0000f2004b007a0c */ /* 0x020fe40003f06270 */
        /* <DEDUP_REMOVED lines=8> */
.L_x_717:
[----:B------:R-:W-:Y:S05]  /*c170*/  BSYNC B0 ;  /* 0x0000000000007941 */ /* 0x000fea0003800000 */
.L_x_716:
[----:B------:R-:W-:Y:S01]  /*c180*/  IADD3 R3, R79, 0x30, RZ ;  /* 0x000000304f037810 */ /* 0x000fe20007ffe0ff */
[----:B---34-:R3:W4:Y:S01]  /*c190*/  SHFL.IDX PT, R7, R2, 0x3, 0x181f ;  /* 0x00781f0002077f89 */ /* 0x01872200000e0000 */
[----:B------:R-:W-:Y:S02]  /*c1a0*/  BSSY B0, `(.L_x_718) ;  /* 0x000000d000007945 */ /* 0x000fe40003800000 */
[----:B------:R-:W-:Y:S01]  /*c1b0*/  ISETP.GE.AND P0, PT, R3, R4, PT ;  /* 0x000000040300720c */ /* 0x000fe20003f06270 */
[----:B------:R3:W1:-:S12]  /*c1c0*/  SHFL.IDX PT, R6, R0, 0x3, 0x181f ;  /* 0x00781f0000067f89 */ /* 0x00065800000e0000 */
[----:B------:R-:W-:Y:S05]  /*c1d0*/  @P0 BRA `(.L_x_719) ;  /* 0x0000009000000947 */ /* 0x000fea0003800000 */
[----:B-----5:R-:W-:Y:S02]  /*c1e0*/  ISETP.GE.AND P0, PT, R75, c[0x0][0x3c8], PT ;  /* 0x0000f2004b007a0c */ /* 0x020fe40003f06270 */
[----:B------:R-:W-:-:S11]  /*c1f0*/  ISETP.GE.AND P1, PT, R77, c[0x0][0x3c8], PT ;  /* 0x0000f2004d007a0c */ /* 0x000fd60003f26270 */
[----:B------:R-:W-:Y:S02]  /*c200*/  @!P0 SHF.R.S32.HI R3, RZ, 0x1f, R75 ;  /* 0x0000001fff038819 */ /* 0x000fe4000001144b */
[----:B-1--4-:R-:W-:Y:S02]  /*c210*/  @!P1 IMAD.WIDE R16, R77, 0x2, R6 ;  /* 0x000000024d109825 */ /* 0x012fe400078e0206 */
[----:B------:R-:W-:-:S03]  /*c220*/  @!P0 LEA.HI R3, R3, R75, RZ, 0x3 ;  /* 0x0000004b03038211 */ /* 0x000fc600078f18ff */
[----:B------:R1:W-:Y:S01]  /*c230*/  @!P1 ST.E.128 [R16.64], R56 ;  /* 0x0000003810009985 */ /* 0x0003e2000c101d0c */
[----:B------:R-:W-:-:S05]  /*c240*/  @!P0 LOP3.LUT R3, R3, 0xfffffff8, RZ, 0xc0, !PT ;  /* 0xfffffff803038812 */ /* 0x000fca00078ec0ff */
[----:B------:R-:W-:-:S05]  /*c250*/  @!P0 IMAD.WIDE R6, R3, 0x2, R6 ;  /* 0x0000000203068825 */ /* 0x000fca00078e0206 */
[----:B------:R1:W-:Y:S02]  /*c260*/  @!P0 ST.E.128 [R6.64], R28 ;  /* 0x0000001c06008985 */ /* 0x0003e4000c101d0c */
.L_x_719:
[----:B------:R-:W-:Y:S05]  /*c270*/  BSYNC B0 ;  /* 0x0000000000007941 */ /* 0x000fea0003800000 */
.L_x_718:
[----:B------:R-:W-:Y:S01]  /*c280*/  IADD3 R3, R79, 0x40, RZ ;  /* 0x000000404f037810 */ /* 0x000fe20007ffe0ff */
[----:B-1--4-:R1:W4:Y:S01]  /*c290*/  SHFL.IDX PT, R7, R2, 0x4, 0x181f ;  /* 0x00981f0002077f89 */ /* 0x01232200000e0000 */
[----:B------:R-:W-:Y:S02]  /*c2a0*/  BSSY B0, `(.L_x_720) ;  /* 0x000000d000007945 */ /* 0x000fe40003800000 */
[----:B------:R-:W-:Y:S01]  /*c2b0*/  ISETP.GE.AND P0, PT, R3, R4, PT ;  /* 0x000000040300720c */ /* 0x000fe20003f06270 */
[----:B------:R1:W2:-:S12]  /*c2c0*/  SHFL.IDX PT, R6, R0, 0x4, 0x181f ;  /* 0x00981f0000067f89 */ /* 0x00029800000e0000 */
[----:B------:R-:W-:Y:S05]  /*c2d0*/  @P0 BRA `(.L_x_721) ;  /* 0x0000009000000947 */ /* 0x000fea0003800000 */
[----:B-----5:R-:W-:Y:S02]  /*c2e0*/  ISETP.GE.AND P0, PT, R75, c[0x0][0x3c8], PT ;  /* 0x0000f2004b007a0c */ /* 0x020fe40003f06270 */
[----:B------:R-:W-:-:S11]  /*c2f0*/  ISETP.GE.AND P1, PT, R77, c[0x0][0x3c8], PT ;  /* 0x0000f2004d007a0c */ /* 0x000fd60003f26270 */
[----:B------:R-:W-:Y:S02]  /*c300*/  @!P0 SHF.R.S32.HI R3, RZ, 0x1f, R75 ;  /* 0x0000001fff038819 */ /* 0x000fe4000001144b */
[----:B--2-4-:R-:W-:Y:S02]  /*c310*/  @!P1 IMAD.WIDE R16, R77, 0x2, R6 ;  /* 0x000000024d109825 */ /* 0x014fe400078e0206 */
[----:B------:R-:W-:-:S03]  /*c320*/  @!P0 LEA.HI R3, R3, R75, RZ, 0x3 ;  /* 0x0000004b03038211 */ /* 0x000fc600078f18ff */
[----:B------:R2:W-:Y:S01]  /*c330*/  @!P1 ST.E.128 [R16.64], R52 ;  /* 0x0000003410009985 */ /* 0x0005e2000c101d0c */
[----:B------:R-:W-:-:S05]  /*c340*/  @!P0 LOP3.LUT R3, R3, 0xfffffff8, RZ, 0xc0, !PT ;  /* 0xfffffff803038812 */ /* 0x000fca00078ec0ff */
[----:B------:R-:W-:-:S05]  /*c350*/  @!P0 IMAD.WIDE R6, R3, 0x2, R6 ;  /* 0x0000000203068825 */ /* 0x000fca00078e0206 */
[----:B------:R2:W-:Y:S02]  /*c360*/  @!P0 ST.E.128 [R6.64], R24 ;  /* 0x0000001806008985 */ /* 0x0005e4000c101d0c */
.L_x_721:
[----:B------:R-:W-:Y:S05]  /*c370*/  BSYNC B0 ;  /* 0x0000000000007941 */ /* 0x000fea0003800000 */
.L_x_720:
[----:B------:R-:W-:Y:S01]  /*c380*/  IADD3 R3, R79, 0x50, RZ ;  /* 0x000000504f037810 */ /* 0x000fe20007ffe0ff */
[----:B--2-4-:R2:W4:Y:S01]  /*c390*/  SHFL.IDX PT, R7, R2, 0x5, 0x181f ;  /* 0x00b81f0002077f89 */ /* 0x01452200000e0000 */
        /* <DEDUP_REMOVED lines=13> */
.L_x_723:
[----:B------:R-:W-:Y:S05]  /*c470*/  BSYNC B0 ;  /* 0x0000000000007941 */ /* 0x000fea0003800000 */
.L_x_722:
        /* <DEDUP_REMOVED lines=15> */
.L_x_725:
[----:B------:R-:W-:Y:S05]  /*c570*/  BSYNC B0 ;  /* 0x0000000000007941 */ /* 0x000fea0003800000 */
.L_x_724:
[----:B------:R-:W1:Y:S04]  /*c580*/  SHFL.IDX PT, R3, R2, 0x7, 0x181f ;  /* 0x00f81f0002037f89 */ /* 0x000e6800000e0000 */
[----:B-123--:R1:W2:Y:S02]  /*c590*/  SHFL.IDX PT, R2, R0, 0x7, 0x181f ;  /* 0x00f81f0000027f89 */ /* 0x00e2a400000e0000 */
[----:B-1----:R-:W-:-:S04]  /*c5a0*/  IADD3 R0, R79, 0x70, RZ ;  /* 0x000000704f007810 */ /* 0x002fc80007ffe0ff */
[----:B------:R-:W-:-:S13]  /*c5b0*/  ISETP.GE.AND P0, PT, R0, R4, PT ;  /* 0x000000040000720c */ /* 0x000fda0003f06270 */
[----:B------:R-:W-:Y:S05]  /*c5c0*/  @P0 EXIT ;  /* 0x000000000000094d */ /* 0x000fea0003800000 */
[----:B--2--5:R-:W-:-:S13]  /*c5d0*/  ISETP.GE.AND P0, PT, R77, c[0x0][0x3c8], PT ;  /* 0x0000f2004d007a0c */ /* 0x024fda0003f06270 */
[----:B------:R-:W-:-:S05]  /*c5e0*/  @!P0 IMAD.WIDE R4, R77, 0x2, R2 ;  /* 0x000000024d048825 */ /* 0x000fca00078e0202 */
        /* <DEDUP_REMOVED lines=9> */
.L_x_726:
        /* <DEDUP_REMOVED lines=16> */
.L_x_2176:


//--------------------- .text._ZN7cutlass13device_kernelIN5flash19enable_sm80_to_sm89INS1_16FlashAttnFwdSm80INS1_25CollectiveMainloopFwdSm80ILi4ELi1ELb0EN4cute5tupleIJNS5_1CILi128EEENS7_ILi64EEES8_EEELi128ENS_6half_tEfNS_4arch4Sm80ELb0ELb0ELb1ELb1ELb1ELb0ELb1ELb0EEENS1_21CollectiveEpilogueFwdINS6_IJS8_S8_S9_EEENS6_IJNS7_ILi1EEESH_SH_EEESB_SD_Li128ELb1ELb1ELb0ELb0EEENS1_19SingleTileSchedulerILb1ELb0ELb1ELi128EEEEEEEEEvNT_6ParamsE --------------------------
	.section	.text._ZN7cutlass13device_kernelIN5flash19enable_sm80_to_sm89INS1_16FlashAttnFwdSm80INS1_25CollectiveMainloopFwdSm80ILi4ELi1ELb0EN4cute5tupleIJNS5_1CILi128EEENS7_ILi64EEES8_EEELi128ENS_6half_tEfNS_4arch4Sm80ELb0ELb0ELb1ELb1ELb1ELb0ELb1ELb0EEENS1_21CollectiveEpilogueFwdINS6_IJS8_S8_S9_EEENS6_IJNS7_ILi1EEESH_SH_EEESB_SD_Li128ELb1ELb1ELb0ELb0EEENS1_19SingleTileSchedulerILb1ELb0ELb1ELi128EEEEEEEEEvNT_6ParamsE,"ax",@progbits
	.sectioninfo	@"SHI_REGISTERS=255"
	.align	128
.text._ZN7cutlass13device_kernelIN5flash19enable_sm80_to_sm89INS1_16FlashAttnFwdSm80INS1_25CollectiveMainloopFwdSm80ILi4ELi1ELb0EN4cute5tupleIJNS5_1CILi128EEENS7_ILi64EEES8_EEELi128ENS_6half_tEfNS_4arch4Sm80ELb0ELb0ELb1ELb1ELb1ELb0ELb1ELb0EEENS1_21CollectiveEpilogueFwdINS6_IJS8_S8_S9_EEENS6_IJNS7_ILi1EEESH_SH_EEESB_SD_Li128ELb1ELb1ELb0ELb0EEENS1_19SingleTileSchedulerILb1ELb0ELb1ELi128EEEEEEEEEvNT_6ParamsE:
        .type           _ZN7cutlass13device_kernelIN5flash19enable_sm80_to_sm89INS1_16FlashAttnFwdSm80INS1_25CollectiveMainloopFwdSm80ILi4ELi1ELb0EN4cute5tupleIJNS5_1CILi128EEENS7_ILi64EEES8_EEELi128ENS_6half_tEfNS_4arch4Sm80ELb0ELb0ELb1ELb1ELb1ELb0ELb1ELb0EEENS1_21CollectiveEpilogueFwdINS6_IJS8_S8_S9_EEENS6_IJNS7_ILi1EEESH_SH_EEESB_SD_Li128ELb1ELb1ELb0ELb0EEENS1_19SingleTileSchedulerILb1ELb0ELb1ELi128EEEEEEEEEvNT_6ParamsE,@function
        .size           _ZN7cutlass13device_kernelIN5flash19enable_sm80_to_sm89INS1_16FlashAttnFwdSm80INS1_25CollectiveMainloopFwdSm80ILi4ELi1ELb0EN4cute5tupleIJNS5_1CILi128EEENS7_ILi64EEES8_EEELi128ENS_6half_tEfNS_4arch4Sm80ELb0ELb0ELb1ELb1ELb1ELb0ELb1ELb0EEENS1_21CollectiveEpilogueFwdINS6_IJS8_S8_S9_EEENS6_IJNS7_ILi1EEESH_SH_EEESB_SD_Li128ELb1ELb1ELb0ELb0EEENS1_19SingleTileSchedulerILb1ELb0ELb1ELi128EEEEEEEEEvNT_6ParamsE,(.L_x_2177 - _ZN7cutlass13device_kernelIN5flash19enable_sm80_to_sm89INS1_16FlashAttnFwdSm80INS1_25CollectiveMainloopFwdSm80ILi4ELi1ELb0EN4cute5tupleIJNS5_1CILi128EEENS7_ILi64EEES8_EEELi128ENS_6half_tEfNS_4arch4Sm80ELb0ELb0ELb1ELb1ELb1ELb0ELb1ELb0EEENS1_21CollectiveEpilogueFwdINS6_IJS8_S8_S9_EEENS6_IJNS7_ILi1EEESH_SH_EEESB_SD_Li128ELb1ELb1ELb0ELb0EEENS1_19SingleTileSchedulerILb1ELb0ELb1ELi128EEEEEEEEEvNT_6ParamsE)
        .other          _ZN7cutlass13device_kernelIN5flash19enable_sm80_to_sm89INS1_16FlashAttnFwdSm80INS1_25CollectiveMainloopFwdSm80ILi4ELi1ELb0EN4cute5tupleIJNS5_1CILi128EEENS7_ILi64EEES8_EEELi128ENS_6half_tEfNS_4arch4Sm80ELb0ELb0ELb1ELb1ELb1ELb0ELb1ELb0EEENS1_21CollectiveEpilogueFwdINS6_IJS8_S8_S9_EEENS6_IJNS7_ILi1EEESH_SH_EEESB_SD_Li128ELb1ELb1ELb0ELb0EEENS1_19SingleTileSchedulerILb1ELb0ELb1ELi128EEEEEEEEEvNT_6ParamsE,@"STO_CUDA_ENTRY STV_DEFAULT"
_ZN7cutlass13device_kernelIN5flash19enable_sm80_to_sm89INS1_16FlashAttnFwdSm80INS1_25CollectiveMainloopFwdSm80ILi4ELi1ELb0EN4cute5tupleIJNS5_1CILi128EEENS7_ILi64EEES8_EEELi128ENS_6half_tEfNS_4arch4Sm80ELb0ELb0ELb1ELb1ELb1ELb0ELb1ELb0EEENS1_21CollectiveEpilogueFwdINS6_IJS8_S8_S9_EEENS6_IJNS7_ILi1EEESH_SH_EEESB_SD_Li128ELb1ELb1ELb0ELb0EEENS1_19SingleTileSchedulerILb1ELb0ELb1ELi128EEEEEEEEEvNT_6ParamsE:
        /* <DEDUP_REMOVED lines=21> */
.L_x_728:
        /* <DEDUP_REMOVED lines=13> */
.L_x_730:
[----:B------:R-:W-:Y:S02]  /*0220*/  ULDC UR6, c[0x0][0x54c] ;  /* 0x0001530000067ab9 */ /* 0x000fe40000000800 */
.L_x_729:
[----:B------:R-:W-:Y:S02]  /*0230*/  ULDC UR4, c[0x0][0x548] ;  /* 0x0001520000047ab9 */ /* 0x000fe40000000800 */
[----:B------:R-:W-:-:S02]  /*0240*/  USHF.L.U32 UR5, UR5, 0x7, URZ ;  /* 0x0000000705057899 */ /* 0x000fc4000800063f */
[----:B------:R-:W-:-:S04]  /*0250*/  UIMAD UR4, UR6, UR4, URZ ;  /* 0x00000004060472a4 */ /* 0x000fc8000f8e023f */
[----:B------:R-:W-:-:S04]  /*0260*/  UISETP.GE.AND UP0, UPT, UR5, UR4, UPT ;  /* 0x000000040500728c */ /* 0x000fc8000bf06270 */
[----:B------:R-:W-:Y:S01]  /*0270*/  USEL UR10, UR10, 0xffffffff, !UP0 ;  /* 0xffffffff0a0a7887 */ /* 0x000fe2000c000000 */
[----:B------:R-:W-:Y:S05]  /*0280*/  BRA `(.L_x_731) ;  /* 0x000001b000007947 */ /* 0x000fea0003800000 */
.L_x_727:
        /* <DEDUP_REMOVED lines=8> */
.L_x_732:
        /* <DEDUP_REMOVED lines=13> */
.L_x_734:
[----:B------:R-:W-:Y:S02]  /*03e0*/  ULDC UR6, c[0x0][0x54c] ;  /* 0x0001530000067ab9 */ /* 0x000fe40000000800 */
.L_x_733:
[----:B------:R-:W-:Y:S02]  /*03f0*/  ULDC UR4, c[0x0][0x548] ;  /* 0x0001520000047ab9 */ /* 0x000fe40000000800 */
[----:B------:R-:W-:-:S02]  /*0400*/  USHF.L.U32 UR5, UR5, 0x7, URZ ;  /* 0x0000000705057899 */ /* 0x000fc4000800063f */
[----:B------:R-:W-:-:S04]  /*0410*/  UIMAD UR4, UR6, UR4, URZ ;  /* 0x00000004060472a4 */ /* 0x000fc8000f8e023f */
[----:B------:R-:W-:-:S04]  /*0420*/  UISETP.GE.AND UP0, UPT, UR5, UR4, UPT ;  /* 0x000000040500728c */ /* 0x000fc8000bf06270 */
[----:B------:R-:W-:-:S06]  /*0430*/  USEL UR10, UR10, 0xffffffff, !UP0 ;  /* 0xffffffff0a0a7887 */ /* 0x000fcc000c000000 */
.L_x_731:
        /* <DEDUP_REMOVED lines=19> */
[----:B------:R-:W2:Y:S01]  /*0570*/  @P2 LDG.E R2, [R2.64] ;  /* 0x0000000c02022981 */ /* 0x000ea2000c1e1900 */
[----:B------:R-:W-:-:S04]  /*0580*/  UISETP.NE.U32.AND UP0, UPT, URZ, UR4, UPT ;  /* 0x000000043f00728c */ /* 0x000fc8000bf05070 */
[----:B------:R-:W-:Y:S01]  /*0590*/  UISETP.NE.AND.EX UP0, UPT, URZ, UR5, UPT, UP0 ;  /* 0x000000053f00728c */ /* 0x000fe2000bf05300 */
[----:B------:R-:W3:Y:S02]  /*05a0*/  @P1 LDG.E R0, [R6.64] ;  /* 0x0000000c06001981 */ /* 0x000ee4000c1e1900 */
[----:B------:R-:W-:-:S03]  /*05b0*/  ULDC.64 UR4, c[0x0][0x360] ;  /* 0x0000d80000047ab9 */ /* 0x000fc60000000a00 */
[----:B------:R-:W-:-:S05]  /*05c0*/  PLOP3.LUT P0, PT, PT, PT, UP0, 0x80, 0x0 ;  /* 0x000000000000781c */ /* 0x000fca0003f0f008 */
[----:B------:R-:W-:Y:S01]  /*05d0*/  @UP0 UIMAD.WIDE UR4, UR10, UR15, UR4 ;  /* 0x0000000f0a0402a5 */ /* 0x000fe2000f8e0204 */
[----:B------:R-:W-:-:S05]  /*05e0*/  MOV R9, c[0x0][0x168] ;  /* 0x00005a0000097a02 */ /* 0x000fca0000000f00 */
[----:B------:R-:W-:Y:S01]  /*05f0*/  IMAD.U32 R4, RZ, RZ, UR4 ;  /* 0x00000004ff047e24 */ /* 0x000fe2000f8e00ff */
[----:B------:R-:W-:-:S05]  /*0600*/  MOV R5, UR5 ;  /* 0x0000000500057c02 */ /* 0x000fca0008000f00 */
[----:B------:R1:W5:Y:S01]  /*0610*/  @P0 LDG.E R9, [R4.64] ;  /* 0x0000000c04090981 */ /* 0x000362000c1e1900 */
[----:B------:R-:W4:Y:S01]  /*0620*/  S2UR UR8, SR_CTAID.Y ;  /* 0x00000000000879c3 */ /* 0x000f220000002600 */
[----:B------:R-:W-:Y:S02]  /*0630*/  UMOV UR9, URZ ;  /* 0x0000003f00097c82 */ /* 0x000fe40008000000 */
[----:B------:R-:W-:Y:S02]  /*0640*/  UMOV UR14, URZ ;  /* 0x0000003f000e7c82 */ /* 0x000fe40008000000 */
[----:B------:R-:W-:Y:S02]  /*0650*/  ULDC UR5, c[0x0][0x2ac] ;  /* 0x0000ab0000057ab9 */ /* 0x000fe40000000800 */
[----:B------:R-:W-:Y:S02]  /*0660*/  ULDC UR4, c[0x0][0x1d0] ;  /* 0x0000740000047ab9 */ /* 0x000fe40000000800 */
[----:B------:R-:W-:-:S02]  /*0670*/  UIMAD UR4, UR5, UR4, URZ ;  /* 0x00000004050472a4 */ /* 0x000fc4000f8e023f */
[----:B----4-:R-:W-:Y:S01]  /*0680*/  USHF.R.S32.HI UR7, URZ, 0x1f, UR8 ;  /* 0x0000001f3f077899 */ /* 0x010fe20008011408 */
[----:B--2---:R1:W2:Y:S08]  /*0690*/  @P2 R2UR UR9, R2 ;  /* 0x00000000020923c2 */ /* 0x0042b000000e0000 */
[----:B---3--:R1:W3:Y:S02]  /*06a0*/  @P1 R2UR UR14, R0 ;  /* 0x00000000000e13c2 */ /* 0x0082e400000e0000 */
[----:B-1-3--:R-:W-:Y:S05]  /*06b0*/  @P0 BRA `(.L_x_735) ;  /* 0x0000004000000947 */ /* 0x00afea0003800000 */
[----:B------:R-:W-:Y:S05]  /*06c0*/  @!P1 BRA `(.L_x_735) ;  /* 0x0000003000009947 */ /* 0x000fea0003800000 */
[----:B------:R-:W3:Y:S04]  /*06d0*/  LDG.E R0, [R6.64] ;  /* 0x0000000c06007981 */ /* 0x000ee8000c1e1900 */
[----:B------:R-:W3:Y:S02]  /*06e0*/  LDG.E R2, [R6.64+0x4] ;  /* 0x0000040c06027981 */ /* 0x000ee4000c1e1900 */
[----:B---3-5:R-:W-:-:S02]  /*06f0*/  IADD3 R9, -R0, R2, RZ ;  /* 0x0000000200097210 */ /* 0x028fc40007ffe1ff */
.L_x_735:
[----:B------:R-:W-:-:S04]  /*0700*/  ISETP.NE.U32.AND P0, PT, RZ, c[0x0][0x368], PT ;  /* 0x0000da00ff007a0c */ /* 0x000fc80003f05070 */
[----:B------:R-:W-:-:S13]  /*0710*/  ISETP.NE.AND.EX P0, PT, RZ, c[0x0][0x36c], PT, P0 ;  /* 0x0000db00ff007a0c */ /* 0x000fda0003f05300 */
[----:B------:R-:W-:Y:S05]  /*0720*/  @!P0 BRA `(.L_x_736) ;  /* 0x0000007000008947 */ /* 0x000fea0003800000 */
[----:B------:R-:W-:Y:S02]  /*0730*/  ULDC.64 UR4, c[0x0][0x368] ;  /* 0x0000da0000047ab9 */ /* 0x000fe40000000a00 */
[----:B------:R-:W-:-:S06]  /*0740*/  UIMAD.WIDE UR4, UR10, UR15, UR4 ;  /* 0x0000000f0a0472a5 */ /* 0x000fcc000f8e0204 */
[----:B------:R-:W-:Y:S02]  /*0750*/  MOV R2, UR4 ;  /* 0x0000000400027c02 */ /* 0x000fe40008000f00 */
[----:B------:R-:W-:-:S05]  /*0760*/  MOV R3, UR5 ;  /* 0x0000000500037c02 */ /* 0x000fca0008000f00 */
[----:B------:R-:W3:Y:S02]  /*0770*/  LDG.E R0, [R2.64] ;  /* 0x0000000c02007981 */ /* 0x000ee4000c1e1900 */
[----:B---3--:R1:W3:Y:S02]  /*0780*/  R2UR UR4, R0 ;  /* 0x00000000000473c2 */ /* 0x0082e400000e0000 */
[----:B-1-3--:R-:W-:Y:S05]  /*0790*/  BRA `(.L_x_737) ;  /* 0x000000c000007947 */ /* 0x00afea0003800000 */
.L_x_736:
[----:B------:R-:W-:-:S04]  /*07a0*/  ISETP.NE.U32.AND P0, PT, RZ, c[0x0][0x350], PT ;  /* 0x0000d400ff007a0c */ /* 0x000fc80003f05070 */
[----:B------:R-:W-:-:S13]  /*07b0*/  ISETP.NE.AND.EX P0, PT, RZ, c[0x0][0x354], PT, P0 ;  /* 0x0000d500ff007a0c */ /* 0x000fda0003f05300 */
[----:B------:R-:W-:Y:S05]  /*07c0*/  @!P0 BRA `(.L_x_737) ;  /* 0x0000009000008947 */ /* 0x000fea0003800000 */
[----:B------:R-:W-:Y:S02]  /*07d0*/  ULDC.64 UR4, c[0x0][0x350] ;  /* 0x0000d40000047ab9 */ /* 0x000fe40000000a00 */
[----:B------:R-:W-:-:S06]  /*07e0*/  UIMAD.WIDE UR4, UR10, UR15, UR4 ;  /* 0x0000000f0a0472a5 */ /* 0x000fcc000f8e0204 */
[----:B------:R-:W-:Y:S02]  /*07f0*/  MOV R2, UR4 ;  /* 0x0000000400027c02 */ /* 0x000fe40008000f00 */
[----:B------:R-:W-:-:S05]  /*0800*/  MOV R3, UR5 ;  /* 0x0000000500037c02 */ /* 0x000fca0008000f00 */
[----:B------:R-:W3:Y:S04]  /*0810*/  LDG.E R4, [R2.64] ;  /* 0x0000000c02047981 */ /* 0x000ee8000c1e1900 */
[----:B------:R-:W4:Y:S01]  /*0820*/  LDG.E R0, [R2.64+0x4] ;  /* 0x0000040c02007981 */ /* 0x000f22000c1e1900 */
[----:B---3--:R-:W1:Y:S08]  /*0830*/  R2UR UR5, R4 ;  /* 0x00000000040573c2 */ /* 0x008e7000000e0000 */
[----:B----4-:R-:W1:Y:S02]  /*0840*/  R2UR UR4, R0 ;  /* 0x00000000000473c2 */ /* 0x010e6400000e0000 */
[----:B-1----:R-:W-:-:S06]  /*0850*/  UIADD3 UR4, -UR5, UR4, URZ ;  /* 0x0000000405047290 */ /* 0x002fcc000fffe13f */
.L_x_737:
[----:B--2---:R-:W-:Y:S01]  /*0860*/  UIADD3 UR6, -UR9, UR4, URZ ;  /* 0x0000000409067290 */ /* 0x004fe2000fffe13f */
[----:B------:R-:W-:Y:S01]  /*0870*/  PLOP3.LUT P4, PT, PT, PT, PT, 0x80, 0x0 ;  /* 0x000000000000781c */ /* 0x000fe20003f8f070 */
[----:B------:R-:W-:Y:S01]  /*0880*/  CS2R R14, SRZ ;  /* 0x00000000000e7805 */ /* 0x000fe2000001ff00 */
[----:B------:R-:W-:Y:S01]  /*0890*/  IMAD.MOV.U32 R126, RZ, RZ, RZ ;  /* 0x000000ffff7e7224 */ /* 0x000fe200078e00ff */
[----:B------:R-:W-:Y:S01]  /*08a0*/  UISETP.GE.AND UP0, UPT, UR6, 0x1, UPT ;  /* 0x000000010600788c */ /* 0x000fe2000bf06270 */
[----:B------:R-:W-:Y:S01]  /*08b0*/  IMAD.MOV.U32 R124, RZ, RZ, RZ ;  /* 0x000000ffff7c7224 */ /* 0x000fe200078e00ff */
[----:B------:R-:W-:Y:S01]  /*08c0*/  UIADD3 UR4, UR6, 0x3f, URZ ;  /* 0x0000003f06047890 */ /* 0x000fe2000fffe03f */
[----:B------:R-:W-:Y:S01]  /*08d0*/  CS2R R130, SRZ ;  /* 0x0000000000827805 */ /* 0x000fe2000001ff00 */
[----:B------:R-:W-:Y:S01]  /*08e0*/  CS2R R128, SRZ ;  /* 0x0000000000807805 */ /* 0x000fe2000001ff00 */
[----:B------:R-:W-:Y:S01]  /*08f0*/  CS2R R16, SRZ ;  /* 0x0000000000107805 */ /* 0x000fe2000001ff00 */
[----:B------:R-:W-:Y:S01]  /*0900*/  PLOP3.LUT P0, PT, PT, PT, UP0, 0x80, 0x0 ;  /* 0x000000000000781c */ /* 0x000fe20003f0f008 */
[----:B------:R-:W-:Y:S01]  /*0910*/  USHF.R.S32.HI UR11, URZ, 0x1f, UR4 ;  /* 0x0000001f3f0b7899 */ /* 0x000fe20008011404 */
[----:B------:R-:W-:Y:S01]  /*0920*/  MOV R122, RZ ;  /* 0x000000ff007a7202 */ /* 0x000fe20000000f00 */
[----:B------:R-:W-:Y:S01]  /*0930*/  CS2R R120, SRZ ;  /* 0x0000000000787805 */ /* 0x000fe2000001ff00 */
[----:B------:R-:W-:Y:S01]  /*0940*/  CS2R R12, SRZ ;  /* 0x00000000000c7805 */ /* 0x000fe2000001ff00 */
[----:B------:R-:W-:Y:S01]  /*0950*/  ULEA.HI UR11, UR11, UR4, URZ, 0x6 ;  /* 0x000000040b0b7291 */ /* 0x000fe2000f8f303f */
[----:B------:R-:W-:Y:S01]  /*0960*/  IMAD.MOV.U32 R118, RZ, RZ, RZ ;  /* 0x000000ffff767224 */ /* 0x000fe200078e00ff */
[----:B------:R-:W-:Y:S01]  /*0970*/  MOV R116, RZ ;  /* 0x000000ff00747202 */ /* 0x000fe20000000f00 */
[----:B------:R-:W-:Y:S01]  /*0980*/  IMAD.MOV.U32 R110, RZ, RZ, RZ ;  /* 0x000000ffff6e7224 */ /* 0x000fe200078e00ff */
[----:B------:R-:W-:Y:S01]  /*0990*/  CS2R R18, SRZ ;  /* 0x0000000000127805 */ /* 0x000fe2000001ff00 */
        /* <DEDUP_REMOVED lines=20> */
[----:B------:R-:W-:Y:S01]  /*0ae0*/  MOV R33, RZ ;  /* 0x000000ff00217202 */ /* 0x000fe20000000f00 */
[----:B------:R-:W-:Y:S01]  /*0af0*/  IMAD.MOV.U32 R84, RZ, RZ, RZ ;  /* 0x000000ffff547224 */ /* 0x000fe200078e00ff */
[----:B------:R-:W-:Y:S01]  /*0b00*/  CS2R R78, SRZ ;  /* 0x00000000004e7805 */ /* 0x000fe2000001ff00 */
        /* <DEDUP_REMOVED lines=33> */
[----:B------:R-:W-:Y:S01]  /*0d20*/  CS2R R54, SRZ ;  /* 0x0000000000367805 */ /* 0x000fe2000001ff00 */
[----:B------:R-:W-:Y:S01]  /*0d30*/  IMAD.MOV.U32 R168, RZ, RZ, RZ ;  /* 0x000000ffffa87224 */ /* 0x000fe200078e00ff */
        /* <DEDUP_REMOVED lines=10> */
[----:B------:R-:W-:Y:S01]  /*0de0*/  MOV R158, RZ ;  /* 0x000000ff009e7202 */ /* 0x000fe20000000f00 */
[----:B------:R-:W-:Y:S01]  /*0df0*/  CS2R R156, SRZ ;  /* 0x00000000009c7805 */ /* 0x000fe2000001ff00 */
[----:B------:R-:W-:Y:S01]  /*0e00*/  CS2R R146, SRZ ;  /* 0x0000000000927805 */ /* 0x000fe2000001ff00 */
[----:B------:R-:W-:Y:S01]  /*0e10*/  CS2R R58, SRZ ;  /* 0x00000000003a7805 */ /* 0x000fe2000001ff00 */
[----:B------:R-:W-:Y:S01]  /*0e20*/  IMAD.MOV.U32 R144, RZ, RZ, RZ ;  /* 0x000000ffff907224 */ /* 0x000fe200078e00ff */
[----:B------:R-:W-:Y:S01]  /*0e30*/  MOV R150, RZ ;  /* 0x000000ff00967202 */ /* 0x000fe20000000f00 */
[----:B------:R-:W-:Y:S01]  /*0e40*/  IMAD.MOV.U32 R148, RZ, RZ, RZ ;  /* 0x000000ffff947224 */ /* 0x000fe200078e00ff */
        /* <DEDUP_REMOVED lines=11> */
[----:B------:R-:W1:Y:S01]  /*0f00*/  S2R R13, SR_CTAID.X ;  /* 0x00000000000d7919 */ /* 0x000e620000002500 */
[----:B------:R-:W-:Y:S01]  /*0f10*/  SHF.R.S32.HI R23, RZ, 0x1f, R159 ;  /* 0x0000001fff177819 */ /* 0x000fe2000001149f */
[----:B------:R-:W-:Y:S02]  /*0f20*/  USHF.R.S32.HI UR15, URZ, 0x1f, UR14 ;  /* 0x0000001f3f0f7899 */ /* 0x000fe4000801140e */
[----:B------:R2:W3:Y:S01]  /*0f30*/  @P0 LDG.E R7, [R2.64] ;  /* 0x0000000c02070981 */ /* 0x0004e2000c1e1900 */
[----:B------:R-:W-:Y:S01]  /*0f40*/  ULDC.64 UR4, c[0x0][0x178] ;  /* 0x00005e0000047ab9 */ /* 0x000fe20000000a00 */
[----:B------:R-:W-:Y:S01]  /*0f50*/  LEA.HI R14, R23, R159, RZ, 0x4 ;  /* 0x0000009f170e7211 */ /* 0x000fe200078f20ff */
[----:B------:R-:W-:Y:S01]  /*0f60*/  UIMAD UR15, UR15, UR4, URZ ;  /* 0x000000040f0f72a4 */ /* 0x000fe2000f8e023f */
[----:B-----5:R-:W-:Y:S01]  /*0f70*/  IMAD R9, R9, c[0x0][0x2c4], RZ ;  /* 0x0000b10009097a24 */ /* 0x020fe200078e02ff */
[----:B------:R-:W-:Y:S01]  /*0f80*/  UIMAD.WIDE.U32 UR16, UR14, UR4, URZ ;  /* 0x000000040e1072a5 */ /* 0x000fe2000f8e003f */
[----:B------:R-:W-:Y:S01]  /*0f90*/  BSSY B0, `(.L_x_739) ;  /* 0x0000055000007945 */ /* 0x000fe20003800000 */
[----:B------:R-:W-:-:S02]  /*0fa0*/  UIMAD UR15, UR14, UR5, UR15 ;  /* 0x000000050e0f72a4 */ /* 0x000fc4000f8e020f */
[----:B------:R-:W-:Y:S02]  /*0fb0*/  USHF.R.S32.HI UR11, URZ, 0x6, UR11 ;  /* 0x000000063f0b7899 */ /* 0x000fe4000801140b */
[----:B------:R-:W-:Y:S02]  /*0fc0*/  ULDC.64 UR4, c[0x0][0x1b8] ;  /* 0x00006e0000047ab9 */ /* 0x000fe40000000a00 */
[----:B------:R-:W-:Y:S02]  /*0fd0*/  UIADD3 UR17, UR17, UR15, URZ ;  /* 0x0000000f11117290 */ /* 0x000fe4000fffe03f */
[----:B------:R-:W-:Y:S02]  /*0fe0*/  USHF.R.S32.HI UR15, URZ, 0x1f, UR10 ;  /* 0x0000001f3f0f7899 */ /* 0x000fe4000801140a */
[----:B------:R-:W-:Y:S02]  /*0ff0*/  UIMAD UR14, UR7, UR4, URZ ;  /* 0x00000004070e72a4 */ /* 0x000fe4000f8e023f */
[----:B------:R-:W-:-:S02]  /*1000*/  USEL UR15, UR15, URZ, !UP1 ;  /* 0x0000003f0f0f7287 */ /* 0x000fc4000c800000 */
[----:B------:R-:W-:Y:S02]  /*1010*/  UIMAD UR14, UR8, UR5, UR14 ;  /* 0x00000005080e72a4 */ /* 0x000fe4000f8e020e */
[----:B------:R-:W-:Y:S01]  /*1020*/  UIMAD.WIDE.U32 UR18, UR8, UR4, UR16 ;  /* 0x00000004081272a5 */ /* 0x000fe2000f8e0010 */
[----:B--2---:R-:W-:Y:S01]  /*1030*/  LEA.HI R2, R23, R159, RZ, 0x3 ;  /* 0x0000009f17027211 */ /* 0x004fe200078f18ff */
[----:B------:R-:W-:Y:S01]  /*1040*/  IMAD.MOV.U32 R3, RZ, RZ, c[0x0][0x2c4] ;  /* 0x0000b100ff037624 */ /* 0x000fe200078e00ff */
[----:B------:R-:W-:Y:S02]  /*1050*/  ULDC.64 UR4, c[0x0][0x1c0] ;  /* 0x0000700000047ab9 */ /* 0x000fe40000000a00 */
[----:B------:R-:W-:Y:S01]  /*1060*/  LOP3.LUT R0, R2, 0xfffffff8, RZ, 0xc0, !PT ;  /* 0xfffffff802007812 */ /* 0x000fe200078ec0ff */
[----:B------:R-:W-:Y:S01]  /*1070*/  USEL UR16, UR10, URZ, !UP1 ;  /* 0x0000003f0a107287 */ /* 0x000fe2000c800000 */
[----:B------:R-:W-:Y:S01]  /*1080*/  SHF.R.S32.HI R17, RZ, 0x3, R2 ;  /* 0x00000003ff117819 */ /* 0x000fe20000011402 */
[----:B------:R-:W-:Y:S01]  /*1090*/  UIMAD UR15, UR15, UR4, URZ ;  /* 0x000000040f0f72a4 */ /* 0x000fe2000f8e023f */
[----:B------:R-:W-:Y:S01]  /*10a0*/  ISETP.NE.AND P1, PT, R3, 0x1, PT ;  /* 0x000000010300780c */ /* 0x000fe20003f25270 */
[----:B------:R-:W-:Y:S01]  /*10b0*/  IMAD.IADD R34, R159, 0x1, -R0 ;  /* 0x000000019f227824 */ /* 0x000fe200078e0a00 */
[----:B------:R-:W-:-:S02]  /*10c0*/  UIADD3 UR19, UR19, UR14, URZ ;  /* 0x0000000e13137290 */ /* 0x000fc4000fffe03f */
[----:B------:R-:W-:Y:S01]  /*10d0*/  UIMAD UR5, UR16, UR5, UR15 ;  /* 0x00000005100572a4 */ /* 0x000fe2000f8e020f */
[C---:B------:R-:W-:Y:S01]  /*10e0*/  IMAD R158, R34.reuse, 0x10, R17 ;  /* 0x00000010229e7824 */ /* 0x040fe200078e0211 */
[----:B------:R-:W-:Y:S01]  /*10f0*/  UIMAD.WIDE.U32 UR16, UR16, UR4, UR18 ;  /* 0x00000004101072a5 */ /* 0x000fe2000f8e0012 */
[----:B------:R-:W-:Y:S02]  /*1100*/  IMAD.SHL.U32 R132, R34, 0x8, RZ ;  /* 0x0000000822847824 */ /* 0x000fe400078e00ff */
[----:B-1----:R-:W-:Y:S01]  /*1110*/  IMAD R4, R13, 0x80, R158 ;  /* 0x000000800d047824 */ /* 0x002fe200078e029e */
[----:B------:R-:W-:Y:S01]  /*1120*/  UIADD3 UR5, UR17, UR5, URZ ;  /* 0x0000000511057290 */ /* 0x000fe2000fffe03f */
[----:B------:R1:W-:Y:S01]  /*1130*/  STL [R1+0x44], R158 ;  /* 0x0000449e01007387 */ /* 0x0003e20000100800 */
[----:B------:R-:W-:Y:S01]  /*1140*/  IMAD.U32 R3, RZ, RZ, UR17 ;  /* 0x00000011ff037e24 */ /* 0x000fe2000f8e00ff */
[----:B------:R-:W-:Y:S01]  /*1150*/  IADD3 R22, R132, 0x40, RZ ;  /* 0x0000004084167810 */ /* 0x000fe20007ffe0ff */
[----:B------:R-:W-:Y:S01]  /*1160*/  @P1 IMAD.HI.U32 R2, R4, c[0x0][0x2c8], RZ ;  /* 0x0000b20004021a27 */ /* 0x000fe200078e00ff */
[----:B------:R-:W-:-:S02]  /*1170*/  ISETP.GE.AND P3, PT, R132, c[0x0][0x198], PT ;  /* 0x0000660084007a0c */ /* 0x000fc40003f66270 */
[----:B------:R-:W-:Y:S01]  /*1180*/  MOV R3, UR5 ;  /* 0x0000000500037c02 */ /* 0x000fe20008000f00 */
[----:B------:R-:W-:Y:S01]  /*1190*/  IMAD.MOV.U32 R0, RZ, RZ, R4 ;  /* 0x000000ffff007224 */ /* 0x000fe200078e0004 */
[----:B------:R-:W-:Y:S01]  /*11a0*/  @P1 SHF.R.U32.HI R0, RZ, c[0x0][0x2cc], R2 ;  /* 0x0000b300ff001a19 */ /* 0x000fe20000011602 */
[----:B------:R-:W-:Y:S02]  /*11b0*/  IMAD.U32 R2, RZ, RZ, UR16 ;  /* 0x00000010ff027e24 */ /* 0x000fe4000f8e00ff */
[----:B------:R-:W-:Y:S01]  /*11c0*/  IMAD R13, R13, 0x80, R17 ;  /* 0x000000800d0d7824 */ /* 0x000fe200078e0211 */
[--C-:B------:R-:W-:Y:S01]  /*11d0*/  SHF.R.S32.HI R6, RZ, 0x1f, R0.reuse ;  /* 0x0000001fff067819 */ /* 0x100fe20000011400 */
[----:B------:R-:W-:Y:S02]  /*11e0*/  IMAD.MOV R5, RZ, RZ, -R0 ;  /* 0x000000ffff057224 */ /* 0x000fe400078e0a00 */
[----:B------:R-:W-:Y:S01]  /*11f0*/  IMAD.WIDE.U32 R2, R0, c[0x0][0x1b0], R2 ;  /* 0x00006c0000027a25 */ /* 0x000fe200078e0002 */
[----:B------:R-:W-:-:S03]  /*1200*/  ISETP.GE.AND P4, PT, R13, R9, PT ;  /* 0x000000090d00720c */ /* 0x000fc60003f86270 */
[----:B------:R-:W-:Y:S02]  /*1210*/  IMAD R6, R6, c[0x0][0x1b0], RZ ;  /* 0x00006c0006067a24 */ /* 0x000fe400078e02ff */
[----:B------:R-:W-:Y:S02]  /*1220*/  IMAD R4, R5, c[0x0][0x2c4], R4 ;  /* 0x0000b10005047a24 */ /* 0x000fe400078e0204 */
[----:B------:R-:W-:-:S03]  /*1230*/  IMAD R5, R0, c[0x0][0x1b4], R6 ;  /* 0x00006d0000057a24 */ /* 0x000fc600078e0206 */
[----:B------:R-:W-:Y:S01]  /*1240*/  SHF.R.S32.HI R0, RZ, 0x1f, R4 ;  /* 0x0000001fff007819 */ /* 0x000fe20000011404 */
[----:B------:R-:W-:-:S04]  /*1250*/  IMAD.IADD R3, R3, 0x1, R5 ;  /* 0x0000000103037824 */ /* 0x000fc800078e0205 */
[----:B------:R-:W-:Y:S02]  /*1260*/  IMAD R0, R0, c[0x0][0x1a8], RZ ;  /* 0x00006a0000007a24 */ /* 0x000fe400078e02ff */
[----:B------:R-:W-:-:S04]  /*1270*/  IMAD.WIDE.U32 R2, R4, c[0x0][0x1a8], R2 ;  /* 0x00006a0004027a25 */ /* 0x000fc800078e0002 */
[----:B------:R-:W-:Y:S01]  /*1280*/  IMAD R5, R4, c[0x0][0x1ac], R0 ;  /* 0x00006b0004057a24 */ /* 0x000fe200078e0200 */
[----:B------:R-:W-:Y:S02]  /*1290*/  LOP3.LUT R0, R14, 0xfffffff0, RZ, 0xc0, !PT ;  /* 0xfffffff00e007812 */ /* 0x000fe400078ec0ff */
[C---:B------:R-:W-:Y:S01]  /*12a0*/  LEA R12, P1, R2.reuse, c[0x0][0x160], 0x1 ;  /* 0x00005800020c7a11 */ /* 0x040fe200078208ff */
[----:B------:R-:W-:Y:S02]  /*12b0*/  IMAD.IADD R4, R3, 0x1, R5 ;  /* 0x0000000103047824 */ /* 0x000fe400078e0205 */
[----:B------:R-:W-:Y:S02]  /*12c0*/  IMAD.IADD R3, R159, 0x1, -R0 ;  /* 0x000000019f037824 */ /* 0x000fe400078e0a00 */
[----:B------:R-:W-:Y:S01]  /*12d0*/  IMAD.SHL.U32 R0, R17, 0x40, RZ ;  /* 0x0000004011007824 */ /* 0x000fe200078e00ff */
[----:B------:R-:W-:Y:S02]  /*12e0*/  LEA.HI.X R11, R2, c[0x0][0x164], R4, 0x1, P1 ;  /* 0x00005900020b7a11 */ /* 0x000fe400008f0c04 */
[----:B------:R-:W-:Y:S01]  /*12f0*/  SHF.R.S32.HI R2, RZ, 0x1f, R3 ;  /* 0x0000001fff027819 */ /* 0x000fe20000011403 */
[----:B------:R1:W2:Y:S01]  /*1300*/  SHFL.IDX PT, R4, R12, RZ, 0x181f ;  /* 0x00181fff0c047589 */ /* 0x0002a200000e0000 */
[----:B------:R-:W-:-:S02]  /*1310*/  LOP3.LUT R0, R0, 0x1c0, RZ, 0xc0, !PT ;  /* 0x000001c000007812 */ /* 0x000fc400078ec0ff */
[----:B------:R-:W-:Y:S01]  /*1320*/  LEA.HI R19, R2, R3, RZ, 0x3 ;  /* 0x0000000302137211 */ /* 0x000fe200078f18ff */
[----:B------:R1:W4:Y:S01]  /*1330*/  SHFL.IDX PT, R5, R11, RZ, 0x181f ;  /* 0x00181fff0b057589 */ /* 0x00032200000e0000 */
[----:B------:R-:W-:Y:S02]  /*1340*/  SHF.R.U32.HI R2, RZ, 0x3, R0 ;  /* 0x00000003ff027819 */ /* 0x000fe40000011600 */
[----:B------:R-:W-:Y:S02]  /*1350*/  LOP3.LUT R0, R0, 0x38, R132, 0xf8, !PT ;  /* 0x0000003800007812 */ /* 0x000fe400078ef884 */
[----:B------:R-:W-:Y:S02]  /*1360*/  LOP3.LUT R6, R19, 0xfffffff8, RZ, 0xc0, !PT ;  /* 0xfffffff813067812 */ /* 0x000fe400078ec0ff */
[----:B------:R-:W-:Y:S02]  /*1370*/  LOP3.LUT R2, R0, R2, RZ, 0x3c, !PT ;  /* 0x0000000200027212 */ /* 0x000fe400078e3cff */
[----:B------:R-:W-:-:S02]  /*1380*/  LEA.HI R0, R23, R159, RZ, 0x6 ;  /* 0x0000009f17007211 */ /* 0x000fc400078f30ff */
[----:B------:R-:W-:Y:S01]  /*1390*/  IADD3 R18, R3, -R6, RZ ;  /* 0x8000000603127210 */ /* 0x000fe20007ffe0ff */
[----:B------:R-:W-:Y:S02]  /*13a0*/  IMAD.MOV.U32 R3, RZ, RZ, 0x10 ;  /* 0x00000010ff037424 */ /* 0x000fe400078e00ff */
[----:B------:R-:W-:Y:S02]  /*13b0*/  IMAD.SHL.U32 R0, R0, 0x8, RZ ;  /* 0x0000000800007824 */ /* 0x000fe400078e00ff */
[----:B------:R-:W-:-:S03]  /*13c0*/  IMAD.MOV.U32 R6, RZ, RZ, 0x20 ;  /* 0x00000020ff067424 */ /* 0x000fc600078e00ff */
[----:B------:R-:W-:Y:S01]  /*13d0*/  LOP3.LUT R10, R2, 0xfffffe00, R0, 0xf8, !PT ;  /* 0xfffffe00020a7812 */ /* 0x000fe200078ef800 */
[----:B---3--:R1:W3:Y:S01]  /*13e0*/  @P0 R2UR UR14, R7 ;  /* 0x00000000070e03c2 */ /* 0x0082e200000e0000 */
[----:B------:R-:W-:Y:S01]  /*13f0*/  ISETP.GE.AND P0, PT, R22, c[0x0][0x198], PT ;  /* 0x0000660016007a0c */ /* 0x000fe20003f06270 */
[----:B---3--:R-:W-:-:S03]  /*1400*/  @!UP0 UMOV UR14, UR10 ;  /* 0x0000000a000e8c82 */ /* 0x008fc60008000000 */
[----:B------:R-:W-:-:S05]  /*1410*/  R2P PR, R18, 0x6 ;  /* 0x0000000612007804 */ /* 0x000fca0000000000 */
[----:B------:R-:W-:Y:S02]  /*1420*/  SEL R3, R3, 0xfffffff0, !P1 ;  /* 0xfffffff003037807 */ /* 0x000fe40004800000 */
[----:B------:R-:W-:Y:S01]  /*1430*/  SEL R0, R6, 0xffffffe0, !P2 ;  /* 0xffffffe006007807 */ /* 0x000fe20005000000 */
[----:B------:R-:W-:Y:S05]  /*1440*/  @P4 BRA `(.L_x_740) ;  /* 0x0000009000004947 */ /* 0x000fea0003800000 */
[----:B--2-4-:R-:W-:Y:S01]  /*1450*/  SHF.R.S32.HI R2, RZ, 0x1f, R22 ;  /* 0x0000001fff027819 */ /* 0x014fe20000011416 */
[----:B-1----:R-:W-:-:S03]  /*1460*/  IMAD.WIDE R6, R132, 0x2, R4 ;  /* 0x0000000284067825 */ /* 0x002fc600078e0204 */
[----:B------:R-:W-:-:S04]  /*1470*/  LEA.HI R2, R2, R22, RZ, 0x3 ;  /* 0x0000001602027211 */ /* 0x000fc800078f18ff */
[----:B------:R-:W-:Y:S02]  /*1480*/  LOP3.LUT R8, R2, 0xfffffff8, RZ, 0xc0, !PT ;  /* 0xfffffff802087812 */ /* 0x000fe400078ec0ff */
[----:B------:R-:W-:-:S03]  /*1490*/  SHF.L.U32 R2, R10, 0x1, RZ ;  /* 0x000000010a027819 */ /* 0x000fc600000006ff */
[----:B------:R-:W-:Y:S02]  /*14a0*/  IMAD.WIDE R4, R8, 0x2, R4 ;  /* 0x0000000208047825 */ /* 0x000fe400078e0204 */
[----:B------:R-:W-:Y:S01]  /*14b0*/  @!PT LDS RZ, [RZ] ;  /* 0x00000000fffff984 */ /* 0x000fe20000000800 */
[----:B------:R1:W-:Y:S04]  /*14c0*/  LDGSTS.E.BYPASS.LTC128B.128 [R2+0x8100], [R6.64], !P3 ;  /* 0x0810000006027fae */ /* 0x0003e8000d901d4c */
[----:B------:R1:W-:Y:S02]  /*14d0*/  LDGSTS.E.BYPASS.LTC128B.128 [R2+0xc100], [R4.64], !P0 ;  /* 0x0c10000004027fae */ /* 0x0003e4000c101d4c */
.L_x_740:
[----:B--2-4-:R-:W-:Y:S05]  /*14e0*/  BSYNC B0 ;  /* 0x0000000000007941 */ /* 0x014fea0003800000 */
.L_x_739:
[----:B-1----:R-:W-:Y:S01]  /*14f0*/  IADD3 R2, R13, 0x10, RZ ;  /* 0x000000100d027810 */ /* 0x002fe20007ffe0ff */
[----:B------:R1:W2:Y:S01]  /*1500*/  SHFL.IDX PT, R5, R11, 0x1, 0x181f ;  /* 0x00381f000b057f89 */ /* 0x0002a200000e0000 */
[----:B------:R-:W-:Y:S02]  /*1510*/  BSSY B0, `(.L_x_741) ;  /* 0x000000d000007945 */ /* 0x000fe40003800000 */
[----:B------:R-:W-:Y:S01]  /*1520*/  ISETP.GE.AND P1, PT, R2, R9, PT ;  /* 0x000000090200720c */ /* 0x000fe20003f26270 */
[----:B------:R1:W3:-:S12]  /*1530*/  SHFL.IDX PT, R4, R12, 0x1, 0x181f ;  /* 0x00381f000c047f89 */ /* 0x0002d800000e0000 */
[----:B------:R-:W-:Y:S05]  /*1540*/  @P1 BRA `(.L_x_742) ;  /* 0x0000009000001947 */ /* 0x000fea0003800000 */
[----:B------:R-:W-:Y:S01]  /*1550*/  SHF.R.S32.HI R2, RZ, 0x1f, R22 ;  /* 0x0000001fff027819 */ /* 0x000fe20000011416 */
[----:B--23--:R-:W-:-:S03]  /*1560*/  IMAD.WIDE R6, R132, 0x2, R4 ;  /* 0x0000000284067825 */ /* 0x00cfc600078e0204 */
[----:B------:R-:W-:-:S04]  /*1570*/  LEA.HI R2, R2, R22, RZ, 0x3 ;  /* 0x0000001602027211 */ /* 0x000fc800078f18ff */
[----:B------:R-:W-:Y:S02]  /*1580*/  LOP3.LUT R8, R2, 0xfffffff8, RZ, 0xc0, !PT ;  /* 0xfffffff802087812 */ /* 0x000fe400078ec0ff */
[----:B------:R-:W-:-:S03]  /*1590*/  SHF.L.U32 R2, R10, 0x1, RZ ;  /* 0x000000010a027819 */ /* 0x000fc600000006ff */
[----:B------:R-:W-:Y:S02]  /*15a0*/  IMAD.WIDE R4, R8, 0x2, R4 ;  /* 0x0000000208047825 */ /* 0x000fe400078e0204 */
[----:B------:R-:W-:Y:S01]  /*15b0*/  @!PT LDS RZ, [RZ] ;  /* 0x00000000fffff984 */ /* 0x000fe20000000800 */
[----:B------:R2:W-:Y:S04]  /*15c0*/  LDGSTS.E.BYPASS.LTC128B.128 [R2+0x8900], [R6.64], !P3 ;  /* 0x0890000006027fae */ /* 0x0005e8000d901d4c */
[----:B------:R2:W-:Y:S02]  /*15d0*/  LDGSTS.E.BYPASS.LTC128B.128 [R2+0xc900], [R4.64], !P0 ;  /* 0x0c90000004027fae */ /* 0x0005e4000c101d4c */
.L_x_742:
[----:B------:R-:W-:Y:S05]  /*15e0*/  BSYNC B0 ;  /* 0x0000000000007941 */ /* 0x000fea0003800000 */
.L_x_741:
[----:B--2---:R-:W-:Y:S01]  /*15f0*/  IADD3 R2, R13, 0x20, RZ ;  /* 0x000000200d027810 */ /* 0x004fe20007ffe0ff */
[----:B------:R2:W4:Y:S01]  /*1600*/  SHFL.IDX PT, R5, R11, 0x2, 0x181f ;  /* 0x00581f000b057f89 */ /* 0x00052200000e0000 */
[----:B------:R-:W-:Y:S02]  /*1610*/  BSSY B0, `(.L_x_743) ;  /* 0x000000d000007945 */ /* 0x000fe40003800000 */
[----:B------:R-:W-:Y:S01]  /*1620*/  ISETP.GE.AND P1, PT, R2, R9, PT ;  /* 0x000000090200720c */ /* 0x000fe20003f26270 */
[----:B---3--:R2:W3:-:S12]  /*1630*/  SHFL.IDX PT, R4, R12, 0x2, 0x181f ;  /* 0x00581f000c047f89 */ /* 0x0084d800000e0000 */
[----:B------:R-:W-:Y:S05]  /*1640*/  @P1 BRA `(.L_x_744) ;  /* 0x0000009000001947 */ /* 0x000fea0003800000 */
[----:B------:R-:W-:Y:S01]  /*1650*/  SHF.R.S32.HI R2, RZ, 0x1f, R22 ;  /* 0x0000001fff027819 */ /* 0x000fe20000011416 */
[----:B---34-:R-:W-:-:S03]  /*1660*/  IMAD.WIDE R6, R132, 0x2, R4 ;  /* 0x0000000284067825 */ /* 0x018fc600078e0204 */
[----:B------:R-:W-:-:S04]  /*1670*/  LEA.HI R2, R2, R22, RZ, 0x3 ;  /* 0x0000001602027211 */ /* 0x000fc800078f18ff */
[----:B------:R-:W-:Y:S02]  /*1680*/  LOP3.LUT R8, R2, 0xfffffff8, RZ, 0xc0, !PT ;  /* 0xfffffff802087812 */ /* 0x000fe400078ec0ff */
[----:B------:R-:W-:-:S03]  /*1690*/  SHF.L.U32 R2, R10, 0x1, RZ ;  /* 0x000000010a027819 */ /* 0x000fc600000006ff */
[----:B------:R-:W-:Y:S02]  /*16a0*/  IMAD.WIDE R4, R8, 0x2, R4 ;  /* 0x0000000208047825 */ /* 0x000fe400078e0204 */
[----:B------:R-:W-:Y:S01]  /*16b0*/  @!PT LDS RZ, [RZ] ;  /* 0x00000000fffff984 */ /* 0x000fe20000000800 */
[----:B------:R3:W-:Y:S04]  /*16c0*/  LDGSTS.E.BYPASS.LTC128B.128 [R2+0x9100], [R6.64], !P3 ;  /* 0x0910000006027fae */ /* 0x0007e8000d901d4c */
[----:B------:R3:W-:Y:S02]  /*16d0*/  LDGSTS.E.BYPASS.LTC128B.128 [R2+0xd100], [R4.64], !P0 ;  /* 0x0d10000004027fae */ /* 0x0007e4000c101d4c */
.L_x_744:
[----:B------:R-:W-:Y:S05]  /*16e0*/  BSYNC B0 ;  /* 0x0000000000007941 */ /* 0x000fea0003800000 */
.L_x_743:
[----:B---3--:R-:W-:Y:S01]  /*16f0*/  IADD3 R2, R13, 0x30, RZ ;  /* 0x000000300d027810 */ /* 0x008fe20007ffe0ff */
[----:B----4-:R3:W4:Y:S01]  /*1700*/  SHFL.IDX PT, R5, R11, 0x3, 0x181f ;  /* 0x00781f000b057f89 */ /* 0x01072200000e0000 */
[----:B------:R-:W-:Y:S02]  /*1710*/  BSSY B0, `(.L_x_745) ;  /* 0x000000d000007945 */ /* 0x000fe40003800000 */
[----:B------:R-:W-:Y:S01]  /*1720*/  ISETP.GE.AND P1, PT, R2, R9, PT ;  /* 0x000000090200720c */ /* 0x000fe20003f26270 */
[----:B------:R3:W1:-:S12]  /*1730*/  SHFL.IDX PT, R4, R12, 0x3, 0x181f ;  /* 0x00781f000c047f89 */ /* 0x00065800000e0000 */
[----:B------:R-:W-:Y:S05]  /*1740*/  @P1 BRA `(.L_x_746) ;  /* 0x0000009000001947 */ /* 0x000fea0003800000 */
[----:B------:R-:W-:Y:S01]  /*1750*/  SHF.R.S32.HI R2, RZ, 0x1f, R22 ;  /* 0x0000001fff027819 */ /* 0x000fe20000011416 */
[----:B-1--4-:R-:W-:-:S03]  /*1760*/  IMAD.WIDE R6, R132, 0x2, R4 ;  /* 0x0000000284067825 */ /* 0x012fc600078e0204 */
[----:B------:R-:W-:-:S04]  /*1770*/  LEA.HI R2, R2, R22, RZ, 0x3 ;  /* 0x0000001602027211 */ /* 0x000fc800078f18ff */
[----:B------:R-:W-:Y:S02]  /*1780*/  LOP3.LUT R8, R2, 0xfffffff8, RZ, 0xc0, !PT ;  /* 0xfffffff802087812 */ /* 0x000fe400078ec0ff */
[----:B------:R-:W-:-:S03]  /*1790*/  SHF.L.U32 R2, R10, 0x1, RZ ;  /* 0x000000010a027819 */ /* 0x000fc600000006ff */
[----:B------:R-:W-:Y:S02]  /*17a0*/  IMAD.WIDE R4, R8, 0x2, R4 ;  /* 0x0000000208047825 */ /* 0x000fe400078e0204 */
[----:B------:R-:W-:Y:S01]  /*17b0*/  @!PT LDS RZ, [RZ] ;  /* 0x00000000fffff984 */ /* 0x000fe20000000800 */
[----:B------:R1:W-:Y:S04]  /*17c0*/  LDGSTS.E.BYPASS.LTC128B.128 [R2+0x9900], [R6.64], !P3 ;  /* 0x0990000006027fae */ /* 0x0003e8000d901d4c */
[----:B------:R1:W-:Y:S02]  /*17d0*/  LDGSTS.E.BYPASS.LTC128B.128 [R2+0xd900], [R4.64], !P0 ;  /* 0x0d90000004027fae */ /* 0x0003e4000c101d4c */
.L_x_746:
[----:B------:R-:W-:Y:S05]  /*17e0*/  BSYNC B0 ;  /* 0x0000000000007941 */ /* 0x000fea0003800000 */
.L_x_745:
[----:B-1----:R-:W-:Y:S01]  /*17f0*/  IADD3 R2, R13, 0x40, RZ ;  /* 0x000000400d027810 */ /* 0x002fe20007ffe0ff */
[----:B----4-:R1:W4:Y:S01]  /*1800*/  SHFL.IDX PT, R5, R11, 0x4, 0x181f ;  /* 0x00981f000b057f89 */ /* 0x01032200000e0000 */
[----:B------:R-:W-:Y:S02]  /*1810*/  BSSY B0, `(.L_x_747) ;  /* 0x000000d000007945 */ /* 0x000fe40003800000 */
[----:B------:R-:W-:Y:S01]  /*1820*/  ISETP.GE.AND P1, PT, R2, R9, PT ;  /* 0x000000090200720c */ /* 0x000fe20003f26270 */
[----:B------:R1:W2:-:S12]  /*1830*/  SHFL.IDX PT, R4, R12, 0x4, 0x181f ;  /* 0x00981f000c047f89 */ /* 0x00029800000e0000 */
[----:B------:R-:W-:Y:S05]  /*1840*/  @P1 BRA `(.L_x_748) ;  /* 0x0000009000001947 */ /* 0x000fea0003800000 */
[----:B------:R-:W-:Y:S01]  /*1850*/  SHF.R.S32.HI R2, RZ, 0x1f, R22 ;  /* 0x0000001fff027819 */ /* 0x000fe20000011416 */
[----:B--2-4-:R-:W-:-:S03]  /*1860*/  IMAD.WIDE R6, R132, 0x2, R4 ;  /* 0x0000000284067825 */ /* 0x014fc600078e0204 */
[----:B------:R-:W-:-:S04]  /*1870*/  LEA.HI R2, R2, R22, RZ, 0x3 ;  /* 0x0000001602027211 */ /* 0x000fc800078f18ff */
[----:B------:R-:W-:Y:S02]  /*1880*/  LOP3.LUT R8, R2, 0xfffffff8, RZ, 0xc0, !PT ;  /* 0xfffffff802087812 */ /* 0x000fe400078ec0ff */
[----:B------:R-:W-:-:S03]  /*1890*/  SHF.L.U32 R2, R10, 0x1, RZ ;  /* 0x000000010a027819 */ /* 0x000fc600000006ff */
[----:B------:R-:W-:Y:S02]  /*18a0*/  IMAD.WIDE R4, R8, 0x2, R4 ;  /* 0x0000000208047825 */ /* 0x000fe400078e0204 */
[----:B------:R-:W-:Y:S01]  /*18b0*/  @!PT LDS RZ, [RZ] ;  /* 0x00000000fffff984 */ /* 0x000fe20000000800 */
[----:B------:R2:W-:Y:S04]  /*18c0*/  LDGSTS.E.BYPASS.LTC128B.128 [R2+0xa100], [R6.64], !P3 ;  /* 0x0a10000006027fae */ /* 0x0005e8000d901d4c */
[----:B------:R2:W-:Y:S02]  /*18d0*/  LDGSTS.E.BYPASS.LTC128B.128 [R2+0xe100], [R4.64], !P0 ;  /* 0x0e10000004027fae */ /* 0x0005e4000c101d4c */
.L_x_748:
[----:B------:R-:W-:Y:S05]  /*18e0*/  BSYNC B0 ;  /* 0x0000000000007941 */ /* 0x000fea0003800000 */
.L_x_747:
[----:B--2---:R-:W-:Y:S01]  /*18f0*/  IADD3 R2, R13, 0x50, RZ ;  /* 0x000000500d027810 */ /* 0x004fe20007ffe0ff */
        /* <DEDUP_REMOVED lines=14> */
.L_x_750:
[----:B------:R-:W-:Y:S05]  /*19e0*/  BSYNC B0 ;  /* 0x0000000000007941 */ /* 0x000fea0003800000 */
.L_x_749:
        /* <DEDUP_REMOVED lines=15> */
.L_x_752:
[----:B------:R-:W-:Y:S05]  /*1ae0*/  BSYNC B0 ;  /* 0x0000000000007941 */ /* 0x000fea0003800000 */
.L_x_751:
[----:B--2-4-:R-:W-:Y:S01]  /*1af0*/  IMAD.MOV.U32 R5, RZ, RZ, c[0x0][0x2b8] ;  /* 0x0000ae00ff057624 */ /* 0x014fe200078e00ff */
[----:B------:R-:W-:Y:S01]  /*1b00*/  MOV R2, UR11 ;  /* 0x0000000b00027c02 */ /* 0x000fe20008000f00 */
[----:B------:R-:W-:Y:S01]  /*1b10*/  SHFL.IDX PT, R4, R12, 0x7, 0x181f ;  /* 0x00f81f000c047f89 */ /* 0x000fe200000e0000 */
[----:B------:R-:W-:Y:S01]  /*1b20*/  IADD3 R6, R13, 0x70, RZ ;  /* 0x000000700d067810 */ /* 0x000fe20007ffe0ff */
[----:B------:R-:W-:Y:S01]  /*1b30*/  USHF.R.S32.HI UR15, URZ, 0x1f, UR14 ;  /* 0x0000001f3f0f7899 */ /* 0x000fe2000801140e */
[----:B------:R-:W-:Y:S01]  /*1b40*/  LEA R2, R2, R158, 0x6 ;  /* 0x0000009e02027211 */ /* 0x000fe200078e30ff */
[----:B------:R-:W-:Y:S01]  /*1b50*/  ULDC.64 UR4, c[0x0][0x2b0] ;  /* 0x0000ac0000047ab9 */ /* 0x000fe20000000a00 */
[----:B------:R-:W-:Y:S01]  /*1b60*/  ISETP.NE.AND P1, PT, R5, 0x1, PT ;  /* 0x000000010500780c */ /* 0x000fe20003f25270 */
[----:B------:R-:W-:Y:S01]  /*1b70*/  UIMAD UR15, UR15, UR4, URZ ;  /* 0x000000040f0f72a4 */ /* 0x000fe2000f8e023f */
[----:B------:R-:W2:Y:S01]  /*1b80*/  SHFL.IDX PT, R5, R11, 0x7, 0x181f ;  /* 0x00f81f000b057f89 */ /* 0x000ea200000e0000 */
[----:B------:R-:W-:Y:S01]  /*1b90*/  IADD3 R2, R2, -0x40, RZ ;  /* 0xffffffc002027810 */ /* 0x000fe20007ffe0ff */
[----:B------:R-:W-:Y:S01]  /*1ba0*/  UIMAD.WIDE.U32 UR16, UR14, UR4, URZ ;  /* 0x000000040e1072a5 */ /* 0x000fe2000f8e003f */
[----:B------:R-:W-:Y:S01]  /*1bb0*/  ISETP.GE.AND P4, PT, R6, R9, PT ;  /* 0x000000090600720c */ /* 0x000fe20003f86270 */
[----:B------:R-:W-:Y:S01]  /*1bc0*/  UIMAD UR14, UR14, UR5, UR15 ;  /* 0x000000050e0e72a4 */ /* 0x000fe2000f8e020f */
[C---:B------:R-:W-:Y:S01]  /*1bd0*/  IADD3 R8, R2.reuse, UR9, RZ ;  /* 0x0000000902087c10 */ /* 0x040fe2000fffe0ff */
[----:B------:R-:W-:Y:S01]  /*1be0*/  IMAD.MOV.U32 R24, RZ, RZ, RZ ;  /* 0x000000ffff187224 */ /* 0x000fe200078e00ff */
[----:B------:R-:W-:Y:S01]  /*1bf0*/  SHF.R.S32.HI R7, RZ, 0x1f, R22 ;  /* 0x0000001fff077819 */ /* 0x000fe20000011416 */
[----:B------:R-:W-:Y:S01]  /*1c00*/  UIADD3 UR14, UR17, UR14, URZ ;  /* 0x0000000e110e7290 */ /* 0x000fe2000fffe03f */
[----:B------:R-:W-:Y:S01]  /*1c10*/  ISETP.GE.AND P5, PT, R2, UR6, PT ;  /* 0x0000000602007c0c */ /* 0x000fe2000bfa6270 */
[----:B------:R-:W-:Y:S01]  /*1c20*/  IMAD.MOV.U32 R2, RZ, RZ, R8 ;  /* 0x000000ffff027224 */ /* 0x000fe200078e0008 */
[----:B------:R-:W-:Y:S01]  /*1c30*/  SHF.L.U32 R156, R10, 0x1, RZ ;  /* 0x000000010a9c7819 */ /* 0x000fe200000006ff */
[----:B------:R-:W-:Y:S01]  /*1c40*/  @P1 IMAD.HI.U32 R6, R8, c[0x0][0x2bc], RZ ;  /* 0x0000af0008061a27 */ /* 0x000fe200078e00ff */
[----:B------:R-:W-:Y:S01]  /*1c50*/  ISETP.GT.OR P5, PT, R158, 0x3f, P5 ;  /* 0x0000003f9e00780c */ /* 0x000fe20002fa4670 */
[----:B------:R-:W-:Y:S01]  /*1c60*/  ULDC.64 UR4, c[0x0][0x1e8] ;  /* 0x00007a0000047ab9 */ /* 0x000fe20000000a00 */
[----:B------:R-:W-:Y:S01]  /*1c70*/  SHF.R.S32.HI R16, RZ, 0x4, R14 ;  /* 0x00000004ff107819 */ /* 0x000fe2000001140e */
[----:B------:R-:W-:Y:S01]  /*1c80*/  STL [R1+0x4], R156 ;  /* 0x0000049c01007387 */ /* 0x000fe20000100800 */
[----:B------:R-:W-:-:S02]  /*1c90*/  @P1 SHF.R.U32.HI R2, RZ, c[0x0][0x2c0], R6 ;  /* 0x0000b000ff021a19 */ /* 0x000fc40000011606 */
[----:B------:R-:W-:-:S04]  /*1ca0*/  LEA.HI R6, R7, R22, RZ, 0x3 ;  /* 0x0000001607067211 */ /* 0x000fc800078f18ff */
[----:B------:R-:W-:Y:S01]  /*1cb0*/  LOP3.LUT R134, R6, 0xfffffff8, RZ, 0xc0, !PT ;  /* 0xfffffff806867812 */ /* 0x000fe200078ec0ff */
[--C-:B-123--:R-:W-:Y:S02]  /*1cc0*/  @!P4 IMAD.WIDE R10, R132, 0x2, R4.reuse ;  /* 0x00000002840ac825 */ /* 0x10efe400078e0204 */
[----:B------:R-:W-:Y:S02]  /*1cd0*/  @!P5 IADD3 R7, P2, R2, UR16, RZ ;  /* 0x000000100207dc10 */ /* 0x000fe4000ff5e0ff */
[----:B------:R-:W-:Y:S01]  /*1ce0*/  @!P4 IMAD.WIDE R4, R134, 0x2, R4 ;  /* 0x000000028604c825 */ /* 0x000fe200078e0204 */
[----:B------:R-:W-:Y:S01]  /*1cf0*/  @!PT LDS RZ, [RZ] ;  /* 0x00000000fffff984 */ /* 0x000fe20000000800 */
[----:B------:R1:W-:Y:S01]  /*1d00*/  @!P4 LDGSTS.E.BYPASS.LTC128B.128 [R156+0xb900], [R10.64], !P3 ;  /* 0x0b9000000a9ccfae */ /* 0x0003e2000d901d4c */
[C---:B------:R-:W-:Y:S02]  /*1d10*/  @!P5 LEA.HI.X.SX32 R9, R2.reuse, UR14, 0x1, P2 ;  /* 0x0000000e0209dc11 */ /* 0x040fe400090f0eff */
[C---:B------:R-:W-:Y:S01]  /*1d20*/  @!P5 LEA R6, P2, R7.reuse, c[0x0][0x2a0], 0x2 ;  /* 0x0000a8000706da11 */ /* 0x040fe200078410ff */
[----:B------:R2:W-:Y:S03]  /*1d30*/  @!P4 LDGSTS.E.BYPASS.LTC128B.128 [R156+0xf900], [R4.64], !P0 ;  /* 0x0f900000049ccfae */ /* 0x0005e6000c101d4c */
[----:B------:R-:W-:Y:S01]  /*1d40*/  @!P5 LEA.HI.X R7, R7, c[0x0][0x2a4], R9, 0x2, P2 ;  /* 0x0000a9000707da11 */ /* 0x000fe200010f1409 */
[----:B------:R-:W0:Y:S04]  /*1d50*/  LDGDEPBAR ;  /* 0x00000000000079af */ /* 0x000e280000000000 */
[----:B------:R-:W-:Y:S06]  /*1d60*/  BAR.SYNC.DEFER_BLOCKING 0x0 ;  /* 0x0000000000007b1d */ /* 0x000fec0000010000 */
[----:B------:R-:W3:Y:S01]  /*1d70*/  @!P5 LDG.E R24, [R6.64] ;  /* 0x0000000c0618d981 */ /* 0x000ee2000c1e1900 */
[----:B------:R-:W-:Y:S01]  /*1d80*/  IADD3 R2, -R2, RZ, RZ ;  /* 0x000000ff02027210 */ /* 0x000fe20007ffe1ff */
[----:B------:R-:W-:Y:S01]  /*1d90*/  UIMAD UR15, UR7, UR4, URZ ;  /* 0x00000004070f72a4 */ /* 0x000fe2000f8e023f */
[----:B------:R-:W-:Y:S01]  /*1da0*/  ISETP.GE.AND P4, PT, R132, c[0x0][0x1d4], PT ;  /* 0x0000750084007a0c */ /* 0x000fe20003f86270 */
[----:B------:R-:W-:Y:S01]  /*1db0*/  UIMAD.WIDE.U32 UR20, UR8, UR4, URZ ;  /* 0x00000004081472a5 */ /* 0x000fe2000f8e003f */
[----:B------:R-:W-:Y:S01]  /*1dc0*/  ISETP.GE.AND P3, PT, R22, c[0x0][0x1d4], PT ;  /* 0x0000750016007a0c */ /* 0x000fe20003f66270 */
[----:B------:R-:W-:Y:S01]  /*1dd0*/  IMAD R25, R2, c[0x0][0x2b8], R8 ;  /* 0x0000ae0002197a24 */ /* 0x000fe200078e0208 */
[----:B------:R-:W-:Y:S01]  /*1de0*/  UIMAD UR5, UR8, UR5, UR15 ;  /* 0x00000005080572a4 */ /* 0x000fe2000f8e020f */
[----:B------:R-:W-:Y:S01]  /*1df0*/  LEA.HI R155, R23, R159, RZ, 0x5 ;  /* 0x0000009f179b7211 */ /* 0x000fe200078f28ff */
[----:B------:R-:W-:Y:S01]  /*1e00*/  ULEA UR15, UR11, 0xffffffc0, 0x6 ;  /* 0xffffffc00b0f7891 */ /* 0x000fe2000f8e303f */
[----:B--2---:R-:W-:Y:S01]  /*1e10*/  IMAD.WIDE.U32 R4, R25, c[0x0][0x1e0], RZ ;  /* 0x0000780019047a25 */ /* 0x004fe200078e00ff */
[----:B------:R-:W-:Y:S01]  /*1e20*/  SHF.R.S32.HI R20, RZ, 0x1f, R25 ;  /* 0x0000001fff147819 */ /* 0x000fe20000011419 */
[----:B------:R-:W-:Y:S01]  /*1e30*/  UIADD3 UR18, UR21, UR5, URZ ;  /* 0x0000000515127290 */ /* 0x000fe2000fffe03f */
[----:B------:R-:W-:Y:S01]  /*1e40*/  STL [R1+0x30], R25 ;  /* 0x0000301901007387 */ /* 0x000fe20000100800 */
[----:B------:R-:W-:Y:S01]  /*1e50*/  UIADD3 UR15, UR6, -UR15, URZ ;  /* 0x8000000f060f7290 */ /* 0x000fe2000fffe03f */
[----:B------:R-:W-:Y:S01]  /*1e60*/  SHF.R.S32.HI R157, RZ, 0x1f, R132 ;  /* 0x0000001fff9d7819 */ /* 0x000fe20000011484 */
[----:B------:R-:W-:Y:S01]  /*1e70*/  IMAD R2, R20, c[0x0][0x1e0], RZ ;  /* 0x0000780014027a24 */ /* 0x000fe200078e02ff */
[----:B------:R-:W-:-:S02]  /*1e80*/  ULDC.64 UR4, c[0x0][0x210] ;  /* 0x0000840000047ab9 */ /* 0x000fc40000000a00 */
[----:B------:R-:W-:Y:S01]  /*1e90*/  UIMAD UR7, UR7, UR4, URZ ;  /* 0x00000004070772a4 */ /* 0x000fe2000f8e023f */
[----:B------:R-:W-:Y:S01]  /*1ea0*/  IMAD R2, R25, c[0x0][0x1e4], R2 ;  /* 0x0000790019027a24 */ /* 0x000fe200078e0202 */
[----:B------:R-:W-:Y:S01]  /*1eb0*/  IADD3 R33, -R17, UR15, RZ ;  /* 0x0000000f11217c10 */ /* 0x000fe2000fffe1ff */
[----:B------:R-:W-:Y:S02]  /*1ec0*/  UIMAD.WIDE.U32 UR22, UR8, UR4, URZ ;  /* 0x00000004081672a5 */ /* 0x000fe4000f8e003f */
[----:B------:R-:W-:Y:S01]  /*1ed0*/  IMAD.IADD R5, R5, 0x1, R2 ;  /* 0x0000000105057824 */ /* 0x000fe200078e0202 */
[C---:B------:R-:W-:Y:S01]  /*1ee0*/  ISETP.GE.AND P6, PT, R33.reuse, 0x1, PT ;  /* 0x000000012100780c */ /* 0x040fe20003fc6270 */
[----:B------:R-:W-:Y:S01]  /*1ef0*/  UIMAD UR5, UR8, UR5, UR7 ;  /* 0x00000005080572a4 */ /* 0x000fe2000f8e0207 */
[C---:B------:R-:W-:Y:S01]  /*1f00*/  ISETP.GE.AND P5, PT, R33.reuse, 0x11, PT ;  /* 0x000000112100780c */ /* 0x040fe20003fa6270 */
[----:B------:R-:W-:Y:S01]  /*1f10*/  UISETP.GE.AND UP0, UPT, UR6, 0x41, UPT ;  /* 0x000000410600788c */ /* 0x000fe2000bf06270 */
[----:B------:R-:W-:Y:S01]  /*1f20*/  ISETP.GE.AND P2, PT, R33, 0x21, PT ;  /* 0x000000212100780c */ /* 0x000fe20003f46270 */
[----:B------:R-:W-:Y:S01]  /*1f30*/  UIADD3 UR5, UR23, UR5, URZ ;  /* 0x0000000517057290 */ /* 0x000fe2000fffe03f */
[----:B---3--:R-:W-:Y:S01]  /*1f40*/  SHF.R.S32.HI R21, RZ, 0x1f, R24 ;  /* 0x0000001fff157819 */ /* 0x008fe20000011418 */
[----:B------:R-:W-:Y:S01]  /*1f50*/  IMAD.WIDE.U32 R4, R24, c[0x0][0x1f0], R4 ;  /* 0x00007c0018047a25 */ /* 0x000fe200078e0004 */
[----:B------:R-:W-:Y:S03]  /*1f60*/  STL [R1+0x28], R24 ;  /* 0x0000281801007387 */ /* 0x000fe60000100800 */
[----:B------:R-:W-:Y:S01]  /*1f70*/  IMAD R6, R21, c[0x0][0x1f0], RZ ;  /* 0x00007c0015067a24 */ /* 0x000fe200078e02ff */
[----:B------:R-:W-:-:S03]  /*1f80*/  IADD3 R2, P0, R4, UR20, RZ ;  /* 0x0000001404027c10 */ /* 0x000fc6000ff1e0ff */
[----:B------:R-:W-:-:S05]  /*1f90*/  IMAD R6, R24, c[0x0][0x1f4], R6 ;  /* 0x00007d0018067a24 */ /* 0x000fca00078e0206 */
[----:B------:R-:W-:Y:S02]  /*1fa0*/  IADD3.X R4, R5, UR18, R6, P0, !PT ;  /* 0x0000001205047c10 */ /* 0x000fe400087fe406 */
[----:B------:R-:W-:-:S04]  /*1fb0*/  LEA R6, P0, R2, c[0x0][0x1c8], 0x1 ;  /* 0x0000720002067a11 */ /* 0x000fc800078008ff */
[----:B------:R-:W-:Y:S01]  /*1fc0*/  LEA.HI.X R2, R2, c[0x0][0x1cc], R4, 0x1, P0 ;  /* 0x0000730002027a11 */ /* 0x000fe200000f0c04 */
[----:B-1----:R-:W-:Y:S01]  /*1fd0*/  SHFL.IDX PT, R10, R6, RZ, 0x181f ;  /* 0x00181fff060a7589 */ /* 0x002fe200000e0000 */
[----:B------:R-:W-:-:S03]  /*1fe0*/  ISETP.GT.AND P0, PT, R33, 0x30, PT ;  /* 0x000000302100780c */ /* 0x000fc60003f04270 */
[----:B------:R-:W1:Y:S04]  /*1ff0*/  SHFL.IDX PT, R11, R2, RZ, 0x181f ;  /* 0x00181fff020b7589 */ /* 0x000e6800000e0000 */
[----:B------:R-:W-:Y:S04]  /*2000*/  SHFL.IDX PT, R4, R6, 0x1, 0x181f ;  /* 0x00381f0006047f89 */ /* 0x000fe800000e0000 */
[----:B------:R-:W2:Y:S04]  /*2010*/  SHFL.IDX PT, R5, R2, 0x1, 0x181f ;  /* 0x00381f0002057f89 */ /* 0x000ea800000e0000 */
[----:B------:R-:W-:Y:S04]  /*2020*/  SHFL.IDX PT, R8, R6, 0x2, 0x181f ;  /* 0x00581f0006087f89 */ /* 0x000fe800000e0000 */
[----:B------:R-:W3:Y:S04]  /*2030*/  SHFL.IDX PT, R9, R2, 0x2, 0x181f ;  /* 0x00581f0002097f89 */ /* 0x000ee800000e0000 */
[----:B------:R-:W-:Y:S04]  /*2040*/  SHFL.IDX PT, R6, R6, 0x3, 0x181f ;  /* 0x00781f0006067f89 */ /* 0x000fe800000e0000 */
[----:B------:R4:W5:Y:S01]  /*2050*/  SHFL.IDX PT, R7, R2, 0x3, 0x181f ;  /* 0x00781f0002077f89 */ /* 0x00096200000e0000 */
[----:B-1----:R-:W-:Y:S01]  /*2060*/  @P6 IMAD.WIDE R12, R134, 0x2, R10 ;  /* 0x00000002860c6825 */ /* 0x002fe200078e020a */
[----:B----4-:R-:W-:-:S03]  /*2070*/  LEA.HI R2, R14, R16, RZ, 0x1 ;  /* 0x000000100e027211 */ /* 0x010fc600078f08ff */
[----:B------:R-:W-:Y:S01]  /*2080*/  @P6 IMAD.WIDE R14, R132, 0x2, R10 ;  /* 0x00000002840e6825 */ /* 0x000fe200078e020a */
[----:B------:R-:W-:-:S03]  /*2090*/  LOP3.LUT R2, R2, 0xfffffffe, RZ, 0xc0, !PT ;  /* 0xfffffffe02027812 */ /* 0x000fc600078ec0ff */
[----:B--2---:R-:W-:Y:S01]  /*20a0*/  @P5 IMAD.WIDE R10, R132, 0x2, R4 ;  /* 0x00000002840a5825 */ /* 0x004fe200078e0204 */
[----:B------:R1:W-:Y:S01]  /*20b0*/  @P6 LDGSTS.E.BYPASS.LTC128B.128 [R156+0x4100], [R14.64], !P4 ;  /* 0x041000000e9c6fae */ /* 0x0003e2000e101d4c */
[----:B------:R-:W-:-:S03]  /*20c0*/  IADD3 R16, R16, -R2, RZ ;  /* 0x8000000210107210 */ /* 0x000fc60007ffe0ff */
[----:B------:R2:W-:Y:S01]  /*20d0*/  @P6 LDGSTS.E.BYPASS.LTC128B.128 [R156+0x6100], [R12.64], !P3 ;  /* 0x061000000c9c6fae */ /* 0x0005e2000d901d4c */
[----:B------:R-:W-:-:S03]  /*20e0*/  SHF.L.U32 R2, R34, 0x6, RZ ;  /* 0x0000000622027819 */ /* 0x000fc600000006ff */
[----:B------:R3:W-:Y:S01]  /*20f0*/  @P5 LDGSTS.E.BYPASS.LTC128B.128 [R156+0x4900], [R10.64], !P4 ;  /* 0x049000000a9c5fae */ /* 0x0007e2000e101d4c */
[----:B------:R-:W-:Y:S01]  /*2100*/  LOP3.LUT R2, R2, 0x1c0, RZ, 0xc0, !PT ;  /* 0x000001c002027812 */ /* 0x000fe200078ec0ff */
[----:B--2---:R-:W-:-:S04]  /*2110*/  @P5 IMAD.WIDE R12, R134, 0x2, R4 ;  /* 0x00000002860c5825 */ /* 0x004fc800078e0204 */
[--C-:B---3--:R-:W-:Y:S01]  /*2120*/  @P2 IMAD.WIDE R10, R132, 0x2, R8.reuse ;  /* 0x00000002840a2825 */ /* 0x108fe200078e0208 */
[----:B------:R2:W-:Y:S01]  /*2130*/  @P5 LDGSTS.E.BYPASS.LTC128B.128 [R156+0x6900], [R12.64], !P3 ;  /* 0x069000000c9c5fae */ /* 0x0005e2000d901d4c */
[----:B------:R-:W-:Y:S02]  /*2140*/  ISETP.GE.AND P5, PT, R22, c[0x0][0x1d4], PT ;  /* 0x0000750016007a0c */ /* 0x000fe40003fa6270 */
[----:B------:R-:W-:Y:S01]  /*2150*/  @P2 IMAD.WIDE R8, R134, 0x2, R8 ;  /* 0x0000000286082825 */ /* 0x000fe200078e0208 */
[----:B------:R3:W-:Y:S03]  /*2160*/  @P2 LDGSTS.E.BYPASS.LTC128B.128 [R156+0x5100], [R10.64], !P4 ;  /* 0x051000000a9c2fae */ /* 0x0007e6000e101d4c */
[--C-:B-----5:R-:W-:Y:S01]  /*2170*/  @P0 IMAD.WIDE R4, R132, 0x2, R6.reuse ;  /* 0x0000000284040825 */ /* 0x120fe200078e0206 */
[----:B------:R4:W-:Y:S03]  /*2180*/  @P2 LDGSTS.E.BYPASS.LTC128B.128 [R156+0x7100], [R8.64], !P3 ;  /* 0x07100000089c2fae */ /* 0x0009e6000d901d4c */
[----:B------:R-:W-:Y:S01]  /*2190*/  @P0 IMAD.WIDE R6, R134, 0x2, R6 ;  /* 0x0000000286060825 */ /* 0x000fe200078e0206 */
[----:B------:R5:W-:Y:S04]  /*21a0*/  @P0 LDGSTS.E.BYPASS.LTC128B.128 [R156+0x5900], [R4.64], !P4 ;  /* 0x05900000049c0fae */ /* 0x000be8000e101d4c */
[----:B------:R1:W-:Y:S04]  /*21b0*/  @P0 LDGSTS.E.BYPASS.LTC128B.128 [R156+0x7900], [R6.64], !P3 ;  /* 0x07900000069c0fae */ /* 0x0003e8000d901d4c */
[----:B------:R-:W0:Y:S01]  /*21c0*/  LDGDEPBAR ;  /* 0x00000000000079af */ /* 0x000e220000000000 */
[----:B--2---:R-:W-:-:S04]  /*21d0*/  IMAD.WIDE.U32 R12, R25, c[0x0][0x208], RZ ;  /* 0x00008200190c7a25 */ /* 0x004fc800078e00ff */
[----:B----4-:R-:W-:Y:S02]  /*21e0*/  IMAD.SHL.U32 R8, R17, 0x8, RZ ;  /* 0x0000000811087824 */ /* 0x010fe400078e00ff */
[----:B-----5:R-:W-:Y:S01]  /*21f0*/  IMAD.SHL.U32 R4, R18, 0x40, RZ ;  /* 0x0000004012047824 */ /* 0x020fe200078e00ff */
[----:B------:R-:W-:Y:S02]  /*2200*/  SHF.L.U32 R5, R16, 0x3, RZ ;  /* 0x0000000310057819 */ /* 0x000fe400000006ff */
[----:B------:R-:W-:Y:S01]  /*2210*/  LOP3.LUT R8, R2, 0x8, R8, 0xf8, !PT ;  /* 0x0000000802087812 */ /* 0x000fe200078ef808 */
[----:B------:R-:W-:-:S04]  /*2220*/  DEPBAR.LE SB0, 0x1 ;  /* 0x000080400000791a */ /* 0x000fc80000000000 */
[----:B------:R-:W-:-:S04]  /*2230*/  DEPBAR.LE SB0, 0x0 ;  /* 0x000080000000791a */ /* 0x000fc80000000000 */
[----:B------:R-:W-:Y:S02]  /*2240*/  LOP3.LUT R4, R4, 0x1c0, RZ, 0xc0, !PT ;  /* 0x000001c004047812 */ /* 0x000fe400078ec0ff */
[----:B-1----:R-:W-:Y:S02]  /*2250*/  SHF.R.U32.HI R6, RZ, 0x3, R2 ;  /* 0x00000003ff067819 */ /* 0x002fe40000011602 */
[----:B------:R-:W-:Y:S01]  /*2260*/  LOP3.LUT R7, R4, 0x8, R5, 0xf8, !PT ;  /* 0x0000000804077812 */ /* 0x000fe200078ef805 */
[----:B------:R-:W-:Y:S01]  /*2270*/  IMAD.SHL.U32 R5, R19, 0x40, RZ ;  /* 0x0000004013057824 */ /* 0x000fe200078e00ff */
[----:B------:R-:W-:Y:S02]  /*2280*/  SHF.R.U32.HI R4, RZ, 0x3, R4 ;  /* 0x00000003ff047819 */ /* 0x000fe40000011604 */
[----:B------:R-:W-:Y:S02]  /*2290*/  SHF.L.U32 R2, R155, 0x5, RZ ;  /* 0x000000059b027819 */ /* 0x000fe400000006ff */
[----:B------:R-:W-:-:S02]  /*22a0*/  LOP3.LUT R6, R8, R6, RZ, 0x3c, !PT ;  /* 0x0000000608067212 */ /* 0x000fc400078e3cff */
[----:B------:R-:W-:Y:S02]  /*22b0*/  LOP3.LUT R154, R7, R4, RZ, 0x3c, !PT ;  /* 0x00000004079a7212 */ /* 0x000fe400078e3cff */
[----:B------:R-:W-:Y:S02]  /*22c0*/  LOP3.LUT R153, R5, 0xfffffe00, RZ, 0xc0, !PT ;  /* 0xfffffe0005997812 */ /* 0x000fe400078ec0ff */
[----:B------:R-:W-:Y:S01]  /*22d0*/  LOP3.LUT R4, R2, 0x7ffffc00, RZ, 0xc0, !PT ;  /* 0x7ffffc0002047812 */ /* 0x000fe200078ec0ff */
[----:B------:R-:W-:-:S03]  /*22e0*/  IMAD R2, R16, 0x200, R6 ;  /* 0x0000020010027824 */ /* 0x000fc600078e0206 */
[----:B------:R-:W-:Y:S02]  /*22f0*/  IADD3 R4, R154, R153, R4 ;  /* 0x000000999a047210 */ /* 0x000fe40007ffe004 */
[----:B------:R-:W-:Y:S01]  /*2300*/  SHF.L.U32 R232, R2, 0x1, RZ ;  /* 0x0000000102e87819 */ /* 0x000fe200000006ff */
[----:B------:R-:W-:Y:S01]  /*2310*/  BAR.SYNC.DEFER_BLOCKING 0x0 ;  /* 0x0000000000007b1d */ /* 0x000fe20000010000 */
[----:B------:R-:W-:Y:S02]  /*2320*/  IMAD R2, R20, c[0x0][0x208], RZ ;  /* 0x0000820014027a24 */ /* 0x000fe400078e02ff */
[----:B------:R-:W-:Y:S01]  /*2330*/  IMAD.SHL.U32 R239, R4, 0x2, RZ ;  /* 0x0000000204ef7824 */ /* 0x000fe200078e00ff */
[----:B------:R-:W-:Y:S01]  /*2340*/  IADD3 R243, R232, 0x4120, RZ ;  /* 0x00004120e8f37810 */ /* 0x000fe20007ffe0ff */
[----:B------:R-:W-:Y:S02]  /*2350*/  IMAD R2, R25, c[0x0][0x20c], R2 ;  /* 0x0000830019027a24 */ /* 0x000fe400078e0202 */
[----:B------:R-:W-:Y:S01]  /*2360*/  IMAD R241, R3, 0x2, R239 ;  /* 0x0000000203f17824 */ /* 0x000fe200078e02ef */
[----:B------:R-:W-:-:S02]  /*2370*/  LEA R240, R0, R239, 0x1 ;  /* 0x000000ef00f07211 */ /* 0x000fc400078e08ff */
[----:B------:R-:W-:Y:S01]  /*2380*/  IADD3 R13, R13, R2, RZ ;  /* 0x000000020d0d7210 */ /* 0x000fe20007ffe0ff */
[----:B------:R-:W-:Y:S01]  /*2390*/  IMAD R2, R21, c[0x0][0x218], RZ ;  /* 0x0000860015027a24 */ /* 0x000fe200078e02ff */
[----:B------:R-:W-:Y:S02]  /*23a0*/  LEA R242, R0, R241, 0x1 ;  /* 0x000000f100f27211 */ /* 0x000fe400078e08ff */
[----:B------:R-:W-:Y:S01]  /*23b0*/  LEA R244, R3, R240, 0x1 ;  /* 0x000000f003f47211 */ /* 0x000fe200078e08ff */
[----:B------:R-:W-:-:S04]  /*23c0*/  IMAD.WIDE.U32 R12, R24, c[0x0][0x218], R12 ;  /* 0x00008600180c7a25 */ /* 0x000fc800078e000c */
[----:B------:R-:W-:Y:S01]  /*23d0*/  IMAD R2, R24, c[0x0][0x21c], R2 ;  /* 0x0000870018027a24 */ /* 0x000fe200078e0202 */
[----:B------:R-:W-:Y:S01]  /*23e0*/  IADD3 R14, P2, R12, UR22, RZ ;  /* 0x000000160c0e7c10 */ /* 0x000fe2000ff5e0ff */
[----:B------:R-:W-:Y:S01]  /*23f0*/  IMAD.WIDE R24, R132, 0x2, RZ ;  /* 0x0000000284187825 */ /* 0x000fe200078e02ff */
[----:B------:R-:W-:Y:S02]  /*2400*/  LDSM.16.M88.4 R4, [R239+0xa100] ;  /* 0x00a10000ef04783b */ /* 0x000fe40000000200 */
[C---:B------:R-:W-:Y:S02]  /*2410*/  LEA R12, P0, R14.reuse, c[0x0][0x1f8], 0x1 ;  /* 0x00007e000e0c7a11 */ /* 0x040fe400078008ff */
[----:B------:R-:W-:Y:S01]  /*2420*/  IADD3.X R2, R13, UR5, R2, P2, !PT ;  /* 0x000000050d027c10 */ /* 0x000fe200097fe402 */
[----:B------:R-:W1:Y:S03]  /*2430*/  LDSM.16.M88.4 R16, [R232+0x4100] ;  /* 0x00410000e810783b */ /* 0x000e660000000200 */
[----:B------:R-:W-:Y:S01]  /*2440*/  LEA.HI.X R2, R14, c[0x0][0x1fc], R2, 0x1, P0 ;  /* 0x00007f000e027a11 */ /* 0x000fe200000f0c02 */
[----:B------:R-:W-:Y:S01]  /*2450*/  LDSM.16.M88.4 R36, [R232+0x4900] ;  /* 0x00490000e824783b */ /* 0x000fe20000000200 */
[----:B------:R-:W-:-:S03]  /*2460*/  LOP3.LUT P0, RZ, R34, 0x2, RZ, 0xc0, !PT ;  /* 0x0000000222ff7812 */ /* 0x000fc6000780c0ff */
[----:B------:R-:W-:Y:S04]  /*2470*/  LDSM.16.M88.4 R40, [R232+0x5100] ;  /* 0x00510000e828783b */ /* 0x000fe80000000200 */
[----:B------:R-:W-:Y:S04]  /*2480*/  LDSM.16.M88.4 R48, [R232+0x5900] ;  /* 0x00590000e830783b */ /* 0x000fe80000000200 */
[----:B------:R-:W-:Y:S04]  /*2490*/  SHFL.IDX PT, R20, R12, RZ, 0x181f ;  /* 0x00181fff0c147589 */ /* 0x000fe800000e0000 */
[----:B------:R-:W2:Y:S04]  /*24a0*/  SHFL.IDX PT, R13, R12, 0x2, 0x181f ;  /* 0x00581f000c0d7f89 */ /* 0x000ea800000e0000 */
[----:B------:R-:W-:Y:S04]  /*24b0*/  SHFL.IDX PT, R21, R2, RZ, 0x181f ;  /* 0x00181fff02157589 */ /* 0x000fe800000e0000 */
[----:B------:R-:W-:Y:S04]  /*24c0*/  SHFL.IDX PT, R30, R12, 0x3, 0x181f ;  /* 0x00781f000c1e7f89 */ /* 0x000fe800000e0000 */
[----:B------:R-:W4:Y:S04]  /*24d0*/  SHFL.IDX PT, R31, R2, 0x2, 0x181f ;  /* 0x00581f00021f7f89 */ /* 0x000f2800000e0000 */
[----:B------:R-:W-:Y:S01]  /*24e0*/  SHFL.IDX PT, R32, R2, 0x1, 0x181f ;  /* 0x00381f0002207f89 */ /* 0x000fe200000e0000 */
[----:B-1----:R-:W-:Y:S03]  /*24f0*/  HMMA.16816.F32 R64, R4, R16, RZ ;  /* 0x000000100440723c */ /* 0x002fe600000018ff */
[----:B---3--:R-:W1:Y:S01]  /*2500*/  LDSM.16.M88.4 R8, [R239+0x8100] ;  /* 0x00810000ef08783b */ /* 0x008e620000000200 */
[----:B--2---:R-:W-:-:S04]  /*2510*/  IADD3 R14, P2, R24, R13, RZ ;  /* 0x0000000d180e7210 */ /* 0x004fc80007f5e0ff */
[C---:B------:R-:W-:Y:S08]  /*2520*/  HMMA.16816.F32 R68, R4.reuse, R36, RZ ;  /* 0x000000240444723c */ /* 0x040ff000000018ff */
[----:B------:R-:W-:Y:S01]  /*2530*/  HMMA.16816.F32 R72, R4, R40, RZ ;  /* 0x000000280448723c */ /* 0x000fe200000018ff */
[----:B----4-:R-:W-:-:S07]  /*2540*/  IMAD.X R15, R25, 0x1, R31, P2 ;  /* 0x00000001190f7824 */ /* 0x010fce00010e061f */
[C---:B------:R-:W-:Y:S08]  /*2550*/  HMMA.16816.F32 R76, R4.reuse, R48, RZ ;  /* 0x00000030044c723c */ /* 0x040ff000000018ff */
[C---:B------:R-:W-:Y:S08]  /*2560*/  HMMA.16816.F32 R84, R4.reuse, R18, RZ ;  /* 0x000000120454723c */ /* 0x040ff000000018ff */
[C---:B------:R-:W-:Y:S08]  /*2570*/  HMMA.16816.F32 R92, R4.reuse, R38, RZ ;  /* 0x00000026045c723c */ /* 0x040ff000000018ff */
[C---:B------:R-:W-:Y:S08]  /*2580*/  HMMA.16816.F32 R100, R4.reuse, R42, RZ ;  /* 0x0000002a0464723c */ /* 0x040ff000000018ff */
[----:B------:R-:W-:Y:S01]  /*2590*/  HMMA.16816.F32 R96, R4, R50, RZ ;  /* 0x000000320460723c */ /* 0x000fe200000018ff */
[----:B------:R-:W2:Y:S04]  /*25a0*/  SHFL.IDX PT, R6, R12, 0x1, 0x181f ;  /* 0x00381f000c067f89 */ /* 0x000ea800000e0000 */
[----:B------:R3:W4:Y:S02]  /*25b0*/  SHFL.IDX PT, R7, R2, 0x3, 0x181f ;  /* 0x00781f0002077f89 */ /* 0x00072400000e0000 */
[----:B------:R-:W-:Y:S01]  /*25c0*/  IMAD.WIDE R4, R134, 0x2, RZ ;  /* 0x0000000286047825 */ /* 0x000fe200078e02ff */
[C---:B-1----:R-:W-:Y:S08]  /*25d0*/  HMMA.16816.F32 R108, R8.reuse, R16, RZ ;  /* 0x00000010086c723c */ /* 0x042ff000000018ff */
[C---:B------:R-:W-:Y:S01]  /*25e0*/  HMMA.16816.F32 R140, R8.reuse, R18, RZ ;  /* 0x00000012088c723c */ /* 0x040fe200000018ff */
[----:B------:R-:W-:Y:S07]  /*25f0*/  LDSM.16.M88.4 R16, [R241+0xa100] ;  /* 0x00a10000f110783b */ /* 0x000fee0000000200 */
[----:B------:R-:W-:Y:S01]  /*2600*/  HMMA.16816.F32 R104, R8, R36, RZ ;  /* 0x000000240868723c */ /* 0x000fe200000018ff */
[----:B--2---:R-:W-:-:S02]  /*2610*/  IADD3 R22, P6, R24, R6, RZ ;  /* 0x0000000618167210 */ /* 0x004fc40007fde0ff */
[----:B---3--:R-:W-:Y:S02]  /*2620*/  IADD3 R2, R232, 0x4100, RZ ;  /* 0x00004100e8027810 */ /* 0x008fe40007ffe0ff */
[----:B------:R-:W-:Y:S02]  /*2630*/  IADD3.X R23, R25, R32, RZ, P6, !PT ;  /* 0x0000002019177210 */ /* 0x000fe400037fe4ff */
[----:B------:R-:W-:Y:S01]  /*2640*/  @P0 IADD3 R243, R2, -0x20, RZ ;  /* 0xffffffe002f30810 */ /* 0x000fe20007ffe0ff */
[----:B------:R-:W-:Y:S01]  /*2650*/  HMMA.16816.F32 R112, R8, R38, RZ ;  /* 0x000000260870723c */ /* 0x000fe200000018ff */
[----:B------:R-:W-:Y:S01]  /*2660*/  IADD3 R26, P0, R20, R24, RZ ;  /* 0x00000018141a7210 */ /* 0x000fe20007f1e0ff */
[----:B------:R-:W-:Y:S01]  /*2670*/  IMAD.MOV.U32 R2, RZ, RZ, 0x40 ;  /* 0x00000040ff027424 */ /* 0x000fe200078e00ff */
[----:B------:R-:W-:Y:S01]  /*2680*/  ISETP.GE.AND P6, PT, R132, c[0x0][0x1d4], PT ;  /* 0x0000750084007a0c */ /* 0x000fe20003fc6270 */
[----:B------:R-:W1:Y:S01]  /*2690*/  LDSM.16.M88.4 R56, [R243] ;  /* 0x00000000f338783b */ /* 0x000e620000000200 */
[----:B------:R-:W-:-:S02]  /*26a0*/  IADD3.X R27, R21, R25, RZ, P0, !PT ;  /* 0x00000019151b7210 */ /* 0x000fc400007fe4ff */
[----:B------:R-:W-:Y:S01]  /*26b0*/  IADD3 R28, P0, R24, R30, RZ ;  /* 0x0000001e181c7210 */ /* 0x000fe20007f1e0ff */
[----:B------:R-:W2:Y:S01]  /*26c0*/  LDSM.16.M88.4 R52, [R243+0x800] ;  /* 0x00080000f334783b */ /* 0x000ea20000000200 */
[----:B------:R-:W-:Y:S01]  /*26d0*/  IADD3 R24, P2, R20, R4, RZ ;  /* 0x0000000414187210 */ /* 0x000fe20007f5e0ff */
[C---:B------:R-:W-:Y:S01]  /*26e0*/  HMMA.16816.F32 R60, R8.reuse, R48, RZ ;  /* 0x00000030083c723c */ /* 0x040fe200000018ff */
[----:B----4-:R-:W-:Y:S01]  /*26f0*/  IADD3.X R29, R25, R7, RZ, P0, !PT ;  /* 0x00000007191d7210 */ /* 0x010fe200007fe4ff */
[----:B------:R-:W-:Y:S01]  /*2700*/  LDSM.16.M88.4 R44, [R243+0x1000] ;  /* 0x00100000f32c783b */ /* 0x000fe20000000200 */
[----:B------:R-:W-:Y:S02]  /*2710*/  IADD3.X R25, R21, R5, RZ, P2, !PT ;  /* 0x0000000515197210 */ /* 0x000fe400017fe4ff */
[C---:B------:R-:W-:Y:S01]  /*2720*/  IADD3 R12, P2, R4.reuse, R13, RZ ;  /* 0x0000000d040c7210 */ /* 0x040fe20007f5e0ff */
[----:B------:R-:W3:Y:S01]  /*2730*/  LDSM.16.M88.4 R36, [R243+0x1800] ;  /* 0x00180000f324783b */ /* 0x000ee20000000200 */
[----:B------:R-:W-:Y:S01]  /*2740*/  IADD3 R20, P0, R4, R6, RZ ;  /* 0x0000000604147210 */ /* 0x000fe20007f1e0ff */
[----:B------:R-:W-:Y:S01]  /*2750*/  HMMA.16816.F32 R88, R8, R40, RZ ;  /* 0x000000280858723c */ /* 0x000fe200000018ff */
[----:B------:R-:W-:-:S02]  /*2760*/  IADD3.X R13, R5, R31, RZ, P2, !PT ;  /* 0x0000001f050d7210 */ /* 0x000fc400017fe4ff */
[----:B------:R-:W-:Y:S01]  /*2770*/  ISETP.LT.OR P2, PT, R33, 0x1, P6 ;  /* 0x000000012100780c */ /* 0x000fe20003741670 */
[----:B------:R-:W-:Y:S01]  /*2780*/  IMAD.X R21, R5, 0x1, R32, P0 ;  /* 0x0000000105157824 */ /* 0x000fe200000e0620 */
[----:B------:R-:W-:Y:S02]  /*2790*/  IADD3 R30, P0, R4, R30, RZ ;  /* 0x0000001e041e7210 */ /* 0x000fe40007f1e0ff */
[----:B------:R-:W-:Y:S01]  /*27a0*/  IADD3 R251, R243, 0x800, RZ ;  /* 0x00000800f3fb7810 */ /* 0x000fe20007ffe0ff */
[----:B------:R-:W-:Y:S01]  /*27b0*/  HMMA.16816.F32 R80, R8, R42, RZ ;  /* 0x0000002a0850723c */ /* 0x000fe200000018ff */
[----:B------:R-:W-:Y:S02]  /*27c0*/  IADD3.X R31, R5, R7, RZ, P0, !PT ;  /* 0x00000007051f7210 */ /* 0x000fe400007fe4ff */
[----:B------:R-:W-:Y:S01]  /*27d0*/  ISETP.LT.OR P0, PT, R33, 0x1, P5 ;  /* 0x000000012100780c */ /* 0x000fe20002f01670 */
[----:B------:R-:W4:Y:S01]  /*27e0*/  LDSM.16.M88.4 R4, [R241+0x8100] ;  /* 0x00810000f104783b */ /* 0x000f220000000200 */
[----:B------:R-:W-:-:S02]  /*27f0*/  IADD3 R250, R243, 0x1000, RZ ;  /* 0x00001000f3fa7810 */ /* 0x000fc40007ffe0ff */
[----:B------:R-:W-:Y:S01]  /*2800*/  IADD3 R249, R243, 0x1800, RZ ;  /* 0x00001800f3f97810 */ /* 0x000fe20007ffe0ff */
[----:B------:R-:W-:Y:S01]  /*2810*/  @!PT LDS RZ, [RZ] ;  /* 0x00000000fffff984 */ /* 0x000fe20000000800 */
[----:B------:R-:W-:Y:S01]  /*2820*/  @!PT LDS RZ, [RZ] ;  /* 0x00000000fffff984 */ /* 0x000fe20000000800 */
[----:B------:R-:W-:Y:S01]  /*2830*/  @!PT LDS RZ, [RZ] ;  /* 0x00000000fffff984 */ /* 0x000fe20000000800 */
[----:B------:R5:W-:Y:S01]  /*2840*/  LDGSTS.E.BYPASS.LTC128B.128 [R156+0x100], [R26.64], !P2 ;  /* 0x001000001a9c7fae */ /* 0x000be2000d101d4c */
[----:B------:R-:W-:Y:S01]  /*2850*/  ISETP.LT.OR P2, PT, R33, 0x11, P6 ;  /* 0x000000112100780c */ /* 0x000fe20003741670 */
[----:B------:R-:W-:Y:S01]  /*2860*/  HMMA.16816.F32 R48, R8, R50, RZ ;  /* 0x000000320830723c */ /* 0x000fe200000018ff */
[C---:B------:R-:W-:Y:S02]  /*2870*/  IADD3 R248, R243.reuse, 0x2000, RZ ;  /* 0x00002000f3f87810 */ /* 0x040fe40007ffe0ff */
[C---:B------:R-:W-:Y:S02]  /*2880*/  IADD3 R247, R243.reuse, 0x2800, RZ ;  /* 0x00002800f3f77810 */ /* 0x040fe40007ffe0ff */
[----:B------:R-:W-:Y:S01]  /*2890*/  IADD3 R246, R243, 0x3000, RZ ;  /* 0x00003000f3f67810 */ /* 0x000fe20007ffe0ff */
[----:B------:R5:W-:Y:S01]  /*28a0*/  LDGSTS.E.BYPASS.LTC128B.128 [R156+0x2100], [R24.64], !P0 ;  /* 0x02100000189c7fae */ /* 0x000be2000c101d4c */
[----:B------:R-:W-:Y:S01]  /*28b0*/  ISETP.LT.OR P0, PT, R33, 0x11, P5 ;  /* 0x000000112100780c */ /* 0x000fe20002f01670 */
[----:B-1----:R-:W-:Y:S01]  /*28c0*/  HMMA.16816.F32 R40, R16, R56, R64 ;  /* 0x000000381028723c */ /* 0x002fe20000001840 */
[----:B------:R-:W-:-:S03]  /*28d0*/  IADD3 R245, R243, 0x3800, RZ ;  /* 0x00003800f3f57810 */ /* 0x000fc60007ffe0ff */
[----:B------:R1:W-:Y:S01]  /*28e0*/  LDGSTS.E.BYPASS.LTC128B.128 [R156+0x900], [R22.64], !P2 ;  /* 0x00900000169c7fae */ /* 0x0003e2000d101d4c */
[C---:B------:R-:W-:Y:S02]  /*28f0*/  ISETP.LT.OR P2, PT, R33.reuse, 0x21, P6 ;  /* 0x000000212100780c */ /* 0x040fe40003741670 */
[C---:B------:R-:W-:Y:S01]  /*2900*/  ISETP.LT.OR P6, PT, R33.reuse, 0x31, P6 ;  /* 0x000000312100780c */ /* 0x040fe200037c1670 */
[C---:B--2---:R-:W-:Y:S04]  /*2910*/  HMMA.16816.F32 R128, R16.reuse, R52, R68 ;  /* 0x000000341080723c */ /* 0x044fe80000001844 */
[----:B------:R1:W-:Y:S01]  /*2920*/  LDGSTS.E.BYPASS.LTC128B.128 [R156+0x2900], [R20.64], !P0 ;  /* 0x02900000149c7fae */ /* 0x0003e2000c101d4c */
[C---:B------:R-:W-:Y:S02]  /*2930*/  ISETP.LT.OR P0, PT, R33.reuse, 0x21, P5 ;  /* 0x000000212100780c */ /* 0x040fe40002f01670 */
[----:B------:R-:W-:Y:S01]  /*2940*/  ISETP.LT.OR P5, PT, R33, 0x31, P5 ;  /* 0x000000312100780c */ /* 0x000fe20002fa1670 */
[----:B---3--:R-:W-:Y:S02]  /*2950*/  HMMA.16816.F32 R68, R16, R36, R76 ;  /* 0x000000241044723c */ /* 0x008fe4000000184c */
[----:B------:R2:W-:Y:S01]  /*2960*/  LDGSTS.E.BYPASS.LTC128B.128 [R156+0x1100], [R14.64], !P2 ;  /* 0x011000000e9c7fae */ /* 0x0005e2000d101d4c */
[----:B------:R-:W-:-:S04]  /*2970*/  LOP3.LUT P2, RZ, R34, 0x4, RZ, 0xc0, !PT ;  /* 0x0000000422ff7812 */ /* 0x000fc8000784c0ff */
[----:B------:R-:W-:Y:S01]  /*2980*/  SEL R2, R2, 0xffffffc0, !P2 ;  /* 0xffffffc002027807 */ /* 0x000fe20005000000 */
[----:B------:R-:W-:Y:S01]  /*2990*/  HMMA.16816.F32 R72, R16, R44, R72 ;  /* 0x0000002c1048723c */ /* 0x000fe20000001848 */
[----:B------:R-:W-:Y:S01]  /*29a0*/  PLOP3.LUT P2, PT, PT, PT, UP0, 0x40, 0x0 ;  /* 0x000000000000781c */ /* 0x000fe20003f4e808 */
[----:B------:R2:W-:Y:S01]  /*29b0*/  LDGSTS.E.BYPASS.LTC128B.128 [R156+0x3100], [R12.64], !P0 ;  /* 0x031000000c9c7fae */ /* 0x0005e2000c101d4c */
[----:B------:R-:W-:Y:S01]  /*29c0*/  IADD3 R238, R232, R2, RZ ;  /* 0x00000002e8ee7210 */ /* 0x000fe20007ffe0ff */
[----:B------:R-:W-:Y:S01]  /*29d0*/  IMAD.IADD R237, R2, 0x1, R243 ;  /* 0x0000000102ed7824 */ /* 0x000fe200078e02f3 */
[----:B------:R-:W-:Y:S01]  /*29e0*/  ISETP.GT.AND P0, PT, R158, 0x3f, PT ;  /* 0x0000003f9e00780c */ /* 0x000fe20003f04270 */
[----:B------:R3:W-:Y:S02]  /*29f0*/  LDGSTS.E.BYPASS.LTC128B.128 [R156+0x1900], [R28.64], !P6 ;  /* 0x019000001c9c7fae */ /* 0x0007e4000f101d4c */
[----:B----4-:R-:W-:Y:S02]  /*2a00*/  HMMA.16816.F32 R32, R4, R56, R108 ;  /* 0x000000380420723c */ /* 0x010fe4000000186c */
[----:B------:R3:W-:Y:S04]  /*2a10*/  LDGSTS.E.BYPASS.LTC128B.128 [R156+0x3900], [R30.64], !P5 ;  /* 0x039000001e9c7fae */ /* 0x0007e8000e901d4c */
[----:B------:R-:W-:Y:S02]  /*2a20*/  LDSM.16.M88.4 R8, [R240+0xa100] ;  /* 0x00a10000f008783b */ /* 0x000fe40000000200 */
[C---:B------:R-:W-:Y:S02]  /*2a30*/  HMMA.16816.F32 R64, R16.reuse, R58, R84 ;  /* 0x0000003a1040723c */ /* 0x040fe40000001854 */
[----:B-1----:R-:W-:Y:S04]  /*2a40*/  LDSM.16.M88.4 R20, [R238+0x5100] ;  /* 0x00510000ee14783b */ /* 0x002fe80000000200 */
[----:B-----5:R-:W-:Y:S02]  /*2a50*/  LDSM.16.M88.4 R24, [R238+0x4900] ;  /* 0x00490000ee18783b */ /* 0x020fe40000000200 */
[C---:B------:R-:W-:Y:S02]  /*2a60*/  HMMA.16816.F32 R76, R16.reuse, R54, R92 ;  /* 0x00000036104c723c */ /* 0x040fe4000000185c */
[----:B------:R-:W-:Y:S04]  /*2a70*/  LDSM.16.M88.4 R84, [R237+0x1000] ;  /* 0x00100000ed54783b */ /* 0x000fe80000000200 */
[----:B--2---:R-:W-:Y:S02]  /*2a80*/  LDSM.16.M88.4 R12, [R240+0x8100] ;  /* 0x00810000f00c783b */ /* 0x004fe40000000200 */
[C---:B------:R-:W-:Y:S02]  /*2a90*/  HMMA.16816.F32 R144, R16.reuse, R46, R100 ;  /* 0x0000002e1090723c */ /* 0x040fe40000001864 */
[----:B------:R-:W-:Y:S04]  /*2aa0*/  LDSM.16.M88.4 R100, [R237+0x1800] ;  /* 0x00180000ed64783b */ /* 0x000fe80000000200 */
[----:B---3--:R-:W1:Y:S02]  /*2ab0*/  LDSM.16.M88.4 R28, [R238+0x4100] ;  /* 0x00410000ee1c783b */ /* 0x008e640000000200 */
[----:B------:R-:W-:Y:S02]  /*2ac0*/  HMMA.16816.F32 R136, R16, R38, R96 ;  /* 0x000000261088723c */ /* 0x000fe40000001860 */
[----:B------:R-:W2:Y:S04]  /*2ad0*/  LDSM.16.M88.4 R16, [R238+0x5900] ;  /* 0x00590000ee10783b */ /* 0x000ea80000000200 */
[----:B------:R-:W0:Y:S02]  /*2ae0*/  LDGDEPBAR ;  /* 0x00000000000079af */ /* 0x000e240000000000 */
[C---:B------:R-:W-:Y:S08]  /*2af0*/  HMMA.16816.F32 R92, R4.reuse, R58, R140 ;  /* 0x0000003a045c723c */ /* 0x040ff0000000188c */
[C---:B------:R-:W-:Y:S01]  /*2b00*/  HMMA.16816.F32 R116, R4.reuse, R36, R60 ;  /* 0x000000240474723c */ /* 0x040fe2000000183c */
[----:B------:R-:W-:Y:S07]  /*2b10*/  LDSM.16.M88.4 R60, [R232+0x6100] ;  /* 0x00610000e83c783b */ /* 0x000fee0000000200 */
[C---:B------:R-:W-:Y:S01]  /*2b20*/  HMMA.16816.F32 R48, R4.reuse, R38, R48 ;  /* 0x000000260430723c */ /* 0x040fe20000001830 */
[----:B------:R-:W-:Y:S07]  /*2b30*/  LDSM.16.M88.4 R36, [R242+0x8100] ;  /* 0x00810000f224783b */ /* 0x000fee0000000200 */
[----:B------:R-:W-:Y:S08]  /*2b40*/  HMMA.16816.F32 R120, R4, R52, R104 ;  /* 0x000000340478723c */ /* 0x000ff00000001868 */
[----:B-1----:R-:W-:Y:S01]  /*2b50*/  HMMA.16816.F32 R56, R8, R28, R40 ;  /* 0x0000001c0838723c */ /* 0x002fe20000001828 */
[----:B------:R-:W1:Y:S07]  /*2b60*/  LDSM.16.M88.4 R40, [R237] ;  /* 0x00000000ed28783b */ /* 0x000e6e0000000200 */
[C---:B------:R-:W-:Y:S08]  /*2b70*/  HMMA.16816.F32 R124, R4.reuse, R44, R88 ;  /* 0x0000002c047c723c */ /* 0x040ff00000001858 */
[C---:B------:R-:W-:Y:S01]  /*2b80*/  HMMA.16816.F32 R112, R4.reuse, R54, R112 ;  /* 0x000000360470723c */ /* 0x040fe20000001870 */
[----:B------:R-:W-:Y:S07]  /*2b90*/  LDSM.16.M88.4 R52, [R237+0x800] ;  /* 0x00080000ed34783b */ /* 0x000fee0000000200 */
[----:B------:R-:W-:Y:S01]  /*2ba0*/  HMMA.16816.F32 R108, R4, R46, R80 ;  /* 0x0000002e046c723c */ /* 0x000fe20000001850 */
[----:B------:R-:W3:Y:S07]  /*2bb0*/  LDSM.16.M88.4 R4, [R242+0xa100] ;  /* 0x00a10000f204783b */ /* 0x000eee0000000200 */
[----:B------:R-:W-:Y:S01]  /*2bc0*/  HMMA.16816.F32 R44, R12, R28, R32 ;  /* 0x0000001c0c2c723c */ /* 0x000fe20000001820 */
[----:B------:R-:W4:Y:S07]  /*2bd0*/  LDSM.16.M88.4 R32, [R239+0xc100] ;  /* 0x00c10000ef20783b */ /* 0x000f2e0000000200 */
[C---:B------:R-:W-:Y:S08]  /*2be0*/  HMMA.16816.F32 R96, R8.reuse, R20, R72 ;  /* 0x000000140860723c */ /* 0x040ff00000001848 */
[C---:B--2---:R-:W-:Y:S08]  /*2bf0*/  HMMA.16816.F32 R88, R8.reuse, R16, R68 ;  /* 0x000000100858723c */ /* 0x044ff00000001844 */
[C---:B------:R-:W-:Y:S08]  /*2c00*/  HMMA.16816.F32 R104, R8.reuse, R24, R128 ;  /* 0x000000180868723c */ /* 0x040ff00000001880 */
[C---:B------:R-:W-:Y:S08]  /*2c10*/  HMMA.16816.F32 R80, R8.reuse, R30, R64 ;  /* 0x0000001e0850723c */ /* 0x040ff00000001840 */
[C---:B------:R-:W-:Y:S08]  /*2c20*/  HMMA.16816.F32 R76, R8.reuse, R26, R76 ;  /* 0x0000001a084c723c */ /* 0x040ff0000000184c */
[C---:B------:R-:W-:Y:S08]  /*2c30*/  HMMA.16816.F32 R72, R8.reuse, R22, R144 ;  /* 0x000000160848723c */ /* 0x040ff00000001890 */
[----:B------:R-:W-:Y:S08]  /*2c40*/  HMMA.16816.F32 R68, R8, R18, R136 ;  /* 0x000000120844723c */ /* 0x000ff00000001888 */
[----:B-1----:R-:W-:Y:S08]  /*2c50*/  HMMA.16816.F32 R8, R36, R40, R44 ;  /* 0x000000282408723c */ /* 0x002ff0000000182c */
[C---:B------:R-:W-:Y:S01]  /*2c60*/  HMMA.16816.F32 R64, R12.reuse, R30, R92 ;  /* 0x0000001e0c40723c */ /* 0x040fe2000000185c */
[----:B------:R-:W1:Y:S07]  /*2c70*/  LDSM.16.M88.4 R28, [R239+0xe100] ;  /* 0x00e10000ef1c783b */ /* 0x000e6e0000000200 */
[C---:B------:R-:W-:Y:S08]  /*2c80*/  HMMA.16816.F32 R92, R12.reuse, R24, R120 ;  /* 0x000000180c5c723c */ /* 0x040ff00000001878 */
[C---:B------:R-:W-:Y:S08]  /*2c90*/  HMMA.16816.F32 R120, R12.reuse, R16, R116 ;  /* 0x000000100c78723c */ /* 0x040ff00000001874 */
[C---:B------:R-:W-:Y:S01]  /*2ca0*/  HMMA.16816.F32 R112, R12.reuse, R26, R112 ;  /* 0x0000001a0c70723c */ /* 0x040fe20000001870 */
[----:B------:R-:W-:Y:S07]  /*2cb0*/  LDSM.16.M88.4 R24, [R241+0xc100] ;  /* 0x00c10000f118783b */ /* 0x000fee0000000200 */
[C---:B------:R-:W-:Y:S08]  /*2cc0*/  HMMA.16816.F32 R124, R12.reuse, R20, R124 ;  /* 0x000000140c7c723c */ /* 0x040ff0000000187c */
[C---:B------:R-:W-:Y:S01]  /*2cd0*/  HMMA.16816.F32 R108, R12.reuse, R22, R108 ;  /* 0x000000160c6c723c */ /* 0x040fe2000000186c */
[----:B------:R-:W-:Y:S07]  /*2ce0*/  LDSM.16.M88.4 R20, [R241+0xe100] ;  /* 0x00e10000f114783b */ /* 0x000fee0000000200 */
[----:B------:R-:W-:Y:S01]  /*2cf0*/  HMMA.16816.F32 R116, R12, R18, R48 ;  /* 0x000000120c74723c */ /* 0x000fe20000001830 */
[----:B------:R-:W-:Y:S04]  /*2d00*/  LDSM.16.M88.4 R48, [R238+0x6100] ;  /* 0x00610000ee30783b */ /* 0x000fe80000000200 */
[----:B------:R-:W-:Y:S03]  /*2d10*/  LDSM.16.M88.4 R16, [R240+0xc100] ;  /* 0x00c10000f010783b */ /* 0x000fe60000000200 */
[----:B---3--:R-:W-:Y:S01]  /*2d20*/  HMMA.16816.F32 R12, R4, R40, R56 ;  /* 0x00000028040c723c */ /* 0x008fe20000001838 */
[----:B------:R-:W2:Y:S07]  /*2d30*/  LDSM.16.M88.4 R56, [R243+0x2000] ;  /* 0x00200000f338783b */ /* 0x000eae0000000200 */
[----:B----4-:R-:W-:Y:S08]  /*2d40*/  HMMA.16816.F32 R8, R32, R60, R8 ;  /* 0x0000003c2008723c */ /* 0x010ff00000001808 */
[C---:B------:R-:W-:Y:S08]  /*2d50*/  HMMA.16816.F32 R80, R4.reuse, R42, R80 ;  /* 0x0000002a0450723c */ /* 0x040ff00000001850 */
[C---:B------:R-:W-:Y:S08]  /*2d60*/  HMMA.16816.F32 R104, R4.reuse, R52, R104 ;  /* 0x000000340468723c */ /* 0x040ff00000001868 */
[C---:B------:R-:W-:Y:S08]  /*2d70*/  HMMA.16816.F32 R128, R4.reuse, R54, R76 ;  /* 0x000000360480723c */ /* 0x040ff0000000184c */
[C---:B------:R-:W-:Y:S08]  /*2d80*/  HMMA.16816.F32 R96, R4.reuse, R84, R96 ;  /* 0x000000540460723c */ /* 0x040ff00000001860 */
[C---:B------:R-:W-:Y:S08]  /*2d90*/  HMMA.16816.F32 R136, R4.reuse, R86, R72 ;  /* 0x000000560488723c */ /* 0x040ff00000001848 */
[C---:B------:R-:W-:Y:S08]  /*2da0*/  HMMA.16816.F32 R140, R4.reuse, R100, R88 ;  /* 0x00000064048c723c */ /* 0x040ff00000001858 */
[----:B------:R-:W-:Y:S08]  /*2db0*/  HMMA.16816.F32 R144, R4, R102, R68 ;  /* 0x000000660490723c */ /* 0x000ff00000001844 */
[----:B-1----:R-:W-:Y:S01]  /*2dc0*/  HMMA.16816.F32 R4, R28, R60, R12 ;  /* 0x0000003c1c04723c */ /* 0x002fe2000000180c */
[----:B------:R-:W1:Y:S07]  /*2dd0*/  LDSM.16.M88.4 R12, [R240+0xe100] ;  /* 0x00e10000f00c783b */ /* 0x000e6e0000000200 */
[----:B--2---:R-:W-:Y:S01]  /*2de0*/  HMMA.16816.F32 R44, R24, R56, R8 ;  /* 0x00000038182c723c */ /* 0x004fe20000001808 */
[----:B------:R-:W-:Y:S07]  /*2df0*/  LDSM.16.M88.4 R8, [R242+0xc100] ;  /* 0x00c10000f208783b */ /* 0x000fee0000000200 */
[C---:B------:R-:W-:Y:S01]  /*2e00*/  HMMA.16816.F32 R64, R36.reuse, R42, R64 ;  /* 0x0000002a2440723c */ /* 0x040fe20000001840 */
[----:B------:R-:W2:Y:S07]  /*2e10*/  LDSM.16.M88.4 R40, [R237+0x2000] ;  /* 0x00200000ed28783b */ /* 0x000eae0000000200 */
[C---:B------:R-:W-:Y:S08]  /*2e20*/  HMMA.16816.F32 R92, R36.reuse, R52, R92 ;  /* 0x00000034245c723c */ /* 0x040ff0000000185c */
[----:B------:R-:W-:Y:S08]  /*2e30*/  HMMA.16816.F32 R112, R36, R54, R112 ;  /* 0x000000362470723c */ /* 0x000ff00000001870 */
[----:B------:R-:W-:Y:S01]  /*2e40*/  HMMA.16816.F32 R52, R20, R56, R4 ;  /* 0x000000381434723c */ /* 0x000fe20000001804 */
[----:B------:R-:W-:Y:S07]  /*2e50*/  LDSM.16.M88.4 R4, [R244+0xe100] ;  /* 0x00e10000f404783b */ /* 0x000fee0000000200 */
[----:B------:R-:W-:Y:S01]  /*2e60*/  HMMA.16816.F32 R68, R16, R48, R44 ;  /* 0x000000301044723c */ /* 0x000fe2000000182c */
[----:B------:R-:W3:Y:S07]  /*2e70*/  LDSM.16.M88.4 R44, [R232+0x6900] ;  /* 0x00690000e82c783b */ /* 0x000eee0000000200 */
[-C--:B------:R-:W-:Y:S08]  /*2e80*/  HMMA.16816.F32 R64, R32, R62.reuse, R64 ;  /* 0x0000003e2040723c */ /* 0x080ff00000001840 */
[----:B------:R-:W-:Y:S08]  /*2e90*/  HMMA.16816.F32 R72, R28, R62, R80 ;  /* 0x0000003e1c48723c */ /* 0x000ff00000001850 */
[----:B-1----:R-:W-:Y:S01]  /*2ea0*/  HMMA.16816.F32 R60, R12, R48, R52 ;  /* 0x000000300c3c723c */ /* 0x002fe20000001834 */
[----:B------:R-:W1:Y:S07]  /*2eb0*/  LDSM.16.M88.4 R52, [R243+0x2800] ;  /* 0x00280000f334783b */ /* 0x000e6e0000000200 */
[----:B------:R-:W-:Y:S08]  /*2ec0*/  HMMA.16816.F32 R64, R24, R58, R64 ;  /* 0x0000003a1840723c */ /* 0x000ff00000001840 */
[----:B--2---:R-:W-:Y:S08]  /*2ed0*/  HMMA.16816.F32 R76, R8, R40, R68 ;  /* 0x00000028084c723c */ /* 0x004ff00000001844 */
[----:B------:R-:W-:Y:S08]  /*2ee0*/  HMMA.16816.F32 R72, R20, R58, R72 ;  /* 0x0000003a1448723c */ /* 0x000ff00000001848 */
[----:B---3--:R-:W-:Y:S08]  /*2ef0*/  HMMA.16816.F32 R68, R32, R44, R92 ;  /* 0x0000002c2044723c */ /* 0x008ff0000000185c */
[----:B------:R-:W-:Y:S01]  /*2f00*/  HMMA.16816.F32 R124, R36, R84, R124 ;  /* 0x00000054247c723c */ /* 0x000fe2000000187c */
[----:B------:R-:W-:-:S04]  /*2f10*/  FMUL.FTZ R2, R76, c[0x0][0x320] ;  /* 0x0000c8004c027a20 */ /* 0x000fc80000410000 */
[----:B------:R2:W3:Y:S03]  /*2f20*/  MUFU.TANH R152, R2 ;  /* 0x0000000200987308 */ /* 0x0004e60000002400 */
[C---:B------:R-:W-:Y:S08]  /*2f30*/  HMMA.16816.F32 R108, R36.reuse, R86, R108 ;  /* 0x00000056246c723c */ /* 0x040ff0000000186c */
[----:B------:R-:W-:Y:S01]  /*2f40*/  HMMA.16816.F32 R120, R36, R100, R120 ;  /* 0x000000642478723c */ /* 0x000fe20000001878 */
[----:B--2---:R-:W-:-:S07]  /*2f50*/  FMUL.FTZ R2, R77, c[0x0][0x320] ;  /* 0x0000c8004d027a20 */ /* 0x004fce0000410000 */
[----:B------:R-:W-:Y:S01]  /*2f60*/  HMMA.16816.F32 R116, R36, R102, R116 ;  /* 0x000000662474723c */ /* 0x000fe20000001874 */
[----:B------:R-:W2:Y:S01]  /*2f70*/  LDSM.16.M88.4 R36, [R238+0x6900] ;  /* 0x00690000ee24783b */ /* 0x000ea20000000200 */
[----:B------:R4:W1:Y:S06]  /*2f80*/  MUFU.TANH R151, R2 ;  /* 0x0000000200977308 */ /* 0x00086c0000002400 */
[----:B------:R-:W-:Y:S08]  /*2f90*/  HMMA.16816.F32 R80, R4, R40, R60 ;  /* 0x000000280450723c */ /* 0x000ff0000000183c */
[----:B------:R-:W-:Y:S01]  /*2fa0*/  HMMA.16816.F32 R60, R16, R50, R64 ;  /* 0x00000032103c723c */ /* 0x000fe20000001840 */
[----:B----4-:R-:W-:-:S04]  /*2fb0*/  FMUL.FTZ R2, R78, c[0x0][0x320] ;  /* 0x0000c8004e027a20 */ /* 0x010fc80000410000 */
[----:B------:R4:W1:Y:S03]  /*2fc0*/  MUFU.TANH R150, R2 ;  /* 0x0000000200967308 */ /* 0x0008660000002400 */
[----:B------:R-:W-:Y:S08]  /*2fd0*/  HMMA.16816.F32 R56, R28, R44, R104 ;  /* 0x0000002c1c38723c */ /* 0x000ff00000001868 */
[----:B------:R-:W-:Y:S01]  /*2fe0*/  HMMA.16816.F32 R64, R12, R50, R72 ;  /* 0x000000320c40723c */ /* 0x000fe20000001848 */
[----:B------:R-:W5:Y:S01]  /*2ff0*/  LDSM.16.M88.4 R48, [R237+0x2800] ;  /* 0x00280000ed30783b */ /* 0x000f620000000200 */
[----:B----4-:R-:W-:-:S06]  /*3000*/  FMUL.FTZ R2, R79, c[0x0][0x320] ;  /* 0x0000c8004f027a20 */ /* 0x010fcc0000410000 */
[----:B-1----:R-:W-:Y:S01]  /*3010*/  HMMA.16816.F32 R68, R24, R52, R68 ;  /* 0x000000341844723c */ /* 0x002fe20000001844 */
[----:B------:R1:W4:Y:S07]  /*3020*/  MUFU.TANH R149, R2 ;  /* 0x0000000200957308 */ /* 0x00032e0000002400 */
[----:B------:R-:W-:Y:S08]  /*3030*/  HMMA.16816.F32 R72, R8, R42, R60 ;  /* 0x0000002a0848723c */ /* 0x000ff0000000183c */
[----:B------:R-:W-:Y:S01]  /*3040*/  HMMA.16816.F32 R60, R20, R52, R56 ;  /* 0x00000034143c723c */ /* 0x000fe20000001838 */
[----:B------:R-:W3:Y:S01]  /*3050*/  LDSM.16.M88.4 R56, [R232+0x7100] ;  /* 0x00710000e838783b */ /* 0x000ee20000000200 */
[----:B-1----:R-:W-:-:S04]  /*3060*/  FMUL.FTZ R2, R80, c[0x0][0x320] ;  /* 0x0000c80050027a20 */ /* 0x002fc80000410000 */
[----:B------:R1:W1:Y:S02]  /*3070*/  MUFU.TANH R148, R2 ;  /* 0x0000000200947308 */ /* 0x0002640000002400 */
[----:B------:R-:W-:Y:S08]  /*3080*/  HMMA.16816.F32 R84, R4, R42, R64 ;  /* 0x0000002a0454723c */ /* 0x000ff00000001840 */
[----:B------:R-:W-:Y:S01]  /*3090*/  HMMA.16816.F32 R40, R32, R46, R112 ;  /* 0x0000002e2028723c */ /* 0x000fe20000001870 */
[----:B-1----:R-:W-:-:S07]  /*30a0*/  FMUL.FTZ R2, R81, c[0x0][0x320] ;  /* 0x0000c80051027a20 */ /* 0x002fce0000410000 */
[----:B--2---:R-:W-:Y:S01]  /*30b0*/  HMMA.16816.F32 R64, R16, R36, R68 ;  /* 0x000000241040723c */ /* 0x004fe20000001844 */
[----:B------:R1:W2:Y:S07]  /*30c0*/  MUFU.TANH R135, R2 ;  /* 0x0000000200877308 */ /* 0x0002ae0000002400 */
[----:B------:R-:W-:Y:S08]  /*30d0*/  HMMA.16816.F32 R68, R28, R46, R128 ;  /* 0x0000002e1c44723c */ /* 0x000ff00000001880 */
[----:B------:R-:W-:Y:S01]  /*30e0*/  HMMA.16816.F32 R44, R12, R36, R60 ;  /* 0x000000240c2c723c */ /* 0x000fe2000000183c */
[----:B-1----:R-:W-:-:S04]  /*30f0*/  FMUL.FTZ R2, R82, c[0x0][0x320] ;  /* 0x0000c80052027a20 */ /* 0x002fc80000410000 */
[----:B------:R1:W1:Y:S03]  /*3100*/  MUFU.TANH R133, R2 ;  /* 0x0000000200857308 */ /* 0x0002660000002400 */
[----:B------:R-:W-:Y:S01]  /*3110*/  HMMA.16816.F32 R60, R24, R54, R40 ;  /* 0x00000036183c723c */ /* 0x000fe20000001828 */
[----:B------:R-:W2:Y:S01]  /*3120*/  LDSM.16.M88.4 R40, [R243+0x3000] ;  /* 0x00300000f328783b */ /* 0x000ea20000000200 */
[----:B-1----:R-:W-:Y:S11]  /*3130*/  FMUL.FTZ R2, R83, c[0x0][0x320] ;  /* 0x0000c80053027a20 */ /* 0x002ff60000410000 */
[----:B------:R-:W-:Y:S03]  /*3140*/  @!UPT UIADD3 URZ, URZ, URZ, URZ ;  /* 0x0000003f3f3ff290 */ /* 0x000fe6000fffe03f */
[----:B-----5:R-:W-:Y:S01]  /*3150*/  HMMA.16816.F32 R76, R4, R48, R44 ;  /* 0x00000030044c723c */ /* 0x020fe2000000182c */
[----:B------:R1:W1:Y:S07]  /*3160*/  MUFU.TANH R114, R2 ;  /* 0x0000000200727308 */ /* 0x00026e0000002400 */
[----:B------:R-:W-:Y:S08]  /*3170*/  HMMA.16816.F32 R60, R16, R38, R60 ;  /* 0x00000026103c723c */ /* 0x000ff0000000183c */
[----:B---3--:R-:W-:Y:S01]  /*3180*/  HMMA.16816.F32 R44, R28, R56, R96 ;  /* 0x000000381c2c723c */ /* 0x008fe20000001860 */
[----:B-1----:R-:W-:-:S04]  /*3190*/  FMUL.FTZ R2, R72, c[0x0][0x320] ;  /* 0x0000c80048027a20 */ /* 0x002fc80000410000 */
[----:B------:R1:W3:Y:S02]  /*31a0*/  MUFU.TANH R115, R2 ;  /* 0x0000000200737308 */ /* 0x0002e40000002400 */
[----:B-1----:R-:W-:-:S06]  /*31b0*/  FMUL.FTZ R2, R73, c[0x0][0x320] ;  /* 0x0000c80049027a20 */ /* 0x002fcc0000410000 */
[----:B------:R1:W1:Y:S02]  /*31c0*/  MUFU.TANH R113, R2 ;  /* 0x0000000200717308 */ /* 0x0002640000002400 */
        /* <DEDUP_REMOVED lines=8> */
[----:B-1----:R-:W-:-:S04]  /*3250*/  FMUL.FTZ R2, R84, c[0x0][0x320] ;  /* 0x0000c80054027a20 */ /* 0x002fc80000410000 */
[----:B------:R1:W1:Y:S11]  /*3260*/  MUFU.TANH R106, R2 ;  /* 0x00000002006a7308 */ /* 0x0002760000002400 */
[----:B------:R-:W-:Y:S01]  /*3270*/  HMMA.16816.F32 R64, R12, R38, R64 ;  /* 0x000000260c40723c */ /* 0x000fe20000001840 */
[----:B------:R-:W3:Y:S01]  /*3280*/  LDSM.16.M88.4 R36, [R237+0x3000] ;  /* 0x00300000ed24783b */ /* 0x000ee20000000200 */
[----:B-1----:R-:W-:-:S06]  /*3290*/  FMUL.FTZ R2, R85, c[0x0][0x320] ;  /* 0x0000c80055027a20 */ /* 0x002fcc0000410000 */
[----:B--2---:R-:W-:Y:S01]  /*32a0*/  HMMA.16816.F32 R68, R24, R40, R68 ;  /* 0x000000281844723c */ /* 0x004fe20000001844 */
[----:B------:R1:W2:Y:S11]  /*32b0*/  MUFU.TANH R105, R2 ;  /* 0x0000000200697308 */ /* 0x0002b60000002400 */
[----:B------:R-:W-:Y:S04]  /*32c0*/  @!UPT UIADD3 URZ, URZ, URZ, URZ ;  /* 0x0000003f3f3ff290 */ /* 0x000fe8000fffe03f */
[----:B------:R-:W-:Y:S01]  /*32d0*/  HMMA.16816.F32 R80, R4, R50, R64 ;  /* 0x000000320450723c */ /* 0x000fe20000001840 */
[----:B-1----:R-:W-:-:S04]  /*32e0*/  FMUL.FTZ R2, R86, c[0x0][0x320] ;  /* 0x0000c80056027a20 */ /* 0x002fc80000410000 */
[----:B------:R1:W1:Y:S03]  /*32f0*/  MUFU.TANH R104, R2 ;  /* 0x0000000200687308 */ /* 0x0002660000002400 */
[----:B-----5:R-:W-:Y:S08]  /*3300*/  HMMA.16816.F32 R64, R16, R52, R68 ;  /* 0x000000341040723c */ /* 0x020ff00000001844 */
[----:B------:R-:W-:Y:S01]  /*3310*/  HMMA.16816.F32 R68, R28, R58, R136 ;  /* 0x0000003a1c44723c */ /* 0x000fe20000001888 */
[----:B-1----:R-:W-:-:S04]  /*3320*/  FMUL.FTZ R2, R87, c[0x0][0x320] ;  /* 0x0000c80057027a20 */ /* 0x002fc80000410000 */
[----:B------:R1:W1:Y:S11]  /*3330*/  MUFU.TANH R102, R2 ;  /* 0x0000000200667308 */ /* 0x0002760000002400 */
[----:B------:R-:W-:Y:S08]  /*3340*/  @!UPT UIADD3 URZ, URZ, URZ, URZ ;  /* 0x0000003f3f3ff290 */ /* 0x000ff0000fffe03f */
[----:B------:R-:W-:Y:S01]  /*3350*/  HMMA.16816.F32 R68, R20, R42, R68 ;  /* 0x0000002a1444723c */ /* 0x000fe20000001844 */
[----:B-1----:R-:W-:-:S04]  /*3360*/  FMUL.FTZ R2, R72, c[0x0][0x320] ;  /* 0x0000c80048027a20 */ /* 0x002fc80000410000 */
[----:B------:R1:W1:Y:S02]  /*3370*/  MUFU.TANH R103, R2 ;  /* 0x0000000200677308 */ /* 0x0002640000002400 */
[----:B-1----:R-:W-:Y:S11]  /*3380*/  FMUL.FTZ R2, R73, c[0x0][0x320] ;  /* 0x0000c80049027a20 */ /* 0x002ff60000410000 */
[----:B------:R-:W-:Y:S06]  /*3390*/  @!UPT UIADD3 URZ, URZ, URZ, URZ ;  /* 0x0000003f3f3ff290 */ /* 0x000fec000fffe03f */
[----:B------:R-:W-:Y:S01]  /*33a0*/  HMMA.16816.F32 R68, R12, R54, R68 ;  /* 0x000000360c44723c */ /* 0x000fe20000001844 */
[----:B------:R1:W1:Y:S02]  /*33b0*/  MUFU.TANH R101, R2 ;  /* 0x0000000200657308 */ /* 0x0002640000002400 */
[----:B-1----:R-:W-:-:S06]  /*33c0*/  FMUL.FTZ R2, R74, c[0x0][0x320] ;  /* 0x0000c8004a027a20 */ /* 0x002fcc0000410000 */
[----:B------:R1:W1:Y:S11]  /*33d0*/  MUFU.TANH R100, R2 ;  /* 0x0000000200647308 */ /* 0x0002760000002400 */
[----:B------:R-:W-:Y:S04]  /*33e0*/  @!UPT UIADD3 URZ, URZ, URZ, URZ ;  /* 0x0000003f3f3ff290 */ /* 0x000fe8000fffe03f */
[----:B---3--:R-:W-:Y:S01]  /*33f0*/  HMMA.16816.F32 R68, R4, R38, R68 ;  /* 0x000000260444723c */ /* 0x008fe20000001844 */
[----:B-1----:R-:W-:-:S07]  /*3400*/  FMUL.FTZ R2, R75, c[0x0][0x320] ;  /* 0x0000c8004b027a20 */ /* 0x002fce0000410000 */
[----:B------:R-:W-:Y:S01]  /*3410*/  HMMA.16816.F32 R72, R8, R50, R60 ;  /* 0x000000320848723c */ /* 0x000fe2000000183c */
[----:B------:R1:W3:Y:S07]  /*3420*/  MUFU.TANH R95, R2 ;  /* 0x00000002005f7308 */ /* 0x0002ee0000002400 */
[----:B------:R-:W-:Y:S01]  /*3430*/  HMMA.16816.F32 R60, R20, R40, R44 ;  /* 0x00000028143c723c */ /* 0x000fe2000000182c */
[----:B------:R-:W5:Y:S07]  /*3440*/  LDSM.16.M88.4 R44, [R232+0x7900] ;  /* 0x00790000e82c783b */ /* 0x000f6e0000000200 */
[----:B------:R-:W-:-:S02]  /*3450*/  FMUL.FTZ R68, R68, c[0x0][0x320] ;  /* 0x0000c80044447a20 */ /* 0x000fc40000410000 */
[----:B------:R-:W-:Y:S02]  /*3460*/  FMUL.FTZ R69, R69, c[0x0][0x320] ;  /* 0x0000c80045457a20 */ /* 0x000fe40000410000 */
[----:B------:R-:W-:Y:S01]  /*3470*/  FMUL.FTZ R70, R70, c[0x0][0x320] ;  /* 0x0000c80046467a20 */ /* 0x000fe20000410000 */
[----:B------:R-:W-:Y:S01]  /*3480*/  HMMA.16816.F32 R48, R32, R58, R108 ;  /* 0x0000003a2030723c */ /* 0x000fe2000000186c */
[----:B------:R-:W2:Y:S01]  /*3490*/  MUFU.TANH R68, R68 ;  /* 0x0000004400447308 */ /* 0x000ea20000002400 */
[----:B-1----:R-:W-:-:S07]  /*34a0*/  FMUL.FTZ R2, R76, c[0x0][0x320] ;  /* 0x0000c8004c027a20 */ /* 0x002fce0000410000 */
[----:B------:R1:W1:Y:S02]  /*34b0*/  MUFU.TANH R94, R2 ;  /* 0x00000002005e7308 */ /* 0x0002640000002400 */
[----:B------:R-:W-:Y:S06]  /*34c0*/  HMMA.16816.F32 R56, R12, R52, R60 ;  /* 0x000000340c38723c */ /* 0x000fec000000183c */
[----:B------:R-:W2:Y:S07]  /*34d0*/  MUFU.TANH R69, R69 ;  /* 0x0000004500457308 */ /* 0x000eae0000002400 */
[----:B------:R-:W-:Y:S01]  /*34e0*/  HMMA.16816.F32 R60, R24, R42, R48 ;  /* 0x0000002a183c723c */ /* 0x000fe20000001830 */
[----:B-1----:R-:W-:Y:S01]  /*34f0*/  FMUL.FTZ R2, R77, c[0x0][0x320] ;  /* 0x0000c8004d027a20 */ /* 0x002fe20000410000 */
[----:B------:R-:W1:Y:S01]  /*3500*/  LDSM.16.M88.4 R48, [R243+0x3800] ;  /* 0x00380000f330783b */ /* 0x000e620000000200 */
[----:B------:R-:W1:Y:S03]  /*3510*/  MUFU.TANH R70, R70 ;  /* 0x0000004600467308 */ /* 0x000e660000002400 */
[----:B------:R-:W1:Y:S05]  /*3520*/  LDSM.16.M88.4 R40, [R238+0x7900] ;  /* 0x00790000ee28783b */ /* 0x000e6a0000000200 */
[----:B------:R2:W1:Y:S02]  /*3530*/  MUFU.TANH R93, R2 ;  /* 0x00000002005d7308 */ /* 0x0004640000002400 */
[----:B--2---:R-:W-:-:S06]  /*3540*/  FMUL.FTZ R2, R78, c[0x0][0x320] ;  /* 0x0000c8004e027a20 */ /* 0x004fcc0000410000 */
[----:B------:R2:W1:Y:S02]  /*3550*/  MUFU.TANH R92, R2 ;  /* 0x00000002005c7308 */ /* 0x0004640000002400 */
[----:B--2---:R-:W-:Y:S02]  /*3560*/  FMUL.FTZ R2, R79, c[0x0][0x320] ;  /* 0x0000c8004f027a20 */ /* 0x004fe40000410000 */
[----:B------:R-:W-:Y:S04]  /*3570*/  HMMA.16816.F32 R76, R4, R36, R56 ;  /* 0x00000024044c723c */ /* 0x000fe80000001838 */
[----:B------:R2:W1:Y:S04]  /*3580*/  MUFU.TANH R89, R2 ;  /* 0x0000000200597308 */ /* 0x0004680000002400 */
[----:B------:R-:W-:Y:S08]  /*3590*/  HMMA.16816.F32 R56, R16, R54, R60 ;  /* 0x000000361038723c */ /* 0x000ff0000000183c */
[----:B-----5:R-:W-:Y:S01]  /*35a0*/  HMMA.16816.F32 R60, R28, R44, R140 ;  /* 0x0000002c1c3c723c */ /* 0x020fe2000000188c */
[----:B--2---:R-:W-:-:S04]  /*35b0*/  FMUL.FTZ R2, R72, c[0x0][0x320] ;  /* 0x0000c80048027a20 */ /* 0x004fc80000410000 */
[----:B------:R2:W1:Y:S03]  /*35c0*/  MUFU.TANH R91, R2 ;  /* 0x00000002005b7308 */ /* 0x0004660000002400 */
[----:B------:R-:W-:Y:S01]  /*35d0*/  HMMA.16816.F32 R28, R28, R46, R144 ;  /* 0x0000002e1c1c723c */ /* 0x000fe20000001890 */
[----:B--2---:R-:W-:Y:S11]  /*35e0*/  FMUL.FTZ R2, R73, c[0x0][0x320] ;  /* 0x0000c80049027a20 */ /* 0x004ff60000410000 */
[----:B------:R-:W-:Y:S04]  /*35f0*/  @!UPT UIADD3 URZ, URZ, URZ, URZ ;  /* 0x0000003f3f3ff290 */ /* 0x000fe8000fffe03f */
[----:B-1----:R-:W-:Y:S01]  /*3600*/  HMMA.16816.F32 R60, R20, R48, R60 ;  /* 0x00000030143c723c */ /* 0x002fe2000000183c */
[----:B------:R1:W2:Y:S02]  /*3610*/  MUFU.TANH R90, R2 ;  /* 0x00000002005a7308 */ /* 0x0002a40000002400 */
        /* <DEDUP_REMOVED lines=8> */
[----:B------:R-:W-:Y:S08]  /*36a0*/  @!UPT UIADD3 URZ, URZ, URZ, URZ ;  /* 0x0000003f3f3ff290 */ /* 0x000ff0000fffe03f */
[----:B------:R-:W-:Y:S01]  /*36b0*/  HMMA.16816.F32 R52, R24, R48, R64 ;  /* 0x000000301834723c */ /* 0x000fe20000001840 */
[----:B-1----:R-:W-:-:S07]  /*36c0*/  FMUL.FTZ R2, R81, c[0x0][0x320] ;  /* 0x0000c80051027a20 */ /* 0x002fce0000410000 */
[----:B------:R-:W-:Y:S01]  /*36d0*/  HMMA.16816.F32 R64, R8, R38, R56 ;  /* 0x000000260840723c */ /* 0x000fe20000001838 */
[----:B------:R1:W1:Y:S07]  /*36e0*/  MUFU.TANH R85, R2 ;  /* 0x0000000200557308 */ /* 0x00026e0000002400 */
[----:B------:R-:W-:Y:S01]  /*36f0*/  HMMA.16816.F32 R56, R32, R46, R116 ;  /* 0x0000002e2038723c */ /* 0x000fe20000001874 */
[----:B------:R-:W5:Y:S01]  /*3700*/  LDSM.16.M88.4 R32, [R237+0x3800] ;  /* 0x00380000ed20783b */ /* 0x000f620000000200 */
[----:B------:R-:W-:-:S06]  /*3710*/  DEPBAR.LE SB0, 0x0 ;  /* 0x000080000000791a */ /* 0x000fcc0000000000 */
[----:B------:R-:W-:Y:S01]  /*3720*/  HMMA.16816.F32 R52, R16, R40, R52 ;  /* 0x000000281034723c */ /* 0x000fe20000001834 */
[----:B-1----:R-:W-:-:S04]  /*3730*/  FMUL.FTZ R2, R82, c[0x0][0x320] ;  /* 0x0000c80052027a20 */ /* 0x002fc80000410000 */
[----:B------:R1:W1:Y:S03]  /*3740*/  MUFU.TANH R82, R2 ;  /* 0x0000000200527308 */ /* 0x0002660000002400 */
[----:B------:R-:W-:Y:S01]  /*3750*/  HMMA.16816.F32 R36, R12, R40, R60 ;  /* 0x000000280c24723c */ /* 0x000fe2000000183c */
[----:B------:R-:W-:Y:S02]  /*3760*/  FMUL.FTZ R65, R65, c[0x0][0x320] ;  /* 0x0000c80041417a20 */ /* 0x000fe40000410000 */
[----:B------:R-:W-:Y:S02]  /*3770*/  FMUL.FTZ R66, R66, c[0x0][0x320] ;  /* 0x0000c80042427a20 */ /* 0x000fe40000410000 */
[----:B------:R-:W-:Y:S02]  /*3780*/  FMUL.FTZ R67, R67, c[0x0][0x320] ;  /* 0x0000c80043437a20 */ /* 0x000fe40000410000 */
[----:B------:R-:W2:Y:S01]  /*3790*/  MUFU.TANH R65, R65 ;  /* 0x0000004100417308 */ /* 0x000ea20000002400 */
[----:B------:R-:W-:Y:S01]  /*37a0*/  HMMA.16816.F32 R24, R24, R50, R56 ;  /* 0x000000321818723c */ /* 0x000fe20000001838 */
[----:B-1----:R-:W-:-:S06]  /*37b0*/  FMUL.FTZ R2, R83, c[0x0][0x320] ;  /* 0x0000c80053027a20 */ /* 0x002fcc0000410000 */
[----:B------:R-:W1:Y:S01]  /*37c0*/  MUFU.TANH R66, R66 ;  /* 0x0000004200427308 */ /* 0x000e620000002400 */
[----:B------:R-:W-:Y:S07]  /*37d0*/  HMMA.16816.F32 R48, R20, R50, R28 ;  /* 0x000000321430723c */ /* 0x000fee000000181c */
[----:B------:R1:W1:Y:S01]  /*37e0*/  MUFU.TANH R81, R2 ;  /* 0x0000000200517308 */ /* 0x0002620000002400 */
[----:B-----5:R-:W-:Y:S07]  /*37f0*/  HMMA.16816.F32 R52, R8, R32, R52 ;  /* 0x000000200834723c */ /* 0x020fee0000001834 */
[----:B------:R-:W2:Y:S01]  /*3800*/  MUFU.TANH R67, R67 ;  /* 0x0000004300437308 */ /* 0x000ea20000002400 */
[----:B------:R-:W-:Y:S01]  /*3810*/  HMMA.16816.F32 R16, R16, R42, R24 ;  /* 0x0000002a1010723c */ /* 0x000fe20000001818 */
[----:B-1----:R-:W-:-:S07]  /*3820*/  FMUL.FTZ R2, R72, c[0x0][0x320] ;  /* 0x0000c80048027a20 */ /* 0x002fce0000410000 */
[----:B------:R-:W-:Y:S01]  /*3830*/  HMMA.16816.F32 R12, R12, R42, R48 ;  /* 0x0000002a0c0c723c */ /* 0x000fe20000001830 */
[----:B------:R1:W1:Y:S07]  /*3840*/  MUFU.TANH R83, R2 ;  /* 0x0000000200537308 */ /* 0x00026e0000002400 */
[----:B------:R-:W-:Y:S01]  /*3850*/  HMMA.16816.F32 R20, R4, R32, R36 ;  /* 0x000000200414723c */ /* 0x000fe20000001824 */
[----:B------:R-:W-:Y:S02]  /*3860*/  FMUL.FTZ R52, R52, c[0x0][0x320] ;  /* 0x0000c80034347a20 */ /* 0x000fe40000410000 */
[----:B------:R-:W-:-:S02]  /*3870*/  FMUL.FTZ R53, R53, c[0x0][0x320] ;  /* 0x0000c80035357a20 */ /* 0x000fc40000410000 */
[----:B------:R-:W-:Y:S02]  /*3880*/  FMUL.FTZ R54, R54, c[0x0][0x320] ;  /* 0x0000c80036367a20 */ /* 0x000fe40000410000 */
[----:B------:R-:W2:Y:S01]  /*3890*/  MUFU.TANH R52, R52 ;  /* 0x0000003400347308 */ /* 0x000ea20000002400 */
[----:B------:R-:W-:Y:S01]  /*38a0*/  HMMA.16816.F32 R8, R8, R34, R16 ;  /* 0x000000220808723c */ /* 0x000fe20000001810 */
[----:B-1----:R-:W-:-:S06]  /*38b0*/  FMUL.FTZ R2, R73, c[0x0][0x320] ;  /* 0x0000c80049027a20 */ /* 0x002fcc0000410000 */
[----:B------:R1:W1:Y:S01]  /*38c0*/  MUFU.TANH R84, R2 ;  /* 0x0000000200547308 */ /* 0x0002620000002400 */
[----:B------:R-:W-:Y:S07]  /*38d0*/  HMMA.16816.F32 R4, R4, R34, R12 ;  /* 0x000000220404723c */ /* 0x000fee000000180c */
[----:B------:R-:W2:Y:S01]  /*38e0*/  MUFU.TANH R53, R53 ;  /* 0x0000003500357308 */ /* 0x000ea20000002400 */
[----:B------:R-:W-:Y:S01]  /*38f0*/  FMUL.FTZ R20, R20, c[0x0][0x320] ;  /* 0x0000c80014147a20 */ /* 0x000fe20000410000 */
[----:B------:R-:W-:Y:S01]  /*3900*/  SHF.R.S32.HI R15, RZ, 0x1f, R134 ;  /* 0x0000001fff0f7819 */ /* 0x000fe20000011486 */
[----:B------:R-:W-:-:S02]  /*3910*/  FMUL.FTZ R21, R21, c[0x0][0x320] ;  /* 0x0000c80015157a20 */ /* 0x000fc40000410000 */
[----:B------:R-:W-:Y:S02]  /*3920*/  FMUL.FTZ R22, R22, c[0x0][0x320] ;  /* 0x0000c80016167a20 */ /* 0x000fe40000410000 */
[----:B------:R-:W-:Y:S01]  /*3930*/  FMUL.FTZ R23, R23, c[0x0][0x320] ;  /* 0x0000c80017177a20 */ /* 0x000fe20000410000 */
[----:B------:R-:W2:Y:S01]  /*3940*/  MUFU.TANH R54, R54 ;  /* 0x0000003600367308 */ /* 0x000ea20000002400 */
[----:B-1----:R-:W-:Y:S02]  /*3950*/  FMUL.FTZ R2, R74, c[0x0][0x320] ;  /* 0x0000c8004a027a20 */ /* 0x002fe40000410000 */
[----:B------:R-:W-:Y:S02]  /*3960*/  FMUL.FTZ R8, R8, c[0x0][0x320] ;  /* 0x0000c80008087a20 */ /* 0x000fe40000410000 */
[----:B------:R-:W-:Y:S02]  /*3970*/  FMUL.FTZ R9, R9, c[0x0][0x320] ;  /* 0x0000c80009097a20 */ /* 0x000fe40000410000 */
[----:B------:R-:W-:Y:S01]  /*3980*/  FMUL.FTZ R10, R10, c[0x0][0x320] ;  /* 0x0000c8000a0a7a20 */ /* 0x000fe20000410000 */
[----:B------:R1:W1:Y:S01]  /*3990*/  MUFU.TANH R80, R2 ;  /* 0x0000000200507308 */ /* 0x0002620000002400 */
[----:B------:R-:W-:-:S02]  /*39a0*/  FMUL.FTZ R11, R11, c[0x0][0x320] ;  /* 0x0000c8000b0b7a20 */ /* 0x000fc40000410000 */
[----:B------:R-:W-:Y:S02]  /*39b0*/  FMUL.FTZ R5, R5, c[0x0][0x320] ;  /* 0x0000c80005057a20 */ /* 0x000fe40000410000 */
[----:B------:R-:W-:Y:S02]  /*39c0*/  FMUL.FTZ R6, R6, c[0x0][0x320] ;  /* 0x0000c80006067a20 */ /* 0x000fe40000410000 */
[----:B------:R-:W-:Y:S01]  /*39d0*/  FMUL.FTZ R7, R7, c[0x0][0x320] ;  /* 0x0000c80007077a20 */ /* 0x000fe20000410000 */
[----:B------:R-:W2:Y:S01]  /*39e0*/  MUFU.TANH R33, R20 ;  /* 0x0000001400217308 */ /* 0x000ea20000002400 */
[----:B------:R-:W-:Y:S02]  /*39f0*/  FMUL.FTZ R4, R4, c[0x0][0x320] ;  /* 0x0000c80004047a20 */ /* 0x000fe40000410000 */
[----:B-1----:R-:W-:-:S05]  /*3a00*/  FMUL.FTZ R2, R75, c[0x0][0x320] ;  /* 0x0000c8004b027a20 */ /* 0x002fca0000410000 */
[----:B------:R-:W1:Y:S08]  /*3a10*/  MUFU.TANH R32, R21 ;  /* 0x0000001500207308 */ /* 0x000e700000002400 */
[----:B------:R5:W1:Y:S08]  /*3a20*/  MUFU.TANH R75, R2 ;  /* 0x00000002004b7308 */ /* 0x000a700000002400 */
[----:B------:R-:W1:Y:S01]  /*3a30*/  MUFU.TANH R31, R22 ;  /* 0x00000016001f7308 */ /* 0x000e620000002400 */
[----:B-----5:R-:W-:-:S07]  /*3a40*/  FMUL.FTZ R2, R76, c[0x0][0x320] ;  /* 0x0000c8004c027a20 */ /* 0x020fce0000410000 */
        /* <DEDUP_REMOVED lines=16> */
[----:B------:R5:W1:Y:S08]  /*3b50*/  MUFU.TANH R28, R4 ;  /* 0x00000004001c7308 */ /* 0x000a700000002400 */
[----:B------:R1:W1:Y:S01]  /*3b60*/  MUFU.TANH R44, R2 ;  /* 0x00000002002c7308 */ /* 0x0002620000002400 */
[----:B-----5:R-:W-:Y:S01]  /*3b70*/  LOP3.LUT R4, R154, R153, RZ, 0xfc, !PT ;  /* 0x000000999a047212 */ /* 0x020fe200078efcff */
[----:B-1----:R-:W-:-:S06]  /*3b80*/  FMUL.FTZ R2, R71, c[0x0][0x320] ;  /* 0x0000c80047027a20 */ /* 0x002fcc0000410000 */
[----:B------:R1:W1:Y:S02]  /*3b90*/  MUFU.TANH R40, R2 ;  /* 0x0000000200287308 */ /* 0x0002640000002400 */
[----:B-1----:R-:W-:-:S06]  /*3ba0*/  FMUL.FTZ R2, R55, c[0x0][0x320] ;  /* 0x0000c80037027a20 */ /* 0x002fcc0000410000 */
[----:B------:R1:W1:Y:S02]  /*3bb0*/  MUFU.TANH R190, R2 ;  /* 0x0000000200be7308 */ /* 0x0002640000002400 */
[----:B-1----:R-:W-:-:S05]  /*3bc0*/  IADD3 R2, R156, 0x100, RZ ;  /* 0x000001009c027810 */ /* 0x002fca0007ffe0ff */
[----:B------:R1:W-:Y:S04]  /*3bd0*/  STL [R1+0x2c], R2 ;  /* 0x00002c0201007387 */ /* 0x0003e80000100800 */
[----:B------:R-:W-:Y:S06]  /*3be0*/  BAR.SYNC.DEFER_BLOCKING 0x0 ;  /* 0x0000000000007b1d */ /* 0x000fec0000010000 */
[----:B------:R-:W-:Y:S05]  /*3bf0*/  @P2 BRA `(.L_x_753) ;  /* 0x0000049000002947 */ /* 0x000fea0003800000 */
[----:B--234-:R-:W-:Y:S01]  /*3c00*/  ULEA UR4, UR11, UR9, 0x6 ;  /* 0x000000090b047291 */ /* 0x01cfe2000f8e303f */
[----:B------:R-:W-:-:S05]  /*3c10*/  IMAD.MOV.U32 R9, RZ, RZ, RZ ;  /* 0x000000ffff097224 */ /* 0x000fca00078e00ff */
[----:B------:R-:W-:-:S05]  /*3c20*/  IMAD.U32 R5, RZ, RZ, UR4 ;  /* 0x00000004ff057e24 */ /* 0x000fca000f8e00ff */
[----:B------:R-:W-:-:S05]  /*3c30*/  IADD3 R5, R5, -0x80, R158 ;  /* 0xffffff8005057810 */ /* 0x000fca0007ffe09e */
[----:B------:R-:W-:-:S04]  /*3c40*/  @P1 IMAD.HI.U32 R6, R5, c[0x0][0x2bc], RZ ;  /* 0x0000af0005061a27 */ /* 0x000fc800078e00ff */
[----:B-1----:R-:W-:Y:S01]  /*3c50*/  IMAD.MOV.U32 R2, RZ, RZ, R5 ;  /* 0x000000ffff027224 */ /* 0x002fe200078e0005 */
        /* <DEDUP_REMOVED lines=9> */
[----:B------:R-:W-:Y:S01]  /*3cf0*/  SEL R25, RZ, 0x10, P3 ;  /* 0x00000010ff197807 */ /* 0x000fe20001800000 */
[----:B------:R-:W-:Y:S01]  /*3d00*/  IMAD R10, R2, c[0x0][0x2b8], R5 ;  /* 0x0000ae00020a7a24 */ /* 0x000fe200078e0205 */
[----:B------:R-:W-:Y:S02]  /*3d10*/  IADD3 R22, -R26, 0x10, RZ ;  /* 0x000000101a167810 */ /* 0x000fe40007ffe1ff */
[----:B------:R-:W-:Y:S02]  /*3d20*/  IADD3 R11, -R25, 0x10, RZ ;  /* 0x00000010190b7810 */ /* 0x000fe40007ffe1ff */
[----:B------:R-:W-:Y:S01]  /*3d30*/  SHF.R.S32.HI R2, RZ, 0x1f, R10 ;  /* 0x0000001fff027819 */ /* 0x000fe2000001140a */
[----:B------:R-:W-:Y:S01]  /*3d40*/  STL [R1+0x30], R10 ;  /* 0x0000300a01007387 */ /* 0x000fe20000100800 */
[----:B------:R-:W-:-:S02]  /*3d50*/  LOP3.LUT R22, R22, 0xf, RZ, 0xc0, !PT ;  /* 0x0000000f16167812 */ /* 0x000fc400078ec0ff */
[----:B------:R-:W-:Y:S01]  /*3d60*/  LOP3.LUT R11, R11, 0xf, RZ, 0xc0, !PT ;  /* 0x0000000f0b0b7812 */ /* 0x000fe200078ec0ff */
[----:B------:R-:W-:-:S04]  /*3d70*/  IMAD R2, R2, c[0x0][0x1e0], RZ ;  /* 0x0000780002027a24 */ /* 0x000fc800078e02ff */
[C---:B------:R-:W-:Y:S02]  /*3d80*/  IMAD R2, R10.reuse, c[0x0][0x1e4], R2 ;  /* 0x000079000a027a24 */ /* 0x040fe400078e0202 */
[----:B-1----:R-:W-:-:S04]  /*3d90*/  IMAD.WIDE.U32 R6, R10, c[0x0][0x1e0], RZ ;  /* 0x000078000a067a25 */ /* 0x002fc800078e00ff */
[----:B------:R-:W-:Y:S01]  /*3da0*/  IMAD.IADD R7, R7, 0x1, R2 ;  /* 0x0000000107077824 */ /* 0x000fe200078e0202 */
[----:B--2---:R-:W-:-:S03]  /*3db0*/  SHF.R.S32.HI R2, RZ, 0x1f, R9 ;  /* 0x0000001fff027819 */ /* 0x004fc60000011409 */
[----:B------:R-:W-:Y:S01]  /*3dc0*/  IMAD.WIDE.U32 R6, R9, c[0x0][0x1f0], R6 ;  /* 0x00007c0009067a25 */ /* 0x000fe200078e0006 */
[----:B------:R-:W-:Y:S03]  /*3dd0*/  STL [R1+0x28], R9 ;  /* 0x0000280901007387 */ /* 0x000fe60000100800 */
[----:B------:R-:W-:-:S04]  /*3de0*/  IMAD R2, R2, c[0x0][0x1f0], RZ ;  /* 0x00007c0002027a24 */ /* 0x000fc800078e02ff */
[----:B------:R-:W-:Y:S01]  /*3df0*/  IMAD R5, R9, c[0x0][0x1f4], R2 ;  /* 0x00007d0009057a24 */ /* 0x000fe200078e0202 */
[----:B------:R-:W-:-:S04]  /*3e00*/  IADD3 R2, P2, R6, UR20, RZ ;  /* 0x0000001406027c10 */ /* 0x000fc8000ff5e0ff */
[----:B------:R-:W-:Y:S02]  /*3e10*/  IADD3.X R6, R7, UR18, R5, P2, !PT ;  /* 0x0000001207067c10 */ /* 0x000fe400097fe405 */
[----:B------:R-:W-:-:S04]  /*3e20*/  LEA R5, P2, R2, c[0x0][0x1c8], 0x1 ;  /* 0x0000720002057a11 */ /* 0x000fc800078408ff */
[----:B------:R-:W-:Y:S01]  /*3e30*/  LEA.HI.X R2, R2, c[0x0][0x1cc], R6, 0x1, P2 ;  /* 0x0000730002027a11 */ /* 0x000fe200010f0c06 */
[----:B------:R-:W1:Y:S01]  /*3e40*/  SHFL.IDX PT, R10, R5, 0x3, 0x181f ;  /* 0x00781f00050a7f89 */ /* 0x000e6200000e0000 */
[----:B------:R-:W-:-:S03]  /*3e50*/  SHF.L.U64.HI R6, R132, 0x1, R157 ;  /* 0x0000000184067819 */ /* 0x000fc6000001029d */
[----:B------:R-:W2:Y:S04]  /*3e60*/  SHFL.IDX PT, R7, R2, 0x3, 0x181f ;  /* 0x00781f0002077f89 */ /* 0x000ea800000e0000 */
[----:B------:R-:W3:Y:S04]  /*3e70*/  SHFL.IDX PT, R18, R5, RZ, 0x181f ;  /* 0x00181fff05127589 */ /* 0x000ee800000e0000 */
[----:B------:R-:W-:Y:S04]  /*3e80*/  SHFL.IDX PT, R14, R5, 0x1, 0x181f ;  /* 0x00381f00050e7f89 */ /* 0x000fe800000e0000 */
[----:B------:R-:W4:Y:S04]  /*3e90*/  SHFL.IDX PT, R8, R2, RZ, 0x181f ;  /* 0x00181fff02087589 */ /* 0x000f2800000e0000 */
[----:B------:R5:W5:Y:S04]  /*3ea0*/  SHFL.IDX PT, R9, R5, 0x2, 0x181f ;  /* 0x00581f0005097f89 */ /* 0x000b6800000e0000 */
[----:B------:R-:W5:Y:S01]  /*3eb0*/  SHFL.IDX PT, R13, R2, 0x1, 0x181f ;  /* 0x00381f00020d7f89 */ /* 0x000f6200000e0000 */
[----:B-1----:R-:W-:-:S03]  /*3ec0*/  IADD3 R22, P5, P2, R22, R10, R12 ;  /* 0x0000000a16167210 */ /* 0x002fc60007abe00c */
[----:B------:R1:W1:Y:S01]  /*3ed0*/  SHFL.IDX PT, R24, R2, 0x2, 0x181f ;  /* 0x00581f0002187f89 */ /* 0x00026200000e0000 */
[----:B--2---:R-:W-:Y:S02]  /*3ee0*/  IADD3.X R23, RZ, R7, R6, P5, P2 ;  /* 0x00000007ff177210 */ /* 0x004fe40002fe4406 */
[----:B---3--:R-:W-:-:S05]  /*3ef0*/  IADD3 R20, P6, R18, R12, RZ ;  /* 0x0000000c12147210 */ /* 0x008fca0007fde0ff */
[----:B----4-:R-:W-:Y:S01]  /*3f00*/  IMAD.X R21, R8, 0x1, R6, P6 ;  /* 0x0000000108157824 */ /* 0x010fe200030e0606 */
[----:B-----5:R-:W-:-:S04]  /*3f10*/  SHF.L.U64.HI R5, R134, 0x1, R15 ;  /* 0x0000000186057819 */ /* 0x020fc8000001020f */
[----:B------:R2:W-:Y:S01]  /*3f20*/  LDGSTS.E.BYPASS.LTC128B.128 [R156+0x4100], [R20.64], !P4 ;  /* 0x04100000149c7fae */ /* 0x0005e2000e101d4c */
[----:B-1----:R-:W-:-:S05]  /*3f30*/  IMAD.SHL.U32 R2, R134, 0x2, RZ ;  /* 0x0000000286027824 */ /* 0x002fca00078e00ff */
[----:B------:R-:W-:-:S04]  /*3f40*/  IADD3 R10, P5, P2, R11, R10, R2 ;  /* 0x0000000a0b0a7210 */ /* 0x000fc80007abe002 */
[--C-:B------:R-:W-:Y:S02]  /*3f50*/  IADD3.X R11, RZ, R7, R5.reuse, P5, P2 ;  /* 0x00000007ff0b7210 */ /* 0x100fe40002fe4405 */
[----:B------:R-:W-:Y:S02]  /*3f60*/  IADD3 R18, P5, R18, R2, RZ ;  /* 0x0000000212127210 */ /* 0x000fe40007fbe0ff */
[C---:B------:R-:W-:Y:S02]  /*3f70*/  IADD3 R16, P2, R14.reuse, R12, RZ ;  /* 0x0000000c0e107210 */ /* 0x040fe40007f5e0ff */
[----:B------:R-:W-:Y:S01]  /*3f80*/  IADD3 R14, P6, R14, R2, RZ ;  /* 0x000000020e0e7210 */ /* 0x000fe20007fde0ff */
[--C-:B------:R-:W-:Y:S01]  /*3f90*/  IMAD.X R19, R8, 0x1, R5.reuse, P5 ;  /* 0x0000000108137824 */ /* 0x100fe200028e0605 */
[----:B------:R-:W-:Y:S01]  /*3fa0*/  IADD3 R12, P5, R9, R12, RZ ;  /* 0x0000000c090c7210 */ /* 0x000fe20007fbe0ff */
[--C-:B------:R-:W-:Y:S01]  /*3fb0*/  IMAD.X R17, R13, 0x1, R6.reuse, P2 ;  /* 0x000000010d117824 */ /* 0x100fe200010e0606 */
        /* <DEDUP_REMOVED lines=13> */
.L_x_753:
[----:B-1234-:R-:W-:Y:S01]  /*4090*/  LOP3.LUT R2, R155, 0xffffffe0, RZ, 0xc0, !PT ;  /* 0xffffffe09b027812 */ /* 0x01efe200078ec0ff */
[----:B------:R-:W-:Y:S01]  /*40a0*/  IMAD.U32 R5, RZ, RZ, UR15 ;  /* 0x0000000fff057e24 */ /* 0x000fe2000f8e00ff */
[----:B------:R-:W-:Y:S01]  /*40b0*/  STL [R1+0x8c], R251 ;  /* 0x00008cfb01007387 */ /* 0x000fe20000100800 */
[----:B------:R-:W-:-:S02]  /*40c0*/  IMAD.SHL.U32 R233, R4, 0x2, RZ ;  /* 0x0000000204e97824 */ /* 0x000fc400078e00ff */
[----:B------:R-:W-:Y:S01]  /*40d0*/  IMAD.IADD R2, R159, 0x1, -R2 ;  /* 0x000000019f027824 */ /* 0x000fe200078e0a02 */
[----:B------:R-:W-:Y:S01]  /*40e0*/  STL [R1+0x88], R250 ;  /* 0x000088fa01007387 */ /* 0x000fe20000100800 */
[----:B------:R-:W-:Y:S01]  /*40f0*/  IMAD R234, R3, 0x2, R233 ;  /* 0x0000000203ea7824 */ /* 0x000fe200078e02e9 */
[C---:B------:R-:W-:Y:S02]  /*4100*/  LEA R236, R0.reuse, R233, 0x1 ;  /* 0x000000e900ec7211 */ /* 0x040fe400078e08ff */
[----:B------:R-:W-:Y:S01]  /*4110*/  SHF.R.S32.HI R8, RZ, 0x1f, R2 ;  /* 0x0000001fff087819 */ /* 0x000fe20000011402 */
[----:B------:R-:W-:Y:S01]  /*4120*/  STL [R1+0x84], R249 ;  /* 0x000084f901007387 */ /* 0x000fe20000100800 */
[----:B------:R-:W-:Y:S02]  /*4130*/  IMAD R235, R0, 0x2, R234 ;  /* 0x0000000200eb7824 */ /* 0x000fe400078e02ea */
[----:B------:R-:W-:Y:S01]  /*4140*/  LEA.HI R8, R8, R2, RZ, 0x2 ;  /* 0x0000000208087211 */ /* 0x000fe200078f10ff */
[----:B------:R-:W-:Y:S03]  /*4150*/  STL [R1+0x80], R248 ;  /* 0x000080f801007387 */ /* 0x000fe60000100800 */
[----:B------:R-:W-:Y:S01]  /*4160*/  LOP3.LUT R8, R8, 0x7ffffffc, RZ, 0xc0, !PT ;  /* 0x7ffffffc08087812 */ /* 0x000fe200078ec0ff */
[----:B------:R-:W-:Y:S03]  /*4170*/  STL [R1+0x7c], R247 ;  /* 0x00007cf701007387 */ /* 0x000fe60000100800 */
[----:B------:R-:W-:Y:S01]  /*4180*/  IADD3 R8, R2, -R8, RZ ;  /* 0x8000000802087210 */ /* 0x000fe20007ffe0ff */
[----:B------:R-:W-:Y:S04]  /*4190*/  STL [R1+0x78], R246 ;  /* 0x000078f601007387 */ /* 0x000fe80000100800 */
[----:B------:R-:W-:Y:S01]  /*41a0*/  IMAD R8, R8, -0x2, R5 ;  /* 0xfffffffe08087824 */ /* 0x000fe200078e0205 */
[----:B------:R-:W-:Y:S04]  /*41b0*/  STL [R1+0x74], R245 ;  /* 0x000074f501007387 */ /* 0x000fe80000100800 */
[C---:B------:R-:W-:Y:S01]  /*41c0*/  ISETP.GT.AND P2, PT, R8.reuse, RZ, PT ;  /* 0x000000ff0800720c */ /* 0x040fe20003f44270 */
[----:B------:R-:W-:Y:S01]  /*41d0*/  STL [R1+0x70], R244 ;  /* 0x000070f401007387 */ /* 0x000fe20000100800 */
[----:B------:R-:W-:-:S02]  /*41e0*/  ISETP.GT.AND P6, PT, R8, 0x1, PT ;  /* 0x000000010800780c */ /* 0x000fc40003fc4270 */
[----:B------:R-:W-:Y:S01]  /*41f0*/  ISETP.GT.AND P5, PT, R8, 0x8, PT ;  /* 0x000000080800780c */ /* 0x000fe20003fa4270 */
[----:B------:R-:W-:Y:S01]  /*4200*/  STL [R1+0x6c], R243 ;  /* 0x00006cf301007387 */ /* 0x000fe20000100800 */
[----:B------:R-:W-:Y:S02]  /*4210*/  FSEL R6, R148, -INF , P2 ;  /* 0xff80000094067808 */ /* 0x000fe40001000000 */
[----:B------:R-:W-:Y:S01]  /*4220*/  FSEL R7, R135, -INF , P6 ;  /* 0xff80000087077808 */ /* 0x000fe20003000000 */
[----:B------:R-:W-:Y:S01]  /*4230*/  STL [R1+0x68], R242 ;  /* 0x000068f201007387 */ /* 0x000fe20000100800 */
[----:B------:R-:W-:Y:S02]  /*4240*/  FSEL R11, R133, -INF , P2 ;  /* 0xff800000850b7808 */ /* 0x000fe40001000000 */
[----:B------:R-:W-:Y:S01]  /*4250*/  FSEL R120, R150, -INF , P2 ;  /* 0xff80000096787808 */ /* 0x000fe20001000000 */
[----:B------:R-:W-:Y:S01]  /*4260*/  STL [R1+0x64], R241 ;  /* 0x000064f101007387 */ /* 0x000fe20000100800 */
[----:B------:R-:W-:-:S02]  /*4270*/  FSEL R96, R152, -INF , P2 ;  /* 0xff80000098607808 */ /* 0x000fc40001000000 */
[----:B------:R-:W-:Y:S01]  /*4280*/  ISETP.GT.AND P2, PT, R8, 0x9, PT ;  /* 0x000000090800780c */ /* 0x000fe20003f44270 */
[----:B------:R-:W-:Y:S01]  /*4290*/  STL [R1+0x60], R240 ;  /* 0x000060f001007387 */ /* 0x000fe20000100800 */
[----:B------:R-:W-:Y:S02]  /*42a0*/  FSEL R9, R106, -INF , P5 ;  /* 0xff8000006a097808 */ /* 0x000fe40002800000 */
[----:B------:R-:W-:Y:S01]  /*42b0*/  FMNMX.FTZ R2, R6, R7, !PT ;  /* 0x0000000706027209 */ /* 0x000fe20007810000 */
        /* <DEDUP_REMOVED lines=15> */
[----:B------:R1:W-:Y:S01]  /*43b0*/  STL [R1+0x48], R132 ;  /* 0x0000488401007387 */ /* 0x0003e20000100800 */
[----:B------:R-:W-:Y:S02]  /*43c0*/  FSEL R17, R94, -INF , P6 ;  /* 0xff8000005e117808 */ /* 0x000fe40003000000 */
[----:B------:R-:W-:Y:S01]  /*43d0*/  FMNMX.FTZ R2, R10, R2, !PT ;  /* 0x000000020a027209 */ /* 0x000fe20007810000 */
[----:B------:R-:W-:Y:S01]  /*43e0*/  LDSM.16.MT88.4 R60, [R235+0x900] ;  /* 0x00090000eb3c783b */ /* 0x000fe20000004200 */
[----:B------:R-:W-:Y:S02]  /*43f0*/  FSEL R16, R102, -INF , P2 ;  /* 0xff80000066107808 */ /* 0x000fe40001000000 */
[----:B------:R-:W-:Y:S01]  /*4400*/  FSEL R123, R107, -INF , P2 ;  /* 0xff8000006b7b7808 */ /* 0x000fe20001000000 */
[----:B------:R-:W-:Y:S01]  /*4410*/  LDSM.16.MT88.4 R56, [R233+0x900] ;  /* 0x00090000e938783b */ /* 0x000fe20000004200 */
[----:B------:R-:W-:-:S02]  /*4420*/  FSEL R99, R113, -INF , P2 ;  /* 0xff80000071637808 */ /* 0x000fc40001000000 */
[----:B------:R-:W-:Y:S01]  /*4430*/  ISETP.GT.AND P2, PT, R8, 0x18, PT ;  /* 0x000000180800780c */ /* 0x000fe20003f44270 */
[----:B------:R-:W-:Y:S01]  /*4440*/  LDSM.16.MT88.4 R104, [R236+0x2100] ;  /* 0x00210000ec68783b */ /* 0x000fe20000004200 */
        /* <DEDUP_REMOVED lines=11> */
[----:B------:R-:W0:Y:S01]  /*4500*/  LDGDEPBAR ;  /* 0x00000000000079af */ /* 0x000e220000000000 */
[----:B------:R-:W-:Y:S02]  /*4510*/  FSEL R22, R89, -INF , P5 ;  /* 0xff80000059167808 */ /* 0x000fe40002800000 */
[----:B------:R-:W-:Y:S02]  /*4520*/  FSEL R125, R95, -INF , P5 ;  /* 0xff8000005f7d7808 */ /* 0x000fe40002800000 */
[----:B------:R-:W-:Y:S01]  /*4530*/  FSEL R113, R101, -INF , P5 ;  /* 0xff80000065717808 */ /* 0x000fe20002800000 */
[----:B------:R-:W-:Y:S01]  /*4540*/  LDSM.16.MT88.4 R92, [R233+0x2100] ;  /* 0x00210000e95c783b */ /* 0x000fe20000004200 */
[----:B------:R-:W-:-:S02]  /*4550*/  ISETP.GT.AND P5, PT, R8, 0x20, PT ;  /* 0x000000200800780c */ /* 0x000fc40003fa4270 */
[----:B------:R-:W-:Y:S01]  /*4560*/  FSEL R20, R85, -INF , P6 ;  /* 0xff80000055147808 */ /* 0x000fe20003000000 */
[----:B------:R-:W-:Y:S01]  /*4570*/  LDSM.16.MT88.4 R100, [R234+0x2100] ;  /* 0x00210000ea64783b */ /* 0x000fe20000004200 */
[----:B------:R-:W-:Y:S02]  /*4580*/  FMNMX.FTZ R2, R19, R2, !PT ;  /* 0x0000000213027209 */ /* 0x000fe40007810000 */
[----:B------:R-:W-:Y:S02]  /*4590*/  FSEL R23, R82, -INF , P2 ;  /* 0xff80000052177808 */ /* 0x000fe40001000000 */
[----:B------:R-:W-:Y:S02]  /*45a0*/  FSEL R126, R88, -INF , P2 ;  /* 0xff800000587e7808 */ /* 0x000fe40001000000 */
[----:B------:R-:W-:Y:S02]  /*45b0*/  FSEL R115, R91, -INF , P2 ;  /* 0xff8000005b737808 */ /* 0x000fe40001000000 */
[----:B------:R-:W-:-:S02]  /*45c0*/  ISETP.GT.AND P2, PT, R8, 0x21, PT ;  /* 0x000000210800780c */ /* 0x000fc40003f44270 */
[----:B------:R-:W-:Y:S02]  /*45d0*/  FSEL R180, R74, -INF , P5 ;  /* 0xff8000004ab47808 */ /* 0x000fe40002800000 */
        /* <DEDUP_REMOVED lines=16> */
[----:B------:R-:W-:Y:S01]  /*46e0*/  FSEL R168, R84, -INF , P2 ;  /* 0xff80000054a87808 */ /* 0x000fe20001000000 */
[----:B------:R-:W-:Y:S01]  /*46f0*/  LDSM.16.MT88.4 R72, [R236+0x900] ;  /* 0x00090000ec48783b */ /* 0x000fe20000004200 */
[----:B------:R-:W-:Y:S02]  /*4700*/  ISETP.GT.AND P2, PT, R8, 0x30, PT ;  /* 0x000000300800780c */ /* 0x000fe40003f44270 */
[----:B------:R-:W-:Y:S01]  /*4710*/  FSEL R173, R69, -INF , P5 ;  /* 0xff80000045ad7808 */ /* 0x000fe20002800000 */
[----:B------:R-:W-:Y:S01]  /*4720*/  LDSM.16.MT88.4 R84, [R236+0x100] ;  /* 0x00010000ec54783b */ /* 0x000fe20000004200 */
[----:B------:R-:W-:-:S02]  /*4730*/  FMNMX.FTZ R2, R174, R2, !PT ;  /* 0x00000002ae027209 */ /* 0x000fc40007810000 */
[----:B------:R-:W-:Y:S02]  /*4740*/  FSEL R181, R40, -INF , P5 ;  /* 0xff80000028b57808 */ /* 0x000fe40002800000 */
[----:B------:R-:W-:Y:S01]  /*4750*/  FSEL R136, R67, -INF , P5 ;  /* 0xff80000043887808 */ /* 0x000fe20002800000 */
[----:B------:R-:W-:Y:S01]  /*4760*/  LDSM.16.MT88.4 R40, [R233+0x100] ;  /* 0x00010000e928783b */ /* 0x000fe20000004200 */
[----:B------:R-:W-:Y:S02]  /*4770*/  FSEL R133, R65, -INF , P5 ;  /* 0xff80000041857808 */ /* 0x000fe40002800000 */
[----:B------:R-:W-:Y:S02]  /*4780*/  FSEL R205, R33, -INF , P2 ;  /* 0xff80000021cd7808 */ /* 0x000fe40001000000 */
[----:B------:R-:W-:Y:S02]  /*4790*/  ISETP.GT.AND P5, PT, R8, 0x31, PT ;  /* 0x000000310800780c */ /* 0x000fe40003fa4270 */
[----:B------:R-:W-:-:S02]  /*47a0*/  FMNMX.FTZ R2, R173, R2, !PT ;  /* 0x00000002ad027209 */ /* 0x000fc40007810000 */
[----:B------:R-:W-:Y:S02]  /*47b0*/  FSEL R182, R70, -INF , P6 ;  /* 0xff80000046b67808 */ /* 0x000fe40003000000 */
[----:B------:R-:W-:Y:S01]  /*47c0*/  FSEL R170, R66, -INF , P6 ;  /* 0xff80000042aa7808 */ /* 0x000fe20003000000 */
[----:B------:R-:W-:Y:S01]  /*47d0*/  LDSM.16.MT88.4 R68, [R233+0x2900] ;  /* 0x00290000e944783b */ /* 0x000fe20000004200 */
[----:B------:R-:W-:Y:S02]  /*47e0*/  FSEL R135, R44, -INF , P6 ;  /* 0xff8000002c877808 */ /* 0x000fe40003000000 */
[----:B------:R-:W-:Y:S01]  /*47f0*/  ISETP.GT.AND P6, PT, R8, 0x38, PT ;  /* 0x000000380800780c */ /* 0x000fe20003fc4270 */
[----:B------:R-:W-:Y:S01]  /*4800*/  LDSM.16.MT88.4 R64, [R234+0x2900] ;  /* 0x00290000ea40783b */ /* 0x000fe20000004200 */
[----:B-1----:R-:W-:Y:S02]  /*4810*/  FSEL R132, R32, -INF , P5 ;  /* 0xff80000020847808 */ /* 0x002fe40002800000 */
[----:B------:R-:W-:-:S02]  /*4820*/  FMNMX.FTZ R2, R205, R2, !PT ;  /* 0x00000002cd027209 */ /* 0x000fc40007810000 */
[----:B------:R-:W-:Y:S02]  /*4830*/  ISETP.GT.AND P5, PT, R8, 0x39, PT ;  /* 0x000000390800780c */ /* 0x000fe40003fa4270 */
[----:B------:R-:W-:Y:S02]  /*4840*/  FSEL R241, R28, -INF , P6 ;  /* 0xff8000001cf17808 */ /* 0x000fe40003000000 */
[----:B------:R-:W-:Y:S02]  /*4850*/  FMNMX.FTZ R2, R132, R2, !PT ;  /* 0x0000000284027209 */ /* 0x000fe40007810000 */
[----:B------:R-:W-:Y:S02]  /*4860*/  FSEL R237, R27, -INF , P5 ;  /* 0xff8000001bed7808 */ /* 0x000fe40002800000 */
[----:B------:R-:W-:Y:S02]  /*4870*/  FMNMX.FTZ R2, R241, R2, !PT ;  /* 0x00000002f1027209 */ /* 0x000fe40007810000 */
[----:B------:R-:W-:-:S02]  /*4880*/  FSEL R240, R31, -INF , P2 ;  /* 0xff8000001ff07808 */ /* 0x000fc40001000000 */
[----:B------:R-:W-:Y:S02]  /*4890*/  FMNMX.FTZ R2, R237, R2, !PT ;  /* 0x00000002ed027209 */ /* 0x000fe40007810000 */
[----:B------:R-:W-:Y:S02]  /*48a0*/  FSEL R229, R54, -INF , P2 ;  /* 0xff80000036e57808 */ /* 0x000fe40001000000 */
[----:B------:R-:W-:Y:S01]  /*48b0*/  FSEL R228, R52, -INF , P2 ;  /* 0xff80000034e47808 */ /* 0x000fe20001000000 */
[----:B------:R-:W1:Y:S01]  /*48c0*/  SHFL.BFLY PT, R5, R2, 0x2, 0x1f ;  /* 0x0c401f0002057f89 */ /* 0x000e6200000e0000 */
[----:B------:R-:W-:Y:S02]  /*48d0*/  FSEL R232, R30, -INF , P6 ;  /* 0xff8000001ee87808 */ /* 0x000fe40003000000 */
[----:B------:R-:W-:Y:S02]  /*48e0*/  FSEL R212, R29, -INF , P5 ;  /* 0xff8000001dd47808 */ /* 0x000fe40002800000 */
[----:B------:R-:W-:-:S02]  /*48f0*/  FMNMX.FTZ R0, R96, R97, !PT ;  /* 0x0000006160007209 */ /* 0x000fc40007810000 */
[----:B------:R-:W-:Y:S02]  /*4900*/  FSEL R191, R35, -INF , P6 ;  /* 0xff80000023bf7808 */ /* 0x000fe40003000000 */
[----:B------:R-:W-:Y:S02]  /*4910*/  FMNMX.FTZ R0, R98, R0, !PT ;  /* 0x0000000062007209 */ /* 0x000fe40007810000 */
[----:B------:R-:W-:Y:S02]  /*4920*/  FSEL R195, R34, -INF , P5 ;  /* 0xff80000022c37808 */ /* 0x000fe40002800000 */
[----:B------:R-:W-:Y:S02]  /*4930*/  FMNMX.FTZ R0, R99, R0, !PT ;  /* 0x0000000063007209 */ /* 0x000fe40007810000 */
[----:B------:R-:W-:Y:S02]  /*4940*/  FSEL R189, R189, -INF , P6 ;  /* 0xff800000bdbd7808 */ /* 0x000fe40003000000 */
[----:B------:R-:W-:-:S02]  /*4950*/  FMNMX.FTZ R0, R112, R0, !PT ;  /* 0x0000000070007209 */ /* 0x000fc40007810000 */
[----:B------:R-:W-:Y:S02]  /*4960*/  FSEL R188, R188, -INF , P5 ;  /* 0xff800000bcbc7808 */ /* 0x000fe40002800000 */
[----:B------:R-:W-:Y:S02]  /*4970*/  FMNMX.FTZ R0, R113, R0, !PT ;  /* 0x0000000071007209 */ /* 0x000fe40007810000 */
[----:B-1----:R-:W-:Y:S02]  /*4980*/  FMNMX.FTZ R2, R2, R5, !PT ;  /* 0x0000000502027209 */ /* 0x002fe40007810000 */
[----:B------:R-:W-:-:S03]  /*4990*/  FMNMX.FTZ R0, R115, R0, !PT ;  /* 0x0000000073007209 */ /* 0x000fc60007810000 */
[----:B------:R-:W1:Y:S01]  /*49a0*/  SHFL.BFLY PT, R137, R2, 0x1, 0x1f ;  /* 0x0c201f0002897f89 */ /* 0x000e6200000e0000 */
        /* <DEDUP_REMOVED lines=8> */
[C---:B------:R-:W-:Y:S01]  /*4a30*/  FSETP.NEU.FTZ.AND P2, PT, R137.reuse, -INF , PT ;  /* 0xff8000008900780b */ /* 0x040fe20003f5d000 */
[----:B------:R-:W-:Y:S01]  /*4a40*/  FMUL.FTZ R13, R137, c[0x0][0x2d0] ;  /* 0x0000b400890d7a20 */ /* 0x000fe20000410000 */
[----:B------:R-:W-:-:S04]  /*4a50*/  FMNMX.FTZ R2, R15, R2, !PT ;  /* 0x000000020f027209 */ /* 0x000fc80007810000 */
[----:B------:R-:W-:Y:S02]  /*4a60*/  FMNMX.FTZ R2, R16, R2, !PT ;  /* 0x0000000210027209 */ /* 0x000fe40007810000 */
[----:B------:R-:W-:Y:S02]  /*4a70*/  FSEL R13, R13, RZ, P2 ;  /* 0x000000ff0d0d7208 */ /* 0x000fe40001000000 */
[----:B------:R-:W-:Y:S02]  /*4a80*/  FMNMX.FTZ R2, R21, R2, !PT ;  /* 0x0000000215027209 */ /* 0x000fe40007810000 */
[----:B------:R-:W-:Y:S02]  /*4a90*/  ISETP.GT.AND P2, PT, R8, 0x31, PT ;  /* 0x000000310800780c */ /* 0x000fe40003f44270 */
[----:B------:R-:W-:Y:S02]  /*4aa0*/  FMNMX.FTZ R2, R22, R2, !PT ;  /* 0x0000000216027209 */ /* 0x000fe40007810000 */
[----:B------:R-:W-:-:S02]  /*4ab0*/  FSEL R239, R36, -INF , P2 ;  /* 0xff80000024ef7808 */ /* 0x000fc40001000000 */
        /* <DEDUP_REMOVED lines=11> */
[----:B-1----:R-:W-:-:S05]  /*4b70*/  FMNMX.FTZ R2, R2, R5, !PT ;  /* 0x0000000502027209 */ /* 0x002fca0007810000 */
[----:B------:R-:W1:Y:S02]  /*4b80*/  SHFL.BFLY PT, R5, R2, 0x1, 0x1f ;  /* 0x0c201f0002057f89 */ /* 0x000e6400000e0000 */
[----:B-1----:R-:W-:Y:S01]  /*4b90*/  FMNMX.FTZ R2, R5, R2, !PT ;  /* 0x0000000205027209 */ /* 0x002fe20007810000 */
[----:B------:R-:W-:-:S03]  /*4ba0*/  FFMA.FTZ R5, R6, c[0x0][0x2d0], -R13 ;  /* 0x0000b40006057a23 */ /* 0x000fc6000001080d */
[C---:B------:R-:W-:Y:S01]  /*4bb0*/  FSETP.NEU.FTZ.AND P2, PT, R2.reuse, -INF , PT ;  /* 0xff8000000200780b */ /* 0x040fe20003f5d000 */
[----:B------:R-:W-:Y:S01]  /*4bc0*/  FMUL.FTZ R12, R2, c[0x0][0x2d0] ;  /* 0x0000b400020c7a20 */ /* 0x000fe20000410000 */
[----:B------:R1:W-:Y:S04]  /*4bd0*/  MUFU.EX2 R134, R5 ;  /* 0x0000000500867308 */ /* 0x0003e80000000800 */
[----:B------:R-:W-:Y:S02]  /*4be0*/  FSEL R12, R12, RZ, P2 ;  /* 0x000000ff0c0c7208 */ /* 0x000fe40001000000 */
[----:B------:R-:W-:Y:S02]  /*4bf0*/  ISETP.GT.AND P2, PT, R8, 0x31, PT ;  /* 0x000000310800780c */ /* 0x000fe40003f44270 */
[----:B------:R-:W-:Y:S01]  /*4c00*/  FMNMX.FTZ R8, R120, R121, !PT ;  /* 0x0000007978087209 */ /* 0x000fe20007810000 */
[--C-:B------:R-:W-:Y:S01]  /*4c10*/  FFMA.FTZ R3, R15, c[0x0][0x2d0], -R12.reuse ;  /* 0x0000b4000f037a23 */ /* 0x100fe2000001080c */
[----:B------:R-:W-:Y:S01]  /*4c20*/  FSEL R194, R53, -INF , P2 ;  /* 0xff80000035c27808 */ /* 0x000fe20001000000 */
[----:B------:R-:W-:Y:S01]  /*4c30*/  FFMA.FTZ R4, R14, c[0x0][0x2d0], -R12 ;  /* 0x0000b4000e047a23 */ /* 0x000fe2000001080c */
[----:B------:R-:W-:Y:S01]  /*4c40*/  FMNMX.FTZ R8, R122, R8, !PT ;  /* 0x000000087a087209 */ /* 0x000fe20007810000 */
[----:B------:R2:W-:Y:S01]  /*4c50*/  MUFU.EX2 R246, R3 ;  /* 0x0000000300f67308 */ /* 0x0005e20000000800 */
[----:B------:R-:W-:Y:S01]  /*4c60*/  FMNMX.FTZ R0, R194, R0, !PT ;  /* 0x00000000c2007209 */ /* 0x000fe20007810000 */
[----:B------:R-:W-:Y:S01]  /*4c70*/  LDSM.16.MT88.4 R52, [R234+0x900] ;  /* 0x00090000ea34783b */ /* 0x000fe20000004200 */
[----:B-1----:R-:W-:Y:S01]  /*4c80*/  FFMA.FTZ R5, R7, c[0x0][0x2d0], -R13 ;  /* 0x0000b40007057a23 */ /* 0x002fe2000001080d */
[----:B------:R-:W-:-:S02]  /*4c90*/  FSEL R190, R190, -INF , P2 ;  /* 0xff800000bebe7808 */ /* 0x000fc40001000000 */
[----:B------:R-:W-:Y:S02]  /*4ca0*/  FMNMX.FTZ R0, R191, R0, !PT ;  /* 0x00000000bf007209 */ /* 0x000fe40007810000 */
[----:B------:R1:W3:Y:S02]  /*4cb0*/  MUFU.EX2 R214, R5 ;  /* 0x0000000500d67308 */ /* 0x0002e40000000800 */
[----:B------:R-:W-:Y:S01]  /*4cc0*/  FMNMX.FTZ R0, R195, R0, !PT ;  /* 0x00000000c3007209 */ /* 0x000fe20007810000 */
[----:B--2---:R-:W-:-:S05]  /*4cd0*/  FFMA.FTZ R3, R16, c[0x0][0x2d0], -R12 ;  /* 0x0000b40010037a23 */ /* 0x004fca000001080c */
[----:B------:R3:W-:Y:S01]  /*4ce0*/  MUFU.EX2 R230, R4 ;  /* 0x0000000400e67308 */ /* 0x0007e20000000800 */
[----:B-1----:R-:W-:-:S07]  /*4cf0*/  FFMA.FTZ R5, R9, c[0x0][0x2d0], -R13 ;  /* 0x0000b40009057a23 */ /* 0x002fce000001080d */
[----:B------:R1:W2:Y:S01]  /*4d00*/  MUFU.EX2 R213, R3 ;  /* 0x0000000300d57308 */ /* 0x0002a20000000800 */
[----:B------:R-:W4:Y:S07]  /*4d10*/  SHFL.BFLY PT, R9, R0, 0x2, 0x1f ;  /* 0x0c401f0000097f89 */ /* 0x000f2e00000e0000 */
[----:B------:R4:W-:Y:S01]  /*4d20*/  MUFU.EX2 R206, R5 ;  /* 0x0000000500ce7308 */ /* 0x0009e20000000800 */
[----:B---3--:R-:W-:Y:S01]  /*4d30*/  F2FP.PACK_AB R4, R214, R134 ;  /* 0x00000086d604723e */ /* 0x008fe200000000ff */
[----:B-1----:R-:W-:Y:S01]  /*4d40*/  FFMA.FTZ R3, R17, c[0x0][0x2d0], -R13 ;  /* 0x0000b40011037a23 */ /* 0x002fe2000001080d */
[----:B--2---:R-:W-:-:S05]  /*4d50*/  F2FP.PACK_AB R7, R213, R246 ;  /* 0x000000f6d507723e */ /* 0x004fca00000000ff */
[----:B------:R1:W-:Y:S01]  /*4d60*/  MUFU.EX2 R238, R3 ;  /* 0x0000000300ee7308 */ /* 0x0003e20000000800 */
[----:B----4-:R-:W-:Y:S01]  /*4d70*/  FFMA.FTZ R5, R10, c[0x0][0x2d0], -R13 ;  /* 0x0000b4000a057a23 */ /* 0x010fe2000001080d */
[----:B------:R-:W-:-:S06]  /*4d80*/  FMNMX.FTZ R0, R0, R9, !PT ;  /* 0x0000000900007209 */ /* 0x000fcc0007810000 */
[----:B------:R2:W3:Y:S01]  /*4d90*/  MUFU.EX2 R243, R5 ;  /* 0x0000000500f37308 */ /* 0x0004e20000000800 */
[----:B------:R-:W4:Y:S01]  /*4da0*/  SHFL.BFLY PT, R16, R0, 0x1, 0x1f ;  /* 0x0c201f0000107f89 */ /* 0x000f2200000e0000 */
[----:B-1----:R-:W-:-:S06]  /*4db0*/  FFMA.FTZ R3, R18, c[0x0][0x2d0], -R13 ;  /* 0x0000b40012037a23 */ /* 0x002fcc000001080d */
[----:B------:R1:W-:Y:S01]  /*4dc0*/  MUFU.EX2 R250, R3 ;  /* 0x0000000300fa7308 */ /* 0x0003e20000000800 */
[----:B--2---:R-:W-:Y:S01]  /*4dd0*/  FFMA.FTZ R5, R11, c[0x0][0x2d0], -R12 ;  /* 0x0000b4000b057a23 */ /* 0x004fe2000001080c */
[----:B---3--:R-:W-:-:S06]  /*4de0*/  F2FP.PACK_AB R6, R243, R206 ;  /* 0x000000cef306723e */ /* 0x008fcc00000000ff */
[----:B------:R-:W2:Y:S01]  /*4df0*/  MUFU.EX2 R242, R5 ;  /* 0x0000000500f27308 */ /* 0x000ea20000000800 */
[----:B----4-:R-:W-:Y:S02]  /*4e00*/  FMNMX.FTZ R139, R0, R16, !PT ;  /* 0x00000010008b7209 */ /* 0x010fe40007810000 */
[----:B-1----:R-:W-:Y:S01]  /*4e10*/  FMNMX.FTZ R3, R123, R8, !PT ;  /* 0x000000087b037209 */ /* 0x002fe20007810000 */
[----:B------:R-:W-:Y:S01]  /*4e20*/  FFMA.FTZ R8, R19, c[0x0][0x2d0], -R13 ;  /* 0x0000b40013087a23 */ /* 0x000fe2000001080d */
[----:B------:R-:W-:Y:S02]  /*4e30*/  FSETP.NEU.FTZ.AND P2, PT, R139, -INF , PT ;  /* 0xff8000008b00780b */ /* 0x000fe40003f5d000 */
[----:B------:R-:W-:Y:S01]  /*4e40*/  FMNMX.FTZ R3, R124, R3, !PT ;  /* 0x000000037c037209 */ /* 0x000fe20007810000 */
[----:B------:R1:W-:Y:S03]  /*4e50*/  MUFU.EX2 R207, R8 ;  /* 0x0000000800cf7308 */ /* 0x0003e60000000800 */
[----:B------:R-:W-:-:S02]  /*4e60*/  FMNMX.FTZ R3, R125, R3, !PT ;  /* 0x000000037d037209 */ /* 0x000fc40007810000 */
[----:B--2---:R-:W-:Y:S02]  /*4e70*/  F2FP.PACK_AB R5, R230, R242 ;  /* 0x000000f2e605723e */ /* 0x004fe400000000ff */
[----:B------:R-:W-:-:S04]  /*4e80*/  FMNMX.FTZ R3, R126, R3, !PT ;  /* 0x000000037e037209 */ /* 0x000fc80007810000 */
[----:B------:R-:W-:Y:S01]  /*4e90*/  FMNMX.FTZ R3, R127, R3, !PT ;  /* 0x000000037f037209 */ /* 0x000fe20007810000 */
[----:B------:R-:W-:Y:S03]  /*4ea0*/  HMMA.16816.F32 R152, R4, R92, RZ ;  /* 0x0000005c0498723c */ /* 0x000fe600000018ff */
[----:B------:R-:W-:Y:S01]  /*4eb0*/  FMNMX.FTZ R3, R172, R3, !PT ;  /* 0x00000003ac037209 */ /* 0x000fe20007810000 */
[----:B-1----:R-:W-:-:S04]  /*4ec0*/  FFMA.FTZ R8, R20, c[0x0][0x2d0], -R13 ;  /* 0x0000b40014087a23 */ /* 0x002fc8000001080d */
[----:B------:R1:W2:Y:S01]  /*4ed0*/  MUFU.EX2 R185, R8 ;  /* 0x0000000800b97308 */ /* 0x0002a20000000800 */
[C---:B------:R-:W-:Y:S08]  /*4ee0*/  HMMA.16816.F32 R160, R4.reuse, R88, RZ ;  /* 0x0000005804a0723c */ /* 0x040ff000000018ff */
[----:B------:R-:W-:Y:S01]  /*4ef0*/  HMMA.16816.F32 R148, R4, R100, RZ ;  /* 0x000000640494723c */ /* 0x000fe200000018ff */
[----:B-1----:R-:W-:Y:S01]  /*4f00*/  FFMA.FTZ R8, R21, c[0x0][0x2d0], -R12 ;  /* 0x0000b40015087a23 */ /* 0x002fe2000001080c */
[----:B--2---:R-:W-:-:S06]  /*4f10*/  F2FP.PACK_AB R10, R185, R207 ;  /* 0x000000cfb90a723e */ /* 0x004fcc00000000ff */
[C---:B------:R-:W-:Y:S01]  /*4f20*/  HMMA.16816.F32 R44, R4.reuse, R40, RZ ;  /* 0x00000028042c723c */ /* 0x040fe200000018ff */
[----:B------:R1:W-:Y:S07]  /*4f30*/  MUFU.EX2 R251, R8 ;  /* 0x0000000800fb7308 */ /* 0x0003ee0000000800 */
[C---:B------:R-:W-:Y:S08]  /*4f40*/  HMMA.16816.F32 R164, R4.reuse, R84, RZ ;  /* 0x0000005404a4723c */ /* 0x040ff000000018ff */
[----:B------:R-:W-:Y:S01]  /*4f50*/  HMMA.16816.F32 R144, R4, R104, RZ ;  /* 0x000000680490723c */ /* 0x000fe200000018ff */
[----:B-1----:R-:W-:Y:S01]  /*4f60*/  FMNMX.FTZ R8, R171, R3, !PT ;  /* 0x00000003ab087209 */ /* 0x002fe20007810000 */
[----:B------:R-:W-:-:S03]  /*4f70*/  FFMA.FTZ R3, R22, c[0x0][0x2d0], -R12 ;  /* 0x0000b40016037a23 */ /* 0x000fc6000001080c */
[----:B------:R-:W-:Y:S01]  /*4f80*/  FMNMX.FTZ R8, R170, R8, !PT ;  /* 0x00000008aa087209 */ /* 0x000fe20007810000 */
[----:B------:R1:W2:Y:S02]  /*4f90*/  MUFU.EX2 R249, R3 ;  /* 0x0000000300f97308 */ /* 0x0002a40000000800 */
[C---:B------:R-:W-:Y:S08]  /*4fa0*/  HMMA.16816.F32 R156, R4.reuse, R76, RZ ;  /* 0x0000004c049c723c */ /* 0x040ff000000018ff */
[----:B------:R-:W-:Y:S01]  /*4fb0*/  HMMA.16816.F32 R140, R4, R108, RZ ;  /* 0x0000006c048c723c */ /* 0x000fe200000018ff */
[----:B-1----:R-:W-:Y:S01]  /*4fc0*/  FMNMX.FTZ R3, R136, R8, !PT ;  /* 0x0000000888037209 */ /* 0x002fe20007810000 */
[----:B------:R-:W-:Y:S01]  /*4fd0*/  FFMA.FTZ R8, R23, c[0x0][0x2d0], -R12 ;  /* 0x0000b40017087a23 */ /* 0x000fe2000001080c */
[----:B--2---:R-:W-:-:S05]  /*4fe0*/  F2FP.PACK_AB R9, R249, R251 ;  /* 0x000000fbf909723e */ /* 0x004fca00000000ff */
[----:B------:R-:W-:Y:S01]  /*4ff0*/  HMMA.16816.F32 R128, R4, R42, RZ ;  /* 0x0000002a0480723c */ /* 0x000fe200000018ff */
[----:B------:R-:W-:Y:S01]  /*5000*/  FMNMX.FTZ R3, R229, R3, !PT ;  /* 0x00000003e5037209 */ /* 0x000fe20007810000 */
[----:B------:R1:W-:Y:S03]  /*5010*/  MUFU.EX2 R187, R8 ;  /* 0x0000000800bb7308 */ /* 0x0003e60000000800 */
[----:B------:R-:W-:-:S03]  /*5020*/  FMNMX.FTZ R3, R190, R3, !PT ;  /* 0x00000003be037209 */ /* 0x000fc60007810000 */
[----:B------:R-:W-:Y:S01]  /*5030*/  HMMA.16816.F32 R116, R4, R78, RZ ;  /* 0x0000004e0474723c */ /* 0x000fe200000018ff */
[----:B------:R-:W-:-:S04]  /*5040*/  FMNMX.FTZ R3, R189, R3, !PT ;  /* 0x00000003bd037209 */ /* 0x000fc80007810000 */
[----:B------:R-:W-:Y:S01]  /*5050*/  FMNMX.FTZ R14, R188, R3, !PT ;  /* 0x00000003bc0e7209 */ /* 0x000fe20007810000 */
[----:B------:R-:W-:Y:S02]  /*5060*/  FMUL.FTZ R3, R139, c[0x0][0x2d0] ;  /* 0x0000b4008b037a20 */ /* 0x000fe40000410000 */
[C---:B------:R-:W-:Y:S01]  /*5070*/  HMMA.16816.F32 R80, R4.reuse, R86, RZ ;  /* 0x000000560450723c */ /* 0x040fe200000018ff */
[----:B-1----:R-:W-:Y:S01]  /*5080*/  FFMA.FTZ R8, R24, c[0x0][0x2d0], -R12 ;  /* 0x0000b40018087a23 */ /* 0x002fe2000001080c */
[----:B------:R-:W1:Y:S01]  /*5090*/  SHFL.BFLY PT, R15, R14, 0x2, 0x1f ;  /* 0x0c401f000e0f7f89 */ /* 0x000e6200000e0000 */
[----:B------:R-:W-:Y:S02]  /*50a0*/  FSEL R3, R3, RZ, P2 ;  /* 0x000000ff03037208 */ /* 0x000fe40001000000 */
[----:B------:R2:W3:Y:S03]  /*50b0*/  MUFU.EX2 R247, R8 ;  /* 0x0000000800f77308 */ /* 0x0004e60000000800 */
[C---:B------:R-:W-:Y:S08]  /*50c0*/  HMMA.16816.F32 R36, R4.reuse, R90, RZ ;  /* 0x0000005a0424723c */ /* 0x040ff000000018ff */
[----:B------:R-:W-:Y:S01]  /*50d0*/  HMMA.16816.F32 R32, R4, R94, RZ ;  /* 0x0000005e0420723c */ /* 0x000fe200000018ff */
[----:B--2---:R-:W-:-:S02]  /*50e0*/  F2FP.PACK_AB R8, R250, R238 ;  /* 0x000000eefa08723e */ /* 0x004fc400000000ff */
[----:B---3--:R-:W-:-:S05]  /*50f0*/  F2FP.PACK_AB R11, R247, R187 ;  /* 0x000000bbf70b723e */ /* 0x008fca00000000ff */
[----:B------:R-:W-:Y:S01]  /*5100*/  HMMA.16816.F32 R28, R4, R102, RZ ;  /* 0x00000066041c723c */ /* 0x000fe200000018ff */
[----:B-1----:R-:W-:-:S07]  /*5110*/  FMNMX.FTZ R0, R14, R15, !PT ;  /* 0x0000000f0e007209 */ /* 0x002fce0007810000 */
[C---:B------:R-:W-:Y:S07]  /*5120*/  HMMA.16816.F32 R16, R8.reuse, R68, R152 ;  /* 0x000000440810723c */ /* 0x040fee0000001898 */
[----:B------:R-:W-:Y:S01]  /*5130*/  IMAD.MOV.U32 R155, RZ, RZ, R214 ;  /* 0x000000ffff9b7224 */ /* 0x000fe200078e00d6 */
[C---:B------:R-:W-:Y:S08]  /*5140*/  HMMA.16816.F32 R176, R8.reuse, R60, R160 ;  /* 0x0000003c08b0723c */ /* 0x040ff000000018a0 */
[----:B------:R-:W-:Y:S01]  /*5150*/  HMMA.16816.F32 R208, R8, R56, R44 ;  /* 0x0000003808d0723c */ /* 0x000fe2000000182c */
[----:B------:R-:W-:Y:S07]  /*5160*/  LDSM.16.MT88.4 R44, [R235+0x2900] ;  /* 0x00290000eb2c783b */ /* 0x000fee0000004200 */
[----:B------:R-:W-:Y:S01]  /*5170*/  MOV R204, R17 ;  /* 0x0000001100cc7202 */ /* 0x000fe20000000f00 */
[----:B------:R-:W-:Y:S01]  /*5180*/  IMAD.MOV.U32 R154, RZ, RZ, R19 ;  /* 0x000000ffff9a7224 */ /* 0x000fe200078e0013 */
[----:B------:R-:W-:Y:S01]  /*5190*/  MOV R152, R16 ;  /* 0x0000001000987202 */ /* 0x000fe20000000f00 */
[----:B------:R-:W-:Y:S01]  /*51a0*/  IMAD.MOV.U32 R153, RZ, RZ, R18 ;  /* 0x000000ffff997224 */ /* 0x000fe200078e0012 */
[----:B------:R-:W-:Y:S08]  /*51b0*/  HMMA.16816.F32 R24, R4, R106, RZ ;  /* 0x0000006a0418723c */ /* 0x000ff000000018ff */
[----:B------:R-:W-:Y:S08]  /*51c0*/  HMMA.16816.F32 R16, R8, R64, R148 ;  /* 0x000000400810723c */ /* 0x000ff00000001894 */
[----:B------:R-:W-:Y:S01]  /*51d0*/  HMMA.16816.F32 R20, R4, R110, RZ ;  /* 0x0000006e0414723c */ /* 0x000fe200000018ff */
[----:B------:R-:W1:Y:S06]  /*51e0*/  SHFL.BFLY PT, R5, R0, 0x1, 0x1f ;  /* 0x0c201f0000057f89 */ /* 0x000e6c00000e0000 */
[----:B------:R-:W-:Y:S01]  /*51f0*/  FFMA.FTZ R4, R96, c[0x0][0x2d0], -R3 ;  /* 0x0000b40060047a23 */ /* 0x000fe20000010803 */
[C---:B------:R-:W-:Y:S03]  /*5200*/  HMMA.16816.F32 R224, R8.reuse, R72, R164 ;  /* 0x0000004808e0723c */ /* 0x040fe600000018a4 */
[----:B------:R2:W-:Y:S04]  /*5210*/  MUFU.EX2 R193, R4 ;  /* 0x0000000400c17308 */ /* 0x0005e80000000800 */
[----:B------:R-:W-:Y:S01]  /*5220*/  IMAD.MOV.U32 R167, RZ, RZ, R176 ;  /* 0x000000ffffa77224 */ /* 0x000fe200078e00b0 */
[----:B------:R-:W-:Y:S01]  /*5230*/  MOV R166, R177 ;  /* 0x000000b100a67202 */ /* 0x000fe20000000f00 */
[----:B------:R-:W-:Y:S01]  /*5240*/  IMAD.MOV.U32 R165, RZ, RZ, R178 ;  /* 0x000000ffffa57224 */ /* 0x000fe200078e00b2 */
[----:B------:R-:W-:Y:S01]  /*5250*/  MOV R177, R19 ;  /* 0x0000001300b17202 */ /* 0x000fe20000000f00 */
[----:B------:R-:W-:Y:S01]  /*5260*/  IMAD.MOV.U32 R164, RZ, RZ, R179 ;  /* 0x000000ffffa47224 */ /* 0x000fe200078e00b3 */
[----:B------:R-:W-:Y:S01]  /*5270*/  HMMA.16816.F32 R220, R8, R52, R156 ;  /* 0x0000003408dc723c */ /* 0x000fe2000000189c */
[----:B------:R-:W-:-:S02]  /*5280*/  IMAD.MOV.U32 R179, RZ, RZ, R17 ;  /* 0x000000ffffb37224 */ /* 0x000fc400078e0011 */
[----:B------:R-:W-:Y:S02]  /*5290*/  IMAD.MOV.U32 R178, RZ, RZ, R18 ;  /* 0x000000ffffb27224 */ /* 0x000fe400078e0012 */
[----:B------:R-:W-:Y:S01]  /*52a0*/  IMAD.MOV.U32 R176, RZ, RZ, R16 ;  /* 0x000000ffffb07224 */ /* 0x000fe200078e0010 */
[----:B-1----:R-:W-:Y:S01]  /*52b0*/  FMNMX.FTZ R138, R0, R5, !PT ;  /* 0x00000005008a7209 */ /* 0x002fe20007810000 */
[--C-:B--2---:R-:W-:Y:S01]  /*52c0*/  FFMA.FTZ R4, R97, c[0x0][0x2d0], -R3.reuse ;  /* 0x0000b40061047a23 */ /* 0x104fe20000010803 */
[C---:B------:R-:W-:Y:S01]  /*52d0*/  HMMA.16816.F32 R16, R8.reuse, R48, R144 ;  /* 0x000000300810723c */ /* 0x040fe20000001890 */
[--C-:B------:R-:W-:Y:S01]  /*52e0*/  FFMA.FTZ R0, R113, c[0x0][0x2d0], -R3.reuse ;  /* 0x0000b40071007a23 */ /* 0x100fe20000010803 */
[----:B------:R-:W-:Y:S01]  /*52f0*/  FSETP.NEU.FTZ.AND P2, PT, R138, -INF , PT ;  /* 0xff8000008a00780b */ /* 0x000fe20003f5d000 */
[----:B------:R1:W-:Y:S05]  /*5300*/  MUFU.EX2 R192, R4 ;  /* 0x0000000400c07308 */ /* 0x0003ea0000000800 */
[C---:B------:R-:W-:Y:S03]  /*5310*/  HMMA.16816.F32 R128, R8.reuse, R58, R128 ;  /* 0x0000003a0880723c */ /* 0x040fe60000001880 */
[----:B------:R2:W-:Y:S05]  /*5320*/  MUFU.EX2 R147, R0 ;  /* 0x0000000000937308 */ /* 0x0005ea0000000800 */
[----:B------:R-:W-:Y:S01]  /*5330*/  HMMA.16816.F32 R156, R8, R54, R116 ;  /* 0x00000036089c723c */ /* 0x000fe20000001874 */
[----:B-1----:R-:W-:-:S04]  /*5340*/  FFMA.FTZ R4, R98, c[0x0][0x2d0], -R3 ;  /* 0x0000b40062047a23 */ /* 0x002fc80000010803 */
[----:B------:R1:W-:Y:S03]  /*5350*/  MUFU.EX2 R245, R4 ;  /* 0x0000000400f57308 */ /* 0x0003e60000000800 */
[----:B------:R-:W-:Y:S01]  /*5360*/  IMAD.MOV.U32 R146, RZ, RZ, R17 ;  /* 0x000000ffff927224 */ /* 0x000fe200078e0011 */
[----:B------:R-:W-:Y:S01]  /*5370*/  MOV R145, R19 ;  /* 0x0000001300917202 */ /* 0x000fe20000000f00 */
[----:B------:R-:W-:Y:S01]  /*5380*/  IMAD.MOV.U32 R144, RZ, RZ, R18 ;  /* 0x000000ffff907224 */ /* 0x000fe200078e0012 */
[----:B------:R-:W-:Y:S01]  /*5390*/  HMMA.16816.F32 R196, R8, R74, R80 ;  /* 0x0000004a08c4723c */ /* 0x000fe20000001850 */
[----:B--2---:R-:W-:-:S05]  /*53a0*/  FMUL.FTZ R0, R138, c[0x0][0x2d0] ;  /* 0x0000b4008a007a20 */ /* 0x004fca0000410000 */
[----:B------:R-:W-:Y:S02]  /*53b0*/  FSEL R0, R0, RZ, P2 ;  /* 0x000000ff00007208 */ /* 0x000fe40001000000 */
[----:B------:R-:W-:Y:S01]  /*53c0*/  HMMA.16816.F32 R200, R8, R62, R36 ;  /* 0x0000003e08c8723c */ /* 0x000fe20000001824 */
[----:B-1----:R-:W-:-:S04]  /*53d0*/  FFMA.FTZ R4, R99, c[0x0][0x2d0], -R3 ;  /* 0x0000b40063047a23 */ /* 0x002fc80000010803 */
[----:B------:R1:W-:Y:S03]  /*53e0*/  MUFU.EX2 R244, R4 ;  /* 0x0000000400f47308 */ /* 0x0003e60000000800 */
[C---:B------:R-:W-:Y:S01]  /*53f0*/  HMMA.16816.F32 R216, R8.reuse, R66, R28 ;  /* 0x0000004208d8723c */ /* 0x040fe2000000181c */
[--C-:B-1----:R-:W-:Y:S02]  /*5400*/  FFMA.FTZ R4, R112, c[0x0][0x2d0], -R3.reuse ;  /* 0x0000b40070047a23 */ /* 0x102fe40000010803 */
[----:B------:R-:W-:Y:S02]  /*5410*/  IMAD.MOV.U32 R112, RZ, RZ, R16 ;  /* 0x000000ffff707224 */ /* 0x000fe400078e0010 */
[----:B------:R1:W-:Y:S03]  /*5420*/  MUFU.EX2 R15, R4 ;  /* 0x00000004000f7308 */ /* 0x0003e60000000800 */
[----:B------:R-:W-:Y:S01]  /*5430*/  HMMA.16816.F32 R16, R8, R44, R140 ;  /* 0x0000002c0810723c */ /* 0x000fe2000000188c */
[----:B-1----:R-:W-:Y:S01]  /*5440*/  FFMA.FTZ R4, R115, c[0x0][0x2d0], -R3 ;  /* 0x0000b40073047a23 */ /* 0x002fe20000010803 */
[----:B------:R-:W-:-:S03]  /*5450*/  MOV R115, R213 ;  /* 0x000000d500737202 */ /* 0x000fc60000000f00 */
[----:B------:R1:W-:Y:S11]  /*5460*/  MUFU.EX2 R248, R4 ;  /* 0x0000000400f87308 */ /* 0x0003f60000000800 */
[----:B------:R-:W-:Y:S08]  /*5470*/  @!UPT UIADD3 URZ, URZ, URZ, URZ ;  /* 0x0000003f3f3ff290 */ /* 0x000ff0000fffe03f */
[----:B------:R-:W-:Y:S01]  /*5480*/  MOV R141, R18 ;  /* 0x00000012008d7202 */ /* 0x000fe20000000f00 */
[----:B------:R-:W-:Y:S01]  /*5490*/  IMAD.MOV.U32 R140, RZ, RZ, R19 ;  /* 0x000000ffff8c7224 */ /* 0x000fe200078e0013 */
[----:B------:R-:W-:Y:S01]  /*54a0*/  MOV R98, R16 ;  /* 0x0000001000627202 */ /* 0x000fe20000000f00 */
[----:B------:R-:W-:Y:S02]  /*54b0*/  IMAD.MOV.U32 R113, RZ, RZ, R17 ;  /* 0x000000ffff717224 */ /* 0x000fe400078e0011 */
[C---:B------:R-:W-:Y:S01]  /*54c0*/  HMMA.16816.F32 R16, R8.reuse, R70, R32 ;  /* 0x000000460810723c */ /* 0x040fe20000001820 */
[----:B-1----:R-:W-:Y:S02]  /*54d0*/  FFMA.FTZ R4, R114, c[0x0][0x2d0], -R3 ;  /* 0x0000b40072047a23 */ /* 0x002fe40000010803 */
[----:B------:R-:W-:Y:S02]  /*54e0*/  IMAD.MOV.U32 R114, RZ, RZ, R212 ;  /* 0x000000ffff727224 */ /* 0x000fe400078e00d4 */
[----:B------:R1:W2:Y:S03]  /*54f0*/  MUFU.EX2 R186, R4 ;  /* 0x0000000400ba7308 */ /* 0x0002a60000000800 */
[----:B------:R-:W-:Y:S11]  /*5500*/  HMMA.16816.F32 R212, R8, R46, R20 ;  /* 0x0000002e08d4723c */ /* 0x000ff60000001814 */
[----:B------:R-:W-:Y:S05]  /*5510*/  @!UPT UIADD3 URZ, URZ, URZ, URZ ;  /* 0x0000003f3f3ff290 */ /* 0x000fea000fffe03f */
[----:B------:R-:W-:Y:S01]  /*5520*/  IMAD.MOV.U32 R83, RZ, RZ, R17 ;  /* 0x000000ffff537224 */ /* 0x000fe200078e0011 */
[----:B------:R-:W-:Y:S01]  /*5530*/  MOV R81, R19 ;  /* 0x0000001300517202 */ /* 0x000fe20000000f00 */
[----:B-1----:R-:W-:Y:S01]  /*5540*/  FFMA.FTZ R4, R120, c[0x0][0x2d0], -R0 ;  /* 0x0000b40078047a23 */ /* 0x002fe20000010800 */
[----:B--2---:R-:W-:Y:S01]  /*5550*/  F2FP.PACK_AB R6, R186, R248 ;  /* 0x000000f8ba06723e */ /* 0x004fe200000000ff */
[----:B------:R-:W-:Y:S02]  /*5560*/  IMAD.MOV.U32 R82, RZ, RZ, R18 ;  /* 0x000000ffff527224 */ /* 0x000fe400078e0012 */
[----:B------:R1:W-:Y:S01]  /*5570*/  MUFU.EX2 R97, R4 ;  /* 0x0000000400617308 */ /* 0x0003e20000000800 */
[----:B------:R-:W-:Y:S02]  /*5580*/  IMAD.MOV.U32 R80, RZ, RZ, R16 ;  /* 0x000000ffff507224 */ /* 0x000fe400078e0010 */
[----:B-1----:R-:W-:-:S05]  /*5590*/  FFMA.FTZ R4, R121, c[0x0][0x2d0], -R0 ;  /* 0x0000b40079047a23 */ /* 0x002fca0000010800 */
[----:B------:R1:W2:Y:S02]  /*55a0*/  MUFU.EX2 R96, R4 ;  /* 0x0000000400607308 */ /* 0x0002a40000000800 */
[----:B-1----:R-:W-:-:S06]  /*55b0*/  FFMA.FTZ R4, R122, c[0x0][0x2d0], -R0 ;  /* 0x0000b4007a047a23 */ /* 0x002fcc0000010800 */
[----:B------:R1:W-:Y:S02]  /*55c0*/  MUFU.EX2 R99, R4 ;  /* 0x0000000400637308 */ /* 0x0003e40000000800 */
[----:B-1----:R-:W-:Y:S02]  /*55d0*/  FFMA.FTZ R4, R123, c[0x0][0x2d0], -R0 ;  /* 0x0000b4007b047a23 */ /* 0x002fe40000010800 */
[----:B------:R-:W-:Y:S04]  /*55e0*/  HMMA.16816.F32 R120, R8, R50, R24 ;  /* 0x000000320878723c */ /* 0x000fe80000001818 */
[----:B------:R1:W3:Y:S03]  /*55f0*/  MUFU.EX2 R14, R4 ;  /* 0x00000004000e7308 */ /* 0x0002e60000000800 */
[----:B------:R-:W-:-:S02]  /*5600*/  F2FP.PACK_AB R8, R192, R193 ;  /* 0x000000c1c008723e */ /* 0x000fc400000000ff */
[----:B------:R-:W-:Y:S02]  /*5610*/  F2FP.PACK_AB R10, R244, R245 ;  /* 0x000000f5f40a723e */ /* 0x000fe400000000ff */
[----:B--2---:R-:W-:Y:S01]  /*5620*/  F2FP.PACK_AB R9, R96, R97 ;  /* 0x000000616009723e */ /* 0x004fe200000000ff */
[----:B-1----:R-:W-:Y:S01]  /*5630*/  FFMA.FTZ R4, R124, c[0x0][0x2d0], -R0 ;  /* 0x0000b4007c047a23 */ /* 0x002fe20000010800 */
[----:B---3--:R-:W-:-:S03]  /*5640*/  F2FP.PACK_AB R11, R14, R99 ;  /* 0x000000630e0b723e */ /* 0x008fc600000000ff */
[----:B------:R1:W-:Y:S04]  /*5650*/  MUFU.EX2 R252, R4 ;  /* 0x0000000400fc7308 */ /* 0x0003e80000000800 */
[C---:B------:R-:W-:Y:S08]  /*5660*/  HMMA.16816.F32 R20, R8.reuse, R40, RZ ;  /* 0x000000280814723c */ /* 0x040ff000000018ff */
[----:B------:R-:W-:Y:S01]  /*5670*/  HMMA.16816.F32 R16, R8, R76, RZ ;  /* 0x0000004c0810723c */ /* 0x000fe200000018ff */
[----:B-1----:R-:W-:-:S06]  /*5680*/  FFMA.FTZ R4, R125, c[0x0][0x2d0], -R0 ;  /* 0x0000b4007d047a23 */ /* 0x002fcc0000010800 */
[----:B------:R-:W-:Y:S01]  /*5690*/  IMAD.MOV.U32 R77, RZ, RZ, R83 ;  /* 0x000000ffff4d7224 */ /* 0x000fe200078e0053 */
[----:B------:R1:W2:Y:S01]  /*56a0*/  MUFU.EX2 R142, R4 ;  /* 0x00000004008e7308 */ /* 0x0002a20000000800 */
[----:B------:R-:W-:Y:S01]  /*56b0*/  HMMA.16816.F32 R36, R8, R84, RZ ;  /* 0x000000540824723c */ /* 0x000fe200000018ff */
[----:B------:R-:W-:-:S06]  /*56c0*/  IMAD.MOV.U32 R76, RZ, RZ, R80 ;  /* 0x000000ffff4c7224 */ /* 0x000fcc00078e0050 */
[----:B------:R-:W-:Y:S01]  /*56d0*/  MOV R85, R147 ;  /* 0x0000009300557202 */ /* 0x000fe20000000f00 */
[----:B------:R-:W-:Y:S01]  /*56e0*/  HMMA.16816.F32 R32, R8, R88, RZ ;  /* 0x000000580820723c */ /* 0x000fe200000018ff */
[----:B------:R-:W-:Y:S02]  /*56f0*/  IMAD.MOV.U32 R84, RZ, RZ, R82 ;  /* 0x000000ffff547224 */ /* 0x000fe400078e0052 */
[----:B-1----:R-:W-:Y:S01]  /*5700*/  FFMA.FTZ R4, R126, c[0x0][0x2d0], -R0 ;  /* 0x0000b4007e047a23 */ /* 0x002fe20000010800 */
[----:B--2---:R-:W-:-:S04]  /*5710*/  F2FP.PACK_AB R5, R142, R252 ;  /* 0x000000fc8e05723e */ /* 0x004fc800000000ff */
[C---:B------:R-:W-:Y:S01]  /*5720*/  HMMA.16816.F32 R28, R8.reuse, R92, RZ ;  /* 0x0000005c081c723c */ /* 0x040fe200000018ff */
[----:B------:R-:W-:Y:S01]  /*5730*/  MOV R88, R98 ;  /* 0x0000006200587202 */ /* 0x000fe20000000f00 */
[----:B------:R1:W-:Y:S01]  /*5740*/  MUFU.EX2 R231, R4 ;  /* 0x0000000400e77308 */ /* 0x0003e20000000800 */
[----:B------:R-:W-:Y:S02]  /*5750*/  IMAD.MOV.U32 R98, RZ, RZ, R206 ;  /* 0x000000ffff627224 */ /* 0x000fe400078e00ce */
[----:B------:R-:W-:Y:S02]  /*5760*/  IMAD.MOV.U32 R89, RZ, RZ, R205 ;  /* 0x000000ffff597224 */ /* 0x000fe400078e00cd */
[----:B------:R-:W-:Y:S01]  /*5770*/  IMAD.MOV.U32 R92, RZ, RZ, R140 ;  /* 0x000000ffff5c7224 */ /* 0x000fe200078e008c */
[----:B------:R-:W-:Y:S01]  /*5780*/  HMMA.16816.F32 R24, R8, R100, RZ ;  /* 0x000000640818723c */ /* 0x000fe200000018ff */
[----:B------:R-:W-:Y:S01]  /*5790*/  IMAD.MOV.U32 R93, RZ, RZ, R113 ;  /* 0x000000ffff5d7224 */ /* 0x000fe200078e0071 */
[----:B------:R-:W-:-:S05]  /*57a0*/  MOV R140, R112 ;  /* 0x00000070008c7202 */ /* 0x000fca0000000f00 */
[----:B------:R-:W-:Y:S01]  /*57b0*/  IMAD.MOV.U32 R100, RZ, RZ, R141 ;  /* 0x000000ffff647224 */ /* 0x000fe200078e008d */
[----:B------:R-:W-:Y:S01]  /*57c0*/  MOV R101, R155 ;  /* 0x0000009b00657202 */ /* 0x000fe20000000f00 */
[----:B------:R-:W-:Y:S01]  /*57d0*/  IMAD.MOV.U32 R155, RZ, RZ, R207 ;  /* 0x000000ffff9b7224 */ /* 0x000fe200078e00cf */
[----:B------:R-:W-:Y:S01]  /*57e0*/  HMMA.16816.F32 R40, R8, R42, RZ ;  /* 0x0000002a0828723c */ /* 0x000fe200000018ff */
[----:B-1----:R-:W-:Y:S02]  /*57f0*/  FFMA.FTZ R4, R127, c[0x0][0x2d0], -R0 ;  /* 0x0000b4007f047a23 */ /* 0x002fe40000010800 */
[----:B------:R-:W-:Y:S02]  /*5800*/  IMAD.MOV.U32 R141, RZ, RZ, R179 ;  /* 0x000000ffff8d7224 */ /* 0x000fe400078e00b3 */
[----:B------:R1:W2:Y:S02]  /*5810*/  MUFU.EX2 R143, R4 ;  /* 0x00000004008f7308 */ /* 0x0002a40000000800 */
[----:B-1----:R-:W-:Y:S01]  /*5820*/  F2FP.PACK_AB R4, R147, R15 ;  /* 0x0000000f9304723e */ /* 0x002fe200000000ff */
[----:B------:R-:W-:Y:S01]  /*5830*/  IMAD.MOV.U32 R147, RZ, RZ, R204 ;  /* 0x000000ffff937224 */ /* 0x000fe200078e00cc */
[----:B--2---:R-:W-:-:S07]  /*5840*/  F2FP.PACK_AB R7, R143, R231 ;  /* 0x000000e78f07723e */ /* 0x004fce00000000ff */
[C---:B------:R-:W-:Y:S07]  /*5850*/  HMMA.16816.F32 R148, R4.reuse, R56, R20 ;  /* 0x000000380494723c */ /* 0x040fee0000001814 */
[----:B------:R-:W-:Y:S01]  /*5860*/  MOV R56, R145 ;  /* 0x0000009100387202 */ /* 0x000fe20000000f00 */
[----:B------:R-:W-:Y:S01]  /*5870*/  HMMA.16816.F32 R160, R4, R52, R16 ;  /* 0x0000003404a0723c */ /* 0x000fe20000001810 */
[----:B------:R-:W-:Y:S01]  /*5880*/  IMAD.MOV.U32 R57, RZ, RZ, R144 ;  /* 0x000000ffff397224 */ /* 0x000fe200078e0090 */
[----:B------:R-:W-:Y:S01]  /*5890*/  MOV R145, R177 ;  /* 0x000000b100917202 */ /* 0x000fe20000000f00 */
[----:B------:R-:W-:-:S04]  /*58a0*/  IMAD.MOV.U32 R144, RZ, RZ, R178 ;  /* 0x000000ffff907224 */ /* 0x000fc800078e00b2 */
[----:B------:R-:W-:Y:S01]  /*58b0*/  IMAD.MOV.U32 R53, RZ, RZ, R146 ;  /* 0x000000ffff357224 */ /* 0x000fe200078e0092 */
[----:B------:R-:W-:Y:S01]  /*58c0*/  HMMA.16816.F32 R20, R8, R104, RZ ;  /* 0x000000680814723c */ /* 0x000fe200000018ff */
[----:B------:R-:W-:Y:S01]  /*58d0*/  MOV R52, R81 ;  /* 0x0000005100347202 */ /* 0x000fe20000000f00 */
[----:B------:R-:W-:-:S05]  /*58e0*/  IMAD.MOV.U32 R146, RZ, RZ, R176 ;  /* 0x000000ffff927224 */ /* 0x000fca00078e00b0 */
[----:B------:R-:W-:Y:S01]  /*58f0*/  MOV R104, R140 ;  /* 0x0000008c00687202 */ /* 0x000fe20000000f00 */
[----:B------:R-:W-:Y:S01]  /*5900*/  HMMA.16816.F32 R16, R8, R108, RZ ;  /* 0x0000006c0810723c */ /* 0x000fe200000018ff */
[----:B------:R-:W-:-:S06]  /*5910*/  MOV R105, R53 ;  /* 0x0000003500697202 */ /* 0x000fcc0000000f00 */
[----:B------:R-:W-:Y:S01]  /*5920*/  IMAD.MOV.U32 R109, RZ, RZ, R114 ;  /* 0x000000ffff6d7224 */ /* 0x000fe200078e0072 */
[----:B------:R-:W-:Y:S01]  /*5930*/  MOV R108, R115 ;  /* 0x00000073006c7202 */ /* 0x000fe20000000f00 */
[C---:B------:R-:W-:Y:S07]  /*5940*/  HMMA.16816.F32 R176, R4.reuse, R72, R36 ;  /* 0x0000004804b0723c */ /* 0x040fee0000001824 */
[----:B------:R-:W-:Y:S01]  /*5950*/  IMAD.MOV.U32 R73, RZ, RZ, R147 ;  /* 0x000000ffff497224 */ /* 0x000fe200078e0093 */
[----:B------:R-:W-:Y:S01]  /*5960*/  HMMA.16816.F32 R80, R4, R60, R32 ;  /* 0x0000003c0450723c */ /* 0x000fe20000001820 */
[----:B------:R-:W-:-:S07]  /*5970*/  IMAD.MOV.U32 R72, RZ, RZ, R152 ;  /* 0x000000ffff487224 */ /* 0x000fce00078e0098 */
[C---:B------:R-:W-:Y:S08]  /*5980*/  HMMA.16816.F32 R124, R4.reuse, R68, R28 ;  /* 0x00000044047c723c */ /* 0x040ff0000000181c */
[C---:B------:R-:W-:Y:S08]  /*5990*/  HMMA.16816.F32 R116, R4.reuse, R64, R24 ;  /* 0x000000400474723c */ /* 0x040ff00000001818 */
[C---:B------:R-:W-:Y:S08]  /*59a0*/  HMMA.16816.F32 R112, R4.reuse, R48, R20 ;  /* 0x000000300470723c */ /* 0x040ff00000001814 */
[----:B------:R-:W-:Y:S08]  /*59b0*/  HMMA.16816.F32 R204, R4, R44, R16 ;  /* 0x0000002c04cc723c */ /* 0x000ff00000001810 */
[C---:B------:R-:W-:Y:S07]  /*59c0*/  HMMA.16816.F32 R36, R8.reuse, R78, RZ ;  /* 0x0000004e0824723c */ /* 0x040fee00000018ff */
[----:B------:R-:W-:Y:S01]  /*59d0*/  IMAD.MOV.U32 R79, RZ, RZ, R52 ;  /* 0x000000ffff4f7224 */ /* 0x000fe200078e0034 */
[----:B------:R-:W-:Y:S01]  /*59e0*/  HMMA.16816.F32 R32, R8, R86, RZ ;  /* 0x000000560820723c */ /* 0x000fe200000018ff */
[----:B------:R-:W-:Y:S01]  /*59f0*/  IMAD.MOV.U32 R78, RZ, RZ, R84 ;  /* 0x000000ffff4e7224 */ /* 0x000fe200078e0054 */
[----:B------:R-:W-:-:S05]  /*5a00*/  MOV R84, R185 ;  /* 0x000000b900547202 */ /* 0x000fca0000000f00 */
[----:B------:R-:W-:Y:S01]  /*5a10*/  IMAD.MOV.U32 R86, RZ, RZ, R100 ;  /* 0x000000ffff567224 */ /* 0x000fe200078e0064 */
[----:B------:R-:W-:Y:S01]  /*5a20*/  HMMA.16816.F32 R28, R8, R90, RZ ;  /* 0x0000005a081c723c */ /* 0x000fe200000018ff */
[----:B------:R-:W-:Y:S02]  /*5a30*/  MOV R100, R155 ;  /* 0x0000009b00647202 */ /* 0x000fe40000000f00 */
[----:B------:R-:W-:Y:S01]  /*5a40*/  MOV R87, R92 ;  /* 0x0000005c00577202 */ /* 0x000fe20000000f00 */
[----:B------:R-:W-:-:S03]  /*5a50*/  IMAD.MOV.U32 R92, RZ, RZ, R187 ;  /* 0x000000ffff5c7224 */ /* 0x000fc600078e00bb */
[----:B------:R-:W-:Y:S01]  /*5a60*/  IMAD.MOV.U32 R90, RZ, RZ, R144 ;  /* 0x000000ffff5a7224 */ /* 0x000fe200078e0090 */
[----:B------:R-:W-:Y:S01]  /*5a70*/  HMMA.16816.F32 R24, R8, R94, RZ ;  /* 0x0000005e0818723c */ /* 0x000fe200000018ff */
[----:B------:R-:W-:-:S06]  /*5a80*/  MOV R91, R145 ;  /* 0x00000091005b7202 */ /* 0x000fcc0000000f00 */
[----:B------:R-:W-:Y:S01]  /*5a90*/  IMAD.MOV.U32 R94, RZ, RZ, R88 ;  /* 0x000000ffff5e7224 */ /* 0x000fe200078e0058 */
[C---:B------:R-:W-:Y:S01]  /*5aa0*/  HMMA.16816.F32 R20, R8.reuse, R102, RZ ;  /* 0x000000660814723c */ /* 0x040fe200000018ff */
[----:B------:R-:W-:Y:S02]  /*5ab0*/  IMAD.MOV.U32 R88, RZ, RZ, R146 ;  /* 0x000000ffff587224 */ /* 0x000fe400078e0092 */
[----:B------:R-:W-:Y:S02]  /*5ac0*/  IMAD.MOV.U32 R95, RZ, RZ, R93 ;  /* 0x000000ffff5f7224 */ /* 0x000fe400078e005d */
[----:B------:R-:W-:Y:S02]  /*5ad0*/  IMAD.MOV.U32 R93, RZ, RZ, R186 ;  /* 0x000000ffff5d7224 */ /* 0x000fe400078e00ba */
[----:B------:R-:W-:Y:S01]  /*5ae0*/  MOV R103, R89 ;  /* 0x0000005900677202 */ /* 0x000fe20000000f00 */
[----:B------:R-:W-:Y:S01]  /*5af0*/  HMMA.16816.F32 R16, R8, R106, RZ ;  /* 0x0000006a0810723c */ /* 0x000fe200000018ff */
[----:B------:R-:W-:-:S02]  /*5b00*/  IMAD.MOV.U32 R89, RZ, RZ, R141 ;  /* 0x000000ffff597224 */ /* 0x000fc400078e008d */
[----:B------:R-:W-:-:S04]  /*5b10*/  IMAD.MOV.U32 R102, RZ, RZ, R56 ;  /* 0x000000ffff667224 */ /* 0x000fc800078e0038 */
[----:B------:R-:W-:Y:S01]  /*5b20*/  IMAD.MOV.U32 R107, RZ, RZ, R57 ;  /* 0x000000ffff6b7224 */ /* 0x000fe200078e0039 */
[----:B------:R-:W-:Y:S01]  /*5b30*/  HMMA.16816.F32 R8, R8, R110, RZ ;  /* 0x0000006e0808723c */ /* 0x000fe200000018ff */
[----:B------:R-:W-:-:S06]  /*5b40*/  MOV R106, R154 ;  /* 0x0000009a006a7202 */ /* 0x000fcc0000000f00 */
[----:B------:R-:W-:Y:S01]  /*5b50*/  IMAD.MOV.U32 R111, RZ, RZ, R153 ;  /* 0x000000ffff6f7224 */ /* 0x000fe200078e0099 */
[----:B------:R-:W-:Y:S01]  /*5b60*/  HMMA.16816.F32 R40, R4, R58, R40 ;  /* 0x0000003a0428723c */ /* 0x000fe20000001828 */
[----:B------:R-:W-:Y:S02]  /*5b70*/  IMAD.MOV.U32 R110, RZ, RZ, R94 ;  /* 0x000000ffff6e7224 */ /* 0x000fe400078e005e */
[----:B------:R-:W-:-:S05]  /*5b80*/  IMAD.MOV.U32 R94, RZ, RZ, R108 ;  /* 0x000000ffff5e7224 */ /* 0x000fca00078e006c */
[C---:B------:R-:W-:Y:S08]  /*5b90*/  HMMA.16816.F32 R36, R4.reuse, R54, R36 ;  /* 0x000000360424723c */ /* 0x040ff00000001824 */
[C---:B------:R-:W-:Y:S08]  /*5ba0*/  HMMA.16816.F32 R32, R4.reuse, R74, R32 ;  /* 0x0000004a0420723c */ /* 0x040ff00000001820 */
[----:B------:R-:W-:Y:S01]  /*5bb0*/  HMMA.16816.F32 R28, R4, R62, R28 ;  /* 0x0000003e041c723c */ /* 0x000fe2000000181c */
[----:B------:R-:W-:Y:S01]  /*5bc0*/  MOV R75, R106 ;  /* 0x0000006a004b7202 */ /* 0x000fe20000000f00 */
[----:B------:R-:W-:-:S02]  /*5bd0*/  IMAD.MOV.U32 R106, RZ, RZ, R107 ;  /* 0x000000ffff6a7224 */ /* 0x000fc400078e006b */
[----:B------:R-:W-:Y:S02]  /*5be0*/  IMAD.MOV.U32 R74, RZ, RZ, R111 ;  /* 0x000000ffff4a7224 */ /* 0x000fe400078e006f */
[----:B------:R-:W-:Y:S01]  /*5bf0*/  IMAD.MOV.U32 R107, RZ, RZ, R102 ;  /* 0x000000ffff6b7224 */ /* 0x000fe200078e0066 */
[----:B------:R-:W-:Y:S01]  /*5c00*/  MOV R102, R86 ;  /* 0x0000005600667202 */ /* 0x000fe20000000f00 */
[----:B------:R-:W-:Y:S01]  /*5c10*/  HMMA.16816.F32 R68, R4, R70, R24 ;  /* 0x000000460444723c */ /* 0x000fe20000001818 */
[----:B------:R-:W-:Y:S01]  /*5c20*/  LDSM.16.MT88.4 R24, [R234+0x1100] ;  /* 0x00110000ea18783b */ /* 0x000fe20000004200 */
[----:B------:R-:W-:Y:S01]  /*5c30*/  IMAD.MOV.U32 R111, RZ, RZ, R95 ;  /* 0x000000ffff6f7224 */ /* 0x000fe200078e005f */
[----:B------:R-:W-:Y:S01]  /*5c40*/  MOV R95, R109 ;  /* 0x0000006d005f7202 */ /* 0x000fe20000000f00 */
[----:B------:R-:W-:-:S04]  /*5c50*/  IMAD.MOV.U32 R86, RZ, RZ, R251 ;  /* 0x000000ffff567224 */ /* 0x000fc800078e00fb */
[C---:B------:R-:W-:Y:S01]  /*5c60*/  HMMA.16816.F32 R64, R4.reuse, R66, R20 ;  /* 0x000000420440723c */ /* 0x040fe20000001814 */
[----:B------:R-:W-:Y:S07]  /*5c70*/  LDSM.16.MT88.4 R20, [R236+0x1100] ;  /* 0x00110000ec14783b */ /* 0x000fee0000004200 */
[C---:B------:R-:W-:Y:S01]  /*5c80*/  HMMA.16816.F32 R48, R4.reuse, R50, R16 ;  /* 0x000000320430723c */ /* 0x040fe20000001810 */
[----:B------:R-:W1:Y:S07]  /*5c90*/  LDSM.16.MT88.4 R16, [R233+0x1100] ;  /* 0x00110000e910783b */ /* 0x000e6e0000004200 */
[----:B------:R-:W-:Y:S01]  /*5ca0*/  HMMA.16816.F32 R44, R4, R46, R8 ;  /* 0x0000002e042c723c */ /* 0x000fe20000001808 */
[----:B------:R-:W-:Y:S01]  /*5cb0*/  MOV R108, R249 ;  /* 0x000000f9006c7202 */ /* 0x000fe20000000f00 */
[----:B------:R-:W-:Y:S01]  /*5cc0*/  IMAD.MOV.U32 R109, RZ, RZ, R248 ;  /* 0x000000ffff6d7224 */ /* 0x000fe200078e00f8 */
[----:B------:R2:W5:Y:S04]  /*5cd0*/  LDL.LU R251, [R1+0x8c] ;  /* 0x00008c0001fb7983 */ /* 0x0005680000300800 */
[----:B------:R-:W-:-:S02]  /*5ce0*/  FFMA.FTZ R4, R169, c[0x0][0x2d0], -R3 ;  /* 0x0000b400a9047a23 */ /* 0x000fc40000010803 */
[----:B------:R-:W-:Y:S01]  /*5cf0*/  FFMA.FTZ R5, R174, c[0x0][0x2d0], -R13 ;  /* 0x0000b400ae057a23 */ /* 0x000fe2000001080d */
[----:B------:R-:W-:Y:S01]  /*5d00*/  MOV R174, R165 ;  /* 0x000000a500ae7202 */ /* 0x000fe20000000f00 */
[----:B------:R3:W-:Y:S08]  /*5d10*/  MUFU.EX2 R61, R4 ;  /* 0x00000004003d7308 */ /* 0x0007f00000000800 */
[----:B------:R-:W-:Y:S01]  /*5d20*/  MUFU.EX2 R59, R5 ;  /* 0x00000005003b7308 */ /* 0x000fe20000000800 */
[----:B---3--:R-:W-:-:S07]  /*5d30*/  FFMA.FTZ R4, R168, c[0x0][0x2d0], -R3 ;  /* 0x0000b400a8047a23 */ /* 0x008fce0000010803 */
[----:B------:R3:W4:Y:S02]  /*5d40*/  MUFU.EX2 R140, R4 ;  /* 0x00000004008c7308 */ /* 0x0007240000000800 */
[----:B---3--:R-:W-:Y:S01]  /*5d50*/  FFMA.FTZ R4, R135, c[0x0][0x2d0], -R3 ;  /* 0x0000b40087047a23 */ /* 0x008fe20000010803 */
[----:B----4-:R-:W-:-:S05]  /*5d60*/  F2FP.PACK_AB R8, R140, R61 ;  /* 0x0000003d8c08723e */ /* 0x010fca00000000ff */
[----:B------:R3:W-:Y:S02]  /*5d70*/  MUFU.EX2 R135, R4 ;  /* 0x0000000400877308 */ /* 0x0007e40000000800 */
[----:B---3--:R-:W-:-:S06]  /*5d80*/  FFMA.FTZ R4, R133, c[0x0][0x2d0], -R3 ;  /* 0x0000b40085047a23 */ /* 0x008fcc0000010803 */
[----:B------:R3:W4:Y:S02]  /*5d90*/  MUFU.EX2 R141, R4 ;  /* 0x00000004008d7308 */ /* 0x0007240000000800 */
[----:B---3--:R-:W-:Y:S01]  /*5da0*/  FFMA.FTZ R4, R172, c[0x0][0x2d0], -R0 ;  /* 0x0000b400ac047a23 */ /* 0x008fe20000010800 */
[----:B----4-:R-:W-:Y:S01]  /*5db0*/  F2FP.PACK_AB R10, R141, R135 ;  /* 0x000000878d0a723e */ /* 0x010fe200000000ff */
[----:B------:R-:W-:-:S04]  /*5dc0*/  IMAD.MOV.U32 R172, RZ, RZ, R167 ;  /* 0x000000ffffac7224 */ /* 0x000fc800078e00a7 */
[----:B------:R3:W-:Y:S02]  /*5dd0*/  MUFU.EX2 R57, R4 ;  /* 0x0000000400397308 */ /* 0x0007e40000000800 */
[----:B---3--:R-:W-:-:S06]  /*5de0*/  FFMA.FTZ R4, R171, c[0x0][0x2d0], -R0 ;  /* 0x0000b400ab047a23 */ /* 0x008fcc0000010800 */
[----:B------:R3:W4:Y:S02]  /*5df0*/  MUFU.EX2 R60, R4 ;  /* 0x00000004003c7308 */ /* 0x0007240000000800 */
[----:B---3--:R-:W-:Y:S01]  /*5e00*/  FFMA.FTZ R4, R170, c[0x0][0x2d0], -R0 ;  /* 0x0000b400aa047a23 */ /* 0x008fe20000010800 */
[----:B----4-:R-:W-:-:S05]  /*5e10*/  F2FP.PACK_AB R9, R60, R57 ;  /* 0x000000393c09723e */ /* 0x010fca00000000ff */
[----:B------:R3:W-:Y:S02]  /*5e20*/  MUFU.EX2 R63, R4 ;  /* 0x00000004003f7308 */ /* 0x0007e40000000800 */
[----:B---3--:R-:W-:-:S06]  /*5e30*/  FFMA.FTZ R4, R136, c[0x0][0x2d0], -R0 ;  /* 0x0000b40088047a23 */ /* 0x008fcc0000010800 */
[----:B------:R3:W4:Y:S02]  /*5e40*/  MUFU.EX2 R133, R4 ;  /* 0x0000000400857308 */ /* 0x0007240000000800 */
[----:B---3--:R-:W-:Y:S01]  /*5e50*/  FFMA.FTZ R4, R180, c[0x0][0x2d0], -R13 ;  /* 0x0000b400b4047a23 */ /* 0x008fe2000001080d */
[----:B----4-:R-:W-:-:S05]  /*5e60*/  F2FP.PACK_AB R11, R133, R63 ;  /* 0x0000003f850b723e */ /* 0x010fca00000000ff */
[----:B------:R3:W-:Y:S02]  /*5e70*/  MUFU.EX2 R54, R4 ;  /* 0x0000000400367308 */ /* 0x0007e40000000800 */
[C---:B-1----:R-:W-:Y:S08]  /*5e80*/  HMMA.16816.F32 R148, R8.reuse, R16, R148 ;  /* 0x000000100894723c */ /* 0x042ff00000001894 */
[----:B------:R-:W-:Y:S01]  /*5e90*/  HMMA.16816.F32 R40, R8, R18, R40 ;  /* 0x000000120828723c */ /* 0x000fe20000001828 */
[----:B---3--:R-:W-:-:S02]  /*5ea0*/  FFMA.FTZ R4, R175, c[0x0][0x2d0], -R13 ;  /* 0x0000b400af047a23 */ /* 0x008fc4000001080d */
[----:B------:R-:W-:Y:S02]  /*5eb0*/  IMAD.MOV.U32 R175, RZ, RZ, R164 ;  /* 0x000000ffffaf7224 */ /* 0x000fe400078e00a4 */
[----:B------:R1:W-:Y:S03]  /*5ec0*/  MUFU.EX2 R56, R4 ;  /* 0x0000000400387308 */ /* 0x0003e60000000800 */
[C---:B------:R-:W-:Y:S08]  /*5ed0*/  HMMA.16816.F32 R176, R8.reuse, R20, R176 ;  /* 0x0000001408b0723c */ /* 0x040ff000000018b0 */
[----:B------:R-:W-:Y:S01]  /*5ee0*/  HMMA.16816.F32 R32, R8, R22, R32 ;  /* 0x000000160820723c */ /* 0x000fe20000001820 */
[----:B-1----:R-:W-:-:S07]  /*5ef0*/  FFMA.FTZ R4, R173, c[0x0][0x2d0], -R13 ;  /* 0x0000b400ad047a23 */ /* 0x002fce000001080d */
[C---:B------:R-:W-:Y:S01]  /*5f00*/  HMMA.16816.F32 R160, R8.reuse, R24, R160 ;  /* 0x0000001808a0723c */ /* 0x040fe200000018a0 */
[----:B------:R-:W-:Y:S01]  /*5f10*/  IMAD.MOV.U32 R173, RZ, RZ, R166 ;  /* 0x000000ffffad7224 */ /* 0x000fe200078e00a6 */
[----:B------:R1:W3:Y:S06]  /*5f20*/  MUFU.EX2 R62, R4 ;  /* 0x00000004003e7308 */ /* 0x0002ec0000000800 */
[----:B------:R-:W-:Y:S01]  /*5f30*/  HMMA.16816.F32 R36, R8, R26, R36 ;  /* 0x0000001a0824723c */ /* 0x000fe20000001824 */
[----:B-1----:R-:W-:Y:S01]  /*5f40*/  FFMA.FTZ R4, R184, c[0x0][0x2d0], -R12 ;  /* 0x0000b400b8047a23 */ /* 0x002fe2000001080c */
[----:B---3--:R-:W-:-:S03]  /*5f50*/  F2FP.PACK_AB R6, R62, R59 ;  /* 0x0000003b3e06723e */ /* 0x008fc600000000ff */
[----:B------:R1:W-:Y:S02]  /*5f60*/  MUFU.EX2 R52, R4 ;  /* 0x0000000400347308 */ /* 0x0003e40000000800 */
[----:B-1----:R-:W-:-:S06]  /*5f70*/  FFMA.FTZ R4, R183, c[0x0][0x2d0], -R12 ;  /* 0x0000b400b7047a23 */ /* 0x002fcc000001080c */
[----:B------:R1:W3:Y:S02]  /*5f80*/  MUFU.EX2 R53, R4 ;  /* 0x0000000400357308 */ /* 0x0002e40000000800 */
[----:B-1----:R-:W-:Y:S01]  /*5f90*/  FFMA.FTZ R4, R182, c[0x0][0x2d0], -R12 ;  /* 0x0000b400b6047a23 */ /* 0x002fe2000001080c */
[----:B---3--:R-:W-:-:S05]  /*5fa0*/  F2FP.PACK_AB R5, R53, R52 ;  /* 0x000000343505723e */ /* 0x008fca00000000ff */
[----:B------:R1:W-:Y:S02]  /*5fb0*/  MUFU.EX2 R55, R4 ;  /* 0x0000000400377308 */ /* 0x0003e40000000800 */
[----:B-1----:R-:W-:-:S06]  /*5fc0*/  FFMA.FTZ R4, R181, c[0x0][0x2d0], -R12 ;  /* 0x0000b400b5047a23 */ /* 0x002fcc000001080c */
[----:B------:R1:W3:Y:S02]  /*5fd0*/  MUFU.EX2 R58, R4 ;  /* 0x00000004003a7308 */ /* 0x0002e40000000800 */
[----:B-1----:R-:W-:Y:S02]  /*5fe0*/  F2FP.PACK_AB R4, R56, R54 ;  /* 0x000000363804723e */ /* 0x002fe400000000ff */
[----:B---3--:R-:W-:-:S07]  /*5ff0*/  F2FP.PACK_AB R7, R58, R55 ;  /* 0x000000373a07723e */ /* 0x008fce00000000ff */
[C---:B------:R-:W-:Y:S08]  /*6000*/  HMMA.16816.F32 R144, R4.reuse, R16, R208 ;  /* 0x000000100490723c */ /* 0x040ff000000018d0 */
[C---:B------:R-:W-:Y:S01]  /*6010*/  HMMA.16816.F32 R152, R4.reuse, R18, R128 ;  /* 0x000000120498723c */ /* 0x040fe20000001880 */
[----:B------:R-:W1:Y:S07]  /*6020*/  LDSM.16.MT88.4 R16, [R235+0x1100] ;  /* 0x00110000eb10783b */ /* 0x000e6e0000004200 */
[C---:B------:R-:W-:Y:S08]  /*6030*/  HMMA.16816.F32 R180, R4.reuse, R20, R224 ;  /* 0x0000001404b4723c */ /* 0x040ff000000018e0 */
[C---:B------:R-:W-:Y:S01]  /*6040*/  HMMA.16816.F32 R184, R4.reuse, R22, R196 ;  /* 0x0000001604b8723c */ /* 0x040fe200000018c4 */
[----:B------:R-:W-:Y:S07]  /*6050*/  LDSM.16.MT88.4 R20, [R234+0x3100] ;  /* 0x00310000ea14783b */ /* 0x000fee0000004200 */
[----:B------:R-:W-:Y:S01]  /*6060*/  HMMA.16816.F32 R164, R4, R24, R220 ;  /* 0x0000001804a4723c */ /* 0x000fe200000018dc */
[----:B------:R-:W-:-:S07]  /*6070*/  IMAD.MOV.U32 R136, RZ, RZ, R102 ;  /* 0x000000ffff887224 */ /* 0x000fce00078e0066 */
[----:B------:R-:W-:Y:S01]  /*6080*/  HMMA.16816.F32 R168, R4, R26, R156 ;  /* 0x0000001a04a8723c */ /* 0x000fe2000000189c */
[----:B------:R-:W3:Y:S07]  /*6090*/  LDSM.16.MT88.4 R24, [R233+0x3100] ;  /* 0x00310000e918783b */ /* 0x000eee0000004200 */
[-C--:B-1----:R-:W-:Y:S08]  /*60a0*/  HMMA.16816.F32 R224, R8, R16.reuse, R80 ;  /* 0x0000001008e0723c */ /* 0x082ff00000001850 */
[C---:B------:R-:W-:Y:S07]  /*60b0*/  HMMA.16816.F32 R196, R4.reuse, R16, R172 ;  /* 0x0000001004c4723c */ /* 0x040fee00000018ac */
[----:B------:R-:W-:Y:S01]  /*60c0*/  MOV R172, R103 ;  /* 0x0000006700ac7202 */ /* 0x000fe20000000f00 */
[----:B------:R-:W-:Y:S01]  /*60d0*/  HMMA.16816.F32 R200, R4, R18, R200 ;  /* 0x0000001204c8723c */ /* 0x000fe200000018c8 */
[----:B------:R-:W-:-:S07]  /*60e0*/  IMAD.MOV.U32 R103, RZ, RZ, R87 ;  /* 0x000000ffff677224 */ /* 0x000fce00078e0057 */
[----:B------:R-:W-:Y:S01]  /*60f0*/  HMMA.16816.F32 R220, R8, R18, R28 ;  /* 0x0000001208dc723c */ /* 0x000fe2000000181c */
[----:B------:R-:W1:Y:S04]  /*6100*/  LDSM.16.MT88.4 R16, [R236+0x3100] ;  /* 0x00310000ec10783b */ /* 0x000e680000004200 */
[----:B------:R-:W4:Y:S01]  /*6110*/  LDSM.16.MT88.4 R28, [R235+0x3100] ;  /* 0x00310000eb1c783b */ /* 0x000f220000004200 */
[----:B------:R-:W-:Y:S01]  /*6120*/  IMAD.MOV.U32 R87, RZ, RZ, R250 ;  /* 0x000000ffff577224 */ /* 0x000fe200078e00fa */
[----:B------:R-:W-:Y:S01]  /*6130*/  MOV R174, R110 ;  /* 0x0000006e00ae7202 */ /* 0x000fe20000000f00 */
[----:B------:R-:W-:Y:S01]  /*6140*/  IMAD.MOV.U32 R173, RZ, RZ, R172 ;  /* 0x000000ffffad7224 */ /* 0x000fe200078e00ac */
[----:B------:R-:W-:Y:S01]  /*6150*/  MOV R172, R103 ;  /* 0x0000006700ac7202 */ /* 0x000fe20000000f00 */
[----:B------:R-:W-:Y:S01]  /*6160*/  IMAD.MOV.U32 R175, RZ, RZ, R111 ;  /* 0x000000ffffaf7224 */ /* 0x000fe200078e006f */
[----:B------:R-:W-:Y:S01]  /*6170*/  MOV R102, R86 ;  /* 0x0000005600667202 */ /* 0x000fe20000000f00 */
[----:B------:R-:W-:Y:S01]  /*6180*/  IMAD.MOV.U32 R110, RZ, RZ, R94 ;  /* 0x000000ffff6e7224 */ /* 0x000fe200078e005e */
[----:B---3--:R-:W-:Y:S01]  /*6190*/  HMMA.16816.F32 R72, R4, R24, R72 ;  /* 0x000000180448723c */ /* 0x008fe20000001848 */
[----:B------:R-:W-:Y:S01]  /*61a0*/  IMAD.MOV.U32 R111, RZ, RZ, R95 ;  /* 0x000000ffff6f7224 */ /* 0x000fe200078e005f */
[----:B------:R-:W-:Y:S01]  /*61b0*/  MOV R95, R109 ;  /* 0x0000006d005f7202 */ /* 0x000fe20000000f00 */
[----:B------:R-:W-:Y:S01]  /*61c0*/  IMAD.MOV.U32 R103, RZ, RZ, R87 ;  /* 0x000000ffff677224 */ /* 0x000fe200078e0057 */
[----:B------:R2:W5:Y:S01]  /*61d0*/  LDL.LU R250, [R1+0x88] ;  /* 0x0000880001fa7983 */ /* 0x0005620000300800 */
[----:B------:R-:W-:Y:S01]  /*61e0*/  IMAD.MOV.U32 R94, RZ, RZ, R108 ;  /* 0x000000ffff5e7224 */ /* 0x000fe200078e006c */
[----:B------:R-:W-:Y:S01]  /*61f0*/  MOV R108, R93 ;  /* 0x0000005d006c7202 */ /* 0x000fe20000000f00 */
        /* <DEDUP_REMOVED lines=8> */
[----:B------:R-:W-:-:S02]  /*6280*/  IMAD.MOV.U32 R84, RZ, RZ, R244 ;  /* 0x000000ffff547224 */ /* 0x000fc400078e00f4 */
[----:B------:R-:W-:Y:S01]  /*6290*/  IMAD.MOV.U32 R210, RZ, RZ, R174 ;  /* 0x000000ffffd27224 */ /* 0x000fe200078e00ae */
[----:B------:R-:W-:Y:S01]  /*62a0*/  MOV R111, R94 ;  /* 0x0000005e006f7202 */ /* 0x000fe20000000f00 */
[----:B------:R-:W-:Y:S01]  /*62b0*/  IMAD.MOV.U32 R211, RZ, RZ, R175 ;  /* 0x000000ffffd37224 */ /* 0x000fe200078e00af */
[C---:B------:R-:W-:Y:S01]  /*62c0*/  HMMA.16816.F32 R88, R4.reuse, R20, R88 ;  /* 0x000000140458723c */ /* 0x040fe20000001858 */
[----:B------:R-:W-:Y:S01]  /*62d0*/  IMAD.MOV.U32 R174, RZ, RZ, R172 ;  /* 0x000000ffffae7224 */ /* 0x000fe200078e00ac */
[----:B------:R-:W-:Y:S01]  /*62e0*/  MOV R94, R87 ;  /* 0x00000057005e7202 */ /* 0x000fe20000000f00 */
[----:B------:R-:W-:Y:S01]  /*62f0*/  IMAD.MOV.U32 R93, RZ, RZ, R245 ;  /* 0x000000ffff5d7224 */ /* 0x000fe200078e00f5 */
[----:B------:R2:W5:Y:S01]  /*6300*/  LDL.LU R249, [R1+0x84] ;  /* 0x0000840001f97983 */ /* 0x0005620000300800 */
[----:B------:R-:W-:Y:S02]  /*6310*/  IMAD.MOV.U32 R175, RZ, RZ, R110 ;  /* 0x000000ffffaf7224 */ /* 0x000fe400078e006e */
[----:B------:R-:W-:Y:S01]  /*6320*/  IMAD.MOV.U32 R172, RZ, RZ, R102 ;  /* 0x000000ffffac7224 */ /* 0x000fe200078e0066 */
[----:B------:R-:W-:Y:S01]  /*6330*/  MOV R87, R100 ;  /* 0x0000006400577202 */ /* 0x000fe20000000f00 */
[----:B------:R-:W-:Y:S01]  /*6340*/  IMAD.MOV.U32 R110, RZ, RZ, R103 ;  /* 0x000000ffff6e7224 */ /* 0x000fe200078e0067 */
[----:B------:R-:W-:Y:S01]  /*6350*/  MOV R130, R210 ;  /* 0x000000d200827202 */ /* 0x000fe20000000f00 */
[----:B------:R-:W-:Y:S01]  /*6360*/  IMAD.MOV.U32 R102, RZ, RZ, R95 ;  /* 0x000000ffff667224 */ /* 0x000fe200078e005f */
[----:B------:R-:W-:Y:S01]  /*6370*/  MOV R100, R84 ;  /* 0x0000005400647202 */ /* 0x000fe20000000f00 */
[----:B------:R-:W-:Y:S01]  /*6380*/  IMAD.MOV.U32 R103, RZ, RZ, R86 ;  /* 0x000000ffff677224 */ /* 0x000fe200078e0056 */
[----:B-1----:R-:W-:Y:S01]  /*6390*/  HMMA.16816.F32 R104, R4, R16, R104 ;  /* 0x000000100468723c */ /* 0x002fe20000001868 */
[----:B------:R-:W-:Y:S01]  /*63a0*/  IMAD.MOV.U32 R95, RZ, RZ, R108 ;  /* 0x000000ffff5f7224 */ /* 0x000fe200078e006c */
[----:B------:R-:W-:Y:S01]  /*63b0*/  MOV R84, R242 ;  /* 0x000000f200547202 */ /* 0x000fe20000000f00 */
[----:B------:R-:W-:Y:S01]  /*63c0*/  IMAD.MOV.U32 R86, RZ, RZ, R109 ;  /* 0x000000ffff567224 */ /* 0x000fe200078e006d */
[----:B------:R2:W5:Y:S01]  /*63d0*/  LDL.LU R248, [R1+0x80] ;  /* 0x0000800001f87983 */ /* 0x0005620000300800 */
[----:B------:R-:W-:-:S02]  /*63e0*/  IMAD.MOV.U32 R108, RZ, RZ, R92 ;  /* 0x000000ffff6c7224 */ /* 0x000fc400078e005c */
[----:B------:R-:W-:Y:S02]  /*63f0*/  IMAD.MOV.U32 R109, RZ, RZ, R93 ;  /* 0x000000ffff6d7224 */ /* 0x000fe400078e005d */
[----:B------:R-:W-:Y:S02]  /*6400*/  IMAD.MOV.U32 R129, RZ, RZ, R209 ;  /* 0x000000ffff817224 */ /* 0x000fe400078e00d1 */
[----:B------:R-:W-:Y:S02]  /*6410*/  IMAD.MOV.U32 R131, RZ, RZ, R211 ;  /* 0x000000ffff837224 */ /* 0x000fe400078e00d3 */
        /* <DEDUP_REMOVED lines=12> */
[----:B------:R-:W-:Y:S01]  /*64e0*/  HMMA.16816.F32 R76, R4, R26, R76 ;  /* 0x0000001a044c723c */ /* 0x000fe2000000184c */
[----:B------:R-:W-:Y:S01]  /*64f0*/  IMAD.MOV.U32 R136, RZ, RZ, R103 ;  /* 0x000000ffff887224 */ /* 0x000fe200078e0067 */
[----:B------:R2:W5:Y:S01]  /*6500*/  LDL.LU R247, [R1+0x7c] ;  /* 0x00007c0001f77983 */ /* 0x0005620000300800 */
[----:B------:R-:W-:-:S02]  /*6510*/  IMAD.MOV.U32 R172, RZ, RZ, R110 ;  /* 0x000000ffffac7224 */ /* 0x000fc400078e006e */
[----:B------:R-:W-:Y:S01]  /*6520*/  IMAD.MOV.U32 R102, RZ, RZ, R86 ;  /* 0x000000ffff667224 */ /* 0x000fe200078e0056 */
[----:B------:R-:W-:Y:S01]  /*6530*/  MOV R128, R209 ;  /* 0x000000d100807202 */ /* 0x000fe20000000f00 */
[----:B------:R-:W-:Y:S01]  /*6540*/  IMAD.MOV.U32 R103, RZ, RZ, R87 ;  /* 0x000000ffff677224 */ /* 0x000fe200078e0057 */
[----:B------:R-:W-:Y:S01]  /*6550*/  MOV R87, R92 ;  /* 0x0000005c00577202 */ /* 0x000fe20000000f00 */
[----:B------:R-:W-:Y:S01]  /*6560*/  IMAD.MOV.U32 R95, RZ, RZ, R109 ;  /* 0x000000ffff5f7224 */ /* 0x000fe200078e006d */
[----:B------:R-:W-:Y:S01]  /*6570*/  HMMA.16816.F32 R64, R8, R22, R64 ;  /* 0x000000160840723c */ /* 0x000fe20000001840 */
[----:B------:R-:W-:Y:S01]  /*6580*/  IMAD.MOV.U32 R110, RZ, RZ, R94 ;  /* 0x000000ffff6e7224 */ /* 0x000fe200078e005e */
[----:B------:R-:W-:Y:S01]  /*6590*/  MOV R94, R108 ;  /* 0x0000006c005e7202 */ /* 0x000fe20000000f00 */
[----:B------:R-:W-:Y:S01]  /*65a0*/  IMAD.MOV.U32 R86, RZ, RZ, R100 ;  /* 0x000000ffff567224 */ /* 0x000fe200078e0064 */
[----:B------:R-:W-:Y:S01]  /*65b0*/  MOV R100, R14 ;  /* 0x0000000e00647202 */ /* 0x000fe20000000f00 */
[----:B------:R-:W-:Y:S01]  /*65c0*/  IMAD.MOV.U32 R109, RZ, RZ, R84 ;  /* 0x000000ffff6d7224 */ /* 0x000fe200078e0054 */
[----:B------:R2:W5:Y:S01]  /*65d0*/  LDL.LU R246, [R1+0x78] ;  /* 0x0000780001f67983 */ /* 0x0005620000300800 */
[----:B------:R-:W-:-:S02]  /*65e0*/  IMAD.MOV.U32 R84, RZ, RZ, R237 ;  /* 0x000000ffff547224 */ /* 0x000fc400078e00ed */
[----:B------:R-:W-:Y:S02]  /*65f0*/  IMAD.MOV.U32 R108, RZ, RZ, R93 ;  /* 0x000000ffff6c7224 */ /* 0x000fe400078e005d */
[----:B------:R-:W-:Y:S01]  /*6600*/  IMAD.MOV.U32 R158, RZ, RZ, R131 ;  /* 0x000000ffff9e7224 */ /* 0x000fe200078e0083 */
[----:B------:R-:W-:Y:S01]  /*6610*/  MOV R131, R173 ;  /* 0x000000ad00837202 */ /* 0x000fe20000000f00 */
[----:B------:R-:W-:Y:S01]  /*6620*/  IMAD.MOV.U32 R130, RZ, RZ, R210 ;  /* 0x000000ffff827224 */ /* 0x000fe200078e00d2 */
[----:B------:R-:W-:Y:S01]  /*6630*/  MOV R209, R111 ;  /* 0x0000006f00d17202 */ /* 0x000fe20000000f00 */
[----:B------:R-:W-:Y:S02]  /*6640*/  IMAD.MOV.U32 R93, RZ, RZ, R239 ;  /* 0x000000ffff5d7224 */ /* 0x000fe400078e00ef */
[----:B------:R-:W-:Y:S02]  /*6650*/  IMAD.MOV.U32 R159, RZ, RZ, R208 ;  /* 0x000000ffff9f7224 */ /* 0x000fe400078e00d0 */
[----:B------:R-:W-:-:S02]  /*6660*/  IMAD.MOV.U32 R92, RZ, RZ, R240 ;  /* 0x000000ffff5c7224 */ /* 0x000fc400078e00f0 */
        /* <DEDUP_REMOVED lines=14> */
[C---:B------:R-:W-:Y:S01]  /*6750*/  HMMA.16816.F32 R48, R8.reuse, R18, R48 ;  /* 0x000000120830723c */ /* 0x040fe20000001830 */
[----:B------:R-:W-:Y:S01]  /*6760*/  IMAD.MOV.U32 R103, RZ, RZ, R108 ;  /* 0x000000ffff677224 */ /* 0x000fe200078e006c */
[----:B------:R-:W-:Y:S01]  /*6770*/  MOV R14, R238 ;  /* 0x000000ee000e7202 */ /* 0x000fe20000000f00 */
[----:B------:R-:W-:Y:S01]  /*6780*/  IMAD.MOV.U32 R86, RZ, RZ, R109 ;  /* 0x000000ffff567224 */ /* 0x000fe200078e006d */
[----:B------:R2:W5:Y:S01]  /*6790*/  LDL.LU R245, [R1+0x74] ;  /* 0x0000740001f57983 */ /* 0x0005620000300800 */
[----:B------:R-:W-:Y:S02]  /*67a0*/  IMAD.MOV.U32 R109, RZ, RZ, R93 ;  /* 0x000000ffff6d7224 */ /* 0x000fe400078e005d */
[----:B------:R-:W-:Y:S02]  /*67b0*/  IMAD.MOV.U32 R84, RZ, RZ, R232 ;  /* 0x000000ffff547224 */ /* 0x000fe400078e00e8 */
[----:B------:R-:W-:Y:S01]  /*67c0*/  IMAD.MOV.U32 R82, RZ, RZ, R159 ;  /* 0x000000ffff527224 */ /* 0x000fe200078e009f */
[----:B------:R-:W-:Y:S01]  /*67d0*/  MOV R159, R209 ;  /* 0x000000d1009f7202 */ /* 0x000fe20000000f00 */
[----:B------:R-:W-:Y:S01]  /*67e0*/  IMAD.MOV.U32 R110, RZ, RZ, R95 ;  /* 0x000000ffff6e7224 */ /* 0x000fe200078e005f */
[----:B------:R-:W-:Y:S01]  /*67f0*/  MOV R157, R211 ;  /* 0x000000d3009d7202 */ /* 0x000fe20000000f00 */
[----:B------:R-:W-:Y:S01]  /*6800*/  IMAD.MOV.U32 R108, RZ, RZ, R92 ;  /* 0x000000ffff6c7224 */ /* 0x000fe200078e005c */
[----:B----4-:R-:W-:Y:S01]  /*6810*/  HMMA.16816.F32 R44, R8, R30, R44 ;  /* 0x0000001e082c723c */ /* 0x010fe2000000182c */
[----:B------:R-:W-:Y:S01]  /*6820*/  IMAD.MOV.U32 R209, RZ, RZ, R102 ;  /* 0x000000ffffd17224 */ /* 0x000fe200078e0066 */
[----:B------:R-:W-:Y:S01]  /*6830*/  MOV R102, R87 ;  /* 0x0000005700667202 */ /* 0x000fe20000000f00 */
[----:B------:R-:W-:Y:S01]  /*6840*/  IMAD.MOV.U32 R128, RZ, RZ, R208 ;  /* 0x000000ffff807224 */ /* 0x000fe200078e00d0 */
[----:B------:R-:W-:Y:S01]  /*6850*/  MOV R208, R111 ;  /* 0x0000006f00d07202 */ /* 0x000fe20000000f00 */
[----:B------:R-:W-:Y:S01]  /*6860*/  IMAD.MOV.U32 R158, RZ, RZ, R210 ;  /* 0x000000ffff9e7224 */ /* 0x000fe200078e00d2 */
[----:B------:R-:W-:Y:S01]  /*6870*/  MOV R210, R103 ;  /* 0x0000006700d27202 */ /* 0x000fe20000000f00 */
[----:B------:R-:W-:Y:S01]  /*6880*/  IMAD.MOV.U32 R211, RZ, RZ, R86 ;  /* 0x000000ffffd37224 */ /* 0x000fe200078e0056 */
[C---:B------:R-:W-:Y:S01]  /*6890*/  HMMA.16816.F32 R92, R4.reuse, R22, R216 ;  /* 0x00000016045c723c */ /* 0x040fe200000018d8 */
[----:B------:R-:W-:Y:S01]  /*68a0*/  IMAD.MOV.U32 R87, RZ, RZ, R100 ;  /* 0x000000ffff577224 */ /* 0x000fe200078e0064 */
[----:B------:R-:W-:Y:S01]  /*68b0*/  MOV R86, R109 ;  /* 0x0000006d00567202 */ /* 0x000fe20000000f00 */
[----:B------:R-:W-:Y:S01]  /*68c0*/  IMAD.MOV.U32 R103, RZ, RZ, R108 ;  /* 0x000000ffff677224 */ /* 0x000fe200078e006c */
[----:B------:R-:W-:Y:S01]  /*68d0*/  MOV R100, R84 ;  /* 0x0000005400647202 */ /* 0x000fe20000000f00 */
[----:B------:R-:W-:Y:S01]  /*68e0*/  IMAD.MOV.U32 R84, RZ, RZ, R85 ;  /* 0x000000ffff547224 */ /* 0x000fe200078e0055 */
[----:B------:R2:W5:Y:S01]  /*68f0*/  LDL.LU R244, [R1+0x70] ;  /* 0x0000700001f47983 */ /* 0x0005620000300800 */
[----:B------:R-:W-:Y:S01]  /*6900*/  MOV R219, R156 ;  /* 0x0000009c00db7202 */ /* 0x000fe20000000f00 */
[----:B------:R-:W-:Y:S01]  /*6910*/  IMAD.MOV.U32 R156, RZ, RZ, R110 ;  /* 0x000000ffff9c7224 */ /* 0x000fe200078e006e */
[----:B------:R-:W-:Y:S01]  /*6920*/  MOV R85, R134 ;  /* 0x0000008600557202 */ /* 0x000fe20000000f00 */
[C---:B------:R-:W-:Y:S01]  /*6930*/  HMMA.16816.F32 R108, R4.reuse, R18, R120 ;  /* 0x00000012046c723c */ /* 0x040fe20000001878 */
[----:B------:R-:W-:Y:S01]  /*6940*/  IMAD.MOV.U32 R218, RZ, RZ, R132 ;  /* 0x000000ffffda7224 */ /* 0x000fe200078e0084 */
[----:B------:R2:W5:Y:S04]  /*6950*/  LDL.LU R243, [R1+0x6c] ;  /* 0x00006c0001f37983 */ /* 0x0005680000300800 */
[----:B------:R2:W5:Y:S02]  /*6960*/  LDL.LU R242, [R1+0x68] ;  /* 0x0000680001f27983 */ /* 0x0005640000300800 */
[C---:B------:R-:W-:Y:S02]  /*6970*/  HMMA.16816.F32 R120, R4.reuse, R28, R80 ;  /* 0x0000001c0478723c */ /* 0x040fe40000001850 */
[----:B------:R2:W5:Y:S04]  /*6980*/  LDL.LU R241, [R1+0x64] ;  /* 0x0000640001f17983 */ /* 0x0005680000300800 */
[----:B------:R2:W5:Y:S01]  /*6990*/  LDL.LU R240, [R1+0x60] ;  /* 0x0000600001f07983 */ /* 0x0005620000300800 */
        /* <DEDUP_REMOVED lines=11> */
[----:B------:R2:W5:Y:S01]  /*6a50*/  LDL.LU R239, [R1+0x5c] ;  /* 0x00005c0001ef7983 */ /* 0x0005620000300800 */
[----:B------:R-:W-:Y:S03]  /*6a60*/  HMMA.16816.F32 R84, R4, R30, R212 ;  /* 0x0000001e0454723c */ /* 0x000fe600000018d4 */
[----:B------:R2:W5:Y:S04]  /*6a70*/  LDL.LU R238, [R1+0x58] ;  /* 0x0000580001ee7983 */ /* 0x0005680000300800 */
[--C-:B------:R-:W-:Y:S01]  /*6a80*/  FFMA.FTZ R4, R228, c[0x0][0x2d0], -R3.reuse ;  /* 0x0000b400e4047a23 */ /* 0x100fe20000010803 */
[----:B------:R-:W-:Y:S01]  /*6a90*/  MOV R7, R219 ;  /* 0x000000db00077202 */ /* 0x000fe20000000f00 */
[----:B------:R-:W-:Y:S01]  /*6aa0*/  IMAD.MOV.U32 R6, RZ, RZ, R218 ;  /* 0x000000ffff067224 */ /* 0x000fe200078e00da */
[C---:B------:R-:W-:Y:S01]  /*6ab0*/  HMMA.16816.F32 R212, R8.reuse, R26, R68 ;  /* 0x0000001a08d4723c */ /* 0x040fe20000001844 */
[----:B------:R1:W-:Y:S01]  /*6ac0*/  MUFU.EX2 R22, R4 ;  /* 0x0000000400167308 */ /* 0x0003e20000000800 */
[----:B------:R-:W-:Y:S01]  /*6ad0*/  MOV R5, R103 ;  /* 0x0000006700057202 */ /* 0x000fe20000000f00 */
[----:B------:R2:W5:Y:S05]  /*6ae0*/  LDL.LU R237, [R1+0x54] ;  /* 0x0000540001ed7983 */ /* 0x00056a0000300800 */
[----:B------:R-:W-:Y:S01]  /*6af0*/  HMMA.16816.F32 R216, R8, R24, R124 ;  /* 0x0000001808d8723c */ /* 0x000fe2000000187c */
[----:B------:R-:W-:Y:S01]  /*6b00*/  MOV R70, R7 ;  /* 0x0000000700467202 */ /* 0x000fe20000000f00 */
[----:B------:R-:W-:Y:S01]  /*6b10*/  IMAD.MOV.U32 R71, RZ, RZ, R208 ;  /* 0x000000ffff477224 */ /* 0x000fe200078e00d0 */
[----:B------:R2:W5:Y:S01]  /*6b20*/  LDL.LU R232, [R1+0x50] ;  /* 0x0000500001e87983 */ /* 0x0005620000300800 */
[----:B-1----:R-:W-:-:S03]  /*6b30*/  FFMA.FTZ R4, R194, c[0x0][0x2d0], -R3 ;  /* 0x0000b400c2047a23 */ /* 0x002fc60000010803 */
[----:B------:R-:W-:Y:S01]  /*6b40*/  MOV R124, R209 ;  /* 0x000000d1007c7202 */ /* 0x000fe20000000f00 */
[----:B------:R-:W-:Y:S01]  /*6b50*/  IMAD.MOV.U32 R125, RZ, RZ, R210 ;  /* 0x000000ffff7d7224 */ /* 0x000fe200078e00d2 */
[----:B------:R-:W-:Y:S01]  /*6b60*/  MOV R126, R211 ;  /* 0x000000d3007e7202 */ /* 0x000fe20000000f00 */
[----:B------:R1:W3:Y:S01]  /*6b70*/  MUFU.EX2 R24, R4 ;  /* 0x0000000400187308 */ /* 0x0002e20000000800 */
[----:B------:R-:W-:Y:S02]  /*6b80*/  IMAD.MOV.U32 R127, RZ, RZ, R102 ;  /* 0x000000ffff7f7224 */ /* 0x000fe400078e0066 */
[----:B------:R-:W-:Y:S01]  /*6b90*/  IMAD.MOV.U32 R69, RZ, RZ, R6 ;  /* 0x000000ffff457224 */ /* 0x000fe200078e0006 */
[----:B------:R-:W-:Y:S01]  /*6ba0*/  MOV R7, R101 ;  /* 0x0000006500077202 */ /* 0x000fe20000000f00 */
[----:B------:R2:W5:Y:S01]  /*6bb0*/  LDL.LU R134, [R1+0x4c] ;  /* 0x00004c0001867983 */ /* 0x0005620000300800 */
[--C-:B-1----:R-:W-:Y:S01]  /*6bc0*/  FFMA.FTZ R4, R191, c[0x0][0x2d0], -R3.reuse ;  /* 0x0000b400bf047a23 */ /* 0x102fe20000010803 */
[----:B------:R-:W-:Y:S01]  /*6bd0*/  HMMA.16816.F32 R208, R8, R20, R116 ;  /* 0x0000001408d0723c */ /* 0x000fe20000001874 */
[----:B------:R-:W-:Y:S01]  /*6be0*/  FFMA.FTZ R3, R195, c[0x0][0x2d0], -R3 ;  /* 0x0000b400c3037a23 */ /* 0x000fe20000010803 */
[----:B------:R2:W5:Y:S03]  /*6bf0*/  LDL.LU R132, [R1+0x48] ;  /* 0x0000480001847983 */ /* 0x0005660000300800 */
[----:B------:R1:W-:Y:S02]  /*6c00*/  MUFU.EX2 R23, R3 ;  /* 0x0000000300177308 */ /* 0x0003e40000000800 */
[----:B-1----:R-:W-:-:S06]  /*6c10*/  FFMA.FTZ R3, R229, c[0x0][0x2d0], -R0 ;  /* 0x0000b400e5037a23 */ /* 0x002fcc0000010800 */
[----:B------:R1:W-:Y:S01]  /*6c20*/  MUFU.EX2 R18, R3 ;  /* 0x0000000300127308 */ /* 0x0003e20000000800 */
[----:B------:R-:W-:Y:S02]  /*6c30*/  IMAD.MOV.U32 R6, RZ, RZ, R100 ;  /* 0x000000ffff067224 */ /* 0x000fe400078e0064 */
[----:B-1----:R-:W-:-:S05]  /*6c40*/  FFMA.FTZ R3, R190, c[0x0][0x2d0], -R0 ;  /* 0x0000b400be037a23 */ /* 0x002fca0000010800 */
[----:B------:R1:W4:Y:S02]  /*6c50*/  MUFU.EX2 R19, R3 ;  /* 0x0000000300137308 */ /* 0x0003240000000800 */
[--C-:B-1----:R-:W-:Y:S02]  /*6c60*/  FFMA.FTZ R3, R189, c[0x0][0x2d0], -R0.reuse ;  /* 0x0000b400bd037a23 */ /* 0x102fe40000010800 */
[----:B------:R-:W-:Y:S01]  /*6c70*/  FFMA.FTZ R0, R188, c[0x0][0x2d0], -R0 ;  /* 0x0000b400bc007a23 */ /* 0x000fe20000010800 */
[----:B------:R-:W-:Y:S03]  /*6c80*/  HMMA.16816.F32 R100, R8, R16, R112 ;  /* 0x000000100864723c */ /* 0x000fe60000001870 */
[----:B------:R-:W-:Y:S01]  /*6c90*/  MUFU.EX2 R21, R3 ;  /* 0x0000000300157308 */ /* 0x000fe20000000800 */
[----:B------:R-:W-:Y:S07]  /*6ca0*/  LDSM.16.MT88.4 R188, [R236+0x1900] ;  /* 0x00190000ecbc783b */ /* 0x000fee0000004200 */
[----:B------:R1:W-:Y:S02]  /*6cb0*/  MUFU.EX2 R20, R0 ;  /* 0x0000000000147308 */ /* 0x0003e40000000800 */
[----:B-1----:R-:W-:-:S02]  /*6cc0*/  FFMA.FTZ R0, R70, c[0x0][0x2d0], -R13 ;  /* 0x0000b40046007a23 */ /* 0x002fc4000001080d */
        /* <DEDUP_REMOVED lines=19> */
[----:B------:R-:W-:-:S02]  /*6e00*/  MOV R130, R15 ;  /* 0x0000000f00827202 */ /* 0x000fc40000000f00 */
[----:B------:R1:W-:Y:S01]  /*6e10*/  MUFU.EX2 R15, R0 ;  /* 0x00000000000f7308 */ /* 0x0003e20000000800 */
[----:B------:R-:W-:Y:S01]  /*6e20*/  IMAD.MOV.U32 R27, RZ, RZ, R71 ;  /* 0x000000ffff1b7224 */ /* 0x000fe200078e0047 */
[----:B------:R-:W-:Y:S01]  /*6e30*/  MOV R68, R124 ;  /* 0x0000007c00447202 */ /* 0x000fe20000000f00 */
[----:B------:R-:W-:Y:S01]  /*6e40*/  IMAD.MOV.U32 R71, RZ, RZ, R6 ;  /* 0x000000ffff477224 */ /* 0x000fe200078e0006 */
[----:B------:R-:W-:Y:S01]  /*6e50*/  MOV R124, R7 ;  /* 0x00000007007c7202 */ /* 0x000fe20000000f00 */
[----:B------:R-:W-:Y:S02]  /*6e60*/  IMAD.MOV.U32 R6, RZ, RZ, R128 ;  /* 0x000000ffff067224 */ /* 0x000fe400078e0080 */
[----:B-1----:R-:W-:-:S04]  /*6e70*/  FFMA.FTZ R0, R69, c[0x0][0x2d0], -R13 ;  /* 0x0000b40045007a23 */ /* 0x002fc8000001080d */
[----:B------:R1:W-:Y:S01]  /*6e80*/  MUFU.EX2 R16, R0 ;  /* 0x0000000000107308 */ /* 0x0003e20000000800 */
[----:B------:R-:W-:Y:S01]  /*6e90*/  IMAD.MOV.U32 R69, RZ, RZ, R126 ;  /* 0x000000ffff457224 */ /* 0x000fe200078e007e */
[----:B------:R-:W-:Y:S01]  /*6ea0*/  MOV R128, R129 ;  /* 0x0000008100807202 */ /* 0x000fe20000000f00 */
[----:B------:R-:W-:Y:S02]  /*6eb0*/  IMAD.MOV.U32 R126, RZ, RZ, R158 ;  /* 0x000000ffff7e7224 */ /* 0x000fe400078e009e */
[----:B------:R-:W-:Y:S01]  /*6ec0*/  IMAD.MOV.U32 R129, RZ, RZ, R130 ;  /* 0x000000ffff817224 */ /* 0x000fe200078e0082 */
[----:B------:R-:W-:Y:S01]  /*6ed0*/  MOV R130, R14 ;  /* 0x0000000e00827202 */ /* 0x000fe20000000f00 */
[----:B------:R-:W-:Y:S02]  /*6ee0*/  IMAD.MOV.U32 R7, RZ, RZ, R80 ;  /* 0x000000ffff077224 */ /* 0x000fe400078e0050 */
[----:B-1----:R-:W-:-:S04]  /*6ef0*/  FFMA.FTZ R0, R70, c[0x0][0x2d0], -R13 ;  /* 0x0000b40046007a23 */ /* 0x002fc8000001080d */
[----:B------:R1:W-:Y:S01]  /*6f00*/  MUFU.EX2 R17, R0 ;  /* 0x0000000000117308 */ /* 0x0003e20000000800 */
[----:B------:R-:W-:Y:S01]  /*6f10*/  MOV R80, R81 ;  /* 0x0000005100507202 */ /* 0x000fe20000000f00 */
[----:B------:R-:W-:Y:S01]  /*6f20*/  IMAD.MOV.U32 R81, RZ, RZ, R82 ;  /* 0x000000ffff517224 */ /* 0x000fe200078e0052 */
[----:B------:R-:W-:Y:S01]  /*6f30*/  MOV R70, R5 ;  /* 0x0000000500467202 */ /* 0x000fe20000000f00 */
[----:B------:R-:W-:Y:S01]  /*6f40*/  FFMA.FTZ R3, R69, c[0x0][0x2d0], -R12 ;  /* 0x0000b40045037a23 */ /* 0x000fe2000001080c */
[----:B------:R-:W-:Y:S01]  /*6f50*/  MOV R82, R83 ;  /* 0x0000005300527202 */ /* 0x000fe20000000f00 */
[----:B------:R-:W-:Y:S01]  /*6f60*/  IMAD.MOV.U32 R114, RZ, RZ, R124 ;  /* 0x000000ffff727224 */ /* 0x000fe200078e007c */
[----:B------:R-:W-:Y:S01]  /*6f70*/  MOV R5, R159 ;  /* 0x0000009f00057202 */ /* 0x000fe20000000f00 */
[----:B------:R-:W-:Y:S01]  /*6f80*/  IMAD.MOV.U32 R115, RZ, RZ, R126 ;  /* 0x000000ffff737224 */ /* 0x000fe200078e007e */
[----:B------:R-:W-:Y:S01]  /*6f90*/  MOV R124, R174 ;  /* 0x000000ae007c7202 */ /* 0x000fe20000000f00 */
[----:B-1----:R-:W-:Y:S01]  /*6fa0*/  FFMA.FTZ R0, R125, c[0x0][0x2d0], -R13 ;  /* 0x0000b4007d007a23 */ /* 0x002fe2000001080d */
[----:B------:R-:W-:-:S03]  /*6fb0*/  MOV R125, R157 ;  /* 0x0000009d007d7202 */ /* 0x000fc60000000f00 */
[----:B------:R1:W-:Y:S01]  /*6fc0*/  MUFU.EX2 R14, R0 ;  /* 0x00000000000e7308 */ /* 0x0003e20000000800 */
[----:B------:R-:W-:Y:S01]  /*6fd0*/  IMAD.MOV.U32 R83, RZ, RZ, R156 ;  /* 0x000000ffff537224 */ /* 0x000fe200078e009c */
[----:B------:R-:W-:Y:S01]  /*6fe0*/  MOV R126, R172 ;  /* 0x000000ac007e7202 */ /* 0x000fe20000000f00 */
[----:B------:R-:W-:Y:S01]  /*6ff0*/  IMAD.MOV.U32 R69, RZ, RZ, R173 ;  /* 0x000000ffff457224 */ /* 0x000fe200078e00ad */
[----:B------:R-:W2:Y:S01]  /*7000*/  LDSM.16.MT88.4 R156, [R233+0x1900] ;  /* 0x00190000e99c783b */ /* 0x000ea20000004200 */
[----:B------:R-:W-:Y:S01]  /*7010*/  HMMA.16816.F32 R116, R8, R28, R204 ;  /* 0x0000001c0874723c */ /* 0x000fe200000018cc */
[----:B-1----:R-:W-:Y:S01]  /*7020*/  FFMA.FTZ R0, R27, c[0x0][0x2d0], -R12 ;  /* 0x0000b4001b007a23 */ /* 0x002fe2000001080c */
[----:B------:R-:W-:Y:S01]  /*7030*/  MOV R27, R125 ;  /* 0x0000007d001b7202 */ /* 0x000fe20000000f00 */
[----:B------:R-:W-:Y:S01]  /*7040*/  IMAD.MOV.U32 R125, RZ, RZ, R175 ;  /* 0x000000ffff7d7224 */ /* 0x000fe200078e00af */
[----:B------:R-:W1:Y:S01]  /*7050*/  MUFU.EX2 R25, R4 ;  /* 0x0000000400197308 */ /* 0x000e620000000800 */
[----:B------:R-:W1:Y:S01]  /*7060*/  LDSM.16.MT88.4 R172, [R234+0x1900] ;  /* 0x00190000eaac783b */ /* 0x000e620000004200 */
[----:B------:R-:W-:Y:S01]  /*7070*/  IMAD.MOV.U32 R113, RZ, RZ, R70 ;  /* 0x000000ffff717224 */ /* 0x000fe200078e0046 */
[----:B------:R-:W-:Y:S01]  /*7080*/  MOV R112, R71 ;  /* 0x0000004700707202 */ /* 0x000fe20000000f00 */
[----:B------:R-:W-:Y:S01]  /*7090*/  FADD.FTZ R10, R114, R230 ;  /* 0x000000e6720a7221 */ /* 0x000fe20000010000 */
[----:B------:R-:W-:-:S02]  /*70a0*/  MOV R28, R124 ;  /* 0x0000007c001c7202 */ /* 0x000fc40000000f00 */
[----:B------:R-:W-:Y:S01]  /*70b0*/  MOV R30, R126 ;  /* 0x0000007e001e7202 */ /* 0x000fe20000000f00 */
[----:B------:R3:W-:Y:S01]  /*70c0*/  MUFU.EX2 R11, R0 ;  /* 0x00000000000b7308 */ /* 0x0007e20000000800 */
[----:B------:R-:W-:Y:S01]  /*70d0*/  FADD.FTZ R9, R97, R96 ;  /* 0x0000006061097221 */ /* 0x000fe20000010000 */
[----:B------:R-:W-:Y:S01]  /*70e0*/  LDSM.16.MT88.4 R204, [R235+0x1900] ;  /* 0x00190000ebcc783b */ /* 0x000fe20000004200 */
[----:B---3--:R-:W-:-:S05]  /*70f0*/  FFMA.FTZ R0, R68, c[0x0][0x2d0], -R12 ;  /* 0x0000b40044007a23 */ /* 0x008fca000001080c */
[----:B------:R3:W1:Y:S02]  /*7100*/  MUFU.EX2 R26, R0 ;  /* 0x00000000001a7308 */ /* 0x0006640000000800 */
[----:B---3--:R-:W-:-:S06]  /*7110*/  FFMA.FTZ R0, R6, c[0x0][0x2d0], -R12 ;  /* 0x0000b40006007a23 */ /* 0x008fcc000001080c */
[----:B------:R-:W-:Y:S08]  /*7120*/  MUFU.EX2 R12, R3 ;  /* 0x00000003000c7308 */ /* 0x000ff00000000800 */
[----:B------:R-:W3:Y:S01]  /*7130*/  MUFU.EX2 R13, R0 ;  /* 0x00000000000d7308 */ /* 0x000ee20000000800 */
[----:B------:R-:W-:Y:S01]  /*7140*/  MOV R68, R5 ;  /* 0x0000000500447202 */ /* 0x000fe20000000f00 */
[----:B------:R-:W-:Y:S01]  /*7150*/  IMAD.MOV.U32 R6, RZ, RZ, R128 ;  /* 0x000000ffff067224 */ /* 0x000fe200078e0080 */
[----:B------:R-:W-:Y:S01]  /*7160*/  MOV R5, R129 ;  /* 0x0000008100057202 */ /* 0x000fe20000000f00 */
[----:B------:R-:W-:Y:S01]  /*7170*/  IMAD.MOV.U32 R71, RZ, RZ, R130 ;  /* 0x000000ffff477224 */ /* 0x000fe200078e0082 */
[----:B------:R-:W-:Y:S01]  /*7180*/  MOV R70, R131 ;  /* 0x0000008300467202 */ /* 0x000fe20000000f00 */
[----:B------:R-:W-:Y:S01]  /*7190*/  IMAD.MOV.U32 R31, RZ, RZ, R125 ;  /* 0x000000ffff1f7224 */ /* 0x000fe200078e007d */
[----:B------:R-:W-:Y:S01]  /*71a0*/  F2FP.PACK_AB R128, R24, R22 ;  /* 0x000000161880723e */ /* 0x000fe200000000ff */
[----:B------:R-:W-:Y:S01]  /*71b0*/  IMAD.MOV.U32 R230, RZ, RZ, R127 ;  /* 0x000000ffffe67224 */ /* 0x000fe200078e007f */
[----:B----4-:R-:W-:-:S02]  /*71c0*/  F2FP.PACK_AB R129, R19, R18 ;  /* 0x000000121381723e */ /* 0x010fc400000000ff */
[----:B-1----:R-:W-:Y:S02]  /*71d0*/  F2FP.PACK_AB R130, R23, R25 ;  /* 0x000000191782723e */ /* 0x002fe400000000ff */
[----:B------:R-:W-:Y:S02]  /*71e0*/  F2FP.PACK_AB R131, R20, R21 ;  /* 0x000000151483723e */ /* 0x000fe400000000ff */
[----:B------:R-:W-:Y:S02]  /*71f0*/  F2FP.PACK_AB R124, R16, R15 ;  /* 0x0000000f107c723e */ /* 0x000fe400000000ff */
[----:B------:R-:W-:Y:S02]  /*7200*/  F2FP.PACK_AB R125, R26, R11 ;  /* 0x0000000b1a7d723e */ /* 0x000fe400000000ff */
[----:B------:R-:W-:Y:S02]  /*7210*/  F2FP.PACK_AB R126, R14, R17 ;  /* 0x000000110e7e723e */ /* 0x000fe400000000ff */
[----:B---3--:R-:W-:Y:S01]  /*7220*/  F2FP.PACK_AB R127, R13, R12 ;  /* 0x0000000c0d7f723e */ /* 0x008fe200000000ff */
[-C--:B--2---:R-:W-:Y:S08]  /*7230*/  HMMA.16816.F32 R148, R128, R156.reuse, R148 ;  /* 0x0000009c8094723c */ /* 0x084ff00000001894 */
[C---:B------:R-:W-:Y:S08]  /*7240*/  HMMA.16816.F32 R144, R124.reuse, R156, R144 ;  /* 0x0000009c7c90723c */ /* 0x040ff00000001890 */
[----:B------:R-:W-:Y:S08]  /*7250*/  HMMA.16816.F32 R152, R124, R158, R152 ;  /* 0x0000009e7c98723c */ /* 0x000ff00000001898 */
[-C--:B------:R-:W-:Y:S08]  /*7260*/  HMMA.16816.F32 R160, R128, R172.reuse, R160 ;  /* 0x000000ac80a0723c */ /* 0x080ff000000018a0 */
[C---:B------:R-:W-:Y:S08]  /*7270*/  HMMA.16816.F32 R164, R124.reuse, R172, R164 ;  /* 0x000000ac7ca4723c */ /* 0x040ff000000018a4 */
[----:B------:R-:W-:Y:S08]  /*7280*/  HMMA.16816.F32 R168, R124, R174, R168 ;  /* 0x000000ae7ca8723c */ /* 0x000ff000000018a8 */
[C---:B------:R-:W-:Y:S07]  /*7290*/  HMMA.16816.F32 R156, R128.reuse, R158, R40 ;  /* 0x0000009e809c723c */ /* 0x040fee0000001828 */
[----:B------:R-:W-:Y:S01]  /*72a0*/  MOV R41, R5 ;  /* 0x0000000500297202 */ /* 0x000fe20000000f00 */
[----:B------:R-:W-:Y:S01]  /*72b0*/  HMMA.16816.F32 R172, R128, R174, R36 ;  /* 0x000000ae80ac723c */ /* 0x000fe20000001824 */
[----:B------:R-:W-:-:S06]  /*72c0*/  IMAD.MOV.U32 R40, RZ, RZ, R6 ;  /* 0x000000ffff287224 */ /* 0x000fcc00078e0006 */
[----:B------:R-:W-:Y:S02]  /*72d0*/  MOV R39, R7 ;  /* 0x0000000700277202 */ /* 0x000fe40000000f00 */
[----:B------:R-:W1:Y:S01]  /*72e0*/  LDSM.16.MT88.4 R4, [R235+0x3900] ;  /* 0x00390000eb04783b */ /* 0x000e620000004200 */
[----:B------:R-:W-:Y:S01]  /*72f0*/  FADD.FTZ R3, R193, R192 ;  /* 0x000000c0c1037221 */ /* 0x000fe20000010000 */
[----:B------:R-:W-:Y:S01]  /*7300*/  HMMA.16816.F32 R176, R128, R188, R176 ;  /* 0x000000bc80b0723c */ /* 0x000fe200000018b0 */
[----:B------:R-:W-:Y:S01]  /*7310*/  IMAD.MOV.U32 R0, RZ, RZ, R82 ;  /* 0x000000ffff007224 */ /* 0x000fe200078e0052 */
[----:B------:R-:W-:Y:S02]  /*7320*/  MOV R36, R83 ;  /* 0x0000005300247202 */ /* 0x000fe40000000f00 */
[----:B------:R-:W-:Y:S01]  /*7330*/  MOV R37, R81 ;  /* 0x0000005100257202 */ /* 0x000fe20000000f00 */
[----:B------:R-:W-:-:S03]  /*7340*/  FADD.FTZ R0, R0, R3 ;  /* 0x0000000300007221 */ /* 0x000fc60000010000 */
[----:B------:R-:W-:Y:S01]  /*7350*/  HMMA.16816.F32 R180, R124, R188, R180 ;  /* 0x000000bc7cb4723c */ /* 0x000fe200000018b4 */
[----:B------:R-:W-:-:S07]  /*7360*/  FADD.FTZ R8, R113, R112 ;  /* 0x0000007071087221 */ /* 0x000fce0000010000 */
[----:B------:R-:W-:Y:S01]  /*7370*/  HMMA.16816.F32 R184, R124, R190, R184 ;  /* 0x000000be7cb8723c */ /* 0x000fe200000018b8 */
[----:B------:R-:W-:-:S07]  /*7380*/  FADD.FTZ R10, R36, R10 ;  /* 0x0000000a240a7221 */ /* 0x000fce0000010000 */
[----:B------:R-:W-:Y:S01]  /*7390*/  HMMA.16816.F32 R188, R128, R190, R32 ;  /* 0x000000be80bc723c */ /* 0x000fe20000001820 */
[----:B------:R-:W-:Y:S01]  /*73a0*/  IMAD.MOV.U32 R38, RZ, RZ, R80 ;  /* 0x000000ffff267224 */ /* 0x000fe200078e0050 */
[----:B------:R-:W-:Y:S01]  /*73b0*/  MOV R43, R70 ;  /* 0x00000046002b7202 */ /* 0x000fe20000000f00 */
[----:B------:R-:W-:Y:S01]  /*73c0*/  IMAD.MOV.U32 R228, RZ, RZ, R115 ;  /* 0x000000ffffe47224 */ /* 0x000fe200078e0073 */
[----:B------:R-:W2:Y:S03]  /*73d0*/  LDSM.16.MT88.4 R80, [R233+0x3900] ;  /* 0x00390000e950783b */ /* 0x000ea60000004200 */
[----:B------:R-:W-:Y:S01]  /*73e0*/  IMAD.MOV.U32 R34, RZ, RZ, R99 ;  /* 0x000000ffff227224 */ /* 0x000fe200078e0063 */
[----:B------:R-:W-:Y:S01]  /*73f0*/  MOV R35, R98 ;  /* 0x0000006200237202 */ /* 0x000fe20000000f00 */
[----:B------:R-:W-:Y:S01]  /*7400*/  IMAD.MOV.U32 R42, RZ, RZ, R71 ;  /* 0x000000ffff2a7224 */ /* 0x000fe200078e0047 */
[----:B------:R-:W3:Y:S01]  /*7410*/  LDSM.16.MT88.4 R96, [R234+0x3900] ;  /* 0x00390000ea60783b */ /* 0x000ee20000004200 */
[----:B------:R-:W-:-:S02]  /*7420*/  FADD.FTZ R3, R34, R9 ;  /* 0x0000000922037221 */ /* 0x000fc40000010000 */
[----:B------:R-:W-:Y:S01]  /*7430*/  FADD.FTZ R9, R37, R0 ;  /* 0x0000000025097221 */ /* 0x000fe20000010000 */
[----:B-1----:R-:W-:Y:S01]  /*7440*/  HMMA.16816.F32 R120, R124, R4, R120 ;  /* 0x000000047c78723c */ /* 0x002fe20000001878 */
[----:B------:R-:W-:Y:S01]  /*7450*/  FADD.FTZ R8, R35, R8 ;  /* 0x0000000823087221 */ /* 0x000fe20000010000 */
[----:B------:R-:W1:Y:S01]  /*7460*/  LDSM.16.MT88.4 R112, [R236+0x3900] ;  /* 0x00390000ec70783b */ /* 0x000e620000004200 */
[----:B------:R-:W-:Y:S02]  /*7470*/  FADD.FTZ R0, R40, R10 ;  /* 0x0000000a28007221 */ /* 0x000fe40000010000 */
[----:B------:R-:W-:-:S03]  /*7480*/  FADD.FTZ R9, R41, R9 ;  /* 0x0000000929097221 */ /* 0x000fc60000010000 */
[----:B------:R-:W-:Y:S07]  /*7490*/  HMMA.16816.F32 R116, R128, R4, R116 ;  /* 0x000000048074723c */ /* 0x000fee0000001874 */
[----:B------:R-:W-:Y:S02]  /*74a0*/  FADD.FTZ R4, R38, R3 ;  /* 0x0000000326047221 */ /* 0x000fe40000010000 */
[----:B------:R-:W-:Y:S02]  /*74b0*/  FADD.FTZ R3, R39, R8 ;  /* 0x0000000827037221 */ /* 0x000fe40000010000 */
[----:B------:R-:W-:-:S02]  /*74c0*/  FADD.FTZ R5, R43, R0 ;  /* 0x000000002b057221 */ /* 0x000fc40000010000 */
[----:B------:R-:W-:Y:S02]  /*74d0*/  FADD.FTZ R0, R230, R9 ;  /* 0x00000009e6007221 */ /* 0x000fe40000010000 */
[----:B------:R-:W-:Y:S02]  /*74e0*/  FADD.FTZ R8, R252, R4 ;  /* 0x00000004fc087221 */ /* 0x000fe40000010000 */
[----:B------:R-:W-:Y:S01]  /*74f0*/  FADD.FTZ R4, R42, R3 ;  /* 0x000000032a047221 */ /* 0x000fe20000010000 */
[----:B------:R-:W-:Y:S01]  /*7500*/  MOV R229, R68 ;  /* 0x0000004400e57202 */ /* 0x000fe20000000f00 */
[----:B------:R-:W-:Y:S02]  /*7510*/  FADD.FTZ R0, R28, R0 ;  /* 0x000000001c007221 */ /* 0x000fe40000010000 */
[----:B------:R-:W-:Y:S02]  /*7520*/  FADD.FTZ R3, R142, R8 ;  /* 0x000000088e037221 */ /* 0x000fe40000010000 */
[----:B------:R-:W-:-:S02]  /*7530*/  FADD.FTZ R5, R31, R5 ;  /* 0x000000051f057221 */ /* 0x000fc40000010000 */
[----:B------:R-:W-:Y:S02]  /*7540*/  IMAD.MOV.U32 R29, RZ, RZ, R69 ;  /* 0x000000ffff1d7224 */ /* 0x000fe400078e0045 */
        /* <DEDUP_REMOVED lines=31> */
[----:B------:R-:W-:Y:S01]  /*7740*/  FADD.FTZ R5, R26, R5 ;  /* 0x000000051a057221 */ /* 0x000fe20000010000 */
[----:B------:R-:W-:Y:S01]  /*7750*/  HMMA.16816.F32 R196, R124, R204, R196 ;  /* 0x000000cc7cc4723c */ /* 0x000fe200000018c4 */
[----:B------:R-:W-:Y:S02]  /*7760*/  FADD.FTZ R4, R16, R4 ;  /* 0x0000000410047221 */ /* 0x000fe40000010000 */
[----:B------:R-:W-:Y:S02]  /*7770*/  FADD.FTZ R0, R23, R0 ;  /* 0x0000000017007221 */ /* 0x000fe40000010000 */
[----:B------:R-:W-:-:S03]  /*7780*/  FADD.FTZ R3, R21, R3 ;  /* 0x0000000315037221 */ /* 0x000fc60000010000 */
[----:B------:R-:W-:Y:S01]  /*7790*/  HMMA.16816.F32 R200, R124, R206, R200 ;  /* 0x000000ce7cc8723c */ /* 0x000fe200000018c8 */
[----:B------:R-:W-:Y:S02]  /*77a0*/  FADD.FTZ R5, R12, R5 ;  /* 0x000000050c057221 */ /* 0x000fe40000010000 */
[----:B------:R-:W-:-:S05]  /*77b0*/  FADD.FTZ R4, R17, R4 ;  /* 0x0000000411047221 */ /* 0x000fca0000010000 */
[C---:B--2---:R-:W-:Y:S01]  /*77c0*/  HMMA.16816.F32 R72, R124.reuse, R80, R72 ;  /* 0x000000507c48723c */ /* 0x044fe20000001848 */
[----:B------:R2:W-:Y:S07]  /*77d0*/  STL [R1+0x38], R0 ;  /* 0x0000380001007387 */ /* 0x0005ee0000100800 */
[C---:B------:R-:W-:Y:S08]  /*77e0*/  HMMA.16816.F32 R76, R124.reuse, R82, R76 ;  /* 0x000000527c4c723c */ /* 0x040ff0000000184c */
[C---:B---3--:R-:W-:Y:S08]  /*77f0*/  HMMA.16816.F32 R88, R124.reuse, R96, R88 ;  /* 0x000000607c58723c */ /* 0x048ff00000001858 */
[----:B------:R-:W-:Y:S01]  /*7800*/  HMMA.16816.F32 R92, R124, R98, R92 ;  /* 0x000000627c5c723c */ /* 0x000fe2000000185c */
[----:B--2---:R-:W-:-:S07]  /*7810*/  FADD.FTZ R0, R13, R5 ;  /* 0x000000050d007221 */ /* 0x004fce0000010000 */
[C---:B-1----:R-:W-:Y:S08]  /*7820*/  HMMA.16816.F32 R104, R124.reuse, R112, R104 ;  /* 0x000000707c68723c */ /* 0x042ff00000001868 */
[C---:B------:R-:W-:Y:S08]  /*7830*/  HMMA.16816.F32 R108, R124.reuse, R114, R108 ;  /* 0x000000727c6c723c */ /* 0x040ff0000000186c */
[----:B------:R-:W-:Y:S08]  /*7840*/  HMMA.16816.F32 R124, R124, R6, R84 ;  /* 0x000000067c7c723c */ /* 0x000ff00000001854 */
        /* <DEDUP_REMOVED lines=8> */
[----:B------:R-:W-:Y:S07]  /*78d0*/  HMMA.16816.F32 R128, R128, R6, R44 ;  /* 0x000000068080723c */ /* 0x000fee000000182c */
[----:B------:R-:W-:-:S02]  /*78e0*/  FADD.FTZ R6, R20, R3 ;  /* 0x0000000314067221 */ /* 0x000fc40000010000 */
[----:B------:R-:W-:-:S03]  /*78f0*/  FADD.FTZ R3, R14, R4 ;  /* 0x000000040e037221 */ /* 0x000fc60000010000 */
[----:B------:R1:W-:Y:S04]  /*7900*/  STL [R1+0x34], R6 ;  /* 0x0000340601007387 */ /* 0x0003e80000100800 */
[----:B------:R1:W-:Y:S04]  /*7910*/  STL [R1+0x3c], R0 ;  /* 0x00003c0001007387 */ /* 0x0003e80000100800 */
[----:B------:R1:W-:Y:S01]  /*7920*/  STL [R1+0x40], R3 ;  /* 0x0000400301007387 */ /* 0x0003e20000100800 */
[----:B------:R-:W-:Y:S11]  /*7930*/  PLOP3.LUT P2, PT, PT, PT, UP0, 0x40, 0x0 ;  /* 0x000000000000781c */ /* 0x000ff60003f4e808 */
[----:B------:R-:W-:Y:S02]  /*7940*/  @!UPT UIADD3 URZ, URZ, URZ, URZ ;  /* 0x0000003f3f3ff290 */ /* 0x000fe4000fffe03f */
[----:B------:R-:W-:Y:S05]  /*7950*/  @P2 BRA `(.L_x_754) ;  /* 0x0000529000002947 */ /* 0x000fea0003800000 */
[----:B-----5:R-:W-:Y:S01]  /*7960*/  SHF.R.S32.HI R27, RZ, 0x1f, R132 ;  /* 0x0000001fff1b7819 */ /* 0x020fe20000011484 */
[C---:B------:R-:W-:Y:S01]  /*7970*/  IMAD.SHL.U32 R4, R132.reuse, 0x2, RZ ;  /* 0x0000000284047824 */ /* 0x040fe200078e00ff */
[----:B------:R-:W-:Y:S01]  /*7980*/  SHF.R.S32.HI R136, RZ, 0x1f, R134 ;  /* 0x0000001fff887819 */ /* 0x000fe20000011486 */
[----:B------:R-:W-:Y:S01]  /*7990*/  IMAD.MOV.U32 R141, RZ, RZ, R2 ;  /* 0x000000ffff8d7224 */ /* 0x000fe200078e0002 */
[----:B-1----:R-:W-:Y:S01]  /*79a0*/  SHF.L.U64.HI R0, R132, 0x1, R27 ;  /* 0x0000000184007819 */ /* 0x002fe2000001021b */
[----:B------:R-:W-:Y:S01]  /*79b0*/  IMAD.MOV.U32 R132, RZ, RZ, R138 ;  /* 0x000000ffff847224 */ /* 0x000fe200078e008a */
[C---:B------:R-:W-:Y:S01]  /*79c0*/  SHF.L.U64.HI R3, R134.reuse, 0x1, R136 ;  /* 0x0000000186037819 */ /* 0x040fe20000010288 */
[----:B------:R-:W-:Y:S01]  /*79d0*/  UIADD3 UR11, UR11, -0x2, URZ ;  /* 0xfffffffe0b0b7890 */ /* 0x000fe2000fffe03f */
[----:B------:R-:W-:Y:S01]  /*79e0*/  MOV R140, R137 ;  /* 0x00000089008c7202 */ /* 0x000fe20000000f00 */
[----:B------:R1:W-:Y:S04]  /*79f0*/  STL [R1+0x14], R0 ;  /* 0x0000140001007387 */ /* 0x0003e80000100800 */
[----:B------:R-:W-:Y:S04]  /*7a00*/  STL [R1+0x10], R4 ;  /* 0x0000100401007387 */ /* 0x000fe80000100800 */
[----:B------:R2:W-:Y:S01]  /*7a10*/  STL [R1+0xc], R3 ;  /* 0x00000c0301007387 */ /* 0x0005e20000100800 */
[----:B-1----:R-:W-:-:S05]  /*7a20*/  IMAD.SHL.U32 R0, R134, 0x2, RZ ;  /* 0x0000000286007824 */ /* 0x002fca00078e00ff */
[----:B------:R1:W-:Y:S01]  /*7a30*/  STL [R1+0x8], R0 ;  /* 0x0000080001007387 */ /* 0x0003e20000100800 */
[----:B--2---:R-:W-:Y:S01]  /*7a40*/  MOV R3, R139 ;  /* 0x0000008b00037202 */ /* 0x004fe20000000f00 */
[----:B------:R-:W-:Y:S05]  /*7a50*/  BRA `(.L_x_755) ;  /* 0x0000044000007947 */ /* 0x000fea0003800000 */
.L_x_757:
[----:B------:R-:W2:Y:S01]  /*7a60*/  LDL R12, [R1+0x44] ;  /* 0x00004400010c7983 */ /* 0x000ea20000100800 */
[----:B------:R-:W-:Y:S01]  /*7a70*/  ULEA UR4, UR11, UR9, 0x6 ;  /* 0x000000090b047291 */ /* 0x000fe2000f8e303f */
[----:B------:R-:W-:Y:S02]  /*7a80*/  IMAD.MOV.U32 R7, RZ, RZ, RZ ;  /* 0x000000ffff077224 */ /* 0x000fe400078e00ff */
[----:B------:R-:W3:Y:S03]  /*7a90*/  LDL R39, [R1+0x10] ;  /* 0x0000100001277983 */ /* 0x000ee60000100800 */
[----:B------:R-:W-:Y:S01]  /*7aa0*/  IMAD.U32 R2, RZ, RZ, UR4 ;  /* 0x00000004ff027e24 */ /* 0x000fe2000f8e00ff */
[----:B------:R-:W4:Y:S04]  /*7ab0*/  LDL R38, [R1+0x8] ;  /* 0x0000080001267983 */ /* 0x000f280000100800 */
[----:B------:R-:W5:Y:S04]  /*7ac0*/  LDL R37, [R1+0x14] ;  /* 0x0000140001257983 */ /* 0x000f680000100800 */
[----:B------:R-:W3:Y:S04]  /*7ad0*/  LDL R36, [R1+0xc] ;  /* 0x00000c0001247983 */ /* 0x000ee80000100800 */
        /* <DEDUP_REMOVED lines=18> */
[----:B--2---:R-:W-:Y:S01]  /*7c00*/  STL [R1+0x28], R7 ;  /* 0x0000280701007387 */ /* 0x004fe20000100800 */
        /* <DEDUP_REMOVED lines=9> */
[----:B------:R-:W5:Y:S04]  /*7ca0*/  SHFL.IDX PT, R5, R0, RZ, 0x181f ;  /* 0x00181fff00057589 */ /* 0x000f6800000e0000 */
[----:B------:R-:W1:Y:S04]  /*7cb0*/  SHFL.IDX PT, R12, R2, 0x1, 0x181f ;  /* 0x00381f00020c7f89 */ /* 0x000e6800000e0000 */
[----:B------:R-:W2:Y:S04]  /*7cc0*/  SHFL.IDX PT, R13, R0, 0x1, 0x181f ;  /* 0x00381f00000d7f89 */ /* 0x000ea800000e0000 */
[----:B------:R-:W2:Y:S04]  /*7cd0*/  SHFL.IDX PT, R11, R2, 0x2, 0x181f ;  /* 0x00581f00020b7f89 */ /* 0x000ea800000e0000 */
[----:B------:R-:W2:Y:S04]  /*7ce0*/  SHFL.IDX PT, R14, R0, 0x2, 0x181f ;  /* 0x00581f00000e7f89 */ /* 0x000ea800000e0000 */
[----:B------:R-:W2:Y:S01]  /*7cf0*/  SHFL.IDX PT, R2, R2, 0x3, 0x181f ;  /* 0x00781f0002027f89 */ /* 0x000ea200000e0000 */
[CC--:B---3--:R-:W-:Y:S02]  /*7d00*/  IADD3 R8, P6, R6.reuse, R39.reuse, RZ ;  /* 0x0000002706087210 */ /* 0x0c8fe40007fde0ff */
[----:B----4-:R-:W-:Y:S01]  /*7d10*/  IADD3 R6, P5, R6, R38, RZ ;  /* 0x0000002606067210 */ /* 0x010fe20007fbe0ff */
[----:B------:R-:W3:Y:S02]  /*7d20*/  SHFL.IDX PT, R0, R0, 0x3, 0x181f ;  /* 0x00781f0000007f89 */ /* 0x000ee400000e0000 */
[C-C-:B-----5:R-:W-:Y:S01]  /*7d30*/  IMAD.X R9, R5.reuse, 0x1, R37.reuse, P6 ;  /* 0x0000000105097824 */ /* 0x160fe200030e0625 */
[----:B------:R-:W-:Y:S02]  /*7d40*/  IADD3.X R7, R5, R36, RZ, P5, !PT ;  /* 0x0000002405077210 */ /* 0x000fe40002ffe4ff */
[CC--:B-1----:R-:W-:Y:S02]  /*7d50*/  IADD3 R4, P2, R12.reuse, R39.reuse, RZ ;  /* 0x000000270c047210 */ /* 0x0c2fe40007f5e0ff */
[----:B------:R1:W-:Y:S01]  /*7d60*/  LDGSTS.E.BYPASS.LTC128B.128 [R35+0x4100], [R8.64], !P4 ;  /* 0x0410000008237fae */ /* 0x0003e2000e101d4c */
[-C--:B------:R-:W-:Y:S02]  /*7d70*/  IADD3 R12, P5, R12, R38.reuse, RZ ;  /* 0x000000260c0c7210 */ /* 0x080fe40007fbe0ff */
[--C-:B--2---:R-:W-:Y:S01]  /*7d80*/  IMAD.X R5, R13, 0x1, R37.reuse, P2 ;  /* 0x000000010d057824 */ /* 0x104fe200010e0625 */
[----:B------:R2:W-:Y:S01]  /*7d90*/  LDGSTS.E.BYPASS.LTC128B.128 [R35+0x6100], [R6.64], !P3 ;  /* 0x0610000006237fae */ /* 0x0005e2000d901d4c */
[-C--:B------:R-:W-:Y:S01]  /*7da0*/  IADD3 R10, P2, R11, R39.reuse, RZ ;  /* 0x000000270b0a7210 */ /* 0x080fe20007f5e0ff */
[--C-:B------:R-:W-:Y:S02]  /*7db0*/  IMAD.X R13, R13, 0x1, R36.reuse, P5 ;  /* 0x000000010d0d7824 */ /* 0x100fe400028e0624 */
[----:B------:R4:W-:Y:S04]  /*7dc0*/  LDGSTS.E.BYPASS.LTC128B.128 [R35+0x4900], [R4.64], !P4 ;  /* 0x0490000004237fae */ /* 0x0009e8000e101d4c */
[----:B------:R3:W-:Y:S01]  /*7dd0*/  LDGSTS.E.BYPASS.LTC128B.128 [R35+0x6900], [R12.64], !P3 ;  /* 0x069000000c237fae */ /* 0x0007e2000d901d4c */
[----:B-1----:R-:W-:Y:S01]  /*7de0*/  IADD3 R8, P6, R11, R38, RZ ;  /* 0x000000260b087210 */ /* 0x002fe20007fde0ff */
[--C-:B------:R-:W-:Y:S01]  /*7df0*/  IMAD.X R11, R14, 0x1, R37.reuse, P2 ;  /* 0x000000010e0b7824 */ /* 0x100fe200010e0625 */
[----:B--2---:R-:W-:Y:S04]  /*7e00*/  IADD3 R6, P5, R2, R39, RZ ;  /* 0x0000002702067210 */ /* 0x004fe80007fbe0ff */
[----:B------:R1:W-:Y:S01]  /*7e10*/  LDGSTS.E.BYPASS.LTC128B.128 [R35+0x5100], [R10.64], !P4 ;  /* 0x051000000a237fae */ /* 0x0003e2000e101d4c */
[----:B------:R-:W-:Y:S02]  /*7e20*/  IADD3.X R9, R14, R36, RZ, P6, !PT ;  /* 0x000000240e097210 */ /* 0x000fe400037fe4ff */
[----:B----4-:R-:W-:Y:S01]  /*7e30*/  IADD3 R4, P2, R2, R38, RZ ;  /* 0x0000002602047210 */ /* 0x010fe20007f5e0ff */
[C---:B---3--:R-:W-:Y:S02]  /*7e40*/  IMAD.X R7, R0.reuse, 0x1, R37, P5 ;  /* 0x0000000100077824 */ /* 0x048fe400028e0625 */
[----:B------:R1:W-:Y:S02]  /*7e50*/  LDGSTS.E.BYPASS.LTC128B.128 [R35+0x7100], [R8.64], !P3 ;  /* 0x0710000008237fae */ /* 0x0003e4000d901d4c */
[----:B------:R-:W-:Y:S02]  /*7e60*/  IMAD.X R5, R0, 0x1, R36, P2 ;  /* 0x0000000100057824 */ /* 0x000fe400010e0624 */
[----:B------:R1:W-:Y:S04]  /*7e70*/  LDGSTS.E.BYPASS.LTC128B.128 [R35+0x5900], [R6.64], !P4 ;  /* 0x0590000006237fae */ /* 0x0003e8000e101d4c */
[----:B------:R1:W-:Y:S01]  /*7e80*/  LDGSTS.E.BYPASS.LTC128B.128 [R35+0x7900], [R4.64], !P3 ;  /* 0x0790000004237fae */ /* 0x0003e2000d901d4c */
[----:B------:R-:W-:-:S05]  /*7e90*/  BRA `(.L_x_756) ;  /* 0x0000171000007947 */ /* 0x000fca0003800000 */
.L_x_755:
[----:B------:R-:W2:Y:S01]  /*7ea0*/  LDL R4, [R1+0x30] ;  /* 0x0000300001047983 */ /* 0x000ea20000100800 */
[----:B------:R-:W-:Y:S04]  /*7eb0*/  DEPBAR.LE SB0, 0x0 ;  /* 0x000080000000791a */ /* 0x000fe80000000000 */
[----:B------:R-:W3:Y:S01]  /*7ec0*/  LDL R2, [R1+0x28] ;  /* 0x0000280001027983 */ /* 0x000ee20000100800 */
[----:B------:R-:W-:Y:S03]  /*7ed0*/  UISETP.GE.AND UP0, UPT, UR11, 0x1, UPT ;  /* 0x000000010b00788c */ /* 0x000fe6000bf06270 */
[----:B------:R-:W4:Y:S04]  /*7ee0*/  LDL R58, [R1+0x10] ;  /* 0x00001000013a7983 */ /* 0x000f280000100800 */
[----:B------:R-:W5:Y:S04]  /*7ef0*/  LDL R57, [R1+0x14] ;  /* 0x0000140001397983 */ /* 0x000f680000100800 */
[----:B------:R-:W4:Y:S04]  /*7f00*/  LDL R56, [R1+0x8] ;  /* 0x0000080001387983 */ /* 0x000f280000100800 */
[----:B------:R-:W4:Y:S04]  /*7f10*/  LDL R54, [R1+0x2c] ;  /* 0x00002c0001367983 */ /* 0x000f280000100800 */
[----:B------:R-:W4:Y:S04]  /*7f20*/  LDL R55, [R1+0xc] ;  /* 0x00000c0001377983 */ /* 0x000f280000100800 */
[----:B------:R-:W-:Y:S08]  /*7f30*/  BAR.SYNC.DEFER_BLOCKING 0x0 ;  /* 0x0000000000007b1d */ /* 0x000ff00000010000 */
[----:B------:R-:W-:Y:S08]  /*7f40*/  LDSM.16.M88.4 R64, [R239+0x8100] ;  /* 0x00810000ef40783b */ /* 0x000ff00000000200 */
[----:B------:R-:W1:Y:S08]  /*7f50*/  LDSM.16.M88.4 R16, [R232+0x4100] ;  /* 0x00410000e810783b */ /* 0x000e700000000200 */
[----:B------:R-:W1:Y:S08]  /*7f60*/  LDSM.16.M88.4 R60, [R239+0xa100] ;  /* 0x00a10000ef3c783b */ /* 0x000e700000000200 */
[----:B------:R-:W1:Y:S08]  /*7f70*/  LDSM.16.M88.4 R32, [R232+0x4900] ;  /* 0x00490000e820783b */ /* 0x000e700000000200 */
        /* <DEDUP_REMOVED lines=8> */
[----:B-12---:R-:W-:Y:S01]  /*8000*/  SHF.R.S32.HI R0, RZ, 0x1f, R4 ;  /* 0x0000001fff007819 */ /* 0x006fe20000011404 */
[----:B------:R-:W-:Y:S04]  /*8010*/  IMAD.WIDE.U32 R8, R4, c[0x0][0x208], RZ ;  /* 0x0000820004087a25 */ /* 0x000fe800078e00ff */
[----:B------:R-:W-:Y:S04]  /*8020*/  IMAD R0, R0, c[0x0][0x208], RZ ;  /* 0x0000820000007a24 */ /* 0x000fe800078e02ff */
[----:B------:R-:W-:Y:S02]  /*8030*/  IMAD R0, R4, c[0x0][0x20c], R0 ;  /* 0x0000830004007a24 */ /* 0x000fe400078e0200 */
[-C--:B------:R-:W-:Y:S03]  /*8040*/  HMMA.16816.F32 R4, R64, R16.reuse, RZ ;  /* 0x000000104004723c */ /* 0x080fe600000018ff */
[----:B------:R-:W-:Y:S02]  /*8050*/  IADD3 R9, R9, R0, RZ ;  /* 0x0000000009097210 */ /* 0x000fe40007ffe0ff */
[----:B---3--:R-:W-:Y:S03]  /*8060*/  SHF.R.S32.HI R0, RZ, 0x1f, R2 ;  /* 0x0000001fff007819 */ /* 0x008fe60000011402 */
[----:B------:R-:W-:Y:S02]  /*8070*/  IMAD.WIDE.U32 R12, R2, c[0x0][0x218], R8 ;  /* 0x00008600020c7a25 */ /* 0x000fe400078e0008 */
[C---:B------:R-:W-:Y:S02]  /*8080*/  HMMA.16816.F32 R8, R60.reuse, R16, RZ ;  /* 0x000000103c08723c */ /* 0x040fe400000018ff */
[----:B------:R-:W-:Y:S04]  /*8090*/  IMAD R0, R0, c[0x0][0x218], RZ ;  /* 0x0000860000007a24 */ /* 0x000fe800078e02ff */
[----:B------:R-:W-:Y:S01]  /*80a0*/  IMAD R2, R2, c[0x0][0x21c], R0 ;  /* 0x0000870002027a24 */ /* 0x000fe200078e0200 */
[----:B------:R-:W-:Y:S05]  /*80b0*/  IADD3 R0, P2, R12, UR22, RZ ;  /* 0x000000160c007c10 */ /* 0x000fea000ff5e0ff */
[----:B------:R-:W-:Y:S02]  /*80c0*/  IADD3.X R16, R13, UR5, R2, P2, !PT ;  /* 0x000000050d107c10 */ /* 0x000fe400097fe402 */
[-C--:B------:R-:W-:Y:S01]  /*80d0*/  HMMA.16816.F32 R12, R60, R18.reuse, RZ ;  /* 0x000000123c0c723c */ /* 0x080fe200000018ff */
[C---:B------:R-:W-:Y:S04]  /*80e0*/  LEA R2, P2, R0.reuse, c[0x0][0x1f8], 0x1 ;  /* 0x00007e0000027a11 */ /* 0x040fe800078408ff */
[----:B------:R-:W-:Y:S01]  /*80f0*/  LEA.HI.X R0, R0, c[0x0][0x1fc], R16, 0x1, P2 ;  /* 0x00007f0000007a11 */ /* 0x000fe200010f0c10 */
[----:B------:R-:W4:Y:S02]  /*8100*/  SHFL.IDX PT, R38, R2, RZ, 0x181f ;  /* 0x00181fff02267589 */ /* 0x000f2400000e0000 */
[C---:B------:R-:W-:Y:S06]  /*8110*/  HMMA.16816.F32 R16, R64.reuse, R18, RZ ;  /* 0x000000124010723c */ /* 0x040fec00000018ff */
[----:B------:R-:W5:Y:S02]  /*8120*/  SHFL.IDX PT, R39, R0, RZ, 0x181f ;  /* 0x00181fff00277589 */ /* 0x000f6400000e0000 */
[-C--:B------:R-:W-:Y:S06]  /*8130*/  HMMA.16816.F32 R20, R64, R32.reuse, RZ ;  /* 0x000000204014723c */ /* 0x080fec00000018ff */
[----:B------:R-:W1:Y:S02]  /*8140*/  SHFL.IDX PT, R46, R2, 0x1, 0x181f ;  /* 0x00381f00022e7f89 */ /* 0x000e6400000e0000 */
[C---:B------:R-:W-:Y:S06]  /*8150*/  HMMA.16816.F32 R24, R60.reuse, R32, RZ ;  /* 0x000000203c18723c */ /* 0x040fec00000018ff */
[----:B------:R-:W2:Y:S01]  /*8160*/  SHFL.IDX PT, R43, R0, 0x1, 0x181f ;  /* 0x00381f00002b7f89 */ /* 0x000ea200000e0000 */
[C---:B----4-:R-:W-:Y:S01]  /*8170*/  IADD3 R36, P5, R38.reuse, R58, RZ ;  /* 0x0000003a26247210 */ /* 0x050fe20007fbe0ff */
[-C--:B------:R-:W-:Y:S01]  /*8180*/  HMMA.16816.F32 R28, R60, R34.reuse, RZ ;  /* 0x000000223c1c723c */ /* 0x080fe200000018ff */
[----:B------:R-:W-:Y:S03]  /*8190*/  IADD3 R38, P2, R38, R56, RZ ;  /* 0x0000003826267210 */ /* 0x000fe60007f5e0ff */
[C---:B-----5:R-:W-:Y:S02]  /*81a0*/  IADD3.X R37, R39.reuse, R57, RZ, P5, !PT ;  /* 0x0000003927257210 */ /* 0x060fe40002ffe4ff */
[----:B------:R-:W3:Y:S02]  /*81b0*/  SHFL.IDX PT, R52, R2, 0x2, 0x181f ;  /* 0x00581f0002347f89 */ /* 0x000ee400000e0000 */
[C---:B------:R-:W-:Y:S04]  /*81c0*/  HMMA.16816.F32 R32, R64.reuse, R34, RZ ;  /* 0x000000224020723c */ /* 0x040fe800000018ff */
[----:B------:R-:W-:Y:S02]  /*81d0*/  IADD3.X R39, R39, R55, RZ, P2, !PT ;  /* 0x0000003727277210 */ /* 0x000fe400017fe4ff */
[C---:B-1----:R-:W-:Y:S01]  /*81e0*/  IADD3 R40, P2, R46.reuse, R58, RZ ;  /* 0x0000003a2e287210 */ /* 0x042fe20007f5e0ff */
[----:B------:R1:W-:Y:S01]  /*81f0*/  LDGSTS.E.BYPASS.LTC128B.128 [R54], [R36.64], !P4 ;  /* 0x0000000024367fae */ /* 0x0003e2000e101d4c */
[----:B------:R-:W-:Y:S04]  /*8200*/  IADD3 R46, P6, R46, R56, RZ ;  /* 0x000000382e2e7210 */ /* 0x000fe80007fde0ff */
[C---:B--2---:R-:W-:Y:S03]  /*8210*/  IADD3.X R41, R43.reuse, R57, RZ, P2, !PT ;  /* 0x000000392b297210 */ /* 0x044fe600017fe4ff */
[----:B------:R-:W2:Y:S01]  /*8220*/  SHFL.IDX PT, R42, R0, 0x2, 0x181f ;  /* 0x00581f00002a7f89 */ /* 0x000ea200000e0000 */
[----:B------:R-:W-:Y:S07]  /*8230*/  IADD3.X R47, R43, R55, RZ, P6, !PT ;  /* 0x000000372b2f7210 */ /* 0x000fee00037fe4ff */
[----:B------:R1:W-:Y:S01]  /*8240*/  LDGSTS.E.BYPASS.LTC128B.128 [R54+0x2000], [R38.64], !P3 ;  /* 0x0200000026367fae */ /* 0x0003e2000d901d4c */
[C---:B---3--:R-:W-:Y:S02]  /*8250*/  IADD3 R44, P5, R52.reuse, R58, RZ ;  /* 0x0000003a342c7210 */ /* 0x048fe40007fbe0ff */
[----:B------:R-:W-:Y:S05]  /*8260*/  IADD3 R52, P2, R52, R56, RZ ;  /* 0x0000003834347210 */ /* 0x000fea0007f5e0ff */
[----:B------:R3:W-:Y:S08]  /*8270*/  LDGSTS.E.BYPASS.LTC128B.128 [R54+0x800], [R40.64], !P4 ;  /* 0x0080000028367fae */ /* 0x0007f0000e101d4c */
[----:B------:R4:W-:Y:S01]  /*8280*/  LDGSTS.E.BYPASS.LTC128B.128 [R54+0x2800], [R46.64], !P3 ;  /* 0x028000002e367fae */ /* 0x0009e2000d901d4c */
[C---:B--2---:R-:W-:Y:S02]  /*8290*/  IADD3.X R45, R42.reuse, R57, RZ, P5, !PT ;  /* 0x000000392a2d7210 */ /* 0x044fe40002ffe4ff */
[----:B------:R-:W-:Y:S05]  /*82a0*/  IADD3.X R53, R42, R55, RZ, P2, !PT ;  /* 0x000000372a357210 */ /* 0x000fea00017fe4ff */
[----:B------:R4:W-:Y:S01]  /*82b0*/  LDGSTS.E.BYPASS.LTC128B.128 [R54+0x1000], [R44.64], !P4 ;  /* 0x010000002c367fae */ /* 0x0009e2000e101d4c */
[-C--:B-1----:R-:W-:Y:S07]  /*82c0*/  HMMA.16816.F32 R36, R64, R48.reuse, RZ ;  /* 0x000000304024723c */ /* 0x082fee00000018ff */
[----:B------:R-:W1:Y:S01]  /*82d0*/  SHFL.IDX PT, R2, R2, 0x3, 0x181f ;  /* 0x00781f0002027f89 */ /* 0x000e6200000e0000 */
[C---:B---3--:R-:W-:Y:S07]  /*82e0*/  HMMA.16816.F32 R40, R60.reuse, R48, RZ ;  /* 0x000000303c28723c */ /* 0x048fee00000018ff */
[----:B------:R-:W2:Y:S08]  /*82f0*/  SHFL.IDX PT, R0, R0, 0x3, 0x181f ;  /* 0x00781f0000007f89 */ /* 0x000eb000000e0000 */
[----:B------:R3:W-:Y:S01]  /*8300*/  LDGSTS.E.BYPASS.LTC128B.128 [R54+0x3000], [R52.64], !P3 ;  /* 0x0300000034367fae */ /* 0x0007e2000d901d4c */
[-C--:B----4-:R-:W-:Y:S01]  /*8310*/  HMMA.16816.F32 R44, R60, R50.reuse, RZ ;  /* 0x000000323c2c723c */ /* 0x090fe200000018ff */
[----:B-1----:R-:W-:Y:S04]  /*8320*/  IADD3 R48, P2, R2, R58, RZ ;  /* 0x0000003a02307210 */ /* 0x002fe80007f5e0ff */
[----:B--2---:R-:W-:Y:S05]  /*8330*/  IADD3.X R49, R0, R57, RZ, P2, !PT ;  /* 0x0000003900317210 */ /* 0x004fea00017fe4ff */
[----:B------:R1:W-:Y:S02]  /*8340*/  LDGSTS.E.BYPASS.LTC128B.128 [R54+0x1800], [R48.64], !P4 ;  /* 0x0180000030367fae */ /* 0x0003e4000e101d4c */
[----:B---3--:R-:W-:Y:S04]  /*8350*/  IADD3 R52, P2, R2, R56, RZ ;  /* 0x0000003802347210 */ /* 0x008fe80007f5e0ff */
[----:B------:R-:W-:Y:S02]  /*8360*/  IADD3.X R53, R0, R55, RZ, P2, !PT ;  /* 0x0000003700357210 */ /* 0x000fe400017fe4ff */
[----:B------:R-:W-:Y:S03]  /*8370*/  PLOP3.LUT P2, PT, PT, PT, UP0, 0x80, 0x0 ;  /* 0x000000000000781c */ /* 0x000fe60003f4f008 */
[----:B------:R2:W-:Y:S08]  /*8380*/  LDGSTS.E.BYPASS.LTC128B.128 [R54+0x3800], [R52.64], !P3 ;  /* 0x0380000034367fae */ /* 0x0005f0000d901d4c */
[----:B------:R-:W0:Y:S01]  /*8390*/  LDGDEPBAR ;  /* 0x00000000000079af */ /* 0x000e220000000000 */
[C---:B-1----:R-:W-:Y:S08]  /*83a0*/  HMMA.16816.F32 R48, R64.reuse, R50, RZ ;  /* 0x000000324030723c */ /* 0x042ff000000018ff */
[-C--:B--2---:R-:W-:Y:S08]  /*83b0*/  HMMA.16816.F32 R52, R64, R136.reuse, RZ ;  /* 0x000000884034723c */ /* 0x084ff000000018ff */
[C---:B------:R-:W-:Y:S08]  /*83c0*/  HMMA.16816.F32 R56, R60.reuse, R136, RZ ;  /* 0x000000883c38723c */ /* 0x040ff000000018ff */
        /* <DEDUP_REMOVED lines=150> */
[----:B------:R-:W-:Y:S05]  /*8d30*/  FMUL.FTZ R14, R14, c[0x0][0x320] ;  /* 0x0000c8000e0e7a20 */ /* 0x000fea0000410000 */
[----:B------:R1:W-:Y:S10]  /*8d40*/  MUFU.TANH R223, R7 ;  /* 0x0000000700df7308 */ /* 0x0003f40000002400 */
        /* <DEDUP_REMOVED lines=11> */
[----:B---3--:R-:W-:Y:S02]  /*8e00*/  FMUL.FTZ R15, R17, c[0x0][0x320] ;  /* 0x0000c800110f7a20 */ /* 0x008fe40000410000 */
[----:B------:R-:W-:Y:S03]  /*8e10*/  FMUL.FTZ R17, R19, c[0x0][0x320] ;  /* 0x0000c80013117a20 */ /* 0x000fe60000410000 */
[----:B------:R-:W-:Y:S01]  /*8e20*/  MUFU.TANH R217, R13 ;  /* 0x0000000d00d97308 */ /* 0x000fe20000002400 */
[-C--:B------:R-:W-:Y:S03]  /*8e30*/  HMMA.16816.F32 R28, R208, R6.reuse, R28 ;  /* 0x00000006d01c723c */ /* 0x080fe6000000181c */
[----:B----4-:R-:W-:Y:S05]  /*8e40*/  FMUL.FTZ R16, R18, c[0x0][0x320] ;  /* 0x0000c80012107a20 */ /* 0x010fea0000410000 */
[C---:B------:R-:W-:Y:S01]  /*8e50*/  HMMA.16816.F32 R32, R212.reuse, R6, R32 ;  /* 0x00000006d420723c */ /* 0x040fe20000001820 */
[----:B------:R-:W-:Y:S01]  /*8e60*/  MUFU.TANH R224, R14 ;  /* 0x0000000e00e07308 */ /* 0x000fe20000002400 */
[----:B------:R-:W1:Y:S01]  /*8e70*/  LDSM.16.M88.4 R4, [R237+0x3800] ;  /* 0x00380000ed04783b */ /* 0x000e620000000200 */
[----:B------:R-:W-:Y:S04]  /*8e80*/  DEPBAR.LE SB0, 0x0 ;  /* 0x000080000000791a */ /* 0x000fe80000000000 */
[----:B------:R-:W-:Y:S02]  /*8e90*/  FMUL.FTZ R20, R20, c[0x0][0x320] ;  /* 0x0000c80014147a20 */ /* 0x000fe40000410000 */
[----:B------:R-:W-:Y:S02]  /*8ea0*/  FMUL.FTZ R21, R21, c[0x0][0x320] ;  /* 0x0000c80015157a20 */ /* 0x000fe40000410000 */
[----:B------:R-:W3:Y:S01]  /*8eb0*/  MUFU.TANH R0, R20 ;  /* 0x0000001400007308 */ /* 0x000ee20000002400 */
[----:B------:R-:W-:Y:S01]  /*8ec0*/  BAR.SYNC.DEFER_BLOCKING 0x0 ;  /* 0x0000000000007b1d */ /* 0x000fe20000010000 */
[----:B------:R-:W-:Y:S02]  /*8ed0*/  FMUL.FTZ R22, R22, c[0x0][0x320] ;  /* 0x0000c80016167a20 */ /* 0x000fe40000410000 */
[----:B------:R-:W-:Y:S01]  /*8ee0*/  FMUL.FTZ R24, R24, c[0x0][0x320] ;  /* 0x0000c80018187a20 */ /* 0x000fe20000410000 */
[-C--:B--2---:R-:W-:Y:S05]  /*8ef0*/  HMMA.16816.F32 R36, R212, R8.reuse, R36 ;  /* 0x00000008d424723c */ /* 0x084fea0000001824 */
[----:B------:R-:W2:Y:S01]  /*8f00*/  MUFU.TANH R2, R21 ;  /* 0x0000001500027308 */ /* 0x000ea20000002400 */
[----:B------:R-:W-:Y:S02]  /*8f10*/  FMUL.FTZ R23, R23, c[0x0][0x320] ;  /* 0x0000c80017177a20 */ /* 0x000fe40000410000 */
[----:B------:R-:W-:Y:S01]  /*8f20*/  FMUL.FTZ R32, R32, c[0x0][0x320] ;  /* 0x0000c80020207a20 */ /* 0x000fe20000410000 */
[C---:B------:R-:W-:Y:S04]  /*8f30*/  HMMA.16816.F32 R40, R208.reuse, R8, R40 ;  /* 0x00000008d028723c */ /* 0x040fe80000001828 */
[----:B------:R-:W-:Y:S02]  /*8f40*/  FMUL.FTZ R25, R25, c[0x0][0x320] ;  /* 0x0000c80019197a20 */ /* 0x000fe40000410000 */
[----:B------:R-:W-:Y:S01]  /*8f50*/  MUFU.TANH R15, R15 ;  /* 0x0000000f000f7308 */ /* 0x000fe20000002400 */
[----:B------:R-:W-:Y:S01]  /*8f60*/  FMUL.FTZ R26, R26, c[0x0][0x320] ;  /* 0x0000c8001a1a7a20 */ /* 0x000fe20000410000 */
[-C--:B------:R-:W-:Y:S01]  /*8f70*/  HMMA.16816.F32 R44, R208, R10.reuse, R44 ;  /* 0x0000000ad02c723c */ /* 0x080fe2000000182c */
[----:B---3--:R3:W-:Y:S03]  /*8f80*/  STL [R1+0x20], R0 ;  /* 0x0000200001007387 */ /* 0x0087e60000100800 */
[----:B------:R-:W-:Y:S02]  /*8f90*/  FMUL.FTZ R27, R27, c[0x0][0x320] ;  /* 0x0000c8001b1b7a20 */ /* 0x000fe40000410000 */
[----:B------:R-:W-:Y:S02]  /*8fa0*/  FMUL.FTZ R28, R28, c[0x0][0x320] ;  /* 0x0000c8001c1c7a20 */ /* 0x000fe40000410000 */
[----:B------:R-:W-:Y:S01]  /*8fb0*/  MUFU.TANH R16, R16 ;  /* 0x0000001000107308 */ /* 0x000fe20000002400 */
[C---:B------:R-:W-:Y:S01]  /*8fc0*/  HMMA.16816.F32 R48, R212.reuse, R10, R48 ;  /* 0x0000000ad430723c */ /* 0x040fe20000001830 */
[----:B--2---:R-:W-:Y:S03]  /*8fd0*/  STL [R1+0x1c], R2 ;  /* 0x00001c0201007387 */ /* 0x004fe60000100800 */
[----:B------:R-:W-:Y:S02]  /*8fe0*/  FMUL.FTZ R29, R29, c[0x0][0x320] ;  /* 0x0000c8001d1d7a20 */ /* 0x000fe40000410000 */
[----:B------:R-:W-:Y:S02]  /*8ff0*/  FMUL.FTZ R30, R30, c[0x0][0x320] ;  /* 0x0000c8001e1e7a20 */ /* 0x000fe40000410000 */
[-C--:B-1----:R-:W-:Y:S01]  /*9000*/  HMMA.16816.F32 R52, R212, R4.reuse, R52 ;  /* 0x00000004d434723c */ /* 0x082fe20000001834 */
[----:B------:R-:W-:Y:S03]  /*9010*/  MUFU.TANH R17, R17 ;  /* 0x0000001100117308 */ /* 0x000fe60000002400 */
[----:B------:R-:W-:Y:S02]  /*9020*/  FMUL.FTZ R31, R31, c[0x0][0x320] ;  /* 0x0000c8001f1f7a20 */ /* 0x000fe40000410000 */
[----:B------:R-:W-:Y:S02]  /*9030*/  FMUL.FTZ R33, R33, c[0x0][0x320] ;  /* 0x0000c80021217a20 */ /* 0x000fe40000410000 */
[C---:B------:R-:W-:Y:S03]  /*9040*/  HMMA.16816.F32 R56, R208.reuse, R4, R56 ;  /* 0x00000004d038723c */ /* 0x040fe60000001838 */
[----:B---3--:R-:W1:Y:S01]  /*9050*/  MUFU.TANH R0, R22 ;  /* 0x0000001600007308 */ /* 0x008e620000002400 */
[----:B------:R-:W-:Y:S02]  /*9060*/  FMUL.FTZ R34, R34, c[0x0][0x320] ;  /* 0x0000c80022227a20 */ /* 0x000fe40000410000 */
[----:B------:R-:W-:Y:S02]  /*9070*/  FMUL.FTZ R42, R42, c[0x0][0x320] ;  /* 0x0000c8002a2a7a20 */ /* 0x000fe40000410000 */
[-C--:B------:R-:W-:Y:S04]  /*9080*/  HMMA.16816.F32 R60, R208, R6.reuse, R60 ;  /* 0x00000006d03c723c */ /* 0x080fe8000000183c */
[----:B------:R-:W-:Y:S01]  /*9090*/  FMUL.FTZ R44, R44, c[0x0][0x320] ;  /* 0x0000c8002c2c7a20 */ /* 0x000fe20000410000 */
[----:B------:R-:W-:Y:S01]  /*90a0*/  MUFU.TANH R22, R23 ;  /* 0x0000001700167308 */ /* 0x000fe20000002400 */
[----:B------:R-:W-:Y:S02]  /*90b0*/  FMUL.FTZ R45, R45, c[0x0][0x320] ;  /* 0x0000c8002d2d7a20 */ /* 0x000fe40000410000 */
[----:B------:R-:W-:Y:S04]  /*90c0*/  HMMA.16816.F32 R64, R212, R6, R64 ;  /* 0x00000006d440723c */ /* 0x000fe80000001840 */
[----:B------:R-:W-:Y:S02]  /*90d0*/  FMUL.FTZ R46, R46, c[0x0][0x320] ;  /* 0x0000c8002e2e7a20 */ /* 0x000fe40000410000 */
[----:B------:R-:W-:Y:S01]  /*90e0*/  FMUL.FTZ R47, R47, c[0x0][0x320] ;  /* 0x0000c8002f2f7a20 */ /* 0x000fe20000410000 */
[----:B------:R-:W-:Y:S01]  /*90f0*/  MUFU.TANH R21, R25 ;  /* 0x0000001900157308 */ /* 0x000fe20000002400 */
[----:B------:R-:W-:Y:S01]  /*9100*/  FMUL.FTZ R48, R48, c[0x0][0x320] ;  /* 0x0000c80030307a20 */ /* 0x000fe20000410000 */
[----:B-1----:R1:W-:Y:S03]  /*9110*/  STL [R1+0x18], R0 ;  /* 0x0000180001007387 */ /* 0x0023e60000100800 */
        /* <DEDUP_REMOVED lines=15> */
[----:B-1----:R-:W1:Y:S01]  /*9210*/  MUFU.TANH R0, R24 ;  /* 0x0000001800007308 */ /* 0x002e620000002400 */
        /* <DEDUP_REMOVED lines=14> */
[----:B-1----:R1:W-:Y:S01]  /*9300*/  STL [R1+0x24], R0 ;  /* 0x0000240001007387 */ /* 0x0023e20000100800 */
[----:B------:R-:W-:Y:S05]  /*9310*/  FMUL.FTZ R67, R67, c[0x0][0x320] ;  /* 0x0000c80043437a20 */ /* 0x000fea0000410000 */
[----:B------:R-:W-:Y:S10]  /*9320*/  MUFU.TANH R18, R30 ;  /* 0x0000001e00127308 */ /* 0x000ff40000002400 */
[----:B------:R-:W-:Y:S10]  /*9330*/  MUFU.TANH R26, R31 ;  /* 0x0000001f001a7308 */ /* 0x000ff40000002400 */
[----:B-1----:R-:W1:Y:S10]  /*9340*/  MUFU.TANH R0, R32 ;  /* 0x0000002000007308 */ /* 0x002e740000002400 */
[----:B------:R-:W2:Y:S10]  /*9350*/  MUFU.TANH R33, R33 ;  /* 0x0000002100217308 */ /* 0x000eb40000002400 */
[----:B------:R3:W4:Y:S01]  /*9360*/  MUFU.TANH R32, R34 ;  /* 0x0000002200207308 */ /* 0x0007220000002400 */
[----:B-1----:R1:W-:Y:S09]  /*9370*/  STL [R1], R0 ;  /* 0x0000000001007387 */ /* 0x0023f20000100800 */
[----:B------:R3:W2:Y:S10]  /*9380*/  MUFU.TANH R34, R35 ;  /* 0x0000002300227308 */ /* 0x0006b40000002400 */
        /* <DEDUP_REMOVED lines=34> */
.L_x_756:
[----:B------:R-:W2:Y:S01]  /*95b0*/  LDL.LU R40, [R1+0x20] ;  /* 0x0000200001287983 */ /* 0x000ea20000300800 */
[----:B------:R-:W-:Y:S01]  /*95c0*/  FMNMX.FTZ R0, R143, R3, !PT ;  /* 0x000000038f007209 */ /* 0x000fe20007810000 */
[----:B-1----:R-:W-:Y:S01]  /*95d0*/  IMAD.MOV.U32 R35, RZ, RZ, R138 ;  /* 0x000000ffff237224 */ /* 0x002fe200078e008a */
[----:B------:R-:W-:Y:S01]  /*95e0*/  FMNMX.FTZ R2, R222, R140, !PT ;  /* 0x0000008cde027209 */ /* 0x000fe20007810000 */
[----:B------:R-:W3:Y:S01]  /*95f0*/  LDL.LU R41, [R1+0x1c] ;  /* 0x00001c0001297983 */ /* 0x000ee20000300800 */
[----:B------:R-:W-:Y:S02]  /*9600*/  FMNMX.FTZ R0, R221, R0, !PT ;  /* 0x00000000dd007209 */ /* 0x000fe40007810000 */
[----:B------:R-:W-:Y:S01]  /*9610*/  MOV R49, R33 ;  /* 0x0000002100317202 */ /* 0x000fe20000000f00 */
[----:B------:R-:W4:Y:S01]  /*9620*/  LDL.LU R43, [R1] ;  /* 0x00000000012b7983 */ /* 0x000f220000300800 */
[----:B------:R-:W-:Y:S02]  /*9630*/  FMNMX.FTZ R0, R142, R0, !PT ;  /* 0x000000008e007209 */ /* 0x000fe40007810000 */
[----:B------:R-:W-:Y:S01]  /*9640*/  FMNMX.FTZ R2, R225, R2, !PT ;  /* 0x00000002e1027209 */ /* 0x000fe20007810000 */
[----:B------:R-:W-:Y:S01]  /*9650*/  STL [R1+0x78], R248 ;  /* 0x000078f801007387 */ /* 0x000fe20000100800 */
[----:B------:R-:W-:Y:S02]  /*9660*/  FMNMX.FTZ R0, R15, R0, !PT ;  /* 0x000000000f007209 */ /* 0x000fe40007810000 */
[----:B------:R-:W-:Y:S01]  /*9670*/  FMNMX.FTZ R2, R218, R2, !PT ;  /* 0x00000002da027209 */ /* 0x000fe20007810000 */
[----:B------:R-:W-:Y:S01]  /*9680*/  STL [R1+0x74], R247 ;  /* 0x000074f701007387 */ /* 0x000fe20000100800 */
[----:B------:R-:W-:Y:S02]  /*9690*/  MOV R53, R20 ;  /* 0x0000001400357202 */ /* 0x000fe40000000f00 */
[----:B------:R-:W-:Y:S01]  /*96a0*/  FMNMX.FTZ R2, R217, R2, !PT ;  /* 0x00000002d9027209 */ /* 0x000fe20007810000 */
[----:B------:R-:W-:Y:S01]  /*96b0*/  STL [R1+0x70], R246 ;  /* 0x000070f601007387 */ /* 0x000fe20000100800 */
[----:B------:R-:W-:Y:S02]  /*96c0*/  FMNMX.FTZ R4, R216, R132, !PT ;  /* 0x00000084d8047209 */ /* 0x000fe40007810000 */
        /* <DEDUP_REMOVED lines=9> */
[----:B------:R-:W-:Y:S01]  /*9760*/  MOV R52, R32 ;  /* 0x0000002000347202 */ /* 0x000fe20000000f00 */
[----:B------:R1:W-:Y:S01]  /*9770*/  STL [R1+0x60], R242 ;  /* 0x000060f201007387 */ /* 0x0003e20000100800 */
[----:B------:R-:W-:Y:S02]  /*9780*/  MOV R54, R134 ;  /* 0x0000008600367202 */ /* 0x000fe40000000f00 */
[----:B------:R-:W-:Y:S01]  /*9790*/  FMNMX.FTZ R5, R219, R5, !PT ;  /* 0x00000005db057209 */ /* 0x000fe20007810000 */
[----:B------:R-:W-:Y:S01]  /*97a0*/  LDSM.16.MT88.4 R36, [R234+0x100] ;  /* 0x00010000ea24783b */ /* 0x000fe20000004200 */
[----:B------:R-:W-:Y:S02]  /*97b0*/  MOV R33, R133 ;  /* 0x0000008500217202 */ /* 0x000fe40000000f00 */
[----:B------:R-:W-:Y:S02]  /*97c0*/  FMNMX.FTZ R5, R54, R5, !PT ;  /* 0x0000000536057209 */ /* 0x000fe40007810000 */
[----:B------:R-:W-:Y:S01]  /*97d0*/  ISETP.LT.AND P2, PT, RZ, UR11, PT ;  /* 0x0000000bff007c0c */ /* 0x000fe2000bf41270 */
[----:B------:R-:W-:Y:S01]  /*97e0*/  UIADD3 UR11, UR11, -0x1, URZ ;  /* 0xffffffff0b0b7890 */ /* 0x000fe2000fffe03f */
[----:B------:R-:W-:Y:S01]  /*97f0*/  FMNMX.FTZ R5, R33, R5, !PT ;  /* 0x0000000521057209 */ /* 0x000fe20007810000 */
[----:B------:R-:W0:Y:S03]  /*9800*/  LDGDEPBAR ;  /* 0x00000000000079af */ /* 0x000e260000000000 */
[----:B------:R-:W-:Y:S04]  /*9810*/  FMNMX.FTZ R5, R18, R5, !PT ;  /* 0x0000000512057209 */ /* 0x000fe80007810000 */
[----:B------:R-:W-:Y:S04]  /*9820*/  FMNMX.FTZ R5, R26, R5, !PT ;  /* 0x000000051a057209 */ /* 0x000fe80007810000 */
[----:B------:R-:W-:Y:S01]  /*9830*/  FMNMX.FTZ R5, R27, R5, !PT ;  /* 0x000000051b057209 */ /* 0x000fe20007810000 */
[----:B-1----:R-:W2:Y:S04]  /*9840*/  LDL.LU R242, [R1+0x18] ;  /* 0x0000180001f27983 */ /* 0x002ea80000300800 */
[----:B------:R1:W-:Y:S04]  /*9850*/  STL [R1+0x5c], R241 ;  /* 0x00005cf101007387 */ /* 0x0003e80000100800 */
[----:B-1----:R-:W2:Y:S04]  /*9860*/  LDL.LU R241, [R1+0x24] ;  /* 0x0000240001f17983 */ /* 0x002ea80000300800 */
[----:B------:R1:W-:Y:S04]  /*9870*/  STL [R1+0x58], R240 ;  /* 0x000058f001007387 */ /* 0x0003e80000100800 */
[----:B------:R1:W-:Y:S04]  /*9880*/  STL [R1+0x54], R239 ;  /* 0x000054ef01007387 */ /* 0x0003e80000100800 */
[----:B------:R1:W-:Y:S04]  /*9890*/  STL [R1+0x50], R238 ;  /* 0x000050ee01007387 */ /* 0x0003e80000100800 */
[----:B------:R1:W-:Y:S04]  /*98a0*/  STL [R1+0x4c], R237 ;  /* 0x00004ced01007387 */ /* 0x0003e80000100800 */
[----:B------:R1:W-:Y:S02]  /*98b0*/  STL [R1+0x48], R232 ;  /* 0x000048e801007387 */ /* 0x0003e40000100800 */
[----:B-1----:R-:W-:Y:S02]  /*98c0*/  MOV R240, R23 ;  /* 0x0000001700f07202 */ /* 0x002fe40000000f00 */
[----:B------:R-:W-:Y:S02]  /*98d0*/  MOV R239, R139 ;  /* 0x0000008b00ef7202 */ /* 0x000fe40000000f00 */
[----:B------:R-:W-:Y:S02]  /*98e0*/  MOV R238, R22 ;  /* 0x0000001600ee7202 */ /* 0x000fe40000000f00 */
[----:B------:R-:W-:Y:S02]  /*98f0*/  MOV R237, R21 ;  /* 0x0000001500ed7202 */ /* 0x000fe40000000f00 */
[----:B------:R-:W-:Y:S01]  /*9900*/  LDSM.16.MT88.4 R20, [R233+0x100] ;  /* 0x00010000e914783b */ /* 0x000fe20000004200 */
[----:B------:R-:W-:Y:S02]  /*9910*/  MOV R232, R137 ;  /* 0x0000008900e87202 */ /* 0x000fe40000000f00 */
[----:B--2---:R-:W-:Y:S02]  /*9920*/  FMNMX.FTZ R2, R241, R2, !PT ;  /* 0x00000002f1027209 */ /* 0x004fe40007810000 */
[----:B------:R-:W-:Y:S02]  /*9930*/  FMNMX.FTZ R0, R40, R0, !PT ;  /* 0x0000000028007209 */ /* 0x000fe40007810000 */
[----:B------:R-:W-:Y:S02]  /*9940*/  FMNMX.FTZ R2, R237, R2, !PT ;  /* 0x00000002ed027209 */ /* 0x000fe40007810000 */
[----:B---3--:R-:W-:Y:S02]  /*9950*/  FMNMX.FTZ R0, R41, R0, !PT ;  /* 0x0000000029007209 */ /* 0x008fe40007810000 */
[----:B------:R-:W-:Y:S02]  /*9960*/  FMNMX.FTZ R2, R53, R2, !PT ;  /* 0x0000000235027209 */ /* 0x000fe40007810000 */
        /* <DEDUP_REMOVED lines=21> */
[----:B------:R-:W1:Y:S03]  /*9ac0*/  SHFL.BFLY PT, R7, R0, 0x2, 0x1f ;  /* 0x0c401f0000077f89 */ /* 0x000e6600000e0000 */
[----:B------:R-:W-:Y:S04]  /*9ad0*/  FMNMX.FTZ R4, R52, R4, !PT ;  /* 0x0000000434047209 */ /* 0x000fe80007810000 */
[----:B------:R-:W-:Y:S01]  /*9ae0*/  FMNMX.FTZ R4, R34, R4, !PT ;  /* 0x0000000422047209 */ /* 0x000fe20007810000 */
[----:B------:R-:W2:Y:S03]  /*9af0*/  SHFL.BFLY PT, R137, R2, 0x2, 0x1f ;  /* 0x0c401f0002897f89 */ /* 0x000ea600000e0000 */
[----:B------:R-:W-:Y:S04]  /*9b00*/  FMNMX.FTZ R4, R29, R4, !PT ;  /* 0x000000041d047209 */ /* 0x000fe80007810000 */
[----:B------:R-:W-:Y:S04]  /*9b10*/  FMNMX.FTZ R4, R24, R4, !PT ;  /* 0x0000000418047209 */ /* 0x000fe80007810000 */
[----:B------:R-:W-:Y:S04]  /*9b20*/  FMNMX.FTZ R4, R48, R4, !PT ;  /* 0x0000000430047209 */ /* 0x000fe80007810000 */
[----:B------:R-:W-:Y:S02]  /*9b30*/  FMNMX.FTZ R4, R47, R4, !PT ;  /* 0x000000042f047209 */ /* 0x000fe40007810000 */
[----:B-1----:R-:W-:Y:S02]  /*9b40*/  FMNMX.FTZ R0, R0, R7, !PT ;  /* 0x0000000700007209 */ /* 0x002fe40007810000 */
[----:B------:R-:W-:Y:S03]  /*9b50*/  FMNMX.FTZ R4, R252, R4, !PT ;  /* 0x00000004fc047209 */ /* 0x000fe60007810000 */
[----:B------:R-:W1:Y:S01]  /*9b60*/  SHFL.BFLY PT, R139, R0, 0x1, 0x1f ;  /* 0x0c201f00008b7f89 */ /* 0x000e6200000e0000 */
[----:B------:R-:W-:Y:S02]  /*9b70*/  FMNMX.FTZ R4, R231, R4, !PT ;  /* 0x00000004e7047209 */ /* 0x000fe40007810000 */
[----:B--2---:R-:W-:Y:S02]  /*9b80*/  FMNMX.FTZ R137, R2, R137, !PT ;  /* 0x0000008902897209 */ /* 0x004fe40007810000 */
[----:B------:R-:W-:Y:S02]  /*9b90*/  FMNMX.FTZ R2, R28, R5, !PT ;  /* 0x000000051c027209 */ /* 0x000fe40007810000 */
[----:B------:R-:W-:Y:S01]  /*9ba0*/  FMNMX.FTZ R4, R214, R4, !PT ;  /* 0x00000004d6047209 */ /* 0x000fe20007810000 */
[----:B------:R-:W2:Y:S01]  /*9bb0*/  SHFL.BFLY PT, R5, R137, 0x1, 0x1f ;  /* 0x0c201f0089057f89 */ /* 0x000ea200000e0000 */
[----:B------:R-:W-:Y:S02]  /*9bc0*/  FMNMX.FTZ R2, R239, R2, !PT ;  /* 0x00000002ef027209 */ /* 0x000fe40007810000 */
[----:B------:R-:W-:Y:S02]  /*9bd0*/  FMNMX.FTZ R4, R213, R4, !PT ;  /* 0x00000004d5047209 */ /* 0x000fe40007810000 */
[----:B------:R-:W-:Y:S03]  /*9be0*/  FMNMX.FTZ R2, R45, R2, !PT ;  /* 0x000000022d027209 */ /* 0x000fe60007810000 */
[----:B------:R-:W3:Y:S01]  /*9bf0*/  SHFL.BFLY PT, R6, R4, 0x2, 0x1f ;  /* 0x0c401f0004067f89 */ /* 0x000ee200000e0000 */
[----:B-1----:R-:W-:Y:S05]  /*9c00*/  FMNMX.FTZ R139, R0, R139, !PT ;  /* 0x0000008b008b7209 */ /* 0x002fea0007810000 */
[C---:B------:R-:W-:Y:S01]  /*9c10*/  FADD.FTZ R0, -R139.reuse, R3 ;  /* 0x000000038b007221 */ /* 0x040fe20000010100 */
[----:B------:R-:W-:Y:S01]  /*9c20*/  FMNMX.FTZ R3, R46, R2, !PT ;  /* 0x000000022e037209 */ /* 0x000fe20007810000 */
[----:B------:R-:W-:Y:S01]  /*9c30*/  FMUL.FTZ R208, R139, c[0x0][0x2d0] ;  /* 0x0000b4008bd07a20 */ /* 0x000fe20000410000 */
[----:B--2---:R-:W-:Y:S01]  /*9c40*/  FMNMX.FTZ R137, R137, R5, !PT ;  /* 0x0000000589897209 */ /* 0x004fe20007810000 */
[----:B------:R-:W-:Y:S01]  /*9c50*/  FMUL.FTZ R2, R0, c[0x0][0x2d0] ;  /* 0x0000b40000027a20 */ /* 0x000fe20000410000 */
[----:B------:R-:W-:Y:S01]  /*9c60*/  FMNMX.FTZ R0, R240, R3, !PT ;  /* 0x00000003f0007209 */ /* 0x000fe20007810000 */
[--C-:B------:R-:W-:Y:S02]  /*9c70*/  FFMA.FTZ R212, R212, c[0x0][0x2d0], -R208.reuse ;  /* 0x0000b400d4d47a23 */ /* 0x100fe400000108d0 */
[----:B------:R-:W1:Y:S01]  /*9c80*/  MUFU.EX2 R134, R2 ;  /* 0x0000000200867308 */ /* 0x000e620000000800 */
[----:B------:R-:W-:Y:S01]  /*9c90*/  FMNMX.FTZ R0, R136, R0, !PT ;  /* 0x0000000088007209 */ /* 0x000fe20007810000 */
[----:B------:R-:W-:Y:S01]  /*9ca0*/  FMUL.FTZ R210, R137, c[0x0][0x2d0] ;  /* 0x0000b40089d27a20 */ /* 0x000fe20000410000 */
[----:B---3--:R-:W-:Y:S01]  /*9cb0*/  FMNMX.FTZ R4, R4, R6, !PT ;  /* 0x0000000604047209 */ /* 0x008fe20007810000 */
[--C-:B------:R-:W-:Y:S01]  /*9cc0*/  FFMA.FTZ R227, R227, c[0x0][0x2d0], -R208.reuse ;  /* 0x0000b400e3e37a23 */ /* 0x100fe200000108d0 */
[----:B------:R-:W-:Y:S03]  /*9cd0*/  FMNMX.FTZ R0, R135, R0, !PT ;  /* 0x0000000087007209 */ /* 0x000fe60007810000 */
[----:B------:R-:W2:Y:S08]  /*9ce0*/  SHFL.BFLY PT, R138, R4, 0x1, 0x1f ;  /* 0x0c201f00048a7f89 */ /* 0x000eb000000e0000 */
[----:B------:R-:W3:Y:S01]  /*9cf0*/  SHFL.BFLY PT, R3, R0, 0x2, 0x1f ;  /* 0x0c401f0000037f89 */ /* 0x000ee200000e0000 */
[C---:B-1----:R-:W-:Y:S02]  /*9d00*/  FMUL.FTZ R5, R134.reuse, R149 ;  /* 0x0000009586057220 */ /* 0x042fe40000410000 */
[C---:B------:R-:W-:Y:S01]  /*9d10*/  FMUL.FTZ R32, R134.reuse, R172 ;  /* 0x000000ac86207220 */ /* 0x040fe20000410000 */
[----:B------:R-:W-:Y:S01]  /*9d20*/  MOV R172, R33 ;  /* 0x0000002100ac7202 */ /* 0x000fe20000000f00 */
[C---:B------:R-:W-:Y:S01]  /*9d30*/  FMUL.FTZ R33, R134.reuse, R173 ;  /* 0x000000ad86217220 */ /* 0x040fe20000410000 */
[----:B------:R-:W-:Y:S01]  /*9d40*/  MOV R173, R34 ;  /* 0x0000002200ad7202 */ /* 0x000fe20000000f00 */
[----:B------:R-:W-:Y:S01]  /*9d50*/  FMUL.FTZ R64, R134, R204 ;  /* 0x000000cc86407220 */ /* 0x000fe20000410000 */
[----:B--2---:R-:W-:Y:S01]  /*9d60*/  FMNMX.FTZ R138, R4, R138, !PT ;  /* 0x0000008a048a7209 */ /* 0x004fe20007810000 */
[----:B------:R-:W-:Y:S02]  /*9d70*/  FFMA.FTZ R4, R143, c[0x0][0x2d0], -R208 ;  /* 0x0000b4008f047a23 */ /* 0x000fe400000108d0 */
[----:B------:R-:W-:Y:S02]  /*9d80*/  FMUL.FTZ R65, R134, R205 ;  /* 0x000000cd86417220 */ /* 0x000fe40000410000 */
[C---:B------:R-:W-:Y:S01]  /*9d90*/  FMUL.FTZ R209, R138.reuse, c[0x0][0x2d0] ;  /* 0x0000b4008ad17a20 */ /* 0x040fe20000410000 */
[----:B------:R-:W-:Y:S01]  /*9da0*/  MUFU.EX2 R8, R4 ;  /* 0x0000000400087308 */ /* 0x000fe20000000800 */
[----:B------:R-:W-:Y:S01]  /*9db0*/  FADD.FTZ R2, -R138, R132 ;  /* 0x000000848a027221 */ /* 0x000fe20000010100 */
[----:B---3--:R-:W-:Y:S01]  /*9dc0*/  FMNMX.FTZ R0, R0, R3, !PT ;  /* 0x0000000300007209 */ /* 0x008fe20007810000 */
[----:B------:R-:W-:Y:S02]  /*9dd0*/  FFMA.FTZ R3, R15, c[0x0][0x2d0], -R208 ;  /* 0x0000b4000f037a23 */ /* 0x000fe400000108d0 */
[----:B------:R-:W-:Y:S02]  /*9de0*/  FMUL.FTZ R2, R2, c[0x0][0x2d0] ;  /* 0x0000b40002027a20 */ /* 0x000fe40000410000 */
[C---:B------:R-:W-:Y:S02]  /*9df0*/  FMUL.FTZ R68, R134.reuse, R68 ;  /* 0x0000004486447220 */ /* 0x040fe40000410000 */
[C---:B------:R-:W-:Y:S01]  /*9e00*/  FMUL.FTZ R69, R134.reuse, R69 ;  /* 0x0000004586457220 */ /* 0x040fe20000410000 */
[----:B------:R1:W-:Y:S01]  /*9e10*/  MUFU.EX2 R245, R3 ;  /* 0x0000000300f57308 */ /* 0x0003e20000000800 */
[C---:B------:R-:W-:Y:S02]  /*9e20*/  FMUL.FTZ R80, R134.reuse, R80 ;  /* 0x0000005086507220 */ /* 0x040fe40000410000 */
[C---:B------:R-:W-:Y:S02]  /*9e30*/  FMUL.FTZ R81, R134.reuse, R81 ;  /* 0x0000005186517220 */ /* 0x040fe40000410000 */
[C---:B------:R-:W-:Y:S02]  /*9e40*/  FMUL.FTZ R84, R134.reuse, R84 ;  /* 0x0000005486547220 */ /* 0x040fe40000410000 */
[C---:B------:R-:W-:Y:S02]  /*9e50*/  FMUL.FTZ R85, R134.reuse, R85 ;  /* 0x0000005586557220 */ /* 0x040fe40000410000 */
[C---:B------:R-:W-:Y:S01]  /*9e60*/  FMUL.FTZ R96, R134.reuse, R96 ;  /* 0x0000006086607220 */ /* 0x040fe20000410000 */
[----:B------:R2:W3:Y:S01]  /*9e70*/  MUFU.EX2 R133, R2 ;  /* 0x0000000200857308 */ /* 0x0004e20000000800 */
[C---:B------:R-:W-:Y:S02]  /*9e80*/  FMUL.FTZ R97, R134.reuse, R97 ;  /* 0x0000006186617220 */ /* 0x040fe40000410000 */
[C---:B------:R-:W-:Y:S02]  /*9e90*/  FMUL.FTZ R100, R134.reuse, R100 ;  /* 0x0000006486647220 */ /* 0x040fe40000410000 */
[----:B------:R-:W-:Y:S02]  /*9ea0*/  FMUL.FTZ R101, R134, R101 ;  /* 0x0000006586657220 */ /* 0x000fe40000410000 */
[--C-:B------:R-:W-:Y:S02]  /*9eb0*/  FFMA.FTZ R214, R214, c[0x0][0x2d0], -R209.reuse ;  /* 0x0000b400d6d67a23 */ /* 0x100fe400000108d1 */
[C---:B------:R-:W-:Y:S02]  /*9ec0*/  FMUL.FTZ R112, R134.reuse, R112 ;  /* 0x0000007086707220 */ /* 0x040fe40000410000 */
[C---:B------:R-:W-:Y:S02]  /*9ed0*/  FMUL.FTZ R113, R134.reuse, R113 ;  /* 0x0000007186717220 */ /* 0x040fe40000410000 */
[----:B------:R-:W-:Y:S02]  /*9ee0*/  FMUL.FTZ R116, R134, R116 ;  /* 0x0000007486747220 */ /* 0x000fe40000410000 */
[--C-:B-1----:R-:W-:Y:S02]  /*9ef0*/  FFMA.FTZ R3, R216, c[0x0][0x2d0], -R209.reuse ;  /* 0x0000b400d8037a23 */ /* 0x102fe400000108d1 */
[C---:B------:R-:W-:Y:S02]  /*9f00*/  FMUL.FTZ R117, R134.reuse, R117 ;  /* 0x0000007586757220 */ /* 0x040fe40000410000 */
[----:B------:R1:W-:Y:S01]  /*9f10*/  MUFU.EX2 R9, R3 ;  /* 0x0000000300097308 */ /* 0x0003e20000000800 */
[C---:B------:R-:W-:Y:S02]  /*9f20*/  FMUL.FTZ R128, R134.reuse, R128 ;  /* 0x0000008086807220 */ /* 0x040fe40000410000 */
[----:B------:R-:W-:Y:S02]  /*9f30*/  FMUL.FTZ R129, R134, R129 ;  /* 0x0000008186817220 */ /* 0x000fe40000410000 */
[----:B--2---:R-:W-:Y:S02]  /*9f40*/  FADD.FTZ R2, -R137, R140 ;  /* 0x0000008c89027221 */ /* 0x004fe40000010100 */
[C---:B---3--:R-:W-:Y:S02]  /*9f50*/  FMUL.FTZ R6, R133.reuse, R150 ;  /* 0x0000009685067220 */ /* 0x048fe40000410000 */
[----:B------:R-:W-:Y:S02]  /*9f60*/  FMUL.FTZ R2, R2, c[0x0][0x2d0] ;  /* 0x0000b40002027a20 */ /* 0x000fe40000410000 */
[C---:B------:R-:W-:Y:S02]  /*9f70*/  FMUL.FTZ R7, R133.reuse, R151 ;  /* 0x0000009785077220 */ /* 0x040fe40000410000 */
[----:B------:R2:W3:Y:S01]  /*9f80*/  MUFU.EX2 R132, R2 ;  /* 0x0000000200847308 */ /* 0x0004e20000000800 */
[C---:B------:R-:W-:Y:S01]  /*9f90*/  FMUL.FTZ R34, R133.reuse, R174 ;  /* 0x000000ae85227220 */ /* 0x040fe20000410000 */
[----:B------:R-:W-:Y:S01]  /*9fa0*/  MOV R174, R54 ;  /* 0x0000003600ae7202 */ /* 0x000fe20000000f00 */
[C---:B------:R-:W-:Y:S02]  /*9fb0*/  FMUL.FTZ R66, R133.reuse, R206 ;  /* 0x000000ce85427220 */ /* 0x040fe40000410000 */
[C---:B------:R-:W-:Y:S02]  /*9fc0*/  FMUL.FTZ R67, R133.reuse, R207 ;  /* 0x000000cf85437220 */ /* 0x040fe40000410000 */
[C---:B------:R-:W-:Y:S02]  /*9fd0*/  FMUL.FTZ R70, R133.reuse, R70 ;  /* 0x0000004685467220 */ /* 0x040fe40000410000 */
[----:B------:R-:W-:Y:S02]  /*9fe0*/  FMUL.FTZ R71, R133, R71 ;  /* 0x0000004785477220 */ /* 0x000fe40000410000 */
[--C-:B-1----:R-:W-:Y:S02]  /*9ff0*/  FFMA.FTZ R3, R223, c[0x0][0x2d0], -R209.reuse ;  /* 0x0000b400df037a23 */ /* 0x102fe400000108d1 */
[C---:B------:R-:W-:Y:S02]  /*a000*/  FMUL.FTZ R82, R133.reuse, R82 ;  /* 0x0000005285527220 */ /* 0x040fe40000410000 */
[----:B------:R1:W-:Y:S01]  /*a010*/  MUFU.EX2 R223, R3 ;  /* 0x0000000300df7308 */ /* 0x0003e20000000800 */
[C---:B------:R-:W-:Y:S02]  /*a020*/  FMUL.FTZ R83, R133.reuse, R83 ;  /* 0x0000005385537220 */ /* 0x040fe40000410000 */
[C---:B------:R-:W-:Y:S02]  /*a030*/  FMUL.FTZ R86, R133.reuse, R86 ;  /* 0x0000005685567220 */ /* 0x040fe40000410000 */
[C---:B------:R-:W-:Y:S02]  /*a040*/  FMUL.FTZ R87, R133.reuse, R87 ;  /* 0x0000005785577220 */ /* 0x040fe40000410000 */
[----:B------:R-:W-:Y:S02]  /*a050*/  FMUL.FTZ R98, R133, R98 ;  /* 0x0000006285627220 */ /* 0x000fe40000410000 */
[--C-:B--2---:R-:W-:Y:S02]  /*a060*/  FFMA.FTZ R2, R221, c[0x0][0x2d0], -R208.reuse ;  /* 0x0000b400dd027a23 */ /* 0x104fe400000108d0 */
[C---:B---3--:R-:W-:Y:S01]  /*a070*/  FMUL.FTZ R13, R132.reuse, R153 ;  /* 0x00000099840d7220 */ /* 0x048fe20000410000 */
[----:B------:R-:W-:Y:S01]  /*a080*/  MOV R153, R27 ;  /* 0x0000001b00997202 */ /* 0x000fe20000000f00 */
[----:B------:R2:W-:Y:S01]  /*a090*/  MUFU.EX2 R10, R2 ;  /* 0x00000002000a7308 */ /* 0x0005e20000000800 */
[C---:B------:R-:W-:Y:S01]  /*a0a0*/  FMUL.FTZ R12, R132.reuse, R152 ;  /* 0x00000098840c7220 */ /* 0x040fe20000410000 */
[----:B------:R-:W-:Y:S01]  /*a0b0*/  MOV R152, R40 ;  /* 0x0000002800987202 */ /* 0x000fe20000000f00 */
[C---:B------:R-:W-:Y:S02]  /*a0c0*/  FMUL.FTZ R40, R132.reuse, R180 ;  /* 0x000000b484287220 */ /* 0x040fe40000410000 */
[C---:B------:R-:W-:Y:S02]  /*a0d0*/  FMUL.FTZ R56, R132.reuse, R196 ;  /* 0x000000c484387220 */ /* 0x040fe40000410000 */
[----:B------:R-:W-:Y:S02]  /*a0e0*/  FMUL.FTZ R57, R132, R197 ;  /* 0x000000c584397220 */ /* 0x000fe40000410000 */
[--C-:B------:R-:W-:Y:S02]  /*a0f0*/  FFMA.FTZ R152, R152, c[0x0][0x2d0], -R208.reuse ;  /* 0x0000b40098987a23 */ /* 0x100fe400000108d0 */
[----:B-1----:R-:W-:Y:S02]  /*a100*/  FFMA.FTZ R3, R16, c[0x0][0x2d0], -R209 ;  /* 0x0000b40010037a23 */ /* 0x002fe400000108d1 */
[----:B------:R-:W-:Y:S01]  /*a110*/  FMUL.FTZ R16, R134, R156 ;  /* 0x0000009c86107220 */ /* 0x000fe20000410000 */
[----:B------:R-:W-:Y:S01]  /*a120*/  MUFU.EX2 R197, R152 ;  /* 0x0000009800c57308 */ /* 0x000fe20000000800 */
[----:B------:R-:W-:Y:S02]  /*a130*/  IMAD.MOV.U32 R156, RZ, RZ, R35 ;  /* 0x000000ffff9c7224 */ /* 0x000fe400078e0023 */
[C---:B------:R-:W-:Y:S01]  /*a140*/  FMUL.FTZ R35, R133.reuse, R175 ;  /* 0x000000af85237220 */ /* 0x040fe20000410000 */
[----:B------:R-:W-:Y:S01]  /*a150*/  MOV R175, R52 ;  /* 0x0000003400af7202 */ /* 0x000fe20000000f00 */
[C---:B------:R-:W-:Y:S02]  /*a160*/  FMUL.FTZ R60, R132.reuse, R200 ;  /* 0x000000c8843c7220 */ /* 0x040fe40000410000 */
[C---:B------:R-:W-:Y:S02]  /*a170*/  FMUL.FTZ R61, R132.reuse, R201 ;  /* 0x000000c9843d7220 */ /* 0x040fe40000410000 */
[----:B------:R-:W-:Y:S01]  /*a180*/  FMUL.FTZ R72, R132, R72 ;  /* 0x0000004884487220 */ /* 0x000fe20000410000 */
[----:B------:R1:W-:Y:S01]  /*a190*/  MUFU.EX2 R247, R3 ;  /* 0x0000000300f77308 */ /* 0x0003e20000000800 */
[----:B--2---:R-:W-:Y:S02]  /*a1a0*/  FFMA.FTZ R2, R142, c[0x0][0x2d0], -R208 ;  /* 0x0000b4008e027a23 */ /* 0x004fe400000108d0 */
[C---:B------:R-:W-:Y:S02]  /*a1b0*/  FMUL.FTZ R73, R132.reuse, R73 ;  /* 0x0000004984497220 */ /* 0x040fe40000410000 */
[C---:B------:R-:W-:Y:S02]  /*a1c0*/  FMUL.FTZ R76, R132.reuse, R76 ;  /* 0x0000004c844c7220 */ /* 0x040fe40000410000 */
[C---:B------:R-:W-:Y:S02]  /*a1d0*/  FMUL.FTZ R77, R132.reuse, R77 ;  /* 0x0000004d844d7220 */ /* 0x040fe40000410000 */
[C---:B------:R-:W-:Y:S01]  /*a1e0*/  FMUL.FTZ R88, R132.reuse, R88 ;  /* 0x0000005884587220 */ /* 0x040fe20000410000 */
[----:B------:R2:W3:Y:S01]  /*a1f0*/  MUFU.EX2 R248, R2 ;  /* 0x0000000200f87308 */ /* 0x0004e20000000800 */
[C---:B------:R-:W-:Y:S02]  /*a200*/  FMUL.FTZ R89, R132.reuse, R89 ;  /* 0x0000005984597220 */ /* 0x040fe40000410000 */
[C---:B------:R-:W-:Y:S02]  /*a210*/  FMUL.FTZ R92, R132.reuse, R92 ;  /* 0x0000005c845c7220 */ /* 0x040fe40000410000 */
[C---:B------:R-:W-:Y:S02]  /*a220*/  FMUL.FTZ R93, R132.reuse, R93 ;  /* 0x0000005d845d7220 */ /* 0x040fe40000410000 */
[C---:B------:R-:W-:Y:S02]  /*a230*/  FMUL.FTZ R99, R133.reuse, R99 ;  /* 0x0000006385637220 */ /* 0x040fe40000410000 */
[C---:B------:R-:W-:Y:S02]  /*a240*/  FMUL.FTZ R102, R133.reuse, R102 ;  /* 0x0000006685667220 */ /* 0x040fe40000410000 */
[----:B------:R-:W-:Y:S02]  /*a250*/  FMUL.FTZ R103, R133, R103 ;  /* 0x0000006785677220 */ /* 0x000fe40000410000 */
[----:B------:R-:W-:Y:S02]  /*a260*/  FMUL.FTZ R104, R132, R104 ;  /* 0x0000006884687220 */ /* 0x000fe40000410000 */
[--C-:B-1----:R-:W-:Y:S02]  /*a270*/  FFMA.FTZ R3, R222, c[0x0][0x2d0], -R210.reuse ;  /* 0x0000b400de037a23 */ /* 0x102fe400000108d2 */
[C---:B------:R-:W-:Y:S02]  /*a280*/  FMUL.FTZ R105, R132.reuse, R105 ;  /* 0x0000006984697220 */ /* 0x040fe40000410000 */
[----:B------:R1:W-:Y:S01]  /*a290*/  MUFU.EX2 R221, R3 ;  /* 0x0000000300dd7308 */ /* 0x0003e20000000800 */
[C---:B------:R-:W-:Y:S02]  /*a2a0*/  FMUL.FTZ R108, R132.reuse, R108 ;  /* 0x0000006c846c7220 */ /* 0x040fe40000410000 */
[----:B------:R-:W-:Y:S01]  /*a2b0*/  FMUL.FTZ R109, R132, R109 ;  /* 0x0000006d846d7220 */ /* 0x000fe20000410000 */
[----:B--2---:R-:W2:Y:S01]  /*a2c0*/  SHFL.BFLY PT, R2, R0, 0x1, 0x1f ;  /* 0x0c201f0000027f89 */ /* 0x004ea200000e0000 */
[----:B---3--:R-:W-:Y:S01]  /*a2d0*/  F2FP.PACK_AB R142, R245, R248 ;  /* 0x000000f8f58e723e */ /* 0x008fe200000000ff */
[--C-:B------:R-:W-:Y:S02]  /*a2e0*/  FFMA.FTZ R156, R156, c[0x0][0x2d0], -R210.reuse ;  /* 0x0000b4009c9c7a23 */ /* 0x100fe400000108d2 */
[C---:B------:R-:W-:Y:S02]  /*a2f0*/  FMUL.FTZ R114, R133.reuse, R114 ;  /* 0x0000007285727220 */ /* 0x040fe40000410000 */
[C---:B------:R-:W-:Y:S02]  /*a300*/  FMUL.FTZ R115, R133.reuse, R115 ;  /* 0x0000007385737220 */ /* 0x040fe40000410000 */
[C---:B------:R-:W-:Y:S02]  /*a310*/  FMUL.FTZ R118, R133.reuse, R118 ;  /* 0x0000007685767220 */ /* 0x040fe40000410000 */
[----:B------:R-:W-:Y:S02]  /*a320*/  FMUL.FTZ R119, R133, R119 ;  /* 0x0000007785777220 */ /* 0x000fe40000410000 */
[C---:B------:R-:W-:Y:S02]  /*a330*/  FMUL.FTZ R120, R132.reuse, R120 ;  /* 0x0000007884787220 */ /* 0x040fe40000410000 */
[C---:B------:R-:W-:Y:S02]  /*a340*/  FMUL.FTZ R121, R132.reuse, R121 ;  /* 0x0000007984797220 */ /* 0x040fe40000410000 */
[C---:B------:R-:W-:Y:S02]  /*a350*/  FMUL.FTZ R124, R132.reuse, R124 ;  /* 0x0000007c847c7220 */ /* 0x040fe40000410000 */
[----:B------:R-:W-:Y:S02]  /*a360*/  FMUL.FTZ R125, R132, R125 ;  /* 0x0000007d847d7220 */ /* 0x000fe40000410000 */
[--C-:B-1----:R-:W-:Y:S01]  /*a370*/  FFMA.FTZ R3, R225, c[0x0][0x2d0], -R210.reuse ;  /* 0x0000b400e1037a23 */ /* 0x102fe200000108d2 */
[----:B------:R-:W-:Y:S01]  /*a380*/  MOV R225, R10 ;  /* 0x0000000a00e17202 */ /* 0x000fe20000000f00 */
[----:B------:R-:W-:Y:S02]  /*a390*/  FMUL.FTZ R130, R133, R130 ;  /* 0x0000008285827220 */ /* 0x000fe40000410000 */
[----:B------:R1:W-:Y:S01]  /*a3a0*/  MUFU.EX2 R222, R3 ;  /* 0x0000000300de7308 */ /* 0x0003e20000000800 */
[----:B--2---:R-:W-:Y:S01]  /*a3b0*/  FMNMX.FTZ R2, R2, R0, !PT ;  /* 0x0000000002027209 */ /* 0x004fe20007810000 */
[--C-:B------:R-:W-:Y:S02]  /*a3c0*/  FFMA.FTZ R0, R17, c[0x0][0x2d0], -R209.reuse ;  /* 0x0000b40011007a23 */ /* 0x100fe400000108d1 */
[----:B------:R-:W-:Y:S01]  /*a3d0*/  FMUL.FTZ R17, R134, R157 ;  /* 0x0000009d86117220 */ /* 0x000fe20000410000 */
[----:B------:R-:W-:Y:S01]  /*a3e0*/  MOV R157, R18 ;  /* 0x00000012009d7202 */ /* 0x000fe20000000f00 */
[C---:B------:R-:W-:Y:S01]  /*a3f0*/  FMUL.FTZ R18, R133.reuse, R158 ;  /* 0x0000009e85127220 */ /* 0x040fe20000410000 */
[----:B------:R-:W-:Y:S01]  /*a400*/  MOV R158, R19 ;  /* 0x00000013009e7202 */ /* 0x000fe20000000f00 */
[C---:B------:R-:W-:Y:S01]  /*a410*/  FMUL.FTZ R19, R133.reuse, R159 ;  /* 0x0000009f85137220 */ /* 0x040fe20000410000 */
[----:B------:R-:W-:Y:S01]  /*a420*/  MOV R159, R42 ;  /* 0x0000002a009f7202 */ /* 0x000fe20000000f00 */
[----:B------:R2:W3:Y:S01]  /*a430*/  MUFU.EX2 R244, R0 ;  /* 0x0000000000f47308 */ /* 0x0004e20000000800 */
[----:B------:R-:W-:Y:S02]  /*a440*/  FMUL.FTZ R131, R133, R131 ;  /* 0x0000008385837220 */ /* 0x000fe40000410000 */
[----:B------:R-:W-:Y:S02]  /*a450*/  FFMA.FTZ R231, R231, c[0x0][0x2d0], -R209 ;  /* 0x0000b400e7e77a23 */ /* 0x000fe400000108d1 */
[--C-:B-1----:R-:W-:Y:S05]  /*a460*/  FFMA.FTZ R3, R218, c[0x0][0x2d0], -R210.reuse ;  /* 0x0000b400da037a23 */ /* 0x102fea00000108d2 */
[----:B------:R1:W-:Y:S01]  /*a470*/  MUFU.EX2 R246, R3 ;  /* 0x0000000300f67308 */ /* 0x0003e20000000800 */
[----:B--2---:R-:W-:Y:S01]  /*a480*/  FADD.FTZ R0, -R2, R141 ;  /* 0x0000008d02007221 */ /* 0x004fe20000010100 */
[----:B---3--:R-:W-:Y:S03]  /*a490*/  F2FP.PACK_AB R143, R244, R247 ;  /* 0x000000f7f48f723e */ /* 0x008fe600000000ff */
[----:B------:R-:W-:Y:S06]  /*a4a0*/  FMUL.FTZ R0, R0, c[0x0][0x2d0] ;  /* 0x0000b40000007a20 */ /* 0x000fec0000410000 */
[----:B------:R-:W2:Y:S01]  /*a4b0*/  MUFU.EX2 R0, R0 ;  /* 0x0000000000007308 */ /* 0x000ea20000000800 */
[----:B-1----:R-:W-:Y:S09]  /*a4c0*/  FFMA.FTZ R3, R217, c[0x0][0x2d0], -R210 ;  /* 0x0000b400d9037a23 */ /* 0x002ff200000108d2 */
[----:B------:R1:W3:Y:S01]  /*a4d0*/  MUFU.EX2 R243, R3 ;  /* 0x0000000300f37308 */ /* 0x0002e20000000800 */
[C---:B--2---:R-:W-:Y:S02]  /*a4e0*/  FMUL.FTZ R10, R0.reuse, R146 ;  /* 0x00000092000a7220 */ /* 0x044fe40000410000 */
[C---:B------:R-:W-:Y:S02]  /*a4f0*/  FMUL.FTZ R11, R0.reuse, R147 ;  /* 0x00000093000b7220 */ /* 0x040fe40000410000 */
[C---:B------:R-:W-:Y:S02]  /*a500*/  FMUL.FTZ R14, R0.reuse, R154 ;  /* 0x0000009a000e7220 */ /* 0x040fe40000410000 */
[----:B------:R-:W-:Y:S01]  /*a510*/  FMUL.FTZ R15, R0, R155 ;  /* 0x0000009b000f7220 */ /* 0x000fe20000410000 */
[----:B------:R-:W-:Y:S01]  /*a520*/  MOV R155, R26 ;  /* 0x0000001a009b7202 */ /* 0x000fe20000000f00 */
[----:B------:R-:W-:Y:S02]  /*a530*/  IMAD.MOV.U32 R154, RZ, RZ, R28 ;  /* 0x000000ffff9a7224 */ /* 0x000fe400078e001c */
[----:B------:R-:W-:Y:S02]  /*a540*/  FMUL.FTZ R28, R132, R168 ;  /* 0x000000a8841c7220 */ /* 0x000fe40000410000 */
[----:B-1----:R-:W-:Y:S01]  /*a550*/  FMUL.FTZ R3, R2, c[0x0][0x2d0] ;  /* 0x0000b40002037a20 */ /* 0x002fe20000410000 */
[----:B---3--:R-:W-:Y:S01]  /*a560*/  F2FP.PACK_AB R146, R243, R246 ;  /* 0x000000f6f392723e */ /* 0x008fe200000000ff */
[----:B------:R-:W-:Y:S02]  /*a570*/  IMAD.MOV.U32 R168, RZ, RZ, R29 ;  /* 0x000000ffffa87224 */ /* 0x000fe400078e001d */
[--C-:B------:R-:W-:Y:S02]  /*a580*/  FFMA.FTZ R4, R220, c[0x0][0x2d0], -R3.reuse ;  /* 0x0000b400dc047a23 */ /* 0x100fe40000010803 */
[----:B------:R-:W-:Y:S01]  /*a590*/  FMUL.FTZ R29, R132, R169 ;  /* 0x000000a9841d7220 */ /* 0x000fe20000410000 */
[----:B------:R-:W-:Y:S01]  /*a5a0*/  MOV R169, R30 ;  /* 0x0000001e00a97202 */ /* 0x000fe20000000f00 */
[----:B------:R1:W-:Y:S01]  /*a5b0*/  MUFU.EX2 R216, R4 ;  /* 0x0000000400d87308 */ /* 0x0003e20000000800 */
[C---:B------:R-:W-:Y:S01]  /*a5c0*/  FMUL.FTZ R30, R0.reuse, R170 ;  /* 0x000000aa001e7220 */ /* 0x040fe20000410000 */
[----:B------:R-:W-:Y:S01]  /*a5d0*/  MOV R170, R31 ;  /* 0x0000001f00aa7202 */ /* 0x000fe20000000f00 */
[C---:B------:R-:W-:Y:S01]  /*a5e0*/  FMUL.FTZ R31, R0.reuse, R171 ;  /* 0x000000ab001f7220 */ /* 0x040fe20000410000 */
[----:B------:R-:W-:Y:S01]  /*a5f0*/  MOV R171, R53 ;  /* 0x0000003500ab7202 */ /* 0x000fe20000000f00 */
[C---:B------:R-:W-:Y:S01]  /*a600*/  FMUL.FTZ R26, R0.reuse, R166 ;  /* 0x000000a6001a7220 */ /* 0x040fe20000410000 */
[----:B------:R-:W2:Y:S01]  /*a610*/  LDSM.16.MT88.4 R52, [R236+0x100] ;  /* 0x00010000ec34783b */ /* 0x000ea20000004200 */
[C---:B------:R-:W-:Y:S01]  /*a620*/  FMUL.FTZ R27, R0.reuse, R167 ;  /* 0x000000a7001b7220 */ /* 0x040fe20000410000 */
[----:B------:R-:W-:Y:S01]  /*a630*/  MOV R166, R47 ;  /* 0x0000002f00a67202 */ /* 0x000fe20000000f00 */
[C---:B------:R-:W-:Y:S01]  /*a640*/  FMUL.FTZ R42, R0.reuse, R182 ;  /* 0x000000b6002a7220 */ /* 0x040fe20000410000 */
[----:B------:R-:W-:Y:S01]  /*a650*/  MOV R167, R48 ;  /* 0x0000003000a77202 */ /* 0x000fe20000000f00 */
[C---:B------:R-:W-:Y:S02]  /*a660*/  FMUL.FTZ R47, R0.reuse, R187 ;  /* 0x000000bb002f7220 */ /* 0x040fe40000410000 */
[----:B------:R-:W-:Y:S02]  /*a670*/  IMAD.MOV.U32 R220, RZ, RZ, R46 ;  /* 0x000000ffffdc7224 */ /* 0x000fe400078e002e */
[----:B------:R-:W-:Y:S02]  /*a680*/  FMUL.FTZ R46, R0, R186 ;  /* 0x000000ba002e7220 */ /* 0x000fe40000410000 */
[----:B------:R-:W-:Y:S02]  /*a690*/  FMUL.FTZ R48, R134, R188 ;  /* 0x000000bc86307220 */ /* 0x000fe40000410000 */
[C---:B------:R-:W-:Y:S02]  /*a6a0*/  FMUL.FTZ R58, R0.reuse, R198 ;  /* 0x000000c6003a7220 */ /* 0x040fe40000410000 */
[C---:B------:R-:W-:Y:S01]  /*a6b0*/  FMUL.FTZ R59, R0.reuse, R199 ;  /* 0x000000c7003b7220 */ /* 0x040fe20000410000 */
[----:B------:R-:W-:Y:S01]  /*a6c0*/  MUFU.EX2 R198, R212 ;  /* 0x000000d400c67308 */ /* 0x000fe20000000800 */
[----:B------:R-:W-:Y:S02]  /*a6d0*/  FMUL.FTZ R62, R0, R202 ;  /* 0x000000ca003e7220 */ /* 0x000fe40000410000 */
[--C-:B-1----:R-:W-:Y:S01]  /*a6e0*/  FFMA.FTZ R4, R226, c[0x0][0x2d0], -R3.reuse ;  /* 0x0000b400e2047a23 */ /* 0x102fe20000010803 */
[----:B------:R-:W-:Y:S01]  /*a6f0*/  MOV R226, R9 ;  /* 0x0000000900e27202 */ /* 0x000fe20000000f00 */
[----:B------:R-:W-:Y:S02]  /*a700*/  FMUL.FTZ R9, R132, R145 ;  /* 0x0000009184097220 */ /* 0x000fe40000410000 */
[C---:B------:R-:W-:Y:S01]  /*a710*/  FMUL.FTZ R63, R0.reuse, R203 ;  /* 0x000000cb003f7220 */ /* 0x040fe20000410000 */
[----:B------:R-:W-:Y:S01]  /*a720*/  F2FP.PACK_AB R141, R223, R226 ;  /* 0x000000e2df8d723e */ /* 0x000fe200000000ff */
[C---:B------:R-:W-:Y:S01]  /*a730*/  FMUL.FTZ R74, R0.reuse, R74 ;  /* 0x0000004a004a7220 */ /* 0x040fe20000410000 */
[----:B------:R-:W1:Y:S01]  /*a740*/  MUFU.EX2 R217, R4 ;  /* 0x0000000400d97308 */ /* 0x000e620000000800 */
[C---:B------:R-:W-:Y:S02]  /*a750*/  FMUL.FTZ R75, R0.reuse, R75 ;  /* 0x0000004b004b7220 */ /* 0x040fe40000410000 */
        /* <DEDUP_REMOVED lines=10> */
[----:B------:R-:W-:Y:S01]  /*a800*/  FMUL.FTZ R122, R0, R122 ;  /* 0x0000007a007a7220 */ /* 0x000fe20000410000 */
[----:B-1----:R-:W-:Y:S01]  /*a810*/  F2FP.PACK_AB R145, R217, R216 ;  /* 0x000000d8d991723e */ /* 0x002fe200000000ff */
[--C-:B------:R-:W-:Y:S01]  /*a820*/  FFMA.FTZ R4, R224, c[0x0][0x2d0], -R3.reuse ;  /* 0x0000b400e0047a23 */ /* 0x100fe20000010803 */
[----:B------:R-:W-:Y:S01]  /*a830*/  MOV R224, R8 ;  /* 0x0000000800e07202 */ /* 0x000fe20000000f00 */
[----:B------:R-:W-:Y:S01]  /*a840*/  FMUL.FTZ R8, R132, R144 ;  /* 0x0000009084087220 */ /* 0x000fe20000410000 */
[----:B------:R-:W-:Y:S01]  /*a850*/  F2FP.PACK_AB R144, R222, R221 ;  /* 0x000000ddde90723e */ /* 0x000fe200000000ff */
[----:B------:R1:W-:Y:S01]  /*a860*/  MUFU.EX2 R218, R4 ;  /* 0x0000000400da7308 */ /* 0x0003e20000000800 */
[----:B------:R-:W-:Y:S01]  /*a870*/  F2FP.PACK_AB R140, R225, R224 ;  /* 0x000000e0e18c723e */ /* 0x000fe200000000ff */
[C---:B------:R-:W-:Y:S02]  /*a880*/  FMUL.FTZ R123, R0.reuse, R123 ;  /* 0x0000007b007b7220 */ /* 0x040fe40000410000 */
[C---:B------:R-:W-:Y:S02]  /*a890*/  FMUL.FTZ R126, R0.reuse, R126 ;  /* 0x0000007e007e7220 */ /* 0x040fe40000410000 */
[----:B------:R-:W-:Y:S02]  /*a8a0*/  FMUL.FTZ R127, R0, R127 ;  /* 0x0000007f007f7220 */ /* 0x000fe40000410000 */
[--C-:B-1----:R-:W-:Y:S04]  /*a8b0*/  FFMA.FTZ R4, R219, c[0x0][0x2d0], -R3.reuse ;  /* 0x0000b400db047a23 */ /* 0x102fe80000010803 */
[----:B------:R1:W3:Y:S02]  /*a8c0*/  MUFU.EX2 R219, R4 ;  /* 0x0000000400db7308 */ /* 0x0002e40000000800 */
[C---:B-1----:R-:W-:Y:S01]  /*a8d0*/  FMUL.FTZ R4, R134.reuse, R148 ;  /* 0x0000009486047220 */ /* 0x042fe20000410000 */
[----:B---3--:R-:W-:Y:S01]  /*a8e0*/  F2FP.PACK_AB R147, R219, R218 ;  /* 0x000000dadb93723e */ /* 0x008fe200000000ff */
[----:B------:R-:W1:Y:S05]  /*a8f0*/  LDSM.16.MT88.4 R148, [R235+0x100] ;  /* 0x00010000eb94783b */ /* 0x000e6a0000004200 */
[-C--:B------:R-:W-:Y:S08]  /*a900*/  HMMA.16816.F32 R4, R140, R20.reuse, R4 ;  /* 0x000000148c04723c */ /* 0x080ff00000001804 */
[C---:B------:R-:W-:Y:S07]  /*a910*/  HMMA.16816.F32 R8, R144.reuse, R20, R8 ;  /* 0x000000149008723c */ /* 0x040fee0000001808 */
[C---:B------:R-:W-:Y:S01]  /*a920*/  FMUL.FTZ R20, R134.reuse, R160 ;  /* 0x000000a086147220 */ /* 0x040fe20000410000 */
[-C--:B------:R-:W-:Y:S01]  /*a930*/  HMMA.16816.F32 R12, R144, R22.reuse, R12 ;  /* 0x00000016900c723c */ /* 0x080fe2000000180c */
[----:B------:R-:W-:Y:S03]  /*a940*/  FMUL.FTZ R21, R134, R161 ;  /* 0x000000a186157220 */ /* 0x000fe60000410000 */
[----:B------:R-:W-:Y:S01]  /*a950*/  MOV R160, R51 ;  /* 0x0000003300a07202 */ /* 0x000fe20000000f00 */
[C---:B------:R-:W-:Y:S01]  /*a960*/  FMUL.FTZ R51, R133.reuse, R191 ;  /* 0x000000bf85337220 */ /* 0x040fe20000410000 */
[----:B------:R-:W-:Y:S01]  /*a970*/  MOV R161, R50 ;  /* 0x0000003200a17202 */ /* 0x000fe20000000f00 */
[----:B------:R-:W3:Y:S01]  /*a980*/  LDL.LU R191, [R1+0x38] ;  /* 0x0000380001bf7983 */ /* 0x000ee20000300800 */
[C---:B------:R-:W-:Y:S01]  /*a990*/  HMMA.16816.F32 R16, R140.reuse, R22, R16 ;  /* 0x000000168c10723c */ /* 0x040fe20000001810 */
[C---:B------:R-:W-:Y:S02]  /*a9a0*/  FMUL.FTZ R50, R133.reuse, R190 ;  /* 0x000000be85327220 */ /* 0x040fe40000410000 */
[----:B------:R-:W4:Y:S01]  /*a9b0*/  LDL.LU R190, [R1+0x34] ;  /* 0x0000340001be7983 */ /* 0x000f220000300800 */
[----:B------:R-:W-:Y:S02]  /*a9c0*/  MOV R180, R160 ;  /* 0x000000a000b47202 */ /* 0x000fe40000000f00 */
[----:B------:R-:W-:Y:S01]  /*a9d0*/  MOV R160, R154 ;  /* 0x0000009a00a07202 */ /* 0x000fe20000000f00 */
[C---:B------:R-:W-:Y:S01]  /*a9e0*/  FMUL.FTZ R22, R133.reuse, R162 ;  /* 0x000000a285167220 */ /* 0x040fe20000410000 */
[----:B------:R-:W-:Y:S01]  /*a9f0*/  MOV R162, R25 ;  /* 0x0000001900a27202 */ /* 0x000fe20000000f00 */
[C---:B------:R-:W-:Y:S03]  /*aa00*/  FMUL.FTZ R23, R133.reuse, R163 ;  /* 0x000000a385177220 */ /* 0x040fe60000410000 */
[--C-:B------:R-:W-:Y:S01]  /*aa10*/  FFMA.FTZ R160, R160, c[0x0][0x2d0], -R3.reuse ;  /* 0x0000b400a0a07a23 */ /* 0x100fe20000010803 */
[----:B------:R-:W-:Y:S01]  /*aa20*/  MOV R163, R24 ;  /* 0x0000001800a37202 */ /* 0x000fe20000000f00 */
[--C-:B------:R-:W-:Y:S02]  /*aa30*/  FFMA.FTZ R162, R162, c[0x0][0x2d0], -R210.reuse ;  /* 0x0000b400a2a27a23 */ /* 0x100fe400000108d2 */
[-C--:B------:R-:W-:Y:S01]  /*aa40*/  HMMA.16816.F32 R20, R140, R36.reuse, R20 ;  /* 0x000000248c14723c */ /* 0x080fe20000001814 */
[C---:B------:R-:W-:Y:S01]  /*aa50*/  FMUL.FTZ R24, R132.reuse, R164 ;  /* 0x000000a484187220 */ /* 0x040fe20000410000 */
[----:B------:R-:W-:Y:S01]  /*aa60*/  MOV R164, R44 ;  /* 0x0000002c00a47202 */ /* 0x000fe20000000f00 */
[C---:B------:R-:W-:Y:S01]  /*aa70*/  FMUL.FTZ R25, R132.reuse, R165 ;  /* 0x000000a584197220 */ /* 0x040fe20000410000 */
[----:B------:R-:W-:Y:S01]  /*aa80*/  MOV R165, R45 ;  /* 0x0000002d00a57202 */ /* 0x000fe20000000f00 */
[C---:B------:R-:W-:Y:S02]  /*aa90*/  FMUL.FTZ R44, R132.reuse, R184 ;  /* 0x000000b8842c7220 */ /* 0x040fe40000410000 */
[----:B------:R-:W-:Y:S02]  /*aaa0*/  FMUL.FTZ R45, R132, R185 ;  /* 0x000000b9842d7220 */ /* 0x000fe40000410000 */
[----:B------:R-:W-:Y:S01]  /*aab0*/  MUFU.EX2 R185, R156 ;  /* 0x0000009c00b97308 */ /* 0x000fe20000000800 */
[C---:B------:R-:W-:Y:S02]  /*aac0*/  HMMA.16816.F32 R24, R144.reuse, R36, R24 ;  /* 0x000000249018723c */ /* 0x040fe40000001818 */
[--C-:B------:R-:W-:Y:S02]  /*aad0*/  FFMA.FTZ R164, R164, c[0x0][0x2d0], -R210.reuse ;  /* 0x0000b400a4a47a23 */ /* 0x100fe400000108d2 */
[--C-:B------:R-:W-:Y:S03]  /*aae0*/  FFMA.FTZ R180, R180, c[0x0][0x2d0], -R210.reuse ;  /* 0x0000b400b4b47a23 */ /* 0x100fe600000108d2 */
[C---:B------:R-:W-:Y:S01]  /*aaf0*/  FMUL.FTZ R36, R134.reuse, R176 ;  /* 0x000000b086247220 */ /* 0x040fe20000410000 */
[-C--:B------:R-:W-:Y:S01]  /*ab00*/  HMMA.16816.F32 R28, R144, R38.reuse, R28 ;  /* 0x00000026901c723c */ /* 0x080fe2000000181c */
[----:B------:R-:W-:Y:S03]  /*ab10*/  MUFU.EX2 R207, R164 ;  /* 0x000000a400cf7308 */ /* 0x000fe60000000800 */
[C---:B------:R-:W-:Y:S01]  /*ab20*/  FMUL.FTZ R37, R134.reuse, R177 ;  /* 0x000000b186257220 */ /* 0x040fe20000410000 */
[----:B------:R-:W-:Y:S01]  /*ab30*/  MOV R176, R49 ;  /* 0x0000003100b07202 */ /* 0x000fe20000000f00 */
[----:B------:R-:W-:Y:S01]  /*ab40*/  FMUL.FTZ R49, R134, R189 ;  /* 0x000000bd86317220 */ /* 0x000fe20000410000 */
[----:B------:R-:W-:Y:S01]  /*ab50*/  MOV R177, R43 ;  /* 0x0000002b00b17202 */ /* 0x000fe20000000f00 */
[C---:B------:R-:W-:Y:S01]  /*ab60*/  HMMA.16816.F32 R32, R140.reuse, R38, R32 ;  /* 0x000000268c20723c */ /* 0x040fe20000001820 */
[----:B------:R-:W-:Y:S01]  /*ab70*/  FMUL.FTZ R43, R0, R183 ;  /* 0x000000b7002b7220 */ /* 0x000fe20000410000 */
[----:B------:R-:W4:Y:S02]  /*ab80*/  LDL.LU R189, [R1+0x40] ;  /* 0x0000400001bd7983 */ /* 0x000f240000300800 */
[--C-:B------:R-:W-:Y:S02]  /*ab90*/  FFMA.FTZ R183, R136, c[0x0][0x2d0], -R3.reuse ;  /* 0x0000b40088b77a23 */ /* 0x100fe40000010803 */
[----:B------:R-:W4:Y:S01]  /*aba0*/  LDL.LU R188, [R1+0x3c] ;  /* 0x00003c0001bc7983 */ /* 0x000f220000300800 */
[C---:B------:R-:W-:Y:S01]  /*abb0*/  FMUL.FTZ R39, R133.reuse, R179 ;  /* 0x000000b385277220 */ /* 0x040fe20000410000 */
[----:B------:R-:W-:Y:S01]  /*abc0*/  MOV R179, R159 ;  /* 0x0000009f00b37202 */ /* 0x000fe20000000f00 */
[----:B------:R-:W-:Y:S03]  /*abd0*/  FMUL.FTZ R38, R133, R178 ;  /* 0x000000b285267220 */ /* 0x000fe60000410000 */
[----:B------:R-:W-:Y:S01]  /*abe0*/  MOV R178, R41 ;  /* 0x0000002900b27202 */ /* 0x000fe20000000f00 */
[----:B------:R-:W-:Y:S02]  /*abf0*/  FFMA.FTZ R182, R179, c[0x0][0x2d0], -R210 ;  /* 0x0000b400b3b67a23 */ /* 0x000fe400000108d2 */
[--C-:B------:R-:W-:Y:S01]  /*ac00*/  FFMA.FTZ R179, R220, c[0x0][0x2d0], -R3.reuse ;  /* 0x0000b400dcb37a23 */ /* 0x100fe20000010803 */
[-C--:B--2---:R-:W-:Y:S01]  /*ac10*/  HMMA.16816.F32 R36, R140, R52.reuse, R36 ;  /* 0x000000348c24723c */ /* 0x084fe20000001824 */
[----:B------:R-:W-:Y:S02]  /*ac20*/  FMUL.FTZ R41, R132, R181 ;  /* 0x000000b584297220 */ /* 0x000fe40000410000 */
[----:B------:R-:W-:Y:S02]  /*ac30*/  FFMA.FTZ R152, R178, c[0x0][0x2d0], -R208 ;  /* 0x0000b400b2987a23 */ /* 0x000fe400000108d0 */
[----:B------:R-:W-:Y:S02]  /*ac40*/  FFMA.FTZ R181, R240, c[0x0][0x2d0], -R3 ;  /* 0x0000b400f0b57a23 */ /* 0x000fe40000010803 */
[----:B------:R-:W-:Y:S01]  /*ac50*/  IMAD.MOV.U32 R178, RZ, RZ, R177 ;  /* 0x000000ffffb27224 */ /* 0x000fe200078e00b1 */
[C---:B------:R-:W-:Y:S01]  /*ac60*/  HMMA.16816.F32 R40, R144.reuse, R52, R40 ;  /* 0x000000349028723c */ /* 0x040fe20000001828 */
[----:B------:R-:W-:Y:S03]  /*ac70*/  MOV R177, R176 ;  /* 0x000000b000b17202 */ /* 0x000fe60000000f00 */
[----:B------:R-:W-:Y:S02]  /*ac80*/  MOV R176, R175 ;  /* 0x000000af00b07202 */ /* 0x000fe40000000f00 */
[----:B------:R-:W-:Y:S01]  /*ac90*/  MOV R175, R173 ;  /* 0x000000ad00af7202 */ /* 0x000fe20000000f00 */
[C---:B------:R-:W-:Y:S01]  /*aca0*/  FMUL.FTZ R52, R134.reuse, R192 ;  /* 0x000000c086347220 */ /* 0x040fe20000410000 */
[-C--:B------:R-:W-:Y:S01]  /*acb0*/  HMMA.16816.F32 R44, R144, R54.reuse, R44 ;  /* 0x00000036902c723c */ /* 0x080fe2000000182c */
[----:B------:R-:W-:Y:S03]  /*acc0*/  FMUL.FTZ R53, R134, R193 ;  /* 0x000000c186357220 */ /* 0x000fe60000410000 */
[----:B------:R-:W-:Y:S02]  /*acd0*/  MOV R173, R172 ;  /* 0x000000ac00ad7202 */ /* 0x000fe40000000f00 */
[----:B------:R-:W-:Y:S02]  /*ace0*/  MOV R172, R170 ;  /* 0x000000aa00ac7202 */ /* 0x000fe40000000f00 */
[C---:B------:R-:W-:Y:S01]  /*acf0*/  HMMA.16816.F32 R48, R140.reuse, R54, R48 ;  /* 0x000000368c30723c */ /* 0x040fe20000001830 */
[----:B------:R-:W-:Y:S03]  /*ad00*/  MOV R170, R169 ;  /* 0x000000a900aa7202 */ /* 0x000fe60000000f00 */
[----:B------:R-:W-:Y:S01]  /*ad10*/  IMAD.MOV.U32 R169, RZ, RZ, R168 ;  /* 0x000000ffffa97224 */ /* 0x000fe200078e00a8 */
[----:B------:R-:W-:Y:S02]  /*ad20*/  MOV R168, R163 ;  /* 0x000000a300a87202 */ /* 0x000fe40000000f00 */
[C---:B------:R-:W-:Y:S01]  /*ad30*/  FMUL.FTZ R54, R133.reuse, R194 ;  /* 0x000000c285367220 */ /* 0x040fe20000410000 */
[----:B------:R-:W-:Y:S01]  /*ad40*/  MOV R163, R158 ;  /* 0x0000009e00a37202 */ /* 0x000fe20000000f00 */
[----:B------:R-:W-:Y:S02]  /*ad50*/  FMUL.FTZ R55, R133, R195 ;  /* 0x000000c385377220 */ /* 0x000fe40000410000 */
[----:B------:R-:W-:Y:S01]  /*ad60*/  MUFU.EX2 R195, R227 ;  /* 0x000000e300c37308 */ /* 0x000fe20000000800 */
[----:B------:R-:W-:Y:S01]  /*ad70*/  MOV R158, R157 ;  /* 0x0000009d009e7202 */ /* 0x000fe20000000f00 */
[----:B------:R-:W-:Y:S01]  /*ad80*/  FFMA.FTZ R163, R163, c[0x0][0x2d0], -R210 ;  /* 0x0000b400a3a37a23 */ /* 0x000fe200000108d2 */
[----:B------:R-:W-:Y:S02]  /*ad90*/  MOV R157, R155 ;  /* 0x0000009b009d7202 */ /* 0x000fe40000000f00 */
[-C--:B-1----:R-:W-:Y:S01]  /*ada0*/  HMMA.16816.F32 R52, R140, R148.reuse, R52 ;  /* 0x000000948c34723c */ /* 0x082fe20000001834 */
[----:B------:R-:W-:Y:S04]  /*adb0*/  MOV R155, R239 ;  /* 0x000000ef009b7202 */ /* 0x000fe80000000f00 */
[----:B------:R1:W-:Y:S03]  /*adc0*/  MUFU.EX2 R239, R152 ;  /* 0x0000009800ef7308 */ /* 0x0003e60000000800 */
[C---:B------:R-:W-:Y:S07]  /*add0*/  HMMA.16816.F32 R56, R144.reuse, R148, R56 ;  /* 0x000000949038723c */ /* 0x040fee0000001838 */
[----:B------:R-:W-:Y:S01]  /*ade0*/  MUFU.EX2 R203, R163 ;  /* 0x000000a300cb7308 */ /* 0x000fe20000000800 */
[-C--:B------:R-:W-:Y:S08]  /*adf0*/  HMMA.16816.F32 R60, R144, R150.reuse, R60 ;  /* 0x00000096903c723c */ /* 0x080ff0000000183c */
[C---:B------:R-:W-:Y:S01]  /*ae00*/  HMMA.16816.F32 R64, R140.reuse, R150, R64 ;  /* 0x000000968c40723c */ /* 0x040fe20000001840 */
[----:B------:R-:W2:Y:S01]  /*ae10*/  LDSM.16.MT88.4 R148, [R233+0x2100] ;  /* 0x00210000e994783b */ /* 0x000ea20000004200 */
[----:B------:R-:W-:Y:S02]  /*ae20*/  MUFU.EX2 R227, R181 ;  /* 0x000000b500e37308 */ /* 0x000fe40000000800 */
[--C-:B-1----:R-:W-:Y:S08]  /*ae30*/  FFMA.FTZ R152, R242, c[0x0][0x2d0], -R209.reuse ;  /* 0x0000b400f2987a23 */ /* 0x102ff000000108d1 */
[----:B------:R1:W-:Y:S02]  /*ae40*/  MUFU.EX2 R242, R152 ;  /* 0x0000009800f27308 */ /* 0x0003e40000000800 */
[----:B-1----:R-:W-:Y:S08]  /*ae50*/  FFMA.FTZ R152, R238, c[0x0][0x2d0], -R209 ;  /* 0x0000b400ee987a23 */ /* 0x002ff000000108d1 */
[----:B------:R1:W-:Y:S01]  /*ae60*/  MUFU.EX2 R238, R152 ;  /* 0x0000009800ee7308 */ /* 0x0003e20000000800 */
[-C--:B--2---:R-:W-:Y:S08]  /*ae70*/  HMMA.16816.F32 R68, R140, R148.reuse, R68 ;  /* 0x000000948c44723c */ /* 0x084ff00000001844 */
[C---:B------:R-:W-:Y:S08]  /*ae80*/  HMMA.16816.F32 R72, R144.reuse, R148, R72 ;  /* 0x000000949048723c */ /* 0x040ff00000001848 */
[-C--:B------:R-:W-:Y:S01]  /*ae90*/  HMMA.16816.F32 R76, R144, R150.reuse, R76 ;  /* 0x00000096904c723c */ /* 0x080fe2000000184c */
[----:B-1----:R-:W-:Y:S07]  /*aea0*/  FFMA.FTZ R152, R178, c[0x0][0x2d0], -R208 ;  /* 0x0000b400b2987a23 */ /* 0x002fee00000108d0 */
[C---:B------:R-:W-:Y:S01]  /*aeb0*/  HMMA.16816.F32 R80, R140.reuse, R150, R80 ;  /* 0x000000968c50723c */ /* 0x040fe20000001850 */
[----:B------:R-:W1:Y:S01]  /*aec0*/  LDSM.16.MT88.4 R148, [R234+0x2100] ;  /* 0x00210000ea94783b */ /* 0x000e620000004200 */
[----:B------:R2:W-:Y:S02]  /*aed0*/  MUFU.EX2 R200, R152 ;  /* 0x0000009800c87308 */ /* 0x0005e40000000800 */
[----:B------:R-:W-:Y:S02]  /*aee0*/  MOV R178, R161 ;  /* 0x000000a100b27202 */ /* 0x000fe40000000f00 */
[----:B------:R-:W-:Y:S03]  /*aef0*/  MOV R161, R153 ;  /* 0x0000009900a17202 */ /* 0x000fe60000000f00 */
[----:B------:R-:W-:Y:S03]  /*af00*/  FFMA.FTZ R178, R178, c[0x0][0x2d0], -R210 ;  /* 0x0000b400b2b27a23 */ /* 0x000fe600000108d2 */
[----:B------:R-:W-:Y:S02]  /*af10*/  FFMA.FTZ R161, R161, c[0x0][0x2d0], -R3 ;  /* 0x0000b400a1a17a23 */ /* 0x000fe40000010803 */
[----:B--2---:R-:W-:Y:S02]  /*af20*/  FFMA.FTZ R152, R177, c[0x0][0x2d0], -R208 ;  /* 0x0000b400b1987a23 */ /* 0x004fe400000108d0 */
[--C-:B------:R-:W-:Y:S02]  /*af30*/  FFMA.FTZ R177, R252, c[0x0][0x2d0], -R209.reuse ;  /* 0x0000b400fcb17a23 */ /* 0x100fe400000108d1 */
[----:B------:R-:W-:Y:S01]  /*af40*/  MUFU.EX2 R252, R214 ;  /* 0x000000d600fc7308 */ /* 0x000fe20000000800 */
[-C--:B-1----:R-:W-:Y:S09]  /*af50*/  HMMA.16816.F32 R84, R140, R148.reuse, R84 ;  /* 0x000000948c54723c */ /* 0x082ff20000001854 */
[----:B------:R1:W-:Y:S01]  /*af60*/  MUFU.EX2 R187, R152 ;  /* 0x0000009800bb7308 */ /* 0x0003e20000000800 */
[C---:B------:R-:W-:Y:S08]  /*af70*/  HMMA.16816.F32 R88, R144.reuse, R148, R88 ;  /* 0x000000949058723c */ /* 0x040ff00000001858 */
[-C--:B------:R-:W-:Y:S08]  /*af80*/  HMMA.16816.F32 R92, R144, R150.reuse, R92 ;  /* 0x00000096905c723c */ /* 0x080ff0000000185c */
[C---:B------:R-:W-:Y:S01]  /*af90*/  HMMA.16816.F32 R96, R140.reuse, R150, R96 ;  /* 0x000000968c60723c */ /* 0x040fe20000001860 */
[----:B------:R-:W2:Y:S03]  /*afa0*/  LDSM.16.MT88.4 R148, [R236+0x2100] ;  /* 0x00210000ec94783b */ /* 0x000ea60000004200 */
[--C-:B-1----:R-:W-:Y:S04]  /*afb0*/  FFMA.FTZ R152, R241, c[0x0][0x2d0], -R210.reuse ;  /* 0x0000b400f1987a23 */ /* 0x102fe800000108d2 */
[----:B------:R1:W-:Y:S04]  /*afc0*/  MUFU.EX2 R241, R152 ;  /* 0x0000009800f17308 */ /* 0x0003e80000000800 */
[----:B-1----:R-:W-:Y:S06]  /*afd0*/  FFMA.FTZ R152, R237, c[0x0][0x2d0], -R210 ;  /* 0x0000b400ed987a23 */ /* 0x002fec00000108d2 */
[----:B------:R1:W-:Y:S01]  /*afe0*/  MUFU.EX2 R237, R152 ;  /* 0x0000009800ed7308 */ /* 0x0003e20000000800 */
[-C--:B--2---:R-:W-:Y:S01]  /*aff0*/  HMMA.16816.F32 R100, R140, R148.reuse, R100 ;  /* 0x000000948c64723c */ /* 0x084fe20000001864 */
[----:B---3--:R-:W-:Y:S07]  /*b000*/  FFMA.FTZ R134, R134, R191, R224 ;  /* 0x000000bf86867223 */ /* 0x008fee00000100e0 */
[C---:B------:R-:W-:Y:S01]  /*b010*/  HMMA.16816.F32 R104, R144.reuse, R148, R104 ;  /* 0x000000949068723c */ /* 0x040fe20000001868 */
[----:B------:R-:W-:Y:S06]  /*b020*/  MUFU.EX2 R224, R183 ;  /* 0x000000b700e07308 */ /* 0x000fec0000000800 */
[----:B------:R-:W-:Y:S01]  /*b030*/  FFMA.FTZ R148, R176, c[0x0][0x2d0], -R209 ;  /* 0x0000b400b0947a23 */ /* 0x000fe200000108d1 */
[-C--:B------:R-:W-:Y:S01]  /*b040*/  HMMA.16816.F32 R108, R144, R150.reuse, R108 ;  /* 0x00000096906c723c */ /* 0x080fe2000000186c */
[--C-:B------:R-:W-:Y:S02]  /*b050*/  FFMA.FTZ R176, R228, c[0x0][0x2d0], -R208.reuse ;  /* 0x0000b400e4b07a23 */ /* 0x100fe400000108d0 */
[----:B------:R2:W-:Y:S01]  /*b060*/  MUFU.EX2 R206, R148 ;  /* 0x0000009400ce7308 */ /* 0x0005e20000000800 */
[----:B-1----:R-:W-:Y:S02]  /*b070*/  FFMA.FTZ R152, R174, c[0x0][0x2d0], -R3 ;  /* 0x0000b400ae987a23 */ /* 0x002fe40000010803 */
[----:B------:R-:W-:Y:S01]  /*b080*/  FFMA.FTZ R174, R170, c[0x0][0x2d0], -R208 ;  /* 0x0000b400aaae7a23 */ /* 0x000fe200000108d0 */
[----:B------:R-:W-:Y:S01]  /*b090*/  MOV R170, R169 ;  /* 0x000000a900aa7202 */ /* 0x000fe20000000f00 */
[C---:B------:R-:W-:Y:S01]  /*b0a0*/  HMMA.16816.F32 R112, R140.reuse, R150, R112 ;  /* 0x000000968c70723c */ /* 0x040fe20000001870 */
[----:B------:R-:W-:Y:S03]  /*b0b0*/  MOV R169, R168 ;  /* 0x000000a800a97202 */ /* 0x000fe60000000f00 */
[----:B------:R-:W-:Y:S01]  /*b0c0*/  IMAD.MOV.U32 R168, RZ, RZ, R167 ;  /* 0x000000ffffa87224 */ /* 0x000fe200078e00a7 */
[----:B------:R1:W-:Y:S01]  /*b0d0*/  MUFU.EX2 R196, R152 ;  /* 0x0000009800c47308 */ /* 0x0003e20000000800 */
[----:B------:R-:W-:Y:S02]  /*b0e0*/  MOV R167, R166 ;  /* 0x000000a600a77202 */ /* 0x000fe40000000f00 */
[----:B------:R-:W-:Y:S04]  /*b0f0*/  MOV R166, R165 ;  /* 0x000000a500a67202 */ /* 0x000fe80000000f00 */
[----:B------:R-:W-:Y:S03]  /*b100*/  MOV R165, R232 ;  /* 0x000000e800a57202 */ /* 0x000fe60000000f00 */
[----:B------:R-:W-:Y:S02]  /*b110*/  MUFU.EX2 R174, R174 ;  /* 0x000000ae00ae7308 */ /* 0x000fe40000000800 */
[----:B------:R-:W-:Y:S02]  /*b120*/  FFMA.FTZ R165, R165, c[0x0][0x2d0], -R210 ;  /* 0x0000b400a5a57a23 */ /* 0x000fe400000108d2 */
[----:B--2---:R-:W-:Y:S02]  /*b130*/  FFMA.FTZ R148, R175, c[0x0][0x2d0], -R209 ;  /* 0x0000b400af947a23 */ /* 0x004fe400000108d1 */
[--C-:B------:R-:W-:Y:S02]  /*b140*/  FFMA.FTZ R175, R172, c[0x0][0x2d0], -R208.reuse ;  /* 0x0000b400acaf7a23 */ /* 0x100fe400000108d0 */
[--C-:B------:R-:W-:Y:S02]  /*b150*/  FFMA.FTZ R172, R229, c[0x0][0x2d0], -R208.reuse ;  /* 0x0000b400e5ac7a23 */ /* 0x100fe400000108d0 */
[----:B------:R2:W-:Y:S01]  /*b160*/  MUFU.EX2 R186, R148 ;  /* 0x0000009400ba7308 */ /* 0x0005e20000000800 */
[----:B----4-:R-:W-:Y:S02]  /*b170*/  FFMA.FTZ R136, R132, R189, R221 ;  /* 0x000000bd84887223 */ /* 0x010fe400000100dd */
[----:B-1----:R-:W-:Y:S02]  /*b180*/  FFMA.FTZ R152, R173, c[0x0][0x2d0], -R3 ;  /* 0x0000b400ad987a23 */ /* 0x002fe40000010803 */
[--C-:B------:R-:W-:Y:S02]  /*b190*/  FFMA.FTZ R173, R230, c[0x0][0x2d0], -R208.reuse ;  /* 0x0000b400e6ad7a23 */ /* 0x100fe400000108d0 */
[----:B------:R-:W-:Y:S03]  /*b1a0*/  FFMA.FTZ R208, R211, c[0x0][0x2d0], -R208 ;  /* 0x0000b400d3d07a23 */ /* 0x000fe600000108d0 */
[----:B------:R1:W-:Y:S01]  /*b1b0*/  MUFU.EX2 R232, R152 ;  /* 0x0000009800e87308 */ /* 0x0003e20000000800 */
[----:B------:R-:W-:Y:S02]  /*b1c0*/  FFMA.FTZ R0, R0, R188, R216 ;  /* 0x000000bc00007223 */ /* 0x000fe400000100d8 */
[----:B------:R-:W-:Y:S02]  /*b1d0*/  FADD.FTZ R136, R222, R136 ;  /* 0x00000088de887221 */ /* 0x000fe40000010000 */
[----:B------:R-:W-:Y:S02]  /*b1e0*/  FADD.FTZ R0, R217, R0 ;  /* 0x00000000d9007221 */ /* 0x000fe40000010000 */
[----:B------:R-:W-:Y:S02]  /*b1f0*/  FADD.FTZ R136, R246, R136 ;  /* 0x00000088f6887221 */ /* 0x000fe40000010000 */
[----:B------:R-:W-:Y:S01]  /*b200*/  FADD.FTZ R0, R218, R0 ;  /* 0x00000000da007221 */ /* 0x000fe20000010000 */
[----:B------:R-:W-:Y:S01]  /*b210*/  MUFU.EX2 R199, R175 ;  /* 0x000000af00c77308 */ /* 0x000fe20000000800 */
[----:B--2---:R-:W2:Y:S09]  /*b220*/  LDSM.16.MT88.4 R148, [R235+0x2100] ;  /* 0x00210000eb94783b */ /* 0x004eb20000004200 */
[----:B------:R-:W-:Y:S01]  /*b230*/  MUFU.EX2 R204, R173 ;  /* 0x000000ad00cc7308 */ /* 0x000fe20000000800 */
[--C-:B-1----:R-:W-:Y:S02]  /*b240*/  FFMA.FTZ R152, R171, c[0x0][0x2d0], -R210.reuse ;  /* 0x0000b400ab987a23 */ /* 0x102fe400000108d2 */
[----:B------:R-:W-:Y:S02]  /*b250*/  FFMA.FTZ R210, R215, c[0x0][0x2d0], -R210 ;  /* 0x0000b400d7d27a23 */ /* 0x000fe400000108d2 */
[--C-:B------:R-:W-:Y:S05]  /*b260*/  FFMA.FTZ R171, R170, c[0x0][0x2d0], -R209.reuse ;  /* 0x0000b400aaab7a23 */ /* 0x100fea00000108d1 */
[----:B------:R1:W-:Y:S01]  /*b270*/  MUFU.EX2 R184, R152 ;  /* 0x0000009800b87308 */ /* 0x0003e20000000800 */
[--C-:B------:R-:W-:Y:S02]  /*b280*/  FFMA.FTZ R170, R169, c[0x0][0x2d0], -R209.reuse ;  /* 0x0000b400a9aa7a23 */ /* 0x100fe400000108d1 */
[--C-:B------:R-:W-:Y:S02]  /*b290*/  FFMA.FTZ R169, R168, c[0x0][0x2d0], -R209.reuse ;  /* 0x0000b400a8a97a23 */ /* 0x100fe400000108d1 */
[----:B------:R-:W-:Y:S01]  /*b2a0*/  FFMA.FTZ R168, R167, c[0x0][0x2d0], -R209 ;  /* 0x0000b400a7a87a23 */ /* 0x000fe200000108d1 */
[----:B------:R-:W-:Y:S01]  /*b2b0*/  MOV R167, R166 ;  /* 0x000000a600a77202 */ /* 0x000fe20000000f00 */
[----:B------:R-:W-:Y:S02]  /*b2c0*/  IMAD.MOV.U32 R166, RZ, RZ, R155 ;  /* 0x000000ffffa67224 */ /* 0x000fe400078e009b */
[----:B------:R-:W-:Y:S01]  /*b2d0*/  FFMA.FTZ R209, R213, c[0x0][0x2d0], -R209 ;  /* 0x0000b400d5d17a23 */ /* 0x000fe200000108d1 */
[----:B------:R-:W-:Y:S01]  /*b2e0*/  MUFU.EX2 R205, R169 ;  /* 0x000000a900cd7308 */ /* 0x000fe20000000800 */
[--C-:B------:R-:W-:Y:S02]  /*b2f0*/  FFMA.FTZ R166, R166, c[0x0][0x2d0], -R3.reuse ;  /* 0x0000b400a6a67a23 */ /* 0x100fe40000010803 */
[--C-:B------:R-:W-:Y:S07]  /*b300*/  FFMA.FTZ R167, R167, c[0x0][0x2d0], -R3.reuse ;  /* 0x0000b400a7a77a23 */ /* 0x100fee0000010803 */
[----:B------:R-:W3:Y:S01]  /*b310*/  MUFU.EX2 R213, R172 ;  /* 0x000000ac00d57308 */ /* 0x000ee20000000800 */
[-C--:B--2---:R-:W-:Y:S01]  /*b320*/  HMMA.16816.F32 R116, R140, R148.reuse, R116 ;  /* 0x000000948c74723c */ /* 0x084fe20000001874 */
[----:B-1----:R-:W1:Y:S08]  /*b330*/  LDSM.16.MT88.4 R152, [R233+0x900] ;  /* 0x00090000e998783b */ /* 0x002e700000004200 */
[----:B------:R-:W-:Y:S01]  /*b340*/  MUFU.EX2 R215, R168 ;  /* 0x000000a800d77308 */ /* 0x000fe20000000800 */
[C---:B------:R-:W-:Y:S07]  /*b350*/  HMMA.16816.F32 R120, R144.reuse, R148, R120 ;  /* 0x000000949078723c */ /* 0x040fee0000001878 */
[----:B------:R-:W-:Y:S01]  /*b360*/  FFMA.FTZ R148, R158, c[0x0][0x2d0], -R3 ;  /* 0x0000b4009e947a23 */ /* 0x000fe20000010803 */
[-C--:B------:R-:W-:Y:S01]  /*b370*/  HMMA.16816.F32 R124, R144, R150.reuse, R124 ;  /* 0x00000096907c723c */ /* 0x080fe2000000187c */
[----:B------:R-:W-:Y:S03]  /*b380*/  MUFU.EX2 R211, R166 ;  /* 0x000000a600d37308 */ /* 0x000fe60000000800 */
[----:B---3--:R-:W-:Y:S03]  /*b390*/  IMAD.MOV.U32 R181, RZ, RZ, R213 ;  /* 0x000000ffffb57224 */ /* 0x008fe600078e00d5 */
[--C-:B------:R-:W-:Y:S01]  /*b3a0*/  FFMA.FTZ R144, R157, c[0x0][0x2d0], -R3.reuse ;  /* 0x0000b4009d907a23 */ /* 0x100fe20000010803 */
[----:B------:R-:W-:Y:S01]  /*b3b0*/  HMMA.16816.F32 R128, R140, R150, R128 ;  /* 0x000000968c80723c */ /* 0x000fe20000001880 */
[----:B------:R-:W2:Y:S02]  /*b3c0*/  LDSM.16.MT88.4 R156, [R234+0x900] ;  /* 0x00090000ea9c783b */ /* 0x000ea40000004200 */
[----:B------:R3:W-:Y:S01]  /*b3d0*/  MUFU.EX2 R192, R148 ;  /* 0x0000009400c07308 */ /* 0x0007e20000000800 */
[----:B------:R-:W-:Y:S01]  /*b3e0*/  F2FP.PACK_AB R145, R232, R196 ;  /* 0x000000c4e891723e */ /* 0x000fe200000000ff */
[----:B------:R-:W-:Y:S01]  /*b3f0*/  FFMA.FTZ R3, R135, c[0x0][0x2d0], -R3 ;  /* 0x0000b40087037a23 */ /* 0x000fe20000010803 */
[----:B------:R-:W-:Y:S02]  /*b400*/  F2FP.PACK_AB R146, R185, R184 ;  /* 0x000000b8b992723e */ /* 0x000fe400000000ff */
[----:B------:R-:W-:Y:S04]  /*b410*/  F2FP.PACK_AB R140, R239, R197 ;  /* 0x000000c5ef8c723e */ /* 0x000fe800000000ff */
[----:B------:R-:W-:Y:S01]  /*b420*/  F2FP.PACK_AB R141, R238, R242 ;  /* 0x000000f2ee8d723e */ /* 0x000fe200000000ff */
[----:B------:R4:W4:Y:S01]  /*b430*/  MUFU.EX2 R193, R144 ;  /* 0x0000009000c17308 */ /* 0x0009220000000800 */
[----:B------:R-:W-:Y:S02]  /*b440*/  F2FP.PACK_AB R143, R186, R206 ;  /* 0x000000ceba8f723e */ /* 0x000fe400000000ff */
[----:B------:R-:W-:Y:S07]  /*b450*/  F2FP.PACK_AB R142, R187, R200 ;  /* 0x000000c8bb8e723e */ /* 0x000fee00000000ff */
[-C--:B-1----:R-:W-:Y:S01]  /*b460*/  HMMA.16816.F32 R4, R140, R152.reuse, R4 ;  /* 0x000000988c04723c */ /* 0x082fe20000001804 */
[----:B------:R-:W1:Y:S01]  /*b470*/  MUFU.EX2 R135, R160 ;  /* 0x000000a000877308 */ /* 0x000e620000000800 */
[----:B---3--:R-:W3:Y:S09]  /*b480*/  LDSM.16.MT88.4 R148, [R236+0x900] ;  /* 0x00090000ec94783b */ /* 0x008ef20000004200 */
[----:B------:R-:W-:Y:S01]  /*b490*/  MUFU.EX2 R168, R162 ;  /* 0x000000a200a87308 */ /* 0x000fe20000000800 */
[----:B----4-:R-:W-:Y:S02]  /*b4a0*/  F2FP.PACK_AB R144, R237, R241 ;  /* 0x000000f1ed90723e */ /* 0x010fe400000000ff */
[----:B------:R-:W-:Y:S07]  /*b4b0*/  F2FP.PACK_AB R147, R193, R192 ;  /* 0x000000c0c193723e */ /* 0x000fee00000000ff */
[----:B------:R4:W-:Y:S01]  /*b4c0*/  MUFU.EX2 R240, R167 ;  /* 0x000000a700f07308 */ /* 0x0009e20000000800 */
[C---:B------:R-:W-:Y:S01]  /*b4d0*/  HMMA.16816.F32 R8, R144.reuse, R152, R8 ;  /* 0x000000989008723c */ /* 0x040fe20000001808 */
[----:B-1----:R-:W-:Y:S02]  /*b4e0*/  MOV R166, R135 ;  /* 0x0000008700a67202 */ /* 0x002fe40000000f00 */
[----:B------:R-:W-:Y:S05]  /*b4f0*/  F2FP.PACK_AB R135, R215, R205 ;  /* 0x000000cdd787723e */ /* 0x000fea00000000ff */
[-C--:B------:R-:W-:Y:S01]  /*b500*/  HMMA.16816.F32 R12, R144, R154.reuse, R12 ;  /* 0x0000009a900c723c */ /* 0x080fe2000000180c */
[----:B------:R1:W-:Y:S07]  /*b510*/  MUFU.EX2 R216, R177 ;  /* 0x000000b100d87308 */ /* 0x0003ee0000000800 */
[C---:B------:R-:W-:Y:S01]  /*b520*/  HMMA.16816.F32 R16, R140.reuse, R154, R16 ;  /* 0x0000009a8c10723c */ /* 0x040fe20000001810 */
[----:B------:R-:W3:Y:S02]  /*b530*/  LDSM.16.MT88.4 R152, [R235+0x900] ;  /* 0x00090000eb98783b */ /* 0x000ee40000004200 */
[----:B------:R-:W-:Y:S01]  /*b540*/  MUFU.EX2 R202, R208 ;  /* 0x000000d000ca7308 */ /* 0x000fe20000000800 */
[----:B----4-:R-:W-:Y:S04]  /*b550*/  MOV R167, R206 ;  /* 0x000000ce00a77202 */ /* 0x010fe80000000f00 */
[-C--:B--2---:R-:W-:Y:S05]  /*b560*/  HMMA.16816.F32 R20, R140, R156.reuse, R20 ;  /* 0x0000009c8c14723c */ /* 0x084fea0000001814 */
[----:B------:R2:W4:Y:S03]  /*b570*/  MUFU.EX2 R194, R170 ;  /* 0x000000aa00c27308 */ /* 0x0005260000000800 */
[C---:B------:R-:W-:Y:S01]  /*b580*/  HMMA.16816.F32 R24, R144.reuse, R156, R24 ;  /* 0x0000009c9018723c */ /* 0x040fe20000001818 */
[----:B-1----:R-:W-:Y:S06]  /*b590*/  MOV R177, R204 ;  /* 0x000000cc00b17202 */ /* 0x002fec0000000f00 */
[----:B------:R-:W-:Y:S01]  /*b5a0*/  FFMA.FTZ R156, R133, R190, R226 ;  /* 0x000000be859c7223 */ /* 0x000fe200000100e2 */
[-C--:B------:R-:W-:Y:S01]  /*b5b0*/  HMMA.16816.F32 R28, R144, R158.reuse, R28 ;  /* 0x0000009e901c723c */ /* 0x080fe2000000181c */
[----:B------:R-:W-:Y:S01]  /*b5c0*/  LDSM.16.MT88.4 R188, [R236+0x1900] ;  /* 0x00190000ecbc783b */ /* 0x000fe20000004200 */
[----:B------:R-:W1:Y:S02]  /*b5d0*/  MUFU.EX2 R201, R171 ;  /* 0x000000ab00c97308 */ /* 0x000e640000000800 */
[----:B------:R-:W-:Y:S04]  /*b5e0*/  FADD.FTZ R164, R223, R156 ;  /* 0x0000009cdfa47221 */ /* 0x000fe80000010000 */
[C---:B------:R-:W-:Y:S01]  /*b5f0*/  HMMA.16816.F32 R32, R140.reuse, R158, R32 ;  /* 0x0000009e8c20723c */ /* 0x040fe20000001820 */
[----:B------:R-:W-:Y:S03]  /*b600*/  LDSM.16.MT88.4 R156, [R233+0x3100] ;  /* 0x00310000e99c783b */ /* 0x000fe60000004200 */
[----:B------:R1:W-:Y:S01]  /*b610*/  MUFU.EX2 R171, R161 ;  /* 0x000000a100ab7308 */ /* 0x0003e20000000800 */
[----:B--2---:R-:W-:Y:S02]  /*b620*/  MOV R170, R174 ;  /* 0x000000ae00aa7202 */ /* 0x004fe40000000f00 */
[----:B----4-:R-:W-:Y:S01]  /*b630*/  MOV R169, R194 ;  /* 0x000000c200a97202 */ /* 0x010fe20000000f00 */
[-C--:B---3--:R-:W-:Y:S01]  /*b640*/  HMMA.16816.F32 R36, R140, R148.reuse, R36 ;  /* 0x000000948c24723c */ /* 0x088fe20000001824 */
[----:B------:R-:W-:Y:S03]  /*b650*/  LDSM.16.MT88.4 R172, [R234+0x1900] ;  /* 0x00190000eaac783b */ /* 0x000fe60000004200 */
[----:B------:R-:W-:Y:S02]  /*b660*/  F2FP.PACK_AB R132, R170, R199 ;  /* 0x000000c7aa84723e */ /* 0x000fe400000000ff */
[----:B------:R2:W3:Y:S02]  /*b670*/  MUFU.EX2 R220, R165 ;  /* 0x000000a500dc7308 */ /* 0x0004e40000000800 */
[C---:B------:R-:W-:Y:S01]  /*b680*/  HMMA.16816.F32 R40, R144.reuse, R148, R40 ;  /* 0x000000949028723c */ /* 0x040fe20000001828 */
[----:B-1----:R-:W-:Y:S07]  /*b690*/  F2FP.PACK_AB R133, R169, R201 ;  /* 0x000000c9a985723e */ /* 0x002fee00000000ff */
[-C--:B------:R-:W-:Y:S01]  /*b6a0*/  HMMA.16816.F32 R44, R144, R150.reuse, R44 ;  /* 0x00000096902c723c */ /* 0x080fe2000000182c */
[----:B------:R-:W-:Y:S01]  /*b6b0*/  MUFU.EX2 R194, R231 ;  /* 0x000000e700c27308 */ /* 0x000fe20000000800 */
[----:B------:R-:W-:Y:S06]  /*b6c0*/  LDSM.16.MT88.4 R160, [R236+0x3100] ;  /* 0x00310000eca0783b */ /* 0x000fec0000004200 */
[C---:B------:R-:W-:Y:S03]  /*b6d0*/  HMMA.16816.F32 R48, R140.reuse, R150, R48 ;  /* 0x000000968c30723c */ /* 0x040fe60000001830 */
[----:B------:R-:W-:Y:S01]  /*b6e0*/  MUFU.EX2 R231, R209 ;  /* 0x000000d100e77308 */ /* 0x000fe20000000800 */
[----:B------:R-:W1:Y:S01]  /*b6f0*/  LDSM.16.MT88.4 R148, [R233+0x2900] ;  /* 0x00290000e994783b */ /* 0x000e620000004200 */
[----:B--2---:R-:W-:Y:S01]  /*b700*/  FADD.FTZ R165, R225, R134 ;  /* 0x00000086e1a57221 */ /* 0x004fe20000010000 */
[----:B------:R-:W-:Y:S02]  /*b710*/  F2FP.PACK_AB R134, R213, R204 ;  /* 0x000000ccd586723e */ /* 0x000fe400000000ff */
[-C--:B------:R-:W-:Y:S05]  /*b720*/  HMMA.16816.F32 R52, R140, R152.reuse, R52 ;  /* 0x000000988c34723c */ /* 0x080fea0000001834 */
[----:B------:R-:W-:Y:S03]  /*b730*/  MUFU.EX2 R225, R210 ;  /* 0x000000d200e17308 */ /* 0x000fe60000000800 */
[C---:B------:R-:W-:Y:S07]  /*b740*/  HMMA.16816.F32 R56, R144.reuse, R152, R56 ;  /* 0x000000989038723c */ /* 0x040fee0000001838 */
[----:B------:R2:W-:Y:S01]  /*b750*/  MUFU.EX2 R230, R178 ;  /* 0x000000b200e67308 */ /* 0x0005e20000000800 */
[-C--:B------:R-:W-:Y:S08]  /*b760*/  HMMA.16816.F32 R60, R144, R154.reuse, R60 ;  /* 0x0000009a903c723c */ /* 0x080ff0000000183c */
[C---:B------:R-:W-:Y:S01]  /*b770*/  HMMA.16816.F32 R64, R140.reuse, R154, R64 ;  /* 0x0000009a8c40723c */ /* 0x040fe20000001840 */
[----:B------:R-:W4:Y:S01]  /*b780*/  LDSM.16.MT88.4 R152, [R234+0x2900] ;  /* 0x00290000ea98783b */ /* 0x000f220000004200 */
[----:B------:R3:W3:Y:S06]  /*b790*/  MUFU.EX2 R229, R180 ;  /* 0x000000b400e57308 */ /* 0x0006ec0000000800 */
[-C--:B-1----:R-:W-:Y:S04]  /*b7a0*/  HMMA.16816.F32 R68, R140, R148.reuse, R68 ;  /* 0x000000948c44723c */ /* 0x082fe80000001844 */
[----:B------:R1:W1:Y:S01]  /*b7b0*/  MUFU.EX2 R228, R179 ;  /* 0x000000b300e47308 */ /* 0x0002620000000800 */
[----:B--2---:R-:W-:Y:S03]  /*b7c0*/  MOV R178, R205 ;  /* 0x000000cd00b27202 */ /* 0x004fe60000000f00 */
[C---:B------:R-:W-:Y:S06]  /*b7d0*/  HMMA.16816.F32 R72, R144.reuse, R148, R72 ;  /* 0x000000949048723c */ /* 0x040fec0000001848 */
[----:B------:R2:W2:Y:S01]  /*b7e0*/  MUFU.EX2 R226, R182 ;  /* 0x000000b600e27308 */ /* 0x0004a20000000800 */
[----:B---3--:R-:W-:Y:S01]  /*b7f0*/  MOV R180, R207 ;  /* 0x000000cf00b47202 */ /* 0x008fe20000000f00 */
[-C--:B------:R-:W-:Y:S08]  /*b800*/  HMMA.16816.F32 R76, R144, R150.reuse, R76 ;  /* 0x00000096904c723c */ /* 0x080ff0000000184c */
[----:B------:R3:W3:Y:S01]  /*b810*/  MUFU.EX2 R223, R3 ;  /* 0x0000000300df7308 */ /* 0x0006e20000000800 */
[C---:B------:R-:W-:Y:S01]  /*b820*/  HMMA.16816.F32 R80, R140.reuse, R150, R80 ;  /* 0x000000968c50723c */ /* 0x040fe20000001850 */
[----:B------:R-:W3:Y:S02]  /*b830*/  LDSM.16.MT88.4 R148, [R236+0x2900] ;  /* 0x00290000ec94783b */ /* 0x000ee40000004200 */
[----:B-1----:R-:W-:Y:S06]  /*b840*/  MOV R179, R211 ;  /* 0x000000d300b37202 */ /* 0x002fec0000000f00 */
[----:B------:R-:W1:Y:S01]  /*b850*/  MUFU.EX2 R176, R176 ;  /* 0x000000b000b07308 */ /* 0x000e620000000800 */
[-C--:B----4-:R-:W-:Y:S02]  /*b860*/  HMMA.16816.F32 R84, R140, R152.reuse, R84 ;  /* 0x000000988c54723c */ /* 0x090fe40000001854 */
[----:B--2---:R-:W-:Y:S02]  /*b870*/  MOV R182, R215 ;  /* 0x000000d700b67202 */ /* 0x004fe40000000f00 */
[----:B------:R-:W-:Y:S04]  /*b880*/  LDSM.16.MT88.4 R212, [R234+0x3900] ;  /* 0x00390000ead4783b */ /* 0x000fe80000004200 */
[C---:B------:R-:W-:Y:S01]  /*b890*/  HMMA.16816.F32 R88, R144.reuse, R152, R88 ;  /* 0x000000989058723c */ /* 0x040fe20000001858 */
[----:B---3--:R-:W-:Y:S07]  /*b8a0*/  FADD.FTZ R3, R247, R164 ;  /* 0x000000a4f7037221 */ /* 0x008fee0000010000 */
[-C--:B------:R-:W-:Y:S01]  /*b8b0*/  HMMA.16816.F32 R92, R144, R154.reuse, R92 ;  /* 0x0000009a905c723c */ /* 0x080fe2000000185c */
[----:B------:R-:W-:Y:S03]  /*b8c0*/  FADD.FTZ R221, R244, R3 ;  /* 0x00000003f4dd7221 */ /* 0x000fe60000010000 */
[----:B------:R-:W-:Y:S04]  /*b8d0*/  MOV R3, R197 ;  /* 0x000000c500037202 */ /* 0x000fe80000000f00 */
[C---:B------:R-:W-:Y:S01]  /*b8e0*/  HMMA.16816.F32 R96, R140.reuse, R154, R96 ;  /* 0x0000009a8c60723c */ /* 0x040fe20000001860 */
[----:B------:R-:W2:Y:S07]  /*b8f0*/  LDSM.16.MT88.4 R152, [R235+0x2900] ;  /* 0x00290000eb98783b */ /* 0x000eae0000004200 */
[-C--:B------:R-:W-:Y:S08]  /*b900*/  HMMA.16816.F32 R100, R140, R148.reuse, R100 ;  /* 0x000000948c64723c */ /* 0x080ff00000001864 */
[C---:B------:R-:W-:Y:S08]  /*b910*/  HMMA.16816.F32 R104, R144.reuse, R148, R104 ;  /* 0x000000949068723c */ /* 0x040ff00000001868 */
[-C--:B------:R-:W-:Y:S08]  /*b920*/  HMMA.16816.F32 R108, R144, R150.reuse, R108 ;  /* 0x00000096906c723c */ /* 0x080ff0000000186c */
[C---:B------:R-:W-:Y:S01]  /*b930*/  HMMA.16816.F32 R112, R140.reuse, R150, R112 ;  /* 0x000000968c70723c */ /* 0x040fe20000001870 */
[----:B------:R-:W3:Y:S07]  /*b940*/  LDSM.16.MT88.4 R148, [R233+0x1100] ;  /* 0x00110000e994783b */ /* 0x000eee0000004200 */
[-C--:B--2---:R-:W-:Y:S08]  /*b950*/  HMMA.16816.F32 R116, R140, R152.reuse, R116 ;  /* 0x000000988c74723c */ /* 0x084ff00000001874 */
[C---:B------:R-:W-:Y:S08]  /*b960*/  HMMA.16816.F32 R120, R144.reuse, R152, R120 ;  /* 0x000000989078723c */ /* 0x040ff00000001878 */
[-C--:B------:R-:W-:Y:S01]  /*b970*/  HMMA.16816.F32 R124, R144, R154.reuse, R124 ;  /* 0x0000009a907c723c */ /* 0x080fe2000000187c */
[----:B------:R-:W2:Y:S07]  /*b980*/  LDSM.16.MT88.4 R144, [R234+0x1100] ;  /* 0x00110000ea90783b */ /* 0x000eae0000004200 */
[----:B------:R-:W-:Y:S01]  /*b990*/  HMMA.16816.F32 R128, R140, R154, R128 ;  /* 0x0000009a8c80723c */ /* 0x000fe20000001880 */
[----:B------:R-:W4:Y:S06]  /*b9a0*/  LDSM.16.MT88.4 R152, [R236+0x1100] ;  /* 0x00110000ec98783b */ /* 0x000f2c0000004200 */
[----:B------:R-:W-:Y:S01]  /*b9b0*/  F2FP.PACK_AB R142, R220, R207 ;  /* 0x000000cfdc8e723e */ /* 0x000fe200000000ff */
[-C--:B---3--:R-:W-:Y:S01]  /*b9c0*/  HMMA.16816.F32 R4, R132, R148.reuse, R4 ;  /* 0x000000948404723c */ /* 0x088fe20000001804 */
[----:B------:R-:W-:Y:S03]  /*b9d0*/  LDSM.16.MT88.4 R204, [R235+0x1900] ;  /* 0x00190000ebcc783b */ /* 0x000fe60000004200 */
[----:B------:R-:W-:Y:S02]  /*b9e0*/  F2FP.PACK_AB R143, R240, R211 ;  /* 0x000000d3f08f723e */ /* 0x000fe400000000ff */
[----:B------:R-:W-:Y:S02]  /*b9f0*/  F2FP.PACK_AB R140, R168, R203 ;  /* 0x000000cba88c723e */ /* 0x000fe400000000ff */
[----:B------:R-:W-:Y:S01]  /*ba00*/  F2FP.PACK_AB R141, R166, R171 ;  /* 0x000000aba68d723e */ /* 0x000fe200000000ff */
[----:B------:R-:W-:Y:S06]  /*ba10*/  LDSM.16.MT88.4 R208, [R233+0x3900] ;  /* 0x00390000e9d0783b */ /* 0x000fec0000004200 */
[C---:B------:R-:W-:Y:S08]  /*ba20*/  HMMA.16816.F32 R8, R140.reuse, R148, R8 ;  /* 0x000000948c08723c */ /* 0x040ff00000001808 */
[-C--:B------:R-:W-:Y:S08]  /*ba30*/  HMMA.16816.F32 R12, R140, R150.reuse, R12 ;  /* 0x000000968c0c723c */ /* 0x080ff0000000180c */
[C---:B------:R-:W-:Y:S01]  /*ba40*/  HMMA.16816.F32 R16, R132.reuse, R150, R16 ;  /* 0x000000968410723c */ /* 0x040fe20000001810 */
[----:B------:R-:W3:Y:S07]  /*ba50*/  LDSM.16.MT88.4 R148, [R235+0x1100] ;  /* 0x00110000eb94783b */ /* 0x000eee0000004200 */
[-C--:B--2---:R-:W-:Y:S08]  /*ba60*/  HMMA.16816.F32 R20, R132, R144.reuse, R20 ;  /* 0x000000908414723c */ /* 0x084ff00000001814 */
[C---:B------:R-:W-:Y:S08]  /*ba70*/  HMMA.16816.F32 R24, R140.reuse, R144, R24 ;  /* 0x000000908c18723c */ /* 0x040ff00000001818 */
[-C--:B------:R-:W-:Y:S08]  /*ba80*/  HMMA.16816.F32 R28, R140, R146.reuse, R28 ;  /* 0x000000928c1c723c */ /* 0x080ff0000000181c */
[C---:B------:R-:W-:Y:S01]  /*ba90*/  HMMA.16816.F32 R32, R132.reuse, R146, R32 ;  /* 0x000000928420723c */ /* 0x040fe20000001820 */
[----:B------:R-:W2:Y:S07]  /*baa0*/  LDSM.16.MT88.4 R144, [R234+0x3100] ;  /* 0x00310000ea90783b */ /* 0x000eae0000004200 */
[-C--:B----4-:R-:W-:Y:S08]  /*bab0*/  HMMA.16816.F32 R36, R132, R152.reuse, R36 ;  /* 0x000000988424723c */ /* 0x090ff00000001824 */
[C---:B------:R-:W-:Y:S08]  /*bac0*/  HMMA.16816.F32 R40, R140.reuse, R152, R40 ;  /* 0x000000988c28723c */ /* 0x040ff00000001828 */
[-C--:B------:R-:W-:Y:S08]  /*bad0*/  HMMA.16816.F32 R44, R140, R154.reuse, R44 ;  /* 0x0000009a8c2c723c */ /* 0x080ff0000000182c */
[C---:B------:R-:W-:Y:S01]  /*bae0*/  HMMA.16816.F32 R48, R132.reuse, R154, R48 ;  /* 0x0000009a8430723c */ /* 0x040fe20000001830 */
[----:B------:R-:W4:Y:S07]  /*baf0*/  LDSM.16.MT88.4 R152, [R235+0x3100] ;  /* 0x00310000eb98783b */ /* 0x000f2e0000004200 */
[-C--:B---3--:R-:W-:Y:S08]  /*bb00*/  HMMA.16816.F32 R52, R132, R148.reuse, R52 ;  /* 0x000000948434723c */ /* 0x088ff00000001834 */
[C---:B------:R-:W-:Y:S08]  /*bb10*/  HMMA.16816.F32 R56, R140.reuse, R148, R56 ;  /* 0x000000948c38723c */ /* 0x040ff00000001838 */
[-C--:B------:R-:W-:Y:S08]  /*bb20*/  HMMA.16816.F32 R60, R140, R150.reuse, R60 ;  /* 0x000000968c3c723c */ /* 0x080ff0000000183c */
[C---:B------:R-:W-:Y:S08]  /*bb30*/  HMMA.16816.F32 R64, R132.reuse, R150, R64 ;  /* 0x000000968440723c */ /* 0x040ff00000001840 */
[-C--:B------:R-:W-:Y:S08]  /*bb40*/  HMMA.16816.F32 R68, R132, R156.reuse, R68 ;  /* 0x0000009c8444723c */ /* 0x080ff00000001844 */
[C---:B------:R-:W-:Y:S08]  /*bb50*/  HMMA.16816.F32 R72, R140.reuse, R156, R72 ;  /* 0x0000009c8c48723c */ /* 0x040ff00000001848 */
[-C--:B------:R-:W-:Y:S08]  /*bb60*/  HMMA.16816.F32 R76, R140, R158.reuse, R76 ;  /* 0x0000009e8c4c723c */ /* 0x080ff0000000184c */
[C---:B------:R-:W-:Y:S01]  /*bb70*/  HMMA.16816.F32 R80, R132.reuse, R158, R80 ;  /* 0x0000009e8450723c */ /* 0x040fe20000001850 */
[----:B------:R-:W3:Y:S07]  /*bb80*/  LDSM.16.MT88.4 R156, [R233+0x1900] ;  /* 0x00190000e99c783b */ /* 0x000eee0000004200 */
[-C--:B--2---:R-:W-:Y:S08]  /*bb90*/  HMMA.16816.F32 R84, R132, R144.reuse, R84 ;  /* 0x000000908454723c */ /* 0x084ff00000001854 */
[C---:B------:R-:W-:Y:S07]  /*bba0*/  HMMA.16816.F32 R88, R140.reuse, R144, R88 ;  /* 0x000000908c58723c */ /* 0x040fee0000001858 */
[----:B------:R-:W-:Y:S01]  /*bbb0*/  FADD.FTZ R144, R248, R165 ;  /* 0x000000a5f8907221 */ /* 0x000fe20000010000 */
[-C--:B------:R-:W-:Y:S01]  /*bbc0*/  HMMA.16816.F32 R92, R140, R146.reuse, R92 ;  /* 0x000000928c5c723c */ /* 0x080fe2000000185c */
[----:B------:R2:W5:Y:S03]  /*bbd0*/  LDL.LU R248, [R1+0x78] ;  /* 0x0000780001f87983 */ /* 0x0005660000300800 */
[----:B------:R-:W-:Y:S01]  /*bbe0*/  FADD.FTZ R222, R245, R144 ;  /* 0x00000090f5de7221 */ /* 0x000fe20000010000 */
[----:B------:R2:W5:Y:S03]  /*bbf0*/  LDL.LU R247, [R1+0x74] ;  /* 0x0000740001f77983 */ /* 0x0005660000300800 */
[C---:B------:R-:W-:Y:S01]  /*bc00*/  HMMA.16816.F32 R96, R132.reuse, R146, R96 ;  /* 0x000000928460723c */ /* 0x040fe20000001860 */
[----:B------:R2:W5:Y:S03]  /*bc10*/  LDL.LU R246, [R1+0x70] ;  /* 0x0000700001f67983 */ /* 0x0005660000300800 */
[----:B------:R-:W-:Y:S01]  /*bc20*/  FADD.FTZ R3, R3, R222 ;  /* 0x000000de03037221 */ /* 0x000fe20000010000 */
[----:B------:R2:W5:Y:S03]  /*bc30*/  LDL.LU R245, [R1+0x6c] ;  /* 0x00006c0001f57983 */ /* 0x0005660000300800 */
[-C--:B------:R-:W-:Y:S01]  /*bc40*/  HMMA.16816.F32 R100, R132, R160.reuse, R100 ;  /* 0x000000a08464723c */ /* 0x080fe20000001864 */
[----:B------:R2:W5:Y:S03]  /*bc50*/  LDL.LU R244, [R1+0x68] ;  /* 0x0000680001f47983 */ /* 0x0005660000300800 */
[----:B------:R-:W-:Y:S04]  /*bc60*/  FADD.FTZ R3, R239, R3 ;  /* 0x00000003ef037221 */ /* 0x000fe80000010000 */
[C---:B------:R-:W-:Y:S07]  /*bc70*/  HMMA.16816.F32 R104, R140.reuse, R160, R104 ;  /* 0x000000a08c68723c */ /* 0x040fee0000001868 */
[----:B------:R-:W-:Y:S01]  /*bc80*/  MOV R161, R220 ;  /* 0x000000dc00a17202 */ /* 0x000fe20000000f00 */
[-C--:B------:R-:W-:Y:S01]  /*bc90*/  HMMA.16816.F32 R108, R140, R162.reuse, R108 ;  /* 0x000000a28c6c723c */ /* 0x080fe2000000186c */
[----:B------:R-:W-:Y:S02]  /*bca0*/  FADD.FTZ R220, R243, R136 ;  /* 0x00000088f3dc7221 */ /* 0x000fe40000010000 */
[----:B------:R2:W5:Y:S01]  /*bcb0*/  LDL.LU R243, [R1+0x64] ;  /* 0x0000640001f37983 */ /* 0x0005620000300800 */
[----:B------:R-:W-:Y:S01]  /*bcc0*/  FADD.FTZ R136, R219, R0 ;  /* 0x00000000db887221 */ /* 0x000fe20000010000 */
[----:B------:R-:W-:Y:S03]  /*bcd0*/  MOV R0, R216 ;  /* 0x000000d800007202 */ /* 0x000fe60000000f00 */
[C---:B------:R-:W-:Y:S08]  /*bce0*/  HMMA.16816.F32 R112, R132.reuse, R162, R112 ;  /* 0x000000a28470723c */ /* 0x040ff00000001870 */
[-C--:B----4-:R-:W-:Y:S08]  /*bcf0*/  HMMA.16816.F32 R116, R132, R152.reuse, R116 ;  /* 0x000000988474723c */ /* 0x090ff00000001874 */
[C---:B------:R-:W-:Y:S08]  /*bd00*/  HMMA.16816.F32 R120, R140.reuse, R152, R120 ;  /* 0x000000988c78723c */ /* 0x040ff00000001878 */
[-C--:B------:R-:W-:Y:S07]  /*bd10*/  HMMA.16816.F32 R124, R140, R154.reuse, R124 ;  /* 0x0000009a8c7c723c */ /* 0x080fee000000187c */
[----:B------:R-:W-:Y:S01]  /*bd20*/  F2FP.PACK_AB R140, R229, R230 ;  /* 0x000000e6e58c723e */ /* 0x000fe200000000ff */
[----:B------:R-:W-:Y:S01]  /*bd30*/  HMMA.16816.F32 R128, R132, R154, R128 ;  /* 0x0000009a8480723c */ /* 0x000fe20000001880 */
[----:B------:R-:W-:Y:S03]  /*bd40*/  F2FP.PACK_AB R141, R227, R228 ;  /* 0x000000e4e38d723e */ /* 0x000fe600000000ff */
[----:B------:R-:W-:Y:S02]  /*bd50*/  F2FP.PACK_AB R142, R225, R226 ;  /* 0x000000e2e18e723e */ /* 0x000fe400000000ff */
[----:B------:R-:W-:Y:S02]  /*bd60*/  F2FP.PACK_AB R143, R223, R224 ;  /* 0x000000e0df8f723e */ /* 0x000fe400000000ff */
[----:B------:R-:W-:Y:S02]  /*bd70*/  F2FP.PACK_AB R133, R194, R216 ;  /* 0x000000d8c285723e */ /* 0x000fe400000000ff */
[----:B------:R-:W4:Y:S02]  /*bd80*/  LDSM.16.MT88.4 R216, [R236+0x3900] ;  /* 0x00390000ecd8783b */ /* 0x000f240000004200 */
[----:B-1----:R-:W-:Y:S02]  /*bd90*/  F2FP.PACK_AB R132, R195, R176 ;  /* 0x000000b0c384723e */ /* 0x002fe400000000ff */
[----:B------:R-:W-:Y:S02]  /*bda0*/  F2FP.PACK_AB R134, R202, R198 ;  /* 0x000000c6ca86723e */ /* 0x000fe400000000ff */
[----:B------:R-:W-:Y:S07]  /*bdb0*/  F2FP.PACK_AB R135, R231, R252 ;  /* 0x000000fce787723e */ /* 0x000fee00000000ff */
[-C--:B---3--:R-:W-:Y:S01]  /*bdc0*/  HMMA.16816.F32 R148, R132, R156.reuse, R4 ;  /* 0x0000009c8494723c */ /* 0x088fe20000001804 */
[----:B------:R-:W1:Y:S07]  /*bdd0*/  LDSM.16.MT88.4 R4, [R235+0x3900] ;  /* 0x00390000eb04783b */ /* 0x000e6e0000004200 */
[C---:B------:R-:W-:Y:S07]  /*bde0*/  HMMA.16816.F32 R144, R140.reuse, R156, R8 ;  /* 0x0000009c8c90723c */ /* 0x040fee0000001808 */
[----:B------:R-:W-:Y:S01]  /*bdf0*/  MOV R11, R176 ;  /* 0x000000b0000b7202 */ /* 0x000fe20000000f00 */
[-C--:B------:R-:W-:Y:S01]  /*be00*/  HMMA.16816.F32 R152, R140, R158.reuse, R12 ;  /* 0x0000009e8c98723c */ /* 0x080fe2000000180c */
[----:B------:R-:W-:Y:S03]  /*be10*/  MOV R9, R161 ;  /* 0x000000a100097202 */ /* 0x000fe60000000f00 */
[----:B------:R-:W-:Y:S02]  /*be20*/  MOV R8, R196 ;  /* 0x000000c400087202 */ /* 0x000fe40000000f00 */
[----:B------:R-:W-:Y:S01]  /*be30*/  MOV R10, R200 ;  /* 0x000000c8000a7202 */ /* 0x000fe20000000f00 */
[----:B------:R-:W-:Y:S01]  /*be40*/  IMAD.MOV.U32 R12, RZ, RZ, R182 ;  /* 0x000000ffff0c7224 */ /* 0x000fe200078e00b6 */
[C---:B------:R-:W-:Y:S01]  /*be50*/  HMMA.16816.F32 R156, R132.reuse, R158, R16 ;  /* 0x0000009e849c723c */ /* 0x040fe20000001810 */
[----:B------:R-:W-:Y:S03]  /*be60*/  MOV R13, R194 ;  /* 0x000000c2000d7202 */ /* 0x000fe60000000f00 */
[----:B------:R-:W-:Y:S01]  /*be70*/  MOV R14, R198 ;  /* 0x000000c6000e7202 */ /* 0x000fe20000000f00 */
[----:B------:R-:W-:Y:S01]  /*be80*/  FADD.FTZ R8, R8, R136 ;  /* 0x0000008808087221 */ /* 0x000fe20000010000 */
[----:B------:R-:W-:Y:S01]  /*be90*/  MOV R15, R202 ;  /* 0x000000ca000f7202 */ /* 0x000fe20000000f00 */
[----:B------:R-:W-:Y:S01]  /*bea0*/  FADD.FTZ R10, R10, R3 ;  /* 0x000000030a0a7221 */ /* 0x000fe20000010000 */
[-C--:B------:R-:W-:Y:S01]  /*beb0*/  HMMA.16816.F32 R160, R132, R172.reuse, R20 ;  /* 0x000000ac84a0723c */ /* 0x080fe20000001814 */
[----:B------:R-:W-:Y:S03]  /*bec0*/  MOV R17, R179 ;  /* 0x000000b300117202 */ /* 0x000fe60000000f00 */
[----:B------:R-:W-:Y:S02]  /*bed0*/  MOV R18, R181 ;  /* 0x000000b500127202 */ /* 0x000fe40000000f00 */
[----:B------:R-:W-:Y:S02]  /*bee0*/  MOV R16, R180 ;  /* 0x000000b400107202 */ /* 0x000fe40000000f00 */
[----:B------:R-:W-:Y:S04]  /*bef0*/  MOV R21, R167 ;  /* 0x000000a700157202 */ /* 0x000fe80000000f00 */
[----:B------:R-:W-:Y:S02]  /*bf00*/  MOV R20, R166 ;  /* 0x000000a600147202 */ /* 0x000fe40000000f00 */
[C---:B------:R-:W-:Y:S01]  /*bf10*/  HMMA.16816.F32 R164, R140.reuse, R172, R24 ;  /* 0x000000ac8ca4723c */ /* 0x040fe20000001818 */
[----:B------:R-:W-:Y:S02]  /*bf20*/  MOV R23, R178 ;  /* 0x000000b200177202 */ /* 0x000fe40000000f00 */
[----:B------:R-:W-:Y:S02]  /*bf30*/  MOV R22, R177 ;  /* 0x000000b100167202 */ /* 0x000fe40000000f00 */
[----:B------:R-:W-:Y:S02]  /*bf40*/  MOV R19, R195 ;  /* 0x000000c300137202 */ /* 0x000fe40000000f00 */
[----:B------:R-:W-:Y:S01]  /*bf50*/  IMAD.MOV.U32 R27, RZ, RZ, R168 ;  /* 0x000000ffff1b7224 */ /* 0x000fe200078e00a8 */
[----:B------:R-:W-:Y:S04]  /*bf60*/  MOV R26, R169 ;  /* 0x000000a9001a7202 */ /* 0x000fe80000000f00 */
[----:B------:R-:W-:Y:S02]  /*bf70*/  MOV R25, R170 ;  /* 0x000000aa00197202 */ /* 0x000fe40000000f00 */
[----:B------:R-:W-:Y:S02]  /*bf80*/  MOV R24, R171 ;  /* 0x000000ab00187202 */ /* 0x000fe40000000f00 */
[-C--:B------:R-:W-:Y:S07]  /*bf90*/  HMMA.16816.F32 R168, R140, R174.reuse, R28 ;  /* 0x000000ae8ca8723c */ /* 0x080fee000000181c */
[----:B------:R-:W-:Y:S01]  /*bfa0*/  MOV R31, R203 ;  /* 0x000000cb001f7202 */ /* 0x000fe20000000f00 */
[C---:B------:R-:W-:Y:S01]  /*bfb0*/  HMMA.16816.F32 R172, R132.reuse, R174, R32 ;  /* 0x000000ae84ac723c */ /* 0x040fe20000001820 */
[----:B------:R-:W-:Y:S03]  /*bfc0*/  MOV R30, R201 ;  /* 0x000000c9001e7202 */ /* 0x000fe60000000f00 */
[----:B------:R-:W-:Y:S01]  /*bfd0*/  MOV R28, R193 ;  /* 0x000000c1001c7202 */ /* 0x000fe20000000f00 */
[----:B------:R-:W-:Y:S02]  /*bfe0*/  IMAD.MOV.U32 R29, RZ, RZ, R199 ;  /* 0x000000ffff1d7224 */ /* 0x000fe400078e00c7 */
[----:B------:R-:W-:Y:S01]  /*bff0*/  MOV R34, R186 ;  /* 0x000000ba00227202 */ /* 0x000fe20000000f00 */
[-C--:B------:R-:W-:Y:S01]  /*c000*/  HMMA.16816.F32 R176, R132, R188.reuse, R36 ;  /* 0x000000bc84b0723c */ /* 0x080fe20000001824 */
[----:B------:R-:W-:Y:S03]  /*c010*/  MOV R33, R187 ;  /* 0x000000bb00217202 */ /* 0x000fe60000000f00 */
[----:B------:R-:W-:Y:S01]  /*c020*/  MOV R35, R185 ;  /* 0x000000b900237202 */ /* 0x000fe20000000f00 */
[----:B------:R-:W-:Y:S02]  /*c030*/  IMAD.MOV.U32 R32, RZ, RZ, R192 ;  /* 0x000000ffff207224 */ /* 0x000fe400078e00c0 */
[----:B------:R-:W-:Y:S01]  /*c040*/  MOV R39, R184 ;  /* 0x000000b800277202 */ /* 0x000fe20000000f00 */
[C---:B------:R-:W-:Y:S04]  /*c050*/  HMMA.16816.F32 R180, R140.reuse, R188, R40 ;  /* 0x000000bc8cb4723c */ /* 0x040fe80000001828 */
[----:B------:R-:W-:Y:S02]  /*c060*/  MOV R38, R39 ;  /* 0x0000002700267202 */ /* 0x000fe40000000f00 */
[----:B------:R-:W-:Y:S02]  /*c070*/  MOV R39, R32 ;  /* 0x0000002000277202 */ /* 0x000fe40000000f00 */
[----:B------:R-:W-:Y:S01]  /*c080*/  MOV R32, R33 ;  /* 0x0000002100207202 */ /* 0x000fe20000000f00 */
[----:B------:R-:W-:Y:S01]  /*c090*/  IMAD.MOV.U32 R33, RZ, RZ, R34 ;  /* 0x000000ffff217224 */ /* 0x000fe200078e0022 */
[-C--:B------:R-:W-:Y:S02]  /*c0a0*/  HMMA.16816.F32 R184, R140, R190.reuse, R44 ;  /* 0x000000be8cb8723c */ /* 0x080fe4000000182c */
[----:B------:R-:W-:Y:S02]  /*c0b0*/  MOV R34, R35 ;  /* 0x0000002300227202 */ /* 0x000fe40000000f00 */
[----:B------:R-:W-:Y:S02]  /*c0c0*/  MOV R35, R28 ;  /* 0x0000001c00237202 */ /* 0x000fe40000000f00 */
[----:B------:R-:W-:Y:S02]  /*c0d0*/  MOV R28, R29 ;  /* 0x0000001d001c7202 */ /* 0x000fe40000000f00 */
[----:B------:R-:W-:Y:S01]  /*c0e0*/  MOV R29, R30 ;  /* 0x0000001e001d7202 */ /* 0x000fe20000000f00 */
[C---:B------:R-:W-:Y:S03]  /*c0f0*/  HMMA.16816.F32 R188, R132.reuse, R190, R48 ;  /* 0x000000be84bc723c */ /* 0x040fe60000001830 */
[----:B------:R-:W-:Y:S02]  /*c100*/  MOV R30, R31 ;  /* 0x0000001f001e7202 */ /* 0x000fe40000000f00 */
[----:B------:R-:W-:Y:S02]  /*c110*/  MOV R31, R24 ;  /* 0x00000018001f7202 */ /* 0x000fe40000000f00 */
[----:B------:R-:W-:Y:S01]  /*c120*/  MOV R24, R25 ;  /* 0x0000001900187202 */ /* 0x000fe20000000f00 */
[----:B------:R-:W-:Y:S01]  /*c130*/  IMAD.MOV.U32 R25, RZ, RZ, R26 ;  /* 0x000000ffff197224 */ /* 0x000fe200078e001a */
[----:B------:R-:W-:Y:S01]  /*c140*/  MOV R26, R27 ;  /* 0x0000001b001a7202 */ /* 0x000fe20000000f00 */
[-C--:B------:R-:W-:Y:S02]  /*c150*/  HMMA.16816.F32 R192, R132, R204.reuse, R52 ;  /* 0x000000cc84c0723c */ /* 0x080fe40000001834 */
[----:B------:R-:W-:Y:S02]  /*c160*/  MOV R27, R20 ;  /* 0x00000014001b7202 */ /* 0x000fe40000000f00 */
[----:B------:R-:W-:Y:S02]  /*c170*/  MOV R20, R21 ;  /* 0x0000001500147202 */ /* 0x000fe40000000f00 */
[----:B------:R-:W-:Y:S02]  /*c180*/  MOV R21, R22 ;  /* 0x0000001600157202 */ /* 0x000fe40000000f00 */
[----:B------:R-:W-:Y:S01]  /*c190*/  MOV R22, R23 ;  /* 0x0000001700167202 */ /* 0x000fe20000000f00 */
[C---:B------:R-:W-:Y:S03]  /*c1a0*/  HMMA.16816.F32 R196, R140.reuse, R204, R56 ;  /* 0x000000cc8cc4723c */ /* 0x040fe60000001838 */
[----:B------:R-:W-:Y:S02]  /*c1b0*/  MOV R23, R16 ;  /* 0x0000001000177202 */ /* 0x000fe40000000f00 */
[----:B------:R-:W-:Y:S01]  /*c1c0*/  MOV R16, R17 ;  /* 0x0000001100107202 */ /* 0x000fe20000000f00 */
[----:B------:R-:W-:Y:S01]  /*c1d0*/  IMAD.MOV.U32 R17, RZ, RZ, R18 ;  /* 0x000000ffff117224 */ /* 0x000fe200078e0012 */
[----:B------:R-:W-:Y:S01]  /*c1e0*/  MOV R18, R12 ;  /* 0x0000000c00127202 */ /* 0x000fe20000000f00 */
[-C--:B------:R-:W-:Y:S01]  /*c1f0*/  HMMA.16816.F32 R200, R140, R206.reuse, R60 ;  /* 0x000000ce8cc8723c */ /* 0x080fe2000000183c */
[----:B------:R-:W-:Y:S03]  /*c200*/  MOV R12, R9 ;  /* 0x00000009000c7202 */ /* 0x000fe60000000f00 */
[----:B------:R-:W-:Y:S01]  /*c210*/  MOV R9, R0 ;  /* 0x0000000000097202 */ /* 0x000fe20000000f00 */
[----:B------:R-:W-:Y:S01]  /*c220*/  FADD.FTZ R0, R242, R221 ;  /* 0x000000ddf2007221 */ /* 0x000fe20000010000 */
[----:B------:R-:W-:Y:S01]  /*c230*/  MOV R37, R38 ;  /* 0x0000002600257202 */ /* 0x000fe20000000f00 */
[----:B------:R2:W5:Y:S01]  /*c240*/  LDL.LU R242, [R1+0x60] ;  /* 0x0000600001f27983 */ /* 0x0005620000300800 */
[----:B------:R-:W-:Y:S01]  /*c250*/  MOV R38, R39 ;  /* 0x0000002700267202 */ /* 0x000fe20000000f00 */
[----:B------:R-:W-:Y:S01]  /*c260*/  FADD.FTZ R0, R238, R0 ;  /* 0x00000000ee007221 */ /* 0x000fe20000010000 */
[C---:B------:R-:W-:Y:S02]  /*c270*/  HMMA.16816.F32 R204, R132.reuse, R206, R64 ;  /* 0x000000ce84cc723c */ /* 0x040fe40000001840 */
[----:B------:R-:W-:Y:S02]  /*c280*/  MOV R39, R32 ;  /* 0x0000002000277202 */ /* 0x000fe40000000f00 */
[----:B------:R-:W-:Y:S01]  /*c290*/  MOV R32, R33 ;  /* 0x0000002100207202 */ /* 0x000fe20000000f00 */
[----:B------:R-:W-:Y:S01]  /*c2a0*/  IMAD.MOV.U32 R33, RZ, RZ, R34 ;  /* 0x000000ffff217224 */ /* 0x000fe200078e0022 */
[----:B------:R-:W-:Y:S02]  /*c2b0*/  MOV R34, R35 ;  /* 0x0000002300227202 */ /* 0x000fe40000000f00 */
[----:B------:R-:W-:Y:S01]  /*c2c0*/  MOV R35, R28 ;  /* 0x0000001c00237202 */ /* 0x000fe20000000f00 */
[-C--:B------:R-:W-:Y:S03]  /*c2d0*/  HMMA.16816.F32 R68, R132, R208.reuse, R68 ;  /* 0x000000d08444723c */ /* 0x080fe60000001844 */
[----:B------:R-:W-:Y:S02]  /*c2e0*/  MOV R28, R29 ;  /* 0x0000001d001c7202 */ /* 0x000fe40000000f00 */
[----:B------:R-:W-:Y:S02]  /*c2f0*/  MOV R29, R30 ;  /* 0x0000001e001d7202 */ /* 0x000fe40000000f00 */
[----:B------:R-:W-:Y:S01]  /*c300*/  MOV R30, R31 ;  /* 0x0000001f001e7202 */ /* 0x000fe20000000f00 */
[C---:B------:R-:W-:Y:S01]  /*c310*/  HMMA.16816.F32 R72, R140.reuse, R208, R72 ;  /* 0x000000d08c48723c */ /* 0x040fe20000001848 */
[----:B------:R-:W-:Y:S03]  /*c320*/  MOV R31, R24 ;  /* 0x00000018001f7202 */ /* 0x000fe60000000f00 */
        /* <DEDUP_REMOVED lines=14> */
[----:B------:R-:W-:Y:S01]  /*c410*/  FADD.FTZ R9, R241, R220 ;  /* 0x000000dcf1097221 */ /* 0x000fe20000010000 */
[-C--:B------:R-:W-:Y:S01]  /*c420*/  HMMA.16816.F32 R84, R132, R212.reuse, R84 ;  /* 0x000000d48454723c */ /* 0x080fe20000001854 */
[----:B------:R2:W5:Y:S01]  /*c430*/  LDL.LU R241, [R1+0x5c] ;  /* 0x00005c0001f17983 */ /* 0x0005620000300800 */
[----:B------:R-:W-:Y:S02]  /*c440*/  MOV R36, R37 ;  /* 0x0000002500247202 */ /* 0x000fe40000000f00 */
[----:B------:R-:W-:Y:S02]  /*c450*/  MOV R37, R38 ;  /* 0x0000002600257202 */ /* 0x000fe40000000f00 */
[----:B------:R-:W-:Y:S02]  /*c460*/  MOV R38, R39 ;  /* 0x0000002700267202 */ /* 0x000fe40000000f00 */
[----:B------:R-:W-:Y:S01]  /*c470*/  MOV R39, R32 ;  /* 0x0000002000277202 */ /* 0x000fe20000000f00 */
[C---:B------:R-:W-:Y:S03]  /*c480*/  HMMA.16816.F32 R88, R140.reuse, R212, R88 ;  /* 0x000000d48c58723c */ /* 0x040fe60000001858 */
[----:B------:R-:W-:Y:S01]  /*c490*/  MOV R32, R33 ;  /* 0x0000002100207202 */ /* 0x000fe20000000f00 */
[----:B------:R-:W-:Y:S01]  /*c4a0*/  IMAD.MOV.U32 R33, RZ, RZ, R34 ;  /* 0x000000ffff217224 */ /* 0x000fe200078e0022 */
[----:B------:R-:W-:Y:S02]  /*c4b0*/  MOV R34, R35 ;  /* 0x0000002300227202 */ /* 0x000fe40000000f00 */
[----:B------:R-:W-:Y:S01]  /*c4c0*/  MOV R35, R28 ;  /* 0x0000001c00237202 */ /* 0x000fe20000000f00 */
[-C--:B------:R-:W-:Y:S01]  /*c4d0*/  HMMA.16816.F32 R92, R140, R214.reuse, R92 ;  /* 0x000000d68c5c723c */ /* 0x080fe2000000185c */
[----:B------:R-:W-:Y:S03]  /*c4e0*/  MOV R28, R29 ;  /* 0x0000001d001c7202 */ /* 0x000fe60000000f00 */
        /* <DEDUP_REMOVED lines=8> */
[-C--:B----4-:R-:W-:Y:S01]  /*c570*/  HMMA.16816.F32 R100, R132, R216.reuse, R100 ;  /* 0x000000d88464723c */ /* 0x090fe20000001864 */
        /* <DEDUP_REMOVED lines=10> */
[----:B------:R2:W5:Y:S03]  /*c620*/  LDL.LU R240, [R1+0x58] ;  /* 0x0000580001f07983 */ /* 0x0005660000300800 */
[----:B------:R-:W-:Y:S01]  /*c630*/  MOV R43, R36 ;  /* 0x00000024002b7202 */ /* 0x000fe20000000f00 */
[----:B------:R2:W5:Y:S01]  /*c640*/  LDL.LU R239, [R1+0x54] ;  /* 0x0000540001ef7983 */ /* 0x0005620000300800 */
[----:B------:R-:W-:Y:S02]  /*c650*/  MOV R36, R37 ;  /* 0x0000002500247202 */ /* 0x000fe40000000f00 */
[----:B------:R-:W-:Y:S01]  /*c660*/  MOV R37, R38 ;  /* 0x0000002600257202 */ /* 0x000fe20000000f00 */
[----:B------:R2:W5:Y:S01]  /*c670*/  LDL.LU R238, [R1+0x50] ;  /* 0x0000500001ee7983 */ /* 0x0005620000300800 */
[C---:B------:R-:W-:Y:S02]  /*c680*/  HMMA.16816.F32 R112, R132.reuse, R218, R112 ;  /* 0x000000da8470723c */ /* 0x040fe40000001870 */
[----:B------:R-:W-:Y:S02]  /*c690*/  MOV R38, R39 ;  /* 0x0000002700267202 */ /* 0x000fe40000000f00 */
[----:B------:R-:W-:Y:S01]  /*c6a0*/  MOV R39, R32 ;  /* 0x0000002000277202 */ /* 0x000fe20000000f00 */
[----:B------:R-:W-:Y:S01]  /*c6b0*/  IMAD.MOV.U32 R32, RZ, RZ, R33 ;  /* 0x000000ffff207224 */ /* 0x000fe200078e0021 */
[----:B------:R-:W-:Y:S02]  /*c6c0*/  MOV R33, R34 ;  /* 0x0000002200217202 */ /* 0x000fe40000000f00 */
[----:B------:R-:W-:Y:S01]  /*c6d0*/  MOV R34, R35 ;  /* 0x0000002300227202 */ /* 0x000fe20000000f00 */
[-C--:B-1----:R-:W-:Y:S03]  /*c6e0*/  HMMA.16816.F32 R116, R132, R4.reuse, R116 ;  /* 0x000000048474723c */ /* 0x082fe60000001874 */
        /* <DEDUP_REMOVED lines=13> */
[----:B------:R-:W-:Y:S01]  /*c7c0*/  HMMA.16816.F32 R128, R132, R6, R128 ;  /* 0x000000068480723c */ /* 0x000fe20000001880 */
[----:B------:R-:W-:Y:S03]  /*c7d0*/  MOV R22, R23 ;  /* 0x0000001700167202 */ /* 0x000fe60000000f00 */
[----:B------:R-:W-:Y:S01]  /*c7e0*/  MOV R23, R16 ;  /* 0x0000001000177202 */ /* 0x000fe20000000f00 */
[----:B------:R-:W-:Y:S01]  /*c7f0*/  IMAD.MOV.U32 R16, RZ, RZ, R17 ;  /* 0x000000ffff107224 */ /* 0x000fe200078e0011 */
[----:B------:R-:W-:Y:S01]  /*c800*/  MOV R17, R12 ;  /* 0x0000000c00117202 */ /* 0x000fe20000000f00 */
[----:B------:R-:W-:Y:S01]  /*c810*/  FADD.FTZ R12, R237, R9 ;  /* 0x00000009ed0c7221 */ /* 0x000fe20000010000 */
[----:B------:R-:W-:Y:S01]  /*c820*/  MOV R42, R25 ;  /* 0x00000019002a7202 */ /* 0x000fe20000000f00 */
[----:B------:R2:W5:Y:S03]  /*c830*/  LDL.LU R237, [R1+0x4c] ;  /* 0x00004c0001ed7983 */ /* 0x0005660000300800 */
[----:B------:R-:W-:Y:S01]  /*c840*/  MOV R25, R26 ;  /* 0x0000001a00197202 */ /* 0x000fe20000000f00 */
[----:B------:R-:W-:Y:S01]  /*c850*/  FADD.FTZ R9, R42, R0 ;  /* 0x000000002a097221 */ /* 0x000fe20000010000 */
[----:B------:R-:W-:Y:S01]  /*c860*/  MOV R26, R27 ;  /* 0x0000001b001a7202 */ /* 0x000fe20000000f00 */
[----:B------:R-:W-:Y:S01]  /*c870*/  FADD.FTZ R0, R37, R10 ;  /* 0x0000000a25007221 */ /* 0x000fe20000010000 */
[----:B------:R-:W-:Y:S02]  /*c880*/  MOV R27, R20 ;  /* 0x00000014001b7202 */ /* 0x000fe40000000f00 */
[----:B------:R-:W-:Y:S02]  /*c890*/  MOV R20, R21 ;  /* 0x0000001500147202 */ /* 0x000fe40000000f00 */
[----:B------:R-:W-:Y:S01]  /*c8a0*/  MOV R21, R22 ;  /* 0x0000001600157202 */ /* 0x000fe20000000f00 */
[----:B------:R-:W-:Y:S01]  /*c8b0*/  IMAD.MOV.U32 R22, RZ, RZ, R23 ;  /* 0x000000ffff167224 */ /* 0x000fe200078e0017 */
[----:B------:R-:W-:Y:S02]  /*c8c0*/  MOV R23, R16 ;  /* 0x0000001000177202 */ /* 0x000fe40000000f00 */
[----:B------:R-:W-:Y:S02]  /*c8d0*/  MOV R16, R17 ;  /* 0x0000001100107202 */ /* 0x000fe40000000f00 */
[----:B------:R-:W-:Y:S01]  /*c8e0*/  MOV R17, R11 ;  /* 0x0000000b00117202 */ /* 0x000fe20000000f00 */
[----:B------:R-:W-:Y:S01]  /*c8f0*/  FADD.FTZ R11, R232, R8 ;  /* 0x00000008e80b7221 */ /* 0x000fe20000010000 */
[----:B------:R-:W-:Y:S01]  /*c900*/  MOV R141, R2 ;  /* 0x00000002008d7202 */ /* 0x000fe20000000f00 */
[----:B------:R-:W-:Y:S01]  /*c910*/  FADD.FTZ R8, R43, R12 ;  /* 0x0000000c2b087221 */ /* 0x000fe20000010000 */
[----:B------:R2:W5:Y:S01]  /*c920*/  LDL.LU R232, [R1+0x48] ;  /* 0x0000480001e87983 */ /* 0x0005620000300800 */
[----:B------:R-:W-:Y:S01]  /*c930*/  FADD.FTZ R3, R36, R11 ;  /* 0x0000000b24037221 */ /* 0x000fe20000010000 */
[----:B------:R-:W-:Y:S01]  /*c940*/  MOV R132, R138 ;  /* 0x0000008a00847202 */ /* 0x000fe20000000f00 */
[----:B------:R-:W-:Y:S01]  /*c950*/  FADD.FTZ R12, R38, R9 ;  /* 0x00000009260c7221 */ /* 0x000fe20000010000 */
[----:B------:R-:W-:Y:S01]  /*c960*/  MOV R140, R137 ;  /* 0x00000089008c7202 */ /* 0x000fe20000000f00 */
[----:B------:R-:W-:Y:S02]  /*c970*/  FADD.FTZ R11, R39, R8 ;  /* 0x00000008270b7221 */ /* 0x000fe40000010000 */
        /* <DEDUP_REMOVED lines=27> */
[----:B------:R-:W-:Y:S01]  /*cb30*/  FADD.FTZ R5, R252, R5 ;  /* 0x00000005fc057221 */ /* 0x000fe20000010000 */
[----:B------:R-:W-:Y:S01]  /*cb40*/  STL [R1+0x38], R6 ;  /* 0x0000380601007387 */ /* 0x000fe20000100800 */
[----:B------:R-:W-:Y:S02]  /*cb50*/  FADD.FTZ R3, R226, R0 ;  /* 0x00000000e2037221 */ /* 0x000fe40000010000 */
[----:B------:R-:W-:Y:S02]  /*cb60*/  FADD.FTZ R0, R224, R4 ;  /* 0x00000004e0007221 */ /* 0x000fe40000010000 */
[----:B------:R-:W-:Y:S02]  /*cb70*/  FADD.FTZ R4, R231, R5 ;  /* 0x00000005e7047221 */ /* 0x000fe40000010000 */
[----:B------:R-:W-:Y:S02]  /*cb80*/  FADD.FTZ R3, R225, R3 ;  /* 0x00000003e1037221 */ /* 0x000fe40000010000 */
[----:B------:R-:W-:Y:S01]  /*cb90*/  FADD.FTZ R0, R223, R0 ;  /* 0x00000000df007221 */ /* 0x000fe20000010000 */
[----:B------:R-:W-:Y:S04]  /*cba0*/  STL [R1+0x34], R4 ;  /* 0x0000340401007387 */ /* 0x000fe80000100800 */
[----:B------:R1:W-:Y:S04]  /*cbb0*/  STL [R1+0x40], R3 ;  /* 0x0000400301007387 */ /* 0x0003e80000100800 */
[----:B------:R2:W-:Y:S01]  /*cbc0*/  STL [R1+0x3c], R0 ;  /* 0x00003c0001007387 */ /* 0x0005e20000100800 */
[----:B-1----:R-:W-:Y:S01]  /*cbd0*/  MOV R3, R139 ;  /* 0x0000008b00037202 */ /* 0x002fe20000000f00 */
[----:B--2--5:R-:W-:-:S05]  /*cbe0*/  @P2 BRA `(.L_x_755) ;  /* 0xffffb2b000002947 */ /* 0x024fca000383ffff */
.L_x_754:
[----:B-1----:R-:W2:Y:S04]  /*cbf0*/  LDL.LU R0, [R1+0x38] ;  /* 0x0000380001007983 */ /* 0x002ea80000300800 */
[----:B------:R-:W3:Y:S04]  /*cc00*/  LDL.LU R4, [R1+0x34] ;  /* 0x0000340001047983 */ /* 0x000ee80000300800 */
[----:B------:R-:W4:Y:S04]  /*cc10*/  LDL.LU R8, [R1+0x40] ;  /* 0x0000400001087983 */ /* 0x000f280000300800 */
[----:B------:R-:W4:Y:S01]  /*cc20*/  LDL.LU R5, [R1+0x3c] ;  /* 0x00003c0001057983 */ /* 0x000f220000300800 */
[----:B------:R-:W-:-:S02]  /*cc30*/  MOV R62, 0xff800000 ;  /* 0xff800000003e7802 */ /* 0x000fc40000000f00 */
[----:B------:R-:W-:Y:S02]  /*cc40*/  MOV R63, 0xff800000 ;  /* 0xff800000003f7802 */ /* 0x000fe40000000f00 */
[----:B------:R-:W-:Y:S02]  /*cc50*/  MOV R64, 0xff800000 ;  /* 0xff80000000407802 */ /* 0x000fe40000000f00 */
[----:B------:R-:W-:Y:S02]  /*cc60*/  MOV R65, 0xff800000 ;  /* 0xff80000000417802 */ /* 0x000fe40000000f00 */
[----:B------:R-:W-:Y:S01]  /*cc70*/  PLOP3.LUT P4, PT, PT, PT, PT, 0x8, 0x0 ;  /* 0x000000000000781c */ /* 0x000fe20003f8e170 */
[----:B--2---:R-:W1:Y:S04]  /*cc80*/  SHFL.BFLY PT, R11, R0, 0x2, 0x1f ;  /* 0x0c401f00000b7f89 */ /* 0x004e6800000e0000 */
[----:B---3--:R-:W2:Y:S04]  /*cc90*/  SHFL.BFLY PT, R9, R4, 0x2, 0x1f ;  /* 0x0c401f0004097f89 */ /* 0x008ea800000e0000 */
[----:B----4-:R-:W3:Y:S04]  /*cca0*/  SHFL.BFLY PT, R7, R8, 0x2, 0x1f ;  /* 0x0c401f0008077f89 */ /* 0x010ee800000e0000 */
[----:B------:R-:W4:Y:S01]  /*ccb0*/  SHFL.BFLY PT, R6, R5, 0x2, 0x1f ;  /* 0x0c401f0005067f89 */ /* 0x000f2200000e0000 */
[----:B-1----:R-:W-:-:S02]  /*ccc0*/  FADD.FTZ R11, R11, R0 ;  /* 0x000000000b0b7221 */ /* 0x002fc40000010000 */
[----:B--2---:R-:W-:-:S03]  /*ccd0*/  FADD.FTZ R9, R9, R4 ;  /* 0x0000000409097221 */ /* 0x004fc60000010000 */
[----:B------:R-:W1:Y:S01]  /*cce0*/  SHFL.BFLY PT, R0, R11, 0x1, 0x1f ;  /* 0x0c201f000b007f89 */ /* 0x000e6200000e0000 */
[----:B---3--:R-:W-:-:S03]  /*ccf0*/  FADD.FTZ R7, R7, R8 ;  /* 0x0000000807077221 */ /* 0x008fc60000010000 */
[----:B------:R-:W2:Y:S01]  /*cd00*/  SHFL.BFLY PT, R4, R9, 0x1, 0x1f ;  /* 0x0c201f0009047f89 */ /* 0x000ea200000e0000 */
[----:B----4-:R-:W-:-:S03]  /*cd10*/  FADD.FTZ R6, R6, R5 ;  /* 0x0000000506067221 */ /* 0x010fc60000010000 */
[----:B------:R-:W3:Y:S04]  /*cd20*/  SHFL.BFLY PT, R3, R7, 0x1, 0x1f ;  /* 0x0c201f0007037f89 */ /* 0x000ee800000e0000 */
[----:B------:R-:W4:Y:S01]  /*cd30*/  SHFL.BFLY PT, R5, R6, 0x1, 0x1f ;  /* 0x0c201f0006057f89 */ /* 0x000f2200000e0000 */
[----:B-1----:R-:W-:Y:S01]  /*cd40*/  FADD.FTZ R11, R11, R0 ;  /* 0x000000000b0b7221 */ /* 0x002fe20000010000 */
[----:B------:R-:W-:Y:S01]  /*cd50*/  MOV R0, RZ ;  /* 0x000000ff00007202 */ /* 0x000fe20000000f00 */
[----:B--2---:R-:W-:-:S03]  /*cd60*/  FADD.FTZ R9, R9, R4 ;  /* 0x0000000409097221 */ /* 0x004fc60000010000 */
[----:B------:R-:W-:Y:S02]  /*cd70*/  FSETP.NE.FTZ.AND P3, PT, R11, RZ, PT ;  /* 0x000000ff0b00720b */ /* 0x000fe40003f75000 */
[----:B------:R-:W-:Y:S01]  /*cd80*/  MOV R4, RZ ;  /* 0x000000ff00047202 */ /* 0x000fe20000000f00 */
[----:B---3--:R-:W-:Y:S01]  /*cd90*/  FADD.FTZ R7, R7, R3 ;  /* 0x0000000307077221 */ /* 0x008fe20000010000 */
[----:B------:R-:W-:Y:S02]  /*cda0*/  FSETP.NE.FTZ.AND P2, PT, R9, RZ, PT ;  /* 0x000000ff0900720b */ /* 0x000fe40003f55000 */
[----:B------:R-:W-:Y:S01]  /*cdb0*/  MOV R3, RZ ;  /* 0x000000ff00037202 */ /* 0x000fe20000000f00 */
[----:B----4-:R-:W-:Y:S01]  /*cdc0*/  FADD.FTZ R6, R5, R6 ;  /* 0x0000000605067221 */ /* 0x010fe20000010000 */
[----:B------:R-:W-:-:S04]  /*cdd0*/  FSETP.NE.FTZ.AND P1, PT, R7, RZ, PT ;  /* 0x000000ff0700720b */ /* 0x000fc80003f35000 */
[----:B------:R-:W-:Y:S01]  /*cde0*/  FSETP.NE.FTZ.AND P0, PT, R6, RZ, PT ;  /* 0x000000ff0600720b */ /* 0x000fe20003f15000 */
[----:B------:R-:W1:Y:S08]  /*cdf0*/  @P3 MUFU.RCP R0, R11 ;  /* 0x0000000b00003308 */ /* 0x000e700000001000 */
[----:B------:R-:W2:Y:S04]  /*ce00*/  @P1 MUFU.RCP R3, R7 ;  /* 0x0000000700031308 */ /* 0x000ea80000001000 */
[----:B------:R-:W-:Y:S01]  /*ce10*/  @P0 MOV R8, 0x3f317218 ;  /* 0x3f31721800080802 */ /* 0x000fe20000000f00 */
[----:B-1----:R-:W-:-:S03]  /*ce20*/  FMUL.FTZ R148, R0, R148 ;  /* 0x0000009400947220 */ /* 0x002fc60000410000 */
[----:B------:R-:W1:Y:S01]  /*ce30*/  @P2 MUFU.RCP R4, R9 ;  /* 0x0000000900042308 */ /* 0x000e620000001000 */
[C---:B------:R-:W-:Y:S02]  /*ce40*/  FMUL.FTZ R58, R0.reuse, R149 ;  /* 0x00000095003a7220 */ /* 0x040fe40000410000 */
[C---:B------:R-:W-:Y:S02]  /*ce50*/  FMUL.FTZ R156, R0.reuse, R156 ;  /* 0x0000009c009c7220 */ /* 0x040fe40000410000 */
[C---:B------:R-:W-:Y:S02]  /*ce60*/  FMUL.FTZ R157, R0.reuse, R157 ;  /* 0x0000009d009d7220 */ /* 0x040fe40000410000 */
[C---:B------:R-:W-:Y:S01]  /*ce70*/  FMUL.FTZ R160, R0.reuse, R160 ;  /* 0x000000a000a07220 */ /* 0x040fe20000410000 */
[----:B------:R-:W-:Y:S01]  /*ce80*/  @P3 MUFU.LG2 R11, R11 ;  /* 0x0000000b000b3308 */ /* 0x000fe20000000c00 */
[C---:B------:R-:W-:Y:S02]  /*ce90*/  FMUL.FTZ R52, R0.reuse, R161 ;  /* 0x000000a100347220 */ /* 0x040fe40000410000 */
[----:B------:R-:W-:-:S02]  /*cea0*/  FMUL.FTZ R172, R0, R172 ;  /* 0x000000ac00ac7220 */ /* 0x000fc40000410000 */
[C---:B------:R-:W-:Y:S02]  /*ceb0*/  FMUL.FTZ R173, R0.reuse, R173 ;  /* 0x000000ad00ad7220 */ /* 0x040fe40000410000 */
[C---:B------:R-:W-:Y:S01]  /*cec0*/  FMUL.FTZ R176, R0.reuse, R176 ;  /* 0x000000b000b07220 */ /* 0x040fe20000410000 */
[----:B------:R-:W-:Y:S01]  /*ced0*/  @P2 MUFU.LG2 R9, R9 ;  /* 0x0000000900092308 */ /* 0x000fe20000000c00 */
[C---:B------:R-:W-:Y:S02]  /*cee0*/  FMUL.FTZ R50, R0.reuse, R177 ;  /* 0x000000b100327220 */ /* 0x040fe40000410000 */
[C---:B------:R-:W-:Y:S02]  /*cef0*/  FMUL.FTZ R188, R0.reuse, R188 ;  /* 0x000000bc00bc7220 */ /* 0x040fe40000410000 */
[C---:B------:R-:W-:Y:S02]  /*cf00*/  FMUL.FTZ R46, R0.reuse, R189 ;  /* 0x000000bd002e7220 */ /* 0x040fe40000410000 */
[C---:B------:R-:W-:Y:S01]  /*cf10*/  FMUL.FTZ R192, R0.reuse, R192 ;  /* 0x000000c000c07220 */ /* 0x040fe20000410000 */
[----:B------:R-:W-:Y:S01]  /*cf20*/  @P1 MUFU.LG2 R7, R7 ;  /* 0x0000000700071308 */ /* 0x000fe20000000c00 */
        /* <DEDUP_REMOVED lines=19> */
[----:B------:R-:W-:Y:S01]  /*d060*/  MOV R0, RZ ;  /* 0x000000ff00007202 */ /* 0x000fe20000000f00 */
[----:B--2---:R-:W-:-:S02]  /*d070*/  FMUL.FTZ R144, R3, R144 ;  /* 0x0000009003907220 */ /* 0x004fc40000410000 */
[C---:B------:R-:W-:Y:S02]  /*d080*/  FMUL.FTZ R59, R3.reuse, R145 ;  /* 0x00000091033b7220 */ /* 0x040fe40000410000 */
[C---:B------:R-:W-:Y:S01]  /*d090*/  FMUL.FTZ R152, R3.reuse, R152 ;  /* 0x0000009803987220 */ /* 0x040fe20000410000 */
[----:B------:R-:W2:Y:S01]  /*d0a0*/  @P0 MUFU.RCP R0, R6 ;  /* 0x0000000600000308 */ /* 0x000ea20000001000 */
[C---:B------:R-:W-:Y:S02]  /*d0b0*/  FMUL.FTZ R56, R3.reuse, R153 ;  /* 0x0000009903387220 */ /* 0x040fe40000410000 */
[C---:B------:R-:W-:Y:S02]  /*d0c0*/  FMUL.FTZ R164, R3.reuse, R164 ;  /* 0x000000a403a47220 */ /* 0x040fe40000410000 */
[C---:B------:R-:W-:Y:S02]  /*d0d0*/  FMUL.FTZ R55, R3.reuse, R165 ;  /* 0x000000a503377220 */ /* 0x040fe40000410000 */
[C---:B------:R-:W-:Y:S01]  /*d0e0*/  FMUL.FTZ R168, R3.reuse, R168 ;  /* 0x000000a803a87220 */ /* 0x040fe20000410000 */
[----:B------:R-:W3:Y:S01]  /*d0f0*/  @P0 MUFU.LG2 R6, R6 ;  /* 0x0000000600060308 */ /* 0x000ee20000000c00 */
        /* <DEDUP_REMOVED lines=25> */
[----:B------:R-:W-:Y:S01]  /*d290*/  @P2 MOV R3, 0x3f317218 ;  /* 0x3f31721800032802 */ /* 0x000fe20000000f00 */
[----:B-1----:R-:W-:-:S02]  /*d2a0*/  FMUL.FTZ R150, R4, R150 ;  /* 0x0000009604967220 */ /* 0x002fc40000410000 */
        /* <DEDUP_REMOVED lines=32> */
[C---:B--2---:R-:W-:Y:S02]  /*d4b0*/  FMUL.FTZ R146, R0.reuse, R146 ;  /* 0x0000009200927220 */ /* 0x044fe40000410000 */
        /* <DEDUP_REMOVED lines=30> */
[----:B------:R-:W-:Y:S01]  /*d6a0*/  FMUL.FTZ R14, R0, R127 ;  /* 0x0000007f000e7220 */ /* 0x000fe20000410000 */
[----:B------:R-:W-:Y:S01]  /*d6b0*/  @P1 MOV R0, 0x3f317218 ;  /* 0x3f31721800001802 */ /* 0x000fe20000000f00 */
[----:B------:R-:W-:Y:S02]  /*d6c0*/  @P2 FMUL.FTZ R5, R3, c[0x0][0x2d0] ;  /* 0x0000b40003052a20 */ /* 0x000fe40000410000 */
[----:B------:R-:W-:Y:S02]  /*d6d0*/  @P3 FMUL.FTZ R10, R4, c[0x0][0x2d0] ;  /* 0x0000b400040a3a20 */ /* 0x000fe40000410000 */
[----:B------:R-:W-:-:S02]  /*d6e0*/  @P1 FMUL.FTZ R3, R0, c[0x0][0x2d0] ;  /* 0x0000b40000031a20 */ /* 0x000fc40000410000 */
[----:B------:R-:W-:Y:S02]  /*d6f0*/  @P3 FMUL.FTZ R11, R11, 0.69314718246459960938 ;  /* 0x3f3172180b0b3820 */ /* 0x000fe40000410000 */
[----:B------:R-:W-:Y:S02]  /*d700*/  @P2 FMUL.FTZ R9, R9, 0.69314718246459960938 ;  /* 0x3f31721809092820 */ /* 0x000fe40000410000 */
[----:B------:R-:W-:Y:S02]  /*d710*/  @P1 FMUL.FTZ R7, R7, 0.69314718246459960938 ;  /* 0x3f31721807071820 */ /* 0x000fe40000410000 */
[----:B---3--:R-:W-:Y:S02]  /*d720*/  @P0 FMUL.FTZ R4, R6, 0.69314718246459960938 ;  /* 0x3f31721806040820 */ /* 0x008fe40000410000 */
[----:B------:R-:W-:Y:S02]  /*d730*/  @P0 FMUL.FTZ R0, R8, c[0x0][0x2d0] ;  /* 0x0000b40008000a20 */ /* 0x000fe40000410000 */
[----:B------:R-:W-:-:S02]  /*d740*/  @P3 FFMA.FTZ R62, R10, R139, R11 ;  /* 0x0000008b0a3e3223 */ /* 0x000fc4000001000b */
[----:B------:R-:W-:Y:S02]  /*d750*/  @P2 FFMA.FTZ R63, R5, R138, R9 ;  /* 0x0000008a053f2223 */ /* 0x000fe40000010009 */
[----:B------:R-:W-:Y:S02]  /*d760*/  @P1 FFMA.FTZ R64, R3, R137, R7 ;  /* 0x0000008903401223 */ /* 0x000fe40000010007 */
[----:B------:R-:W-:Y:S02]  /*d770*/  @P0 FFMA.FTZ R65, R0, R2, R4 ;  /* 0x0000000200410223 */ /* 0x000fe40000010004 */
.L_x_738:
        /* <DEDUP_REMOVED lines=72> */
[----:B------:R1:W-:Y:S01]  /*dc00*/  STS [R2], R7 ;  /* 0x0000000702007388 */ /* 0x0003e20000000800 */
        /* <DEDUP_REMOVED lines=18> */
[----:B-1----:R-:W-:Y:S01]  /*dd30*/  IMAD.MOV.U32 R7, RZ, RZ, 0x40 ;  /* 0x00000040ff077424 */ /* 0x002fe200078e00ff */
[----:B------:R-:W-:Y:S02]  /*dd40*/  F2FP.PACK_AB R29, R29, R90 ;  /* 0x0000005a1d1d723e */ /* 0x000fe400000000ff */
[----:B------:R-:W-:Y:S01]  /*dd50*/  STS [R3+0x480], R51 ;  /* 0x0004803303007388 */ /* 0x000fe20000000800 */
[----:B------:R-:W-:Y:S02]  /*dd60*/  F2FP.PACK_AB R26, R26, R92 ;  /* 0x0000005c1a1a723e */ /* 0x000fe400000000ff */
[----:B------:R-:W-:Y:S01]  /*dd70*/  SEL R7, R7, 0xffffffc0, !P2 ;  /* 0xffffffc007077807 */ /* 0x000fe20005000000 */
[----:B------:R1:W-:Y:S01]  /*dd80*/  STS [R4+0x400], R6 ;  /* 0x0004000604007388 */ /* 0x0003e20000000800 */
        /* <DEDUP_REMOVED lines=17> */
[----:B-1----:R-:W-:Y:S01]  /*dea0*/  IMAD.IADD R6, R0, 0x1, R7 ;  /* 0x0000000100067824 */ /* 0x002fe200078e0207 */
[----:B-----5:R-:W-:-:S02]  /*deb0*/  F2FP.PACK_AB R9, R131, R130 ;  /* 0x000000828309723e */ /* 0x020fc400000000ff */
[----:B------:R-:W-:Y:S01]  /*dec0*/  F2FP.PACK_AB R11, R121, R120 ;  /* 0x00000078790b723e */ /* 0x000fe200000000ff */
[----:B--2---:R-:W-:Y:S01]  /*ded0*/  IMAD.IADD R8, R7, 0x1, R2 ;  /* 0x0000000107087824 */ /* 0x004fe200078e0202 */
[----:B------:R-:W-:Y:S01]  /*dee0*/  STS [R6+0x80], R50 ;  /* 0x0000803206007388 */ /* 0x000fe20000000800 */
[----:B------:R-:W-:Y:S02]  /*def0*/  F2FP.PACK_AB R16, R16, R122 ;  /* 0x0000007a1010723e */ /* 0x000fe400000000ff */
[----:B------:R-:W-:Y:S01]  /*df00*/  F2FP.PACK_AB R15, R15, R124 ;  /* 0x0000007c0f0f723e */ /* 0x000fe200000000ff */
[----:B------:R-:W-:Y:S01]  /*df10*/  STS [R6+0x480], R49 ;  /* 0x0004803106007388 */ /* 0x000fe20000000800 */
[----:B------:R-:W-:Y:S02]  /*df20*/  F2FP.PACK_AB R14, R14, R126 ;  /* 0x0000007e0e0e723e */ /* 0x000fe400000000ff */
[----:B------:R-:W-:Y:S01]  /*df30*/  PLOP3.LUT P1, PT, PT, PT, UP1, 0x80, 0x0 ;  /* 0x000000000000781c */ /* 0x000fe20003f2f018 */
[----:B------:R1:W-:Y:S04]  /*df40*/  STS [R8+0x400], R5 ;  /* 0x0004000508007388 */ /* 0x0003e80000000800 */
[----:B------:R-:W-:Y:S04]  /*df50*/  STS [R8], R46 ;  /* 0x0000002e08007388 */ /* 0x000fe80000000800 */
[----:B------:R-:W-:Y:S04]  /*df60*/  STS [R6+0x2080], R48 ;  /* 0x0020803006007388 */ /* 0x000fe80000000800 */
[----:B------:R-:W-:Y:S04]  /*df70*/  STS [R6+0x2480], R182 ;  /* 0x002480b606007388 */ /* 0x000fe80000000800 */
[----:B------:R-:W-:Y:S04]  /*df80*/  STS [R8+0x2000], R47 ;  /* 0x0020002f08007388 */ /* 0x000fe80000000800 */
[----:B------:R-:W-:Y:S01]  /*df90*/  STS [R8+0x2400], R186 ;  /* 0x002400ba08007388 */ /* 0x000fe20000000800 */
[----:B-1----:R-:W-:-:S02]  /*dfa0*/  IMAD.IADD R5, R7, 0x1, R3 ;  /* 0x0000000107057824 */ /* 0x002fc400078e0203 */
        /* <DEDUP_REMOVED lines=37> */
[----:B------:R3:W-:Y:S04]  /*e200*/  STS [R5+0x6080], R11 ;  /* 0x0060800b05007388 */ /* 0x0007e80000000800 */
[----:B------:R3:W-:Y:S01]  /*e210*/  STS [R5+0x6480], R16 ;  /* 0x0064801005007388 */ /* 0x0007e20000000800 */
[----:B-1----:R-:W-:-:S03]  /*e220*/  IMAD.U32 R8, RZ, RZ, UR4 ;  /* 0x00000004ff087e24 */ /* 0x002fc6000f8e00ff */
[----:B------:R3:W-:Y:S04]  /*e230*/  STS [R7+0x6000], R15 ;  /* 0x0060000f07007388 */ /* 0x0007e80000000800 */
[----:B------:R3:W-:Y:S01]  /*e240*/  STS [R7+0x6400], R14 ;  /* 0x0064000e07007388 */ /* 0x0007e20000000800 */
[----:B--2---:R-:W-:-:S03]  /*e250*/  IMAD.U32 R9, RZ, RZ, UR5 ;  /* 0x00000005ff097e24 */ /* 0x004fc6000f8e00ff */
        /* <DEDUP_REMOVED lines=23> */
.L_x_759:
[----:B---3--:R-:W-:Y:S01]  /*e3d0*/  LOP3.LUT R0, R61, 0xffffffe0, RZ, 0xc0, !PT ;  /* 0xffffffe03d007812 */ /* 0x008fe200078ec0ff */
[----:B------:R-:W-:Y:S01]  /*e3e0*/  IMAD.MOV.U32 R2, RZ, RZ, c[0x0][0x4e8] ;  /* 0x00013a00ff027624 */ /* 0x000fe200078e00ff */
[----:B------:R-:W-:Y:S01]  /*e3f0*/  SHF.R.S32.HI R3, RZ, 0x1f, R60 ;  /* 0x0000001fff037819 */ /* 0x000fe2000001143c */
[----:B------:R-:W1:Y:S01]  /*e400*/  S2R R76, SR_CTAID.X ;  /* 0x00000000004c7919 */ /* 0x000e620000002500 */
[----:B------:R-:W-:Y:S01]  /*e410*/  ULDC.64 UR4, c[0x0][0x490] ;  /* 0x0001240000047ab9 */ /* 0x000fe20000000a00 */
[----:B------:R-:W-:Y:S01]  /*e420*/  IMAD.IADD R5, R67, 0x1, -R0 ;  /* 0x0000000143057824 */ /* 0x000fe200078e0a00 */
[----:B------:R-:W-:Y:S01]  /*e430*/  LEA.HI R0, R32, R32, RZ, 0x1 ;  /* 0x0000002020007211 */ /* 0x000fe200078f08ff */
[----:B------:R-:W-:Y:S01]  /*e440*/  USHF.R.S32.HI UR7, URZ, 0x1f, UR10 ;  /* 0x0000001f3f077899 */ /* 0x000fe2000801140a */
[----:B------:R-:W-:Y:S01]  /*e450*/  LEA.HI R3, R3, R60, RZ, 0x2 ;  /* 0x0000003c03037211 */ /* 0x000fe200078f10ff */
[----:B------:R-:W-:Y:S01]  /*e460*/  UIMAD UR6, UR9, UR4, URZ ;  /* 0x00000004090672a4 */ /* 0x000fe2000f8e023f */
[----:B------:R-:W-:Y:S01]  /*e470*/  SHF.R.S32.HI R6, RZ, 0x1f, R5 ;  /* 0x0000001fff067819 */ /* 0x000fe20000011405 */
[----:B------:R-:W-:Y:S01]  /*e480*/  UMOV UR18, UR14 ;  /* 0x0000000e00127c82 */ /* 0x000fe20008000000 */
[----:B------:R-:W-:Y:S01]  /*e490*/  ISETP.NE.AND P2, PT, R2, 0x1, PT ;  /* 0x000000010200780c */ /* 0x000fe20003f45270 */
[C---:B------:R-:W-:Y:S01]  /*e4a0*/  IMAD.SHL.U32 R2, R0.reuse, 0x20, RZ ;  /* 0x0000002000027824 */ /* 0x040fe200078e00ff */
[----:B------:R-:W-:Y:S01]  /*e4b0*/  LOP3.LUT R4, R0, 0x1ffffffe, RZ, 0xc0, !PT ;  /* 0x1ffffffe00047812 */ /* 0x000fe200078ec0ff */
[----:B------:R-:W-:Y:S01]  /*e4c0*/  UMOV UR19, UR15 ;  /* 0x0000000f00137c82 */ /* 0x000fe20008000000 */
[----:B------:R-:W-:Y:S01]  /*e4d0*/  LOP3.LUT R3, R3, 0xffffffc, RZ, 0xc0, !PT ;  /* 0x0ffffffc03037812 */ /* 0x000fe200078ec0ff */
[----:B------:R-:W-:Y:S01]  /*e4e0*/  USEL UR11, UR10, URZ, !UP1 ;  /* 0x0000003f0a0b7287 */ /* 0x000fe2000c800000 */
[----:B------:R-:W-:Y:S01]  /*e4f0*/  LEA.HI R0, R6, R5, RZ, 0x2 ;  /* 0x0000000506007211 */ /* 0x000fe200078f10ff */
[----:B------:R-:W-:Y:S01]  /*e500*/  IMAD.IADD R4, R32, 0x1, -R4 ;  /* 0x0000000120047824 */ /* 0x000fe200078e0a04 */
[----:B------:R-:W-:Y:S01]  /*e510*/  LOP3.LUT R2, R2, 0xffffffc0, RZ, 0xc0, !PT ;  /* 0xffffffc002027812 */ /* 0x000fe200078ec0ff */
[----:B------:R-:W-:Y:S01]  /*e520*/  IMAD.IADD R3, R60, 0x1, -R3 ;  /* 0x000000013c037824 */ /* 0x000fe200078e0a03 */
[----:B------:R-:W-:Y:S01]  /*e530*/  SHF.R.S32.HI R0, RZ, 0x2, R0 ;  /* 0x00000002ff007819 */ /* 0x000fe20000011400 */
[----:B------:R-:W-:Y:S01]  /*e540*/  USEL UR10, UR7, URZ, !UP1 ;  /* 0x0000003f070a7287 */ /* 0x000fe2000c800000 */
[----:B------:R-:W-:Y:S01]  /*e550*/  LOP3.LUT P0, RZ, R5, 0x3, RZ, 0xc0, !PT ;  /* 0x0000000305ff7812 */ /* 0x000fe2000780c0ff */
[----:B------:R-:W-:Y:S01]  /*e560*/  IMAD R2, R4, 0x8, R2 ;  /* 0x0000000804027824 */ /* 0x000fe200078e0202 */
[----:B------:R-:W-:Y:S01]  /*e570*/  UIMAD.WIDE.U32 UR18, UR8, UR4, UR18 ;  /* 0x00000004081272a5 */ /* 0x000fe2000f8e0012 */
[----:B------:R-:W-:Y:S01]  /*e580*/  IMAD R15, R3, 0x10, R0 ;  /* 0x00000010030f7824 */ /* 0x000fe200078e0200 */
[----:B------:R-:W-:Y:S01]  /*e590*/  UIMAD UR6, UR8, UR5, UR6 ;  /* 0x00000005080672a4 */ /* 0x000fe2000f8e0206 */
[-C--:B------:R-:W-:Y:S01]  /*e5a0*/  LEA.HI R4, R66, R67.reuse, RZ, 0x3 ;  /* 0x0000004342047211 */ /* 0x080fe200078f18ff */
[----:B-----5:R-:W-:Y:S01]  /*e5b0*/  IMAD R17, R17, c[0x0][0x4e8], RZ ;  /* 0x00013a0011117a24 */ /* 0x020fe200078e02ff */
[----:B------:R-:W-:Y:S01]  /*e5c0*/  ULDC.64 UR4, c[0x0][0x498] ;  /* 0x0001260000047ab9 */ /* 0x000fe20000000a00 */
[----:B------:R-:W-:Y:S01]  /*e5d0*/  IMAD.IADD R2, R15, 0x1, R2 ;  /* 0x000000010f027824 */ /* 0x000fe200078e0202 */
[----:B------:R-:W-:Y:S01]  /*e5e0*/  UIMAD UR16, UR10, UR4, URZ ;  /* 0x000000040a1072a4 */ /* 0x000fe2000f8e023f */
[----:B------:R-:W-:Y:S01]  /*e5f0*/  LOP3.LUT R6, R4, 0xfffffff8, RZ, 0xc0, !PT ;  /* 0xfffffff804067812 */ /* 0x000fe200078ec0ff */
[----:B------:R-:W-:Y:S01]  /*e600*/  UIADD3 UR19, UR19, UR6, URZ ;  /* 0x0000000613137290 */ /* 0x000fe2000fffe03f */
[----:B-1----:R-:W-:Y:S01]  /*e610*/  IMAD R2, R76, 0x80, R2 ;  /* 0x000000804c027824 */ /* 0x002fe200078e0202 */
[----:B------:R-:W-:Y:S01]  /*e620*/  UIMAD UR16, UR11, UR5, UR16 ;  /* 0x000000050b1072a4 */ /* 0x000fe2000f8e0210 */
[----:B------:R-:W-:Y:S01]  /*e630*/  SHF.R.S32.HI R19, RZ, 0x3, R4 ;  /* 0x00000003ff137819 */ /* 0x000fe20000011404 */
[----:B------:R-:W-:Y:S01]  /*e640*/  UIMAD.WIDE.U32 UR18, UR11, UR4, UR18 ;  /* 0x000000040b1272a5 */ /* 0x000fe2000f8e0012 */
[----:B------:R-:W-:Y:S01]  /*e650*/  @P2 IMAD.HI.U32 R3, R2, c[0x0][0x4ec], RZ ;  /* 0x00013b0002032a27 */ /* 0x000fe200078e00ff */
[----:B------:R-:W-:Y:S01]  /*e660*/  ULDC.64 UR6, c[0x0][0x3a0] ;  /* 0x0000e80000067ab9 */ /* 0x000fe20000000a00 */
[----:B------:R-:W-:Y:S01]  /*e670*/  LEA.HI R21, R66, R67, RZ, 0x6 ;  /* 0x0000004342157211 */ /* 0x000fe200078f30ff */
[----:B------:R-:W-:Y:S01]  /*e680*/  ULDC.64 UR4, c[0x0][0x3e8] ;  /* 0x0000fa0000047ab9 */ /* 0x000fe20000000a00 */
[----:B------:R-:W-:Y:S01]  /*e690*/  IMAD.MOV.U32 R0, RZ, RZ, R2 ;  /* 0x000000ffff007224 */ /* 0x000fe200078e0002 */
[----:B------:R-:W-:Y:S01]  /*e6a0*/  @P2 SHF.R.U32.HI R0, RZ, c[0x0][0x4f0], R3 ;  /* 0x00013c00ff002a19 */ /* 0x000fe20000011603 */
[----:B------:R-:W-:Y:S01]  /*e6b0*/  IMAD.IADD R6, R67, 0x1, -R6 ;  /* 0x0000000143067824 */ /* 0x000fe200078e0a06 */
[----:B------:R-:W-:Y:S01]  /*e6c0*/  UIMAD UR9, UR9, UR4, URZ ;  /* 0x00000004090972a4 */ /* 0x000fe2000f8e023f */
[----:B------:R-:W-:Y:S01]  /*e6d0*/  IMAD R15, R76, 0x80, R15 ;  /* 0x000000804c0f7824 */ /* 0x000fe200078e020f */
[----:B------:R-:W-:Y:S01]  /*e6e0*/  IADD3 R8, P1, R0, UR18, RZ ;  /* 0x0000001200087c10 */ /* 0x000fe2000ff3e0ff */
[----:B------:R-:W-:Y:S01]  /*e6f0*/  IMAD.MOV R3, RZ, RZ, -R0 ;  /* 0x000000ffff037224 */ /* 0x000fe200078e0a00 */
[----:B------:R-:W-:Y:S01]  /*e700*/  UIMAD UR5, UR8, UR5, UR9 ;  /* 0x00000005080572a4 */ /* 0x000fe2000f8e0209 */
[----:B------:R-:W-:Y:S01]  /*e710*/  BSSY B0, `(.L_x_760) ;  /* 0x0000069000007945 */ /* 0x000fe20003800000 */
[----:B------:R-:W-:Y:S01]  /*e720*/  ISETP.GE.OR P3, PT, R15, R17, P0 ;  /* 0x000000110f00720c */ /* 0x000fe20000766670 */
[----:B------:R-:W-:Y:S01]  /*e730*/  IMAD R5, R3, c[0x0][0x4e8], R2 ;  /* 0x00013a0003057a24 */ /* 0x000fe200078e0202 */
[----:B------:R-:W-:Y:S01]  /*e740*/  SHF.R.S32.HI R3, RZ, 0x1f, R0 ;  /* 0x0000001fff037819 */ /* 0x000fe20000011400 */
[----:B------:R-:W-:Y:S01]  /*e750*/  IMAD.U32 R2, RZ, RZ, UR16 ;  /* 0x00000010ff027e24 */ /* 0x000fe2000f8e00ff */
[----:B------:R-:W-:Y:S01]  /*e760*/  UIMAD.WIDE.U32 UR16, UR14, UR6, URZ ;  /* 0x000000060e1072a5 */ /* 0x000fe2000f8e003f */
[----:B------:R-:W-:Y:S01]  /*e770*/  IMAD.SHL.U32 R0, R19, 0x40, RZ ;  /* 0x0000004013007824 */ /* 0x000fe200078e00ff */
[----:B------:R-:W-:-:S02]  /*e780*/  UIMAD UR6, UR15, UR6, URZ ;  /* 0x000000060f0672a4 */ /* 0x000fc4000f8e023f */
[----:B------:R-:W-:Y:S02]  /*e790*/  IADD3.X R9, R3, UR19, R2, P1, !PT ;  /* 0x0000001303097c10 */ /* 0x000fe40008ffe402 */
[C---:B------:R-:W-:Y:S01]  /*e7a0*/  LEA R2, R6.reuse, R19, 0x4 ;  /* 0x0000001306027211 */ /* 0x040fe200078e20ff */
[----:B------:R-:W-:Y:S01]  /*e7b0*/  IMAD.SHL.U32 R6, R6, 0x8, RZ ;  /* 0x0000000806067824 */ /* 0x000fe200078e00ff */
[----:B------:R-:W-:Y:S01]  /*e7c0*/  LOP3.LUT R0, R0, 0x1c0, RZ, 0xc0, !PT ;  /* 0x000001c000007812 */ /* 0x000fe200078ec0ff */
[----:B------:R-:W-:Y:S02]  /*e7d0*/  UIMAD UR6, UR14, UR7, UR6 ;  /* 0x000000070e0672a4 */ /* 0x000fe4000f8e0206 */
[----:B------:R-:W-:Y:S01]  /*e7e0*/  IMAD R4, R76, 0x80, R2 ;  /* 0x000000804c047824 */ /* 0x000fe200078e0202 */
[----:B------:R-:W-:Y:S01]  /*e7f0*/  SHF.R.U32.HI R7, RZ, 0x3, R0 ;  /* 0x00000003ff077819 */ /* 0x000fe20000011600 */
[----:B------:R-:W-:Y:S01]  /*e800*/  UIADD3 UR7, UR17, UR6, URZ ;  /* 0x0000000611077290 */ /* 0x000fe2000fffe03f */
[----:B------:R-:W-:Y:S01]  /*e810*/  LOP3.LUT R0, R0, 0x38, R6, 0xf8, !PT ;  /* 0x0000003800007812 */ /* 0x000fe200078ef806 */
[----:B------:R-:W-:Y:S01]  /*e820*/  @P2 IMAD.HI.U32 R3, R4, c[0x0][0x4ec], RZ ;  /* 0x00013b0004032a27 */ /* 0x000fe200078e00ff */
[----:B------:R-:W-:Y:S01]  /*e830*/  SHF.R.S32.HI R2, RZ, 0x1f, R5 ;  /* 0x0000001fff027819 */ /* 0x000fe20000011405 */
[----:B------:R-:W-:Y:S01]  /*e840*/  UMOV UR6, UR16 ;  /* 0x0000001000067c82 */ /* 0x000fe20008000000 */
[----:B------:R-:W-:Y:S01]  /*e850*/  LOP3.LUT R20, R0, R7, RZ, 0x3c, !PT ;  /* 0x0000000700147212 */ /* 0x000fe200078e3cff */
[----:B------:R-:W-:Y:S01]  /*e860*/  UIMAD.WIDE.U32 UR8, UR8, UR4, UR6 ;  /* 0x00000004080872a5 */ /* 0x000fe2000f8e0006 */
[----:B------:R-:W-:Y:S01]  /*e870*/  IMAD.MOV.U32 R14, RZ, RZ, R4 ;  /* 0x000000ffff0e7224 */ /* 0x000fe200078e0004 */
[----:B------:R-:W-:Y:S01]  /*e880*/  @P2 SHF.R.U32.HI R14, RZ, c[0x0][0x4f0], R3 ;  /* 0x00013c00ff0e2a19 */ /* 0x000fe20000011603 */
[----:B------:R-:W-:Y:S01]  /*e890*/  IMAD R0, R2, c[0x0][0x488], RZ ;  /* 0x0001220002007a24 */ /* 0x000fe200078e02ff */
[----:B------:R-:W-:Y:S01]  /*e8a0*/  UIADD3 UR9, UR9, UR5, URZ ;  /* 0x0000000509097290 */ /* 0x000fe2000fffe03f */
[----:B------:R-:W-:Y:S01]  /*e8b0*/  IMAD.WIDE.U32 R2, R5, c[0x0][0x488], R8 ;  /* 0x0001220005027a25 */ /* 0x000fe200078e0008 */
[----:B------:R-:W-:Y:S01]  /*e8c0*/  IADD3 R8, R15, 0x8, RZ ;  /* 0x000000080f087810 */ /* 0x000fe20007ffe0ff */
[----:B------:R-:W-:Y:S01]  /*e8d0*/  ULDC.64 UR4, c[0x0][0x3f0] ;  /* 0x0000fc0000047ab9 */ /* 0x000fe20000000a00 */
[----:B------:R-:W-:Y:S01]  /*e8e0*/  SHF.R.S32.HI R9, RZ, 0x1f, R14 ;  /* 0x0000001fff097819 */ /* 0x000fe2000001140e */
[----:B------:R-:W-:Y:S01]  /*e8f0*/  IMAD R0, R5, c[0x0][0x48c], R0 ;  /* 0x0001230005007a24 */ /* 0x000fe200078e0200 */
[----:B------:R-:W-:Y:S01]  /*e900*/  UIMAD UR10, UR10, UR4, URZ ;  /* 0x000000040a0a72a4 */ /* 0x000fe2000f8e023f */
[----:B------:R-:W-:Y:S01]  /*e910*/  LEA R5, P1, R2, c[0x0][0x450], 0x2 ;  /* 0x0001140002057a11 */ /* 0x000fe200078210ff */
[----:B------:R-:W-:Y:S01]  /*e920*/  UIMAD.WIDE.U32 UR8, UR11, UR4, UR8 ;  /* 0x000000040b0872a5 */ /* 0x000fe2000f8e0008 */
[----:B------:R-:W-:Y:S01]  /*e930*/  IMAD.IADD R0, R3, 0x1, R0 ;  /* 0x0000000103007824 */ /* 0x000fe200078e0200 */
[----:B------:R-:W-:Y:S01]  /*e940*/  UIMAD UR5, UR11, UR5, UR10 ;  /* 0x000000050b0572a4 */ /* 0x000fe2000f8e020a */
[----:B------:R-:W-:Y:S01]  /*e950*/  IMAD.MOV R7, RZ, RZ, -R14 ;  /* 0x000000ffff077224 */ /* 0x000fe200078e0a0e */
[----:B------:R-:W-:Y:S01]  /*e960*/  ISETP.GE.OR P2, PT, R8, R17, P0 ;  /* 0x000000110800720c */ /* 0x000fe20000746670 */
[----:B------:R-:W-:Y:S01]  /*e970*/  IMAD R16, R9, c[0x0][0x3e0], RZ ;  /* 0x0000f80009107a24 */ /* 0x000fe200078e02ff */
[----:B------:R-:W-:Y:S01]  /*e980*/  LEA.HI.X R0, R2, c[0x0][0x454], R0, 0x2, P1 ;  /* 0x0001150002007a11 */ /* 0x000fe200008f1400 */
[----:B------:R-:W-:Y:S01]  /*e990*/  UIADD3 UR5, UR9, UR5, URZ ;  /* 0x0000000509057290 */ /* 0x000fe2000fffe03f */
[----:B------:R-:W-:Y:S01]  /*e9a0*/  SHFL.IDX PT, R10, R5, RZ, 0x1c1f ;  /* 0x001c1fff050a7589 */ /* 0x000fe200000e0000 */
[----:B------:R-:W-:Y:S01]  /*e9b0*/  IMAD R7, R7, c[0x0][0x4e8], R4 ;  /* 0x00013a0007077a24 */ /* 0x000fe200078e0204 */
[----:B------:R-:W-:Y:S01]  /*e9c0*/  MOV R3, UR9 ;  /* 0x0000000900037c02 */ /* 0x000fe20008000f00 */
[----:B------:R-:W-:Y:S01]  /*e9d0*/  IMAD.U32 R2, RZ, RZ, UR8 ;  /* 0x00000008ff027e24 */ /* 0x000fe2000f8e00ff */
[----:B------:R-:W1:Y:S01]  /*e9e0*/  SHFL.IDX PT, R11, R0, RZ, 0x1c1f ;  /* 0x001c1fff000b7589 */ /* 0x000e6200000e0000 */
[----:B------:R-:W-:-:S02]  /*e9f0*/  IMAD.U32 R3, RZ, RZ, UR5 ;  /* 0x00000005ff037e24 */ /* 0x000fc4000f8e00ff */
[C---:B------:R-:W-:Y:S01]  /*ea00*/  IMAD R18, R14.reuse, c[0x0][0x3e4], R16 ;  /* 0x0000f9000e127a24 */ /* 0x040fe200078e0210 */
[----:B------:R-:W-:Y:S01]  /*ea10*/  SHFL.IDX PT, R8, R5, 0x1, 0x1c1f ;  /* 0x003c1f0005087f89 */ /* 0x000fe200000e0000 */
[----:B------:R-:W-:Y:S01]  /*ea20*/  IMAD.WIDE.U32 R2, R14, c[0x0][0x3e0], R2 ;  /* 0x0000f8000e027a25 */ /* 0x000fe200078e0002 */
[C---:B------:R-:W-:Y:S02]  /*ea30*/  IADD3 R14, R15.reuse, 0x40, RZ ;  /* 0x000000400f0e7810 */ /* 0x040fe40007ffe0ff */
[----:B------:R-:W2:Y:S01]  /*ea40*/  SHFL.IDX PT, R9, R0, 0x1, 0x1c1f ;  /* 0x003c1f0000097f89 */ /* 0x000ea200000e0000 */
[----:B------:R-:W-:Y:S01]  /*ea50*/  IADD3 R15, R15, 0x48, RZ ;  /* 0x000000480f0f7810 */ /* 0x000fe20007ffe0ff */
[----:B------:R-:W-:Y:S01]  /*ea60*/  IMAD.SHL.U32 R16, R21, 0x8, RZ ;  /* 0x0000000815107824 */ /* 0x000fe200078e00ff */
[-C--:B------:R-:W-:Y:S01]  /*ea70*/  ISETP.GE.OR P1, PT, R14, R17.reuse, P0 ;  /* 0x000000110e00720c */ /* 0x080fe20000726670 */
[----:B------:R-:W-:Y:S01]  /*ea80*/  SHFL.IDX PT, R12, R5, 0x2, 0x1c1f ;  /* 0x005c1f00050c7f89 */ /* 0x000fe200000e0000 */
[----:B------:R-:W-:Y:S01]  /*ea90*/  ISETP.GE.OR P0, PT, R15, R17, P0 ;  /* 0x000000110f00720c */ /* 0x000fe20000706670 */
[----:B------:R-:W-:Y:S01]  /*eaa0*/  IMAD.IADD R3, R3, 0x1, R18 ;  /* 0x0000000103037824 */ /* 0x000fe200078e0212 */
[----:B------:R-:W-:Y:S01]  /*eab0*/  LOP3.LUT R15, R20, 0x7ffffe00, R16, 0xf8, !PT ;  /* 0x7ffffe00140f7812 */ /* 0x000fe200078ef810 */
[----:B------:R-:W3:Y:S02]  /*eac0*/  SHFL.IDX PT, R13, R0, 0x2, 0x1c1f ;  /* 0x005c1f00000d7f89 */ /* 0x000ee400000e0000 */
[----:B------:R-:W-:-:S02]  /*ead0*/  IMAD.WIDE.U32 R2, R7, c[0x0][0x3d8], R2 ;  /* 0x0000f60007027a25 */ /* 0x000fc400078e0002 */
[----:B------:R-:W-:Y:S04]  /*eae0*/  SHFL.IDX PT, R4, R5, 0x3, 0x1c1f ;  /* 0x007c1f0005047f89 */ /* 0x000fe800000e0000 */
[----:B------:R4:W4:Y:S04]  /*eaf0*/  SHFL.IDX PT, R5, R0, 0x3, 0x1c1f ;  /* 0x007c1f0000057f89 */ /* 0x00092800000e0000 */
[----:B-1----:R1:W-:Y:S04]  /*eb00*/  @!P3 ST.E [R10.64], R62 ;  /* 0x0000003e0a00b985 */ /* 0x0023e8000c10190c */
[----:B--2---:R1:W-:Y:S04]  /*eb10*/  @!P2 ST.E [R8.64], R63 ;  /* 0x0000003f0800a985 */ /* 0x0043e8000c10190c */
[----:B---3--:R1:W-:Y:S01]  /*eb20*/  @!P1 ST.E [R12.64], R64 ;  /* 0x000000400c009985 */ /* 0x0083e2000c10190c */
[----:B----4-:R-:W-:-:S03]  /*eb30*/  SHF.R.S32.HI R0, RZ, 0x1f, R7 ;  /* 0x0000001fff007819 */ /* 0x010fc60000011407 */
[----:B------:R1:W-:Y:S01]  /*eb40*/  @!P0 ST.E [R4.64], R65 ;  /* 0x0000004104008985 */ /* 0x0003e2000c10190c */
[----:B------:R-:W-:Y:S01]  /*eb50*/  LEA R18, P0, R2, c[0x0][0x380], 0x1 ;  /* 0x0000e00002127a11 */ /* 0x000fe200078008ff */
[----:B------:R-:W-:-:S04]  /*eb60*/  IMAD R0, R0, c[0x0][0x3d8], RZ ;  /* 0x0000f60000007a24 */ /* 0x000fc800078e02ff */
[----:B------:R-:W-:Y:S02]  /*eb70*/  IMAD R14, R7, c[0x0][0x3dc], R0 ;  /* 0x0000f700070e7a24 */ /* 0x000fe400078e0200 */
[----:B------:R-:W-:Y:S02]  /*eb80*/  IMAD.SHL.U32 R0, R15, 0x2, RZ ;  /* 0x000000020f007824 */ /* 0x000fe400078e00ff */
[----:B------:R-:W-:Y:S02]  /*eb90*/  IMAD.IADD R3, R3, 0x1, R14 ;  /* 0x0000000103037824 */ /* 0x000fe400078e020e */
[----:B------:R-:W-:Y:S01]  /*eba0*/  IMAD R7, R76, 0x80, R19 ;  /* 0x000000804c077824 */ /* 0x000fe200078e0213 */
[----:B------:R1:W2:Y:S02]  /*ebb0*/  LDS.128 R24, [R0+0x880] ;  /* 0x0008800000187984 */ /* 0x0002a40000000c00 */
[----:B------:R-:W-:Y:S02]  /*ebc0*/  LEA.HI.X R16, R2, c[0x0][0x384], R3, 0x1, P0 ;  /* 0x0000e10002107a11 */ /* 0x000fe400000f0c03 */
[----:B------:R1:W3:Y:S01]  /*ebd0*/  LDS.128 R32, [R0+0x1080] ;  /* 0x0010800000207984 */ /* 0x0002e20000000c00 */
[----:B------:R-:W-:-:S03]  /*ebe0*/  ISETP.GE.AND P0, PT, R7, R17, PT ;  /* 0x000000110700720c */ /* 0x000fc60003f06270 */
        /* <DEDUP_REMOVED lines=12> */
[----:B------:R1:W1:Y:S04]  /*ecb0*/  SHFL.IDX PT, R2, R18, RZ, 0x181f ;  /* 0x00181fff12027589 */ /* 0x00026800000e0000 */
[----:B------:R1:W1:Y:S01]  /*ecc0*/  SHFL.IDX PT, R3, R16, RZ, 0x181f ;  /* 0x00181fff10037589 */ /* 0x00026200000e0000 */
[----:B------:R-:W-:Y:S05]  /*ecd0*/  @P0 BRA `(.L_x_761) ;  /* 0x000000c000000947 */ /* 0x000fea0003800000 */
[----:B-1234-:R-:W1:Y:S01]  /*ece0*/  LDS.128 R12, [R0+0x80] ;  /* 0x00008000000c7984 */ /* 0x01ee620000000c00 */
[----:B------:R-:W-:-:S02]  /*ecf0*/  IADD3 R4, R6, 0x40, RZ ;  /* 0x0000004006047810 */ /* 0x000fc40007ffe0ff */
[----:B------:R-:W-:Y:S01]  /*ed00*/  ISETP.GE.AND P1, PT, R6, c[0x0][0x3c8], PT ;  /* 0x0000f20006007a0c */ /* 0x000fe20003f26270 */
[----:B------:R2:W3:Y:S01]  /*ed10*/  LDS.128 R8, [R0+0x4080] ;  /* 0x0040800000087984 */ /* 0x0004e20000000c00 */
[----:B------:R-:W-:-:S13]  /*ed20*/  ISETP.GE.AND P0, PT, R4, c[0x0][0x3c8], PT ;  /* 0x0000f20004007a0c */ /* 0x000fda0003f06270 */
[----:B--2---:R-:W-:-:S04]  /*ed30*/  @!P0 SHF.R.S32.HI R0, RZ, 0x1f, R4 ;  /* 0x0000001fff008819 */ /* 0x004fc80000011404 */
[----:B------:R-:W-:Y:S01]  /*ed40*/  @!P0 LEA.HI R0, R0, R4, RZ, 0x3 ;  /* 0x0000000400008211 */ /* 0x000fe200078f18ff */
[----:B------:R-:W-:-:S03]  /*ed50*/  @!P1 IMAD.WIDE R4, R6, 0x2, R2 ;  /* 0x0000000206049825 */ /* 0x000fc600078e0202 */
[----:B------:R-:W-:-:S05]  /*ed60*/  @!P0 LOP3.LUT R0, R0, 0xfffffff8, RZ, 0xc0, !PT ;  /* 0xfffffff800008812 */ /* 0x000fca00078ec0ff */
[----:B------:R-:W-:Y:S01]  /*ed70*/  @!P0 IMAD.WIDE R2, R0, 0x2, R2 ;  /* 0x0000000200028825 */ /* 0x000fe200078e0202 */
[----:B-1----:R1:W-:Y:S04]  /*ed80*/  @!P1 ST.E.128 [R4.64], R12 ;  /* 0x0000000c04009985 */ /* 0x0023e8000c101d0c */
[----:B---3--:R1:W-:Y:S02]  /*ed90*/  @!P0 ST.E.128 [R2.64], R8 ;  /* 0x0000000802008985 */ /* 0x0083e4000c101d0c */
.L_x_761:
[----:B--234-:R-:W-:Y:S05]  /*eda0*/  BSYNC B0 ;  /* 0x0000000000007941 */ /* 0x01cfea0003800000 */
.L_x_760:
[----:B-1----:R-:W-:Y:S01]  /*edb0*/  IADD3 R0, R7, 0x10, RZ ;  /* 0x0000001007007810 */ /* 0x002fe20007ffe0ff */
[----:B------:R1:W2:Y:S01]  /*edc0*/  SHFL.IDX PT, R3, R16, 0x1, 0x181f ;  /* 0x00381f0010037f89 */ /* 0x0002a200000e0000 */
[----:B------:R-:W-:Y:S02]  /*edd0*/  BSSY B0, `(.L_x_762) ;  /* 0x000000e000007945 */ /* 0x000fe40003800000 */
[----:B------:R-:W-:Y:S01]  /*ede0*/  ISETP.GE.AND P0, PT, R0, R17, PT ;  /* 0x000000110000720c */ /* 0x000fe20003f06270 */
[----:B------:R1:W3:-:S12]  /*edf0*/  SHFL.IDX PT, R2, R18, 0x1, 0x181f ;  /* 0x00381f0012027f89 */ /* 0x0002d800000e0000 */
[----:B------:R-:W-:Y:S05]  /*ee00*/  @P0 BRA `(.L_x_763) ;  /* 0x000000a000000947 */ /* 0x000fea0003800000 */
[C---:B------:R-:W-:Y:S02]  /*ee10*/  IADD3 R4, R6.reuse, 0x40, RZ ;  /* 0x0000004006047810 */ /* 0x040fe40007ffe0ff */
[----:B------:R-:W-:Y:S02]  /*ee20*/  ISETP.GE.AND P1, PT, R6, c[0x0][0x3c8], PT ;  /* 0x0000f20006007a0c */ /* 0x000fe40003f26270 */
[----:B------:R-:W-:-:S13]  /*ee30*/  ISETP.GE.AND P0, PT, R4, c[0x0][0x3c8], PT ;  /* 0x0000f20004007a0c */ /* 0x000fda0003f06270 */
[----:B------:R-:W-:-:S04]  /*ee40*/  @!P0 SHF.R.S32.HI R0, RZ, 0x1f, R4 ;  /* 0x0000001fff008819 */ /* 0x000fc80000011404 */
[----:B------:R-:W-:Y:S01]  /*ee50*/  @!P0 LEA.HI R0, R0, R4, RZ, 0x3 ;  /* 0x0000000400008211 */ /* 0x000fe200078f18ff */
[----:B--23--:R-:W-:-:S03]  /*ee60*/  @!P1 IMAD.WIDE R4, R6, 0x2, R2 ;  /* 0x0000000206049825 */ /* 0x00cfc600078e0202 */
[----:B------:R-:W-:Y:S02]  /*ee70*/  @!P0 LOP3.LUT R0, R0, 0xfffffff8, RZ, 0xc0, !PT ;  /* 0xfffffff800008812 */ /* 0x000fe400078ec0ff */
[----:B------:R2:W-:Y:S03]  /*ee80*/  @!P1 ST.E.128 [R4.64], R24 ;  /* 0x0000001804009985 */ /* 0x0005e6000c101d0c */
[----:B------:R-:W-:-:S05]  /*ee90*/  @!P0 IMAD.WIDE R2, R0, 0x2, R2 ;  /* 0x0000000200028825 */ /* 0x000fca00078e0202 */
[----:B------:R2:W-:Y:S02]  /*eea0*/  @!P0 ST.E.128 [R2.64], R20 ;  /* 0x0000001402008985 */ /* 0x0005e4000c101d0c */
.L_x_763:
[----:B------:R-:W-:Y:S05]  /*eeb0*/  BSYNC B0 ;  /* 0x0000000000007941 */ /* 0x000fea0003800000 */
.L_x_762:
[----:B------:R-:W-:Y:S01]  /*eec0*/  IADD3 R0, R7, 0x20, RZ ;  /* 0x0000002007007810 */ /* 0x000fe20007ffe0ff */
[----:B--2---:R2:W4:Y:S01]  /*eed0*/  SHFL.IDX PT, R3, R16, 0x2, 0x181f ;  /* 0x00581f0010037f89 */ /* 0x00452200000e0000 */
[----:B------:R-:W-:Y:S02]  /*eee0*/  BSSY B0, `(.L_x_764) ;  /* 0x000000e000007945 */ /* 0x000fe40003800000 */
[----:B------:R-:W-:Y:S01]  /*eef0*/  ISETP.GE.AND P0, PT, R0, R17, PT ;  /* 0x000000110000720c */ /* 0x000fe20003f06270 */
[----:B---3--:R2:W3:-:S12]  /*ef00*/  SHFL.IDX PT, R2, R18, 0x2, 0x181f ;  /* 0x00581f0012027f89 */ /* 0x0084d800000e0000 */
[----:B------:R-:W-:Y:S05]  /*ef10*/  @P0 BRA `(.L_x_765) ;  /* 0x000000a000000947 */ /* 0x000fea0003800000 */
[C---:B------:R-:W-:Y:S02]  /*ef20*/  IADD3 R4, R6.reuse, 0x40, RZ ;  /* 0x0000004006047810 */ /* 0x040fe40007ffe0ff */
[----:B------:R-:W-:Y:S02]  /*ef30*/  ISETP.GE.AND P1, PT, R6, c[0x0][0x3c8], PT ;  /* 0x0000f20006007a0c */ /* 0x000fe40003f26270 */
[----:B------:R-:W-:-:S13]  /*ef40*/  ISETP.GE.AND P0, PT, R4, c[0x0][0x3c8], PT ;  /* 0x0000f20004007a0c */ /* 0x000fda0003f06270 */
[----:B------:R-:W-:-:S04]  /*ef50*/  @!P0 SHF.R.S32.HI R0, RZ, 0x1f, R4 ;  /* 0x0000001fff008819 */ /* 0x000fc80000011404 */
[----:B------:R-:W-:Y:S01]  /*ef60*/  @!P0 LEA.HI R0, R0, R4, RZ, 0x3 ;  /* 0x0000000400008211 */ /* 0x000fe200078f18ff */
[----:B---34-:R-:W-:-:S03]  /*ef70*/  @!P1 IMAD.WIDE R4, R6, 0x2, R2 ;  /* 0x0000000206049825 */ /* 0x018fc600078e0202 */
[----:B------:R-:W-:Y:S02]  /*ef80*/  @!P0 LOP3.LUT R0, R0, 0xfffffff8, RZ, 0xc0, !PT ;  /* 0xfffffff800008812 */ /* 0x000fe400078ec0ff */
[----:B------:R3:W-:Y:S03]  /*ef90*/  @!P1 ST.E.128 [R4.64], R32 ;  /* 0x0000002004009985 */ /* 0x0007e6000c101d0c */
[----:B------:R-:W-:-:S05]  /*efa0*/  @!P0 IMAD.WIDE R2, R0, 0x2, R2 ;  /* 0x0000000200028825 */ /* 0x000fca00078e0202 */
[----:B------:R3:W-:Y:S02]  /*efb0*/  @!P0 ST.E.128 [R2.64], R28 ;  /* 0x0000001c02008985 */ /* 0x0007e4000c101d0c */
.L_x_765:
[----:B------:R-:W-:Y:S05]  /*efc0*/  BSYNC B0 ;  /* 0x0000000000007941 */ /* 0x000fea0003800000 */
.L_x_764:
[----:B------:R-:W-:Y:S01]  /*efd0*/  IADD3 R0, R7, 0x30, RZ ;  /* 0x0000003007007810 */ /* 0x000fe20007ffe0ff */
[----:B---34-:R3:W4:Y:S01]  /*efe0*/  SHFL.IDX PT, R3, R16, 0x3, 0x181f ;  /* 0x00781f0010037f89 */ /* 0x01872200000e0000 */
[----:B------:R-:W-:Y:S02]  /*eff0*/  BSSY B0, `(.L_x_766) ;  /* 0x000000e000007945 */ /* 0x000fe40003800000 */
[----:B------:R-:W-:Y:S01]  /*f000*/  ISETP.GE.AND P0, PT, R0, R17, PT ;  /* 0x000000110000720c */ /* 0x000fe20003f06270 */
[----:B------:R3:W1:-:S12]  /*f010*/  SHFL.IDX PT, R2, R18, 0x3, 0x181f ;  /* 0x00781f0012027f89 */ /* 0x00065800000e0000 */
[----:B------:R-:W-:Y:S05]  /*f020*/  @P0 BRA `(.L_x_767) ;  /* 0x000000a000000947 */ /* 0x000fea0003800000 */
[C---:B------:R-:W-:Y:S02]  /*f030*/  IADD3 R4, R6.reuse, 0x40, RZ ;  /* 0x0000004006047810 */ /* 0x040fe40007ffe0ff */
[----:B------:R-:W-:Y:S02]  /*f040*/  ISETP.GE.AND P1, PT, R6, c[0x0][0x3c8], PT ;  /* 0x0000f20006007a0c */ /* 0x000fe40003f26270 */
[----:B------:R-:W-:-:S13]  /*f050*/  ISETP.GE.AND P0, PT, R4, c[0x0][0x3c8], PT ;  /* 0x0000f20004007a0c */ /* 0x000fda0003f06270 */
[----:B------:R-:W-:-:S04]  /*f060*/  @!P0 SHF.R.S32.HI R0, RZ, 0x1f, R4 ;  /* 0x0000001fff008819 */ /* 0x000fc80000011404 */
[----:B------:R-:W-:Y:S01]  /*f070*/  @!P0 LEA.HI R0, R0, R4, RZ, 0x3 ;  /* 0x0000000400008211 */ /* 0x000fe200078f18ff */
[----:B-1--4-:R-:W-:-:S03]  /*f080*/  @!P1 IMAD.WIDE R4, R6, 0x2, R2 ;  /* 0x0000000206049825 */ /* 0x012fc600078e0202 */
[----:B------:R-:W-:Y:S02]  /*f090*/  @!P0 LOP3.LUT R0, R0, 0xfffffff8, RZ, 0xc0, !PT ;  /* 0xfffffff800008812 */ /* 0x000fe400078ec0ff */
[----:B------:R1:W-:Y:S03]  /*f0a0*/  @!P1 ST.E.128 [R4.64], R40 ;  /* 0x0000002804009985 */ /* 0x0003e6000c101d0c */
[----:B------:R-:W-:-:S05]  /*f0b0*/  @!P0 IMAD.WIDE R2, R0, 0x2, R2 ;  /* 0x0000000200028825 */ /* 0x000fca00078e0202 */
[----:B------:R1:W-:Y:S02]  /*f0c0*/  @!P0 ST.E.128 [R2.64], R36 ;  /* 0x0000002402008985 */ /* 0x0003e4000c101d0c */
.L_x_767:
[----:B------:R-:W-:Y:S05]  /*f0d0*/  BSYNC B0 ;  /* 0x0000000000007941 */ /* 0x000fea0003800000 */
.L_x_766:
[----:B------:R-:W-:Y:S01]  /*f0e0*/  IADD3 R0, R7, 0x40, RZ ;  /* 0x0000004007007810 */ /* 0x000fe20007ffe0ff */
[----:B-1--4-:R1:W4:Y:S01]  /*f0f0*/  SHFL.IDX PT, R3, R16, 0x4, 0x181f ;  /* 0x00981f0010037f89 */ /* 0x01232200000e0000 */
[----:B------:R-:W-:Y:S02]  /*f100*/  BSSY B0, `(.L_x_768) ;  /* 0x000000e000007945 */ /* 0x000fe40003800000 */
[----:B------:R-:W-:Y:S01]  /*f110*/  ISETP.GE.AND P0, PT, R0, R17, PT ;  /* 0x000000110000720c */ /* 0x000fe20003f06270 */
[----:B------:R1:W2:-:S12]  /*f120*/  SHFL.IDX PT, R2, R18, 0x4, 0x181f ;  /* 0x00981f0012027f89 */ /* 0x00029800000e0000 */
[----:B------:R-:W-:Y:S05]  /*f130*/  @P0 BRA `(.L_x_769) ;  /* 0x000000a000000947 */ /* 0x000fea0003800000 */
[C---:B------:R-:W-:Y:S02]  /*f140*/  IADD3 R4, R6.reuse, 0x40, RZ ;  /* 0x0000004006047810 */ /* 0x040fe40007ffe0ff */
[----:B------:R-:W-:Y:S02]  /*f150*/  ISETP.GE.AND P1, PT, R6, c[0x0][0x3c8], PT ;  /* 0x0000f20006007a0c */ /* 0x000fe40003f26270 */
[----:B------:R-:W-:-:S13]  /*f160*/  ISETP.GE.AND P0, PT, R4, c[0x0][0x3c8], PT ;  /* 0x0000f20004007a0c */ /* 0x000fda0003f06270 */
[----:B------:R-:W-:-:S04]  /*f170*/  @!P0 SHF.R.S32.HI R0, RZ, 0x1f, R4 ;  /* 0x0000001fff008819 */ /* 0x000fc80000011404 */
[----:B------:R-:W-:Y:S01]  /*f180*/  @!P0 LEA.HI R0, R0, R4, RZ, 0x3 ;  /* 0x0000000400008211 */ /* 0x000fe200078f18ff */
[----:B--2-4-:R-:W-:-:S03]  /*f190*/  @!P1 IMAD.WIDE R4, R6, 0x2, R2 ;  /* 0x0000000206049825 */ /* 0x014fc600078e0202 */
[----:B------:R-:W-:Y:S02]  /*f1a0*/  @!P0 LOP3.LUT R0, R0, 0xfffffff8, RZ, 0xc0, !PT ;  /* 0xfffffff800008812 */ /* 0x000fe400078ec0ff */
[----:B------:R2:W-:Y:S03]  /*f1b0*/  @!P1 ST.E.128 [R4.64], R48 ;  /* 0x0000003004009985 */ /* 0x0005e6000c101d0c */
[----:B------:R-:W-:-:S05]  /*f1c0*/  @!P0 IMAD.WIDE R2, R0, 0x2, R2 ;  /* 0x0000000200028825 */ /* 0x000fca00078e0202 */
[----:B------:R2:W-:Y:S02]  /*f1d0*/  @!P0 ST.E.128 [R2.64], R44 ;  /* 0x0000002c02008985 */ /* 0x0005e4000c101d0c */
.L_x_769:
[----:B------:R-:W-:Y:S05]  /*f1e0*/  BSYNC B0 ;  /* 0x0000000000007941 */ /* 0x000fea0003800000 */
.L_x_768:
[----:B------:R-:W-:Y:S01]  /*f1f0*/  IADD3 R0, R7, 0x50, RZ ;  /* 0x0000005007007810 */ /* 0x000fe20007ffe0ff */
[----:B--2-4-:R2:W4:Y:S01]  /*f200*/  SHFL.IDX PT, R3, R16, 0x5, 0x181f ;  /* 0x00b81f0010037f89 */ /* 0x01452200000e0000 */
        /* <DEDUP_REMOVED lines=14> */
.L_x_771:
[----:B------:R-:W-:Y:S05]  /*f2f0*/  BSYNC B0 ;  /* 0x0000000000007941 */ /* 0x000fea0003800000 */
.L_x_770:
        /* <DEDUP_REMOVED lines=16> */
.L_x_773:
[----:B------:R-:W-:Y:S05]  /*f400*/  BSYNC B0 ;  /* 0x0000000000007941 */ /* 0x000fea0003800000 */
.L_x_772:
[----:B------:R-:W-:Y:S01]  /*f410*/  IADD3 R0, R7, 0x70, RZ ;  /* 0x0000007007007810 */ /* 0x000fe20007ffe0ff */
[----:B--2-4-:R2:W4:Y:S03]  /*f420*/  SHFL.IDX PT, R3, R16, 0x7, 0x181f ;  /* 0x00f81f0010037f89 */ /* 0x01452600000e0000 */
[----:B------:R-:W-:Y:S01]  /*f430*/  ISETP.GE.AND P0, PT, R0, R17, PT ;  /* 0x000000110000720c */ /* 0x000fe20003f06270 */
[----:B------:R2:W1:-:S12]  /*f440*/  SHFL.IDX PT, R2, R18, 0x7, 0x181f ;  /* 0x00f81f0012027f89 */ /* 0x00045800000e0000 */
[----:B------:R-:W-:Y:S05]  /*f450*/  @P0 EXIT ;  /* 0x000000000000094d */ /* 0x000fea0003800000 */
[C---:B------:R-:W-:Y:S02]  /*f460*/  ISETP.GE.AND P0, PT, R6.reuse, c[0x0][0x3c8], PT ;  /* 0x0000f20006007a0c */ /* 0x040fe40003f06270 */
[----:B------:R-:W-:-:S11]  /*f470*/  IADD3 R0, R6, 0x40, RZ ;  /* 0x0000004006007810 */ /* 0x000fd60007ffe0ff */
        /* <DEDUP_REMOVED lines=10> */
.L_x_758:
        /* <DEDUP_REMOVED lines=31> */
.L_x_774:
        /* <DEDUP_REMOVED lines=43> */
.L_x_776:
[----:B------:R-:W-:Y:S05]  /*f9c0*/  BSYNC B0 ;  /* 0x0000000000007941 */ /* 0x000fea0003800000 */
.L_x_775:
        /* <DEDUP_REMOVED lines=17> */
[----:B------:R-:W-:Y:S02]  /*fae0*/  LEA R0, R7, R8, 0x4 ;  /* 0x0000000807007211 */ /* 0x000fe400078e20ff */
[----:B------:R-:W-:Y:S02]  /*faf0*/  UIMAD UR7, UR8, UR5, UR7 ;  /* 0x00000005080772a4 */ /* 0x000fe4000f8e0207 */
[----:B------:R-:W-:Y:S01]  /*fb00*/  UIMAD.WIDE.U32 UR8, UR8, UR4, UR16 ;  /* 0x00000004080872a5 */ /* 0x000fe2000f8e0010 */
[C---:B--2---:R-:W-:Y:S02]  /*fb10*/  IMAD R0, R12.reuse, 0x80, R0 ;  /* 0x000000800c007824 */ /* 0x044fe400078e0200 */
        /* <DEDUP_REMOVED lines=21> */
[----:B------:R-:W-:Y:S01]  /*fc70*/  IMAD.IADD R3, R3, 0x1, R6 ;  /* 0x0000000103037824 */ /* 0x000fe200078e0206 */
[----:B------:R-:W-:Y:S01]  /*fc80*/  SHF.L.U32 R6, R7, 0x3, RZ ;  /* 0x0000000307067819 */ /* 0x000fe200000006ff */
[C---:B------:R-:W-:Y:S02]  /*fc90*/  IMAD R0, R5.reuse, c[0x0][0x3dc], R0 ;  /* 0x0000f70005007a24 */ /* 0x040fe400078e0200 */
[----:B------:R-:W-:Y:S01]  /*fca0*/  IMAD.WIDE.U32 R2, R5, c[0x0][0x3d8], R2 ;  /* 0x0000f60005027a25 */ /* 0x000fe200078e0002 */
[----:B------:R-:W-:-:S04]  /*fcb0*/  IADD3 R7, R6, 0x40, RZ ;  /* 0x0000004006077810 */ /* 0x000fc80007ffe0ff */
        /* <DEDUP_REMOVED lines=16> */
.L_x_778:
[----:B------:R-:W-:Y:S05]  /*fdc0*/  BSYNC B0 ;  /* 0x0000000000007941 */ /* 0x000fea0003800000 */
.L_x_777:
        /* <DEDUP_REMOVED lines=15> */
.L_x_780:
[----:B------:R-:W-:Y:S05]  /*fec0*/  BSYNC B0 ;  /* 0x0000000000007941 */ /* 0x000fea0003800000 */
.L_x_779:
[----:B------:R-:W-:Y:S01]  /*fed0*/  IADD3 R0, R8, 0x20, RZ ;  /* 0x0000002008007810 */ /* 0x000fe20007ffe0ff */
[----:B---3--:R3:W1:Y:S01]  /*fee0*/  SHFL.IDX PT, R3, R9, 0x2, 0x181f ;  /* 0x00581f0009037f89 */ /* 0x00866200000e0000 */
        /* <DEDUP_REMOVED lines=13> */
.L_x_782:
[----:B------:R-:W-:Y:S05]  /*ffc0*/  BSYNC B0 ;  /* 0x0000000000007941 */ /* 0x000fea0003800000 */
.L_x_781:
[----:B------:R-:W-:Y:S01]  /*ffd0*/  IADD3 R0, R8, 0x30, RZ ;  /* 0x0000003008007810 */ /* 0x000fe20007ffe0ff */
[----:B-1----:R1:W2:Y:S01]  /*ffe0*/  SHFL.IDX PT, R3, R9, 0x3, 0x181f ;  /* 0x00781f0009037f89 */ /* 0x0022a200000e0000 */
[----:B------:R-:W-:Y:S02]  /*fff0*/  BSSY B0, `(.L_x_783) ;  /* 0x000000d000007945 */ /* 0x000fe40003800000 */
[----:B------:R-:W-:Y:S01]  /*10000*/  ISETP.GE.AND P0, PT, R0, R10, PT ;  /* 0x0000000a0000720c */ /* 0x000fe20003f06270 */
[----:B----4-:R1:W4:-:S12]  /*10010*/  SHFL.IDX PT, R2, R11, 0x3, 0x181f ;  /* 0x00781f000b027f89 */ /* 0x01031800000e0000 */
        /* <DEDUP_REMOVED lines=8> */
[----:B------:R-:W-:-:S05]  /*100a0*/  @!P0 IMAD.WIDE R2, R0, 0x2, R2 ;  /* 0x0000000200028825 */ /* 0x000fca00078e0202 */
[----:B------:R2:W-:Y:S02]  /*100b0*/  @!P0 ST.E.128 [R2.64], RZ ;  /* 0x000000ff02008985 */ /* 0x0005e4000c101d0c */
.L_x_784:
[----:B------:R-:W-:Y:S05]  /*100c0*/  BSYNC B0 ;  /* 0x0000000000007941 */ /* 0x000fea0003800000 */
.L_x_783:
[----:B------:R-:W-:Y:S01]  /*100d0*/  IADD3 R0, R8, 0x40, RZ ;  /* 0x0000004008007810 */ /* 0x000fe20007ffe0ff */
[----:B--2---:R2:W1:Y:S01]  /*100e0*/  SHFL.IDX PT, R3, R9, 0x4, 0x181f ;  /* 0x00981f0009037f89 */ /* 0x00446200000e0000 */
        /* <DEDUP_REMOVED lines=13> */
.L_x_786:
[----:B------:R-:W-:Y:S05]  /*101c0*/  BSYNC B0 ;  /* 0x0000000000007941 */ /* 0x000fea0003800000 */
.L_x_785:
        /* <DEDUP_REMOVED lines=15> */
.L_x_788:
[----:B------:R-:W-:Y:S05]  /*102c0*/  BSYNC B0 ;  /* 0x0000000000007941 */ /* 0x000fea0003800000 */
.L_x_787:
        /* <DEDUP_REMOVED lines=15> */
.L_x_790:
[----:B------:R-:W-:Y:S05]  /*103c0*/  BSYNC B0 ;  /* 0x0000000000007941 */ /* 0x000fea0003800000 */
.L_x_789:
        /* <DEDUP_REMOVED lines=16> */
.L_x_791:
        /* <DEDUP_REMOVED lines=11> */
.L_x_2177:


//--------------------- .text._ZN7cutlass13device_kernelIN5flash19enable_sm80_to_sm89INS1_16FlashAttnFwdSm80INS1_25CollectiveMainloopFwdSm80ILi4ELi1ELb0EN4cute5tupleIJNS5_1CILi128EEENS7_ILi64EEES8_EEELi128ENS_6half_tEfNS_4arch4Sm80ELb0ELb0ELb1ELb1ELb1ELb1ELb1ELb0EEENS1_21CollectiveEpilogueFwdINS6_IJS8_S8_S9_EEENS6_IJNS7_ILi1EEESH_SH_EEESB_SD_Li128ELb1ELb1ELb0ELb0EEENS1_19SingleTileSchedulerILb1ELb0ELb1ELi128EEEEEEEEEvNT_6ParamsE --------------------------
	.section	.text._ZN7cutlass13device_kernelIN5flash19enable_sm80_to_sm89INS1_16FlashAttnFwdSm80INS1_25CollectiveMainloopFwdSm80ILi4ELi1ELb0EN4cute5tupleIJNS5_1CILi128EEENS7_ILi64EEES8_EEELi128ENS_6half_tEfNS_4arch4Sm80ELb0ELb0ELb1ELb1ELb1ELb1ELb1ELb0EEENS1_21CollectiveEpilogueFwdINS6_IJS8_S8_S9_EEENS6_IJNS7_ILi1EEESH_SH_EEESB_SD_Li128ELb1ELb1ELb0ELb0EEENS1_19SingleTileSchedulerILb1ELb0ELb1ELi128EEEEEEEEEvNT_6ParamsE,"ax",@progbits
	.sectioninfo	@"SHI_REGISTERS=255"
	.align	128
.text._ZN7cutlass13device_kernelIN5flash19enable_sm80_to_sm89INS1_16FlashAttnFwdSm80INS1_25CollectiveMainloopFwdSm80ILi4ELi1ELb0EN4cute5tupleIJNS5_1CILi128EEENS7_ILi64EEES8_EEELi128ENS_6half_tEfNS_4arch4Sm80ELb0ELb0ELb1ELb1ELb1ELb1ELb1ELb0EEENS1_21CollectiveEpilogueFwdINS6_IJS8_S8_S9_EEENS6_IJNS7_ILi1EEESH_SH_EEESB_SD_Li128ELb1ELb1ELb0ELb0EEENS1_19SingleTileSchedulerILb1ELb0ELb1ELi128EEEEEEEEEvNT_6ParamsE:
        .type           _ZN7cutlass13device_kernelIN5flash19enable_sm80_to_sm89INS1_16FlashAttnFwdSm80INS1_25CollectiveMainloopFwdSm80ILi4ELi1ELb0EN4cute5tupleIJNS5_1CILi128EEENS7_ILi64EEES8_EEELi128ENS_6half_tEfNS_4arch4Sm80ELb0ELb0ELb1ELb1ELb1ELb1ELb1ELb0EEENS1_21CollectiveEpilogueFwdINS6_IJS8_S8_S9_EEENS6_IJNS7_ILi1EEESH_SH_EEESB_SD_Li128ELb1ELb1ELb0ELb0EEENS1_19SingleTileSchedulerILb1ELb0ELb1ELi128EEEEEEEEEvNT_6ParamsE,@function
        .size           _ZN7cutlass13device_kernelIN5flash19enable_sm80_to_sm89INS1_16FlashAttnFwdSm80INS1_25CollectiveMainloopFwdSm80ILi4ELi1ELb0EN4cute5tupleIJNS5_1CILi128EEENS7_ILi64EEES8_EEELi128ENS_6half_tEfNS_4arch4Sm80ELb0ELb0ELb1ELb1ELb1ELb1ELb1ELb0EEENS1_21CollectiveEpilogueFwdINS6_IJS8_S8_S9_EEENS6_IJNS7_ILi1EEESH_SH_EEESB_SD_Li128ELb1ELb1ELb0ELb0EEENS1_19SingleTileSchedulerILb1ELb0ELb1ELi128EEEEEEEEEvNT_6ParamsE,(.L_x_2178 - _ZN7cutlass13device_kernelIN5flash19enable_sm80_to_sm89INS1_16FlashAttnFwdSm80INS1_25CollectiveMainloopFwdSm80ILi4ELi1ELb0EN4cute5tupleIJNS5_1CILi128EEENS7_ILi64EEES8_EEELi128ENS_6half_tEfNS_4arch4Sm80ELb0ELb0ELb1ELb1ELb1ELb1ELb1ELb0EEENS1_21CollectiveEpilogueFwdINS6_IJS8_S8_S9_EEENS6_IJNS7_ILi1EEESH_SH_EEESB_SD_Li128ELb1ELb1ELb0ELb0EEENS1_19SingleTileSchedulerILb1ELb0ELb1ELi128EEEEEEEEEvNT_6ParamsE)
        .other          _ZN7cutlass13device_kernelIN5flash19enable_sm80_to_sm89INS1_16FlashAttnFwdSm80INS1_25CollectiveMainloopFwdSm80ILi4ELi1ELb0EN4cute5tupleIJNS5_1CILi128EEENS7_ILi64EEES8_EEELi128ENS_6half_tEfNS_4arch4Sm80ELb0ELb0ELb1ELb1ELb1ELb1ELb1ELb0EEENS1_21CollectiveEpilogueFwdINS6_IJS8_S8_S9_EEENS6_IJNS7_ILi1EEESH_SH_EEESB_SD_Li128ELb1ELb1ELb0ELb0EEENS1_19SingleTileSchedulerILb1ELb0ELb1ELi128EEEEEEEEEvNT_6ParamsE,@"STO_CUDA_ENTRY STV_DEFAULT"
_ZN7cutlass13device_kernelIN5flash19enable_sm80_to_sm89INS1_16FlashAttnFwdSm80INS1_25CollectiveMainloopFwdSm80ILi4ELi1ELb0EN4cute5tupleIJNS5_1CILi128EEENS7_ILi64EEES8_EEELi128ENS_6half_tEfNS_4arch4Sm80ELb0ELb0ELb1ELb1ELb1ELb1ELb1ELb0EEENS1_21CollectiveEpilogueFwdINS6_IJS8_S8_S9_EEENS6_IJNS7_ILi1EEESH_SH_EEESB_SD_Li128ELb1ELb1ELb0ELb0EEENS1_19SingleTileSchedulerILb1ELb0ELb1ELi128EEEEEEEEEvNT_6ParamsE:
        /* <DEDUP_REMOVED lines=21> */
.L_x_793:
        /* <DEDUP_REMOVED lines=13> */
.L_x_795:
[----:B------:R-:W-:Y:S02]  /*0220*/  ULDC UR6, c[0x0][0x54c] ;  /* 0x0001530000067ab9 */ /* 0x000fe40000000800 */
.L_x_794:
[----:B------:R-:W-:Y:S02]  /*0230*/  ULDC UR4, c[0x0][0x548] ;  /* 0x0001520000047ab9 */ /* 0x000fe40000000800 */
[----:B------:R-:W-:-:S02]  /*0240*/  USHF.L.U32 UR5, UR17, 0x7, URZ ;  /* 0x0000000711057899 */ /* 0x000fc4000800063f */
[----:B------:R-:W-:-:S04]  /*0250*/  UIMAD UR4, UR6, UR4, URZ ;  /* 0x00000004060472a4 */ /* 0x000fc8000f8e023f */
[----:B------:R-:W-:-:S04]  /*0260*/  UISETP.GE.AND UP0, UPT, UR5, UR4, UPT ;  /* 0x000000040500728c */ /* 0x000fc8000bf06270 */
[----:B------:R-:W-:Y:S01]  /*0270*/  USEL UR24, UR24, 0xffffffff, !UP0 ;  /* 0xffffffff18187887 */ /* 0x000fe2000c000000 */
[----:B------:R-:W-:Y:S05]  /*0280*/  BRA `(.L_x_796) ;  /* 0x000001b000007947 */ /* 0x000fea0003800000 */
.L_x_792:
        /* <DEDUP_REMOVED lines=8> */
.L_x_797:
        /* <DEDUP_REMOVED lines=13> */
.L_x_799:
[----:B------:R-:W-:Y:S02]  /*03e0*/  ULDC UR6, c[0x0][0x54c] ;  /* 0x0001530000067ab9 */ /* 0x000fe40000000800 */
.L_x_798:
[----:B------:R-:W-:Y:S02]  /*03f0*/  ULDC UR4, c[0x0][0x548] ;  /* 0x0001520000047ab9 */ /* 0x000fe40000000800 */
[----:B------:R-:W-:-:S02]  /*0400*/  USHF.L.U32 UR5, UR17, 0x7, URZ ;  /* 0x0000000711057899 */ /* 0x000fc4000800063f */
[----:B------:R-:W-:-:S04]  /*0410*/  UIMAD UR4, UR6, UR4, URZ ;  /* 0x00000004060472a4 */ /* 0x000fc8000f8e023f */
[----:B------:R-:W-:-:S04]  /*0420*/  UISETP.GE.AND UP0, UPT, UR5, UR4, UPT ;  /* 0x000000040500728c */ /* 0x000fc8000bf06270 */
[----:B------:R-:W-:-:S06]  /*0430*/  USEL UR24, UR24, 0xffffffff, !UP0 ;  /* 0xffffffff18187887 */ /* 0x000fcc000c000000 */
.L_x_796:
        /* <DEDUP_REMOVED lines=64> */
.L_x_800:
        /* <DEDUP_REMOVED lines=10> */
.L_x_801:
[----:B------:R-:W-:Y:S05]  /*08e0*/  @!P4 BRA `(.L_x_802) ;  /* 0x000000500000c947 */ /* 0x000fea0003800000 */
[----:B-1--4-:R1:W4:Y:S04]  /*08f0*/  LDG.E R0, [R4.64] ;  /* 0x0000002204007981 */ /* 0x012328000c1e1900 */
[----:B-1-3--:R-:W3:Y:S01]  /*0900*/  LDG.E R4, [R4.64+0x4] ;  /* 0x0000042204047981 */ /* 0x00aee2000c1e1900 */
[----:B----4-:R-:W1:Y:S08]  /*0910*/  R2UR UR22, R0 ;  /* 0x00000000001673c2 */ /* 0x010e7000000e0000 */
[----:B---3--:R-:W1:Y:S02]  /*0920*/  R2UR UR4, R4 ;  /* 0x00000000040473c2 */ /* 0x008e6400000e0000 */
[----:B-1----:R-:W-:-:S06]  /*0930*/  UIADD3 UR22, -UR22, UR4, URZ ;  /* 0x0000000416167290 */ /* 0x002fcc000fffe13f */
.L_x_802:
[----:B-1--4-:R1:W4:Y:S01]  /*0940*/  @P0 LDG.E R0, [R2.64] ;  /* 0x0000002202000981 */ /* 0x012322000c1e1900 */
[----:B------:R-:W-:-:S03]  /*0950*/  ULDC.64 UR4, c[0x0][0x378] ;  /* 0x0000de0000047ab9 */ /* 0x000fc60000000a00 */
[----:B-1-3--:R-:W3:Y:S01]  /*0960*/  @P0 LDG.E R2, [R2.64+0x4] ;  /* 0x0000042202020981 */ /* 0x00aee2000c1e1900 */
[----:B------:R-:W-:Y:S01]  /*0970*/  UISETP.NE.U32.AND UP0, UPT, URZ, UR4, UPT ;  /* 0x000000043f00728c */ /* 0x000fe2000bf05070 */
[----:B------:R-:W-:-:S03]  /*0980*/  IMAD.U32 R142, RZ, RZ, UR22 ;  /* 0x00000016ff8e7e24 */ /* 0x000fc6000f8e00ff */
[----:B------:R-:W-:-:S03]  /*0990*/  UISETP.NE.AND.EX UP0, UPT, URZ, UR5, UPT, UP0 ;  /* 0x000000053f00728c */ /* 0x000fc6000bf05300 */
[----:B------:R-:W-:-:S03]  /*09a0*/  ULDC.64 UR4, c[0x0][0x378] ;  /* 0x0000de0000047ab9 */ /* 0x000fc60000000a00 */
[----:B------:R-:W-:-:S05]  /*09b0*/  PLOP3.LUT P1, PT, PT, PT, UP0, 0x80, 0x0 ;  /* 0x000000000000781c */ /* 0x000fca0003f2f008 */
[----:B------:R-:W-:-:S06]  /*09c0*/  @UP0 UIMAD.WIDE UR4, UR24, UR45, UR4 ;  /* 0x0000002d180402a5 */ /* 0x000fcc000f8e0204 */
[----:B------:R-:W-:Y:S01]  /*09d0*/  MOV R4, UR4 ;  /* 0x0000000400047c02 */ /* 0x000fe20008000f00 */
[----:B------:R-:W-:-:S05]  /*09e0*/  IMAD.U32 R5, RZ, RZ, UR5 ;  /* 0x00000005ff057e24 */ /* 0x000fca000f8e00ff */
[----:B------:R1:W5:Y:S01]  /*09f0*/  @P1 LDG.E R142, [R4.64] ;  /* 0x00000022048e1981 */ /* 0x000362000c1e1900 */
[----:B------:R-:W-:Y:S01]  /*0a00*/  UIADD3 UR5, -UR19, UR22, URZ ;  /* 0x0000001613057290 */ /* 0x000fe2000fffe13f */
[----:B----4-:R-:W4:Y:S08]  /*0a10*/  @P0 R2UR UR4, R0 ;  /* 0x00000000000403c2 */ /* 0x010f3000000e0000 */
[----:B---3--:R-:W4:Y:S02]  /*0a20*/  @P0 R2UR UR6, R2 ;  /* 0x00000000020603c2 */ /* 0x008f2400000e0000 */
[----:B----4-:R-:W-:-:S02]  /*0a30*/  @UP2 UIADD3 UR21, -UR4, UR6, URZ ;  /* 0x0000000604152290 */ /* 0x010fc4000fffe13f */
[----:B------:R-:W-:Y:S02]  /*0a40*/  UIADD3 UR6, -UR5, URZ, URZ ;  /* 0x0000003f05067290 */ /* 0x000fe4000fffe13f */
[----:B------:R-:W-:Y:S02]  /*0a50*/  UIADD3 UR9, UR5, UR21, URZ ;  /* 0x0000001505097290 */ /* 0x000fe4000fffe03f */
        /* <DEDUP_REMOVED lines=19> */
[----:B-1----:R-:W-:Y:S02]  /*0b90*/  ULDC.64 UR4, c[0x0][0x340] ;  /* 0x0000d00000047ab9 */ /* 0x002fe40000000a00 */
[----:B------:R-:W-:Y:S02]  /*0ba0*/  UISETP.NE.U32.AND UP0, UPT, URZ, UR4, UPT ;  /* 0x000000043f00728c */ /* 0x000fe4000bf05070 */
[----:B------:R-:W-:Y:S02]  /*0bb0*/  ULDC.64 UR28, c[0x0][0x240] ;  /* 0x00009000001c7ab9 */ /* 0x000fe40000000a00 */
        /* <DEDUP_REMOVED lines=8> */
[----:B------:R-:W-:Y:S01]  /*0c40*/  UMOV UR43, 0x6 ;  /* 0x00000006002b7882 */ /* 0x000fe20000000000 */
[----:B------:R-:W-:Y:S01]  /*0c50*/  LEA.HI R0, R14, R159, RZ, 0x3 ;  /* 0x0000009f0e007211 */ /* 0x000fe200078f18ff */
[----:B------:R1:W3:Y:S01]  /*0c60*/  @P4 LDG.E R9, [R2.64] ;  /* 0x0000002202094981 */ /* 0x0002e2000c1e1900 */
[----:B------:R-:W-:Y:S01]  /*0c70*/  UMOV UR40, 0x5 ;  /* 0x0000000500287882 */ /* 0x000fe20000000000 */
[----:B------:R-:W-:Y:S01]  /*0c80*/  IMAD.U32 R4, RZ, RZ, UR16 ;  /* 0x00000010ff047e24 */ /* 0x000fe2000f8e00ff */
[----:B------:R-:W-:Y:S01]  /*0c90*/  SHF.R.S32.HI R95, RZ, 0x3, R0 ;  /* 0x00000003ff5f7819 */ /* 0x000fe20000011400 */
[----:B------:R-:W-:Y:S01]  /*0ca0*/  ULDC UR13, c[0x0][0x23c] ;  /* 0x00008f00000d7ab9 */ /* 0x000fe20000000800 */
[----:B------:R-:W-:Y:S01]  /*0cb0*/  LOP3.LUT R0, R0, 0xfffffff8, RZ, 0xc0, !PT ;  /* 0xfffffff800007812 */ /* 0x000fe200078ec0ff */
[----:B------:R-:W-:Y:S01]  /*0cc0*/  ULDC.64 UR4, c[0x0][0x238] ;  /* 0x00008e0000047ab9 */ /* 0x000fe20000000a00 */
[----:B------:R-:W-:Y:S01]  /*0cd0*/  SHF.R.S32.HI R11, RZ, 0x1f, R95 ;  /* 0x0000001fff0b7819 */ /* 0x000fe2000001145f */
[----:B------:R-:W-:Y:S01]  /*0ce0*/  UIMAD UR28, UR15, UR28, URZ ;  /* 0x0000001c0f1c72a4 */ /* 0x000fe2000f8e023f */
[----:B-----5:R-:W-:Y:S01]  /*0cf0*/  IADD3 R118, P0, R95, R8, RZ ;  /* 0x000000085f767210 */ /* 0x020fe20007f1e0ff */
[----:B------:R-:W-:Y:S01]  /*0d00*/  IMAD.IADD R25, R159, 0x1, -R0 ;  /* 0x000000019f197824 */ /* 0x000fe200078e0a00 */
[----:B------:R-:W-:Y:S01]  /*0d10*/  IADD3 R138, -R95, UR21, RZ ;  /* 0x000000155f8a7c10 */ /* 0x000fe2000fffe1ff */
[----:B------:R-:W-:Y:S01]  /*0d20*/  USHF.L.U64.HI UR10, UR4, UR43, UR5 ;  /* 0x0000002b040a7299 */ /* 0x000fe20008010205 */
[----:B------:R-:W-:Y:S01]  /*0d30*/  LEA.HI.X.SX32 R119, R8, R11, 0x1, P0 ;  /* 0x0000000b08777211 */ /* 0x000fe200000f0eff */
[C---:B------:R-:W-:Y:S01]  /*0d40*/  IMAD.SHL.U32 R20, R25.reuse, 0x8, RZ ;  /* 0x0000000819147824 */ /* 0x040fe200078e00ff */
[----:B------:R-:W-:Y:S01]  /*0d50*/  USHF.L.U32 UR11, UR4, 0x6, URZ ;  /* 0x00000006040b7899 */ /* 0x000fe2000800063f */
[----:B------:R-:W-:Y:S01]  /*0d60*/  IMAD.SHL.U32 R32, R25, 0x4, RZ ;  /* 0x0000000419207824 */ /* 0x000fe200078e00ff */
[----:B------:R-:W-:Y:S01]  /*0d70*/  UIMAD.WIDE.U32 UR26, UR4, 0x20, URZ ;  /* 0x00000020041a78a5 */ /* 0x000fe2000f8e003f */
[----:B------:R-:W-:Y:S01]  /*0d80*/  IMAD R10, R11, c[0x0][0x280], RZ ;  /* 0x0000a0000b0a7a24 */ /* 0x000fe200078e02ff */
[----:B------:R-:W-:Y:S01]  /*0d90*/  SHF.R.S32.HI R21, RZ, 0x1f, R20 ;  /* 0x0000001fff157819 */ /* 0x000fe20000011414 */
[----:B------:R-:W-:Y:S01]  /*0da0*/  USHF.L.U64.HI UR13, UR4, UR40, UR13 ;  /* 0x00000028040d7299 */ /* 0x000fe2000801020d */
[----:B------:R-:W-:Y:S01]  /*0db0*/  SHF.R.S32.HI R33, RZ, 0x1f, R32 ;  /* 0x0000001fff217819 */ /* 0x000fe20000011420 */
[----:B------:R-:W-:Y:S01]  /*0dc0*/  USHF.L.U32 UR14, UR4, 0x5, URZ ;  /* 0x00000005040e7899 */ /* 0x000fe2000800063f */
[----:B------:R-:W-:Y:S01]  /*0dd0*/  IADD3 R91, R20, 0x40, RZ ;  /* 0x00000040145b7810 */ /* 0x000fe20007ffe0ff */
[----:B------:R-:W-:Y:S01]  /*0de0*/  UIMAD UR33, UR16, UR29, UR28 ;  /* 0x0000001d102172a4 */ /* 0x000fe2000f8e021c */
[----:B-1----:R-:W-:Y:S01]  /*0df0*/  IMAD.U32 R2, RZ, RZ, UR18 ;  /* 0x00000012ff027e24 */ /* 0x002fe2000f8e00ff */
[----:B------:R-:W-:Y:S01]  /*0e00*/  ULDC.64 UR4, c[0x0][0x260] ;  /* 0x0000980000047ab9 */ /* 0x000fe20000000a00 */
[----:B------:R-:W-:Y:S01]  /*0e10*/  IMAD.WIDE.U32 R4, R4, c[0x0][0x260], R20 ;  /* 0x0000980004047a25 */ /* 0x000fe200078e0014 */
[----:B------:R-:W-:Y:S01]  /*0e20*/  UIMAD UR4, UR15, UR4, URZ ;  /* 0x000000040f0472a4 */ /* 0x000fe2000f8e023f */
[----:B------:R-:W-:Y:S01]  /*0e30*/  ISETP.GE.AND P6, PT, R20, c[0x0][0x1d4], PT ;  /* 0x0000750014007a0c */ /* 0x000fe20003fc6270 */
[----:B------:R-:W-:Y:S01]  /*0e40*/  ULDC UR31, c[0x0][0x284] ;  /* 0x0000a100001f7ab9 */ /* 0x000fe20000000800 */
[----:B------:R-:W-:Y:S01]  /*0e50*/  IMAD R0, R2, -0x40, R138 ;  /* 0xffffffc002007824 */ /* 0x000fe200078e028a */
[----:B------:R-:W-:Y:S01]  /*0e60*/  UIMAD UR28, UR16, UR5, UR4 ;  /* 0x00000005101c72a4 */ /* 0x000fe2000f8e0204 */
[----:B------:R-:W-:Y:S01]  /*0e70*/  IMAD R2, R119, c[0x0][0x238], RZ ;  /* 0x00008e0077027a24 */ /* 0x000fe200078e02ff */
[----:B------:R-:W-:Y:S01]  /*0e80*/  UMOV UR41, 0x30 ;  /* 0x0000003000297882 */ /* 0x000fe20000000000 */
[----:B------:R-:W-:Y:S01]  /*0e90*/  IMAD.MOV.U32 R12, RZ, RZ, R4 ;  /* 0x000000ffff0c7224 */ /* 0x000fe200078e0004 */
[----:B------:R-:W-:Y:S01]  /*0ea0*/  ISETP.GE.AND P3, PT, R0, 0x1, PT ;  /* 0x000000010000780c */ /* 0x000fe20003f66270 */
[----:B------:R-:W-:Y:S01]  /*0eb0*/  IMAD R6, R118, c[0x0][0x23c], R2 ;  /* 0x00008f0076067a24 */ /* 0x000fe200078e0202 */
[----:B------:R-:W-:Y:S01]  /*0ec0*/  ISETP.GE.AND P2, PT, R0, 0x11, PT ;  /* 0x000000110000780c */ /* 0x000fe20003f46270 */
[----:B------:R-:W-:Y:S01]  /*0ed0*/  IMAD.WIDE.U32 R2, R118, c[0x0][0x238], R20 ;  /* 0x00008e0076027a25 */ /* 0x000fe200078e0014 */
[C---:B------:R-:W-:Y:S01]  /*0ee0*/  ISETP.GE.AND P1, PT, R0.reuse, 0x21, PT ;  /* 0x000000210000780c */ /* 0x040fe20003f26270 */
[----:B------:R-:W-:Y:S01]  /*0ef0*/  ULDC.64 UR4, c[0x0][0x280] ;  /* 0x0000a00000047ab9 */ /* 0x000fe20000000a00 */
[----:B------:R-:W-:Y:S01]  /*0f00*/  ISETP.GT.AND P0, PT, R0, 0x30, PT ;  /* 0x000000300000780c */ /* 0x000fe20003f04270 */
[----:B------:R-:W-:Y:S01]  /*0f10*/  IMAD.IADD R3, R3, 0x1, R6 ;  /* 0x0000000103037824 */ /* 0x000fe200078e0206 */
[----:B------:R-:W-:Y:S01]  /*0f20*/  USEL UR39, UR24, URZ, !UP2 ;  /* 0x0000003f18277287 */ /* 0x000fe2000d000000 */
[----:B------:R-:W-:Y:S01]  /*0f30*/  IMAD.U32 R0, RZ, RZ, UR16 ;  /* 0x00000010ff007e24 */ /* 0x000fe2000f8e00ff */
[----:B------:R-:W-:Y:S01]  /*0f40*/  USHF.L.U64.HI UR29, UR4, UR43, UR31 ;  /* 0x0000002b041d7299 */ /* 0x000fe2000801021f */
[----:B------:R-:W-:Y:S01]  /*0f50*/  IADD3 R13, R5, UR28, RZ ;  /* 0x0000001c050d7c10 */ /* 0x000fe2000fffe0ff */
[----:B------:R-:W-:Y:S01]  /*0f60*/  USHF.L.U64.HI UR12, UR4, UR40, UR5 ;  /* 0x00000028040c7299 */ /* 0x000fe20008010205 */
[----:B------:R-:W-:Y:S01]  /*0f70*/  IMAD.WIDE.U32 R2, R0, c[0x0][0x240], R2 ;  /* 0x0000900000027a25 */ /* 0x000fe200078e0002 */
[----:B------:R-:W-:Y:S01]  /*0f80*/  UIMAD UR25, UR41, UR5, URZ ;  /* 0x00000005291972a4 */ /* 0x000fe2000f8e023f */
[----:B------:R-:W-:Y:S01]  /*0f90*/  ISETP.GE.AND P5, PT, R91, c[0x0][0x1d4], PT ;  /* 0x000075005b007a0c */ /* 0x000fe20003fa6270 */
[----:B------:R-:W-:Y:S01]  /*0fa0*/  USHF.L.U64.HI UR31, UR4, UR45, UR31 ;  /* 0x0000002d041f7299 */ /* 0x000fe2000801021f */
[----:B------:R-:W-:Y:S01]  /*0fb0*/  IMAD R0, R11, c[0x0][0x290], RZ ;  /* 0x0000a4000b007a24 */ /* 0x000fe200078e02ff */
[----:B------:R-:W-:Y:S01]  /*0fc0*/  IADD3 R3, R3, UR33, RZ ;  /* 0x0000002103037c10 */ /* 0x000fe2000fffe0ff */
[----:B------:R-:W-:Y:S01]  /*0fd0*/  USHF.R.S32.HI UR33, URZ, 0x1f, UR24 ;  /* 0x0000001f3f217899 */ /* 0x000fe20008011418 */
[----:B------:R-:W-:Y:S01]  /*0fe0*/  IMAD.U32 R98, RZ, RZ, UR39 ;  /* 0x00000027ff627e24 */ /* 0x000fe2000f8e00ff */
[----:B------:R-:W-:Y:S01]  /*0ff0*/  UIMAD.WIDE.U32 UR36, UR4, 0x30, URZ ;  /* 0x00000030042478a5 */ /* 0x000fe2000f8e003f */
[C---:B------:R-:W-:Y:S01]  /*1000*/  IMAD.WIDE.U32 R4, R95.reuse, c[0x0][0x290], R32 ;  /* 0x0000a4005f047a25 */ /* 0x040fe200078e0020 */
[----:B------:R-:W-:Y:S01]  /*1010*/  USEL UR38, UR33, URZ, !UP2 ;  /* 0x0000003f21267287 */ /* 0x000fe2000d000000 */
[C---:B------:R-:W-:Y:S01]  /*1020*/  IADD3 R146, R95.reuse, 0x10, RZ ;  /* 0x000000105f927810 */ /* 0x040fe20007ffe0ff */
[----:B------:R-:W-:Y:S01]  /*1030*/  USHF.L.U32 UR28, UR4, 0x5, URZ ;  /* 0x00000005041c7899 */ /* 0x000fe2000800063f */
[C---:B------:R-:W-:Y:S01]  /*1040*/  IMAD R11, R95.reuse, c[0x0][0x294], R0 ;  /* 0x0000a5005f0b7a24 */ /* 0x040fe200078e0200 */
[----:B------:R-:W-:Y:S01]  /*1050*/  USHF.L.U32 UR30, UR4, 0x6, URZ ;  /* 0x00000006041e7899 */ /* 0x000fe2000800063f */
[----:B------:R-:W-:Y:S01]  /*1060*/  IMAD.WIDE.U32 R126, R98, c[0x0][0x248], R2 ;  /* 0x00009200627e7a25 */ /* 0x000fe200078e0002 */
[----:B------:R-:W-:Y:S01]  /*1070*/  USHF.L.U32 UR32, UR4, 0x4, URZ ;  /* 0x0000000404207899 */ /* 0x000fe2000800063f */
[----:B------:R-:W-:Y:S01]  /*1080*/  LEA.HI R0, R14, R159, RZ, 0x6 ;  /* 0x0000009f0e007211 */ /* 0x000fe200078f30ff */
[----:B------:R-:W-:Y:S01]  /*1090*/  ULDC UR48, c[0x0][0x23c] ;  /* 0x00008f0000307ab9 */ /* 0x000fe20000000800 */
[----:B------:R-:W-:Y:S01]  /*10a0*/  IMAD.MOV.U32 R18, RZ, RZ, R4 ;  /* 0x000000ffff127224 */ /* 0x000fe200078e0004 */
[----:B------:R-:W-:Y:S01]  /*10b0*/  ULDC.64 UR4, c[0x0][0x248] ;  /* 0x0000920000047ab9 */ /* 0x000fe20000000a00 */
[----:B------:R-:W-:Y:S01]  /*10c0*/  IMAD.SHL.U32 R4, R95, 0x40, RZ ;  /* 0x000000405f047824 */ /* 0x000fe200078e00ff */
[----:B------:R-:W-:Y:S01]  /*10d0*/  UIMAD UR4, UR38, UR4, URZ ;  /* 0x00000004260472a4 */ /* 0x000fe2000f8e023f */
[----:B------:R-:W-:Y:S01]  /*10e0*/  IMAD.SHL.U32 R0, R0, 0x8, RZ ;  /* 0x0000000800007824 */ /* 0x000fe200078e00ff */
[----:B------:R-:W-:Y:S01]  /*10f0*/  USHF.L.U32 UR52, UR48, 0x5, URZ ;  /* 0x0000000530347899 */ /* 0x000fe2000800063f */
[----:B------:R-:W-:Y:S01]  /*1100*/  IMAD.U32 R2, RZ, RZ, UR11 ;  /* 0x0000000bff027e24 */ /* 0x000fe2000f8e00ff */
[----:B------:R-:W-:Y:S01]  /*1110*/  UIMAD UR44, UR39, UR5, UR4 ;  /* 0x00000005272c72a4 */ /* 0x000fe2000f8e0204 */
[----:B------:R-:W-:Y:S01]  /*1120*/  IMAD.MOV.U32 R122, RZ, RZ, R126 ;  /* 0x000000ffff7a7224 */ /* 0x000fe200078e007e */
[----:B------:R-:W-:Y:S01]  /*1130*/  LOP3.LUT R120, R4, 0x1c0, RZ, 0xc0, !PT ;  /* 0x000001c004787812 */ /* 0x000fe200078ec0ff */
[----:B------:R-:W-:Y:S01]  /*1140*/  ULDC.64 UR4, c[0x0][0x290] ;  /* 0x0000a40000047ab9 */ /* 0x000fe20000000a00 */
[----:B------:R-:W-:Y:S01]  /*1150*/  LOP3.LUT R129, R0, 0xfffffe00, RZ, 0xc0, !PT ;  /* 0xfffffe0000817812 */ /* 0x000fe200078ec0ff */
[----:B------:R-:W-:Y:S01]  /*1160*/  USHF.L.U64.HI UR40, UR4, UR40, UR5 ;  /* 0x0000002804287299 */ /* 0x000fe20008010205 */
[----:B------:R-:W-:Y:S01]  /*1170*/  IADD3 R123, R127, UR44, RZ ;  /* 0x0000002c7f7b7c10 */ /* 0x000fe2000fffe0ff */
[----:B------:R-:W-:Y:S01]  /*1180*/  UIMAD UR41, UR41, UR5, URZ ;  /* 0x00000005292972a4 */ /* 0x000fe2000f8e023f */
[----:B------:R-:W-:Y:S01]  /*1190*/  LOP3.LUT R0, R120, 0x38, R20, 0xf8, !PT ;  /* 0x0000003878007812 */ /* 0x000fe200078ef814 */
[----:B------:R-:W-:Y:S01]  /*11a0*/  USHF.R.S32.HI UR44, URZ, 0x1f, UR18 ;  /* 0x0000001f3f2c7899 */ /* 0x000fe20008011412 */
[----:B------:R-:W-:Y:S01]  /*11b0*/  SHF.R.U32.HI R150, RZ, 0x3, R120 ;  /* 0x00000003ff967819 */ /* 0x000fe20000011678 */
[----:B------:R-:W-:Y:S01]  /*11c0*/  UIMAD UR5, UR10, UR18, URZ ;  /* 0x000000120a0572a4 */ /* 0x000fe2000f8e023f */
[----:B------:R-:W-:Y:S01]  /*11d0*/  IMAD.WIDE.U32 R2, R2, UR18, R122 ;  /* 0x0000001202027c25 */ /* 0x000fe2000f8e007a */
[----:B------:R-:W-:Y:S01]  /*11e0*/  UIADD3 UR27, UR27, UR52, URZ ;  /* 0x000000341b1b7290 */ /* 0x000fe2000fffe03f */
[----:B------:R-:W-:Y:S01]  /*11f0*/  LOP3.LUT R0, R129, R0, R150, 0xf6, !PT ;  /* 0x0000000081007212 */ /* 0x000fe200078ef696 */
[----:B------:R-:W-:Y:S01]  /*1200*/  UIMAD UR5, UR44, UR11, UR5 ;  /* 0x0000000b2c0572a4 */ /* 0x000fe2000f8e0205 */
[C---:B------:R-:W-:Y:S01]  /*1210*/  IMAD R10, R95.reuse, c[0x0][0x284], R10 ;  /* 0x0000a1005f0a7a24 */ /* 0x040fe200078e020a */
[C---:B------:R-:W-:Y:S01]  /*1220*/  IADD3 R144, R95.reuse, 0x30, RZ ;  /* 0x000000305f907810 */ /* 0x040fe20007ffe0ff */
[C---:B------:R-:W-:Y:S01]  /*1230*/  IMAD.WIDE.U32 R6, R95.reuse, c[0x0][0x280], R32 ;  /* 0x0000a0005f067a25 */ /* 0x040fe200078e0020 */
[----:B------:R-:W-:Y:S01]  /*1240*/  IADD3 R145, R95, 0x20, RZ ;  /* 0x000000205f917810 */ /* 0x000fe20007ffe0ff */
[----:B------:R-:W-:Y:S01]  /*1250*/  VOTEU.ANY UP1, P0 ;  /* 0x00000000003f7886 */ /* 0x000fe20000020100 */
[----:B------:R-:W-:Y:S01]  /*1260*/  IADD3 R3, R3, UR5, RZ ;  /* 0x0000000503037c10 */ /* 0x000fe2000fffe0ff */
[----:B------:R-:W-:Y:S01]  /*1270*/  IMAD.IADD R23, R7, 0x1, R10 ;  /* 0x0000000107177824 */ /* 0x000fe200078e020a */
[----:B------:R-:W-:Y:S01]  /*1280*/  ULDC UR42, c[0x0][0x294] ;  /* 0x0000a500002a7ab9 */ /* 0x000fe20000000800 */
[----:B------:R-:W-:Y:S01]  /*1290*/  IMAD.MOV.U32 R22, RZ, RZ, R6 ;  /* 0x000000ffff167224 */ /* 0x000fe200078e0006 */
[----:B------:R-:W-:Y:S01]  /*12a0*/  @UP1 UIMAD UR48, UR48, 0x30, URZ ;  /* 0x00000030303018a4 */ /* 0x000fe2000f8e023f */
[----:B------:R-:W-:Y:S01]  /*12b0*/  IMAD.WIDE.U32 R6, R95, c[0x0][0x280], R20 ;  /* 0x0000a0005f067a25 */ /* 0x000fe200078e0014 */
[----:B------:R-:W-:Y:S01]  /*12c0*/  USHF.L.U64.HI UR43, UR4, UR43, UR42 ;  /* 0x0000002b042b7299 */ /* 0x000fe2000801022a */
[----:B------:R-:W-:Y:S01]  /*12d0*/  SHF.R.S32.HI R82, RZ, 0x1f, R91 ;  /* 0x0000001fff527819 */ /* 0x000fe2000001145b */
[----:B------:R-:W-:Y:S01]  /*12e0*/  USHF.L.U64.HI UR45, UR4, UR45, UR42 ;  /* 0x0000002d042d7299 */ /* 0x000fe2000801022a */
[----:B------:R-:W-:Y:S01]  /*12f0*/  IMAD.IADD R19, R5, 0x1, R11 ;  /* 0x0000000105137824 */ /* 0x000fe200078e020b */
[----:B------:R-:W-:Y:S01]  /*1300*/  UIMAD.WIDE.U32 UR50, UR4, 0x30, URZ ;  /* 0x00000030043278a5 */ /* 0x000fe2000f8e003f */
[----:B------:R-:W-:Y:S01]  /*1310*/  IMAD.SHL.U32 R77, R0, 0x2, RZ ;  /* 0x00000002004d7824 */ /* 0x000fe200078e00ff */
[----:B------:R-:W-:Y:S01]  /*1320*/  USHF.L.U32 UR42, UR4, 0x5, URZ ;  /* 0x00000005042a7899 */ /* 0x000fe2000800063f */
[----:B------:R-:W-:Y:S01]  /*1330*/  IMAD.IADD R17, R10, 0x1, R7 ;  /* 0x000000010a117824 */ /* 0x000fe200078e0207 */
[----:B------:R-:W-:Y:S01]  /*1340*/  USHF.L.U32 UR44, UR4, 0x6, URZ ;  /* 0x00000006042c7899 */ /* 0x000fe2000800063f */
[----:B------:R-:W-:Y:S01]  /*1350*/  IMAD.MOV.U32 R7, RZ, RZ, c[0x0][0x238] ;  /* 0x00008e00ff077624 */ /* 0x000fe200078e00ff */
[----:B------:R-:W-:Y:S01]  /*1360*/  USHF.L.U32 UR47, UR4, 0x4, URZ ;  /* 0x00000004042f7899 */ /* 0x000fe2000800063f */
[----:B------:R-:W-:Y:S01]  /*1370*/  IMAD.MOV.U32 R16, RZ, RZ, R6 ;  /* 0x000000ffff107224 */ /* 0x000fe200078e0006 */
[----:B------:R-:W-:Y:S01]  /*1380*/  LEA.HI R82, R82, R91, RZ, 0x3 ;  /* 0x0000005b52527211 */ /* 0x000fe200078f18ff */
[----:B------:R-:W-:Y:S01]  /*1390*/  IMAD.MOV.U32 R6, RZ, RZ, c[0x0][0x23c] ;  /* 0x00008f00ff067624 */ /* 0x000fe200078e00ff */
[----:B------:R-:W-:Y:S01]  /*13a0*/  ULDC.64 UR4, c[0x0][0x1e8] ;  /* 0x00007a0000047ab9 */ /* 0x000fe20000000a00 */
[----:B------:R-:W-:Y:S01]  /*13b0*/  IMAD.WIDE.U32 R98, R98, c[0x0][0x268], R12 ;  /* 0x00009a0062627a25 */ /* 0x000fe200078e000c */
[----:B------:R-:W-:Y:S01]  /*13c0*/  SHF.R.S32.HI R12, RZ, 0x1f, R144 ;  /* 0x0000001fff0c7819 */ /* 0x000fe20000011490 */
[----:B------:R-:W-:Y:S01]  /*13d0*/  UIMAD UR49, UR15, UR4, URZ ;  /* 0x000000040f3172a4 */ /* 0x000fe2000f8e023f */
[----:B------:R-:W-:Y:S01]  /*13e0*/  LOP3.LUT R82, R82, 0xfffffff8, RZ, 0xc0, !PT ;  /* 0xfffffff852527812 */ /* 0x000fe200078ec0ff */
[----:B------:R-:W-:Y:S01]  /*13f0*/  IMAD.SHL.U32 R13, R144, 0x40, RZ ;  /* 0x00000040900d7824 */ /* 0x000fe200078e00ff */
[----:B------:R-:W-:Y:S01]  /*1400*/  UIMAD.WIDE.U32 UR54, UR16, UR4, URZ ;  /* 0x00000004103672a5 */ /* 0x000fe2000f8e003f */
[----:B------:R-:W-:Y:S01]  /*1410*/  IMAD.MOV.U32 R152, RZ, RZ, c[0x0][0x2b8] ;  /* 0x0000ae00ff987624 */ /* 0x000fe200078e00ff */
[----:B------:R-:W-:Y:S01]  /*1420*/  UIMAD UR49, UR16, UR5, UR49 ;  /* 0x00000005103172a4 */ /* 0x000fe2000f8e0231 */
[----:B------:R-:W-:Y:S01]  /*1430*/  IMAD.MOV.U32 R151, RZ, RZ, c[0x0][0x27c] ;  /* 0x00009f00ff977624 */ /* 0x000fe200078e00ff */
[----:B------:R-:W-:Y:S01]  /*1440*/  LOP3.LUT R121, R13, 0x1c0, RZ, 0xc0, !PT ;  /* 0x000001c00d797812 */ /* 0x000fe200078ec0ff */
[----:B------:R-:W-:Y:S01]  /*1450*/  ULDC.64 UR4, c[0x0][0x210] ;  /* 0x0000840000047ab9 */ /* 0x000fe20000000a00 */
[----:B------:R-:W-:Y:S01]  /*1460*/  IMAD.MOV.U32 R143, RZ, RZ, c[0x0][0x27c] ;  /* 0x00009f00ff8f7624 */ /* 0x000fe200078e00ff */
[----:B------:R-:W-:Y:S01]  /*1470*/  UIMAD UR52, UR15, UR4, URZ ;  /* 0x000000040f3472a4 */ /* 0x000fe2000f8e023f */
[----:B------:R-:W-:Y:S01]  /*1480*/  SHF.R.U32.HI R147, RZ, 0x3, R121 ;  /* 0x00000003ff937819 */ /* 0x000fe20000011679 */
[----:B------:R-:W-:Y:S01]  /*1490*/  UIMAD.WIDE.U32 UR56, UR16, UR4, URZ ;  /* 0x00000004103872a5 */ /* 0x000fe2000f8e003f */
[C---:B------:R-:W-:Y:S01]  /*14a0*/  IMAD.WIDE.U32 R106, R142.reuse, c[0x0][0x280], R22 ;  /* 0x0000a0008e6a7a25 */ /* 0x040fe200078e0016 */
[----:B------:R-:W-:Y:S01]  /*14b0*/  UIMAD UR52, UR16, UR5, UR52 ;  /* 0x00000005103472a4 */ /* 0x000fe2000f8e0234 */
[----:B------:R-:W-:Y:S01]  /*14c0*/  P2R R140, PR, RZ, 0x20 ;  /* 0x00000020ff8c7803 */ /* 0x000fe20000000000 */
[----:B------:R-:W-:Y:S01]  /*14d0*/  UIADD3 UR25, UR37, UR25, URZ ;  /* 0x0000001925197290 */ /* 0x000fe2000fffe03f */
[C---:B------:R-:W-:Y:S01]  /*14e0*/  IMAD.WIDE.U32 R104, R142.reuse, c[0x0][0x290], R18 ;  /* 0x0000a4008e687a25 */ /* 0x040fe200078e0012 */
[----:B------:R-:W-:Y:S01]  /*14f0*/  ULDC.64 UR4, c[0x0][0x268] ;  /* 0x00009a0000047ab9 */ /* 0x000fe20000000a00 */
[----:B------:R-:W-:Y:S01]  /*1500*/  P2R R141, PR, RZ, 0x40 ;  /* 0x00000040ff8d7803 */ /* 0x000fe20000000000 */
[----:B------:R-:W-:Y:S01]  /*1510*/  UIMAD UR4, UR38, UR4, URZ ;  /* 0x00000004260472a4 */ /* 0x000fe2000f8e023f */
[----:B------:R-:W-:Y:S01]  /*1520*/  IMAD.WIDE.U32 R102, R142, c[0x0][0x280], R16 ;  /* 0x0000a0008e667a25 */ /* 0x000fe200078e0010 */
[----:B------:R-:W-:Y:S01]  /*1530*/  IADD3 R137, R26, UR22, RZ ;  /* 0x000000161a897c10 */ /* 0x000fe2000fffe0ff */
[----:B------:R-:W-:Y:S01]  /*1540*/  UIADD3 UR41, UR51, UR41, URZ ;  /* 0x0000002933297290 */ /* 0x000fe2000fffe03f */
[----:B------:R-:W-:Y:S01]  /*1550*/  IADD3 R34, R32, 0x20, RZ ;  /* 0x0000002020227810 */ /* 0x000fe20007ffe0ff */
[----:B------:R-:W-:Y:S01]  /*1560*/  UIMAD UR39, UR39, UR5, UR4 ;  /* 0x00000005272772a4 */ /* 0x000fe2000f8e0204 */
[----:B------:R-:W-:Y:S01]  /*1570*/  IMAD.SHL.U32 R143, R143, 0x2, RZ ;  /* 0x000000028f8f7824 */ /* 0x000fe200078e00ff */
[----:B------:R-:W-:Y:S01]  /*1580*/  SHF.R.S32.HI R92, RZ, 0x1f, R82 ;  /* 0x0000001fff5c7819 */ /* 0x000fe20000011452 */
[----:B------:R-:W-:Y:S01]  /*1590*/  ULDC.64 UR4, c[0x0][0x2b0] ;  /* 0x0000ac0000047ab9 */ /* 0x000fe20000000a00 */
[----:B------:R-:W-:Y:S01]  /*15a0*/  IMAD.U32 R90, RZ, RZ, UR18 ;  /* 0x00000012ff5a7e24 */ /* 0x000fe2000f8e00ff */
[----:B------:R-:W-:Y:S01]  /*15b0*/  UIADD3 UR49, UR55, UR49, URZ ;  /* 0x0000003137317290 */ /* 0x000fe2000fffe03f */
[----:B------:R-:W-:Y:S01]  /*15c0*/  IMAD R117, R25, 0x10, R95 ;  /* 0x0000001019757824 */ /* 0x000fe200078e025f */
[----:B------:R-:W-:Y:S01]  /*15d0*/  IADD3 R108, R99, UR39, RZ ;  /* 0x00000027636c7c10 */ /* 0x000fe2000fffe0ff */
[----:B------:R-:W-:Y:S01]  /*15e0*/  UIADD3 UR52, UR57, UR52, URZ ;  /* 0x0000003439347290 */ /* 0x000fe2000fffe03f */
[----:B---3--:R1:W3:Y:S01]  /*15f0*/  @P4 R2UR UR46, R9 ;  /* 0x00000000092e43c2 */ /* 0x0082e200000e0000 */
[----:B------:R-:W-:-:S04]  /*1600*/  @P3 LEA R4, P4, R2, c[0x0][0x220], 0x1 ;  /* 0x0000880002043a11 */ /* 0x000fc800078808ff */
[----:B------:R-:W-:Y:S02]  /*1610*/  @P3 LEA.HI.X R5, R2, c[0x0][0x224], R3, 0x1, P4 ;  /* 0x0000890002053a11 */ /* 0x000fe400020f0c03 */
[----:B------:R-:W-:-:S03]  /*1620*/  ISETP.GE.AND P4, PT, R20, c[0x0][0x27c], PT ;  /* 0x00009f0014007a0c */ /* 0x000fc60003f86270 */
[----:B------:R-:W-:Y:S01]  /*1630*/  @!PT LDS RZ, [RZ] ;  /* 0x00000000fffff984 */ /* 0x000fe20000000800 */
[----:B------:R-:W-:Y:S01]  /*1640*/  @!PT LDS RZ, [RZ] ;  /* 0x00000000fffff984 */ /* 0x000fe20000000800 */
[----:B------:R-:W-:Y:S01]  /*1650*/  @!PT LDS RZ, [RZ] ;  /* 0x00000000fffff984 */ /* 0x000fe20000000800 */
[----:B------:R4:W-:Y:S01]  /*1660*/  @P3 LDGSTS.E.BYPASS.LTC128B.128 [R77+0x4100], [R4.64], !P6 ;  /* 0x04100000044d3fae */ /* 0x0009e2000f101d62 */
[----:B------:R-:W-:-:S03]  /*1670*/  P2R R139, PR, RZ, 0x10 ;  /* 0x00000010ff8b7803 */ /* 0x000fc60000000000 */
[----:B------:R4:W-:Y:S01]  /*1680*/  @P3 LDGSTS.E.BYPASS.LTC128B.128 [R77+0x6100], [R4.64+0x80], !P5 ;  /* 0x06100080044d3fae */ /* 0x0009e2000e901d62 */
[----:B------:R-:W-:-:S04]  /*1690*/  @P2 LEA R0, P3, R7, R2, 0x4 ;  /* 0x0000000207002211 */ /* 0x000fc800078620ff */
[----:B------:R-:W-:Y:S01]  /*16a0*/  @P2 LEA.HI.X R6, R7, R3, R6, 0x4, P3 ;  /* 0x0000000307062211 */ /* 0x000fe200018f2406 */
[----:B-1----:R-:W-:Y:S01]  /*16b0*/  IMAD.WIDE.U32 R8, R95, c[0x0][0x290], R20 ;  /* 0x0000a4005f087a25 */ /* 0x002fe200078e0014 */
[----:B---3--:R-:W-:Y:S02]  /*16c0*/  @UP0 USHF.R.S32.HI UR59, URZ, 0x1f, UR46 ;  /* 0x0000001f3f3b0899 */ /* 0x008fe4000801142e */
[----:B------:R-:W-:Y:S01]  /*16d0*/  @UP0 UMOV UR58, UR46 ;  /* 0x0000002e003a0c82 */ /* 0x000fe20008000000 */
[----:B------:R-:W-:Y:S01]  /*16e0*/  IMAD.MOV.U32 R14, RZ, RZ, R8 ;  /* 0x000000ffff0e7224 */ /* 0x000fe200078e0008 */
[C---:B------:R-:W-:Y:S01]  /*16f0*/  @P2 LEA R8, P3, R0.reuse, c[0x0][0x220], 0x1 ;  /* 0x0000880000082a11 */ /* 0x040fe200078608ff */
[----:B------:R-:W-:Y:S01]  /*1700*/  IMAD.IADD R15, R11, 0x1, R9 ;  /* 0x000000010b0f7824 */ /* 0x000fe200078e0209 */
[----:B------:R-:W-:Y:S01]  /*1710*/  SHF.R.S32.HI R11, RZ, 0x1f, R146 ;  /* 0x0000001fff0b7819 */ /* 0x000fe20000011492 */
[----:B------:R-:W-:Y:S01]  /*1720*/  @!UP0 UMOV UR59, UR33 ;  /* 0x00000021003b8c82 */ /* 0x000fe20008000000 */
[----:B------:R-:W-:Y:S01]  /*1730*/  @P2 LEA.HI.X R9, R0, c[0x0][0x224], R6, 0x1, P3 ;  /* 0x0000890000092a11 */ /* 0x000fe200018f0c06 */
[----:B------:R-:W-:Y:S01]  /*1740*/  UIMAD UR33, UR59, UR4, URZ ;  /* 0x000000043b2172a4 */ /* 0x000fe2000f8e023f */
[----:B------:R-:W-:Y:S01]  /*1750*/  @P1 IADD3 R0, P3, R2, UR26, RZ ;  /* 0x0000001a02001c10 */ /* 0x000fe2000ff7e0ff */
[----:B------:R-:W-:Y:S01]  /*1760*/  IMAD.WIDE.U32 R100, R142, c[0x0][0x290], R14 ;  /* 0x0000a4008e647a25 */ /* 0x000fe200078e000e */
[----:B------:R-:W-:Y:S01]  /*1770*/  LEA.HI R11, R11, R146, RZ, 0x3 ;  /* 0x000000920b0b7211 */ /* 0x000fe200078f18ff */
[----:B------:R1:W-:Y:S01]  /*1780*/  @P2 LDGSTS.E.BYPASS.LTC128B.128 [R77+0x4900], [R8.64], !P6 ;  /* 0x04900000084d2fae */ /* 0x0003e2000f101d62 */
[----:B------:R-:W-:-:S02]  /*1790*/  @!UP0 UMOV UR58, UR24 ;  /* 0x00000018003a8c82 */ /* 0x000fc40008000000 */
[----:B------:R-:W-:Y:S01]  /*17a0*/  UIMAD.WIDE.U32 UR60, UR58, UR4, URZ ;  /* 0x000000043a3c72a5 */ /* 0x000fe2000f8e003f */
[----:B----4-:R-:W-:Y:S01]  /*17b0*/  SEL R4, RZ, c[0x0][0x27c], !P4 ;  /* 0x00009f00ff047a07 */ /* 0x010fe20006000000 */
[----:B------:R1:W-:Y:S01]  /*17c0*/  @P2 LDGSTS.E.BYPASS.LTC128B.128 [R77+0x6900], [R8.64+0x80], !P5 ;  /* 0x06900080084d2fae */ /* 0x0003e2000e901d62 */
[----:B------:R-:W-:Y:S02]  /*17d0*/  UIMAD UR5, UR58, UR5, UR33 ;  /* 0x000000053a0572a4 */ /* 0x000fe4000f8e0221 */
[----:B------:R-:W-:Y:S01]  /*17e0*/  UIADD3 UR26, UP0, UR26, 0x80, URZ ;  /* 0x000000801a1a7890 */ /* 0x000fe2000ff1e03f */
[----:B------:R-:W-:Y:S01]  /*17f0*/  IMAD.IADD R4, R20, 0x1, R4 ;  /* 0x0000000114047824 */ /* 0x000fe200078e0204 */
[----:B------:R-:W-:Y:S02]  /*1800*/  UIADD3 UR5, UR61, UR5, URZ ;  /* 0x000000053d057290 */ /* 0x000fe4000fffe03f */
[----:B------:R-:W-:Y:S02]  /*1810*/  ULDC.U8 UR4, c[0x0][0x298] ;  /* 0x0000a60000047ab9 */ /* 0x000fe40000000000 */
[----:B------:R-:W-:-:S04]  /*1820*/  SHF.R.S32.HI R5, RZ, 0x1f, R4 ;  /* 0x0000001fff057819 */ /* 0x000fc80000011404 */
[CC--:B------:R-:W-:Y:S02]  /*1830*/  LEA.HI R10, R5.reuse, R4.reuse, RZ, 0x3 ;  /* 0x00000004050a7211 */ /* 0x0c0fe400078f18ff */
[----:B------:R-:W-:Y:S01]  /*1840*/  LEA.HI R24, R5, R4, RZ, 0x6 ;  /* 0x0000000405187211 */ /* 0x000fe200078f30ff */
[----:B------:R-:W-:Y:S01]  /*1850*/  IMAD.SHL.U32 R5, R145, 0x40, RZ ;  /* 0x0000004091057824 */ /* 0x000fe200078e00ff */
[----:B------:R-:W-:Y:S01]  /*1860*/  @P1 IADD3.X R4, R3, UR27, RZ, P3, !PT ;  /* 0x0000001b03041c10 */ /* 0x000fe20009ffe4ff */
[----:B------:R-:W-:Y:S01]  /*1870*/  @P0 IMAD.WIDE.U32 R2, R7, 0x30, R2 ;  /* 0x0000003007020825 */ /* 0x000fe200078e0002 */
[C---:B------:R-:W-:Y:S01]  /*1880*/  @P1 LEA R6, P3, R0.reuse, c[0x0][0x220], 0x1 ;  /* 0x0000880000061a11 */ /* 0x040fe200078608ff */
[----:B------:R-:W-:Y:S01]  /*1890*/  UIADD3.X UR27, URZ, UR27, URZ, UP0, !UPT ;  /* 0x0000001b3f1b7290 */ /* 0x000fe200087fe43f */
[----:B------:R-:W-:Y:S01]  /*18a0*/  LOP3.LUT R124, R5, 0x1c0, RZ, 0xc0, !PT ;  /* 0x000001c0057c7812 */ /* 0x000fe200078ec0ff */
[----:B------:R-:W-:Y:S01]  /*18b0*/  IMAD.SHL.U32 R5, R11, 0x40, RZ ;  /* 0x000000400b057824 */ /* 0x000fe200078e00ff */
[----:B------:R-:W-:Y:S01]  /*18c0*/  @P1 LEA.HI.X R7, R0, c[0x0][0x224], R4, 0x1, P3 ;  /* 0x0000890000071a11 */ /* 0x000fe200018f0c04 */
[----:B------:R-:W-:Y:S01]  /*18d0*/  IMAD.SHL.U32 R0, R146, 0x40, RZ ;  /* 0x0000004092007824 */ /* 0x000fe200078e00ff */
[----:B------:R-:W-:-:S02]  /*18e0*/  SHF.R.S32.HI R4, RZ, 0x1f, R145 ;  /* 0x0000001fff047819 */ /* 0x000fc40000011491 */
[----:B------:R-:W-:Y:S01]  /*18f0*/  LOP3.LUT R132, R5, 0xfffffe00, RZ, 0xc0, !PT ;  /* 0xfffffe0005847812 */ /* 0x000fe200078ec0ff */
[----:B------:R1:W-:Y:S01]  /*1900*/  @P1 LDGSTS.E.BYPASS.LTC128B.128 [R77+0x5100], [R6.64], !P6 ;  /* 0x05100000064d1fae */ /* 0x0003e2000f101d62 */
[----:B------:R-:W-:Y:S02]  /*1910*/  LOP3.LUT R125, R0, 0x1c0, RZ, 0xc0, !PT ;  /* 0x000001c0007d7812 */ /* 0x000fe400078ec0ff */
[----:B------:R-:W-:Y:S01]  /*1920*/  LEA.HI R0, R12, R144, RZ, 0x3 ;  /* 0x000000900c007211 */ /* 0x000fe200078f18ff */
[----:B------:R1:W-:Y:S01]  /*1930*/  @P1 LDGSTS.E.BYPASS.LTC128B.128 [R77+0x7100], [R6.64+0x80], !P5 ;  /* 0x07100080064d1fae */ /* 0x0003e2000e901d62 */
[----:B------:R-:W-:Y:S02]  /*1940*/  LEA.HI R4, R4, R145, RZ, 0x3 ;  /* 0x0000009104047211 */ /* 0x000fe400078f18ff */
[----:B------:R-:W-:Y:S01]  /*1950*/  SHF.R.U32.HI R149, RZ, 0x3, R125 ;  /* 0x00000003ff957819 */ /* 0x000fe2000001167d */
[----:B------:R-:W-:Y:S01]  /*1960*/  IMAD.SHL.U32 R0, R0, 0x40, RZ ;  /* 0x0000004000007824 */ /* 0x000fe200078e00ff */
[----:B------:R-:W-:Y:S01]  /*1970*/  LOP3.LUT R5, R120, 0x38, R10, 0xf8, !PT ;  /* 0x0000003878057812 */ /* 0x000fe200078ef80a */
[----:B------:R-:W-:Y:S01]  /*1980*/  IMAD.SHL.U32 R4, R4, 0x40, RZ ;  /* 0x0000004004047824 */ /* 0x000fe200078e00ff */
[----:B------:R-:W-:-:S02]  /*1990*/  @P0 IADD3 R3, R3, UR48, RZ ;  /* 0x0000003003030c10 */ /* 0x000fc4000fffe0ff */
[----:B------:R-:W-:Y:S01]  /*19a0*/  LOP3.LUT R130, R0, 0xfffffe00, RZ, 0xc0, !PT ;  /* 0xfffffe0000827812 */ /* 0x000fe200078ec0ff */
[----:B------:R-:W-:Y:S01]  /*19b0*/  IMAD.SHL.U32 R0, R24, 0x40, RZ ;  /* 0x0000004018007824 */ /* 0x000fe200078e00ff */
[----:B------:R-:W-:Y:S02]  /*19c0*/  LOP3.LUT R131, R4, 0xfffffe00, RZ, 0xc0, !PT ;  /* 0xfffffe0004837812 */ /* 0x000fe400078ec0ff */
[----:B------:R-:W-:Y:S02]  /*19d0*/  LOP3.LUT R4, R125, 0x38, R10, 0xf8, !PT ;  /* 0x000000387d047812 */ /* 0x000fe400078ef80a */
[----:B------:R-:W-:Y:S02]  /*19e0*/  LOP3.LUT R0, R0, 0xfffff000, RZ, 0xc0, !PT ;  /* 0xfffff00000007812 */ /* 0x000fe400078ec0ff */
[----:B------:R-:W-:Y:S02]  /*19f0*/  LOP3.LUT R4, R4, R149, RZ, 0x3c, !PT ;  /* 0x0000009504047212 */ /* 0x000fe400078e3cff */
[----:B------:R-:W-:-:S02]  /*1a00*/  LOP3.LUT R5, R5, R150, RZ, 0x3c, !PT ;  /* 0x0000009605057212 */ /* 0x000fc400078e3cff */
[-C--:B------:R-:W-:Y:S02]  /*1a10*/  IADD3 R13, R4, R0.reuse, R132 ;  /* 0x00000000040d7210 */ /* 0x080fe40007ffe084 */
[C---:B------:R-:W-:Y:S02]  /*1a20*/  @P0 LEA R4, P3, R2.reuse, c[0x0][0x220], 0x1 ;  /* 0x0000880002040a11 */ /* 0x040fe400078608ff */
[----:B------:R-:W-:Y:S01]  /*1a30*/  IADD3 R24, R5, R0, R129 ;  /* 0x0000000005187210 */ /* 0x000fe20007ffe081 */
[----:B------:R-:W-:Y:S01]  /*1a40*/  IMAD.SHL.U32 R135, R13, 0x2, RZ ;  /* 0x000000020d877824 */ /* 0x000fe200078e00ff */
[----:B------:R-:W-:Y:S02]  /*1a50*/  @P0 LEA.HI.X R5, R2, c[0x0][0x224], R3, 0x1, P3 ;  /* 0x0000890002050a11 */ /* 0x000fe400018f0c03 */
[----:B------:R-:W-:Y:S01]  /*1a60*/  SHF.R.U32.HI R148, RZ, 0x3, R124 ;  /* 0x00000003ff947819 */ /* 0x000fe2000001167c */
[----:B------:R-:W-:Y:S01]  /*1a70*/  IMAD.SHL.U32 R136, R24, 0x2, RZ ;  /* 0x0000000218887824 */ /* 0x000fe200078e00ff */
[--C-:B------:R-:W-:Y:S01]  /*1a80*/  LOP3.LUT R12, R124, 0x38, R10.reuse, 0xf8, !PT ;  /* 0x000000387c0c7812 */ /* 0x100fe200078ef80a */
[----:B------:R1:W-:Y:S01]  /*1a90*/  @P0 LDGSTS.E.BYPASS.LTC128B.128 [R77+0x5900], [R4.64], !P6 ;  /* 0x05900000044d0fae */ /* 0x0003e2000f101d62 */
[----:B------:R-:W-:-:S02]  /*1aa0*/  LOP3.LUT R11, R121, 0x38, R10, 0xf8, !PT ;  /* 0x00000038790b7812 */ /* 0x000fc400078ef80a */
[----:B------:R-:W-:Y:S01]  /*1ab0*/  LOP3.LUT R12, R12, R148, RZ, 0x3c, !PT ;  /* 0x000000940c0c7212 */ /* 0x000fe200078e3cff */
[----:B------:R1:W-:Y:S01]  /*1ac0*/  @P0 LDGSTS.E.BYPASS.LTC128B.128 [R77+0x7900], [R4.64+0x80], !P5 ;  /* 0x07900080044d0fae */ /* 0x0003e2000e901d62 */
[----:B------:R-:W-:Y:S02]  /*1ad0*/  LOP3.LUT R11, R11, R147, RZ, 0x3c, !PT ;  /* 0x000000930b0b7212 */ /* 0x000fe400078e3cff */
[-C--:B------:R-:W-:Y:S01]  /*1ae0*/  IADD3 R12, R12, R0.reuse, R131 ;  /* 0x000000000c0c7210 */ /* 0x080fe20007ffe083 */
[----:B------:R-:W0:Y:S01]  /*1af0*/  LDGDEPBAR ;  /* 0x00000000000079af */ /* 0x000e220000000000 */
[----:B------:R-:W-:Y:S02]  /*1b00*/  IADD3 R11, R11, R0, R130 ;  /* 0x000000000b0b7210 */ /* 0x000fe40007ffe082 */
[----:B------:R-:W-:Y:S01]  /*1b10*/  SHF.R.S32.HI R0, RZ, 0x1f, R142 ;  /* 0x0000001fff007819 */ /* 0x000fe2000001148e */
[----:B------:R-:W-:Y:S01]  /*1b20*/  IMAD.SHL.U32 R134, R12, 0x2, RZ ;  /* 0x000000020c867824 */ /* 0x000fe200078e00ff */
[----:B------:R-:W-:Y:S01]  /*1b30*/  LOP3.LUT R93, R10, 0xfffffff8, RZ, 0xc0, !PT ;  /* 0xfffffff80a5d7812 */ /* 0x000fe200078ec0ff */
[----:B------:R-:W-:Y:S01]  /*1b40*/  IMAD.SHL.U32 R133, R11, 0x2, RZ ;  /* 0x000000020b857824 */ /* 0x000fe200078e00ff */
[----:B------:R-:W-:Y:S01]  /*1b50*/  BAR.SYNC.DEFER_BLOCKING 0x0 ;  /* 0x0000000000007b1d */ /* 0x000fe20000010000 */
[----:B------:R-:W-:Y:S01]  /*1b60*/  IMAD R2, R0, c[0x0][0x280], RZ ;  /* 0x0000a00000027a24 */ /* 0x000fe200078e02ff */
[----:B------:R-:W-:Y:S01]  /*1b70*/  ISETP.GE.AND P5, PT, R20, c[0x0][0x1d4], PT ;  /* 0x0000750014007a0c */ /* 0x000fe20003fa6270 */
[----:B------:R-:W-:Y:S01]  /*1b80*/  IMAD R0, R0, c[0x0][0x290], RZ ;  /* 0x0000a40000007a24 */ /* 0x000fe200078e02ff */
[----:B------:R-:W-:Y:S01]  /*1b90*/  SHF.R.S32.HI R114, RZ, 0x3, R10 ;  /* 0x00000003ff727819 */ /* 0x000fe2000001140a */
[C---:B------:R-:W-:Y:S01]  /*1ba0*/  IMAD R2, R142.reuse, c[0x0][0x284], R2 ;  /* 0x0000a1008e027a24 */ /* 0x040fe200078e0202 */
[----:B------:R-:W-:Y:S01]  /*1bb0*/  SHF.R.S32.HI R110, RZ, 0x1f, R93 ;  /* 0x0000001fff6e7819 */ /* 0x000fe2000001145d */
[----:B------:R-:W-:Y:S01]  /*1bc0*/  IMAD R0, R142, c[0x0][0x294], R0 ;  /* 0x0000a5008e007a24 */ /* 0x000fe200078e0200 */
[----:B------:R-:W-:Y:S01]  /*1bd0*/  ISETP.NE.AND P1, PT, R152, 0x1, PT ;  /* 0x000000019800780c */ /* 0x000fe20003f25270 */
[----:B------:R-:W-:Y:S01]  /*1be0*/  IMAD.IADD R113, R107, 0x1, R2 ;  /* 0x000000016b717824 */ /* 0x000fe200078e0202 */
[----:B------:R-:W-:Y:S01]  /*1bf0*/  ISETP.GE.AND P0, PT, R151, 0x1, PT ;  /* 0x000000019700780c */ /* 0x000fe20003f06270 */
[----:B------:R-:W-:-:S02]  /*1c00*/  IMAD.IADD R111, R2, 0x1, R103 ;  /* 0x00000001026f7824 */ /* 0x000fc400078e0267 */
[----:B------:R-:W-:Y:S02]  /*1c10*/  IMAD.IADD R112, R105, 0x1, R0 ;  /* 0x0000000169707824 */ /* 0x000fe400078e0200 */
[----:B------:R-:W-:Y:S02]  /*1c20*/  IMAD.IADD R109, R0, 0x1, R101 ;  /* 0x00000001006d7824 */ /* 0x000fe400078e0265 */
.L_x_850:
        /* <DEDUP_REMOVED lines=10> */
[----:B-1----:R-:W-:Y:S04]  /*1cd0*/  IMAD.MOV.U32 R4, RZ, RZ, R0 ;  /* 0x000000ffff047224 */ /* 0x002fe800078e0000 */
[----:B------:R-:W-:Y:S05]  /*1ce0*/  @P1 IMAD.HI.U32 R2, R0, c[0x0][0x2bc], RZ ;  /* 0x0000af0000021a27 */ /* 0x000fea00078e00ff */
[----:B------:R-:W-:Y:S04]  /*1cf0*/  @P1 SHF.R.U32.HI R4, RZ, c[0x0][0x2c0], R2 ;  /* 0x0000b000ff041a19 */ /* 0x000fe80000011602 */
[C---:B------:R-:W-:Y:S04]  /*1d00*/  @!P0 IADD3 R3, P1, R4.reuse, UR60, RZ ;  /* 0x0000003c04038c10 */ /* 0x040fe8000ff3e0ff */
[----:B------:R-:W-:Y:S02]  /*1d10*/  @!P0 LEA.HI.X.SX32 R5, R4, UR5, 0x1, P1 ;  /* 0x0000000504058c11 */ /* 0x000fe400088f0eff */
[C---:B------:R-:W-:Y:S04]  /*1d20*/  @!P0 LEA R2, P1, R3.reuse, c[0x0][0x2a0], 0x2 ;  /* 0x0000a80003028a11 */ /* 0x040fe800078210ff */
[----:B------:R-:W-:Y:S05]  /*1d30*/  @!P0 LEA.HI.X R3, R3, c[0x0][0x2a4], R5, 0x2, P1 ;  /* 0x0000a90003038a11 */ /* 0x000fea00008f1405 */
[----:B------:R1:W3:Y:S04]  /*1d40*/  @!P0 LDG.E R94, [R2.64] ;  /* 0x00000022025e8981 */ /* 0x0002e8000c1e1900 */
[----:B------:R-:W-:Y:S01]  /*1d50*/  BAR.SYNC.DEFER_BLOCKING 0x0 ;  /* 0x0000000000007b1d */ /* 0x000fe20000010000 */
[----:B-1----:R-:W-:Y:S04]  /*1d60*/  IMAD.MOV R2, RZ, RZ, -R4 ;  /* 0x000000ffff027224 */ /* 0x002fe800078e0a04 */
[----:B------:R-:W-:Y:S04]  /*1d70*/  IMAD R96, R2, c[0x0][0x2b8], R0 ;  /* 0x0000ae0002607a24 */ /* 0x000fe800078e0200 */
[C---:B------:R-:W-:Y:S01]  /*1d80*/  IMAD.WIDE.U32 R2, R96.reuse, c[0x0][0x1e0], RZ ;  /* 0x0000780060027a25 */ /* 0x040fe200078e00ff */
[----:B------:R-:W-:Y:S05]  /*1d90*/  SHF.R.S32.HI R115, RZ, 0x1f, R96 ;  /* 0x0000001fff737819 */ /* 0x000fea0000011460 */
[----:B------:R-:W-:Y:S04]  /*1da0*/  IMAD R0, R115, c[0x0][0x1e0], RZ ;  /* 0x0000780073007a24 */ /* 0x000fe800078e02ff */
[----:B------:R-:W-:Y:S04]  /*1db0*/  IMAD R0, R96, c[0x0][0x1e4], R0 ;  /* 0x0000790060007a24 */ /* 0x000fe800078e0200 */
[----:B------:R-:W-:Y:S01]  /*1dc0*/  IMAD.IADD R3, R3, 0x1, R0 ;  /* 0x0000000103037824 */ /* 0x000fe200078e0200 */
[----:B---3--:R-:W-:Y:S03]  /*1dd0*/  SHF.R.S32.HI R116, RZ, 0x1f, R94 ;  /* 0x0000001fff747819 */ /* 0x008fe6000001145e */
[----:B------:R-:W-:Y:S04]  /*1de0*/  IMAD.WIDE.U32 R2, R94, c[0x0][0x1f0], R2 ;  /* 0x00007c005e027a25 */ /* 0x000fe800078e0002 */
[----:B------:R-:W-:Y:S01]  /*1df0*/  IMAD R4, R116, c[0x0][0x1f0], RZ ;  /* 0x00007c0074047a24 */ /* 0x000fe200078e02ff */
[----:B------:R-:W-:Y:S03]  /*1e00*/  IADD3 R0, P0, R2, UR54, RZ ;  /* 0x0000003602007c10 */ /* 0x000fe6000ff1e0ff */
[----:B------:R-:W-:Y:S05]  /*1e10*/  IMAD R4, R94, c[0x0][0x1f4], R4 ;  /* 0x00007d005e047a24 */ /* 0x000fea00078e0204 */
[----:B------:R-:W-:Y:S02]  /*1e20*/  IADD3.X R2, R3, UR49, R4, P0, !PT ;  /* 0x0000003103027c10 */ /* 0x000fe400087fe404 */
[C---:B--2---:R-:W-:Y:S04]  /*1e30*/  LEA R88, P0, R0.reuse, c[0x0][0x1c8], 0x1 ;  /* 0x0000720000587a11 */ /* 0x044fe800078008ff */
[----:B------:R-:W-:Y:S01]  /*1e40*/  LEA.HI.X R87, R0, c[0x0][0x1cc], R2, 0x1, P0 ;  /* 0x0000730000577a11 */ /* 0x000fe200000f0c02 */
[----:B------:R-:W-:-:S05]  /*1e50*/  @!P2 BRA `(.L_x_805) ;  /* 0x00004e700000a947 */ /* 0x000fca0003800000 */
[C---:B------:R-:W-:Y:S01]  /*1e60*/  IMAD R3, R90.reuse, UR29, RZ ;  /* 0x0000001d5a037c24 */ /* 0x040fe2000f8e02ff */
[----:B------:R-:W-:Y:S01]  /*1e70*/  ISETP.NE.AND P0, PT, RZ, UR4, PT ;  /* 0x00000004ff007c0c */ /* 0x000fe2000bf05270 */
[C---:B------:R-:W-:Y:S01]  /*1e80*/  IMAD R2, R90.reuse, UR43, RZ ;  /* 0x0000002b5a027c24 */ /* 0x040fe2000f8e02ff */
[----:B------:R-:W-:Y:S01]  /*1e90*/  SHF.R.S32.HI R0, RZ, 0x1f, R90 ;  /* 0x0000001fff007819 */ /* 0x000fe2000001145a */
[----:B------:R-:W-:Y:S04]  /*1ea0*/  IMAD.WIDE.U32 R36, R90, UR30, RZ ;  /* 0x0000001e5a247c25 */ /* 0x000fe8000f8e00ff */
[C---:B------:R-:W-:Y:S02]  /*1eb0*/  IMAD R3, R0.reuse, UR30, R3 ;  /* 0x0000001e00037c24 */ /* 0x040fe4000f8e0203 */
[----:B------:R-:W-:Y:S01]  /*1ec0*/  IMAD R0, R0, UR44, R2 ;  /* 0x0000002c00007c24 */ /* 0x000fe2000f8e0202 */
[----:B------:R-:W-:Y:S01]  /*1ed0*/  IADD3 R2, -R97, UR21, RZ ;  /* 0x0000001561027c10 */ /* 0x000fe2000fffe1ff */
[----:B------:R-:W-:Y:S01]  /*1ee0*/  IMAD.WIDE.U32 R68, R90, UR44, RZ ;  /* 0x0000002c5a447c25 */ /* 0x000fe2000f8e00ff */
        /* <DEDUP_REMOVED lines=32> */
.L_x_808:
[----:B------:R-:W-:Y:S05]  /*20f0*/  BSYNC B0 ;  /* 0x0000000000007941 */ /* 0x000fea0003800000 */
.L_x_807:
        /* <DEDUP_REMOVED lines=39> */
.L_x_810:
[----:B------:R-:W-:Y:S05]  /*2370*/  BSYNC B0 ;  /* 0x0000000000007941 */ /* 0x000fea0003800000 */
.L_x_809:
        /* <DEDUP_REMOVED lines=40> */
.L_x_812:
[----:B------:R-:W-:Y:S05]  /*2600*/  BSYNC B0 ;  /* 0x0000000000007941 */ /* 0x000fea0003800000 */
.L_x_811:
        /* <DEDUP_REMOVED lines=38> */
.L_x_814:
[----:B------:R-:W-:Y:S05]  /*2870*/  BSYNC B0 ;  /* 0x0000000000007941 */ /* 0x000fea0003800000 */
.L_x_813:
[----:B-1---5:R-:W-:Y:S01]  /*2880*/  MOV R4, R54 ;  /* 0x0000003600047202 */ /* 0x022fe20000000f00 */
[----:B------:R1:W3:Y:S01]  /*2890*/  SHFL.IDX PT, R68, R87, RZ, 0x181f ;  /* 0x00181fff57447589 */ /* 0x0002e200000e0000 */
[----:B------:R-:W-:Y:S01]  /*28a0*/  IMAD.MOV.U32 R6, RZ, RZ, R56 ;  /* 0x000000ffff067224 */ /* 0x000fe200078e0038 */
[----:B------:R-:W-:Y:S01]  /*28b0*/  BSSY B1, `(.L_x_815) ;  /* 0x000007f000017945 */ /* 0x000fe20003800000 */
[----:B------:R-:W-:Y:S02]  /*28c0*/  IMAD.MOV.U32 R5, RZ, RZ, R57 ;  /* 0x000000ffff057224 */ /* 0x000fe400078e0039 */
[----:B------:R-:W-:Y:S01]  /*28d0*/  IMAD.MOV.U32 R0, RZ, RZ, R55 ;  /* 0x000000ffff007224 */ /* 0x000fe200078e0037 */
[----:B------:R1:W4:Y:S02]  /*28e0*/  SHFL.IDX PT, R65, R88, RZ, 0x181f ;  /* 0x00181fff58417589 */ /* 0x00032400000e0000 */
        /* <DEDUP_REMOVED lines=11> */
[C---:B----4-:R-:W-:Y:S01]  /*29a0*/  LEA R66, P0, R20.reuse, R65, 0x1 ;  /* 0x0000004114427211 */ /* 0x050fe200078008ff */
[----:B------:R-:W4:Y:S03]  /*29b0*/  LDS.128 R8, [R77+0x4100] ;  /* 0x004100004d087984 */ /* 0x000f260000000c00 */
        /* <DEDUP_REMOVED lines=52> */
.L_x_818:
[----:B------:R-:W-:Y:S05]  /*2d00*/  BSYNC B0 ;  /* 0x0000000000007941 */ /* 0x000fea0003800000 */
.L_x_817:
[----:B------:R-:W-:Y:S11]  /*2d10*/  ISETP.GE.AND P0, PT, R91, c[0x0][0x1d4], PT ;  /* 0x000075005b007a0c */ /* 0x000ff60003f06270 */
[----:B------:R-:W-:Y:S02]  /*2d20*/  @!UPT UIADD3 URZ, URZ, URZ, URZ ;  /* 0x0000003f3f3ff290 */ /* 0x000fe4000fffe03f */
[----:B------:R-:W-:-:S05]  /*2d30*/  @P0 BRA `(.L_x_816) ;  /* 0x0000036000000947 */ /* 0x000fca0003800000 */
[C---:B----4-:R-:W-:Y:S01]  /*2d40*/  LEA R42, P0, R82.reuse, R65, 0x1 ;  /* 0x00000041522a7211 */ /* 0x050fe200078008ff */
[----:B---3--:R-:W3:Y:S03]  /*2d50*/  LDS.128 R8, [R77+0x6100] ;  /* 0x006100004d087984 */ /* 0x008ee60000000c00 */
        /* <DEDUP_REMOVED lines=52> */
.L_x_816:
[----:B------:R-:W-:Y:S05]  /*30a0*/  BSYNC B1 ;  /* 0x0000000000017941 */ /* 0x000fea0003800000 */
.L_x_815:
[----:B------:R1:W4:Y:S01]  /*30b0*/  SHFL.IDX PT, R41, R87, 0x1, 0x181f ;  /* 0x00381f0057297f89 */ /* 0x00032200000e0000 */
[----:B------:R-:W-:Y:S03]  /*30c0*/  BSSY B1, `(.L_x_819) ;  /* 0x0000075000017945 */ /* 0x000fe60003800000 */
[----:B------:R1:W3:Y:S01]  /*30d0*/  SHFL.IDX PT, R40, R88, 0x1, 0x181f ;  /* 0x00381f0058287f89 */ /* 0x0002e200000e0000 */
[----:B------:R-:W-:-:S05]  /*30e0*/  @P6 BRA `(.L_x_820) ;  /* 0x0000072000006947 */ /* 0x000fca0003800000 */
[----:B------:R-:W-:Y:S01]  /*30f0*/  BSSY B0, `(.L_x_821) ;  /* 0x0000038000007945 */ /* 0x000fe20003800000 */
[----:B------:R-:W-:-:S05]  /*3100*/  @P5 BRA `(.L_x_822) ;  /* 0x0000036000005947 */ /* 0x000fca0003800000 */
[C---:B---3--:R-:W-:Y:S01]  /*3110*/  LEA R38, P0, R20.reuse, R40, 0x1 ;  /* 0x0000002814267211 */ /* 0x048fe200078008ff */
[----:B------:R-:W3:Y:S03]  /*3120*/  LDS.128 R8, [R77+0x4900] ;  /* 0x004900004d087984 */ /* 0x000ee60000000c00 */
[----:B----4-:R-:W-:Y:S02]  /*3130*/  LEA.HI.X R39, R20, R41, R21, 0x1, P0 ;  /* 0x0000002914277211 */ /* 0x010fe400000f0c15 */
        /* <DEDUP_REMOVED lines=51> */
.L_x_822:
[----:B------:R-:W-:Y:S05]  /*3470*/  BSYNC B0 ;  /* 0x0000000000007941 */ /* 0x000fea0003800000 */
.L_x_821:
[----:B------:R-:W-:Y:S11]  /*3480*/  ISETP.GE.AND P0, PT, R91, c[0x0][0x1d4], PT ;  /* 0x000075005b007a0c */ /* 0x000ff60003f06270 */
[----:B------:R-:W-:Y:S02]  /*3490*/  @!UPT UIADD3 URZ, URZ, URZ, URZ ;  /* 0x0000003f3f3ff290 */ /* 0x000fe4000fffe03f */
        /* <DEDUP_REMOVED lines=55> */
.L_x_820:
[----:B------:R-:W-:Y:S05]  /*3810*/  BSYNC B1 ;  /* 0x0000000000017941 */ /* 0x000fea0003800000 */
.L_x_819:
[----:B---3--:R3:W1:Y:S01]  /*3820*/  SHFL.IDX PT, R38, R87, 0x2, 0x181f ;  /* 0x00581f0057267f89 */ /* 0x00866200000e0000 */
[----:B------:R-:W-:Y:S03]  /*3830*/  BSSY B1, `(.L_x_823) ;  /* 0x0000075000017945 */ /* 0x000fe60003800000 */
        /* <DEDUP_REMOVED lines=58> */
.L_x_826:
[----:B------:R-:W-:Y:S05]  /*3be0*/  BSYNC B0 ;  /* 0x0000000000007941 */ /* 0x000fea0003800000 */
.L_x_825:
[----:B------:R-:W-:Y:S11]  /*3bf0*/  ISETP.GE.AND P0, PT, R91, c[0x0][0x1d4], PT ;  /* 0x000075005b007a0c */ /* 0x000ff60003f06270 */
[----:B------:R-:W-:Y:S02]  /*3c00*/  @!UPT UIADD3 URZ, URZ, URZ, URZ ;  /* 0x0000003f3f3ff290 */ /* 0x000fe4000fffe03f */
[----:B------:R-:W-:-:S05]  /*3c10*/  @P0 BRA `(.L_x_824) ;  /* 0x0000036000000947 */ /* 0x000fca0003800000 */
[C---:B----4-:R-:W-:Y:S01]  /*3c20*/  LEA R18, P0, R82.reuse, R30, 0x1 ;  /* 0x0000001e52127211 */ /* 0x050fe200078008ff */
[----:B-1----:R-:W1:Y:S03]  /*3c30*/  LDS.128 R8, [R77+0x7100] ;  /* 0x007100004d087984 */ /* 0x002e660000000c00 */
        /* <DEDUP_REMOVED lines=52> */
.L_x_824:
[----:B------:R-:W-:Y:S05]  /*3f80*/  BSYNC B1 ;  /* 0x0000000000017941 */ /* 0x000fea0003800000 */
.L_x_823:
[----:B-1----:R1:W3:Y:S04]  /*3f90*/  SHFL.IDX PT, R29, R87, 0x3, 0x181f ;  /* 0x00781f00571d7f89 */ /* 0x0022e800000e0000 */
[----:B------:R1:W4:Y:S01]  /*3fa0*/  SHFL.IDX PT, R28, R88, 0x3, 0x181f ;  /* 0x00781f00581c7f89 */ /* 0x00032200000e0000 */
        /* <DEDUP_REMOVED lines=57> */
.L_x_829:
[----:B------:R-:W-:Y:S05]  /*4340*/  BSYNC B0 ;  /* 0x0000000000007941 */ /* 0x000fea0003800000 */
.L_x_828:
[----:B------:R-:W-:Y:S11]  /*4350*/  ISETP.GE.AND P0, PT, R91, c[0x0][0x1d4], PT ;  /* 0x000075005b007a0c */ /* 0x000ff60003f06270 */
[----:B------:R-:W-:Y:S02]  /*4360*/  @!UPT UIADD3 URZ, URZ, URZ, URZ ;  /* 0x0000003f3f3ff290 */ /* 0x000fe4000fffe03f */
[----:B------:R-:W-:-:S05]  /*4370*/  @P0 BRA `(.L_x_827) ;  /* 0x00002d7000000947 */ /* 0x000fca0003800000 */
[C---:B---34-:R-:W-:Y:S01]  /*4380*/  LEA R22, P0, R82.reuse, R28, 0x1 ;  /* 0x0000001c52167211 */ /* 0x058fe200078008ff */
[----:B------:R-:W3:Y:S03]  /*4390*/  LDS.128 R8, [R77+0x7900] ;  /* 0x007900004d087984 */ /* 0x000ee60000000c00 */
        /* <DEDUP_REMOVED lines=53> */
.L_x_806:
[-C--:B------:R-:W-:Y:S01]  /*46f0*/  ISETP.GE.AND P0, PT, R146, R89.reuse, PT ;  /* 0x000000599200720c */ /* 0x080fe20003f06270 */
        /* <DEDUP_REMOVED lines=16> */
[----:B------:R-:W-:Y:S01]  /*4800*/  @!P4 IADD3 R0, P1, P0, R102, UR32, R36 ;  /* 0x000000206600cc10 */ /* 0x000fe2000f83e024 */
[----:B------:R-:W-:Y:S01]  /*4810*/  CS2R R44, SRZ ;  /* 0x00000000002c7805 */ /* 0x000fe2000001ff00 */
[----:B------:R1:W3:Y:S01]  /*4820*/  SHFL.IDX PT, R75, R87, RZ, 0x181f ;  /* 0x00181fff574b7589 */ /* 0x0002e200000e0000 */
[----:B------:R-:W-:Y:S01]  /*4830*/  BSSY B0, `(.L_x_830) ;  /* 0x00000d7000007945 */ /* 0x000fe20003800000 */
[----:B------:R-:W-:Y:S02]  /*4840*/  @!P4 IADD3.X R2, R111, UR31, R41, P1, P0 ;  /* 0x0000001f6f02cc10 */ /* 0x000fe40008fe0429 */
[----:B------:R-:W-:Y:S04]  /*4850*/  @!P4 IADD3 R3, P1, P0, R100, UR47, R68 ;  /* 0x0000002f6403cc10 */ /* 0x000fe8000f83e044 */
[----:B------:R-:W-:Y:S01]  /*4860*/  @!P4 IADD3.X R8, R109, UR45, R43, P1, P0 ;  /* 0x0000002d6d08cc10 */ /* 0x000fe20008fe042b */
[----:B------:R1:W4:Y:S01]  /*4870*/  SHFL.IDX PT, R74, R88, RZ, 0x181f ;  /* 0x00181fff584a7589 */ /* 0x00032200000e0000 */
[-C--:B------:R-:W-:Y:S04]  /*4880*/  ISETP.GE.AND P0, PT, R145, R89.reuse, PT ;  /* 0x000000599100720c */ /* 0x080fe80003f06270 */
[----:B------:R-:W-:Y:S11]  /*4890*/  ISETP.GE.OR P2, PT, R20, c[0x0][0x27c], P0 ;  /* 0x00009f0014007a0c */ /* 0x000ff60000746670 */
[----:B------:R-:W-:Y:S02]  /*48a0*/  @!UPT UIADD3 URZ, URZ, URZ, URZ ;  /* 0x0000003f3f3ff290 */ /* 0x000fe4000fffe03f */
[----:B------:R-:W-:Y:S04]  /*48b0*/  @!P2 IADD3 R6, P1, P0, R102, UR28, R36 ;  /* 0x0000001c6606ac10 */ /* 0x000fe8000f83e024 */
        /* <DEDUP_REMOVED lines=13> */
[----:B------:R2:W3:Y:S01]  /*4990*/  @!P4 LDG.E.128 R56, [R4.64] ;  /* 0x000000220438c981 */ /* 0x0004e2000c1e1d00 */
[----:B------:R-:W-:Y:S02]  /*49a0*/  @!P4 LEA.HI.X R3, R3, c[0x0][0x28c], R8, 0x1, P0 ;  /* 0x0000a3000303ca11 */ /* 0x000fe400000f0c08 */
[C---:B------:R-:W-:Y:S04]  /*49b0*/  @!P2 LEA R8, P0, R6.reuse, c[0x0][0x270], 0x1 ;  /* 0x00009c000608aa11 */ /* 0x040fe800078008ff */
[----:B------:R-:W-:Y:S01]  /*49c0*/  @!P2 LEA.HI.X R9, R6, c[0x0][0x274], R9, 0x1, P0 ;  /* 0x00009d000609aa11 */ /* 0x000fe200000f0c09 */
[----:B------:R1:W4:Y:S01]  /*49d0*/  @!P4 LDG.E.128 R16, [R2.64] ;  /* 0x000000220210c981 */ /* 0x000322000c1e1d00 */
[C---:B------:R-:W-:Y:S04]  /*49e0*/  @!P2 LEA R6, P0, R7.reuse, c[0x0][0x288], 0x1 ;  /* 0x0000a2000706aa11 */ /* 0x040fe800078008ff */
[----:B------:R-:W-:Y:S02]  /*49f0*/  @!P2 LEA.HI.X R7, R7, c[0x0][0x28c], R12, 0x1, P0 ;  /* 0x0000a3000707aa11 */ /* 0x000fe400000f0c0c */
[C---:B------:R-:W-:Y:S01]  /*4a00*/  @!P1 LEA R12, P0, R10.reuse, c[0x0][0x270], 0x1 ;  /* 0x00009c000a0c9a11 */ /* 0x040fe200078008ff */
[----:B------:R1:W4:Y:S03]  /*4a10*/  @!P2 LDG.E.128 R60, [R8.64] ;  /* 0x00000022083ca981 */ /* 0x000326000c1e1d00 */
[----:B------:R-:W-:Y:S02]  /*4a20*/  @!P1 LEA.HI.X R13, R10, c[0x0][0x274], R13, 0x1, P0 ;  /* 0x00009d000a0d9a11 */ /* 0x000fe400000f0c0d */
[C---:B------:R-:W-:Y:S03]  /*4a30*/  @!P1 LEA R10, P0, R11.reuse, c[0x0][0x288], 0x1 ;  /* 0x0000a2000b0a9a11 */ /* 0x040fe600078008ff */
[----:B------:R1:W4:Y:S01]  /*4a40*/  @!P2 LDG.E.128 R24, [R6.64] ;  /* 0x000000220618a981 */ /* 0x000322000c1e1d00 */
[----:B------:R-:W-:Y:S01]  /*4a50*/  @!P1 LEA.HI.X R11, R11, c[0x0][0x28c], R14, 0x1, P0 ;  /* 0x0000a3000b0b9a11 */ /* 0x000fe200000f0c0e */
[----:B--2---:R-:W-:Y:S01]  /*4a60*/  CS2R R4, SRZ ;  /* 0x0000000000047805 */ /* 0x004fe2000001ff00 */
[-C--:B------:R-:W-:Y:S04]  /*4a70*/  ISETP.GE.AND P0, PT, R95, R89.reuse, PT ;  /* 0x000000595f00720c */ /* 0x080fe80003f06270 */
[----:B------:R-:W-:Y:S01]  /*4a80*/  ISETP.GE.OR P0, PT, R20, c[0x0][0x27c], P0 ;  /* 0x00009f0014007a0c */ /* 0x000fe20000706670 */
[----:B------:R-:W2:Y:S08]  /*4a90*/  @!P1 LDG.E.128 R64, [R12.64] ;  /* 0x000000220c409981 */ /* 0x000eb0000c1e1d00 */
[----:B------:R-:W2:Y:S04]  /*4aa0*/  @!P1 LDG.E.128 R28, [R10.64] ;  /* 0x000000220a1c9981 */ /* 0x000ea8000c1e1d00 */
        /* <DEDUP_REMOVED lines=13> */
[----:B---3--:R-:W-:Y:S02]  /*4b80*/  IMAD.MOV.U32 R8, RZ, RZ, R58 ;  /* 0x000000ffff087224 */ /* 0x008fe400078e003a */
[----:B-1----:R-:W-:Y:S02]  /*4b90*/  IMAD.MOV.U32 R3, RZ, RZ, R59 ;  /* 0x000000ffff037224 */ /* 0x002fe400078e003b */
        /* <DEDUP_REMOVED lines=21> */
[----:B--2---:R-:W-:Y:S02]  /*4cf0*/  IMAD.MOV.U32 R8, RZ, RZ, R66 ;  /* 0x000000ffff087224 */ /* 0x004fe400078e0042 */
        /* <DEDUP_REMOVED lines=31> */
[C---:B------:R-:W-:Y:S02]  /*4ef0*/  LEA R80, P0, R93.reuse, R74, 0x1 ;  /* 0x0000004a5d507211 */ /* 0x040fe400078008ff */
        /* <DEDUP_REMOVED lines=106> */
.L_x_831:
[----:B------:R-:W-:Y:S05]  /*55a0*/  BSYNC B0 ;  /* 0x0000000000007941 */ /* 0x000fea0003800000 */
.L_x_830:
        /* <DEDUP_REMOVED lines=122> */
.L_x_833:
[----:B------:R-:W-:Y:S05]  /*5d50*/  BSYNC B0 ;  /* 0x0000000000007941 */ /* 0x000fea0003800000 */
.L_x_832:
        /* <DEDUP_REMOVED lines=122> */
.L_x_835:
[----:B------:R-:W-:Y:S05]  /*6500*/  BSYNC B0 ;  /* 0x0000000000007941 */ /* 0x000fea0003800000 */
.L_x_834:
        /* <DEDUP_REMOVED lines=124> */
.L_x_805:
[----:B------:R1:W3:Y:S01]  /*6cd0*/  SHFL.IDX PT, R3, R87, RZ, 0x181f ;  /* 0x00181fff57037589 */ /* 0x0002e200000e0000 */
[----:B------:R-:W-:Y:S01]  /*6ce0*/  IADD3 R0, -R97, UR21, RZ ;  /* 0x0000001561007c10 */ /* 0x000fe2000fffe1ff */
[----:B------:R-:W-:Y:S02]  /*6cf0*/  BSSY B0, `(.L_x_836) ;  /* 0x0000011000007945 */ /* 0x000fe40003800000 */
[----:B------:R1:W4:Y:S01]  /*6d00*/  SHFL.IDX PT, R2, R88, RZ, 0x181f ;  /* 0x00181fff58027589 */ /* 0x00032200000e0000 */
[----:B------:R-:W-:Y:S05]  /*6d10*/  IMNMX R89, R0, 0x40, PT ;  /* 0x0000004000597817 */ /* 0x000fea0003800200 */
[----:B------:R-:W-:Y:S05]  /*6d20*/  IMAD.IADD R12, R89, 0x1, -R95 ;  /* 0x00000001590c7824 */ /* 0x000fea00078e0a5f */
[----:B------:R-:W-:Y:S11]  /*6d30*/  ISETP.GE.AND P0, PT, R12, 0x1, PT ;  /* 0x000000010c00780c */ /* 0x000ff60003f06270 */
[----:B------:R-:W-:Y:S02]  /*6d40*/  @!UPT UIADD3 URZ, URZ, URZ, URZ ;  /* 0x0000003f3f3ff290 */ /* 0x000fe4000fffe03f */
[----:B------:R-:W-:-:S05]  /*6d50*/  @!P0 BRA `(.L_x_837) ;  /* 0x000000a000008947 */ /* 0x000fca0003800000 */
[----:B-1-34-:R-:W1:Y:S01]  /*6d60*/  @!P5 LDS.128 R8, [R77+0x4100] ;  /* 0x004100004d08d984 */ /* 0x01ae620000000c00 */
        /* <DEDUP_REMOVED lines=9> */
.L_x_837:
[----:B-1-34-:R-:W-:Y:S05]  /*6e00*/  BSYNC B0 ;  /* 0x0000000000007941 */ /* 0x01afea0003800000 */
.L_x_836:
[----:B------:R1:W3:Y:S01]  /*6e10*/  SHFL.IDX PT, R0, R87, 0x1, 0x181f ;  /* 0x00381f0057007f89 */ /* 0x0002e200000e0000 */
[----:B------:R-:W-:Y:S01]  /*6e20*/  ISETP.GE.AND P0, PT, R12, 0x11, PT ;  /* 0x000000110c00780c */ /* 0x000fe20003f06270 */
[----:B------:R-:W-:Y:S02]  /*6e30*/  BSSY B0, `(.L_x_838) ;  /* 0x000000d000007945 */ /* 0x000fe40003800000 */
[----:B------:R1:W4:Y:S10]  /*6e40*/  SHFL.IDX PT, R2, R88, 0x1, 0x181f ;  /* 0x00381f0058027f89 */ /* 0x00033400000e0000 */
[----:B------:R-:W-:-:S05]  /*6e50*/  @!P0 BRA `(.L_x_839) ;  /* 0x000000a000008947 */ /* 0x000fca0003800000 */
[----:B------:R-:W5:Y:S01]  /*6e60*/  @!P5 LDS.128 R8, [R77+0x4900] ;  /* 0x004900004d08d984 */ /* 0x000f620000000c00 */
[C---:B----4-:R-:W-:Y:S04]  /*6e70*/  @!P5 LEA R4, P0, R20.reuse, R2, 0x1 ;  /* 0x000000021404d211 */ /* 0x050fe800078008ff */
[----:B---3--:R-:W-:Y:S02]  /*6e80*/  @!P5 LEA.HI.X R5, R20, R0, R21, 0x1, P0 ;  /* 0x000000001405d211 */ /* 0x008fe400000f0c15 */
[----:B------:R-:W-:Y:S11]  /*6e90*/  ISETP.GE.AND P0, PT, R91, c[0x0][0x1d4], PT ;  /* 0x000075005b007a0c */ /* 0x000ff60003f06270 */
[----:B------:R-:W-:Y:S02]  /*6ea0*/  @!UPT UIADD3 URZ, URZ, URZ, URZ ;  /* 0x0000003f3f3ff290 */ /* 0x000fe4000fffe03f */
[C---:B------:R-:W-:Y:S04]  /*6eb0*/  @!P0 LEA R2, P1, R82.reuse, R2, 0x1 ;  /* 0x0000000252028211 */ /* 0x040fe800078208ff */
[----:B------:R-:W-:Y:S01]  /*6ec0*/  @!P0 LEA.HI.X R3, R82, R0, R92, 0x1, P1 ;  /* 0x0000000052038211 */ /* 0x000fe200008f0c5c */
[----:B-----5:R-:W-:Y:S04]  /*6ed0*/  @!P5 ST.E.128 [R4.64], R8 ;  /* 0x000000080400d985 */ /* 0x020fe8000c101d22 */
[----:B------:R-:W3:Y:S04]  /*6ee0*/  @!P0 LDS.128 R4, [R77+0x6900] ;  /* 0x006900004d048984 */ /* 0x000ee80000000c00 */
[----:B---3--:R3:W-:Y:S02]  /*6ef0*/  @!P0 ST.E.128 [R2.64], R4 ;  /* 0x0000000402008985 */ /* 0x0087e4000c101d22 */
.L_x_839:
[----:B------:R-:W-:Y:S05]  /*6f00*/  BSYNC B0 ;  /* 0x0000000000007941 */ /* 0x000fea0003800000 */
.L_x_838:
[----:B---3--:R3:W1:Y:S01]  /*6f10*/  SHFL.IDX PT, R0, R87, 0x2, 0x181f ;  /* 0x00581f0057007f89 */ /* 0x00866200000e0000 */
[----:B------:R-:W-:Y:S01]  /*6f20*/  ISETP.GE.AND P0, PT, R12, 0x21, PT ;  /* 0x000000210c00780c */ /* 0x000fe20003f06270 */
[----:B------:R-:W-:Y:S02]  /*6f30*/  BSSY B0, `(.L_x_840) ;  /* 0x000000d000007945 */ /* 0x000fe40003800000 */
[----:B----4-:R3:W4:Y:S10]  /*6f40*/  SHFL.IDX PT, R2, R88, 0x2, 0x181f ;  /* 0x00581f0058027f89 */ /* 0x01073400000e0000 */
[----:B------:R-:W-:-:S05]  /*6f50*/  @!P0 BRA `(.L_x_841) ;  /* 0x000000a000008947 */ /* 0x000fca0003800000 */
[----:B------:R-:W5:Y:S01]  /*6f60*/  @!P5 LDS.128 R8, [R77+0x5100] ;  /* 0x005100004d08d984 */ /* 0x000f620000000c00 */
[C---:B----4-:R-:W-:Y:S04]  /*6f70*/  @!P5 LEA R4, P0, R20.reuse, R2, 0x1 ;  /* 0x000000021404d211 */ /* 0x050fe800078008ff */
        /* <DEDUP_REMOVED lines=8> */
.L_x_841:
[----:B------:R-:W-:Y:S05]  /*7000*/  BSYNC B0 ;  /* 0x0000000000007941 */ /* 0x000fea0003800000 */
.L_x_840:
[----:B-1----:R1:W3:Y:S01]  /*7010*/  SHFL.IDX PT, R0, R87, 0x3, 0x181f ;  /* 0x00781f0057007f89 */ /* 0x0022e200000e0000 */
[----:B------:R-:W-:Y:S03]  /*7020*/  ISETP.GE.AND P0, PT, R12, 0x31, PT ;  /* 0x000000310c00780c */ /* 0x000fe60003f06270 */
[----:B----4-:R1:W4:Y:S10]  /*7030*/  SHFL.IDX PT, R2, R88, 0x3, 0x181f ;  /* 0x00781f0058027f89 */ /* 0x01033400000e0000 */
        /* <DEDUP_REMOVED lines=11> */
.L_x_827:
[----:B------:R-:W-:Y:S05]  /*70f0*/  BSYNC B2 ;  /* 0x0000000000027941 */ /* 0x000fea0003800000 */
.L_x_804:
[----:B---3--:R-:W-:Y:S01]  /*7100*/  IMAD.IADD R0, R138, 0x1, -R97 ;  /* 0x000000018a007824 */ /* 0x008fe200078e0a61 */
[----:B----4-:R-:W-:Y:S01]  /*7110*/  LEA R2, P0, R90, R118, 0x6 ;  /* 0x000000765a027211 */ /* 0x010fe200078030ff */
        /* <DEDUP_REMOVED lines=8> */
[----:B-1----:R-:W-:Y:S02]  /*71a0*/  @P1 IADD3.X R12, RZ, R3, RZ, P0, !PT ;  /* 0x00000003ff0c1210 */ /* 0x002fe400007fe4ff */
        /* <DEDUP_REMOVED lines=8> */
[----:B------:R-:W-:Y:S01]  /*7230*/  @P3 IMAD.MOV.U32 R4, RZ, RZ, R98 ;  /* 0x000000ffff043224 */ /* 0x000fe200078e0062 */
        /* <DEDUP_REMOVED lines=14> */
[----:B------:R-:W-:Y:S02]  /*7320*/  @P1 IMAD R0, R12, c[0x0][0x258], RZ ;  /* 0x000096000c001a24 */ /* 0x000fe400078e02ff */
[----:B------:R-:W-:Y:S02]  /*7330*/  @P1 IMAD.MOV.U32 R2, RZ, RZ, R98 ;  /* 0x000000ffff021224 */ /* 0x000fe400078e0062 */
[C---:B------:R-:W-:Y:S02]  /*7340*/  @P1 IMAD R0, R8.reuse, c[0x0][0x25c], R0 ;  /* 0x0000970008001a24 */ /* 0x040fe400078e0200 */
[----:B------:R-:W-:Y:S04]  /*7350*/  @P1 IMAD.WIDE.U32 R2, R8, c[0x0][0x258], R2 ;  /* 0x0000960008021a25 */ /* 0x000fe800078e0002 */
[----:B------:R-:W-:Y:S01]  /*7360*/  @P1 IMAD.IADD R0, R3, 0x1, R0 ;  /* 0x0000000103001824 */ /* 0x000fe200078e0200 */
[C---:B------:R-:W-:Y:S01]  /*7370*/  @P1 LEA R4, P4, R2.reuse, c[0x0][0x250], 0x1 ;  /* 0x0000940002041a11 */ /* 0x040fe200078808ff */
[----:B------:R-:W-:Y:S03]  /*7380*/  @P0 IMAD.MOV.U32 R3, RZ, RZ, R108 ;  /* 0x000000ffff030224 */ /* 0x000fe600078e006c */
[----:B------:R-:W-:Y:S01]  /*7390*/  @P1 LEA.HI.X R5, R2, c[0x0][0x254], R0, 0x1, P4 ;  /* 0x0000950002051a11 */ /* 0x000fe200020f0c00 */
[----:B------:R-:W-:Y:S01]  /*73a0*/  @P0 IMAD R0, R13, c[0x0][0x258], RZ ;  /* 0x000096000d000a24 */ /* 0x000fe200078e02ff */
[----:B------:R-:W-:Y:S02]  /*73b0*/  @P0 MOV R2, R98 ;  /* 0x0000006200020202 */ /* 0x000fe40000000f00 */
[----:B------:R-:W-:Y:S01]  /*73c0*/  IADD3 R13, -R95, R89, RZ ;  /* 0x000000595f0d7210 */ /* 0x000fe20007ffe1ff */
[C---:B------:R-:W-:Y:S02]  /*73d0*/  @P0 IMAD R0, R9.reuse, c[0x0][0x25c], R0 ;  /* 0x0000970009000a24 */ /* 0x040fe400078e0200 */
[----:B------:R-:W-:Y:S05]  /*73e0*/  @P0 IMAD.WIDE.U32 R2, R9, c[0x0][0x258], R2 ;  /* 0x0000960009020a25 */ /* 0x000fea00078e0002 */
        /* <DEDUP_REMOVED lines=43> */
.L_x_843:
[----:B------:R-:W-:Y:S05]  /*76a0*/  BSYNC B0 ;  /* 0x0000000000007941 */ /* 0x000fea0003800000 */
.L_x_842:
        /* <DEDUP_REMOVED lines=15> */
.L_x_845:
[----:B------:R-:W-:Y:S05]  /*77a0*/  BSYNC B0 ;  /* 0x0000000000007941 */ /* 0x000fea0003800000 */
.L_x_844:
[----:B------:R3:W4:Y:S01]  /*77b0*/  SHFL.IDX PT, R0, R12, 0x2, 0x181f ;  /* 0x00581f000c007f89 */ /* 0x00072200000e0000 */
[----:B------:R-:W-:Y:S01]  /*77c0*/  ISETP.GE.AND P0, PT, R13, 0x21, PT ;  /* 0x000000210d00780c */ /* 0x000fe20003f06270 */
[----:B------:R-:W-:Y:S02]  /*77d0*/  BSSY B0, `(.L_x_846) ;  /* 0x000000d000007945 */ /* 0x000fe40003800000 */
[----:B-1----:R3:W1:Y:S10]  /*77e0*/  SHFL.IDX PT, R2, R14, 0x2, 0x181f ;  /* 0x00581f000e027f89 */ /* 0x00267400000e0000 */
[----:B------:R-:W-:-:S05]  /*77f0*/  @!P0 BRA `(.L_x_847) ;  /* 0x000000a000008947 */ /* 0x000fca0003800000 */
[----:B------:R-:W5:Y:S01]  /*7800*/  @!P5 LDS.128 R8, [R77+0x1100] ;  /* 0x001100004d08d984 */ /* 0x000f620000000c00 */
[C---:B-1----:R-:W-:Y:S04]  /*7810*/  @!P5 LEA R4, P0, R20.reuse, R2, 0x1 ;  /* 0x000000021404d211 */ /* 0x042fe800078008ff */
[----:B----4-:R-:W-:Y:S02]  /*7820*/  @!P5 LEA.HI.X R5, R20, R0, R21, 0x1, P0 ;  /* 0x000000001405d211 */ /* 0x010fe400000f0c15 */
[----:B------:R-:W-:Y:S11]  /*7830*/  ISETP.GE.AND P0, PT, R91, c[0x0][0x1d4], PT ;  /* 0x000075005b007a0c */ /* 0x000ff60003f06270 */
[----:B------:R-:W-:Y:S02]  /*7840*/  @!UPT UIADD3 URZ, URZ, URZ, URZ ;  /* 0x0000003f3f3ff290 */ /* 0x000fe4000fffe03f */
[C---:B------:R-:W-:Y:S04]  /*7850*/  @!P0 LEA R2, P1, R82.reuse, R2, 0x1 ;  /* 0x0000000252028211 */ /* 0x040fe800078208ff */
[----:B------:R-:W-:Y:S01]  /*7860*/  @!P0 LEA.HI.X R3, R82, R0, R92, 0x1, P1 ;  /* 0x0000000052038211 */ /* 0x000fe200008f0c5c */
[----:B-----5:R-:W-:Y:S04]  /*7870*/  @!P5 ST.E.128 [R4.64], R8 ;  /* 0x000000080400d985 */ /* 0x020fe8000c101d22 */
[----:B------:R-:W1:Y:S04]  /*7880*/  @!P0 LDS.128 R4, [R77+0x3100] ;  /* 0x003100004d048984 */ /* 0x000e680000000c00 */
[----:B-1----:R1:W-:Y:S02]  /*7890*/  @!P0 ST.E.128 [R2.64], R4 ;  /* 0x0000000402008985 */ /* 0x0023e4000c101d22 */
.L_x_847:
[----:B------:R-:W-:Y:S05]  /*78a0*/  BSYNC B0 ;  /* 0x0000000000007941 */ /* 0x000fea0003800000 */
.L_x_846:
[----:B----4-:R4:W3:Y:S01]  /*78b0*/  SHFL.IDX PT, R0, R12, 0x3, 0x181f ;  /* 0x00781f000c007f89 */ /* 0x0108e200000e0000 */
        /* <DEDUP_REMOVED lines=14> */
.L_x_849:
[----:B------:R-:W-:Y:S05]  /*79a0*/  BSYNC B0 ;  /* 0x0000000000007941 */ /* 0x000fea0003800000 */
.L_x_848:
[C---:B------:R-:W-:Y:S01]  /*79b0*/  ISETP.GT.AND P0, PT, R90.reuse, UR6, PT ;  /* 0x000000065a007c0c */ /* 0x040fe2000bf04270 */
[----:B---34-:R-:W-:Y:S01]  /*79c0*/  IMAD.U32 R14, RZ, RZ, UR14 ;  /* 0x0000000eff0e7e24 */ /* 0x018fe2000f8e00ff */
[----:B------:R-:W-:Y:S11]  /*79d0*/  IADD3 R90, R90, -0x1, RZ ;  /* 0xffffffff5a5a7810 */ /* 0x000ff60007ffe0ff */
[----:B-1----:R-:W-:Y:S01]  /*79e0*/  @P0 SHF.R.S32.HI R2, RZ, 0x1f, R90 ;  /* 0x0000001fff020819 */ /* 0x002fe2000001145a */
[----:B------:R-:W-:Y:S02]  /*79f0*/  @P0 IMAD R0, R90, UR10, RZ ;  /* 0x0000000a5a000c24 */ /* 0x000fe4000f8e02ff */
[----:B------:R-:W-:Y:S02]  /*7a00*/  @P0 IMAD.MOV.U32 R4, RZ, RZ, R126 ;  /* 0x000000ffff040224 */ /* 0x000fe400078e007e */
[----:B------:R-:W-:Y:S02]  /*7a10*/  @P0 IMAD.MOV.U32 R5, RZ, RZ, R123 ;  /* 0x000000ffff050224 */ /* 0x000fe400078e007b */
[----:B------:R-:W-:Y:S02]  /*7a20*/  @P0 IMAD R0, R2, UR11, R0 ;  /* 0x0000000b02000c24 */ /* 0x000fe4000f8e0200 */
[----:B------:R-:W-:Y:S04]  /*7a30*/  @P0 IMAD.WIDE.U32 R4, R90, UR11, R4 ;  /* 0x0000000b5a040c25 */ /* 0x000fe8000f8e0004 */
        /* <DEDUP_REMOVED lines=8> */
[----:B------:R-:W-:Y:S02]  /*7ac0*/  @P0 IADD3.X R15, RZ, UR13, R3, P2, P1 ;  /* 0x0000000dff0f0c10 */ /* 0x000fe400097e2403 */
[----:B------:R-:W-:Y:S01]  /*7ad0*/  @P0 IADD3 R6, P1, R2, UR14, RZ ;  /* 0x0000000e02060c10 */ /* 0x000fe2000ff3e0ff */
[----:B------:R1:W-:Y:S03]  /*7ae0*/  @P0 LDGSTS.E.BYPASS.LTC128B.128 [R77+0x6100], [R2.64+0x80], !P6 ;  /* 0x06100080024d0fae */ /* 0x0003e6000f101d62 */
[----:B------:R-:W-:Y:S02]  /*7af0*/  @P0 IADD3.X R7, R3, UR13, RZ, P1, !PT ;  /* 0x0000000d03070c10 */ /* 0x000fe40008ffe4ff */
[C---:B------:R-:W-:Y:S03]  /*7b00*/  @P0 IADD3 R4, P1, R6.reuse, UR14, RZ ;  /* 0x0000000e06040c10 */ /* 0x040fe6000ff3e0ff */
[----:B------:R1:W-:Y:S01]  /*7b10*/  @P0 LDGSTS.E.BYPASS.LTC128B.128 [R77+0x4900], [R6.64], !P4 ;  /* 0x04900000064d0fae */ /* 0x0003e2000e101d62 */
[C---:B------:R-:W-:Y:S02]  /*7b20*/  @P0 IADD3.X R5, R7.reuse, UR13, RZ, P1, !PT ;  /* 0x0000000d07050c10 */ /* 0x040fe40008ffe4ff */
[----:B------:R-:W-:Y:S01]  /*7b30*/  @P0 IADD3 R12, P1, R6, UR26, RZ ;  /* 0x0000001a060c0c10 */ /* 0x000fe2000ff3e0ff */
[----:B------:R1:W-:Y:S03]  /*7b40*/  @P0 LDGSTS.E.BYPASS.LTC128B.128 [R77+0x6900], [R14.64], !P6 ;  /* 0x069000000e4d0fae */ /* 0x0003e6000f101d62 */
[----:B------:R-:W-:Y:S01]  /*7b50*/  @P0 IADD3.X R13, R7, UR27, RZ, P1, !PT ;  /* 0x0000001b070d0c10 */ /* 0x000fe20008ffe4ff */
[----:B------:R1:W-:Y:S01]  /*7b60*/  @P0 LDGSTS.E.BYPASS.LTC128B.128 [R77+0x5100], [R4.64], !P4 ;  /* 0x05100000044d0fae */ /* 0x0003e2000e101d62 */
[C---:B------:R-:W-:Y:S03]  /*7b70*/  @P0 IADD3 R10, P1, R4.reuse, UR14, RZ ;  /* 0x0000000e040a0c10 */ /* 0x040fe6000ff3e0ff */
[----:B------:R1:W-:Y:S01]  /*7b80*/  @P0 LDGSTS.E.BYPASS.LTC128B.128 [R77+0x7100], [R12.64], !P6 ;  /* 0x071000000c4d0fae */ /* 0x0003e2000f101d62 */
[C---:B------:R-:W-:Y:S02]  /*7b90*/  @P0 IADD3.X R11, R5.reuse, UR13, RZ, P1, !PT ;  /* 0x0000000d050b0c10 */ /* 0x040fe40008ffe4ff */
[----:B------:R-:W-:Y:S03]  /*7ba0*/  @P0 IADD3 R8, P1, R4, UR26, RZ ;  /* 0x0000001a04080c10 */ /* 0x000fe6000ff3e0ff */
[----:B------:R1:W-:Y:S01]  /*7bb0*/  @P0 LDGSTS.E.BYPASS.LTC128B.128 [R77+0x5900], [R10.64], !P4 ;  /* 0x059000000a4d0fae */ /* 0x0003e2000e101d62 */
[----:B------:R-:W-:Y:S05]  /*7bc0*/  @P0 IADD3.X R9, R5, UR27, RZ, P1, !PT ;  /* 0x0000001b05090c10 */ /* 0x000fea0008ffe4ff */
[----:B------:R1:W-:Y:S04]  /*7bd0*/  @P0 LDGSTS.E.BYPASS.LTC128B.128 [R77+0x7900], [R8.64], !P6 ;  /* 0x07900000084d0fae */ /* 0x0003e8000f101d62 */
[----:B------:R-:W0:Y:S01]  /*7be0*/  LDGDEPBAR ;  /* 0x00000000000079af */ /* 0x000e220000000000 */
[----:B------:R-:W-:-:S05]  /*7bf0*/  @P0 BRA `(.L_x_850) ;  /* 0xffffa03000000947 */ /* 0x000fca000383ffff */
[----:B------:R-:W-:Y:S06]  /*7c00*/  BAR.SYNC.DEFER_BLOCKING 0x0 ;  /* 0x0000000000007b1d */ /* 0x000fec0000010000 */
.L_x_803:
[----:B-1----:R-:W-:Y:S01]  /*7c10*/  UISETP.GE.AND UP0, UPT, UR9, 0x1, UPT ;  /* 0x000000010900788c */ /* 0x002fe2000bf06270 */
[----:B------:R-:W-:Y:S01]  /*7c20*/  PLOP3.LUT P4, PT, PT, PT, PT, 0x80, 0x0 ;  /* 0x000000000000781c */ /* 0x000fe20003f8f070 */
[----:B------:R-:W-:Y:S01]  /*7c30*/  CS2R R14, SRZ ;  /* 0x00000000000e7805 */ /* 0x000fe2000001ff00 */
[----:B------:R-:W-:Y:S01]  /*7c40*/  IMAD.MOV.U32 R126, RZ, RZ, RZ ;  /* 0x000000ffff7e7224 */ /* 0x000fe200078e00ff */
[----:B------:R-:W-:Y:S01]  /*7c50*/  CS2R R130, SRZ ;  /* 0x0000000000827805 */ /* 0x000fe2000001ff00 */
[----:B------:R-:W-:Y:S01]  /*7c60*/  IMAD.MOV.U32 R124, RZ, RZ, RZ ;  /* 0x000000ffff7c7224 */ /* 0x000fe200078e00ff */
[----:B------:R-:W-:Y:S01]  /*7c70*/  PLOP3.LUT P0, PT, PT, PT, UP0, 0x80, 0x0 ;  /* 0x000000000000781c */ /* 0x000fe20003f0f008 */
[----:B------:R-:W-:Y:S01]  /*7c80*/  CS2R R128, SRZ ;  /* 0x0000000000807805 */ /* 0x000fe2000001ff00 */
[----:B------:R-:W-:Y:S01]  /*7c90*/  CS2R R16, SRZ ;  /* 0x0000000000107805 */ /* 0x000fe2000001ff00 */
[----:B------:R-:W-:Y:S01]  /*7ca0*/  MOV R122, RZ ;  /* 0x000000ff007a7202 */ /* 0x000fe20000000f00 */
[----:B------:R-:W-:Y:S01]  /*7cb0*/  CS2R R120, SRZ ;  /* 0x0000000000787805 */ /* 0x000fe2000001ff00 */
[----:B------:R-:W-:Y:S01]  /*7cc0*/  CS2R R12, SRZ ;  /* 0x00000000000c7805 */ /* 0x000fe2000001ff00 */
        /* <DEDUP_REMOVED lines=15> */
[----:B-----5:R-:W-:Y:S01]  /*7dc0*/  CS2R R26, SRZ ;  /* 0x00000000001a7805 */ /* 0x020fe2000001ff00 */
[----:B------:R-:W-:Y:S01]  /*7dd0*/  MOV R92, RZ ;  /* 0x000000ff005c7202 */ /* 0x000fe20000000f00 */
[----:B------:R-:W-:Y:S01]  /*7de0*/  IMAD.MOV.U32 R98, RZ, RZ, RZ ;  /* 0x000000ffff627224 */ /* 0x000fe200078e00ff */
[----:B------:R-:W-:Y:S01]  /*7df0*/  MOV R28, RZ ;  /* 0x000000ff001c7202 */ /* 0x000fe20000000f00 */
[----:B------:R-:W-:Y:S01]  /*7e00*/  IMAD.MOV.U32 R96, RZ, RZ, RZ ;  /* 0x000000ffff607224 */ /* 0x000fe200078e00ff */
[----:B------:R-:W-:Y:S01]  /*7e10*/  CS2R R90, SRZ ;  /* 0x00000000005a7805 */ /* 0x000fe2000001ff00 */
[----:B------:R-:W-:Y:S01]  /*7e20*/  CS2R R30, SRZ ;  /* 0x00000000001e7805 */ /* 0x000fe2000001ff00 */
[----:B--2---:R-:W-:Y:S01]  /*7e30*/  MOV R88, RZ ;  /* 0x000000ff00587202 */ /* 0x004fe20000000f00 */
        /* <DEDUP_REMOVED lines=55> */
[----:B------:R-:W-:Y:S01]  /*81b0*/  IMAD.MOV.U32 R148, RZ, RZ, RZ ;  /* 0x000000ffff947224 */ /* 0x000fe200078e00ff */
[----:B------:R-:W-:Y:S01]  /*81c0*/  MOV R64, RZ ;  /* 0x000000ff00407202 */ /* 0x000fe20000000f00 */
        /* <DEDUP_REMOVED lines=9> */
[----:B------:R-:W-:Y:S01]  /*8260*/  @UP1 UIMAD.WIDE UR4, UR24, UR4, UR10 ;  /* 0x00000004180412a5 */ /* 0x000fe2000f8e020a */
[----:B------:R-:W1:Y:S01]  /*8270*/  S2R R19, SR_CTAID.X ;  /* 0x0000000000137919 */ /* 0x000e620000002500 */
[----:B------:R-:W-:Y:S01]  /*8280*/  SHF.R.S32.HI R156, RZ, 0x1f, R159 ;  /* 0x0000001fff9c7819 */ /* 0x000fe2000001149f */
[----:B------:R-:W-:Y:S02]  /*8290*/  USHF.R.S32.HI UR6, URZ, 0x1f, UR20 ;  /* 0x0000001f3f067899 */ /* 0x000fe40008011414 */
[----:B------:R-:W-:Y:S01]  /*82a0*/  ULDC.64 UR10, c[0x0][0x348] ;  /* 0x0000d200000a7ab9 */ /* 0x000fe20000000a00 */
[----:B------:R-:W-:Y:S02]  /*82b0*/  IMAD.U32 R2, RZ, RZ, UR4 ;  /* 0x00000004ff027e24 */ /* 0x000fe4000f8e00ff */
[----:B------:R-:W-:Y:S01]  /*82c0*/  IMAD.U32 R3, RZ, RZ, UR5 ;  /* 0x00000005ff037e24 */ /* 0x000fe2000f8e00ff */
[----:B------:R-:W-:-:S02]  /*82d0*/  ULDC.64 UR4, c[0x0][0x178] ;  /* 0x00005e0000047ab9 */ /* 0x000fc40000000a00 */
[----:B------:R-:W-:Y:S02]  /*82e0*/  UIMAD UR6, UR6, UR4, URZ ;  /* 0x00000004060672a4 */ /* 0x000fe4000f8e023f */
[----:B------:R-:W-:Y:S01]  /*82f0*/  UIMAD.WIDE.U32 UR12, UR20, UR4, URZ ;  /* 0x00000004140c72a5 */ /* 0x000fe2000f8e003f */
[----:B------:R2:W3:Y:S01]  /*8300*/  @P4 LDG.E R7, [R2.64] ;  /* 0x0000002202074981 */ /* 0x0004e2000c1e1900 */
[----:B------:R-:W-:Y:S01]  /*8310*/  UIMAD UR20, UR20, UR5, UR6 ;  /* 0x00000005141472a4 */ /* 0x000fe2000f8e0206 */
[----:B------:R-:W-:Y:S01]  /*8320*/  IMAD.MOV.U32 R164, RZ, RZ, c[0x0][0x2b8] ;  /* 0x0000ae00ffa47624 */ /* 0x000fe200078e00ff */
[----:B------:R-:W-:Y:S01]  /*8330*/  UISETP.NE.U32.AND UP0, UPT, URZ, UR10, UPT ;  /* 0x0000000a3f00728c */ /* 0x000fe2000bf05070 */
[----:B------:R-:W-:Y:S01]  /*8340*/  IMAD.MOV.U32 R58, RZ, RZ, RZ ;  /* 0x000000ffff3a7224 */ /* 0x000fe200078e00ff */
[----:B------:R-:W-:Y:S02]  /*8350*/  ULDC.64 UR4, c[0x0][0x1b8] ;  /* 0x00006e0000047ab9 */ /* 0x000fe40000000a00 */
[----:B------:R-:W-:-:S02]  /*8360*/  UIADD3 UR13, UR13, UR20, URZ ;  /* 0x000000140d0d7290 */ /* 0x000fc4000fffe03f */
[----:B------:R-:W-:Y:S02]  /*8370*/  UIMAD UR6, UR15, UR4, URZ ;  /* 0x000000040f0672a4 */ /* 0x000fe4000f8e023f */
[----:B------:R-:W-:Y:S02]  /*8380*/  UISETP.NE.AND.EX UP0, UPT, URZ, UR11, UPT, UP0 ;  /* 0x0000000b3f00728c */ /* 0x000fe4000bf05300 */
[----:B------:R-:W-:Y:S02]  /*8390*/  USHF.R.S32.HI UR10, URZ, 0x1f, UR24 ;  /* 0x0000001f3f0a7899 */ /* 0x000fe40008011418 */
[----:B------:R-:W-:Y:S02]  /*83a0*/  UIMAD UR6, UR16, UR5, UR6 ;  /* 0x00000005100672a4 */ /* 0x000fe4000f8e0206 */
[----:B------:R-:W-:Y:S02]  /*83b0*/  UIMAD.WIDE.U32 UR12, UR16, UR4, UR12 ;  /* 0x00000004100c72a5 */ /* 0x000fe4000f8e000c */
[----:B------:R-:W-:-:S02]  /*83c0*/  USEL UR10, UR10, URZ, !UP0 ;  /* 0x0000003f0a0a7287 */ /* 0x000fc4000c000000 */
[----:B------:R-:W-:Y:S02]  /*83d0*/  ULDC.64 UR4, c[0x0][0x1c0] ;  /* 0x0000700000047ab9 */ /* 0x000fe40000000a00 */
[----:B------:R-:W-:Y:S01]  /*83e0*/  USEL UR11, UR24, URZ, !UP0 ;  /* 0x0000003f180b7287 */ /* 0x000fe2000c000000 */
[----:B--2---:R-:W-:Y:S01]  /*83f0*/  LEA.HI R2, R156, R159, RZ, 0x3 ;  /* 0x0000009f9c027211 */ /* 0x004fe200078f18ff */
[----:B------:R-:W-:Y:S01]  /*8400*/  IMAD.MOV.U32 R3, RZ, RZ, c[0x0][0x2c4] ;  /* 0x0000b100ff037624 */ /* 0x000fe200078e00ff */
[----:B------:R-:W-:Y:S02]  /*8410*/  UIMAD UR10, UR10, UR4, URZ ;  /* 0x000000040a0a72a4 */ /* 0x000fe4000f8e023f */
[----:B------:R-:W-:Y:S01]  /*8420*/  LOP3.LUT R0, R2, 0xfffffff8, RZ, 0xc0, !PT ;  /* 0xfffffff802007812 */ /* 0x000fe200078ec0ff */
[----:B------:R-:W-:Y:S01]  /*8430*/  UIADD3 UR13, UR13, UR6, URZ ;  /* 0x000000060d0d7290 */ /* 0x000fe2000fffe03f */
[----:B------:R-:W-:Y:S01]  /*8440*/  SHF.R.S32.HI R42, RZ, 0x3, R2 ;  /* 0x00000003ff2a7819 */ /* 0x000fe20000011402 */
[----:B------:R-:W-:Y:S01]  /*8450*/  UIMAD UR5, UR11, UR5, UR10 ;  /* 0x000000050b0572a4 */ /* 0x000fe2000f8e020a */
[----:B------:R-:W-:Y:S01]  /*8460*/  ISETP.NE.AND P0, PT, R3, 0x1, PT ;  /* 0x000000010300780c */ /* 0x000fe20003f05270 */
[----:B------:R-:W-:Y:S01]  /*8470*/  IMAD.IADD R96, R159, 0x1, -R0 ;  /* 0x000000019f607824 */ /* 0x000fe200078e0a00 */
[----:B------:R-:W-:-:S02]  /*8480*/  UIMAD.WIDE.U32 UR12, UR11, UR4, UR12 ;  /* 0x000000040b0c72a5 */ /* 0x000fc4000f8e000c */
[----:B------:R-:W-:Y:S01]  /*8490*/  UIADD3 UR6, UR7, -0x40, URZ ;  /* 0xffffffc007067890 */ /* 0x000fe2000fffe03f */
[C---:B------:R-:W-:Y:S01]  /*84a0*/  IMAD R163, R96.reuse, 0x10, R42 ;  /* 0x0000001060a37824 */ /* 0x040fe200078e022a */
[----:B------:R-:W-:Y:S01]  /*84b0*/  UIADD3 UR5, UR13, UR5, URZ ;  /* 0x000000050d057290 */ /* 0x000fe2000fffe03f */
[----:B------:R-:W-:Y:S01]  /*84c0*/  IMAD.SHL.U32 R132, R96, 0x8, RZ ;  /* 0x0000000860847824 */ /* 0x000fe200078e00ff */
[----:B------:R-:W-:Y:S01]  /*84d0*/  ULDC UR4, c[0x0][0x2c4] ;  /* 0x0000b10000047ab9 */ /* 0x000fe20000000800 */
[----:B-1----:R-:W-:Y:S01]  /*84e0*/  IMAD R4, R19, 0x80, R163 ;  /* 0x0000008013047824 */ /* 0x002fe200078e02a3 */
[----:B------:R-:W-:Y:S01]  /*84f0*/  UIMAD UR23, UR23, UR4, URZ ;  /* 0x00000004171772a4 */ /* 0x000fe2000f8e023f */
[----:B------:R-:W-:Y:S01]  /*8500*/  IMAD.U32 R3, RZ, RZ, UR13 ;  /* 0x0000000dff037e24 */ /* 0x000fe2000f8e00ff */
[----:B------:R-:W-:Y:S01]  /*8510*/  IADD3 R55, R132, 0x40, RZ ;  /* 0x0000004084377810 */ /* 0x000fe20007ffe0ff */
[----:B------:R-:W-:Y:S01]  /*8520*/  @P0 IMAD.HI.U32 R2, R4, c[0x0][0x2c8], RZ ;  /* 0x0000b20004020a27 */ /* 0x000fe200078e00ff */
[----:B------:R-:W-:Y:S01]  /*8530*/  LEA.HI R57, R156, R159, RZ, 0x4 ;  /* 0x0000009f9c397211 */ /* 0x000fe200078f20ff */
[----:B------:R-:W-:Y:S02]  /*8540*/  STL [R1+0x48], R163 ;  /* 0x000048a301007387 */ /* 0x000fe40000100800 */
[----:B------:R-:W-:Y:S01]  /*8550*/  IMAD.MOV.U32 R0, RZ, RZ, R4 ;  /* 0x000000ffff007224 */ /* 0x000fe200078e0004 */
[----:B------:R-:W-:Y:S01]  /*8560*/  @P0 SHF.R.U32.HI R0, RZ, c[0x0][0x2cc], R2 ;  /* 0x0000b300ff000a19 */ /* 0x000fe20000011602 */
[----:B------:R-:W-:-:S02]  /*8570*/  IMAD.U32 R2, RZ, RZ, UR12 ;  /* 0x0000000cff027e24 */ /* 0x000fc4000f8e00ff */
[----:B------:R-:W-:Y:S01]  /*8580*/  IMAD.U32 R3, RZ, RZ, UR5 ;  /* 0x00000005ff037e24 */ /* 0x000fe2000f8e00ff */
[--C-:B------:R-:W-:Y:S01]  /*8590*/  SHF.R.S32.HI R6, RZ, 0x1f, R0.reuse ;  /* 0x0000001fff067819 */ /* 0x100fe20000011400 */
[----:B------:R-:W-:Y:S01]  /*85a0*/  IMAD.MOV R5, RZ, RZ, -R0 ;  /* 0x000000ffff057224 */ /* 0x000fe200078e0a00 */
[----:B------:R-:W-:Y:S01]  /*85b0*/  ULDC.64 UR4, c[0x0][0x2b0] ;  /* 0x0000ac0000047ab9 */ /* 0x000fe20000000a00 */
[----:B------:R-:W-:-:S04]  /*85c0*/  IMAD.WIDE.U32 R2, R0, c[0x0][0x1b0], R2 ;  /* 0x00006c0000027a25 */ /* 0x000fc800078e0002 */
[----:B------:R-:W-:Y:S02]  /*85d0*/  IMAD R6, R6, c[0x0][0x1b0], RZ ;  /* 0x00006c0006067a24 */ /* 0x000fe400078e02ff */
[----:B------:R-:W-:Y:S02]  /*85e0*/  IMAD R4, R5, c[0x0][0x2c4], R4 ;  /* 0x0000b10005047a24 */ /* 0x000fe400078e0204 */
[----:B------:R-:W-:Y:S02]  /*85f0*/  IMAD R5, R0, c[0x0][0x1b4], R6 ;  /* 0x00006d0000057a24 */ /* 0x000fe400078e0206 */
[----:B------:R-:W-:Y:S01]  /*8600*/  IMAD R19, R19, 0x80, R42 ;  /* 0x0000008013137824 */ /* 0x000fe200078e022a */
[----:B------:R-:W-:Y:S01]  /*8610*/  SHF.R.S32.HI R0, RZ, 0x1f, R4 ;  /* 0x0000001fff007819 */ /* 0x000fe20000011404 */
[----:B------:R-:W-:-:S03]  /*8620*/  IMAD.IADD R3, R3, 0x1, R5 ;  /* 0x0000000103037824 */ /* 0x000fc600078e0205 */
[C---:B------:R-:W-:Y:S01]  /*8630*/  IADD3 R5, R19.reuse, 0x10, RZ ;  /* 0x0000001013057810 */ /* 0x040fe20007ffe0ff */
[----:B------:R-:W-:Y:S01]  /*8640*/  IMAD R0, R0, c[0x0][0x1a8], RZ ;  /* 0x00006a0000007a24 */ /* 0x000fe200078e02ff */
[----:B------:R-:W-:Y:S01]  /*8650*/  ISETP.GE.AND P6, PT, R19, UR23, PT ;  /* 0x0000001713007c0c */ /* 0x000fe2000bfc6270 */
[C---:B------:R-:W-:Y:S01]  /*8660*/  IMAD.WIDE.U32 R2, R4.reuse, c[0x0][0x1a8], R2 ;  /* 0x00006a0004027a25 */ /* 0x040fe200078e0002 */
[----:B------:R-:W-:Y:S02]  /*8670*/  ISETP.GE.AND P2, PT, R5, UR23, PT ;  /* 0x0000001705007c0c */ /* 0x000fe4000bf46270 */
[C---:B------:R-:W-:Y:S01]  /*8680*/  IADD3 R5, R19.reuse, 0x30, RZ ;  /* 0x0000003013057810 */ /* 0x040fe20007ffe0ff */
[----:B------:R-:W-:Y:S01]  /*8690*/  IMAD R0, R4, c[0x0][0x1ac], R0 ;  /* 0x00006b0004007a24 */ /* 0x000fe200078e0200 */
[----:B------:R-:W-:Y:S02]  /*86a0*/  LEA R16, P5, R2, c[0x0][0x160], 0x1 ;  /* 0x0000580002107a11 */ /* 0x000fe400078a08ff */
[----:B------:R-:W-:Y:S01]  /*86b0*/  IADD3 R4, R19, 0x40, RZ ;  /* 0x0000004013047810 */ /* 0x000fe20007ffe0ff */
[----:B------:R-:W-:Y:S01]  /*86c0*/  IMAD.IADD R0, R3, 0x1, R0 ;  /* 0x0000000103007824 */ /* 0x000fe200078e0200 */
[----:B------:R-:W-:Y:S01]  /*86d0*/  IADD3 R6, R19, 0x20, RZ ;  /* 0x0000002013067810 */ /* 0x000fe20007ffe0ff */
[----:B------:R-:W-:Y:S01]  /*86e0*/  SHFL.IDX PT, R12, R16, 0x3, 0x181f ;  /* 0x00781f00100c7f89 */ /* 0x000fe200000e0000 */
[----:B------:R-:W-:-:S02]  /*86f0*/  ISETP.GE.AND P0, PT, R5, UR23, PT ;  /* 0x0000001705007c0c */ /* 0x000fc4000bf06270 */
[----:B------:R-:W-:Y:S01]  /*8700*/  LEA.HI.X R15, R2, c[0x0][0x164], R0, 0x1, P5 ;  /* 0x00005900020f7a11 */ /* 0x000fe200028f0c00 */
[----:B------:R-:W-:Y:S01]  /*8710*/  IMAD.SHL.U32 R0, R42, 0x40, RZ ;  /* 0x000000402a007824 */ /* 0x000fe200078e00ff */
[----:B------:R-:W-:Y:S01]  /*8720*/  ISETP.GE.AND P3, PT, R4, UR23, PT ;  /* 0x0000001704007c0c */ /* 0x000fe2000bf66270 */
[----:B------:R-:W-:Y:S01]  /*8730*/  SHFL.IDX PT, R2, R16, 0x1, 0x181f ;  /* 0x00381f0010027f89 */ /* 0x000fe200000e0000 */
[----:B------:R-:W-:Y:S02]  /*8740*/  ISETP.GE.AND P1, PT, R6, UR23, PT ;  /* 0x0000001706007c0c */ /* 0x000fe4000bf26270 */
[----:B------:R-:W-:Y:S01]  /*8750*/  LEA.HI R6, R156, R159, RZ, 0x6 ;  /* 0x0000009f9c067211 */ /* 0x000fe200078f30ff */
[----:B------:R-:W-:Y:S01]  /*8760*/  SHFL.IDX PT, R4, R16, RZ, 0x181f ;  /* 0x00181fff10047589 */ /* 0x000fe200000e0000 */
[----:B------:R-:W-:Y:S02]  /*8770*/  LOP3.LUT R23, R0, 0x1c0, RZ, 0xc0, !PT ;  /* 0x000001c000177812 */ /* 0x000fe400078ec0ff */
[----:B------:R-:W-:Y:S01]  /*8780*/  ISETP.GE.AND P5, PT, R132, c[0x0][0x198], PT ;  /* 0x0000660084007a0c */ /* 0x000fe20003fa6270 */
[----:B------:R-:W1:Y:S01]  /*8790*/  SHFL.IDX PT, R5, R15, RZ, 0x181f ;  /* 0x00181fff0f057589 */ /* 0x000e6200000e0000 */
[----:B------:R-:W-:Y:S01]  /*87a0*/  IMAD.SHL.U32 R0, R6, 0x8, RZ ;  /* 0x0000000806007824 */ /* 0x000fe200078e00ff */
[----:B------:R-:W-:-:S02]  /*87b0*/  SHF.R.U32.HI R25, RZ, 0x3, R23 ;  /* 0x00000003ff197819 */ /* 0x000fc40000011617 */
[----:B------:R-:W2:Y:S01]  /*87c0*/  SHFL.IDX PT, R3, R15, 0x1, 0x181f ;  /* 0x00381f000f037f89 */ /* 0x000ea200000e0000 */
[--C-:B------:R-:W-:Y:S02]  /*87d0*/  @!P6 SHF.R.S32.HI R6, RZ, 0x1f, R55.reuse ;  /* 0x0000001fff06e819 */ /* 0x100fe40000011437 */
[----:B------:R-:W-:Y:S01]  /*87e0*/  LOP3.LUT R24, R0, 0xfffffe00, RZ, 0xc0, !PT ;  /* 0xfffffe0000187812 */ /* 0x000fe200078ec0ff */
[----:B------:R-:W4:Y:S01]  /*87f0*/  SHFL.IDX PT, R13, R15, 0x3, 0x181f ;  /* 0x00781f000f0d7f89 */ /* 0x000f2200000e0000 */
[-C--:B------:R-:W-:Y:S02]  /*8800*/  @!P6 LEA.HI R6, R6, R55.reuse, RZ, 0x3 ;  /* 0x000000370606e211 */ /* 0x080fe400078f18ff */
[----:B------:R-:W-:Y:S02]  /*8810*/  @!P2 SHF.R.S32.HI R0, RZ, 0x1f, R55 ;  /* 0x0000001fff00a819 */ /* 0x000fe40000011437 */
[----:B------:R-:W-:Y:S02]  /*8820*/  @!P6 LOP3.LUT R10, R6, 0xfffffff8, RZ, 0xc0, !PT ;  /* 0xfffffff8060ae812 */ /* 0x000fe400078ec0ff */
[----:B------:R-:W-:Y:S01]  /*8830*/  @!P2 LEA.HI R0, R0, R55, RZ, 0x3 ;  /* 0x000000370000a211 */ /* 0x000fe200078f18ff */
[----:B------:R-:W-:Y:S01]  /*8840*/  SHFL.IDX PT, R6, R16, 0x2, 0x181f ;  /* 0x00581f0010067f89 */ /* 0x000fe200000e0000 */
[----:B------:R-:W-:-:S02]  /*8850*/  P2R R20, PR, RZ, 0x40 ;  /* 0x00000040ff147803 */ /* 0x000fc40000000000 */
[----:B------:R-:W-:Y:S01]  /*8860*/  @!P2 LOP3.LUT R17, R0, 0xfffffff8, RZ, 0xc0, !PT ;  /* 0xfffffff80011a812 */ /* 0x000fe200078ec0ff */
[----:B-1----:R-:W-:-:S04]  /*8870*/  @!P6 IMAD.WIDE R8, R132, 0x2, R4 ;  /* 0x000000028408e825 */ /* 0x002fc800078e0204 */
[----:B------:R-:W-:-:S04]  /*8880*/  @!P6 IMAD.WIDE R10, R10, 0x2, R4 ;  /* 0x000000020a0ae825 */ /* 0x000fc800078e0204 */
[----:B--2---:R-:W-:-:S04]  /*8890*/  @!P2 IMAD.WIDE R4, R132, 0x2, R2 ;  /* 0x000000028404a825 */ /* 0x004fc800078e0202 */
[----:B------:R-:W-:Y:S01]  /*88a0*/  @!P2 IMAD.WIDE R2, R17, 0x2, R2 ;  /* 0x000000021102a825 */ /* 0x000fe200078e0202 */
[----:B---3--:R1:W2:Y:S01]  /*88b0*/  @P4 R2UR UR11, R7 ;  /* 0x00000000070b43c2 */ /* 0x0082a200000e0000 */
[----:B------:R-:W-:Y:S01]  /*88c0*/  ISETP.GE.AND P4, PT, R55, c[0x0][0x198], PT ;  /* 0x0000660037007a0c */ /* 0x000fe20003f86270 */
[----:B--2---:R-:W-:Y:S02]  /*88d0*/  @!UP1 UMOV UR11, UR24 ;  /* 0x00000018000b9c82 */ /* 0x004fe40008000000 */
[----:B------:R-:W-:Y:S02]  /*88e0*/  USHF.R.S32.HI UR10, URZ, 0x1f, UR11 ;  /* 0x0000001f3f0a7899 */ /* 0x000fe4000801140b */
[----:B------:R-:W-:Y:S02]  /*88f0*/  UIMAD.WIDE.U32 UR12, UR11, UR4, URZ ;  /* 0x000000040b0c72a5 */ /* 0x000fe4000f8e003f */
[----:B------:R-:W-:-:S04]  /*8900*/  UIMAD UR10, UR10, UR4, URZ ;  /* 0x000000040a0a72a4 */ /* 0x000fc8000f8e023f */
[----:B------:R-:W-:-:S03]  /*8910*/  UIMAD UR10, UR11, UR5, UR10 ;  /* 0x000000050b0a72a4 */ /* 0x000fc6000f8e020a */
[----:B------:R-:W-:Y:S02]  /*8920*/  ULDC.64 UR4, c[0x0][0x1e8] ;  /* 0x00007a0000047ab9 */ /* 0x000fe40000000a00 */
[----:B------:R-:W-:Y:S01]  /*8930*/  UIADD3 UR10, UR13, UR10, URZ ;  /* 0x0000000a0d0a7290 */ /* 0x000fe2000fffe03f */
[----:B-1----:R-:W-:-:S04]  /*8940*/  LOP3.LUT R7, R23, 0x38, R132, 0xf8, !PT ;  /* 0x0000003817077812 */ /* 0x002fc800078ef884 */
[----:B------:R-:W-:-:S05]  /*8950*/  LOP3.LUT R7, R7, R25, RZ, 0x3c, !PT ;  /* 0x0000001907077212 */ /* 0x000fca00078e3cff */
[----:B------:R-:W-:Y:S02]  /*8960*/  IMAD.IADD R54, R24, 0x1, R7 ;  /* 0x0000000118367824 */ /* 0x000fe400078e0207 */
[----:B------:R-:W1:Y:S02]  /*8970*/  SHFL.IDX PT, R7, R15, 0x2, 0x181f ;  /* 0x00581f000f077f89 */ /* 0x000e6400000e0000 */
[C---:B------:R-:W-:Y:S02]  /*8980*/  @!P6 IMAD.SHL.U32 R0, R54.reuse, 0x2, RZ ;  /* 0x000000023600e824 */ /* 0x040fe400078e00ff */
[----:B------:R-:W-:-:S03]  /*8990*/  @!P2 IMAD.SHL.U32 R14, R54, 0x2, RZ ;  /* 0x00000002360ea824 */ /* 0x000fc600078e00ff */
[----:B------:R4:W-:Y:S04]  /*89a0*/  @!P6 LDGSTS.E.BYPASS.LTC128B.128 [R0+0x8100], [R8.64], !P5 ;  /* 0x081000000800efae */ /* 0x0009e8000e901d62 */
[----:B------:R2:W-:Y:S01]  /*89b0*/  @!P6 LDGSTS.E.BYPASS.LTC128B.128 [R0+0xc100], [R10.64], !P4 ;  /* 0x0c1000000a00efae */ /* 0x0005e2000e101d62 */
[----:B------:R-:W-:-:S03]  /*89c0*/  ISETP.NE.AND P6, PT, R164, 0x1, PT ;  /* 0x00000001a400780c */ /* 0x000fc60003fc5270 */
[----:B------:R3:W-:Y:S04]  /*89d0*/  @!P2 LDGSTS.E.BYPASS.LTC128B.128 [R14+0x8900], [R4.64], !P5 ;  /* 0x08900000040eafae */ /* 0x0007e8000e901d62 */
[----:B------:R5:W-:Y:S01]  /*89e0*/  @!P2 LDGSTS.E.BYPASS.LTC128B.128 [R14+0xc900], [R2.64], !P4 ;  /* 0x0c900000020eafae */ /* 0x000be2000e101d62 */
[----:B----4-:R-:W-:Y:S01]  /*89f0*/  @!P0 IMAD.WIDE R8, R132, 0x2, R12 ;  /* 0x0000000284088825 */ /* 0x010fe200078e020c */
[--C-:B--2---:R-:W-:Y:S02]  /*8a00*/  @!P1 SHF.R.S32.HI R0, RZ, 0x1f, R55.reuse ;  /* 0x0000001fff009819 */ /* 0x104fe40000011437 */
[----:B---3--:R-:W-:Y:S02]  /*8a10*/  @!P0 SHF.R.S32.HI R4, RZ, 0x1f, R55 ;  /* 0x0000001fff048819 */ /* 0x008fe40000011437 */
[----:B------:R-:W-:-:S02]  /*8a20*/  IADD3 R5, R19, 0x50, RZ ;  /* 0x0000005013057810 */ /* 0x000fc40007ffe0ff */
[-C--:B-----5:R-:W-:Y:S01]  /*8a30*/  @!P1 LEA.HI R2, R0, R55.reuse, RZ, 0x3 ;  /* 0x0000003700029211 */ /* 0x0a0fe200078f18ff */
[----:B------:R-:W-:Y:S01]  /*8a40*/  SHFL.IDX PT, R3, R15, 0x5, 0x181f ;  /* 0x00b81f000f037f89 */ /* 0x000fe200000e0000 */
[----:B------:R-:W-:Y:S01]  /*8a50*/  @!P0 LEA.HI R0, R4, R55, RZ, 0x3 ;  /* 0x0000003704008211 */ /* 0x000fe200078f18ff */
[----:B------:R-:W-:Y:S01]  /*8a60*/  @!P0 IMAD.SHL.U32 R14, R54, 0x2, RZ ;  /* 0x00000002360e8824 */ /* 0x000fe200078e00ff */
[----:B------:R-:W-:Y:S01]  /*8a70*/  @!P1 LOP3.LUT R2, R2, 0xfffffff8, RZ, 0xc0, !PT ;  /* 0xfffffff802029812 */ /* 0x000fe200078ec0ff */
[----:B------:R-:W-:Y:S01]  /*8a80*/  SHFL.IDX PT, R4, R16, 0x4, 0x181f ;  /* 0x00981f0010047f89 */ /* 0x000fe200000e0000 */
[----:B------:R-:W-:Y:S02]  /*8a90*/  ISETP.GE.AND P2, PT, R5, UR23, PT ;  /* 0x0000001705007c0c */ /* 0x000fe4000bf46270 */
[----:B------:R-:W-:Y:S01]  /*8aa0*/  @!P0 LOP3.LUT R17, R0, 0xfffffff8, RZ, 0xc0, !PT ;  /* 0xfffffff800118812 */ /* 0x000fe200078ec0ff */
[----:B------:R-:W2:Y:S01]  /*8ab0*/  SHFL.IDX PT, R5, R15, 0x4, 0x181f ;  /* 0x00981f000f057f89 */ /* 0x000ea200000e0000 */
[----:B-1----:R-:W-:-:S03]  /*8ac0*/  @!P1 IMAD.WIDE R10, R2, 0x2, R6 ;  /* 0x00000002020a9825 */ /* 0x002fc600078e0206 */
[----:B------:R-:W1:Y:S01]  /*8ad0*/  SHFL.IDX PT, R2, R16, 0x5, 0x181f ;  /* 0x00b81f0010027f89 */ /* 0x000e6200000e0000 */
[----:B------:R-:W-:Y:S02]  /*8ae0*/  @!P1 IMAD.SHL.U32 R0, R54, 0x2, RZ ;  /* 0x0000000236009824 */ /* 0x000fe400078e00ff */
[----:B------:R-:W-:-:S05]  /*8af0*/  @!P1 IMAD.WIDE R6, R132, 0x2, R6 ;  /* 0x0000000284069825 */ /* 0x000fca00078e0206 */
[----:B------:R3:W-:Y:S04]  /*8b00*/  @!P1 LDGSTS.E.BYPASS.LTC128B.128 [R0+0x9100], [R6.64], !P5 ;  /* 0x0910000006009fae */ /* 0x0007e8000e901d62 */
[----:B------:R4:W-:Y:S04]  /*8b10*/  @!P1 LDGSTS.E.BYPASS.LTC128B.128 [R0+0xd100], [R10.64], !P4 ;  /* 0x0d1000000a009fae */ /* 0x0009e8000e101d62 */
[----:B------:R5:W-:Y:S01]  /*8b20*/  @!P0 LDGSTS.E.BYPASS.LTC128B.128 [R14+0x9900], [R8.64], !P5 ;  /* 0x09900000080e8fae */ /* 0x000be2000e901d62 */
[----:B---3--:R-:W-:Y:S01]  /*8b30*/  @!P0 IMAD.WIDE R6, R17, 0x2, R12 ;  /* 0x0000000211068825 */ /* 0x008fe200078e020c */
[----:B------:R-:W-:-:S02]  /*8b40*/  IADD3 R13, R19, 0x70, RZ ;  /* 0x00000070130d7810 */ /* 0x000fc40007ffe0ff */
[--C-:B----4-:R-:W-:Y:S02]  /*8b50*/  @!P3 SHF.R.S32.HI R0, RZ, 0x1f, R55.reuse ;  /* 0x0000001fff00b819 */ /* 0x110fe40000011437 */
[----:B------:R3:W-:Y:S01]  /*8b60*/  @!P0 LDGSTS.E.BYPASS.LTC128B.128 [R14+0xd900], [R6.64], !P4 ;  /* 0x0d900000060e8fae */ /* 0x0007e2000e101d62 */
[----:B------:R-:W-:Y:S01]  /*8b70*/  @!P2 IMAD.SHL.U32 R12, R54, 0x2, RZ ;  /* 0x00000002360ca824 */ /* 0x000fe200078e00ff */
[----:B------:R-:W-:Y:S02]  /*8b80*/  ISETP.GE.AND P0, PT, R13, UR23, PT ;  /* 0x000000170d007c0c */ /* 0x000fe4000bf06270 */
[----:B-----5:R-:W-:Y:S02]  /*8b90*/  @!P2 SHF.R.S32.HI R8, RZ, 0x1f, R55 ;  /* 0x0000001fff08a819 */ /* 0x020fe40000011437 */
[----:B------:R-:W-:-:S04]  /*8ba0*/  IADD3 R9, R19, 0x60, RZ ;  /* 0x0000006013097810 */ /* 0x000fc80007ffe0ff */
[----:B------:R-:W-:Y:S02]  /*8bb0*/  ISETP.GE.AND P1, PT, R9, UR23, PT ;  /* 0x0000001709007c0c */ /* 0x000fe4000bf26270 */
[----:B------:R-:W-:Y:S01]  /*8bc0*/  SHFL.IDX PT, R9, R15, 0x6, 0x181f ;  /* 0x00d81f000f097f89 */ /* 0x000fe200000e0000 */
[-C--:B---3--:R-:W-:Y:S02]  /*8bd0*/  @!P3 LEA.HI R6, R0, R55.reuse, RZ, 0x3 ;  /* 0x000000370006b211 */ /* 0x088fe400078f18ff */
[----:B------:R-:W-:Y:S02]  /*8be0*/  @!P2 LEA.HI R0, R8, R55, RZ, 0x3 ;  /* 0x000000370800a211 */ /* 0x000fe400078f18ff */
[----:B------:R-:W-:Y:S01]  /*8bf0*/  @!P3 LOP3.LUT R6, R6, 0xfffffff8, RZ, 0xc0, !PT ;  /* 0xfffffff80606b812 */ /* 0x000fe200078ec0ff */
[----:B------:R-:W3:Y:S01]  /*8c00*/  SHFL.IDX PT, R8, R16, 0x6, 0x181f ;  /* 0x00d81f0010087f89 */ /* 0x000ee200000e0000 */
[----:B------:R-:W-:Y:S01]  /*8c10*/  @!P2 LOP3.LUT R7, R0, 0xfffffff8, RZ, 0xc0, !PT ;  /* 0xfffffff80007a812 */ /* 0x000fe200078ec0ff */
[----:B------:R-:W-:-:S02]  /*8c20*/  @!P3 IMAD.SHL.U32 R0, R54, 0x2, RZ ;  /* 0x000000023600b824 */ /* 0x000fc400078e00ff */
[----:B--2---:R-:W-:-:S04]  /*8c30*/  @!P3 IMAD.WIDE R10, R6, 0x2, R4 ;  /* 0x00000002060ab825 */ /* 0x004fc800078e0204 */
[----:B------:R-:W-:-:S04]  /*8c40*/  @!P3 IMAD.WIDE R4, R132, 0x2, R4 ;  /* 0x000000028404b825 */ /* 0x000fc800078e0204 */
[--C-:B-1----:R-:W-:Y:S01]  /*8c50*/  @!P2 IMAD.WIDE R6, R7, 0x2, R2.reuse ;  /* 0x000000020706a825 */ /* 0x102fe200078e0202 */
[----:B------:R1:W-:Y:S03]  /*8c60*/  @!P3 LDGSTS.E.BYPASS.LTC128B.128 [R0+0xa100], [R4.64], !P5 ;  /* 0x0a1000000400bfae */ /* 0x0003e6000e901d62 */
[----:B------:R-:W-:Y:S01]  /*8c70*/  @!P2 IMAD.WIDE R2, R132, 0x2, R2 ;  /* 0x000000028402a825 */ /* 0x000fe200078e0202 */
[----:B------:R2:W-:Y:S04]  /*8c80*/  @!P3 LDGSTS.E.BYPASS.LTC128B.128 [R0+0xe100], [R10.64], !P4 ;  /* 0x0e1000000a00bfae */ /* 0x0005e8000e101d62 */
[----:B------:R4:W-:Y:S04]  /*8c90*/  @!P2 LDGSTS.E.BYPASS.LTC128B.128 [R12+0xa900], [R2.64], !P5 ;  /* 0x0a900000020cafae */ /* 0x0009e8000e901d62 */
[----:B------:R5:W-:Y:S01]  /*8ca0*/  @!P2 LDGSTS.E.BYPASS.LTC128B.128 [R12+0xe900], [R6.64], !P4 ;  /* 0x0e900000060cafae */ /* 0x000be2000e101d62 */
[----:B-1----:R-:W-:-:S02]  /*8cb0*/  IADD3 R4, R163, UR6, RZ ;  /* 0x00000006a3047c10 */ /* 0x002fc4000fffe0ff */
[----:B--2---:R-:W-:Y:S01]  /*8cc0*/  @!P1 SHF.R.S32.HI R0, RZ, 0x1f, R55 ;  /* 0x0000001fff009819 */ /* 0x004fe20000011437 */
[----:B------:R-:W-:Y:S01]  /*8cd0*/  @!P1 IMAD.SHL.U32 R10, R54, 0x2, RZ ;  /* 0x00000002360a9824 */ /* 0x000fe200078e00ff */
[----:B------:R-:W-:Y:S02]  /*8ce0*/  ISETP.GE.AND P2, PT, R4, UR9, PT ;  /* 0x0000000904007c0c */ /* 0x000fe4000bf46270 */
[----:B------:R-:W-:Y:S02]  /*8cf0*/  @!P1 LEA.HI R0, R0, R55, RZ, 0x3 ;  /* 0x0000003700009211 */ /* 0x000fe400078f18ff */
[----:B------:R-:W-:Y:S01]  /*8d00*/  ISETP.GT.OR P2, PT, R163, 0x3f, P2 ;  /* 0x0000003fa300780c */ /* 0x000fe20001744670 */
[----:B-----5:R-:W-:Y:S01]  /*8d10*/  SHFL.IDX PT, R6, R16, 0x7, 0x181f ;  /* 0x00f81f0010067f89 */ /* 0x020fe200000e0000 */
[----:B------:R-:W-:Y:S02]  /*8d20*/  @!P1 LOP3.LUT R0, R0, 0xfffffff8, RZ, 0xc0, !PT ;  /* 0xfffffff800009812 */ /* 0x000fe400078ec0ff */
[----:B----4-:R-:W-:Y:S01]  /*8d30*/  IADD3 R12, R4, UR19, RZ ;  /* 0x00000013040c7c10 */ /* 0x010fe2000fffe0ff */
[----:B------:R-:W1:Y:S01]  /*8d40*/  SHFL.IDX PT, R7, R15, 0x7, 0x181f ;  /* 0x00f81f000f077f89 */ /* 0x000e6200000e0000 */
[----:B---3--:R-:W-:-:S04]  /*8d50*/  @!P1 IMAD.WIDE R4, R132, 0x2, R8 ;  /* 0x0000000284049825 */ /* 0x008fc800078e0208 */
[----:B------:R-:W-:Y:S01]  /*8d60*/  @!P1 IMAD.WIDE R2, R0, 0x2, R8 ;  /* 0x0000000200029825 */ /* 0x000fe200078e0208 */
[----:B------:R-:W-:Y:S01]  /*8d70*/  @!P0 SHF.R.S32.HI R0, RZ, 0x1f, R55 ;  /* 0x0000001fff008819 */ /* 0x000fe20000011437 */
[----:B------:R2:W-:Y:S02]  /*8d80*/  @!P1 LDGSTS.E.BYPASS.LTC128B.128 [R10+0xb100], [R4.64], !P5 ;  /* 0x0b100000040a9fae */ /* 0x0005e4000e901d62 */
[----:B------:R-:W-:Y:S02]  /*8d90*/  @P6 IMAD.HI.U32 R13, R12, c[0x0][0x2bc], RZ ;  /* 0x0000af000c0d6a27 */ /* 0x000fe400078e00ff */
[----:B------:R3:W-:Y:S02]  /*8da0*/  @!P1 LDGSTS.E.BYPASS.LTC128B.128 [R10+0xf100], [R2.64], !P4 ;  /* 0x0f100000020a9fae */ /* 0x0007e4000e101d62 */
[----:B------:R-:W-:Y:S01]  /*8db0*/  IMAD.MOV.U32 R11, RZ, RZ, R12 ;  /* 0x000000ffff0b7224 */ /* 0x000fe200078e000c */
[----:B------:R-:W-:Y:S01]  /*8dc0*/  @P6 SHF.R.U32.HI R11, RZ, c[0x0][0x2c0], R13 ;  /* 0x0000b000ff0b6a19 */ /* 0x000fe2000001160d */
[----:B-1----:R-:W-:Y:S01]  /*8dd0*/  @!P0 IMAD.WIDE R8, R132, 0x2, R6 ;  /* 0x0000000284088825 */ /* 0x002fe200078e0206 */
[----:B--2---:R-:W-:-:S02]  /*8de0*/  @!P0 LEA.HI R4, R0, R55, RZ, 0x3 ;  /* 0x0000003700048211 */ /* 0x004fc400078f18ff */
[C---:B------:R-:W-:Y:S02]  /*8df0*/  @!P2 IADD3 R0, P1, R11.reuse, UR12, RZ ;  /* 0x0000000c0b00ac10 */ /* 0x040fe4000ff3e0ff */
[----:B------:R-:W-:Y:S01]  /*8e00*/  @!P0 LOP3.LUT R4, R4, 0xfffffff8, RZ, 0xc0, !PT ;  /* 0xfffffff804048812 */ /* 0x000fe200078ec0ff */
[----:B---3--:R-:W-:Y:S01]  /*8e10*/  @!P0 IMAD.SHL.U32 R10, R54, 0x2, RZ ;  /* 0x00000002360a8824 */ /* 0x008fe200078e00ff */
[----:B------:R-:W-:Y:S02]  /*8e20*/  @!P2 LEA.HI.X.SX32 R3, R11, UR10, 0x1, P1 ;  /* 0x0000000a0b03ac11 */ /* 0x000fe400088f0eff */
[----:B------:R-:W-:Y:S01]  /*8e30*/  @!P2 LEA R2, P1, R0, c[0x0][0x2a0], 0x2 ;  /* 0x0000a8000002aa11 */ /* 0x000fe200078210ff */
[----:B------:R-:W-:Y:S01]  /*8e40*/  @!P0 IMAD.WIDE R4, R4, 0x2, R6 ;  /* 0x0000000204048825 */ /* 0x000fe200078e0206 */
[----:B------:R1:W-:Y:S02]  /*8e50*/  @!P0 LDGSTS.E.BYPASS.LTC128B.128 [R10+0xb900], [R8.64], !P5 ;  /* 0x0b900000080a8fae */ /* 0x0003e4000e901d62 */
[----:B------:R-:W-:-:S02]  /*8e60*/  @!P2 LEA.HI.X R3, R0, c[0x0][0x2a4], R3, 0x2, P1 ;  /* 0x0000a9000003aa11 */ /* 0x000fc400008f1403 */
[----:B------:R2:W-:Y:S04]  /*8e70*/  @!P0 LDGSTS.E.BYPASS.LTC128B.128 [R10+0xf900], [R4.64], !P4 ;  /* 0x0f900000040a8fae */ /* 0x0005e8000e101d62 */
[----:B------:R-:W0:Y:S04]  /*8e80*/  LDGDEPBAR ;  /* 0x00000000000079af */ /* 0x000e280000000000 */
[----:B------:R-:W-:Y:S06]  /*8e90*/  BAR.SYNC.DEFER_BLOCKING 0x0 ;  /* 0x0000000000007b1d */ /* 0x000fec0000010000 */
[----:B------:R3:W4:Y:S01]  /*8ea0*/  @!P2 LDG.E R58, [R2.64] ;  /* 0x00000022023aa981 */ /* 0x000722000c1e1900 */
[----:B------:R-:W-:Y:S01]  /*8eb0*/  IMAD.MOV R0, RZ, RZ, -R11 ;  /* 0x000000ffff007224 */ /* 0x000fe200078e0a0b */
[----:B------:R-:W-:Y:S01]  /*8ec0*/  UIMAD UR11, UR15, UR4, URZ ;  /* 0x000000040f0b72a4 */ /* 0x000fe2000f8e023f */
[----:B------:R-:W-:Y:S01]  /*8ed0*/  ISETP.GE.AND P5, PT, R132, c[0x0][0x1d4], PT ;  /* 0x0000750084007a0c */ /* 0x000fe20003fa6270 */
[----:B------:R-:W-:Y:S01]  /*8ee0*/  UIMAD.WIDE.U32 UR20, UR16, UR4, URZ ;  /* 0x00000004101472a5 */ /* 0x000fe2000f8e003f */
[----:B------:R-:W-:Y:S01]  /*8ef0*/  IMAD R59, R0, c[0x0][0x2b8], R12 ;  /* 0x0000ae00003b7a24 */ /* 0x000fe200078e020c */
[----:B------:R-:W-:Y:S01]  /*8f00*/  UIMAD UR11, UR16, UR5, UR11 ;  /* 0x00000005100b72a4 */ /* 0x000fe2000f8e020b */
[----:B------:R-:W-:Y:S01]  /*8f10*/  ISETP.GE.AND P4, PT, R55, c[0x0][0x1d4], PT ;  /* 0x0000750037007a0c */ /* 0x000fe20003f86270 */
[----:B------:R-:W-:-:S02]  /*8f20*/  UIADD3 UR6, UR9, -UR6, URZ ;  /* 0x8000000609067290 */ /* 0x000fc4000fffe03f */
[----:B------:R-:W-:Y:S01]  /*8f30*/  SHF.R.S32.HI R51, RZ, 0x1f, R59 ;  /* 0x0000001fff337819 */ /* 0x000fe2000001143b */
[----:B------:R-:W-:Y:S01]  /*8f40*/  UIADD3 UR11, UR21, UR11, URZ ;  /* 0x0000000b150b7290 */ /* 0x000fe2000fffe03f */
[----:B------:R-:W-:Y:S01]  /*8f50*/  STL [R1+0x34], R59 ;  /* 0x0000343b01007387 */ /* 0x000fe20000100800 */
[----:B------:R-:W-:Y:S01]  /*8f60*/  ULDC.64 UR4, c[0x0][0x210] ;  /* 0x0000840000047ab9 */ /* 0x000fe20000000a00 */
[----:B------:R-:W-:Y:S01]  /*8f70*/  IADD3 R97, -R42, UR6, RZ ;  /* 0x000000062a617c10 */ /* 0x000fe2000fffe1ff */
[----:B------:R-:W-:Y:S01]  /*8f80*/  IMAD R0, R51, c[0x0][0x1e0], RZ ;  /* 0x0000780033007a24 */ /* 0x000fe200078e02ff */
[----:B------:R-:W-:Y:S01]  /*8f90*/  UIMAD UR15, UR15, UR4, URZ ;  /* 0x000000040f0f72a4 */ /* 0x000fe2000f8e023f */
[----:B------:R-:W-:Y:S01]  /*8fa0*/  SEL R157, RZ, 0x10, P4 ;  /* 0x00000010ff9d7807 */ /* 0x000fe20002000000 */
[----:B------:R-:W-:Y:S01]  /*8fb0*/  UIMAD.WIDE.U32 UR26, UR16, UR4, URZ ;  /* 0x00000004101a72a5 */ /* 0x000fe2000f8e003f */
[----:B------:R-:W-:Y:S01]  /*8fc0*/  IMAD R0, R59, c[0x0][0x1e4], R0 ;  /* 0x000079003b007a24 */ /* 0x000fe200078e0200 */
[----:B------:R-:W-:Y:S01]  /*8fd0*/  ISETP.GE.AND P2, PT, R97, 0x11, PT ;  /* 0x000000116100780c */ /* 0x000fe20003f46270 */
[----:B------:R-:W-:Y:S01]  /*8fe0*/  UIMAD UR5, UR16, UR5, UR15 ;  /* 0x00000005100572a4 */ /* 0x000fe2000f8e020f */
[----:B---3--:R-:W-:-:S03]  /*8ff0*/  IMAD.WIDE.U32 R2, R59, c[0x0][0x1e0], RZ ;  /* 0x000078003b027a25 */ /* 0x008fc600078e00ff */
[----:B------:R-:W-:Y:S01]  /*9000*/  UIADD3 UR5, UR27, UR5, URZ ;  /* 0x000000051b057290 */ /* 0x000fe2000fffe03f */
[----:B------:R-:W-:-:S07]  /*9010*/  IMAD.IADD R3, R3, 0x1, R0 ;  /* 0x0000000103037824 */ /* 0x000fce00078e0200 */
[----:B------:R-:W-:Y:S01]  /*9020*/  @P2 IMAD.SHL.U32 R16, R54, 0x2, RZ ;  /* 0x0000000236102824 */ /* 0x000fe200078e00ff */
[----:B----4-:R-:W-:Y:S01]  /*9030*/  SHF.R.S32.HI R53, RZ, 0x1f, R58 ;  /* 0x0000001fff357819 */ /* 0x010fe2000001143a */
[----:B------:R-:W-:Y:S01]  /*9040*/  IMAD.WIDE.U32 R2, R58, c[0x0][0x1f0], R2 ;  /* 0x00007c003a027a25 */ /* 0x000fe200078e0002 */
[----:B------:R-:W-:Y:S03]  /*9050*/  STL [R1+0x30], R58 ;  /* 0x0000303a01007387 */ /* 0x000fe60000100800 */
[----:B------:R-:W-:Y:S01]  /*9060*/  IMAD R0, R53, c[0x0][0x1f0], RZ ;  /* 0x00007c0035007a24 */ /* 0x000fe200078e02ff */
[----:B--2---:R-:W-:-:S03]  /*9070*/  IADD3 R4, P1, R2, UR20, RZ ;  /* 0x0000001402047c10 */ /* 0x004fc6000ff3e0ff */
[----:B------:R-:W-:Y:S01]  /*9080*/  IMAD R2, R58, c[0x0][0x1f4], R0 ;  /* 0x00007d003a027a24 */ /* 0x000fe200078e0200 */
[----:B-1----:R-:W-:-:S04]  /*9090*/  LEA R9, P0, R4, c[0x0][0x1c8], 0x1 ;  /* 0x0000720004097a11 */ /* 0x002fc800078008ff */
[----:B------:R-:W-:Y:S01]  /*90a0*/  IADD3.X R2, R3, UR11, R2, P1, !PT ;  /* 0x0000000b03027c10 */ /* 0x000fe20008ffe402 */
[----:B------:R-:W-:Y:S01]  /*90b0*/  SHFL.IDX PT, R6, R9, 0x1, 0x181f ;  /* 0x00381f0009067f89 */ /* 0x000fe200000e0000 */
[C---:B------:R-:W-:Y:S02]  /*90c0*/  ISETP.GE.AND P1, PT, R97.reuse, 0x21, PT ;  /* 0x000000216100780c */ /* 0x040fe40003f26270 */
[----:B------:R-:W-:Y:S02]  /*90d0*/  LEA.HI.X R8, R4, c[0x0][0x1cc], R2, 0x1, P0 ;  /* 0x0000730004087a11 */ /* 0x000fe400000f0c02 */
[----:B------:R-:W-:Y:S01]  /*90e0*/  ISETP.GE.AND P0, PT, R97, 0x1, PT ;  /* 0x000000016100780c */ /* 0x000fe20003f06270 */
[----:B------:R-:W-:Y:S04]  /*90f0*/  SHFL.IDX PT, R2, R9, RZ, 0x181f ;  /* 0x00181fff09027589 */ /* 0x000fe800000e0000 */
[----:B------:R-:W1:Y:S04]  /*9100*/  SHFL.IDX PT, R3, R8, RZ, 0x181f ;  /* 0x00181fff08037589 */ /* 0x000e6800000e0000 */
[----:B------:R-:W2:Y:S01]  /*9110*/  SHFL.IDX PT, R7, R8, 0x1, 0x181f ;  /* 0x00381f0008077f89 */ /* 0x000ea200000e0000 */
[----:B------:R-:W-:-:S03]  /*9120*/  @P1 SHF.R.S32.HI R11, RZ, 0x1f, R55 ;  /* 0x0000001fff0b1819 */ /* 0x000fc60000011437 */
[----:B------:R-:W-:-:S04]  /*9130*/  @P0 SHF.R.S32.HI R0, RZ, 0x1f, R55 ;  /* 0x0000001fff000819 */ /* 0x000fc80000011437 */
[----:B------:R-:W-:-:S04]  /*9140*/  @P0 LEA.HI R0, R0, R55, RZ, 0x3 ;  /* 0x0000003700000211 */ /* 0x000fc800078f18ff */
[----:B------:R-:W-:Y:S01]  /*9150*/  @P0 LOP3.LUT R10, R0, 0xfffffff8, RZ, 0xc0, !PT ;  /* 0xfffffff8000a0812 */ /* 0x000fe200078ec0ff */
[----:B------:R-:W-:Y:S02]  /*9160*/  @P0 IMAD.SHL.U32 R0, R54, 0x2, RZ ;  /* 0x0000000236000824 */ /* 0x000fe400078e00ff */
[----:B-1----:R-:W-:-:S04]  /*9170*/  @P0 IMAD.WIDE R4, R132, 0x2, R2 ;  /* 0x0000000284040825 */ /* 0x002fc800078e0202 */
[----:B------:R-:W-:Y:S01]  /*9180*/  @P0 IMAD.WIDE R2, R10, 0x2, R2 ;  /* 0x000000020a020825 */ /* 0x000fe200078e0202 */
[----:B------:R1:W-:Y:S01]  /*9190*/  @P0 LDGSTS.E.BYPASS.LTC128B.128 [R0+0x4100], [R4.64], !P5 ;  /* 0x0410000004000fae */ /* 0x0003e2000e901d62 */
[----:B------:R-:W-:-:S03]  /*91a0*/  LOP3.LUT R10, R57, 0xfffffff0, RZ, 0xc0, !PT ;  /* 0xfffffff0390a7812 */ /* 0x000fc600078ec0ff */
[----:B------:R3:W-:Y:S01]  /*91b0*/  @P0 LDGSTS.E.BYPASS.LTC128B.128 [R0+0x6100], [R2.64], !P4 ;  /* 0x0610000002000fae */ /* 0x0007e2000e101d62 */
[----:B------:R-:W-:Y:S01]  /*91c0*/  ISETP.GE.AND P0, PT, R97, 0x31, PT ;  /* 0x000000316100780c */ /* 0x000fe20003f06270 */
[----:B------:R-:W-:-:S12]  /*91d0*/  IMAD.IADD R12, R159, 0x1, -R10 ;  /* 0x000000019f0c7824 */ /* 0x000fd800078e0a0a */
[--C-:B------:R-:W-:Y:S01]  /*91e0*/  @P0 SHF.R.S32.HI R10, RZ, 0x1f, R55.reuse ;  /* 0x0000001fff0a0819 */ /* 0x100fe20000011437 */
[----:B-1----:R-:W-:Y:S04]  /*91f0*/  SHFL.IDX PT, R4, R9, 0x2, 0x181f ;  /* 0x00581f0009047f89 */ /* 0x002fe800000e0000 */
[----:B------:R-:W1:Y:S01]  /*9200*/  SHFL.IDX PT, R5, R8, 0x2, 0x181f ;  /* 0x00581f0008057f89 */ /* 0x000e6200000e0000 */
[----:B---3--:R-:W-:-:S03]  /*9210*/  @P2 SHF.R.S32.HI R0, RZ, 0x1f, R55 ;  /* 0x0000001fff002819 */ /* 0x008fc60000011437 */
[----:B------:R-:W-:Y:S01]  /*9220*/  SHFL.IDX PT, R2, R9, 0x3, 0x181f ;  /* 0x00781f0009027f89 */ /* 0x000fe200000e0000 */
[----:B------:R-:W-:-:S03]  /*9230*/  @P2 LEA.HI R0, R0, R55, RZ, 0x3 ;  /* 0x0000003700002211 */ /* 0x000fc600078f18ff */
[----:B------:R3:W4:Y:S01]  /*9240*/  SHFL.IDX PT, R3, R8, 0x3, 0x181f ;  /* 0x00781f0008037f89 */ /* 0x00072200000e0000 */
[----:B------:R-:W-:-:S05]  /*9250*/  @P2 LOP3.LUT R0, R0, 0xfffffff8, RZ, 0xc0, !PT ;  /* 0xfffffff800002812 */ /* 0x000fca00078ec0ff */
[----:B--2---:R-:W-:Y:S01]  /*9260*/  @P2 IMAD.WIDE R14, R0, 0x2, R6 ;  /* 0x00000002000e2825 */ /* 0x004fe200078e0206 */
[----:B------:R-:W-:-:S03]  /*9270*/  @P1 LEA.HI R0, R11, R55, RZ, 0x3 ;  /* 0x000000370b001211 */ /* 0x000fc600078f18ff */
[----:B------:R-:W-:Y:S01]  /*9280*/  @P0 IMAD.SHL.U32 R11, R54, 0x2, RZ ;  /* 0x00000002360b0824 */ /* 0x000fe200078e00ff */
[----:B------:R-:W-:Y:S01]  /*9290*/  @P1 LOP3.LUT R0, R0, 0xfffffff8, RZ, 0xc0, !PT ;  /* 0xfffffff800001812 */ /* 0x000fe200078ec0ff */
[----:B---3--:R-:W-:Y:S01]  /*92a0*/  @P2 IMAD.WIDE R8, R132, 0x2, R6 ;  /* 0x0000000284082825 */ /* 0x008fe200078e0206 */
[----:B------:R-:W-:Y:S02]  /*92b0*/  SHF.R.S32.HI R7, RZ, 0x1f, R12 ;  /* 0x0000001fff077819 */ /* 0x000fe4000001140c */
[----:B------:R-:W-:Y:S01]  /*92c0*/  @P0 LEA.HI R6, R10, R55, RZ, 0x3 ;  /* 0x000000370a060211 */ /* 0x000fe200078f18ff */
[----:B------:R-:W-:Y:S01]  /*92d0*/  @P1 IMAD.SHL.U32 R10, R54, 0x2, RZ ;  /* 0x00000002360a1824 */ /* 0x000fe200078e00ff */
[----:B------:R-:W-:Y:S01]  /*92e0*/  LEA.HI R56, R7, R12, RZ, 0x3 ;  /* 0x0000000c07387211 */ /* 0x000fe200078f18ff */
[----:B------:R2:W-:Y:S01]  /*92f0*/  @P2 LDGSTS.E.BYPASS.LTC128B.128 [R16+0x4900], [R8.64], !P5 ;  /* 0x0490000008102fae */ /* 0x0005e2000e901d62 */
[----:B------:R-:W-:Y:S01]  /*9300*/  @P0 LOP3.LUT R13, R6, 0xfffffff8, RZ, 0xc0, !PT ;  /* 0xfffffff8060d0812 */ /* 0x000fe200078ec0ff */
[----:B-1----:R-:W-:-:S02]  /*9310*/  @P1 IMAD.WIDE R6, R132, 0x2, R4 ;  /* 0x0000000284061825 */ /* 0x002fc400078e0204 */
[----:B------:R1:W-:Y:S04]  /*9320*/  @P2 LDGSTS.E.BYPASS.LTC128B.128 [R16+0x6900], [R14.64], !P4 ;  /* 0x069000000e102fae */ /* 0x0003e8000e101d62 */
[----:B------:R1:W-:Y:S01]  /*9330*/  @P1 LDGSTS.E.BYPASS.LTC128B.128 [R10+0x5100], [R6.64], !P5 ;  /* 0x05100000060a1fae */ /* 0x0003e2000e901d62 */
[----:B--2---:R-:W-:Y:S01]  /*9340*/  @P1 IMAD.WIDE R8, R0, 0x2, R4 ;  /* 0x0000000200081825 */ /* 0x004fe200078e0204 */
[----:B------:R-:W-:-:S03]  /*9350*/  LOP3.LUT R0, R56, 0xfffffff8, RZ, 0xc0, !PT ;  /* 0xfffffff838007812 */ /* 0x000fc600078ec0ff */
[--C-:B----4-:R-:W-:Y:S01]  /*9360*/  @P0 IMAD.WIDE R4, R13, 0x2, R2.reuse ;  /* 0x000000020d040825 */ /* 0x110fe200078e0202 */
[----:B------:R1:W-:Y:S03]  /*9370*/  @P1 LDGSTS.E.BYPASS.LTC128B.128 [R10+0x7100], [R8.64], !P4 ;  /* 0x07100000080a1fae */ /* 0x0003e6000e101d62 */
[----:B------:R-:W-:-:S04]  /*9380*/  @P0 IMAD.WIDE R2, R132, 0x2, R2 ;  /* 0x0000000284020825 */ /* 0x000fc800078e0202 */
[----:B------:R-:W-:Y:S01]  /*9390*/  IMAD.IADD R52, R12, 0x1, -R0 ;  /* 0x000000010c347824 */ /* 0x000fe200078e0a00 */
[----:B------:R2:W-:Y:S04]  /*93a0*/  @P0 LDGSTS.E.BYPASS.LTC128B.128 [R11+0x5900], [R2.64], !P5 ;  /* 0x05900000020b0fae */ /* 0x0005e8000e901d62 */
[----:B------:R3:W-:Y:S01]  /*93b0*/  @P0 LDGSTS.E.BYPASS.LTC128B.128 [R11+0x7900], [R4.64], !P4 ;  /* 0x07900000040b0fae */ /* 0x0007e2000e101d62 */
[----:B------:R-:W-:Y:S02]  /*93c0*/  R2P PR, R52, 0x6 ;  /* 0x0000000634007804 */ /* 0x000fe40000000000 */
[----:B------:R-:W-:Y:S01]  /*93d0*/  ISETP.LT.AND P0, PT, RZ, c[0x0][0x27c], PT ;  /* 0x00009f00ff007a0c */ /* 0x000fe20003f01270 */
[----:B------:R-:W0:Y:S01]  /*93e0*/  LDGDEPBAR ;  /* 0x00000000000079af */ /* 0x000e220000000000 */
[----:B------:R-:W-:Y:S01]  /*93f0*/  ISETP.GT.AND P6, PT, R163, 0x3f, PT ;  /* 0x0000003fa300780c */ /* 0x000fe20003fc4270 */
[----:B--2---:R-:W-:-:S02]  /*9400*/  IMAD.MOV.U32 R3, RZ, RZ, 0x20 ;  /* 0x00000020ff037424 */ /* 0x004fc400078e00ff */
[----:B---3--:R-:W-:-:S03]  /*9410*/  IMAD.MOV.U32 R4, RZ, RZ, 0x10 ;  /* 0x00000010ff047424 */ /* 0x008fc600078e00ff */
[----:B------:R-:W-:Y:S02]  /*9420*/  SEL R3, R3, 0xffffffe0, !P2 ;  /* 0xffffffe003037807 */ /* 0x000fe40005000000 */
[----:B------:R-:W-:-:S03]  /*9430*/  SEL R4, R4, 0xfffffff0, !P1 ;  /* 0xfffffff004047807 */ /* 0x000fc60004800000 */
[----:B------:R-:W-:Y:S05]  /*9440*/  @P0 BRA `(.L_x_852) ;  /* 0x0000002000000947 */ /* 0x000fea0003800000 */
[----:B-1----:R-:W-:-:S04]  /*9450*/  DEPBAR.LE SB0, 0x1 ;  /* 0x000080400000791a */ /* 0x002fc80000000000 */
[----:B------:R-:W-:Y:S05]  /*9460*/  BRA `(.L_x_853) ;  /* 0x0000657000007947 */ /* 0x000fea0003800000 */
.L_x_852:
[----:B-1----:R-:W-:Y:S01]  /*9470*/  SHF.R.S32.HI R0, RZ, 0x1f, R142 ;  /* 0x0000001fff007819 */ /* 0x002fe2000001148e */
[----:B------:R-:W-:Y:S01]  /*9480*/  ULDC.U8 UR4, c[0x0][0x298] ;  /* 0x0000a60000047ab9 */ /* 0x000fe20000000000 */
[----:B------:R-:W-:Y:S01]  /*9490*/  IMAD.WIDE.U32 R8, R142, c[0x0][0x280], RZ ;  /* 0x0000a0008e087a25 */ /* 0x000fe200078e00ff */
[----:B------:R-:W-:Y:S01]  /*94a0*/  ISETP.NE.AND P1, PT, RZ, UR4, PT ;  /* 0x00000004ff007c0c */ /* 0x000fe2000bf25270 */
[----:B------:R-:W-:Y:S01]  /*94b0*/  BSSY B2, `(.L_x_853) ;  /* 0x0000652000027945 */ /* 0x000fe20003800000 */
[----:B------:R-:W-:Y:S01]  /*94c0*/  SHF.L.U32 R32, R54, 0x1, RZ ;  /* 0x0000000136207819 */ /* 0x000fe200000006ff */
[----:B------:R-:W-:Y:S01]  /*94d0*/  IMAD R2, R0, c[0x0][0x280], RZ ;  /* 0x0000a00000027a24 */ /* 0x000fe200078e02ff */
[----:B------:R-:W-:Y:S01]  /*94e0*/  LEA R18, P0, R8, c[0x0][0x270], 0x1 ;  /* 0x00009c0008127a11 */ /* 0x000fe200078008ff */
[----:B------:R-:W-:Y:S02]  /*94f0*/  IMAD R0, R0, c[0x0][0x290], RZ ;  /* 0x0000a40000007a24 */ /* 0x000fe400078e02ff */
[----:B------:R-:W-:-:S02]  /*9500*/  IMAD R2, R142, c[0x0][0x284], R2 ;  /* 0x0000a1008e027a24 */ /* 0x000fc400078e0202 */
[----:B------:R-:W-:-:S03]  /*9510*/  IMAD.WIDE.U32 R6, R142, c[0x0][0x290], RZ ;  /* 0x0000a4008e067a25 */ /* 0x000fc600078e00ff */
[----:B------:R-:W-:Y:S01]  /*9520*/  IADD3 R2, R2, R9, RZ ;  /* 0x0000000902027210 */ /* 0x000fe20007ffe0ff */
[----:B------:R-:W-:-:S03]  /*9530*/  IMAD R0, R142, c[0x0][0x294], R0 ;  /* 0x0000a5008e007a24 */ /* 0x000fc600078e0200 */
[----:B------:R-:W-:Y:S02]  /*9540*/  LEA.HI.X R19, R8, c[0x0][0x274], R2, 0x1, P0 ;  /* 0x00009d0008137a11 */ /* 0x000fe400000f0c02 */
[----:B------:R-:W-:Y:S02]  /*9550*/  LEA R16, P0, R6, c[0x0][0x288], 0x1 ;  /* 0x0000a20006107a11 */ /* 0x000fe400078008ff */
[----:B------:R-:W-:-:S04]  /*9560*/  IADD3 R0, R0, R7, RZ ;  /* 0x0000000700007210 */ /* 0x000fc80007ffe0ff */
[----:B------:R-:W-:Y:S01]  /*9570*/  LEA.HI.X R17, R6, c[0x0][0x28c], R0, 0x1, P0 ;  /* 0x0000a30006117a11 */ /* 0x000fe200000f0c00 */
[----:B------:R-:W-:Y:S05]  /*9580*/  @!P1 BRA `(.L_x_854) ;  /* 0x00002f4000009947 */ /* 0x000fea0003800000 */
[----:B------:R-:W-:Y:S01]  /*9590*/  ISETP.NE.AND P2, PT, R20, RZ, PT ;  /* 0x000000ff1400720c */ /* 0x000fe20003f45270 */
[----:B------:R-:W-:Y:S01]  /*95a0*/  BSSY B0, `(.L_x_855) ;  /* 0x0000017000007945 */ /* 0x000fe20003800000 */
[----:B------:R-:W-:Y:S01]  /*95b0*/  SHF.L.U32 R26, R96, 0x2, RZ ;  /* 0x00000002601a7819 */ /* 0x000fe200000006ff */
[----:B------:R-:W-:Y:S01]  /*95c0*/  CS2R R8, SRZ ;  /* 0x0000000000087805 */ /* 0x000fe2000001ff00 */
[----:B------:R-:W-:Y:S01]  /*95d0*/  CS2R R12, SRZ ;  /* 0x00000000000c7805 */ /* 0x000fe2000001ff00 */
[----:B------:R-:W-:Y:S01]  /*95e0*/  CS2R R6, SRZ ;  /* 0x0000000000067805 */ /* 0x000fe2000001ff00 */
[----:B------:R-:W-:-:S07]  /*95f0*/  CS2R R10, SRZ ;  /* 0x00000000000a7805 */ /* 0x000fce000001ff00 */
[----:B------:R-:W-:Y:S05]  /*9600*/  @P2 BRA `(.L_x_856) ;  /* 0x0000010000002947 */ /* 0x000fea0003800000 */
[C---:B------:R-:W-:Y:S01]  /*9610*/  IADD3 R2, R26.reuse, 0x20, RZ ;  /* 0x000000201a027810 */ /* 0x040fe20007ffe0ff */
[----:B------:R-:W-:Y:S01]  /*9620*/  CS2R R8, SRZ ;  /* 0x0000000000087805 */ /* 0x000fe2000001ff00 */
[----:B------:R-:W-:Y:S01]  /*9630*/  ISETP.GE.AND P1, PT, R26, c[0x0][0x27c], PT ;  /* 0x00009f001a007a0c */ /* 0x000fe20003f26270 */
[----:B------:R-:W-:Y:S01]  /*9640*/  CS2R R6, SRZ ;  /* 0x0000000000067805 */ /* 0x000fe2000001ff00 */
[----:B------:R-:W-:-:S11]  /*9650*/  ISETP.GE.AND P0, PT, R2, c[0x0][0x27c], PT ;  /* 0x00009f0002007a0c */ /* 0x000fd60003f06270 */
[----:B------:R-:W-:Y:S02]  /*9660*/  @!P1 IMAD.WIDE R20, R26, 0x2, R18 ;  /* 0x000000021a149825 */ /* 0x000fe400078e0212 */
[----:B------:R-:W-:-:S03]  /*9670*/  @!P0 SHF.R.S32.HI R0, RZ, 0x1f, R2 ;  /* 0x0000001fff008819 */ /* 0x000fc60000011402 */
[----:B------:R1:W5:Y:S01]  /*9680*/  @!P1 LD.E.64 R12, [R20.64] ;  /* 0x00000022140c9980 */ /* 0x000362000c101b00 */
[----:B------:R-:W-:-:S04]  /*9690*/  @!P0 LEA.HI R0, R0, R2, RZ, 0x2 ;  /* 0x0000000200008211 */ /* 0x000fc800078f10ff */
[----:B------:R-:W-:-:S05]  /*96a0*/  @!P0 LOP3.LUT R0, R0, 0xfffffffc, RZ, 0xc0, !PT ;  /* 0xfffffffc00008812 */ /* 0x000fca00078ec0ff */
[----:B------:R-:W-:-:S04]  /*96b0*/  @!P0 IMAD.WIDE R14, R0, 0x2, R16 ;  /* 0x00000002000e8825 */ /* 0x000fc800078e0210 */
[----:B------:R-:W-:Y:S01]  /*96c0*/  @!P0 IMAD.WIDE R18, R0, 0x2, R18 ;  /* 0x0000000200128825 */ /* 0x000fe200078e0212 */
[----:B------:R1:W5:Y:S03]  /*96d0*/  @!P0 LD.E.64 R6, [R14.64] ;  /* 0x000000220e068980 */ /* 0x000366000c101b00 */
[----:B------:R-:W-:Y:S01]  /*96e0*/  @!P1 IMAD.WIDE R16, R26, 0x2, R16 ;  /* 0x000000021a109825 */ /* 0x000fe200078e0210 */
[----:B------:R1:W5:Y:S04]  /*96f0*/  @!P0 LD.E.64 R8, [R18.64] ;  /* 0x0000002212088980 */ /* 0x000368000c101b00 */
[----:B------:R1:W5:Y:S02]  /*9700*/  @!P1 LD.E.64 R10, [R16.64] ;  /* 0x00000022100a9980 */ /* 0x000364000c101b00 */
.L_x_856:
[----:B------:R-:W-:Y:S05]  /*9710*/  BSYNC B0 ;  /* 0x0000000000007941 */ /* 0x000fea0003800000 */
.L_x_855:
[----:B------:R-:W-:Y:S01]  /*9720*/  UIMAD UR4, UR17, -0x80, UR23 ;  /* 0xffffff80110478a4 */ /* 0x000fe2000f8e0217 */
[----:B-1---5:R-:W-:Y:S01]  /*9730*/  IMAD.MOV.U32 R21, RZ, RZ, R12 ;  /* 0x000000ffff157224 */ /* 0x022fe200078e000c */
[----:B------:R-:W-:Y:S01]  /*9740*/  SHF.R.U64 R19, R12, 0x10, R13 ;  /* 0x000000100c137819 */ /* 0x000fe2000000120d */
[----:B------:R-:W-:Y:S01]  /*9750*/  IMAD.MOV.U32 R18, RZ, RZ, R8 ;  /* 0x000000ffff127224 */ /* 0x000fe200078e0008 */
[----:B------:R-:W-:Y:S01]  /*9760*/  UISETP.LT.AND UP0, UPT, UR4, 0x80, UPT ;  /* 0x000000800400788c */ /* 0x000fe2000bf01270 */
[----:B------:R-:W-:Y:S01]  /*9770*/  SHF.R.U64 R15, R8, 0x10, R9 ;  /* 0x00000010080f7819 */ /* 0x000fe20000001209 */
[--C-:B------:R-:W-:Y:S01]  /*9780*/  IMAD.MOV.U32 R20, RZ, RZ, R13.reuse ;  /* 0x000000ffff147224 */ /* 0x100fe200078e000d */
[----:B------:R-:W-:Y:S01]  /*9790*/  SHF.R.U32.HI R16, RZ, 0x10, R13 ;  /* 0x00000010ff107819 */ /* 0x000fe2000001160d */
[----:B------:R-:W-:Y:S01]  /*97a0*/  USEL UR4, UR4, 0x80, UP0 ;  /* 0x0000008004047887 */ /* 0x000fe20008000000 */
[--C-:B------:R-:W-:Y:S01]  /*97b0*/  IMAD.MOV.U32 R17, RZ, RZ, R9.reuse ;  /* 0x000000ffff117224 */ /* 0x100fe200078e0009 */
[----:B------:R-:W-:Y:S01]  /*97c0*/  SHF.R.U32.HI R12, RZ, 0x10, R9 ;  /* 0x00000010ff0c7819 */ /* 0x000fe20000011609 */
[----:B------:R-:W-:Y:S01]  /*97d0*/  IMAD.MOV.U32 R8, RZ, RZ, R7 ;  /* 0x000000ffff087224 */ /* 0x000fe200078e0007 */
[--C-:B------:R-:W-:Y:S01]  /*97e0*/  SHF.R.U32.HI R5, RZ, 0x10, R11.reuse ;  /* 0x00000010ff057819 */ /* 0x100fe2000001160b */
[----:B------:R-:W-:Y:S01]  /*97f0*/  IMAD.MOV.U32 R14, RZ, RZ, R10 ;  /* 0x000000ffff0e7224 */ /* 0x000fe200078e000a */
[----:B------:R-:W-:Y:S01]  /*9800*/  ISETP.GE.AND P0, PT, R42, UR4, PT ;  /* 0x000000042a007c0c */ /* 0x000fe2000bf06270 */
[--C-:B------:R-:W-:Y:S01]  /*9810*/  IMAD.MOV.U32 R13, RZ, RZ, R11.reuse ;  /* 0x000000ffff0d7224 */ /* 0x100fe200078e000b */
[----:B------:R-:W-:Y:S01]  /*9820*/  SHF.R.U64 R10, R10, 0x10, R11 ;  /* 0x000000100a0a7819 */ /* 0x000fe2000000120b */
[----:B------:R-:W-:Y:S01]  /*9830*/  IMAD.MOV.U32 R9, RZ, RZ, R6 ;  /* 0x000000ffff097224 */ /* 0x000fe200078e0006 */
[----:B------:R-:W-:Y:S01]  /*9840*/  SHF.R.U64 R2, R6, 0x10, R7 ;  /* 0x0000001006027819 */ /* 0x000fe20000001207 */
[----:B------:R-:W-:-:S04]  /*9850*/  DEPBAR.LE SB0, 0x1 ;  /* 0x000080400000791a */ /* 0x000fc80000000000 */
[----:B------:R-:W-:Y:S01]  /*9860*/  SHF.R.U32.HI R0, RZ, 0x10, R7 ;  /* 0x00000010ff007819 */ /* 0x000fe20000011607 */
[----:B------:R-:W-:Y:S01]  /*9870*/  BSSY B1, `(.L_x_857) ;  /* 0x000005e000017945 */ /* 0x000fe20003800000 */
[----:B------:R-:W-:Y:S02]  /*9880*/  PRMT R21, R21, 0x5410, R20 ;  /* 0x0000541015157816 */ /* 0x000fe40000000014 */
[----:B------:R-:W-:Y:S02]  /*9890*/  PRMT R24, R8, 0x5410, R18 ;  /* 0x0000541008187816 */ /* 0x000fe40000000012 */
[----:B------:R-:W-:Y:S02]  /*98a0*/  PRMT R19, R5, 0x5410, R19 ;  /* 0x0000541005137816 */ /* 0x000fe40000000013 */
[----:B------:R-:W-:Y:S02]  /*98b0*/  PRMT R20, R13, 0x5410, R16 ;  /* 0x000054100d147816 */ /* 0x000fe40000000010 */
[----:B------:R-:W-:-:S02]  /*98c0*/  PRMT R25, R12, 0x5410, R17 ;  /* 0x000054100c197816 */ /* 0x000fc40000000011 */
[----:B------:R-:W-:Y:S02]  /*98d0*/  PRMT R23, R0, 0x5410, R15 ;  /* 0x0000541000177816 */ /* 0x000fe4000000000f */
        /* <DEDUP_REMOVED lines=8> */
[--C-:B------:R-:W-:Y:S02]  /*9960*/  HADD2.F32 R7, -RZ, R18.reuse.H0_H0 ;  /* 0x20000012ff077230 */ /* 0x100fe40000004100 */
[----:B------:R-:W-:Y:S02]  /*9970*/  HADD2.F32 R0, -RZ, R18.H1_H1 ;  /* 0x30000012ff007230 */ /* 0x000fe40000004100 */
[----:B------:R-:W-:Y:S02]  /*9980*/  HADD2.F32 R5, -RZ, R21.H0_H0 ;  /* 0x20000015ff057230 */ /* 0x000fe40000004100 */
[----:B------:R-:W-:Y:S02]  /*9990*/  HADD2.F32 R2, -RZ, R19.H1_H1 ;  /* 0x30000013ff027230 */ /* 0x000fe40000004100 */
[--C-:B-1----:R-:W-:Y:S02]  /*99a0*/  HADD2.F32 R12, -RZ, R8.reuse.H0_H0 ;  /* 0x20000008ff0c7230 */ /* 0x102fe40000004100 */
[----:B------:R-:W-:-:S02]  /*99b0*/  HADD2.F32 R8, -RZ, R8.H1_H1 ;  /* 0x30000008ff087230 */ /* 0x000fc40000004100 */
[--C-:B------:R-:W-:Y:S02]  /*99c0*/  HADD2.F32 R6, -RZ, R9.reuse.H0_H0 ;  /* 0x20000009ff067230 */ /* 0x100fe40000004100 */
[----:B------:R-:W-:Y:S02]  /*99d0*/  HADD2.F32 R9, -RZ, R9.H1_H1 ;  /* 0x30000009ff097230 */ /* 0x000fe40000004100 */
[--C-:B------:R-:W-:Y:S02]  /*99e0*/  HADD2.F32 R14, -RZ, R10.reuse.H0_H0 ;  /* 0x2000000aff0e7230 */ /* 0x100fe40000004100 */
[----:B------:R-:W-:Y:S01]  /*99f0*/  HADD2.F32 R13, -RZ, R10.H1_H1 ;  /* 0x3000000aff0d7230 */ /* 0x000fe20000004100 */
[-C--:B------:R-:W-:Y:S01]  /*9a00*/  FMUL.FTZ R10, R12, R7.reuse ;  /* 0x000000070c0a7220 */ /* 0x080fe20000410000 */
[--C-:B------:R-:W-:Y:S02]  /*9a10*/  HADD2.F32 R16, -RZ, R11.reuse.H0_H0 ;  /* 0x2000000bff107230 */ /* 0x100fe40000004100 */
[----:B------:R-:W-:Y:S01]  /*9a20*/  HADD2.F32 R15, -RZ, R11.H1_H1 ;  /* 0x3000000bff0f7230 */ /* 0x000fe20000004100 */
[----:B------:R-:W-:-:S02]  /*9a30*/  FMUL.FTZ R11, R8, R7 ;  /* 0x00000007080b7220 */ /* 0x000fc40000410000 */
[CC--:B------:R-:W-:Y:S02]  /*9a40*/  FMUL.FTZ R7, R9.reuse, R0.reuse ;  /* 0x0000000009077220 */ /* 0x0c0fe40000410000 */
[----:B------:R-:W-:Y:S02]  /*9a50*/  FMUL.FTZ R0, R6, R0 ;  /* 0x0000000006007220 */ /* 0x000fe40000410000 */
[-C--:B------:R-:W-:Y:S02]  /*9a60*/  FFMA.FTZ R17, R12, R5.reuse, -R11 ;  /* 0x000000050c117223 */ /* 0x080fe4000001080b */
[-C--:B------:R-:W-:Y:S01]  /*9a70*/  FFMA.FTZ R11, R6, R2.reuse, -R7 ;  /* 0x00000002060b7223 */ /* 0x080fe20000010807 */
[--C-:B------:R-:W-:Y:S01]  /*9a80*/  HADD2.F32 R6, -RZ, R20.reuse.H0_H0 ;  /* 0x20000014ff067230 */ /* 0x100fe20000004100 */
[----:B------:R-:W-:Y:S01]  /*9a90*/  FFMA.FTZ R9, R9, R2, R0 ;  /* 0x0000000209097223 */ /* 0x000fe20000010000 */
[----:B------:R-:W-:Y:S01]  /*9aa0*/  HADD2.F32 R0, -RZ, R19.H0_H0 ;  /* 0x20000013ff007230 */ /* 0x000fe20000004100 */
[----:B------:R-:W-:Y:S01]  /*9ab0*/  FFMA.FTZ R12, R8, R5, R10 ;  /* 0x00000005080c7223 */ /* 0x000fe2000001000a */
[----:B------:R-:W-:Y:S01]  /*9ac0*/  HADD2.F32 R5, -RZ, R21.H1_H1 ;  /* 0x30000015ff057230 */ /* 0x000fe20000004100 */
[-C--:B------:R-:W-:Y:S01]  /*9ad0*/  FMUL.FTZ R8, R13, R6.reuse ;  /* 0x000000060d087220 */ /* 0x080fe20000410000 */
[----:B------:R-:W-:Y:S01]  /*9ae0*/  HADD2.F32 R2, -RZ, R20.H1_H1 ;  /* 0x30000014ff027230 */ /* 0x000fe20000004100 */
[----:B------:R-:W-:Y:S01]  /*9af0*/  FMUL.FTZ R7, R14, R6 ;  /* 0x000000060e077220 */ /* 0x000fe20000410000 */
[----:B------:R-:W-:Y:S01]  /*9b00*/  F2FP.PACK_AB R9, R9, R11 ;  /* 0x0000000b0909723e */ /* 0x000fe200000000ff */
[----:B------:R-:W-:-:S02]  /*9b10*/  FMUL.FTZ R6, R15, R0 ;  /* 0x000000000f067220 */ /* 0x000fc40000410000 */
[----:B------:R-:W-:Y:S02]  /*9b20*/  FMUL.FTZ R0, R16, R0 ;  /* 0x0000000010007220 */ /* 0x000fe40000410000 */
[----:B------:R-:W-:Y:S01]  /*9b30*/  FFMA.FTZ R10, R14, R5, -R8 ;  /* 0x000000050e0a7223 */ /* 0x000fe20000010808 */
[----:B------:R-:W-:Y:S01]  /*9b40*/  F2FP.PACK_AB R8, R12, R17 ;  /* 0x000000110c08723e */ /* 0x000fe200000000ff */
[----:B------:R-:W-:Y:S02]  /*9b50*/  FFMA.FTZ R7, R13, R5, R7 ;  /* 0x000000050d077223 */ /* 0x000fe40000010007 */
[-C--:B------:R-:W-:Y:S02]  /*9b60*/  FFMA.FTZ R6, R16, R2.reuse, -R6 ;  /* 0x0000000210067223 */ /* 0x080fe40000010806 */
[----:B------:R-:W-:Y:S01]  /*9b70*/  FFMA.FTZ R0, R15, R2, R0 ;  /* 0x000000020f007223 */ /* 0x000fe20000010000 */
[----:B------:R-:W-:-:S04]  /*9b80*/  F2FP.PACK_AB R10, R7, R10 ;  /* 0x0000000a070a723e */ /* 0x000fc800000000ff */
[----:B------:R-:W-:-:S05]  /*9b90*/  F2FP.PACK_AB R11, R0, R6 ;  /* 0x00000006000b723e */ /* 0x000fca00000000ff */
[----:B------:R1:W-:Y:S02]  /*9ba0*/  STS.128 [R32+0x8100], R8 ;  /* 0x0081000820007388 */ /* 0x0003e40000000c00 */
.L_x_860:
[----:B------:R-:W-:Y:S05]  /*9bb0*/  BSYNC B0 ;  /* 0x0000000000007941 */ /* 0x000fea0003800000 */
.L_x_859:
[----:B------:R-:W-:-:S04]  /*9bc0*/  IADD3 R0, R26, 0x20, RZ ;  /* 0x000000201a007810 */ /* 0x000fc80007ffe0ff */
[----:B------:R-:W-:-:S13]  /*9bd0*/  ISETP.GE.AND P0, PT, R0, c[0x0][0x27c], PT ;  /* 0x00009f0000007a0c */ /* 0x000fda0003f06270 */
[----:B------:R-:W-:Y:S05]  /*9be0*/  @P0 BRA `(.L_x_858) ;  /* 0x0000026000000947 */ /* 0x000fea0003800000 */
[----:B-1----:R-:W1:Y:S01]  /*9bf0*/  LDS.128 R8, [R32+0xc100] ;  /* 0x00c1000020087984 */ /* 0x002e620000000c00 */
[--C-:B------:R-:W-:Y:S02]  /*9c00*/  HADD2.F32 R7, -RZ, R22.reuse.H0_H0 ;  /* 0x20000016ff077230 */ /* 0x100fe40000004100 */
[----:B------:R-:W-:Y:S02]  /*9c10*/  HADD2.F32 R0, -RZ, R22.H1_H1 ;  /* 0x30000016ff007230 */ /* 0x000fe40000004100 */
[----:B------:R-:W-:Y:S02]  /*9c20*/  HADD2.F32 R5, -RZ, R24.H1_H1 ;  /* 0x30000018ff057230 */ /* 0x000fe40000004100 */
        /* <DEDUP_REMOVED lines=15> */
[----:B------:R-:W-:Y:S01]  /*9d20*/  HADD2.F32 R6, -RZ, R24.H0_H0 ;  /* 0x20000018ff067230 */ /* 0x000fe20000004100 */
[----:B------:R-:W-:Y:S01]  /*9d30*/  FFMA.FTZ R9, R9, R2, R0 ;  /* 0x0000000209097223 */ /* 0x000fe20000010000 */
[----:B------:R-:W-:Y:S01]  /*9d40*/  HADD2.F32 R0, -RZ, R23.H0_H0 ;  /* 0x20000017ff007230 */ /* 0x000fe20000004100 */
[----:B------:R-:W-:Y:S01]  /*9d50*/  FFMA.FTZ R12, R8, R5, R10 ;  /* 0x00000005080c7223 */ /* 0x000fe2000001000a */
[--C-:B------:R-:W-:Y:S01]  /*9d60*/  HADD2.F32 R5, -RZ, R25.reuse.H1_H1 ;  /* 0x30000019ff057230 */ /* 0x100fe20000004100 */
[-C--:B------:R-:W-:Y:S01]  /*9d70*/  FMUL.FTZ R8, R13, R6.reuse ;  /* 0x000000060d087220 */ /* 0x080fe20000410000 */
[----:B------:R-:W-:Y:S01]  /*9d80*/  HADD2.F32 R2, -RZ, R25.H0_H0 ;  /* 0x20000019ff027230 */ /* 0x000fe20000004100 */
        /* <DEDUP_REMOVED lines=12> */
.L_x_858:
[----:B------:R-:W-:Y:S05]  /*9e50*/  BSYNC B1 ;  /* 0x0000000000017941 */ /* 0x000fea0003800000 */
.L_x_857:
        /* <DEDUP_REMOVED lines=18> */
[C---:B------:R-:W-:Y:S01]  /*9f80*/  FMUL.FTZ R10, R7.reuse, R12 ;  /* 0x0000000c070a7220 */ /* 0x040fe20000410000 */
[--C-:B------:R-:W-:Y:S02]  /*9f90*/  HADD2.F32 R16, -RZ, R11.reuse.H0_H0 ;  /* 0x2000000bff107230 */ /* 0x100fe40000004100 */
[----:B------:R-:W-:Y:S01]  /*9fa0*/  HADD2.F32 R15, -RZ, R11.H1_H1 ;  /* 0x3000000bff0f7230 */ /* 0x000fe20000004100 */
[----:B------:R-:W-:-:S02]  /*9fb0*/  FMUL.FTZ R11, R7, R8 ;  /* 0x00000008070b7220 */ /* 0x000fc40000410000 */
[CC--:B------:R-:W-:Y:S02]  /*9fc0*/  FMUL.FTZ R7, R0.reuse, R9.reuse ;  /* 0x0000000900077220 */ /* 0x0c0fe40000410000 */
[----:B------:R-:W-:Y:S02]  /*9fd0*/  FMUL.FTZ R0, R0, R6 ;  /* 0x0000000600007220 */ /* 0x000fe40000410000 */
[C---:B------:R-:W-:Y:S02]  /*9fe0*/  FFMA.FTZ R17, R5.reuse, R12, -R11 ;  /* 0x0000000c05117223 */ /* 0x040fe4000001080b */
[C---:B------:R-:W-:Y:S01]  /*9ff0*/  FFMA.FTZ R11, R2.reuse, R6, -R7 ;  /* 0x00000006020b7223 */ /* 0x040fe20000010807 */
[--C-:B------:R-:W-:Y:S01]  /*a000*/  HADD2.F32 R6, -RZ, R20.reuse.H0_H0 ;  /* 0x20000014ff067230 */ /* 0x100fe20000004100 */
[----:B------:R-:W-:Y:S01]  /*a010*/  FFMA.FTZ R9, R2, R9, R0 ;  /* 0x0000000902097223 */ /* 0x000fe20000010000 */
[----:B------:R-:W-:Y:S01]  /*a020*/  HADD2.F32 R0, -RZ, R19.H0_H0 ;  /* 0x20000013ff007230 */ /* 0x000fe20000004100 */
[----:B------:R-:W-:Y:S01]  /*a030*/  FFMA.FTZ R12, R5, R8, R10 ;  /* 0x00000008050c7223 */ /* 0x000fe2000001000a */
[----:B------:R-:W-:Y:S01]  /*a040*/  HADD2.F32 R5, -RZ, R21.H1_H1 ;  /* 0x30000015ff057230 */ /* 0x000fe20000004100 */
[C---:B------:R-:W-:Y:S01]  /*a050*/  FMUL.FTZ R8, R6.reuse, R13 ;  /* 0x0000000d06087220 */ /* 0x040fe20000410000 */
[----:B------:R-:W-:Y:S01]  /*a060*/  HADD2.F32 R2, -RZ, R20.H1_H1 ;  /* 0x30000014ff027230 */ /* 0x000fe20000004100 */
[----:B------:R-:W-:Y:S01]  /*a070*/  FMUL.FTZ R7, R6, R14 ;  /* 0x0000000e06077220 */ /* 0x000fe20000410000 */
[----:B------:R-:W-:Y:S01]  /*a080*/  F2FP.PACK_AB R9, R9, R11 ;  /* 0x0000000b0909723e */ /* 0x000fe200000000ff */
[----:B------:R-:W-:-:S02]  /*a090*/  FMUL.FTZ R6, R0, R15 ;  /* 0x0000000f00067220 */ /* 0x000fc40000410000 */
[----:B------:R-:W-:Y:S02]  /*a0a0*/  FMUL.FTZ R0, R0, R16 ;  /* 0x0000001000007220 */ /* 0x000fe40000410000 */
[C---:B------:R-:W-:Y:S01]  /*a0b0*/  FFMA.FTZ R10, R5.reuse, R14, -R8 ;  /* 0x0000000e050a7223 */ /* 0x040fe20000010808 */
[----:B------:R-:W-:Y:S01]  /*a0c0*/  F2FP.PACK_AB R8, R12, R17 ;  /* 0x000000110c08723e */ /* 0x000fe200000000ff */
[----:B------:R-:W-:Y:S02]  /*a0d0*/  FFMA.FTZ R7, R5, R13, R7 ;  /* 0x0000000d05077223 */ /* 0x000fe40000010007 */
[C---:B------:R-:W-:Y:S02]  /*a0e0*/  FFMA.FTZ R6, R2.reuse, R16, -R6 ;  /* 0x0000001002067223 */ /* 0x040fe40000010806 */
[----:B------:R-:W-:Y:S01]  /*a0f0*/  FFMA.FTZ R0, R2, R15, R0 ;  /* 0x0000000f02007223 */ /* 0x000fe20000010000 */
[----:B------:R-:W-:-:S04]  /*a100*/  F2FP.PACK_AB R10, R7, R10 ;  /* 0x0000000a070a723e */ /* 0x000fc800000000ff */
[----:B------:R-:W-:-:S05]  /*a110*/  F2FP.PACK_AB R11, R0, R6 ;  /* 0x00000006000b723e */ /* 0x000fca00000000ff */
[----:B------:R1:W-:Y:S02]  /*a120*/  STS.128 [R32+0x8900], R8 ;  /* 0x0089000820007388 */ /* 0x0003e40000000c00 */
.L_x_864:
[----:B------:R-:W-:Y:S05]  /*a130*/  BSYNC B0 ;  /* 0x0000000000007941 */ /* 0x000fea0003800000 */
.L_x_863:
        /* <DEDUP_REMOVED lines=22> */
[----:B------:R-:W-:Y:S01]  /*a2a0*/  HADD2.F32 R6, -RZ, R24.H0_H0 ;  /* 0x20000018ff067230 */ /* 0x000fe20000004100 */
[----:B------:R-:W-:Y:S01]  /*a2b0*/  FFMA.FTZ R9, R2, R9, R0 ;  /* 0x0000000902097223 */ /* 0x000fe20000010000 */
[----:B------:R-:W-:Y:S01]  /*a2c0*/  HADD2.F32 R0, -RZ, R23.H0_H0 ;  /* 0x20000017ff007230 */ /* 0x000fe20000004100 */
[----:B------:R-:W-:Y:S01]  /*a2d0*/  FFMA.FTZ R12, R5, R8, R10 ;  /* 0x00000008050c7223 */ /* 0x000fe2000001000a */
[--C-:B------:R-:W-:Y:S01]  /*a2e0*/  HADD2.F32 R5, -RZ, R25.reuse.H1_H1 ;  /* 0x30000019ff057230 */ /* 0x100fe20000004100 */
[C---:B------:R-:W-:Y:S01]  /*a2f0*/  FMUL.FTZ R8, R6.reuse, R13 ;  /* 0x0000000d06087220 */ /* 0x040fe20000410000 */
[----:B------:R-:W-:Y:S01]  /*a300*/  HADD2.F32 R2, -RZ, R25.H0_H0 ;  /* 0x20000019ff027230 */ /* 0x000fe20000004100 */
        /* <DEDUP_REMOVED lines=12> */
.L_x_862:
[----:B------:R-:W-:Y:S05]  /*a3d0*/  BSYNC B1 ;  /* 0x0000000000017941 */ /* 0x000fea0003800000 */
.L_x_861:
        /* <DEDUP_REMOVED lines=45> */
.L_x_868:
[----:B------:R-:W-:Y:S05]  /*a6b0*/  BSYNC B0 ;  /* 0x0000000000007941 */ /* 0x000fea0003800000 */
.L_x_867:
        /* <DEDUP_REMOVED lines=41> */
.L_x_866:
[----:B------:R-:W-:Y:S05]  /*a950*/  BSYNC B1 ;  /* 0x0000000000017941 */ /* 0x000fea0003800000 */
.L_x_865:
        /* <DEDUP_REMOVED lines=45> */
.L_x_872:
[----:B------:R-:W-:Y:S05]  /*ac30*/  BSYNC B0 ;  /* 0x0000000000007941 */ /* 0x000fea0003800000 */
.L_x_871:
        /* <DEDUP_REMOVED lines=41> */
.L_x_870:
[----:B------:R-:W-:Y:S05]  /*aed0*/  BSYNC B1 ;  /* 0x0000000000017941 */ /* 0x000fea0003800000 */
.L_x_869:
        /* <DEDUP_REMOVED lines=45> */
.L_x_876:
[----:B------:R-:W-:Y:S05]  /*b1b0*/  BSYNC B0 ;  /* 0x0000000000007941 */ /* 0x000fea0003800000 */
.L_x_875:
        /* <DEDUP_REMOVED lines=41> */
.L_x_874:
[----:B------:R-:W-:Y:S05]  /*b450*/  BSYNC B1 ;  /* 0x0000000000017941 */ /* 0x000fea0003800000 */
.L_x_873:
        /* <DEDUP_REMOVED lines=45> */
.L_x_880:
[----:B------:R-:W-:Y:S05]  /*b730*/  BSYNC B0 ;  /* 0x0000000000007941 */ /* 0x000fea0003800000 */
.L_x_879:
        /* <DEDUP_REMOVED lines=41> */
.L_x_878:
[----:B------:R-:W-:Y:S05]  /*b9d0*/  BSYNC B1 ;  /* 0x0000000000017941 */ /* 0x000fea0003800000 */
.L_x_877:
        /* <DEDUP_REMOVED lines=45> */
.L_x_884:
[----:B------:R-:W-:Y:S05]  /*bcb0*/  BSYNC B0 ;  /* 0x0000000000007941 */ /* 0x000fea0003800000 */
.L_x_883:
        /* <DEDUP_REMOVED lines=41> */
.L_x_882:
[----:B------:R-:W-:Y:S05]  /*bf50*/  BSYNC B1 ;  /* 0x0000000000017941 */ /* 0x000fea0003800000 */
.L_x_881:
[----:B------:R-:W-:-:S04]  /*bf60*/  IADD3 R0, R42, 0x70, RZ ;  /* 0x000000702a007810 */ /* 0x000fc80007ffe0ff */
        /* <DEDUP_REMOVED lines=43> */
.L_x_887:
[----:B------:R-:W-:Y:S05]  /*c220*/  BSYNC B0 ;  /* 0x0000000000007941 */ /* 0x000fea0003800000 */
.L_x_886:
        /* <DEDUP_REMOVED lines=40> */
[----:B------:R1:W-:Y:S01]  /*c4b0*/  STS.128 [R32+0xf900], R8 ;  /* 0x00f9000820007388 */ /* 0x0003e20000000c00 */
[----:B------:R-:W-:Y:S05]  /*c4c0*/  BRA `(.L_x_885) ;  /* 0x0000350000007947 */ /* 0x000fea0003800000 */
.L_x_854:
[----:B------:R-:W-:Y:S01]  /*c4d0*/  ISETP.NE.AND P0, PT, R20, RZ, PT ;  /* 0x000000ff1400720c */ /* 0x000fe20003f05270 */
[----:B------:R-:W-:Y:S01]  /*c4e0*/  BSSY B0, `(.L_x_888) ;  /* 0x000000d000007945 */ /* 0x000fe20003800000 */
[----:B------:R-:W-:Y:S01]  /*c4f0*/  CS2R R10, SRZ ;  /* 0x00000000000a7805 */ /* 0x000fe2000001ff00 */
[----:B------:R-:W-:Y:S01]  /*c500*/  CS2R R8, SRZ ;  /* 0x0000000000087805 */ /* 0x000fe2000001ff00 */
[----:B------:R-:W-:Y:S01]  /*c510*/  CS2R R14, SRZ ;  /* 0x00000000000e7805 */ /* 0x000fe2000001ff00 */
[----:B------:R-:W-:-:S08]  /*c520*/  CS2R R12, SRZ ;  /* 0x00000000000c7805 */ /* 0x000fd0000001ff00 */
[----:B------:R-:W-:Y:S05]  /*c530*/  @P0 BRA `(.L_x_889) ;  /* 0x0000007000000947 */ /* 0x000fea0003800000 */
[----:B------:R-:W-:Y:S01]  /*c540*/  ISETP.GE.AND P0, PT, R132, c[0x0][0x27c], PT ;  /* 0x00009f0084007a0c */ /* 0x000fe20003f06270 */
[----:B------:R-:W-:-:S12]  /*c550*/  CS2R R10, SRZ ;  /* 0x00000000000a7805 */ /* 0x000fd8000001ff00 */
[----:B------:R-:W-:Y:S05]  /*c560*/  @P0 BRA `(.L_x_889) ;  /* 0x0000004000000947 */ /* 0x000fea0003800000 */
[----:B------:R-:W-:-:S04]  /*c570*/  IMAD.WIDE R12, R132, 0x2, R18 ;  /* 0x00000002840c7825 */ /* 0x000fc800078e0212 */
[----:B------:R-:W-:Y:S02]  /*c580*/  IMAD.WIDE R8, R132, 0x2, R16 ;  /* 0x0000000284087825 */ /* 0x000fe400078e0210 */
[----:B------:R-:W5:Y:S04]  /*c590*/  LD.E.128 R12, [R12.64] ;  /* 0x000000220c0c7980 */ /* 0x000f68000c101d00 */
[----:B------:R-:W5:Y:S02]  /*c5a0*/  LD.E.128 R8, [R8.64] ;  /* 0x0000002208087980 */ /* 0x000f64000c101d00 */
.L_x_889:
[----:B------:R-:W-:Y:S05]  /*c5b0*/  BSYNC B0 ;  /* 0x0000000000007941 */ /* 0x000fea0003800000 */
.L_x_888:
[----:B------:R-:W-:Y:S01]  /*c5c0*/  UIMAD UR4, UR17, -0x80, UR23 ;  /* 0xffffff80110478a4 */ /* 0x000fe2000f8e0217 */
[----:B------:R-:W-:Y:S01]  /*c5d0*/  ISETP.GE.AND P0, PT, R132, c[0x0][0x27c], PT ;  /* 0x00009f0084007a0c */ /* 0x000fe20003f06270 */
[--C-:B-----5:R-:W-:Y:S01]  /*c5e0*/  IMAD.MOV.U32 R21, RZ, RZ, R13.reuse ;  /* 0x000000ffff157224 */ /* 0x120fe200078e000d */
[--C-:B------:R-:W-:Y:S01]  /*c5f0*/  SHF.R.U64 R20, R12, 0x10, R13.reuse ;  /* 0x000000100c147819 */ /* 0x100fe2000000120d */
[----:B------:R-:W-:Y:S01]  /*c600*/  UISETP.LT.AND UP0, UPT, UR4, 0x80, UPT ;  /* 0x000000800400788c */ /* 0x000fe2000bf01270 */
[----:B------:R-:W-:Y:S01]  /*c610*/  SHF.R.U32.HI R17, RZ, 0x10, R13 ;  /* 0x00000010ff117819 */ /* 0x000fe2000001160d */
[----:B------:R-:W-:Y:S01]  /*c620*/  IMAD.MOV.U32 R19, RZ, RZ, R14 ;  /* 0x000000ffff137224 */ /* 0x000fe200078e000e */
[--C-:B------:R-:W-:Y:S01]  /*c630*/  SHF.R.U64 R16, R14, 0x10, R15.reuse ;  /* 0x000000100e107819 */ /* 0x100fe2000000120f */
[----:B------:R-:W-:Y:S01]  /*c640*/  USEL UR4, UR4, 0x80, UP0 ;  /* 0x0000008004047887 */ /* 0x000fe20008000000 */
[----:B------:R-:W-:Y:S01]  /*c650*/  IMAD.MOV.U32 R22, RZ, RZ, R12 ;  /* 0x000000ffff167224 */ /* 0x000fe200078e000c */
[--C-:B------:R-:W-:Y:S01]  /*c660*/  SHF.R.U32.HI R12, RZ, 0x10, R15.reuse ;  /* 0x00000010ff0c7819 */ /* 0x100fe2000001160f */
[----:B------:R-:W-:Y:S01]  /*c670*/  IMAD.MOV.U32 R18, RZ, RZ, R15 ;  /* 0x000000ffff127224 */ /* 0x000fe200078e000f */
[--C-:B------:R-:W-:Y:S01]  /*c680*/  SHF.R.U32.HI R5, RZ, 0x10, R9.reuse ;  /* 0x00000010ff057819 */ /* 0x100fe20000011609 */
[----:B------:R-:W-:Y:S01]  /*c690*/  IMAD.MOV.U32 R14, RZ, RZ, R8 ;  /* 0x000000ffff0e7224 */ /* 0x000fe200078e0008 */
[----:B------:R-:W-:Y:S01]  /*c6a0*/  ISETP.GE.OR P1, PT, R42, UR4, P0 ;  /* 0x000000042a007c0c */ /* 0x000fe20008726670 */
[--C-:B------:R-:W-:Y:S01]  /*c6b0*/  IMAD.MOV.U32 R13, RZ, RZ, R9.reuse ;  /* 0x000000ffff0d7224 */ /* 0x100fe200078e0009 */
[----:B------:R-:W-:Y:S01]  /*c6c0*/  SHF.R.U64 R8, R8, 0x10, R9 ;  /* 0x0000001008087819 */ /* 0x000fe20000001209 */
        /* <DEDUP_REMOVED lines=18> */
[----:B------:R-:W-:-:S02]  /*c7f0*/  HADD2.F32 R6, -RZ, R43.H0_H0 ;  /* 0x2000002bff067230 */ /* 0x000fc40000004100 */
[----:B------:R-:W-:Y:S01]  /*c800*/  LEA.HI R0, R0, R96, RZ, 0x1d ;  /* 0x0000006000007211 */ /* 0x000fe200078fe8ff */
[----:B------:R-:W-:Y:S02]  /*c810*/  HADD2.F32 R18, -RZ, R44.H1_H1 ;  /* 0x3000002cff127230 */ /* 0x000fe40000004100 */
[----:B------:R-:W-:Y:S01]  /*c820*/  HADD2.F32 R16, -RZ, R46.H0_H0 ;  /* 0x2000002eff107230 */ /* 0x000fe20000004100 */
[----:B------:R-:W-:Y:S01]  /*c830*/  SHF.R.S32.HI R5, RZ, 0x1f, R0 ;  /* 0x0000001fff057819 */ /* 0x000fe20000011400 */
[----:B------:R-:W-:Y:S01]  /*c840*/  HADD2.F32 R17, -RZ, R47.H0_H0 ;  /* 0x2000002fff117230 */ /* 0x000fe20000004100 */
[----:B------:R-:W-:Y:S02]  /*c850*/  SHF.L.U32 R2, R0, 0x3, RZ ;  /* 0x0000000300027819 */ /* 0x000fe400000006ff */
[----:B------:R-:W-:Y:S01]  /*c860*/  LEA.HI R0, R5, R0, RZ, 0x3 ;  /* 0x0000000005007211 */ /* 0x000fe200078f18ff */
[----:B------:R-:W-:Y:S01]  /*c870*/  HADD2.F32 R5, -RZ, R44.H0_H0 ;  /* 0x2000002cff057230 */ /* 0x000fe20000004100 */
[----:B------:R-:W-:-:S02]  /*c880*/  LOP3.LUT R2, R23, 0x38, R2, 0xf8, !PT ;  /* 0x0000003817027812 */ /* 0x000fc400078ef802 */
[----:B------:R-:W-:Y:S02]  /*c890*/  SHF.L.U32 R0, R0, 0xa, RZ ;  /* 0x0000000a00007819 */ /* 0x000fe400000006ff */
[----:B------:R-:W-:Y:S02]  /*c8a0*/  LOP3.LUT R2, R2, R25, RZ, 0x3c, !PT ;  /* 0x0000001902027212 */ /* 0x000fe400078e3cff */
[----:B------:R-:W-:-:S04]  /*c8b0*/  LOP3.LUT R0, R0, 0x7fffe000, RZ, 0xc0, !PT ;  /* 0x7fffe00000007812 */ /* 0x000fc800078ec0ff */
[----:B------:R-:W-:-:S04]  /*c8c0*/  IADD3 R0, R2, R0, R24 ;  /* 0x0000000002007210 */ /* 0x000fc80007ffe018 */
[----:B------:R-:W-:Y:S01]  /*c8d0*/  SHF.L.U32 R37, R0, 0x1, RZ ;  /* 0x0000000100257819 */ /* 0x000fe200000006ff */
[----:B------:R-:W-:-:S04]  /*c8e0*/  HADD2.F32 R0, -RZ, R43.H1_H1 ;  /* 0x3000002bff007230 */ /* 0x000fc80000004100 */
[----:B------:R-:W2:Y:S01]  /*c8f0*/  LDS.128 R8, [R37+0x8100] ;  /* 0x0081000025087984 */ /* 0x000ea20000000c00 */
[--C-:B-1----:R-:W-:Y:S02]  /*c900*/  HADD2.F32 R23, -RZ, R12.reuse.H0_H0 ;  /* 0x2000000cff177230 */ /* 0x102fe40000004100 */
[----:B------:R-:W-:Y:S02]  /*c910*/  HADD2.F32 R22, -RZ, R12.H1_H1 ;  /* 0x3000000cff167230 */ /* 0x000fe40000004100 */
[--C-:B------:R-:W-:Y:S01]  /*c920*/  HADD2.F32 R25, -RZ, R13.reuse.H0_H0 ;  /* 0x2000000dff197230 */ /* 0x100fe20000004100 */
[----:B------:R-:W-:Y:S01]  /*c930*/  FMUL.FTZ R2, R23, R6 ;  /* 0x0000000617027220 */ /* 0x000fe20000410000 */
[--C-:B------:R-:W-:Y:S02]  /*c940*/  HADD2.F32 R27, -RZ, R14.reuse.H0_H0 ;  /* 0x2000000eff1b7230 */ /* 0x100fe40000004100 */
[----:B------:R-:W-:Y:S02]  /*c950*/  HADD2.F32 R26, -RZ, R14.H1_H1 ;  /* 0x3000000eff1a7230 */ /* 0x000fe40000004100 */
[----:B------:R-:W-:-:S02]  /*c960*/  HADD2.F32 R24, -RZ, R13.H1_H1 ;  /* 0x3000000dff187230 */ /* 0x000fc40000004100 */
[--C-:B------:R-:W-:Y:S02]  /*c970*/  HADD2.F32 R29, -RZ, R15.reuse.H0_H0 ;  /* 0x2000000fff1d7230 */ /* 0x100fe40000004100 */
[----:B------:R-:W-:Y:S02]  /*c980*/  HADD2.F32 R28, -RZ, R15.H1_H1 ;  /* 0x3000000fff1c7230 */ /* 0x000fe40000004100 */
[--C-:B--2---:R-:W-:Y:S02]  /*c990*/  HADD2.F32 R7, -RZ, R8.reuse.H0_H0 ;  /* 0x20000008ff077230 */ /* 0x104fe40000004100 */
[----:B------:R-:W-:Y:S02]  /*c9a0*/  HADD2.F32 R8, -RZ, R8.H1_H1 ;  /* 0x30000008ff087230 */ /* 0x000fe40000004100 */
[--C-:B------:R-:W-:Y:S01]  /*c9b0*/  HADD2.F32 R12, -RZ, R9.reuse.H0_H0 ;  /* 0x20000009ff0c7230 */ /* 0x100fe20000004100 */
[C---:B------:R-:W-:Y:S01]  /*c9c0*/  FFMA.FTZ R41, R7.reuse, R18, R2 ;  /* 0x0000001207297223 */ /* 0x040fe20000010002 */
[----:B------:R-:W-:Y:S01]  /*c9d0*/  HADD2.F32 R14, -RZ, R9.H1_H1 ;  /* 0x30000009ff0e7230 */ /* 0x000fe20000004100 */
[-C--:B------:R-:W-:Y:S01]  /*c9e0*/  FMUL.FTZ R2, R22, R0.reuse ;  /* 0x0000000016027220 */ /* 0x080fe20000410000 */
[----:B------:R-:W-:Y:S01]  /*c9f0*/  HADD2.F32 R13, -RZ, R10.H0_H0 ;  /* 0x2000000aff0d7230 */ /* 0x000fe20000004100 */
[C---:B------:R-:W-:Y:S01]  /*ca00*/  FMUL.FTZ R36, R8.reuse, R0 ;  /* 0x0000000008247220 */ /* 0x040fe20000410000 */
[--C-:B------:R-:W-:Y:S01]  /*ca10*/  HADD2.F32 R0, -RZ, R45.reuse.H1_H1 ;  /* 0x3000002dff007230 */ /* 0x100fe20000004100 */
[----:B------:R-:W-:Y:S01]  /*ca20*/  FMUL.FTZ R38, R7, R6 ;  /* 0x0000000607267220 */ /* 0x000fe20000410000 */
[----:B------:R-:W-:Y:S01]  /*ca30*/  HADD2.F32 R9, -RZ, R48.H1_H1 ;  /* 0x30000030ff097230 */ /* 0x000fe20000004100 */
[-C--:B------:R-:W-:Y:S01]  /*ca40*/  FMUL.FTZ R6, R25, R5.reuse ;  /* 0x0000000519067220 */ /* 0x080fe20000410000 */
[----:B------:R-:W-:Y:S01]  /*ca50*/  HADD2.F32 R15, -RZ, R10.H1_H1 ;  /* 0x3000000aff0f7230 */ /* 0x000fe20000004100 */
[----:B------:R-:W-:Y:S01]  /*ca60*/  FFMA.FTZ R40, R8, R16, R2 ;  /* 0x0000001008287223 */ /* 0x000fe20000010002 */
[----:B------:R-:W-:Y:S01]  /*ca70*/  HADD2.F32 R2, -RZ, R45.H0_H0 ;  /* 0x2000002dff027230 */ /* 0x000fe20000004100 */
[C---:B------:R-:W-:Y:S01]  /*ca80*/  FMUL.FTZ R34, R12.reuse, R5 ;  /* 0x000000050c227220 */ /* 0x040fe20000410000 */
[----:B------:R-:W-:Y:S01]  /*ca90*/  HADD2.F32 R8, -RZ, R46.H1_H1 ;  /* 0x3000002eff087230 */ /* 0x000fe20000004100 */
[----:B------:R-:W-:Y:S01]  /*caa0*/  FMUL.FTZ R5, R27, R0 ;  /* 0x000000001b057220 */ /* 0x000fe20000410000 */
[----:B------:R-:W-:Y:S01]  /*cab0*/  HADD2.F32 R10, -RZ, R48.H0_H0 ;  /* 0x20000030ff0a7230 */ /* 0x000fe20000004100 */
[----:B------:R-:W-:Y:S01]  /*cac0*/  FFMA.FTZ R39, R12, R17, R6 ;  /* 0x000000110c277223 */ /* 0x000fe20000010006 */
[----:B------:R-:W-:Y:S01]  /*cad0*/  HADD2.F32 R7, -RZ, R49.H1_H1 ;  /* 0x30000031ff077230 */ /* 0x000fe20000004100 */
[C---:B------:R-:W-:Y:S01]  /*cae0*/  FFMA.FTZ R33, R13.reuse, R9, R5 ;  /* 0x000000090d217223 */ /* 0x040fe20000010005 */
[--C-:B------:R-:W-:Y:S01]  /*caf0*/  HADD2.F32 R20, -RZ, R11.reuse.H0_H0 ;  /* 0x2000000bff147230 */ /* 0x100fe20000004100 */
[-C--:B------:R-:W-:Y:S01]  /*cb00*/  FMUL.FTZ R6, R24, R2.reuse ;  /* 0x0000000218067220 */ /* 0x080fe20000410000 */
[----:B------:R-:W-:Y:S01]  /*cb10*/  HADD2.F32 R19, -RZ, R11.H1_H1 ;  /* 0x3000000bff137230 */ /* 0x000fe20000004100 */
[----:B------:R-:W-:Y:S01]  /*cb20*/  FMUL.FTZ R31, R14, R2 ;  /* 0x000000020e1f7220 */ /* 0x000fe20000410000 */
[----:B------:R-:W-:Y:S01]  /*cb30*/  HADD2.F32 R2, -RZ, R49.H0_H0 ;  /* 0x20000031ff027230 */ /* 0x000fe20000004100 */
[----:B------:R-:W-:Y:S01]  /*cb40*/  FMUL.FTZ R21, R13, R0 ;  /* 0x000000000d157220 */ /* 0x000fe20000410000 */
[----:B------:R-:W-:Y:S01]  /*cb50*/  HADD2.F32 R0, -RZ, R47.H1_H1 ;  /* 0x3000002fff007230 */ /* 0x000fe20000004100 */
[----:B------:R-:W-:-:S02]  /*cb60*/  FMUL.FTZ R5, R26, R8 ;  /* 0x000000081a057220 */ /* 0x000fc40000410000 */
[----:B------:R-:W-:Y:S01]  /*cb70*/  FFMA.FTZ R35, R14, R10, R6 ;  /* 0x0000000a0e237223 */ /* 0x000fe20000010006 */
[--C-:B------:R-:W-:Y:S01]  /*cb80*/  HADD2.F32 R6, -RZ, R50.reuse.H1_H1 ;  /* 0x30000032ff067230 */ /* 0x100fe20000004100 */
[C---:B------:R-:W-:Y:S01]  /*cb90*/  FFMA.FTZ R30, R15.reuse, R7, R5 ;  /* 0x000000070f1e7223 */ /* 0x040fe20000010005 */
[----:B------:R-:W-:Y:S01]  /*cba0*/  HADD2.F32 R5, -RZ, R50.H0_H0 ;  /* 0x20000032ff057230 */ /* 0x000fe20000004100 */
[----:B------:R-:W-:Y:S02]  /*cbb0*/  FMUL.FTZ R14, R15, R8 ;  /* 0x000000080f0e7220 */ /* 0x000fe40000410000 */
[----:B------:R-:W-:Y:S02]  /*cbc0*/  FMUL.FTZ R8, R29, R2 ;  /* 0x000000021d087220 */ /* 0x000fe40000410000 */
[----:B------:R-:W-:Y:S02]  /*cbd0*/  FMUL.FTZ R11, R28, R0 ;  /* 0x000000001c0b7220 */ /* 0x000fe40000410000 */
[----:B------:R-:W-:-:S02]  /*cbe0*/  FMUL.FTZ R2, R20, R2 ;  /* 0x0000000214027220 */ /* 0x000fc40000410000 */
[C---:B------:R-:W-:Y:S02]  /*cbf0*/  FMUL.FTZ R0, R19.reuse, R0 ;  /* 0x0000000013007220 */ /* 0x040fe40000410000 */
[----:B------:R-:W-:Y:S02]  /*cc00*/  FFMA.FTZ R19, R19, R5, R11 ;  /* 0x0000000513137223 */ /* 0x000fe4000001000b */
[----:B------:R-:W-:Y:S02]  /*cc10*/  FFMA.FTZ R15, R25, R17, -R34 ;  /* 0x00000011190f7223 */ /* 0x000fe40000010822 */
[----:B------:R-:W-:Y:S01]  /*cc20*/  FFMA.FTZ R13, R24, R10, -R31 ;  /* 0x0000000a180d7223 */ /* 0x000fe2000001081f */
[----:B------:R-:W-:Y:S01]  /*cc30*/  F2FP.PACK_AB R10, R30, R33 ;  /* 0x000000211e0a723e */ /* 0x000fe200000000ff */
        /* <DEDUP_REMOVED lines=9> */
[----:B------:R-:W-:Y:S01]  /*ccd0*/  F2FP.PACK_AB R14, R14, R11 ;  /* 0x0000000b0e0e723e */ /* 0x000fe200000000ff */
[----:B------:R-:W-:Y:S01]  /*cce0*/  FFMA.FTZ R20, R20, R6, R8 ;  /* 0x0000000614147223 */ /* 0x000fe20000010008 */
[----:B------:R-:W-:Y:S02]  /*ccf0*/  F2FP.PACK_AB R8, R40, R41 ;  /* 0x000000292808723e */ /* 0x000fe400000000ff */
[----:B------:R-:W-:Y:S02]  /*cd00*/  F2FP.PACK_AB R15, R0, R2 ;  /* 0x00000002000f723e */ /* 0x000fe400000000ff */
[----:B------:R-:W-:-:S03]  /*cd10*/  F2FP.PACK_AB R11, R19, R20 ;  /* 0x00000014130b723e */ /* 0x000fc600000000ff */
[----:B------:R1:W-:Y:S04]  /*cd20*/  STS.128 [R32+0x8100], R12 ;  /* 0x0081000c20007388 */ /* 0x0003e80000000c00 */
[----:B------:R1:W-:Y:S02]  /*cd30*/  STS.128 [R37+0x8100], R8 ;  /* 0x0081000825007388 */ /* 0x0003e40000000c00 */
.L_x_891:
[----:B------:R-:W-:Y:S05]  /*cd40*/  BSYNC B0 ;  /* 0x0000000000007941 */ /* 0x000fea0003800000 */
.L_x_890:
[----:B------:R-:W-:Y:S01]  /*cd50*/  IADD3 R0, R42, 0x10, RZ ;  /* 0x000000102a007810 */ /* 0x000fe20007ffe0ff */
[----:B------:R-:W-:Y:S03]  /*cd60*/  BSSY B0, `(.L_x_892) ;  /* 0x0000064000007945 */ /* 0x000fe60003800000 */
[----:B------:R-:W-:-:S13]  /*cd70*/  ISETP.GE.OR P1, PT, R0, UR4, P0 ;  /* 0x0000000400007c0c */ /* 0x000fda0008726670 */
[----:B------:R-:W-:Y:S05]  /*cd80*/  @P1 BRA `(.L_x_893) ;  /* 0x0000061000001947 */ /* 0x000fea0003800000 */
[----:B------:R-:W-:Y:S01]  /*cd90*/  MOV R6, c[0x0][0x27c] ;  /* 0x00009f0000067a02 */ /* 0x000fe20000000f00 */
[----:B------:R-:W-:Y:S01]  /*cda0*/  HADD2.F32 R17, -RZ, R44.H1_H1 ;  /* 0x3000002cff117230 */ /* 0x000fe20000004100 */
[----:B------:R-:W-:Y:S01]  /*cdb0*/  SHF.R.S32.HI R2, RZ, 0x1f, R0 ;  /* 0x0000001fff027819 */ /* 0x000fe20000011400 */
[----:B------:R-:W-:Y:S01]  /*cdc0*/  HADD2.F32 R16, -RZ, R47.H0_H0 ;  /* 0x2000002fff107230 */ /* 0x000fe20000004100 */
[----:B------:R-:W-:Y:S02]  /*cdd0*/  LEA.HI R6, R6, R96, RZ, 0x1d ;  /* 0x0000006006067211 */ /* 0x000fe400078fe8ff */
[----:B------:R-:W-:Y:S02]  /*cde0*/  SHF.L.U32 R5, R0, 0x6, RZ ;  /* 0x0000000600057819 */ /* 0x000fe400000006ff */
[----:B------:R-:W-:Y:S02]  /*cdf0*/  LEA.HI R2, R2, R0, RZ, 0x3 ;  /* 0x0000000002027211 */ /* 0x000fe400078f18ff */
[----:B-1----:R-:W-:-:S02]  /*ce00*/  SHF.R.S32.HI R9, RZ, 0x1f, R6 ;  /* 0x0000001fff097819 */ /* 0x002fc40000011406 */
[----:B------:R-:W-:Y:S02]  /*ce10*/  LOP3.LUT R0, R5, 0x1c0, RZ, 0xc0, !PT ;  /* 0x000001c005007812 */ /* 0x000fe400078ec0ff */
[----:B------:R-:W-:Y:S02]  /*ce20*/  SHF.L.U32 R5, R2, 0x6, RZ ;  /* 0x0000000602057819 */ /* 0x000fe400000006ff */
[----:B------:R-:W-:Y:S02]  /*ce30*/  SHF.L.U32 R7, R6, 0x3, RZ ;  /* 0x0000000306077819 */ /* 0x000fe400000006ff */
[----:B------:R-:W-:Y:S02]  /*ce40*/  LEA.HI R6, R9, R6, RZ, 0x3 ;  /* 0x0000000609067211 */ /* 0x000fe400078f18ff */
[----:B------:R-:W-:Y:S02]  /*ce50*/  LOP3.LUT R8, R0, 0x38, R132, 0xf8, !PT ;  /* 0x0000003800087812 */ /* 0x000fe400078ef884 */
[----:B------:R-:W-:-:S02]  /*ce60*/  SHF.R.U32.HI R2, RZ, 0x3, R0 ;  /* 0x00000003ff027819 */ /* 0x000fc40000011600 */
[----:B------:R-:W-:Y:S02]  /*ce70*/  LOP3.LUT R5, R5, 0xfffffe00, RZ, 0xc0, !PT ;  /* 0xfffffe0005057812 */ /* 0x000fe400078ec0ff */
[----:B------:R-:W-:Y:S02]  /*ce80*/  LOP3.LUT R7, R0, 0x38, R7, 0xf8, !PT ;  /* 0x0000003800077812 */ /* 0x000fe400078ef807 */
[----:B------:R-:W-:Y:S01]  /*ce90*/  SHF.L.U32 R0, R6, 0xa, RZ ;  /* 0x0000000a06007819 */ /* 0x000fe200000006ff */
[----:B------:R-:W-:Y:S01]  /*cea0*/  HADD2.F32 R6, -RZ, R44.H0_H0 ;  /* 0x2000002cff067230 */ /* 0x000fe20000004100 */
[----:B------:R-:W-:Y:S02]  /*ceb0*/  LOP3.LUT R8, R5, R8, R2, 0xf6, !PT ;  /* 0x0000000805087212 */ /* 0x000fe400078ef602 */
[----:B------:R-:W-:Y:S02]  /*cec0*/  LOP3.LUT R2, R7, R2, RZ, 0x3c, !PT ;  /* 0x0000000207027212 */ /* 0x000fe400078e3cff */
[----:B------:R-:W-:-:S02]  /*ced0*/  LOP3.LUT R0, R0, 0x7fffe000, RZ, 0xc0, !PT ;  /* 0x7fffe00000007812 */ /* 0x000fc400078ec0ff */
[----:B------:R-:W-:Y:S02]  /*cee0*/  SHF.L.U32 R38, R8, 0x1, RZ ;  /* 0x0000000108267819 */ /* 0x000fe400000006ff */
[----:B------:R-:W-:Y:S01]  /*cef0*/  IADD3 R0, R2, R0, R5 ;  /* 0x0000000002007210 */ /* 0x000fe20007ffe005 */
[--C-:B------:R-:W-:Y:S02]  /*cf00*/  HADD2.F32 R2, -RZ, R43.reuse.H0_H0 ;  /* 0x2000002bff027230 */ /* 0x100fe40000004100 */
[----:B------:R-:W1:Y:S01]  /*cf10*/  LDS.128 R8, [R38+0x8100] ;  /* 0x0081000026087984 */ /* 0x000e620000000c00 */
[----:B------:R-:W-:Y:S01]  /*cf20*/  SHF.L.U32 R36, R0, 0x1, RZ ;  /* 0x0000000100247819 */ /* 0x000fe200000006ff */
[----:B------:R-:W-:-:S04]  /*cf30*/  HADD2.F32 R0, -RZ, R43.H1_H1 ;  /* 0x3000002bff007230 */ /* 0x000fc80000004100 */
[----:B------:R-:W2:Y:S01]  /*cf40*/  LDS.128 R12, [R36+0x8100] ;  /* 0x00810000240c7984 */ /* 0x000ea20000000c00 */
[--C-:B-1----:R-:W-:Y:S02]  /*cf50*/  HADD2.F32 R23, -RZ, R8.reuse.H0_H0 ;  /* 0x20000008ff177230 */ /* 0x102fe40000004100 */
[----:B------:R-:W-:Y:S02]  /*cf60*/  HADD2.F32 R22, -RZ, R8.H1_H1 ;  /* 0x30000008ff167230 */ /* 0x000fe40000004100 */
[----:B------:R-:W-:Y:S01]  /*cf70*/  HADD2.F32 R25, -RZ, R9.H0_H0 ;  /* 0x20000009ff197230 */ /* 0x000fe20000004100 */
[C---:B------:R-:W-:Y:S01]  /*cf80*/  FMUL.FTZ R7, R2.reuse, R23 ;  /* 0x0000001702077220 */ /* 0x040fe20000410000 */
[--C-:B--2---:R-:W-:Y:S02]  /*cf90*/  HADD2.F32 R5, -RZ, R12.reuse.H0_H0 ;  /* 0x2000000cff057230 */ /* 0x104fe40000004100 */
[----:B------:R-:W-:Y:S02]  /*cfa0*/  HADD2.F32 R12, -RZ, R12.H1_H1 ;  /* 0x3000000cff0c7230 */ /* 0x000fe40000004100 */
[--C-:B------:R-:W-:Y:S01]  /*cfb0*/  HADD2.F32 R19, -RZ, R15.reuse.H0_H0 ;  /* 0x2000000fff137230 */ /* 0x100fe20000004100 */
[-C--:B------:R-:W-:Y:S01]  /*cfc0*/  FMUL.FTZ R37, R2, R5.reuse ;  /* 0x0000000502257220 */ /* 0x080fe20000410000 */
[----:B------:R-:W-:Y:S01]  /*cfd0*/  HADD2.F32 R18, -RZ, R15.H1_H1 ;  /* 0x3000000fff127230 */ /* 0x000fe20000004100 */
[----:B------:R-:W-:Y:S01]  /*cfe0*/  FFMA.FTZ R41, R17, R5, R7 ;  /* 0x0000000511297223 */ /* 0x000fe20000010007 */
[----:B------:R-:W-:Y:S01]  /*cff0*/  HADD2.F32 R8, -RZ, R13.H0_H0 ;  /* 0x2000000dff087230 */ /* 0x000fe20000004100 */
[C---:B------:R-:W-:Y:S01]  /*d000*/  FMUL.FTZ R2, R0.reuse, R22 ;  /* 0x0000001600027220 */ /* 0x040fe20000410000 */
[----:B------:R-:W-:Y:S01]  /*d010*/  HADD2.F32 R15, -RZ, R46.H0_H0 ;  /* 0x2000002eff0f7230 */ /* 0x000fe20000004100 */
[-C--:B------:R-:W-:Y:S01]  /*d020*/  FMUL.FTZ R35, R0, R12.reuse ;  /* 0x0000000c00237220 */ /* 0x080fe20000410000 */
[----:B------:R-:W-:Y:S01]  /*d030*/  HADD2.F32 R27, -RZ, R10.H0_H0 ;  /* 0x2000000aff1b7230 */ /* 0x000fe20000004100 */
[C---:B------:R-:W-:Y:S01]  /*d040*/  FMUL.FTZ R5, R6.reuse, R25 ;  /* 0x0000001906057220 */ /* 0x040fe20000410000 */
[----:B------:R-:W-:Y:S01]  /*d050*/  HADD2.F32 R0, -RZ, R45.H1_H1 ;  /* 0x3000002dff007230 */ /* 0x000fe20000004100 */
[C---:B------:R-:W-:Y:S01]  /*d060*/  FFMA.FTZ R40, R15.reuse, R12, R2 ;  /* 0x0000000c0f287223 */ /* 0x040fe20000010002 */
[----:B------:R-:W-:Y:S01]  /*d070*/  HADD2.F32 R24, -RZ, R9.H1_H1 ;  /* 0x30000009ff187230 */ /* 0x000fe20000004100 */
[-C--:B------:R-:W-:Y:S01]  /*d080*/  FMUL.FTZ R33, R6, R8.reuse ;  /* 0x0000000806217220 */ /* 0x080fe20000410000 */
[--C-:B------:R-:W-:Y:S01]  /*d090*/  HADD2.F32 R29, -RZ, R11.reuse.H0_H0 ;  /* 0x2000000bff1d7230 */ /* 0x100fe20000004100 */
[----:B------:R-:W-:Y:S01]  /*d0a0*/  FFMA.FTZ R39, R16, R8, R5 ;  /* 0x0000000810277223 */ /* 0x000fe20000010005 */
[----:B------:R-:W-:Y:S01]  /*d0b0*/  HADD2.F32 R28, -RZ, R11.H1_H1 ;  /* 0x3000000bff1c7230 */ /* 0x000fe20000004100 */
[----:B------:R-:W-:Y:S01]  /*d0c0*/  FMUL.FTZ R5, R0, R27 ;  /* 0x0000001b00057220 */ /* 0x000fe20000410000 */
[----:B------:R-:W-:Y:S01]  /*d0d0*/  HADD2.F32 R11, -RZ, R14.H0_H0 ;  /* 0x2000000eff0b7230 */ /* 0x000fe20000004100 */
[----:B------:R-:W-:Y:S01]  /*d0e0*/  FFMA.FTZ R12, R15, R22, -R35 ;  /* 0x000000160f0c7223 */ /* 0x000fe20000010823 */
[----:B------:R-:W-:Y:S01]  /*d0f0*/  HADD2.F32 R9, -RZ, R48.H1_H1 ;  /* 0x30000030ff097230 */ /* 0x000fe20000004100 */
[----:B------:R-:W-:Y:S01]  /*d100*/  FFMA.FTZ R15, R16, R25, -R33 ;  /* 0x00000019100f7223 */ /* 0x000fe20000010821 */
[----:B------:R-:W-:Y:S01]  /*d110*/  HADD2.F32 R26, -RZ, R10.H1_H1 ;  /* 0x3000000aff1a7230 */ /* 0x000fe20000004100 */
[-C--:B------:R-:W-:Y:S01]  /*d120*/  FMUL.FTZ R21, R0, R11.reuse ;  /* 0x0000000b00157220 */ /* 0x080fe20000410000 */
[----:B------:R-:W-:Y:S01]  /*d130*/  HADD2.F32 R13, -RZ, R13.H1_H1 ;  /* 0x3000000dff0d7230 */ /* 0x000fe20000004100 */
[----:B------:R-:W-:Y:S01]  /*d140*/  FFMA.FTZ R32, R9, R11, R5 ;  /* 0x0000000b09207223 */ /* 0x000fe20000010005 */
[----:B------:R-:W-:Y:S01]  /*d150*/  HADD2.F32 R2, -RZ, R45.H0_H0 ;  /* 0x2000002dff027230 */ /* 0x000fe20000004100 */
[----:B------:R-:W-:Y:S01]  /*d160*/  FFMA.FTZ R17, R17, R23, -R37 ;  /* 0x0000001711117223 */ /* 0x000fe20000010825 */
[----:B------:R-:W-:-:S02]  /*d170*/  HADD2.F32 R8, -RZ, R46.H1_H1 ;  /* 0x3000002eff087230 */ /* 0x000fc40000004100 */
[----:B------:R-:W-:Y:S01]  /*d180*/  HADD2.F32 R14, -RZ, R14.H1_H1 ;  /* 0x3000000eff0e7230 */ /* 0x000fe20000004100 */
[C---:B------:R-:W-:Y:S01]  /*d190*/  FMUL.FTZ R6, R2.reuse, R24 ;  /* 0x0000001802067220 */ /* 0x040fe20000410000 */
[--C-:B------:R-:W-:Y:S01]  /*d1a0*/  HADD2.F32 R7, -RZ, R49.reuse.H1_H1 ;  /* 0x30000031ff077230 */ /* 0x100fe20000004100 */
[-C--:B------:R-:W-:Y:S01]  /*d1b0*/  FMUL.FTZ R31, R2, R13.reuse ;  /* 0x0000000d021f7220 */ /* 0x080fe20000410000 */
[----:B------:R-:W-:Y:S01]  /*d1c0*/  HADD2.F32 R10, -RZ, R48.H0_H0 ;  /* 0x20000030ff0a7230 */ /* 0x000fe20000004100 */
[C---:B------:R-:W-:Y:S01]  /*d1d0*/  FMUL.FTZ R5, R8.reuse, R26 ;  /* 0x0000001a08057220 */ /* 0x040fe20000410000 */
[----:B------:R-:W-:Y:S01]  /*d1e0*/  HADD2.F32 R2, -RZ, R49.H0_H0 ;  /* 0x20000031ff027230 */ /* 0x000fe20000004100 */
[-C--:B------:R-:W-:Y:S01]  /*d1f0*/  FMUL.FTZ R20, R8, R14.reuse ;  /* 0x0000000e08147220 */ /* 0x080fe20000410000 */
[----:B------:R-:W-:Y:S01]  /*d200*/  HADD2.F32 R0, -RZ, R47.H1_H1 ;  /* 0x3000002fff007230 */ /* 0x000fe20000004100 */
[----:B------:R-:W-:Y:S01]  /*d210*/  FFMA.FTZ R30, R7, R14, R5 ;  /* 0x0000000e071e7223 */ /* 0x000fe20000010005 */
[--C-:B------:R-:W-:Y:S01]  /*d220*/  HADD2.F32 R5, -RZ, R50.reuse.H0_H0 ;  /* 0x20000032ff057230 */ /* 0x100fe20000004100 */
[----:B------:R-:W-:Y:S01]  /*d230*/  FFMA.FTZ R34, R10, R13, R6 ;  /* 0x0000000d0a227223 */ /* 0x000fe20000010006 */
[----:B------:R-:W-:Y:S01]  /*d240*/  HADD2.F32 R6, -RZ, R50.H1_H1 ;  /* 0x30000032ff067230 */ /* 0x000fe20000004100 */
[----:B------:R-:W-:Y:S01]  /*d250*/  FMUL.FTZ R8, R2, R29 ;  /* 0x0000001d02087220 */ /* 0x000fe20000410000 */
[----:B------:R-:W-:Y:S01]  /*d260*/  F2FP.PACK_AB R12, R12, R17 ;  /* 0x000000110c0c723e */ /* 0x000fe200000000ff */
[----:B------:R-:W-:-:S02]  /*d270*/  FMUL.FTZ R11, R0, R28 ;  /* 0x0000001c000b7220 */ /* 0x000fc40000410000 */
[----:B------:R-:W-:Y:S02]  /*d280*/  FMUL.FTZ R2, R2, R19 ;  /* 0x0000001302027220 */ /* 0x000fe40000410000 */
[-C--:B------:R-:W-:Y:S02]  /*d290*/  FMUL.FTZ R0, R0, R18.reuse ;  /* 0x0000001200007220 */ /* 0x080fe40000410000 */
[----:B------:R-:W-:Y:S02]  /*d2a0*/  FFMA.FTZ R18, R5, R18, R11 ;  /* 0x0000001205127223 */ /* 0x000fe4000001000b */
        /* <DEDUP_REMOVED lines=15> */
.L_x_893:
[----:B------:R-:W-:Y:S05]  /*d3a0*/  BSYNC B0 ;  /* 0x0000000000007941 */ /* 0x000fea0003800000 */
.L_x_892:
        /* <DEDUP_REMOVED lines=101> */
.L_x_895:
[----:B------:R-:W-:Y:S05]  /*da00*/  BSYNC B0 ;  /* 0x0000000000007941 */ /* 0x000fea0003800000 */
.L_x_894:
        /* <DEDUP_REMOVED lines=101> */
.L_x_897:
[----:B------:R-:W-:Y:S05]  /*e060*/  BSYNC B0 ;  /* 0x0000000000007941 */ /* 0x000fea0003800000 */
.L_x_896:
[----:B------:R-:W-:Y:S01]  /*e070*/  IADD3 R0, R42, 0x40, RZ ;  /* 0x000000402a007810 */ /* 0x000fe20007ffe0ff */
[----:B------:R-:W-:Y:S03]  /*e080*/  BSSY B0, `(.L_x_898) ;  /* 0x0000064000007945 */ /* 0x000fe60003800000 */
[----:B------:R-:W-:-:S13]  /*e090*/  ISETP.GE.OR P1, PT, R0, UR4, P0 ;  /* 0x0000000400007c0c */ /* 0x000fda0008726670 */
[----:B------:R-:W-:Y:S05]  /*e0a0*/  @P1 BRA `(.L_x_899) ;  /* 0x0000061000001947 */ /* 0x000fea0003800000 */
[----:B------:R-:W-:Y:S01]  /*e0b0*/  SHF.R.S32.HI R2, RZ, 0x1f, R0 ;  /* 0x0000001fff027819 */ /* 0x000fe20000011400 */
[----:B------:R-:W-:Y:S01]  /*e0c0*/  HADD2.F32 R17, -RZ, R44.H1_H1 ;  /* 0x3000002cff117230 */ /* 0x000fe20000004100 */
[----:B-1----:R-:W-:Y:S01]  /*e0d0*/  MOV R9, c[0x0][0x27c] ;  /* 0x00009f0000097a02 */ /* 0x002fe20000000f00 */
[----:B------:R-:W-:Y:S01]  /*e0e0*/  HADD2.F32 R16, -RZ, R47.H0_H0 ;  /* 0x2000002fff107230 */ /* 0x000fe20000004100 */
[----:B------:R-:W-:Y:S02]  /*e0f0*/  SHF.L.U32 R5, R0, 0x6, RZ ;  /* 0x0000000600057819 */ /* 0x000fe400000006ff */
[----:B------:R-:W-:Y:S02]  /*e100*/  LEA.HI R2, R2, R0, RZ, 0x3 ;  /* 0x0000000002027211 */ /* 0x000fe400078f18ff */
[----:B------:R-:W-:Y:S02]  /*e110*/  LEA.HI R9, R9, R96, RZ, 0x1d ;  /* 0x0000006009097211 */ /* 0x000fe400078fe8ff */
[----:B------:R-:W-:-:S02]  /*e120*/  LOP3.LUT R0, R5, 0x1c0, RZ, 0xc0, !PT ;  /* 0x000001c005007812 */ /* 0x000fc400078ec0ff */
[----:B------:R-:W-:Y:S02]  /*e130*/  SHF.L.U32 R5, R2, 0x6, RZ ;  /* 0x0000000602057819 */ /* 0x000fe400000006ff */
[----:B------:R-:W-:Y:S02]  /*e140*/  SHF.R.S32.HI R10, RZ, 0x1f, R9 ;  /* 0x0000001fff0a7819 */ /* 0x000fe40000011409 */
[----:B------:R-:W-:Y:S02]  /*e150*/  SHF.L.U32 R7, R9, 0x3, RZ ;  /* 0x0000000309077819 */ /* 0x000fe400000006ff */
[----:B------:R-:W-:Y:S02]  /*e160*/  LOP3.LUT R6, R5, 0xfffffe00, RZ, 0xc0, !PT ;  /* 0xfffffe0005067812 */ /* 0x000fe400078ec0ff */
[----:B------:R-:W-:Y:S02]  /*e170*/  LEA.HI R5, R10, R9, RZ, 0x3 ;  /* 0x000000090a057211 */ /* 0x000fe400078f18ff */
[----:B------:R-:W-:-:S02]  /*e180*/  LOP3.LUT R8, R0, 0x38, R132, 0xf8, !PT ;  /* 0x0000003800087812 */ /* 0x000fc400078ef884 */
[----:B------:R-:W-:Y:S02]  /*e190*/  SHF.R.U32.HI R2, RZ, 0x3, R0 ;  /* 0x00000003ff027819 */ /* 0x000fe40000011600 */
[----:B------:R-:W-:Y:S02]  /*e1a0*/  LOP3.LUT R7, R0, 0x38, R7, 0xf8, !PT ;  /* 0x0000003800077812 */ /* 0x000fe400078ef807 */
[----:B------:R-:W-:Y:S02]  /*e1b0*/  SHF.L.U32 R0, R5, 0xa, RZ ;  /* 0x0000000a05007819 */ /* 0x000fe400000006ff */
        /* <DEDUP_REMOVED lines=8> */
[----:B------:R-:W-:Y:S02]  /*e240*/  HADD2.F32 R0, -RZ, R43.H1_H1 ;  /* 0x3000002bff007230 */ /* 0x000fe40000004100 */
[----:B------:R-:W-:Y:S02]  /*e250*/  HADD2.F32 R6, -RZ, R44.H0_H0 ;  /* 0x2000002cff067230 */ /* 0x000fe40000004100 */
[----:B------:R-:W2:Y:S01]  /*e260*/  LDS.128 R12, [R36+0x8100] ;  /* 0x00810000240c7984 */ /* 0x000ea20000000c00 */
[----:B-1----:R-:W-:-:S02]  /*e270*/  HADD2.F32 R23, -RZ, R8.H0_H0 ;  /* 0x20000008ff177230 */ /* 0x002fc40000004100 */
        /* <DEDUP_REMOVED lines=68> */
.L_x_899:
[----:B------:R-:W-:Y:S05]  /*e6c0*/  BSYNC B0 ;  /* 0x0000000000007941 */ /* 0x000fea0003800000 */
.L_x_898:
        /* <DEDUP_REMOVED lines=101> */
.L_x_901:
[----:B------:R-:W-:Y:S05]  /*ed20*/  BSYNC B0 ;  /* 0x0000000000007941 */ /* 0x000fea0003800000 */
.L_x_900:
        /* <DEDUP_REMOVED lines=101> */
.L_x_903:
[----:B------:R-:W-:Y:S05]  /*f380*/  BSYNC B0 ;  /* 0x0000000000007941 */ /* 0x000fea0003800000 */
.L_x_902:
[----:B------:R-:W-:-:S04]  /*f390*/  IADD3 R0, R42, 0x70, RZ ;  /* 0x000000702a007810 */ /* 0x000fc80007ffe0ff */
        /* <DEDUP_REMOVED lines=99> */
.L_x_885:
[----:B------:R-:W-:Y:S05]  /*f9d0*/  BSYNC B2 ;  /* 0x0000000000027941 */ /* 0x000fea0003800000 */
.L_x_853:
[----:B------:R-:W-:Y:S01]  /*f9e0*/  IMAD R0, R51, c[0x0][0x208], RZ ;  /* 0x0000820033007a24 */ /* 0x000fe200078e02ff */
[----:B-1----:R-:W-:Y:S01]  /*f9f0*/  SHF.R.S32.HI R9, RZ, 0x4, R57 ;  /* 0x00000004ff097819 */ /* 0x002fe20000011439 */
[----:B------:R-:W-:Y:S01]  /*fa00*/  IMAD.WIDE.U32 R6, R59, c[0x0][0x208], RZ ;  /* 0x000082003b067a25 */ /* 0x000fe200078e00ff */
[----:B------:R-:W-:Y:S01]  /*fa10*/  SHF.L.U32 R8, R42, 0x3, RZ ;  /* 0x000000032a087819 */ /* 0x000fe200000006ff */
[----:B------:R-:W-:-:S04]  /*fa20*/  DEPBAR.LE SB0, 0x0 ;  /* 0x000080000000791a */ /* 0x000fc80000000000 */
[----:B------:R-:W-:Y:S01]  /*fa30*/  IMAD R0, R59, c[0x0][0x20c], R0 ;  /* 0x000083003b007a24 */ /* 0x000fe200078e0200 */
[----:B------:R-:W-:Y:S01]  /*fa40*/  LEA.HI R5, R57, R9, RZ, 0x1 ;  /* 0x0000000939057211 */ /* 0x000fe200078f08ff */
[----:B------:R-:W-:Y:S01]  /*fa50*/  IMAD R2, R53, c[0x0][0x218], RZ ;  /* 0x0000860035027a24 */ /* 0x000fe200078e02ff */
[----:B------:R-:W-:Y:S01]  /*fa60*/  LEA.HI R156, R156, R159, RZ, 0x5 ;  /* 0x0000009f9c9c7211 */ /* 0x000fe200078f28ff */
[----:B------:R-:W-:Y:S01]  /*fa70*/  IMAD.WIDE R16, R132, 0x2, RZ ;  /* 0x0000000284107825 */ /* 0x000fe200078e02ff */
[----:B------:R-:W-:Y:S01]  /*fa80*/  IADD3 R7, R7, R0, RZ ;  /* 0x0000000007077210 */ /* 0x000fe20007ffe0ff */
[----:B------:R-:W-:Y:S01]  /*fa90*/  UISETP.GE.AND UP0, UPT, UR9, 0x41, UPT ;  /* 0x000000410900788c */ /* 0x000fe2000bf06270 */
[----:B------:R-:W-:Y:S01]  /*faa0*/  SHF.L.U32 R0, R96, 0x6, RZ ;  /* 0x0000000660007819 */ /* 0x000fe200000006ff */
[C---:B------:R-:W-:Y:S01]  /*fab0*/  IMAD R2, R58.reuse, c[0x0][0x21c], R2 ;  /* 0x000087003a027a24 */ /* 0x040fe200078e0202 */
[----:B------:R-:W-:Y:S01]  /*fac0*/  LOP3.LUT R5, R5, 0xfffffffe, RZ, 0xc0, !PT ;  /* 0xfffffffe05057812 */ /* 0x000fe200078ec0ff */
[----:B------:R-:W-:Y:S01]  /*fad0*/  IMAD.WIDE.U32 R6, R58, c[0x0][0x218], R6 ;  /* 0x000086003a067a25 */ /* 0x000fe200078e0006 */
[----:B------:R-:W-:-:S02]  /*fae0*/  LOP3.LUT R0, R0, 0x1c0, RZ, 0xc0, !PT ;  /* 0x000001c000007812 */ /* 0x000fc400078ec0ff */
[----:B------:R-:W-:Y:S01]  /*faf0*/  SHF.R.S32.HI R162, RZ, 0x1f, R132 ;  /* 0x0000001fffa27819 */ /* 0x000fe20000011484 */
[----:B------:R-:W-:Y:S01]  /*fb00*/  IMAD.IADD R5, R9, 0x1, -R5 ;  /* 0x0000000109057824 */ /* 0x000fe200078e0a05 */
[----:B------:R-:W-:Y:S01]  /*fb10*/  BAR.SYNC.DEFER_BLOCKING 0x0 ;  /* 0x0000000000007b1d */ /* 0x000fe20000010000 */
[----:B------:R-:W-:Y:S01]  /*fb20*/  IADD3 R6, P0, R6, UR26, RZ ;  /* 0x0000001a06067c10 */ /* 0x000fe2000ff1e0ff */
[----:B------:R-:W-:Y:S01]  /*fb30*/  IMAD.SHL.U32 R158, R54, 0x2, RZ ;  /* 0x00000002369e7824 */ /* 0x000fe200078e00ff */
[----:B------:R-:W-:Y:S02]  /*fb40*/  LOP3.LUT R8, R0, 0x8, R8, 0xf8, !PT ;  /* 0x0000000800087812 */ /* 0x000fe400078ef808 */
[----:B------:R-:W-:Y:S02]  /*fb50*/  IADD3.X R7, R7, UR5, R2, P0, !PT ;  /* 0x0000000507077c10 */ /* 0x000fe400087fe402 */
[----:B------:R-:W-:Y:S02]  /*fb60*/  SHF.R.U32.HI R2, RZ, 0x3, R0 ;  /* 0x00000003ff027819 */ /* 0x000fe40000011600 */
[----:B------:R-:W-:-:S02]  /*fb70*/  LEA R0, P0, R6, c[0x0][0x1f8], 0x1 ;  /* 0x00007e0006007a11 */ /* 0x000fc400078008ff */
[----:B------:R-:W-:Y:S02]  /*fb80*/  LOP3.LUT R8, R8, R2, RZ, 0x3c, !PT ;  /* 0x0000000208087212 */ /* 0x000fe400078e3cff */
[----:B------:R-:W-:Y:S01]  /*fb90*/  LEA.HI.X R2, R6, c[0x0][0x1fc], R7, 0x1, P0 ;  /* 0x00007f0006027a11 */ /* 0x000fe200000f0c07 */
[----:B------:R-:W-:Y:S01]  /*fba0*/  SHFL.IDX PT, R12, R0, RZ, 0x181f ;  /* 0x00181fff000c7589 */ /* 0x000fe200000e0000 */
[----:B------:R-:W-:Y:S02]  /*fbb0*/  LOP3.LUT P0, RZ, R96, 0x2, RZ, 0xc0, !PT ;  /* 0x0000000260ff7812 */ /* 0x000fe4000780c0ff */
[----:B------:R-:W-:Y:S01]  /*fbc0*/  SHF.L.U32 R6, R52, 0x6, RZ ;  /* 0x0000000634067819 */ /* 0x000fe200000006ff */
[----:B------:R-:W1:Y:S01]  /*fbd0*/  SHFL.IDX PT, R10, R0, 0x1, 0x181f ;  /* 0x00381f00000a7f89 */ /* 0x000e6200000e0000 */
[----:B------:R-:W-:Y:S02]  /*fbe0*/  SHF.R.S32.HI R7, RZ, 0x1f, R55 ;  /* 0x0000001fff077819 */ /* 0x000fe40000011437 */
[----:B------:R-:W-:Y:S01]  /*fbf0*/  LOP3.LUT R6, R6, 0x1c0, RZ, 0xc0, !PT ;  /* 0x000001c006067812 */ /* 0x000fe200078ec0ff */
[----:B------:R-:W2:Y:S04]  /*fc00*/  SHFL.IDX PT, R9, R0, 0x2, 0x181f ;  /* 0x00581f0000097f89 */ /* 0x000ea800000e0000 */
[----:B------:R3:W-:Y:S04]  /*fc10*/  SHFL.IDX PT, R14, R0, 0x3, 0x181f ;  /* 0x00781f00000e7f89 */ /* 0x0007e800000e0000 */
[----:B------:R-:W4:Y:S04]  /*fc20*/  SHFL.IDX PT, R13, R2, RZ, 0x181f ;  /* 0x00181fff020d7589 */ /* 0x000f2800000e0000 */
[----:B------:R-:W5:Y:S04]  /*fc30*/  SHFL.IDX PT, R11, R2, 0x1, 0x181f ;  /* 0x00381f00020b7f89 */ /* 0x000f6800000e0000 */
[----:B------:R-:W4:Y:S01]  /*fc40*/  SHFL.IDX PT, R20, R2, 0x3, 0x181f ;  /* 0x00781f0002147f89 */ /* 0x000f2200000e0000 */
[----:B-1----:R-:W-:-:S02]  /*fc50*/  IADD3 R50, P2, R16, R10, RZ ;  /* 0x0000000a10327210 */ /* 0x002fc40007f5e0ff */
[----:B--2---:R-:W-:Y:S02]  /*fc60*/  IADD3 R48, P1, R16, R9, RZ ;  /* 0x0000000910307210 */ /* 0x004fe40007f3e0ff */
[C---:B---3--:R-:W-:Y:S02]  /*fc70*/  LEA R0, R5.reuse, R8, 0x9 ;  /* 0x0000000805007211 */ /* 0x048fe400078e48ff */
[----:B------:R1:W2:Y:S01]  /*fc80*/  SHFL.IDX PT, R8, R2, 0x2, 0x181f ;  /* 0x00581f0002087f89 */ /* 0x0002a200000e0000 */
[----:B------:R-:W-:Y:S02]  /*fc90*/  SHF.L.U32 R5, R5, 0x3, RZ ;  /* 0x0000000305057819 */ /* 0x000fe400000006ff */
[----:B------:R-:W-:Y:S02]  /*fca0*/  IMAD.SHL.U32 R232, R0, 0x2, RZ ;  /* 0x0000000200e87824 */ /* 0x000fe400078e00ff */
[----:B------:R-:W-:Y:S02]  /*fcb0*/  LOP3.LUT R5, R6, 0x8, R5, 0xf8, !PT ;  /* 0x0000000806057812 */ /* 0x000fe400078ef805 */
[----:B------:R-:W-:Y:S01]  /*fcc0*/  SHF.R.U32.HI R6, RZ, 0x3, R6 ;  /* 0x00000003ff067819 */ /* 0x000fe20000011606 */
[----:B------:R-:W-:Y:S01]  /*fcd0*/  LDSM.16.M88.4 R40, [R232+0x4100] ;  /* 0x00410000e828783b */ /* 0x000fe20000000200 */
[----:B------:R-:W-:-:S02]  /*fce0*/  IADD3 R0, R232, 0x4100, RZ ;  /* 0x00004100e8007810 */ /* 0x000fc40007ffe0ff */
[----:B------:R-:W-:Y:S01]  /*fcf0*/  IADD3 R243, R232, 0x4120, RZ ;  /* 0x00004120e8f37810 */ /* 0x000fe20007ffe0ff */
[----:B------:R-:W-:Y:S01]  /*fd00*/  LDSM.16.M88.4 R36, [R232+0x4900] ;  /* 0x00490000e824783b */ /* 0x000fe20000000200 */
[----:B------:R-:W-:Y:S02]  /*fd10*/  @P0 IADD3 R243, R0, -0x20, RZ ;  /* 0xffffffe000f30810 */ /* 0x000fe40007ffe0ff */
[----:B------:R-:W-:Y:S01]  /*fd20*/  LEA.HI R0, R7, R55, RZ, 0x3 ;  /* 0x0000003707007211 */ /* 0x000fe200078f18ff */
[----:B------:R-:W-:Y:S01]  /*fd30*/  LDSM.16.M88.4 R32, [R232+0x5100] ;  /* 0x00510000e820783b */ /* 0x000fe20000000200 */
[----:B------:R-:W-:Y:S02]  /*fd40*/  IADD3 R52, P0, R12, R16, RZ ;  /* 0x000000100c347210 */ /* 0x000fe40007f1e0ff */
[----:B------:R-:W-:Y:S01]  /*fd50*/  LOP3.LUT R160, R0, 0xfffffff8, RZ, 0xc0, !PT ;  /* 0xfffffff800a07812 */ /* 0x000fe200078ec0ff */
[----:B------:R-:W-:Y:S01]  /*fd60*/  IMAD.SHL.U32 R0, R156, 0x20, RZ ;  /* 0x000000209c007824 */ /* 0x000fe200078e00ff */
[----:B------:R-:W-:Y:S01]  /*fd70*/  LOP3.LUT R5, R5, R6, RZ, 0x3c, !PT ;  /* 0x0000000605057212 */ /* 0x000fe200078e3cff */
[----:B------:R-:W-:Y:S01]  /*fd80*/  LDSM.16.M88.4 R28, [R232+0x5900] ;  /* 0x00590000e81c783b */ /* 0x000fe20000000200 */
[----:B----4-:R-:W-:Y:S01]  /*fd90*/  IADD3.X R53, R13, R17, RZ, P0, !PT ;  /* 0x000000110d357210 */ /* 0x010fe200007fe4ff */
[----:B------:R-:W-:Y:S01]  /*fda0*/  IMAD.WIDE R6, R160, 0x2, RZ ;  /* 0x00000002a0067825 */ /* 0x000fe200078e02ff */
[----:B------:R-:W-:Y:S01]  /*fdb0*/  IADD3 R46, P0, R16, R14, RZ ;  /* 0x0000000e102e7210 */ /* 0x000fe20007f1e0ff */
[----:B------:R-:W-:Y:S01]  /*fdc0*/  LDSM.16.M88.4 R68, [R243] ;  /* 0x00000000f344783b */ /* 0x000fe20000000200 */
[----:B-1----:R-:W-:-:S02]  /*fdd0*/  SHF.L.U32 R2, R56, 0x6, RZ ;  /* 0x0000000638027819 */ /* 0x002fc400000006ff */
[C---:B-----5:R-:W-:Y:S01]  /*fde0*/  IADD3.X R51, R17.reuse, R11, RZ, P2, !PT ;  /* 0x0000000b11337210 */ /* 0x060fe200017fe4ff */
[----:B------:R-:W-:Y:S01]  /*fdf0*/  LDSM.16.M88.4 R64, [R243+0x800] ;  /* 0x00080000f340783b */ /* 0x000fe20000000200 */
[C---:B------:R-:W-:Y:S02]  /*fe00*/  IADD3.X R47, R17.reuse, R20, RZ, P0, !PT ;  /* 0x00000014112f7210 */ /* 0x040fe400007fe4ff */
[----:B------:R-:W-:Y:S01]  /*fe10*/  IADD3 R18, P2, R6, R10, RZ ;  /* 0x0000000a06127210 */ /* 0x000fe20007f5e0ff */
[----:B------:R-:W-:Y:S01]  /*fe20*/  LDSM.16.M88.4 R60, [R243+0x1000] ;  /* 0x00100000f33c783b */ /* 0x000fe20000000200 */
[----:B--2---:R-:W-:Y:S02]  /*fe30*/  IADD3.X R49, R17, R8, RZ, P1, !PT ;  /* 0x0000000811317210 */ /* 0x004fe40000ffe4ff */
[----:B------:R-:W-:Y:S01]  /*fe40*/  LOP3.LUT R2, R2, 0xfffffe00, RZ, 0xc0, !PT ;  /* 0xfffffe0002027812 */ /* 0x000fe200078ec0ff */
[----:B------:R-:W-:Y:S01]  /*fe50*/  IMAD.X R19, R7, 0x1, R11, P2 ;  /* 0x0000000107137824 */ /* 0x000fe200010e060b */
[----:B------:R-:W-:Y:S01]  /*fe60*/  LOP3.LUT R0, R0, 0x7ffffc00, RZ, 0xc0, !PT ;  /* 0x7ffffc0000007812 */ /* 0x000fe200078ec0ff */
[----:B------:R-:W-:Y:S01]  /*fe70*/  LDSM.16.M88.4 R56, [R243+0x1800] ;  /* 0x00180000f338783b */ /* 0x000fe20000000200 */
[----:B------:R-:W-:-:S02]  /*fe80*/  IADD3 R44, P0, R12, R6, RZ ;  /* 0x000000060c2c7210 */ /* 0x000fc40007f1e0ff */
[----:B------:R-:W-:Y:S01]  /*fe90*/  ISETP.GE.AND P1, PT, R132, c[0x0][0x1d4], PT ;  /* 0x0000750084007a0c */ /* 0x000fe20003f26270 */
[----:B------:R-:W-:Y:S01]  /*fea0*/  STL [R1+0x28], R160 ;  /* 0x000028a001007387 */ /* 0x000fe20000100800 */
[----:B------:R-:W-:Y:S02]  /*feb0*/  IADD3 R0, R5, R2, R0 ;  /* 0x0000000205007210 */ /* 0x000fe40007ffe000 */
[----:B------:R-:W-:Y:S01]  /*fec0*/  IADD3.X R45, R13, R7, RZ, P0, !PT ;  /* 0x000000070d2d7210 */ /* 0x000fe200007fe4ff */
[----:B------:R-:W-:Y:S01]  /*fed0*/  STL [R1+0x18], R158 ;  /* 0x0000189e01007387 */ /* 0x000fe20000100800 */
[----:B------:R-:W-:Y:S02]  /*fee0*/  IADD3 R16, P0, R6, R9, RZ ;  /* 0x0000000906107210 */ /* 0x000fe40007f1e0ff */
[----:B------:R-:W-:Y:S02]  /*fef0*/  ISETP.LT.OR P2, PT, R97, 0x1, P1 ;  /* 0x000000016100780c */ /* 0x000fe40000f41670 */
[----:B------:R-:W-:-:S02]  /*ff00*/  SHF.L.U32 R239, R0, 0x1, RZ ;  /* 0x0000000100ef7819 */ /* 0x000fc400000006ff */
[C---:B------:R-:W-:Y:S02]  /*ff10*/  IADD3.X R17, R7.reuse, R8, RZ, P0, !PT ;  /* 0x0000000807117210 */ /* 0x040fe400007fe4ff */
[----:B------:R-:W-:Y:S01]  /*ff20*/  IADD3 R6, P0, R6, R14, RZ ;  /* 0x0000000e06067210 */ /* 0x000fe20007f1e0ff */
[----:B------:R-:W1:Y:S01]  /*ff30*/  LDSM.16.M88.4 R8, [R239+0x8100] ;  /* 0x00810000ef08783b */ /* 0x000e620000000200 */
[----:B------:R-:W-:Y:S02]  /*ff40*/  LEA R241, R4, R239, 0x1 ;  /* 0x000000ef04f17211 */ /* 0x000fe400078e08ff */
[----:B------:R-:W-:Y:S01]  /*ff50*/  IADD3.X R7, R7, R20, RZ, P0, !PT ;  /* 0x0000001407077210 */ /* 0x000fe200007fe4ff */
[----:B------:R-:W2:Y:S01]  /*ff60*/  LDSM.16.M88.4 R12, [R239+0xa100] ;  /* 0x00a10000ef0c783b */ /* 0x000ea20000000200 */
[----:B------:R-:W-:Y:S02]  /*ff70*/  ISETP.GE.AND P0, PT, R55, c[0x0][0x1d4], PT ;  /* 0x0000750037007a0c */ /* 0x000fe40003f06270 */
[----:B------:R-:W-:Y:S01]  /*ff80*/  MOV R0, 0x40 ;  /* 0x0000004000007802 */ /* 0x000fe20000000f00 */
[----:B------:R-:W3:Y:S01]  /*ff90*/  LDSM.16.M88.4 R24, [R241+0x8100] ;  /* 0x00810000f118783b */ /* 0x000ee20000000200 */
[----:B------:R-:W-:-:S02]  /*ffa0*/  ISETP.LT.OR P3, PT, R97, 0x21, P0 ;  /* 0x000000216100780c */ /* 0x000fc40000761670 */
[C---:B------:R-:W-:Y:S01]  /*ffb0*/  LEA R240, R3.reuse, R239, 0x1 ;  /* 0x000000ef03f07211 */ /* 0x040fe200078e08ff */
[----:B------:R-:W4:Y:S01]  /*ffc0*/  LDSM.16.M88.4 R20, [R241+0xa100] ;  /* 0x00a10000f114783b */ /* 0x000f220000000200 */
[----:B------:R-:W-:Y:S02]  /*ffd0*/  LEA R242, R3, R241, 0x1 ;  /* 0x000000f103f27211 */ /* 0x000fe400078e08ff */
[----:B------:R-:W-:Y:S01]  /*ffe0*/  LEA R244, R4, R240, 0x1 ;  /* 0x000000f004f47211 */ /* 0x000fe200078e08ff */
[----:B------:R-:W-:Y:S01]  /*fff0*/  @!PT LDS RZ, [RZ] ;  /* 0x00000000fffff984 */ /* 0x000fe20000000800 */
[----:B------:R-:W-:Y:S01]  /*10000*/  @!PT LDS RZ, [RZ] ;  /* 0x00000000fffff984 */ /* 0x000fe20000000800 */
[----:B------:R-:W-:Y:S01]  /*10010*/  @!PT LDS RZ, [RZ] ;  /* 0x00000000fffff984 */ /* 0x000fe20000000800 */
[----:B------:R5:W-:Y:S01]  /*10020*/  LDGSTS.E.BYPASS.LTC128B.128 [R158+0x100], [R52.64], !P2 ;  /* 0x00100000349e7fae */ /* 0x000be2000d101d62 */
[----:B------:R-:W-:Y:S02]  /*10030*/  ISETP.LT.OR P2, PT, R97, 0x1, P0 ;  /* 0x000000016100780c */ /* 0x000fe40000741670 */
[----:B------:R-:W-:Y:S02]  /*10040*/  SHF.R.S32.HI R161, RZ, 0x1f, R160 ;  /* 0x0000001fffa17819 */ /* 0x000fe400000114a0 */
[----:B------:R-:W-:-:S02]  /*10050*/  IADD3 R251, R243, 0x800, RZ ;  /* 0x00000800f3fb7810 */ /* 0x000fc40007ffe0ff */
[C---:B------:R-:W-:Y:S01]  /*10060*/  IADD3 R250, R243.reuse, 0x1000, RZ ;  /* 0x00001000f3fa7810 */ /* 0x040fe20007ffe0ff */
[----:B------:R-:W-:Y:S01]  /*10070*/  STL [R1+0x4c], R161 ;  /* 0x00004ca101007387 */ /* 0x000fe20000100800 */
[C---:B------:R-:W-:Y:S02]  /*10080*/  IADD3 R249, R243.reuse, 0x1800, RZ ;  /* 0x00001800f3f97810 */ /* 0x040fe40007ffe0ff */
[C---:B------:R-:W-:Y:S02]  /*10090*/  IADD3 R248, R243.reuse, 0x2000, RZ ;  /* 0x00002000f3f87810 */ /* 0x040fe40007ffe0ff */
[----:B------:R-:W-:Y:S01]  /*100a0*/  IADD3 R247, R243, 0x2800, RZ ;  /* 0x00002800f3f77810 */ /* 0x000fe20007ffe0ff */
[----:B------:R3:W-:Y:S01]  /*100b0*/  LDGSTS.E.BYPASS.LTC128B.128 [R158+0x2100], [R44.64], !P2 ;  /* 0x021000002c9e7fae */ /* 0x0007e2000d101d62 */
[----:B------:R-:W-:Y:S02]  /*100c0*/  ISETP.LT.OR P2, PT, R97, 0x11, P1 ;  /* 0x000000116100780c */ /* 0x000fe40000f41670 */
[----:B------:R-:W-:-:S02]  /*100d0*/  IADD3 R246, R243, 0x3000, RZ ;  /* 0x00003000f3f67810 */ /* 0x000fc40007ffe0ff */
[----:B------:R-:W-:Y:S01]  /*100e0*/  IADD3 R245, R243, 0x3800, RZ ;  /* 0x00003800f3f57810 */ /* 0x000fe20007ffe0ff */
[----:B-1----:R-:W-:Y:S08]  /*100f0*/  HMMA.16816.F32 R116, R8, R40, RZ ;  /* 0x000000280874723c */ /* 0x002ff000000018ff */
[----:B------:R1:W-:Y:S01]  /*10100*/  LDGSTS.E.BYPASS.LTC128B.128 [R158+0x900], [R50.64], !P2 ;  /* 0x00900000329e7fae */ /* 0x0003e2000d101d62 */
[C---:B------:R-:W-:Y:S01]  /*10110*/  ISETP.LT.OR P2, PT, R97.reuse, 0x11, P0 ;  /* 0x000000116100780c */ /* 0x040fe20000741670 */
[C---:B--2---:R-:W-:Y:S08]  /*10120*/  HMMA.16816.F32 R76, R12.reuse, R36, RZ ;  /* 0x000000240c4c723c */ /* 0x044ff000000018ff */
[----:B------:R-:W-:Y:S04]  /*10130*/  HMMA.16816.F32 R84, R12, R40, RZ ;  /* 0x000000280c54723c */ /* 0x000fe800000018ff */
[----:B------:R2:W-:Y:S01]  /*10140*/  LDGSTS.E.BYPASS.LTC128B.128 [R158+0x2900], [R18.64], !P2 ;  /* 0x02900000129e7fae */ /* 0x0005e2000d101d62 */
[----:B------:R-:W-:-:S03]  /*10150*/  ISETP.LT.OR P2, PT, R97, 0x21, P1 ;  /* 0x000000216100780c */ /* 0x000fc60000f41670 */
[C---:B------:R-:W-:Y:S10]  /*10160*/  HMMA.16816.F32 R72, R12.reuse, R32, RZ ;  /* 0x000000200c48723c */ /* 0x040ff400000018ff */
[----:B------:R1:W-:Y:S01]  /*10170*/  LDGSTS.E.BYPASS.LTC128B.128 [R158+0x1100], [R48.64], !P2 ;  /* 0x01100000309e7fae */ /* 0x0003e2000d101d62 */
[C---:B------:R-:W-:Y:S01]  /*10180*/  ISETP.LT.OR P2, PT, R97.reuse, 0x31, P1 ;  /* 0x000000316100780c */ /* 0x040fe20000f41670 */
[----:B------:R-:W-:Y:S01]  /*10190*/  HMMA.16816.F32 R80, R12, R42, RZ ;  /* 0x0000002a0c50723c */ /* 0x000fe200000018ff */
[----:B------:R-:W-:Y:S01]  /*101a0*/  ISETP.LT.OR P1, PT, R97, 0x31, P0 ;  /* 0x000000316100780c */ /* 0x000fe20000721670 */
[----:B------:R2:W-:Y:S01]  /*101b0*/  LDGSTS.E.BYPASS.LTC128B.128 [R158+0x3100], [R16.64], !P3 ;  /* 0x03100000109e7fae */ /* 0x0005e2000d901d62 */
[----:B------:R-:W-:-:S04]  /*101c0*/  LOP3.LUT P0, RZ, R96, 0x4, RZ, 0xc0, !PT ;  /* 0x0000000460ff7812 */ /* 0x000fc8000780c0ff */
[----:B------:R-:W-:Y:S01]  /*101d0*/  SEL R0, R0, 0xffffffc0, !P0 ;  /* 0xffffffc000007807 */ /* 0x000fe20004000000 */
[----:B------:R-:W-:Y:S01]  /*101e0*/  HMMA.16816.F32 R88, R12, R38, RZ ;  /* 0x000000260c58723c */ /* 0x000fe200000018ff */
[----:B------:R-:W-:Y:S02]  /*101f0*/  PLOP3.LUT P0, PT, PT, PT, UP0, 0x40, 0x0 ;  /* 0x000000000000781c */ /* 0x000fe40003f0e808 */
[----:B------:R-:W-:Y:S01]  /*10200*/  IADD3 R237, R0, R243, RZ ;  /* 0x000000f300ed7210 */ /* 0x000fe20007ffe0ff */
[----:B------:R-:W-:Y:S01]  /*10210*/  IMAD.IADD R238, R232, 0x1, R0 ;  /* 0x00000001e8ee7824 */ /* 0x000fe200078e0200 */
[----:B------:R3:W-:Y:S03]  /*10220*/  LDGSTS.E.BYPASS.LTC128B.128 [R158+0x1900], [R46.64], !P2 ;  /* 0x019000002e9e7fae */ /* 0x0007e6000d101d62 */
[C---:B------:R-:W-:Y:S01]  /*10230*/  HMMA.16816.F32 R120, R8.reuse, R42, RZ ;  /* 0x0000002a0878723c */ /* 0x040fe200000018ff */
[----:B------:R1:W-:Y:S04]  /*10240*/  LDGSTS.E.BYPASS.LTC128B.128 [R158+0x3900], [R6.64], !P1 ;  /* 0x03900000069e7fae */ /* 0x0003e8000c901d62 */
[----:B------:R-:W0:Y:S03]  /*10250*/  LDGDEPBAR ;  /* 0x00000000000079af */ /* 0x000e260000000000 */
[C---:B------:R-:W-:Y:S01]  /*10260*/  HMMA.16816.F32 R112, R8.reuse, R36, RZ ;  /* 0x000000240870723c */ /* 0x040fe200000018ff */
[----:B--2---:R-:W-:Y:S07]  /*10270*/  LDSM.16.M88.4 R16, [R240+0x8100] ;  /* 0x00810000f010783b */ /* 0x004fee0000000200 */
[----:B------:R-:W-:Y:S08]  /*10280*/  HMMA.16816.F32 R108, R8, R38, RZ ;  /* 0x00000026086c723c */ /* 0x000ff000000018ff */
[C---:B-----5:R-:W-:Y:S01]  /*10290*/  HMMA.16816.F32 R52, R12.reuse, R28, RZ ;  /* 0x0000001c0c34723c */ /* 0x060fe200000018ff */
[----:B---3--:R-:W2:Y:S07]  /*102a0*/  LDSM.16.M88.4 R44, [R238+0x4100] ;  /* 0x00410000ee2c783b */ /* 0x008eae0000000200 */
[C---:B------:R-:W-:Y:S08]  /*102b0*/  HMMA.16816.F32 R100, R12.reuse, R34, RZ ;  /* 0x000000220c64723c */ /* 0x040ff000000018ff */
[----:B------:R-:W-:Y:S01]  /*102c0*/  HMMA.16816.F32 R92, R12, R30, RZ ;  /* 0x0000001e0c5c723c */ /* 0x000fe200000018ff */
[----:B------:R-:W3:Y:S07]  /*102d0*/  LDSM.16.M88.4 R12, [R240+0xa100] ;  /* 0x00a10000f00c783b */ /* 0x000eee0000000200 */
[C---:B------:R-:W-:Y:S08]  /*102e0*/  HMMA.16816.F32 R104, R8.reuse, R32, RZ ;  /* 0x000000200868723c */ /* 0x040ff000000018ff */
[C---:B------:R-:W-:Y:S01]  /*102f0*/  HMMA.16816.F32 R40, R8.reuse, R34, RZ ;  /* 0x000000220828723c */ /* 0x040fe200000018ff */
[----:B------:R-:W-:Y:S07]  /*10300*/  LDSM.16.M88.4 R32, [R238+0x4900] ;  /* 0x00490000ee20783b */ /* 0x000fee0000000200 */
[C---:B------:R-:W-:Y:S08]  /*10310*/  HMMA.16816.F32 R36, R8.reuse, R28, RZ ;  /* 0x0000001c0824723c */ /* 0x040ff000000018ff */
[----:B------:R-:W-:Y:S01]  /*10320*/  HMMA.16816.F32 R8, R8, R30, RZ ;  /* 0x0000001e0808723c */ /* 0x000fe200000018ff */
[----:B------:R-:W5:Y:S07]  /*10330*/  LDSM.16.M88.4 R28, [R238+0x5100] ;  /* 0x00510000ee1c783b */ /* 0x000f6e0000000200 */
[----:B-1----:R-:W-:Y:S08]  /*10340*/  HMMA.16816.F32 R48, R24, R68, R116 ;  /* 0x000000441830723c */ /* 0x002ff00000001874 */
[C---:B----4-:R-:W-:Y:S08]  /*10350*/  HMMA.16816.F32 R124, R20.reuse, R64, R76 ;  /* 0x00000040147c723c */ /* 0x050ff0000000184c */
[C---:B------:R-:W-:Y:S08]  /*10360*/  HMMA.16816.F32 R76, R20.reuse, R60, R72 ;  /* 0x0000003c144c723c */ /* 0x040ff00000001848 */
[C---:B------:R-:W-:Y:S08]  /*10370*/  HMMA.16816.F32 R84, R20.reuse, R68, R84 ;  /* 0x000000441454723c */ /* 0x040ff00000001854 */
[C---:B------:R-:W-:Y:S08]  /*10380*/  HMMA.16816.F32 R72, R20.reuse, R56, R52 ;  /* 0x000000381448723c */ /* 0x040ff00000001834 */
[C---:B------:R-:W-:Y:S08]  /*10390*/  HMMA.16816.F32 R96, R20.reuse, R70, R80 ;  /* 0x000000461460723c */ /* 0x040ff00000001850 */
[C---:B------:R-:W-:Y:S01]  /*103a0*/  HMMA.16816.F32 R144, R20.reuse, R66, R88 ;  /* 0x000000421490723c */ /* 0x040fe20000001858 */
[----:B------:R-:W-:Y:S07]  /*103b0*/  LDSM.16.M88.4 R88, [R237+0x1000] ;  /* 0x00100000ed58783b */ /* 0x000fee0000000200 */
[C---:B------:R-:W-:Y:S08]  /*103c0*/  HMMA.16816.F32 R148, R20.reuse, R62, R100 ;  /* 0x0000003e1494723c */ /* 0x040ff00000001864 */
[----:B------:R-:W-:Y:S01]  /*103d0*/  HMMA.16816.F32 R140, R20, R58, R92 ;  /* 0x0000003a148c723c */ /* 0x000fe2000000185c */
[----:B------:R-:W1:Y:S07]  /*103e0*/  LDSM.16.M88.4 R20, [R238+0x5900] ;  /* 0x00590000ee14783b */ /* 0x000e6e0000000200 */
[C---:B------:R-:W-:Y:S08]  /*103f0*/  HMMA.16816.F32 R136, R24.reuse, R60, R104 ;  /* 0x0000003c1888723c */ /* 0x040ff00000001868 */
[C---:B------:R-:W-:Y:S01]  /*10400*/  HMMA.16816.F32 R128, R24.reuse, R64, R112 ;  /* 0x000000401880723c */ /* 0x040fe20000001870 */
[----:B------:R-:W-:Y:S07]  /*10410*/  LDSM.16.M88.4 R112, [R237+0x1800] ;  /* 0x00180000ed70783b */ /* 0x000fee0000000200 */
[C---:B------:R-:W-:Y:S01]  /*10420*/  HMMA.16816.F32 R116, R24.reuse, R56, R36 ;  /* 0x000000381874723c */ /* 0x040fe20000001824 */
[----:B------:R-:W-:Y:S07]  /*10430*/  LDSM.16.M88.4 R36, [R239+0xc100] ;  /* 0x00c10000ef24783b */ /* 0x000fee0000000200 */
[C---:B------:R-:W-:Y:S08]  /*10440*/  HMMA.16816.F32 R104, R24.reuse, R70, R120 ;  /* 0x000000461868723c */ /* 0x040ff00000001878 */
[C---:B------:R-:W-:Y:S01]  /*10450*/  HMMA.16816.F32 R108, R24.reuse, R66, R108 ;  /* 0x00000042186c723c */ /* 0x040fe2000000186c */
[----:B------:R-:W-:Y:S07]  /*10460*/  LDSM.16.M88.4 R64, [R232+0x6100] ;  /* 0x00610000e840783b */ /* 0x000fee0000000200 */
[C---:B------:R-:W-:Y:S01]  /*10470*/  HMMA.16816.F32 R100, R24.reuse, R62, R40 ;  /* 0x0000003e1864723c */ /* 0x040fe20000001828 */
[----:B------:R-:W-:Y:S07]  /*10480*/  LDSM.16.M88.4 R40, [R242+0x8100] ;  /* 0x00810000f228783b */ /* 0x000fee0000000200 */
[----:B------:R-:W-:Y:S01]  /*10490*/  HMMA.16816.F32 R52, R24, R58, R8 ;  /* 0x0000003a1834723c */ /* 0x000fe20000001808 */
[----:B------:R-:W4:Y:S04]  /*104a0*/  LDSM.16.M88.4 R24, [R237] ;  /* 0x00000000ed18783b */ /* 0x000f280000000200 */
[----:B------:R-:W4:Y:S03]  /*104b0*/  LDSM.16.M88.4 R8, [R242+0xa100] ;  /* 0x00a10000f208783b */ /* 0x000f260000000200 */
[-C--:B--2---:R-:W-:Y:S01]  /*104c0*/  HMMA.16816.F32 R48, R16, R44.reuse, R48 ;  /* 0x0000002c1030723c */ /* 0x084fe20000001830 */
[----:B------:R-:W2:Y:S07]  /*104d0*/  LDSM.16.M88.4 R56, [R237+0x800] ;  /* 0x00080000ed38783b */ /* 0x000eae0000000200 */
[C---:B---3--:R-:W-:Y:S08]  /*104e0*/  HMMA.16816.F32 R60, R12.reuse, R44, R84 ;  /* 0x0000002c0c3c723c */ /* 0x048ff00000001854 */
[C---:B-----5:R-:W-:Y:S08]  /*104f0*/  HMMA.16816.F32 R80, R12.reuse, R28, R76 ;  /* 0x0000001c0c50723c */ /* 0x060ff0000000184c */
[C---:B------:R-:W-:Y:S08]  /*10500*/  HMMA.16816.F32 R92, R12.reuse, R32, R124 ;  /* 0x000000200c5c723c */ /* 0x040ff0000000187c */
[C---:B-1----:R-:W-:Y:S08]  /*10510*/  HMMA.16816.F32 R72, R12.reuse, R20, R72 ;  /* 0x000000140c48723c */ /* 0x042ff00000001848 */
[C---:B------:R-:W-:Y:S08]  /*10520*/  HMMA.16816.F32 R96, R12.reuse, R46, R96 ;  /* 0x0000002e0c60723c */ /* 0x040ff00000001860 */
[C---:B------:R-:W-:Y:S08]  /*10530*/  HMMA.16816.F32 R84, R12.reuse, R34, R144 ;  /* 0x000000220c54723c */ /* 0x040ff00000001890 */
[C---:B------:R-:W-:Y:S08]  /*10540*/  HMMA.16816.F32 R76, R12.reuse, R30, R148 ;  /* 0x0000001e0c4c723c */ /* 0x040ff00000001894 */
[----:B------:R-:W-:Y:S08]  /*10550*/  HMMA.16816.F32 R68, R12, R22, R140 ;  /* 0x000000160c44723c */ /* 0x000ff0000000188c */
[----:B----4-:R-:W-:Y:S08]  /*10560*/  HMMA.16816.F32 R12, R40, R24, R48 ;  /* 0x00000018280c723c */ /* 0x010ff00000001830 */
[C---:B------:R-:W-:Y:S08]  /*10570*/  HMMA.16816.F32 R44, R16.reuse, R46, R104 ;  /* 0x0000002e102c723c */ /* 0x040ff00000001868 */
[C---:B------:R-:W-:Y:S08]  /*10580*/  HMMA.16816.F32 R120, R16.reuse, R20, R116 ;  /* 0x000000141078723c */ /* 0x040ff00000001874 */
[C---:B------:R-:W-:Y:S08]  /*10590*/  HMMA.16816.F32 R104, R16.reuse, R32, R128 ;  /* 0x000000201068723c */ /* 0x040ff00000001880 */
[C---:B------:R-:W-:Y:S01]  /*105a0*/  HMMA.16816.F32 R108, R16.reuse, R34, R108 ;  /* 0x00000022106c723c */ /* 0x040fe2000000186c */
[----:B------:R-:W1:Y:S07]  /*105b0*/  LDSM.16.M88.4 R32, [R239+0xe100] ;  /* 0x00e10000ef20783b */ /* 0x000e6e0000000200 */
[C---:B------:R-:W-:Y:S08]  /*105c0*/  HMMA.16816.F32 R136, R16.reuse, R28, R136 ;  /* 0x0000001c1088723c */ /* 0x040ff00000001888 */
[C---:B------:R-:W-:Y:S01]  /*105d0*/  HMMA.16816.F32 R100, R16.reuse, R30, R100 ;  /* 0x0000001e1064723c */ /* 0x040fe20000001864 */
[----:B------:R-:W-:Y:S07]  /*105e0*/  LDSM.16.M88.4 R28, [R241+0xc100] ;  /* 0x00c10000f11c783b */ /* 0x000fee0000000200 */
[----:B------:R-:W-:Y:S01]  /*105f0*/  HMMA.16816.F32 R116, R16, R22, R52 ;  /* 0x000000161074723c */ /* 0x000fe20000001834 */
[----:B------:R-:W-:Y:S04]  /*10600*/  LDSM.16.M88.4 R52, [R238+0x6100] ;  /* 0x00610000ee34783b */ /* 0x000fe80000000200 */
[----:B------:R-:W-:Y:S03]  /*10610*/  LDSM.16.M88.4 R20, [R240+0xc100] ;  /* 0x00c10000f014783b */ /* 0x000fe60000000200 */
[----:B------:R-:W-:Y:S01]  /*10620*/  HMMA.16816.F32 R16, R8, R24, R60 ;  /* 0x000000180810723c */ /* 0x000fe2000000183c */
[----:B------:R-:W3:Y:S07]  /*10630*/  LDSM.16.M88.4 R60, [R243+0x2000] ;  /* 0x00200000f33c783b */ /* 0x000eee0000000200 */
[----:B------:R-:W-:Y:S08]  /*10640*/  HMMA.16816.F32 R12, R36, R64, R12 ;  /* 0x00000040240c723c */ /* 0x000ff0000000180c */
[C---:B------:R-:W-:Y:S08]  /*10650*/  HMMA.16816.F32 R148, R8.reuse, R114, R68 ;  /* 0x000000720894723c */ /* 0x040ff00000001844 */
[-C--:B------:R-:W-:Y:S08]  /*10660*/  HMMA.16816.F32 R96, R8, R26.reuse, R96 ;  /* 0x0000001a0860723c */ /* 0x080ff00000001860 */
[----:B------:R-:W-:Y:S01]  /*10670*/  HMMA.16816.F32 R68, R40, R26, R44 ;  /* 0x0000001a2844723c */ /* 0x000fe2000000182c */
[----:B------:R-:W4:Y:S04]  /*10680*/  LDSM.16.M88.4 R24, [R241+0xe100] ;  /* 0x00e10000f118783b */ /* 0x000f280000000200 */
[----:B------:R-:W-:Y:S03]  /*10690*/  LDSM.16.M88.4 R44, [R237+0x2000] ;  /* 0x00200000ed2c783b */ /* 0x000fe60000000200 */
[C---:B--2---:R-:W-:Y:S08]  /*106a0*/  HMMA.16816.F32 R92, R8.reuse, R56, R92 ;  /* 0x00000038085c723c */ /* 0x044ff0000000185c */
[C---:B------:R-:W-:Y:S08]  /*106b0*/  HMMA.16816.F32 R124, R8.reuse, R58, R84 ;  /* 0x0000003a087c723c */ /* 0x040ff00000001854 */
[C---:B------:R-:W-:Y:S08]  /*106c0*/  HMMA.16816.F32 R128, R8.reuse, R88, R80 ;  /* 0x000000580880723c */ /* 0x040ff00000001850 */
[C---:B------:R-:W-:Y:S08]  /*106d0*/  HMMA.16816.F32 R140, R8.reuse, R90, R76 ;  /* 0x0000005a088c723c */ /* 0x040ff0000000184c */
[----:B------:R-:W-:Y:S08]  /*106e0*/  HMMA.16816.F32 R144, R8, R112, R72 ;  /* 0x000000700890723c */ /* 0x000ff00000001848 */
[----:B-1----:R-:W-:Y:S01]  /*106f0*/  HMMA.16816.F32 R8, R32, R64, R16 ;  /* 0x000000402008723c */ /* 0x002fe20000001810 */
[----:B------:R-:W1:Y:S07]  /*10700*/  LDSM.16.M88.4 R16, [R240+0xe100] ;  /* 0x00e10000f010783b */ /* 0x000e6e0000000200 */
[----:B---3--:R-:W-:Y:S01]  /*10710*/  HMMA.16816.F32 R48, R28, R60, R12 ;  /* 0x0000003c1c30723c */ /* 0x008fe2000000180c */
[----:B------:R-:W2:Y:S07]  /*10720*/  LDSM.16.M88.4 R12, [R242+0xc100] ;  /* 0x00c10000f20c783b */ /* 0x000eae0000000200 */
[C---:B------:R-:W-:Y:S08]  /*10730*/  HMMA.16816.F32 R104, R40.reuse, R56, R104 ;  /* 0x000000382868723c */ /* 0x040ff00000001868 */
[----:B------:R-:W-:Y:S08]  /*10740*/  HMMA.16816.F32 R108, R40, R58, R108 ;  /* 0x0000003a286c723c */ /* 0x000ff0000000186c */
[----:B----4-:R-:W-:Y:S01]  /*10750*/  HMMA.16816.F32 R56, R24, R60, R8 ;  /* 0x0000003c1838723c */ /* 0x010fe20000001808 */
        /* <DEDUP_REMOVED lines=170> */
[----:B------:R-:W-:Y:S02]  /*11200*/  FMUL.FTZ R26, R26, c[0x0][0x320] ;  /* 0x0000c8001a1a7a20 */ /* 0x000fe40000410000 */
        /* <DEDUP_REMOVED lines=37> */
[----:B------:R5:W1:Y:S02]  /*11460*/  MUFU.TANH R48, R0 ;  /* 0x0000000000307308 */ /* 0x000a640000002400 */
[----:B-----5:R-:W-:-:S06]  /*11470*/  FMUL.FTZ R0, R75, c[0x0][0x320] ;  /* 0x0000c8004b007a20 */ /* 0x020fcc0000410000 */
[----:B------:R5:W1:Y:S02]  /*11480*/  MUFU.TANH R34, R0 ;  /* 0x0000000000227308 */ /* 0x000a640000002400 */
[----:B-----5:R-:W-:-:S06]  /*11490*/  FMUL.FTZ R0, R59, c[0x0][0x320] ;  /* 0x0000c8003b007a20 */ /* 0x020fcc0000410000 */
[----:B------:R5:W1:Y:S02]  /*114a0*/  MUFU.TANH R190, R0 ;  /* 0x0000000000be7308 */ /* 0x000a640000002400 */
[----:B-----5:R-:W-:Y:S01]  /*114b0*/  LOP3.LUT R0, R5, R2, RZ, 0xfc, !PT ;  /* 0x0000000205007212 */ /* 0x020fe200078efcff */
[----:B------:R-:W-:Y:S06]  /*114c0*/  BAR.SYNC.DEFER_BLOCKING 0x0 ;  /* 0x0000000000007b1d */ /* 0x000fec0000010000 */
[----:B------:R-:W-:Y:S05]  /*114d0*/  @P0 BRA `(.L_x_904) ;  /* 0x0000049000000947 */ /* 0x000fea0003800000 */
[----:B-1234-:R-:W-:Y:S01]  /*114e0*/  IMAD.U32 R2, RZ, RZ, UR7 ;  /* 0x00000007ff027e24 */ /* 0x01efe2000f8e00ff */
        /* <DEDUP_REMOVED lines=16> */
[----:B------:R-:W-:Y:S01]  /*115f0*/  IMAD R10, R2, c[0x0][0x2b8], R5 ;  /* 0x0000ae00020a7a24 */ /* 0x000fe200078e0205 */
[----:B------:R-:W-:Y:S02]  /*11600*/  IADD3 R22, -R25, 0x10, RZ ;  /* 0x0000001019167810 */ /* 0x000fe40007ffe1ff */
[----:B------:R-:W-:Y:S02]  /*11610*/  LOP3.LUT R11, R11, 0xf, RZ, 0xc0, !PT ;  /* 0x0000000f0b0b7812 */ /* 0x000fe400078ec0ff */
[----:B------:R-:W-:Y:S01]  /*11620*/  SHF.R.S32.HI R2, RZ, 0x1f, R10 ;  /* 0x0000001fff027819 */ /* 0x000fe2000001140a */
[----:B------:R-:W-:Y:S01]  /*11630*/  STL [R1+0x34], R10 ;  /* 0x0000340a01007387 */ /* 0x000fe20000100800 */
[----:B------:R-:W-:-:S03]  /*11640*/  LOP3.LUT R22, R22, 0xf, RZ, 0xc0, !PT ;  /* 0x0000000f16167812 */ /* 0x000fc600078ec0ff */
        /* <DEDUP_REMOVED lines=50> */
.L_x_904:
[----:B-1234-:R-:W-:Y:S01]  /*11970*/  LOP3.LUT R2, R156, 0xffffffe0, RZ, 0xc0, !PT ;  /* 0xffffffe09c027812 */ /* 0x01efe200078ec0ff */
[----:B------:R-:W-:Y:S01]  /*11980*/  IMAD.U32 R6, RZ, RZ, UR6 ;  /* 0x00000006ff067e24 */ /* 0x000fe2000f8e00ff */
[----:B------:R-:W-:Y:S03]  /*11990*/  STL [R1+0x90], R251 ;  /* 0x000090fb01007387 */ /* 0x000fe60000100800 */
[----:B------:R-:W-:Y:S01]  /*119a0*/  IMAD.IADD R2, R159, 0x1, -R2 ;  /* 0x000000019f027824 */ /* 0x000fe200078e0a02 */
[----:B------:R-:W-:Y:S04]  /*119b0*/  STL [R1+0x8c], R250 ;  /* 0x00008cfa01007387 */ /* 0x000fe80000100800 */
[----:B------:R-:W-:Y:S01]  /*119c0*/  SHF.R.S32.HI R5, RZ, 0x1f, R2 ;  /* 0x0000001fff057819 */ /* 0x000fe20000011402 */
[----:B------:R-:W-:Y:S03]  /*119d0*/  STL [R1+0x88], R249 ;  /* 0x000088f901007387 */ /* 0x000fe60000100800 */
[----:B------:R-:W-:Y:S01]  /*119e0*/  LEA.HI R5, R5, R2, RZ, 0x2 ;  /* 0x0000000205057211 */ /* 0x000fe200078f10ff */
[----:B------:R-:W-:Y:S03]  /*119f0*/  STL [R1+0x84], R248 ;  /* 0x000084f801007387 */ /* 0x000fe60000100800 */
[----:B------:R-:W-:Y:S01]  /*11a00*/  LOP3.LUT R5, R5, 0x7ffffffc, RZ, 0xc0, !PT ;  /* 0x7ffffffc05057812 */ /* 0x000fe200078ec0ff */
[----:B------:R1:W-:Y:S03]  /*11a10*/  STL [R1+0x80], R247 ;  /* 0x000080f701007387 */ /* 0x0003e60000100800 */
[----:B------:R-:W-:Y:S01]  /*11a20*/  IADD3 R2, R2, -R5, RZ ;  /* 0x8000000502027210 */ /* 0x000fe20007ffe0ff */
[----:B------:R2:W-:Y:S04]  /*11a30*/  STL [R1+0x7c], R246 ;  /* 0x00007cf601007387 */ /* 0x0005e80000100800 */
[----:B------:R-:W-:Y:S01]  /*11a40*/  IMAD R2, R2, -0x2, R6 ;  /* 0xfffffffe02027824 */ /* 0x000fe200078e0206 */
[----:B------:R3:W-:Y:S04]  /*11a50*/  STL [R1+0x78], R245 ;  /* 0x000078f501007387 */ /* 0x0007e80000100800 */
        /* <DEDUP_REMOVED lines=26> */
[----:B------:R-:W-:Y:S02]  /*11c00*/  ISETP.GT.AND P3, PT, R2, 0x11, PT ;  /* 0x000000110200780c */ /* 0x000fe40003f64270 */
[----:B------:R-:W-:Y:S01]  /*11c10*/  FSEL R16, R98, -INF , P1 ;  /* 0xff80000062107808 */ /* 0x000fe20000800000 */
[----:B------:R-:W-:Y:S01]  /*11c20*/  STL [R1+0x50], R132 ;  /* 0x0000508401007387 */ /* 0x000fe20000100800 */
[----:B------:R-:W-:-:S02]  /*11c30*/  FMNMX.FTZ R5, R9, R5, !PT ;  /* 0x0000000509057209 */ /* 0x000fc40007810000 */
[----:B------:R-:W-:Y:S01]  /*11c40*/  FSEL R15, R106, -INF , P0 ;  /* 0xff8000006a0f7808 */ /* 0x000fe20000000000 */
[----:B------:R-:W-:Y:S01]  /*11c50*/  IMAD.SHL.U32 R233, R0, 0x2, RZ ;  /* 0x0000000200e97824 */ /* 0x000fe200078e00ff */
[----:B------:R-:W-:Y:S01]  /*11c60*/  FSEL R123, R111, -INF , P0 ;  /* 0xff8000006f7b7808 */ /* 0x000fe20000000000 */
[----:B------:R-:W0:Y:S01]  /*11c70*/  LDGDEPBAR ;  /* 0x00000000000079af */ /* 0x000e220000000000 */
[----:B------:R-:W-:Y:S02]  /*11c80*/  FSEL R103, R113, -INF , P0 ;  /* 0xff80000071677808 */ /* 0x000fe40000000000 */
[----:B------:R-:W-:Y:S02]  /*11c90*/  ISETP.GT.AND P0, PT, R2, 0x18, PT ;  /* 0x000000180200780c */ /* 0x000fe40003f04270 */
[----:B------:R-:W-:Y:S02]  /*11ca0*/  FSEL R17, R97, -INF , P3 ;  /* 0xff80000061117808 */ /* 0x000fe40001800000 */
[----:B------:R-:W-:-:S02]  /*11cb0*/  FMNMX.FTZ R5, R16, R5, !PT ;  /* 0x0000000510057209 */ /* 0x000fc40007810000 */
[----:B------:R-:W-:Y:S02]  /*11cc0*/  FSEL R14, R108, -INF , P2 ;  /* 0xff8000006c0e7808 */ /* 0x000fe40001000000 */
[----:B------:R-:W-:Y:S02]  /*11cd0*/  FSEL R122, R112, -INF , P2 ;  /* 0xff800000707a7808 */ /* 0x000fe40001000000 */
[----:B------:R-:W-:Y:S02]  /*11ce0*/  FSEL R102, R115, -INF , P2 ;  /* 0xff80000073667808 */ /* 0x000fe40001000000 */
[----:B------:R-:W-:Y:S02]  /*11cf0*/  FSEL R21, R93, -INF , P3 ;  /* 0xff8000005d157808 */ /* 0x000fe40001800000 */
[----:B------:R-:W-:Y:S02]  /*11d00*/  FSEL R125, R99, -INF , P3 ;  /* 0xff800000637d7808 */ /* 0x000fe40001800000 */
[----:B------:R-:W-:-:S02]  /*11d10*/  FSEL R20, R95, -INF , P1 ;  /* 0xff8000005f147808 */ /* 0x000fc40000800000 */
[----:B------:R-:W-:Y:S01]  /*11d20*/  FSEL R124, R104, -INF , P1 ;  /* 0xff800000687c7808 */ /* 0x000fe20000800000 */
[----:B------:R-:W-:Y:S01]  /*11d30*/  IMAD R234, R4, 0x2, R233 ;  /* 0x0000000204ea7824 */ /* 0x000fe200078e02e9 */
[----:B------:R-:W-:Y:S01]  /*11d40*/  ISETP.GT.AND P2, PT, R2, 0x19, PT ;  /* 0x000000190200780c */ /* 0x000fe20003f44270 */
[----:B------:R-:W-:Y:S01]  /*11d50*/  LDSM.16.MT88.4 R40, [R233+0x100] ;  /* 0x00010000e928783b */ /* 0x000fe20000004200 */
[----:B------:R-:W-:Y:S02]  /*11d60*/  FSEL R18, R90, -INF , P0 ;  /* 0xff8000005a127808 */ /* 0x000fe40000000000 */
[----:B------:R-:W-:Y:S02]  /*11d70*/  FMNMX.FTZ R5, R17, R5, !PT ;  /* 0x0000000511057209 */ /* 0x000fe40007810000 */
[----:B------:R-:W-:Y:S02]  /*11d80*/  FSEL R113, R105, -INF , P3 ;  /* 0xff80000069717808 */ /* 0x000fe40001800000 */
[----:B------:R-:W-:-:S02]  /*11d90*/  FSEL R112, R107, -INF , P1 ;  /* 0xff8000006b707808 */ /* 0x000fc40000800000 */
[----:B------:R-:W-:Y:S02]  /*11da0*/  FSEL R22, R86, -INF , P0 ;  /* 0xff80000056167808 */ /* 0x000fe40000000000 */
[----:B------:R-:W-:Y:S02]  /*11db0*/  FSEL R126, R92, -INF , P0 ;  /* 0xff8000005c7e7808 */ /* 0x000fe40000000000 */
[----:B------:R-:W-:Y:S01]  /*11dc0*/  FSEL R115, R94, -INF , P0 ;  /* 0xff8000005e737808 */ /* 0x000fe20000000000 */
[----:B------:R-:W-:Y:S01]  /*11dd0*/  IMAD R235, R3, 0x2, R234 ;  /* 0x0000000203eb7824 */ /* 0x000fe200078e02ea */
[----:B------:R-:W-:Y:S01]  /*11de0*/  ISETP.GT.AND P3, PT, R2, 0x20, PT ;  /* 0x000000200200780c */ /* 0x000fe20003f64270 */
[----:B------:R-:W-:Y:S01]  /*11df0*/  LDSM.16.MT88.4 R44, [R234+0x100] ;  /* 0x00010000ea2c783b */ /* 0x000fe20000004200 */
[----:B------:R-:W-:Y:S02]  /*11e00*/  FSEL R19, R89, -INF , P2 ;  /* 0xff80000059137808 */ /* 0x000fe40001000000 */
[----:B------:R-:W-:Y:S01]  /*11e10*/  FMNMX.FTZ R5, R18, R5, !PT ;  /* 0x0000000512057209 */ /* 0x000fe20007810000 */
[----:B------:R-:W-:Y:S01]  /*11e20*/  LDSM.16.MT88.4 R92, [R233+0x2100] ;  /* 0x00210000e95c783b */ /* 0x000fe20000004200 */
[----:B------:R-:W-:-:S02]  /*11e30*/  ISETP.GT.AND P1, PT, R2, 0x21, PT ;  /* 0x000000210200780c */ /* 0x000fc40003f24270 */
[----:B------:R-:W-:Y:S01]  /*11e40*/  FSEL R175, R78, -INF , P3 ;  /* 0xff8000004eaf7808 */ /* 0x000fe20001800000 */
[----:B------:R-:W-:Y:S01]  /*11e50*/  LDSM.16.MT88.4 R108, [R235+0x2100] ;  /* 0x00210000eb6c783b */ /* 0x000fe20000004200 */
[----:B------:R-:W-:Y:S02]  /*11e60*/  FMNMX.FTZ R5, R19, R5, !PT ;  /* 0x0000000513057209 */ /* 0x000fe40007810000 */
[----:B------:R-:W-:Y:S01]  /*11e70*/  ISETP.GT.AND P0, PT, R2, 0x28, PT ;  /* 0x000000280200780c */ /* 0x000fe20003f04270 */
[----:B------:R-:W-:Y:S01]  /*11e80*/  LDSM.16.MT88.4 R60, [R235+0x900] ;  /* 0x00090000eb3c783b */ /* 0x000fe20000004200 */
[----:B------:R-:W-:Y:S02]  /*11e90*/  FSEL R172, R77, -INF , P1 ;  /* 0xff8000004dac7808 */ /* 0x000fe40000800000 */
[----:B------:R-:W-:Y:S01]  /*11ea0*/  FMNMX.FTZ R5, R175, R5, !PT ;  /* 0x00000005af057209 */ /* 0x000fe20007810000 */
[----:B------:R-:W-:Y:S01]  /*11eb0*/  LDSM.16.MT88.4 R52, [R234+0x900] ;  /* 0x00090000ea34783b */ /* 0x000fe20000004200 */
[----:B------:R-:W-:-:S02]  /*11ec0*/  FSEL R182, R49, -INF , P1 ;  /* 0xff80000031b67808 */ /* 0x000fc40000800000 */
[----:B------:R-:W-:Y:S02]  /*11ed0*/  FSEL R170, R79, -INF , P1 ;  /* 0xff8000004faa7808 */ /* 0x000fe40000800000 */
[----:B------:R-:W-:Y:S02]  /*11ee0*/  FSEL R168, R88, -INF , P1 ;  /* 0xff80000058a87808 */ /* 0x000fe40000800000 */
[----:B------:R-:W-:Y:S02]  /*11ef0*/  FSEL R174, R72, -INF , P0 ;  /* 0xff80000048ae7808 */ /* 0x000fe40000000000 */
[----:B------:R-:W-:Y:S02]  /*11f00*/  ISETP.GT.AND P1, PT, R2, 0x29, PT ;  /* 0x000000290200780c */ /* 0x000fe40003f24270 */
[----:B------:R-:W-:Y:S02]  /*11f10*/  FMNMX.FTZ R5, R172, R5, !PT ;  /* 0x00000005ac057209 */ /* 0x000fe40007810000 */
[----:B------:R-:W-:-:S02]  /*11f20*/  FSEL R183, R76, -INF , P3 ;  /* 0xff8000004cb77808 */ /* 0x000fc40001800000 */
[----:B------:R-:W-:Y:S02]  /*11f30*/  FSEL R171, R84, -INF , P3 ;  /* 0xff80000054ab7808 */ /* 0x000fe40001800000 */
[----:B------:R-:W-:Y:S02]  /*11f40*/  FSEL R169, R87, -INF , P3 ;  /* 0xff80000057a97808 */ /* 0x000fe40001800000 */
[----:B------:R-:W-:Y:S02]  /*11f50*/  ISETP.GT.AND P3, PT, R2, 0x30, PT ;  /* 0x000000300200780c */ /* 0x000fe40003f64270 */
[----:B------:R-:W-:Y:S02]  /*11f60*/  FSEL R173, R73, -INF , P1 ;  /* 0xff80000049ad7808 */ /* 0x000fe40000800000 */
[----:B------:R-:W-:Y:S02]  /*11f70*/  FMNMX.FTZ R5, R174, R5, !PT ;  /* 0x00000005ae057209 */ /* 0x000fe40007810000 */
[----:B------:R-:W-:-:S02]  /*11f80*/  FSEL R23, R85, -INF , P2 ;  /* 0xff80000055177808 */ /* 0x000fc40001000000 */
[----:B------:R-:W-:Y:S02]  /*11f90*/  FSEL R127, R91, -INF , P2 ;  /* 0xff8000005b7f7808 */ /* 0x000fe40001000000 */
[----:B------:R-:W-:Y:S01]  /*11fa0*/  FSEL R114, R96, -INF , P2 ;  /* 0xff80000060727808 */ /* 0x000fe20001000000 */
[----:B------:R-:W-:Y:S01]  /*11fb0*/  LDSM.16.MT88.4 R88, [R235+0x100] ;  /* 0x00010000eb58783b */ /* 0x000fe20000004200 */
[----:B------:R-:W-:Y:S02]  /*11fc0*/  ISETP.GT.AND P2, PT, R2, 0x31, PT ;  /* 0x000000310200780c */ /* 0x000fe40003f44270 */
[----:B-1----:R-:W-:Y:S01]  /*11fd0*/  FSEL R247, R32, -INF , P3 ;  /* 0xff80000020f77808 */ /* 0x002fe20001800000 */
[----:B------:R-:W-:Y:S01]  /*11fe0*/  LDSM.16.MT88.4 R96, [R234+0x2100] ;  /* 0x00210000ea60783b */ /* 0x000fe20000004200 */
[----:B------:R-:W-:Y:S02]  /*11ff0*/  FMNMX.FTZ R5, R173, R5, !PT ;  /* 0x00000005ad057209 */ /* 0x000fe40007810000 */
[----:B------:R-:W-:-:S02]  /*12000*/  FSEL R180, R34, -INF , P1 ;  /* 0xff80000022b47808 */ /* 0x000fc40000800000 */
[----:B------:R-:W-:Y:S02]  /*12010*/  FSEL R135, R71, -INF , P1 ;  /* 0xff80000047877808 */ /* 0x000fe40000800000 */
[----:B------:R-:W-:Y:S02]  /*12020*/  FSEL R133, R69, -INF , P1 ;  /* 0xff80000045857808 */ /* 0x000fe40000800000 */
[----:B------:R-:W-:Y:S02]  /*12030*/  ISETP.GT.AND P1, PT, R2, 0x38, PT ;  /* 0x000000380200780c */ /* 0x000fe40003f24270 */
[----:B------:R-:W-:Y:S02]  /*12040*/  FSEL R12, R30, -INF , P3 ;  /* 0xff8000001e0c7808 */ /* 0x000fe40001800000 */
[----:B--2---:R-:W-:Y:S02]  /*12050*/  FSEL R246, R31, -INF , P2 ;  /* 0xff8000001ff67808 */ /* 0x004fe40001000000 */
[----:B------:R-:W-:Y:S01]  /*12060*/  FMNMX.FTZ R5, R247, R5, !PT ;  /* 0x00000005f7057209 */ /* 0x000fe20007810000 */
[----:B------:R-:W-:Y:S01]  /*12070*/  STL [R1+0x1c], R12 ;  /* 0x00001c0c01007387 */ /* 0x000fe20000100800 */
[----:B------:R-:W-:-:S02]  /*12080*/  FSEL R181, R74, -INF , P0 ;  /* 0xff8000004ab57808 */ /* 0x000fc40000000000 */
[----:B------:R-:W-:Y:S01]  /*12090*/  FSEL R136, R70, -INF , P0 ;  /* 0xff80000046887808 */ /* 0x000fe20000000000 */
[----:B------:R-:W-:Y:S01]  /*120a0*/  STL [R1+0x94], R247 ;  /* 0x000094f701007387 */ /* 0x000fe20000100800 */
[----:B------:R-:W-:Y:S02]  /*120b0*/  FSEL R134, R48, -INF , P0 ;  /* 0xff80000030867808 */ /* 0x000fe40000000000 */
[----:B------:R-:W-:Y:S01]  /*120c0*/  ISETP.GT.AND P0, PT, R2, 0x39, PT ;  /* 0x000000390200780c */ /* 0x000fe20003f04270 */
[----:B------:R-:W-:Y:S01]  /*120d0*/  STL [R1+0x98], R246 ;  /* 0x000098f601007387 */ /* 0x000fe20000100800 */
[----:B---3--:R-:W-:Y:S02]  /*120e0*/  FSEL R245, R27, -INF , P1 ;  /* 0xff8000001bf57808 */ /* 0x008fe40000800000 */
[----:B------:R-:W-:Y:S01]  /*120f0*/  FMNMX.FTZ R2, R246, R5, !PT ;  /* 0x00000005f6027209 */ /* 0x000fe20007810000 */
[----:B------:R-:W-:Y:S01]  /*12100*/  LDSM.16.MT88.4 R72, [R233+0x2900] ;  /* 0x00290000e948783b */ /* 0x000fe20000004200 */
[----:B------:R-:W-:-:S02]  /*12110*/  FSEL R204, R26, -INF , P0 ;  /* 0xff8000001acc7808 */ /* 0x000fc40000000000 */
[----:B------:R-:W-:Y:S01]  /*12120*/  FMNMX.FTZ R2, R245, R2, !PT ;  /* 0x00000002f5027209 */ /* 0x000fe20007810000 */
[----:B------:R1:W-:Y:S01]  /*12130*/  STL [R1+0x9c], R245 ;  /* 0x00009cf501007387 */ /* 0x0003e20000100800 */
[----:B------:R-:W-:Y:S02]  /*12140*/  FSEL R185, R33, -INF , P2 ;  /* 0xff80000021b97808 */ /* 0x000fe40001000000 */
[----:B------:R-:W-:Y:S01]  /*12150*/  FSEL R252, R58, -INF , P3 ;  /* 0xff8000003afc7808 */ /* 0x000fe20001800000 */
[----:B------:R-:W-:Y:S01]  /*12160*/  LDSM.16.MT88.4 R68, [R234+0x2900] ;  /* 0x00290000ea44783b */ /* 0x000fe20000004200 */
[----:B------:R-:W-:-:S03]  /*12170*/  FSEL R195, R56, -INF , P3 ;  /* 0xff80000038c37808 */ /* 0x000fc60001800000 */
[----:B-1----:R-:W2:Y:S01]  /*12180*/  LDL.LU R245, [R1+0x1c] ;  /* 0x00001c0001f57983 */ /* 0x002ea20000300800 */
[----:B------:R-:W-:Y:S02]  /*12190*/  FMNMX.FTZ R2, R204, R2, !PT ;  /* 0x00000002cc027209 */ /* 0x000fe40007810000 */
[----:B------:R-:W-:Y:S02]  /*121a0*/  FSEL R12, R28, -INF , P0 ;  /* 0xff8000001c0c7808 */ /* 0x000fe40000000000 */
[----:B------:R-:W-:Y:S01]  /*121b0*/  FSEL R193, R57, -INF , P2 ;  /* 0xff80000039c17808 */ /* 0x000fe20001000000 */
[----:B------:R-:W1:Y:S01]  /*121c0*/  SHFL.BFLY PT, R5, R2, 0x2, 0x1f ;  /* 0x0c401f0002057f89 */ /* 0x000e6200000e0000 */
[----:B------:R-:W-:Y:S02]  /*121d0*/  FSEL R191, R36, -INF , P1 ;  /* 0xff80000024bf7808 */ /* 0x000fe40000800000 */
[----:B------:R-:W-:Y:S01]  /*121e0*/  LEA R236, R3, R233, 0x1 ;  /* 0x000000e903ec7211 */ /* 0x000fe200078e08ff */
[----:B------:R-:W-:Y:S01]  /*121f0*/  LDSM.16.MT88.4 R56, [R233+0x900] ;  /* 0x00090000e938783b */ /* 0x000fe20000004200 */
[----:B------:R-:W-:-:S02]  /*12200*/  FSEL R194, R35, -INF , P0 ;  /* 0xff80000023c27808 */ /* 0x000fc40000000000 */
[----:B------:R-:W-:Y:S01]  /*12210*/  FSEL R190, R190, -INF , P2 ;  /* 0xff800000bebe7808 */ /* 0x000fe20001000000 */
[----:B------:R-:W-:Y:S01]  /*12220*/  LDSM.16.MT88.4 R104, [R236+0x2100] ;  /* 0x00210000ec68783b */ /* 0x000fe20000004200 */
[----:B------:R-:W-:Y:S02]  /*12230*/  FSEL R189, R189, -INF , P1 ;  /* 0xff800000bdbd7808 */ /* 0x000fe40000800000 */
[----:B------:R-:W-:Y:S01]  /*12240*/  FSEL R188, R188, -INF , P0 ;  /* 0xff800000bcbc7808 */ /* 0x000fe20000000000 */
[----:B------:R-:W-:Y:S04]  /*12250*/  LDSM.16.MT88.4 R84, [R236+0x100] ;  /* 0x00010000ec54783b */ /* 0x000fe80000004200 */
[----:B------:R-:W-:Y:S04]  /*12260*/  LDSM.16.MT88.4 R48, [R236+0x2900] ;  /* 0x00290000ec30783b */ /* 0x000fe80000004200 */
[----:B------:R-:W-:Y:S01]  /*12270*/  LDSM.16.MT88.4 R76, [R236+0x900] ;  /* 0x00090000ec4c783b */ /* 0x000fe20000004200 */
[----:B-1----:R-:W-:-:S05]  /*12280*/  FMNMX.FTZ R2, R2, R5, !PT ;  /* 0x0000000502027209 */ /* 0x002fca0007810000 */
[----:B------:R-:W1:Y:S02]  /*12290*/  SHFL.BFLY PT, R137, R2, 0x1, 0x1f ;  /* 0x0c201f0002897f89 */ /* 0x000e6400000e0000 */
[----:B-1----:R-:W-:Y:S02]  /*122a0*/  FMNMX.FTZ R137, R2, R137, !PT ;  /* 0x0000008902897209 */ /* 0x002fe40007810000 */
[----:B------:R-:W-:Y:S02]  /*122b0*/  FMNMX.FTZ R2, R10, R11, !PT ;  /* 0x0000000b0a027209 */ /* 0x000fe40007810000 */
[C---:B------:R-:W-:Y:S01]  /*122c0*/  FSETP.NEU.FTZ.AND P3, PT, R137.reuse, -INF , PT ;  /* 0xff8000008900780b */ /* 0x040fe20003f7d000 */
[----:B------:R-:W-:Y:S01]  /*122d0*/  FMUL.FTZ R13, R137, c[0x0][0x2d0] ;  /* 0x0000b400890d7a20 */ /* 0x000fe20000410000 */
[----:B------:R-:W-:Y:S01]  /*122e0*/  FMNMX.FTZ R2, R14, R2, !PT ;  /* 0x000000020e027209 */ /* 0x000fe20007810000 */
[----:B------:R1:W-:Y:S03]  /*122f0*/  STL [R1+0xa0], R137 ;  /* 0x0000a08901007387 */ /* 0x0003e60000100800 */
[----:B------:R-:W-:Y:S01]  /*12300*/  FMNMX.FTZ R2, R15, R2, !PT ;  /* 0x000000020f027209 */ /* 0x000fe20007810000 */
[----:B------:R-:W-:Y:S01]  /*12310*/  STL [R1+0x14], R12 ;  /* 0x0000140c01007387 */ /* 0x000fe20000100800 */
[----:B------:R-:W-:-:S02]  /*12320*/  FSEL R13, R13, RZ, P3 ;  /* 0x000000ff0d0d7208 */ /* 0x000fc40001800000 */
[----:B------:R-:W-:-:S03]  /*12330*/  FMNMX.FTZ R2, R20, R2, !PT ;  /* 0x0000000214027209 */ /* 0x000fc60007810000 */
[----:B------:R-:W-:Y:S01]  /*12340*/  FFMA.FTZ R3, R16, c[0x0][0x2d0], -R13 ;  /* 0x0000b40010037a23 */ /* 0x000fe2000001080d */
[----:B------:R-:W-:-:S03]  /*12350*/  FMNMX.FTZ R2, R21, R2, !PT ;  /* 0x0000000215027209 */ /* 0x000fc60007810000 */
[----:B------:R3:W-:Y:S01]  /*12360*/  MUFU.EX2 R238, R3 ;  /* 0x0000000300ee7308 */ /* 0x0007e20000000800 */
[----:B------:R-:W-:-:S04]  /*12370*/  FMNMX.FTZ R2, R22, R2, !PT ;  /* 0x0000000216027209 */ /* 0x000fc80007810000 */
[----:B------:R-:W-:-:S04]  /*12380*/  FMNMX.FTZ R2, R23, R2, !PT ;  /* 0x0000000217027209 */ /* 0x000fc80007810000 */
[----:B------:R-:W-:Y:S02]  /*12390*/  FMNMX.FTZ R2, R183, R2, !PT ;  /* 0x00000002b7027209 */ /* 0x000fe40007810000 */
[----:B-1----:R-:W-:Y:S02]  /*123a0*/  FSEL R137, R29, -INF , P1 ;  /* 0xff8000001d897808 */ /* 0x002fe40000800000 */
[----:B------:R-:W-:Y:S01]  /*123b0*/  FMNMX.FTZ R2, R182, R2, !PT ;  /* 0x00000002b6027209 */ /* 0x000fe20007810000 */
[----:B---3--:R-:W-:-:S03]  /*123c0*/  FFMA.FTZ R3, R17, c[0x0][0x2d0], -R13 ;  /* 0x0000b40011037a23 */ /* 0x008fc6000001080d */
[----:B------:R-:W-:Y:S01]  /*123d0*/  FMNMX.FTZ R2, R181, R2, !PT ;  /* 0x00000002b5027209 */ /* 0x000fe20007810000 */
[----:B------:R-:W-:Y:S03]  /*123e0*/  MUFU.EX2 R232, R3 ;  /* 0x0000000300e87308 */ /* 0x000fe60000000800 */
[----:B------:R-:W-:-:S04]  /*123f0*/  FMNMX.FTZ R2, R180, R2, !PT ;  /* 0x00000002b4027209 */ /* 0x000fc80007810000 */
[----:B--2---:R-:W-:-:S04]  /*12400*/  FMNMX.FTZ R2, R245, R2, !PT ;  /* 0x00000002f5027209 */ /* 0x004fc80007810000 */
        /* <DEDUP_REMOVED lines=10> */
[----:B------:R1:W-:Y:S01]  /*124b0*/  STL [R1+0xa4], R2 ;  /* 0x0000a40201007387 */ /* 0x0003e20000100800 */
[----:B------:R2:W-:Y:S03]  /*124c0*/  MUFU.EX2 R241, R5 ;  /* 0x0000000500f17308 */ /* 0x0005e60000000800 */
[----:B------:R-:W-:-:S05]  /*124d0*/  FSEL R12, R12, RZ, P3 ;  /* 0x000000ff0c0c7208 */ /* 0x000fca0001800000 */
[----:B------:R-:W-:-:S04]  /*124e0*/  FFMA.FTZ R0, R11, c[0x0][0x2d0], -R12 ;  /* 0x0000b4000b007a23 */ /* 0x000fc8000001080c */
[----:B------:R3:W-:Y:S01]  /*124f0*/  MUFU.EX2 R240, R0 ;  /* 0x0000000000f07308 */ /* 0x0007e20000000800 */
[----:B--2---:R-:W-:-:S07]  /*12500*/  FFMA.FTZ R5, R7, c[0x0][0x2d0], -R13 ;  /* 0x0000b40007057a23 */ /* 0x004fce000001080d */
[----:B------:R2:W4:Y:S01]  /*12510*/  MUFU.EX2 R242, R5 ;  /* 0x0000000500f27308 */ /* 0x0005220000000800 */
[----:B---3--:R-:W-:-:S07]  /*12520*/  FFMA.FTZ R0, R14, c[0x0][0x2d0], -R12 ;  /* 0x0000b4000e007a23 */ /* 0x008fce000001080c */
[----:B-1----:R1:W-:Y:S01]  /*12530*/  MUFU.EX2 R2, R0 ;  /* 0x0000000000027308 */ /* 0x0023e20000000800 */
[----:B--2---:R-:W-:Y:S01]  /*12540*/  FFMA.FTZ R5, R8, c[0x0][0x2d0], -R13 ;  /* 0x0000b40008057a23 */ /* 0x004fe2000001080d */
[----:B------:R-:W-:Y:S02]  /*12550*/  FMNMX.FTZ R8, R120, R121, !PT ;  /* 0x0000007978087209 */ /* 0x000fe40007810000 */
[----:B----4-:R-:W-:-:S04]  /*12560*/  F2FP.PACK_AB R4, R242, R241 ;  /* 0x000000f1f204723e */ /* 0x010fc800000000ff */
[----:B------:R2:W-:Y:S01]  /*12570*/  MUFU.EX2 R205, R5 ;  /* 0x0000000500cd7308 */ /* 0x0005e20000000800 */
[----:B------:R-:W-:-:S04]  /*12580*/  FMNMX.FTZ R8, R122, R8, !PT ;  /* 0x000000087a087209 */ /* 0x000fc80007810000 */
[----:B------:R-:W-:Y:S01]  /*12590*/  FMNMX.FTZ R3, R123, R8, !PT ;  /* 0x000000087b037209 */ /* 0x000fe20007810000 */
[--C-:B------:R-:W-:Y:S02]  /*125a0*/  FFMA.FTZ R8, R18, c[0x0][0x2d0], -R13.reuse ;  /* 0x0000b40012087a23 */ /* 0x100fe4000001080d */
[----:B-1----:R-:W-:Y:S01]  /*125b0*/  FFMA.FTZ R0, R15, c[0x0][0x2d0], -R12 ;  /* 0x0000b4000f007a23 */ /* 0x002fe2000001080c */
[----:B------:R-:W-:Y:S01]  /*125c0*/  FMNMX.FTZ R3, R124, R3, !PT ;  /* 0x000000037c037209 */ /* 0x000fe20007810000 */
[----:B------:R1:W-:Y:S03]  /*125d0*/  MUFU.EX2 R244, R8 ;  /* 0x0000000800f47308 */ /* 0x0003e60000000800 */
[----:B------:R-:W-:Y:S01]  /*125e0*/  FMNMX.FTZ R3, R125, R3, !PT ;  /* 0x000000037d037209 */ /* 0x000fe20007810000 */
[----:B--2---:R-:W-:-:S03]  /*125f0*/  FFMA.FTZ R5, R9, c[0x0][0x2d0], -R13 ;  /* 0x0000b40009057a23 */ /* 0x004fc6000001080d */
[----:B------:R-:W-:Y:S01]  /*12600*/  FMNMX.FTZ R3, R126, R3, !PT ;  /* 0x000000037e037209 */ /* 0x000fe20007810000 */
[----:B------:R2:W3:Y:S03]  /*12610*/  MUFU.EX2 R184, R0 ;  /* 0x0000000000b87308 */ /* 0x0004e60000000800 */
[----:B------:R-:W-:-:S04]  /*12620*/  FMNMX.FTZ R3, R127, R3, !PT ;  /* 0x000000037f037209 */ /* 0x000fc80007810000 */
[----:B------:R-:W-:Y:S01]  /*12630*/  FMNMX.FTZ R3, R171, R3, !PT ;  /* 0x00000003ab037209 */ /* 0x000fe20007810000 */
[----:B-1----:R-:W-:Y:S01]  /*12640*/  FFMA.FTZ R8, R19, c[0x0][0x2d0], -R13 ;  /* 0x0000b40013087a23 */ /* 0x002fe2000001080d */
[----:B------:R1:W4:Y:S01]  /*12650*/  MUFU.EX2 R251, R5 ;  /* 0x0000000500fb7308 */ /* 0x0003220000000800 */
[----:B--2---:R-:W-:-:S07]  /*12660*/  FMNMX.FTZ R0, R100, R101, !PT ;  /* 0x0000006564007209 */ /* 0x004fce0007810000 */
[----:B------:R2:W2:Y:S01]  /*12670*/  MUFU.EX2 R246, R8 ;  /* 0x0000000800f67308 */ /* 0x0004a20000000800 */
[----:B---3--:R-:W-:Y:S02]  /*12680*/  F2FP.PACK_AB R7, R184, R2 ;  /* 0x00000002b807723e */ /* 0x008fe400000000ff */
[----:B------:R-:W-:-:S04]  /*12690*/  FMNMX.FTZ R0, R102, R0, !PT ;  /* 0x0000000066007209 */ /* 0x000fc80007810000 */
[----:B------:R-:W-:Y:S01]  /*126a0*/  FMNMX.FTZ R0, R103, R0, !PT ;  /* 0x0000000067007209 */ /* 0x000fe20007810000 */
[--C-:B-1----:R-:W-:Y:S01]  /*126b0*/  FFMA.FTZ R5, R10, c[0x0][0x2d0], -R12.reuse ;  /* 0x0000b4000a057a23 */ /* 0x102fe2000001080c */
[----:B----4-:R-:W-:Y:S02]  /*126c0*/  F2FP.PACK_AB R6, R251, R205 ;  /* 0x000000cdfb06723e */ /* 0x010fe400000000ff */
[----:B------:R-:W-:Y:S01]  /*126d0*/  FMNMX.FTZ R0, R112, R0, !PT ;  /* 0x0000000070007209 */ /* 0x000fe20007810000 */
[----:B------:R-:W1:Y:S03]  /*126e0*/  MUFU.EX2 R207, R5 ;  /* 0x0000000500cf7308 */ /* 0x000e660000000800 */
[----:B------:R-:W-:Y:S01]  /*126f0*/  FMNMX.FTZ R0, R113, R0, !PT ;  /* 0x0000000071007209 */ /* 0x000fe20007810000 */
[----:B--2---:R-:W-:Y:S01]  /*12700*/  FFMA.FTZ R8, R20, c[0x0][0x2d0], -R12 ;  /* 0x0000b40014087a23 */ /* 0x004fe2000001080c */
[----:B------:R-:W-:-:S02]  /*12710*/  F2FP.PACK_AB R10, R246, R244 ;  /* 0x000000f4f60a723e */ /* 0x000fc400000000ff */
[----:B------:R-:W-:Y:S01]  /*12720*/  FMNMX.FTZ R0, R115, R0, !PT ;  /* 0x0000000073007209 */ /* 0x000fe20007810000 */
[----:B------:R2:W-:Y:S03]  /*12730*/  MUFU.EX2 R237, R8 ;  /* 0x0000000800ed7308 */ /* 0x0005e60000000800 */
[----:B------:R-:W-:-:S04]  /*12740*/  FMNMX.FTZ R0, R114, R0, !PT ;  /* 0x0000000072007209 */ /* 0x000fc80007810000 */
[----:B------:R-:W-:Y:S02]  /*12750*/  FMNMX.FTZ R0, R169, R0, !PT ;  /* 0x00000000a9007209 */ /* 0x000fe40007810000 */
[----:B-1----:R-:W-:Y:S02]  /*12760*/  F2FP.PACK_AB R5, R240, R207 ;  /* 0x000000cff005723e */ /* 0x002fe400000000ff */
[----:B------:R-:W-:-:S04]  /*12770*/  FMNMX.FTZ R0, R168, R0, !PT ;  /* 0x00000000a8007209 */ /* 0x000fc80007810000 */
[----:B------:R-:W-:Y:S01]  /*12780*/  FMNMX.FTZ R0, R134, R0, !PT ;  /* 0x0000000086007209 */ /* 0x000fe20007810000 */
[C---:B------:R-:W-:Y:S01]  /*12790*/  HMMA.16816.F32 R64, R4.reuse, R40, RZ ;  /* 0x000000280440723c */ /* 0x040fe200000018ff */
[----:B--2---:R-:W-:Y:S01]  /*127a0*/  FMNMX.FTZ R8, R170, R3, !PT ;  /* 0x00000003aa087209 */ /* 0x004fe20007810000 */
[----:B------:R-:W-:Y:S01]  /*127b0*/  FFMA.FTZ R3, R21, c[0x0][0x2d0], -R12 ;  /* 0x0000b40015037a23 */ /* 0x000fe2000001080c */
[----:B------:R-:W-:Y:S02]  /*127c0*/  FMNMX.FTZ R0, R133, R0, !PT ;  /* 0x0000000085007209 */ /* 0x000fe40007810000 */
[----:B------:R-:W-:Y:S01]  /*127d0*/  FMNMX.FTZ R8, R136, R8, !PT ;  /* 0x0000000888087209 */ /* 0x000fe20007810000 */
[----:B------:R1:W2:Y:S01]  /*127e0*/  MUFU.EX2 R138, R3 ;  /* 0x00000003008a7308 */ /* 0x0002a20000000800 */
[----:B------:R-:W-:Y:S01]  /*127f0*/  FMNMX.FTZ R0, R195, R0, !PT ;  /* 0x00000000c3007209 */ /* 0x000fe20007810000 */
[----:B------:R-:W-:Y:S03]  /*12800*/  HMMA.16816.F32 R160, R4, R88, RZ ;  /* 0x0000005804a0723c */ /* 0x000fe600000018ff */
[----:B------:R-:W-:-:S04]  /*12810*/  FMNMX.FTZ R0, R193, R0, !PT ;  /* 0x00000000c1007209 */ /* 0x000fc80007810000 */
[----:B------:R-:W-:Y:S01]  /*12820*/  FMNMX.FTZ R0, R191, R0, !PT ;  /* 0x00000000bf007209 */ /* 0x000fe20007810000 */
[C---:B------:R-:W-:Y:S03]  /*12830*/  HMMA.16816.F32 R144, R4.reuse, R104, RZ ;  /* 0x000000680490723c */ /* 0x040fe600000018ff */
[----:B------:R-:W-:Y:S02]  /*12840*/  FMNMX.FTZ R0, R194, R0, !PT ;  /* 0x00000000c2007209 */ /* 0x000fe40007810000 */
[----:B-1----:R-:W-:Y:S01]  /*12850*/  FMNMX.FTZ R3, R135, R8, !PT ;  /* 0x0000000887037209 */ /* 0x002fe20007810000 */
[----:B------:R-:W-:Y:S02]  /*12860*/  FFMA.FTZ R8, R22, c[0x0][0x2d0], -R12 ;  /* 0x0000b40016087a23 */ /* 0x000fe4000001080c */
[----:B------:R-:W1:Y:S01]  /*12870*/  SHFL.BFLY PT, R9, R0, 0x2, 0x1f ;  /* 0x0c401f0000097f89 */ /* 0x000e6200000e0000 */
[----:B------:R-:W-:Y:S01]  /*12880*/  HMMA.16816.F32 R156, R4, R44, RZ ;  /* 0x0000002c049c723c */ /* 0x000fe200000018ff */
[----:B------:R-:W-:Y:S01]  /*12890*/  FMNMX.FTZ R3, R252, R3, !PT ;  /* 0x00000003fc037209 */ /* 0x000fe20007810000 */
[----:B------:R3:W-:Y:S03]  /*128a0*/  MUFU.EX2 R243, R8 ;  /* 0x0000000800f37308 */ /* 0x0007e60000000800 */
[----:B------:R-:W-:-:S03]  /*128b0*/  FMNMX.FTZ R3, R190, R3, !PT ;  /* 0x00000003be037209 */ /* 0x000fc60007810000 */
[----:B------:R-:W-:Y:S01]  /*128c0*/  HMMA.16816.F32 R164, R4, R84, RZ ;  /* 0x0000005404a4723c */ /* 0x000fe200000018ff */
[----:B------:R-:W-:-:S04]  /*128d0*/  FMNMX.FTZ R3, R189, R3, !PT ;  /* 0x00000003bd037209 */ /* 0x000fc80007810000 */
[----:B------:R-:W-:-:S03]  /*128e0*/  FMNMX.FTZ R14, R188, R3, !PT ;  /* 0x00000003bc0e7209 */ /* 0x000fc60007810000 */
[C---:B------:R-:W-:Y:S01]  /*128f0*/  HMMA.16816.F32 R152, R4.reuse, R92, RZ ;  /* 0x0000005c0498723c */ /* 0x040fe200000018ff */
[----:B---3--:R-:W-:Y:S01]  /*12900*/  FFMA.FTZ R8, R23, c[0x0][0x2d0], -R12 ;  /* 0x0000b40017087a23 */ /* 0x008fe2000001080c */
[----:B------:R-:W-:Y:S03]  /*12910*/  SHFL.BFLY PT, R15, R14, 0x2, 0x1f ;  /* 0x0c401f000e0f7f89 */ /* 0x000fe600000e0000 */
[----:B------:R3:W4:Y:S01]  /*12920*/  MUFU.EX2 R206, R8 ;  /* 0x0000000800ce7308 */ /* 0x0007220000000800 */
[----:B-1----:R-:W-:Y:S02]  /*12930*/  FMNMX.FTZ R0, R0, R9, !PT ;  /* 0x0000000900007209 */ /* 0x002fe40007810000 */
[C---:B------:R-:W-:Y:S01]  /*12940*/  HMMA.16816.F32 R148, R4.reuse, R96, RZ ;  /* 0x000000600494723c */ /* 0x040fe200000018ff */
[----:B--2---:R-:W-:Y:S02]  /*12950*/  F2FP.PACK_AB R9, R138, R237 ;  /* 0x000000ed8a09723e */ /* 0x004fe400000000ff */
[----:B------:R-:W1:Y:S05]  /*12960*/  SHFL.BFLY PT, R16, R0, 0x1, 0x1f ;  /* 0x0c201f0000107f89 */ /* 0x000e6a00000e0000 */
[----:B------:R-:W-:Y:S01]  /*12970*/  HMMA.16816.F32 R140, R4, R108, RZ ;  /* 0x0000006c048c723c */ /* 0x000fe200000018ff */
[----:B---3--:R-:W-:-:S02]  /*12980*/  F2FP.PACK_AB R8, R232, R238 ;  /* 0x000000eee808723e */ /* 0x008fc400000000ff */
[----:B----4-:R-:W-:-:S05]  /*12990*/  F2FP.PACK_AB R11, R206, R243 ;  /* 0x000000f3ce0b723e */ /* 0x010fca00000000ff */
[C---:B------:R-:W-:Y:S08]  /*129a0*/  HMMA.16816.F32 R128, R4.reuse, R42, RZ ;  /* 0x0000002a0480723c */ /* 0x040ff000000018ff */
[----:B------:R-:W-:Y:S01]  /*129b0*/  HMMA.16816.F32 R116, R4, R46, RZ ;  /* 0x0000002e0474723c */ /* 0x000fe200000018ff */
[----:B-1----:R-:W-:Y:S02]  /*129c0*/  FMNMX.FTZ R139, R0, R16, !PT ;  /* 0x00000010008b7209 */ /* 0x002fe40007810000 */
[----:B------:R-:W-:-:S02]  /*129d0*/  FMNMX.FTZ R0, R14, R15, !PT ;  /* 0x0000000f0e007209 */ /* 0x000fc40007810000 */
[C---:B------:R-:W-:Y:S01]  /*129e0*/  FSETP.NEU.FTZ.AND P0, PT, R139.reuse, -INF , PT ;  /* 0xff8000008b00780b */ /* 0x040fe20003f1d000 */
[----:B------:R-:W-:Y:S02]  /*129f0*/  FMUL.FTZ R3, R139, c[0x0][0x2d0] ;  /* 0x0000b4008b037a20 */ /* 0x000fe40000410000 */
[----:B------:R-:W-:Y:S03]  /*12a00*/  HMMA.16816.F32 R80, R4, R86, RZ ;  /* 0x000000560450723c */ /* 0x000fe600000018ff */
[----:B------:R-:W-:-:S05]  /*12a10*/  FSEL R3, R3, RZ, P0 ;  /* 0x000000ff03037208 */ /* 0x000fca0000000000 */
[C---:B------:R-:W-:Y:S08]  /*12a20*/  HMMA.16816.F32 R36, R4.reuse, R90, RZ ;  /* 0x0000005a0424723c */ /* 0x040ff000000018ff */
[C---:B------:R-:W-:Y:S08]  /*12a30*/  HMMA.16816.F32 R32, R4.reuse, R94, RZ ;  /* 0x0000005e0420723c */ /* 0x040ff000000018ff */
[C---:B------:R-:W-:Y:S08]  /*12a40*/  HMMA.16816.F32 R28, R4.reuse, R98, RZ ;  /* 0x00000062041c723c */ /* 0x040ff000000018ff */
[C---:B------:R-:W-:Y:S08]  /*12a50*/  HMMA.16816.F32 R24, R4.reuse, R106, RZ ;  /* 0x0000006a0418723c */ /* 0x040ff000000018ff */
[----:B------:R-:W-:Y:S01]  /*12a60*/  HMMA.16816.F32 R20, R4, R110, RZ ;  /* 0x0000006e0414723c */ /* 0x000fe200000018ff */
[----:B------:R-:W1:Y:S06]  /*12a70*/  SHFL.BFLY PT, R5, R0, 0x1, 0x1f ;  /* 0x0c201f0000057f89 */ /* 0x000e6c00000e0000 */
[--C-:B------:R-:W-:Y:S01]  /*12a80*/  FFMA.FTZ R4, R100, c[0x0][0x2d0], -R3.reuse ;  /* 0x0000b40064047a23 */ /* 0x100fe20000010803 */
[C---:B------:R-:W-:Y:S01]  /*12a90*/  HMMA.16816.F32 R196, R8.reuse, R56, R64 ;  /* 0x0000003808c4723c */ /* 0x040fe20000001840 */
[----:B------:R-:W2:Y:S02]  /*12aa0*/  LDSM.16.MT88.4 R64, [R235+0x2900] ;  /* 0x00290000eb40783b */ /* 0x000ea40000004200 */
[----:B------:R3:W-:Y:S05]  /*12ab0*/  MUFU.EX2 R192, R4 ;  /* 0x0000000400c07308 */ /* 0x0007ea0000000800 */
[C---:B------:R-:W-:Y:S08]  /*12ac0*/  HMMA.16816.F32 R176, R8.reuse, R60, R160 ;  /* 0x0000003c08b0723c */ /* 0x040ff000000018a0 */
[----:B------:R-:W-:Y:S01]  /*12ad0*/  HMMA.16816.F32 R212, R8, R52, R156 ;  /* 0x0000003408d4723c */ /* 0x000fe2000000189c */
[----:B---3--:R-:W-:-:S04]  /*12ae0*/  FFMA.FTZ R4, R101, c[0x0][0x2d0], -R3 ;  /* 0x0000b40065047a23 */ /* 0x008fc80000010803 */
[----:B------:R3:W-:Y:S03]  /*12af0*/  MUFU.EX2 R15, R4 ;  /* 0x00000004000f7308 */ /* 0x0007e60000000800 */
[C---:B------:R-:W-:Y:S07]  /*12b00*/  HMMA.16816.F32 R156, R8.reuse, R72, R152 ;  /* 0x00000048089c723c */ /* 0x040fee0000001898 */
[----:B------:R-:W-:Y:S01]  /*12b10*/  MOV R154, R138 ;  /* 0x0000008a009a7202 */ /* 0x000fe20000000f00 */
[----:B------:R-:W-:Y:S01]  /*12b20*/  HMMA.16816.F32 R228, R8, R76, R164 ;  /* 0x0000004c08e4723c */ /* 0x000fe200000018a4 */
[----:B-1----:R-:W-:Y:S01]  /*12b30*/  FMNMX.FTZ R138, R0, R5, !PT ;  /* 0x00000005008a7209 */ /* 0x002fe20007810000 */
[----:B------:R-:W-:-:S03]  /*12b40*/  FFMA.FTZ R0, R113, c[0x0][0x2d0], -R3 ;  /* 0x0000b40071007a23 */ /* 0x000fc60000010803 */
[----:B------:R-:W-:Y:S01]  /*12b50*/  FSETP.NEU.FTZ.AND P0, PT, R138, -INF , PT ;  /* 0xff8000008a00780b */ /* 0x000fe20003f1d000 */
[----:B------:R1:W-:Y:S01]  /*12b60*/  MUFU.EX2 R155, R0 ;  /* 0x00000000009b7308 */ /* 0x0003e20000000800 */
[----:B---3--:R-:W-:Y:S01]  /*12b70*/  FFMA.FTZ R4, R102, c[0x0][0x2d0], -R3 ;  /* 0x0000b40066047a23 */ /* 0x008fe20000010803 */
[----:B------:R-:W-:Y:S01]  /*12b80*/  MOV R166, R179 ;  /* 0x000000b300a67202 */ /* 0x000fe20000000f00 */
[----:B------:R-:W-:Y:S01]  /*12b90*/  IMAD.MOV.U32 R167, RZ, RZ, R178 ;  /* 0x000000ffffa77224 */ /* 0x000fe200078e00b2 */
[C---:B------:R-:W-:Y:S01]  /*12ba0*/  HMMA.16816.F32 R148, R8.reuse, R68, R148 ;  /* 0x000000440894723c */ /* 0x040fe20000001894 */
[----:B------:R-:W-:Y:S02]  /*12bb0*/  IMAD.MOV.U32 R165, RZ, RZ, R177 ;  /* 0x000000ffffa57224 */ /* 0x000fe400078e00b1 */
[----:B------:R-:W-:Y:S01]  /*12bc0*/  IMAD.MOV.U32 R164, RZ, RZ, R176 ;  /* 0x000000ffffa47224 */ /* 0x000fe200078e00b0 */
[----:B------:R3:W-:Y:S02]  /*12bd0*/  MUFU.EX2 R132, R4 ;  /* 0x0000000400847308 */ /* 0x0007e40000000800 */
[----:B------:R-:W-:Y:S01]  /*12be0*/  MOV R6, R158 ;  /* 0x0000009e00067202 */ /* 0x000fe20000000f00 */
[----:B------:R-:W-:Y:S01]  /*12bf0*/  IMAD.MOV.U32 R17, RZ, RZ, R157 ;  /* 0x000000ffff117224 */ /* 0x000fe200078e009d */
[----:B------:R-:W-:Y:S01]  /*12c00*/  MOV R152, R156 ;  /* 0x0000009c00987202 */ /* 0x000fe20000000f00 */
[----:B------:R-:W-:Y:S01]  /*12c10*/  IMAD.MOV.U32 R153, RZ, RZ, R159 ;  /* 0x000000ffff997224 */ /* 0x000fe200078e009f */
[----:B------:R-:W-:Y:S01]  /*12c20*/  HMMA.16816.F32 R128, R8, R58, R128 ;  /* 0x0000003a0880723c */ /* 0x000fe20000001880 */
[----:B-1----:R-:W-:-:S05]  /*12c30*/  FMUL.FTZ R0, R138, c[0x0][0x2d0] ;  /* 0x0000b4008a007a20 */ /* 0x002fca0000410000 */
[----:B------:R-:W-:Y:S02]  /*12c40*/  FSEL R0, R0, RZ, P0 ;  /* 0x000000ff00007208 */ /* 0x000fe40000000000 */
[----:B------:R-:W-:Y:S01]  /*12c50*/  HMMA.16816.F32 R156, R8, R54, R116 ;  /* 0x00000036089c723c */ /* 0x000fe20000001874 */
[----:B---3--:R-:W-:-:S04]  /*12c60*/  FFMA.FTZ R4, R103, c[0x0][0x2d0], -R3 ;  /* 0x0000b40067047a23 */ /* 0x008fc80000010803 */
[----:B------:R1:W-:Y:S02]  /*12c70*/  MUFU.EX2 R250, R4 ;  /* 0x0000000400fa7308 */ /* 0x0003e40000000800 */
[----:B------:R-:W-:Y:S01]  /*12c80*/  MOV R118, R184 ;  /* 0x000000b800767202 */ /* 0x000fe20000000f00 */
[C---:B------:R-:W-:Y:S01]  /*12c90*/  HMMA.16816.F32 R100, R8.reuse, R48, R144 ;  /* 0x000000300864723c */ /* 0x040fe20000001890 */
[----:B------:R-:W-:Y:S01]  /*12ca0*/  IMAD.MOV.U32 R16, RZ, RZ, R151 ;  /* 0x000000ffff107224 */ /* 0x000fe200078e0097 */
[----:B------:R-:W-:Y:S01]  /*12cb0*/  MOV R7, R150 ;  /* 0x0000009600077202 */ /* 0x000fe20000000f00 */
[----:B------:R-:W-:Y:S02]  /*12cc0*/  IMAD.MOV.U32 R14, RZ, RZ, R148 ;  /* 0x000000ffff0e7224 */ /* 0x000fe400078e0094 */
[----:B------:R-:W-:Y:S02]  /*12cd0*/  IMAD.MOV.U32 R176, RZ, RZ, R149 ;  /* 0x000000ffffb07224 */ /* 0x000fe400078e0095 */
[----:B------:R-:W-:Y:S01]  /*12ce0*/  IMAD.MOV.U32 R147, RZ, RZ, R6 ;  /* 0x000000ffff937224 */ /* 0x000fe200078e0006 */
[----:B------:R-:W-:Y:S01]  /*12cf0*/  HMMA.16816.F32 R200, R8, R62, R36 ;  /* 0x0000003e08c8723c */ /* 0x000fe20000001824 */
[----:B------:R-:W-:Y:S01]  /*12d00*/  MOV R146, R17 ;  /* 0x0000001100927202 */ /* 0x000fe20000000f00 */
[----:B-1----:R-:W-:-:S06]  /*12d10*/  FFMA.FTZ R4, R112, c[0x0][0x2d0], -R3 ;  /* 0x0000b40070047a23 */ /* 0x002fcc0000010803 */
[C---:B------:R-:W-:Y:S01]  /*12d20*/  HMMA.16816.F32 R224, R8.reuse, R74, R32 ;  /* 0x0000004a08e0723c */ /* 0x040fe20000001820 */
[----:B------:R1:W3:Y:S07]  /*12d30*/  MUFU.EX2 R6, R4 ;  /* 0x0000000400067308 */ /* 0x0002ee0000000800 */
[----:B------:R-:W-:Y:S01]  /*12d40*/  IMAD.MOV.U32 R179, RZ, RZ, R101 ;  /* 0x000000ffffb37224 */ /* 0x000fe200078e0065 */
[----:B------:R-:W-:Y:S01]  /*12d50*/  MOV R178, R102 ;  /* 0x0000006600b27202 */ /* 0x000fe20000000f00 */
[----:B------:R-:W-:Y:S01]  /*12d60*/  IMAD.MOV.U32 R177, RZ, RZ, R103 ;  /* 0x000000ffffb17224 */ /* 0x000fe200078e0067 */
[----:B------:R-:W-:Y:S01]  /*12d70*/  HMMA.16816.F32 R220, R8, R70, R28 ;  /* 0x0000004608dc723c */ /* 0x000fe2000000181c */
[----:B------:R-:W-:-:S02]  /*12d80*/  IMAD.MOV.U32 R112, RZ, RZ, R100 ;  /* 0x000000ffff707224 */ /* 0x000fc400078e0064 */
[----:B-1----:R-:W-:-:S05]  /*12d90*/  FFMA.FTZ R4, R115, c[0x0][0x2d0], -R3 ;  /* 0x0000b40073047a23 */ /* 0x002fca0000010803 */
[----:B--2---:R-:W-:Y:S01]  /*12da0*/  HMMA.16816.F32 R100, R8, R64, R140 ;  /* 0x000000400864723c */ /* 0x004fe2000000188c */
[----:B------:R-:W-:Y:S01]  /*12db0*/  IMAD.MOV.U32 R115, RZ, RZ, R185 ;  /* 0x000000ffff737224 */ /* 0x000fe200078e00b9 */
[----:B------:R1:W-:Y:S01]  /*12dc0*/  MUFU.EX2 R248, R4 ;  /* 0x0000000400f87308 */ /* 0x0003e20000000800 */
[----:B---3--:R-:W-:-:S04]  /*12dd0*/  IMAD.MOV.U32 R119, RZ, RZ, R6 ;  /* 0x000000ffff777224 */ /* 0x008fc800078e0006 */
[----:B------:R-:W-:Y:S01]  /*12de0*/  IMAD.MOV.U32 R141, RZ, RZ, R16 ;  /* 0x000000ffff8d7224 */ /* 0x000fe200078e0010 */
[----:B------:R-:W-:Y:S01]  /*12df0*/  HMMA.16816.F32 R184, R8, R78, R80 ;  /* 0x0000004e08b8723c */ /* 0x000fe20000001850 */
[----:B------:R-:W-:Y:S01]  /*12e00*/  IMAD.MOV.U32 R142, RZ, RZ, R14 ;  /* 0x000000ffff8e7224 */ /* 0x000fe200078e000e */
[----:B------:R-:W-:-:S06]  /*12e10*/  MOV R140, R7 ;  /* 0x00000007008c7202 */ /* 0x000fcc0000000f00 */
[----:B------:R-:W-:Y:S01]  /*12e20*/  HMMA.16816.F32 R216, R8, R50, R24 ;  /* 0x0000003208d8723c */ /* 0x000fe20000001818 */
[----:B-1----:R-:W-:-:S07]  /*12e30*/  FFMA.FTZ R4, R114, c[0x0][0x2d0], -R3 ;  /* 0x0000b40072047a23 */ /* 0x002fce0000010803 */
[----:B------:R-:W-:Y:S01]  /*12e40*/  MOV R144, R102 ;  /* 0x0000006600907202 */ /* 0x000fe20000000f00 */
[----:B------:R-:W-:Y:S01]  /*12e50*/  IMAD.MOV.U32 R145, RZ, RZ, R101 ;  /* 0x000000ffff917224 */ /* 0x000fe200078e0065 */
[----:B------:R1:W2:Y:S01]  /*12e60*/  MUFU.EX2 R102, R4 ;  /* 0x0000000400667308 */ /* 0x0002a20000000800 */
[----:B------:R-:W-:Y:S01]  /*12e70*/  IMAD.MOV.U32 R113, RZ, RZ, R100 ;  /* 0x000000ffff717224 */ /* 0x000fe200078e0064 */
[----:B------:R-:W-:Y:S01]  /*12e80*/  HMMA.16816.F32 R208, R8, R66, R20 ;  /* 0x0000004208d0723c */ /* 0x000fe20000001814 */
[----:B------:R-:W-:-:S06]  /*12e90*/  IMAD.MOV.U32 R143, RZ, RZ, R103 ;  /* 0x000000ffff8f7224 */ /* 0x000fcc00078e0067 */
[----:B------:R-:W-:Y:S02]  /*12ea0*/  F2FP.PACK_AB R8, R15, R192 ;  /* 0x000000c00f08723e */ /* 0x000fe400000000ff */
[----:B------:R-:W-:Y:S01]  /*12eb0*/  F2FP.PACK_AB R10, R250, R132 ;  /* 0x00000084fa0a723e */ /* 0x000fe200000000ff */
[--C-:B-1----:R-:W-:Y:S01]  /*12ec0*/  FFMA.FTZ R4, R120, c[0x0][0x2d0], -R0.reuse ;  /* 0x0000b40078047a23 */ /* 0x102fe20000010800 */
[----:B--2---:R-:W-:Y:S02]  /*12ed0*/  F2FP.PACK_AB R6, R102, R248 ;  /* 0x000000f86606723e */ /* 0x004fe400000000ff */
[----:B------:R-:W-:Y:S01]  /*12ee0*/  MOV R120, R113 ;  /* 0x0000007100787202 */ /* 0x000fe20000000f00 */
[----:B------:R1:W-:Y:S02]  /*12ef0*/  MUFU.EX2 R101, R4 ;  /* 0x0000000400657308 */ /* 0x0003e40000000800 */
[----:B-1----:R-:W-:Y:S01]  /*12f00*/  FFMA.FTZ R4, R121, c[0x0][0x2d0], -R0 ;  /* 0x0000b40079047a23 */ /* 0x002fe20000010800 */
[----:B------:R-:W-:-:S02]  /*12f10*/  MOV R121, R145 ;  /* 0x0000009100797202 */ /* 0x000fc40000000f00 */
[----:B------:R-:W-:-:S03]  /*12f20*/  MOV R145, R152 ;  /* 0x0000009800917202 */ /* 0x000fc60000000f00 */
[----:B------:R1:W2:Y:S01]  /*12f30*/  MUFU.EX2 R100, R4 ;  /* 0x0000000400647308 */ /* 0x0002a20000000800 */
[----:B------:R-:W-:Y:S01]  /*12f40*/  MOV R152, R206 ;  /* 0x000000ce00987202 */ /* 0x000fe20000000f00 */
[----:B-1----:R-:W-:Y:S01]  /*12f50*/  FFMA.FTZ R4, R122, c[0x0][0x2d0], -R0 ;  /* 0x0000b4007a047a23 */ /* 0x002fe20000010800 */
[----:B--2---:R-:W-:Y:S01]  /*12f60*/  F2FP.PACK_AB R9, R100, R101 ;  /* 0x000000656409723e */ /* 0x004fe200000000ff */
[----:B------:R-:W-:-:S04]  /*12f70*/  IMAD.MOV.U32 R122, RZ, RZ, R144 ;  /* 0x000000ffff7a7224 */ /* 0x000fc800078e0090 */
[----:B------:R1:W-:Y:S01]  /*12f80*/  MUFU.EX2 R239, R4 ;  /* 0x0000000400ef7308 */ /* 0x0003e20000000800 */
[----:B------:R-:W-:Y:S02]  /*12f90*/  IMAD.MOV.U32 R144, RZ, RZ, R153 ;  /* 0x000000ffff907224 */ /* 0x000fe400078e0099 */
[----:B------:R-:W-:Y:S02]  /*12fa0*/  IMAD.MOV.U32 R153, RZ, RZ, R205 ;  /* 0x000000ffff997224 */ /* 0x000fe400078e00cd */
[----:B-1----:R-:W-:Y:S02]  /*12fb0*/  FFMA.FTZ R4, R123, c[0x0][0x2d0], -R0 ;  /* 0x0000b4007b047a23 */ /* 0x002fe40000010800 */
[----:B------:R-:W-:Y:S02]  /*12fc0*/  IMAD.MOV.U32 R123, RZ, RZ, R143 ;  /* 0x000000ffff7b7224 */ /* 0x000fe400078e008f */
[----:B------:R1:W2:Y:S01]  /*12fd0*/  MUFU.EX2 R247, R4 ;  /* 0x0000000400f77308 */ /* 0x0002a20000000800 */
[----:B------:R-:W-:-:S02]  /*12fe0*/  IMAD.MOV.U32 R143, RZ, RZ, R147 ;  /* 0x000000ffff8f7224 */ /* 0x000fc400078e0093 */
[----:B------:R-:W-:Y:S02]  /*12ff0*/  IMAD.MOV.U32 R147, RZ, RZ, R207 ;  /* 0x000000ffff937224 */ /* 0x000fe400078e00cf */
[----:B-1----:R-:W-:Y:S01]  /*13000*/  FFMA.FTZ R4, R124, c[0x0][0x2d0], -R0 ;  /* 0x0000b4007c047a23 */ /* 0x002fe20000010800 */
[----:B--2---:R-:W-:-:S03]  /*13010*/  F2FP.PACK_AB R11, R247, R239 ;  /* 0x000000eff70b723e */ /* 0x004fc600000000ff */
[----:B------:R1:W2:Y:S04]  /*13020*/  MUFU.EX2 R114, R4 ;  /* 0x0000000400727308 */ /* 0x0002a80000000800 */
[C---:B------:R-:W-:Y:S08]  /*13030*/  HMMA.16816.F32 R20, R8.reuse, R40, RZ ;  /* 0x000000280814723c */ /* 0x040ff000000018ff */
[----:B------:R-:W-:Y:S01]  /*13040*/  HMMA.16816.F32 R16, R8, R44, RZ ;  /* 0x0000002c0810723c */ /* 0x000fe200000018ff */
[----:B-1----:R-:W-:-:S06]  /*13050*/  FFMA.FTZ R4, R125, c[0x0][0x2d0], -R0 ;  /* 0x0000b4007d047a23 */ /* 0x002fcc0000010800 */
[----:B------:R-:W-:Y:S01]  /*13060*/  IMAD.MOV.U32 R45, RZ, RZ, R140 ;  /* 0x000000ffff2d7224 */ /* 0x000fe200078e008c */
[----:B------:R1:W3:Y:S01]  /*13070*/  MUFU.EX2 R249, R4 ;  /* 0x0000000400f97308 */ /* 0x0002e20000000800 */
[C---:B------:R-:W-:Y:S01]  /*13080*/  HMMA.16816.F32 R28, R8.reuse, R92, RZ ;  /* 0x0000005c081c723c */ /* 0x040fe200000018ff */
[----:B------:R-:W-:Y:S01]  /*13090*/  MOV R140, R141 ;  /* 0x0000008d008c7202 */ /* 0x000fe20000000f00 */
[----:B------:R-:W-:Y:S02]  /*130a0*/  IMAD.MOV.U32 R141, RZ, RZ, R142 ;  /* 0x000000ffff8d7224 */ /* 0x000fe400078e008e */
[----:B------:R-:W-:Y:S02]  /*130b0*/  IMAD.MOV.U32 R142, RZ, RZ, R146 ;  /* 0x000000ffff8e7224 */ /* 0x000fe400078e0092 */
[----:B------:R-:W-:Y:S01]  /*130c0*/  IMAD.MOV.U32 R146, RZ, RZ, R154 ;  /* 0x000000ffff927224 */ /* 0x000fe200078e009a */
[----:B--2---:R-:W-:Y:S01]  /*130d0*/  MOV R93, R114 ;  /* 0x00000072005d7202 */ /* 0x004fe20000000f00 */
[----:B------:R-:W-:Y:S01]  /*130e0*/  HMMA.16816.F32 R36, R8, R84, RZ ;  /* 0x000000540824723c */ /* 0x000fe200000018ff */
[----:B------:R-:W-:-:S02]  /*130f0*/  IMAD.MOV.U32 R92, RZ, RZ, R115 ;  /* 0x000000ffff5c7224 */ /* 0x000fc400078e0073 */
[----:B------:R-:W-:Y:S02]  /*13100*/  IMAD.MOV.U32 R154, RZ, RZ, R204 ;  /* 0x000000ffff9a7224 */ /* 0x000fe400078e00cc */
[----:B-1----:R-:W-:Y:S01]  /*13110*/  FFMA.FTZ R4, R126, c[0x0][0x2d0], -R0 ;  /* 0x0000b4007e047a23 */ /* 0x002fe20000010800 */
[----:B---3--:R-:W-:Y:S02]  /*13120*/  F2FP.PACK_AB R5, R249, R114 ;  /* 0x00000072f905723e */ /* 0x008fe400000000ff */
[----:B------:R-:W-:Y:S01]  /*13130*/  HMMA.16816.F32 R32, R8, R88, RZ ;  /* 0x000000580820723c */ /* 0x000fe200000018ff */
[----:B------:R-:W-:Y:S01]  /*13140*/  IMAD.MOV.U32 R85, RZ, RZ, R118 ;  /* 0x000000ffff557224 */ /* 0x000fe200078e0076 */
[----:B------:R1:W-:Y:S01]  /*13150*/  MUFU.EX2 R103, R4 ;  /* 0x0000000400677308 */ /* 0x0003e20000000800 */
[----:B------:R-:W-:-:S04]  /*13160*/  IMAD.MOV.U32 R84, RZ, RZ, R119 ;  /* 0x000000ffff547224 */ /* 0x000fc800078e0077 */
[----:B------:R-:W-:Y:S01]  /*13170*/  IMAD.MOV.U32 R89, RZ, RZ, R176 ;  /* 0x000000ffff597224 */ /* 0x000fe200078e00b0 */
[----:B------:R-:W-:Y:S01]  /*13180*/  HMMA.16816.F32 R24, R8, R96, RZ ;  /* 0x000000600818723c */ /* 0x000fe200000018ff */
[----:B------:R-:W-:-:S06]  /*13190*/  IMAD.MOV.U32 R88, RZ, RZ, R141 ;  /* 0x000000ffff587224 */ /* 0x000fcc00078e008d */
[----:B------:R-:W-:Y:S01]  /*131a0*/  IMAD.MOV.U32 R96, RZ, RZ, R154 ;  /* 0x000000ffff607224 */ /* 0x000fe200078e009a */
[----:B------:R-:W-:Y:S01]  /*131b0*/  HMMA.16816.F32 R40, R8, R42, RZ ;  /* 0x0000002a0828723c */ /* 0x000fe200000018ff */
[----:B------:R-:W-:Y:S02]  /*131c0*/  IMAD.MOV.U32 R97, RZ, RZ, R155 ;  /* 0x000000ffff617224 */ /* 0x000fe400078e009b */
[----:B-1----:R-:W-:-:S04]  /*131d0*/  FFMA.FTZ R4, R127, c[0x0][0x2d0], -R0 ;  /* 0x0000b4007f047a23 */ /* 0x002fc80000010800 */
[----:B------:R1:W2:Y:S02]  /*131e0*/  MUFU.EX2 R14, R4 ;  /* 0x00000004000e7308 */ /* 0x0002a40000000800 */
[----:B-1----:R-:W-:Y:S02]  /*131f0*/  F2FP.PACK_AB R4, R155, R119 ;  /* 0x000000779b04723e */ /* 0x002fe400000000ff */
[----:B--2---:R-:W-:-:S07]  /*13200*/  F2FP.PACK_AB R7, R14, R103 ;  /* 0x000000670e07723e */ /* 0x004fce00000000ff */
[C---:B------:R-:W-:Y:S08]  /*13210*/  HMMA.16816.F32 R148, R4.reuse, R56, R20 ;  /* 0x000000380494723c */ /* 0x040ff00000001814 */
[----:B------:R-:W-:Y:S07]  /*13220*/  HMMA.16816.F32 R160, R4, R52, R16 ;  /* 0x0000003404a0723c */ /* 0x000fee0000001810 */
[----:B------:R-:W-:Y:S01]  /*13230*/  IMAD.MOV.U32 R53, RZ, RZ, R142 ;  /* 0x000000ffff357224 */ /* 0x000fe200078e008e */
[----:B------:R-:W-:Y:S01]  /*13240*/  HMMA.16816.F32 R20, R8, R104, RZ ;  /* 0x000000680814723c */ /* 0x000fe200000018ff */
[----:B------:R-:W-:-:S06]  /*13250*/  IMAD.MOV.U32 R52, RZ, RZ, R145 ;  /* 0x000000ffff347224 */ /* 0x000fcc00078e0091 */
[----:B------:R-:W-:Y:S01]  /*13260*/  MOV R105, R179 ;  /* 0x000000b300697202 */ /* 0x000fe20000000f00 */
[----:B------:R-:W-:Y:S01]  /*13270*/  HMMA.16816.F32 R16, R8, R108, RZ ;  /* 0x0000006c0810723c */ /* 0x000fe200000018ff */
[----:B------:R-:W-:-:S06]  /*13280*/  MOV R104, R112 ;  /* 0x0000007000687202 */ /* 0x000fcc0000000f00 */
[----:B------:R-:W-:Y:S01]  /*13290*/  IMAD.MOV.U32 R108, RZ, RZ, R178 ;  /* 0x000000ffff6c7224 */ /* 0x000fe200078e00b2 */
[----:B------:R-:W-:Y:S01]  /*132a0*/  HMMA.16816.F32 R124, R4, R72, R28 ;  /* 0x00000048047c723c */ /* 0x000fe2000000181c */
[----:B------:R-:W-:-:S07]  /*132b0*/  IMAD.MOV.U32 R109, RZ, RZ, R177 ;  /* 0x000000ffff6d7224 */ /* 0x000fce00078e00b1 */
[----:B------:R-:W-:Y:S07]  /*132c0*/  HMMA.16816.F32 R176, R4, R76, R36 ;  /* 0x0000004c04b0723c */ /* 0x000fee0000001824 */
[----:B------:R-:W-:Y:S01]  /*132d0*/  IMAD.MOV.U32 R76, RZ, RZ, R152 ;  /* 0x000000ffff4c7224 */ /* 0x000fe200078e0098 */
[----:B------:R-:W-:Y:S01]  /*132e0*/  HMMA.16816.F32 R28, R8, R90, RZ ;  /* 0x0000005a081c723c */ /* 0x000fe200000018ff */
[----:B------:R-:W-:-:S06]  /*132f0*/  MOV R77, R153 ;  /* 0x00000099004d7202 */ /* 0x000fcc0000000f00 */
[----:B------:R-:W-:Y:S01]  /*13300*/  IMAD.MOV.U32 R90, RZ, RZ, R45 ;  /* 0x000000ffff5a7224 */ /* 0x000fe200078e002d */
[----:B------:R-:W-:Y:S01]  /*13310*/  HMMA.16816.F32 R80, R4, R60, R32 ;  /* 0x0000003c0450723c */ /* 0x000fe20000001820 */
[----:B------:R-:W-:-:S07]  /*13320*/  MOV R91, R140 ;  /* 0x0000008c005b7202 */ /* 0x000fce0000000f00 */
[C---:B------:R-:W-:Y:S08]  /*13330*/  HMMA.16816.F32 R112, R4.reuse, R68, R24 ;  /* 0x000000440470723c */ /* 0x040ff00000001818 */
[C---:B------:R-:W-:Y:S08]  /*13340*/  HMMA.16816.F32 R116, R4.reuse, R48, R20 ;  /* 0x000000300474723c */ /* 0x040ff00000001814 */
[----:B------:R-:W-:Y:S08]  /*13350*/  HMMA.16816.F32 R204, R4, R64, R16 ;  /* 0x0000004004cc723c */ /* 0x000ff00000001810 */
[C---:B------:R-:W-:Y:S08]  /*13360*/  HMMA.16816.F32 R36, R8.reuse, R46, RZ ;  /* 0x0000002e0824723c */ /* 0x040ff000000018ff */
[C---:B------:R-:W-:Y:S07]  /*13370*/  HMMA.16816.F32 R32, R8.reuse, R86, RZ ;  /* 0x000000560820723c */ /* 0x040fee00000018ff */
[----:B------:R-:W-:Y:S01]  /*13380*/  MOV R86, R146 ;  /* 0x0000009200567202 */ /* 0x000fe20000000f00 */
[----:B------:R-:W-:Y:S01]  /*13390*/  HMMA.16816.F32 R24, R8, R94, RZ ;  /* 0x0000005e0818723c */ /* 0x000fe200000018ff */
[----:B------:R-:W-:-:S06]  /*133a0*/  IMAD.MOV.U32 R87, RZ, RZ, R147 ;  /* 0x000000ffff577224 */ /* 0x000fcc00078e0093 */
[----:B------:R-:W-:Y:S01]  /*133b0*/  MOV R94, R143 ;  /* 0x0000008f005e7202 */ /* 0x000fe20000000f00 */
[----:B------:R-:W-:Y:S01]  /*133c0*/  HMMA.16816.F32 R20, R8, R98, RZ ;  /* 0x000000620814723c */ /* 0x000fe200000018ff */
[----:B------:R-:W-:-:S06]  /*133d0*/  IMAD.MOV.U32 R95, RZ, RZ, R144 ;  /* 0x000000ffff5f7224 */ /* 0x000fcc00078e0090 */
[----:B------:R-:W-:Y:S01]  /*133e0*/  MOV R98, R167 ;  /* 0x000000a700627202 */ /* 0x000fe20000000f00 */
[----:B------:R-:W-:Y:S01]  /*133f0*/  HMMA.16816.F32 R16, R8, R106, RZ ;  /* 0x0000006a0810723c */ /* 0x000fe200000018ff */
[----:B------:R-:W-:-:S06]  /*13400*/  IMAD.MOV.U32 R99, RZ, RZ, R166 ;  /* 0x000000ffff637224 */ /* 0x000fcc00078e00a6 */
[----:B------:R-:W-:Y:S01]  /*13410*/  IMAD.MOV.U32 R107, RZ, RZ, R165 ;  /* 0x000000ffff6b7224 */ /* 0x000fe200078e00a5 */
[----:B------:R-:W-:Y:S01]  /*13420*/  HMMA.16816.F32 R44, R8, R110, RZ ;  /* 0x0000006e082c723c */ /* 0x000fe200000018ff */
[----:B------:R-:W-:-:S06]  /*13430*/  MOV R106, R164 ;  /* 0x000000a4006a7202 */ /* 0x000fcc0000000f00 */
[--C-:B------:R-:W-:Y:S01]  /*13440*/  FFMA.FTZ R8, R169, c[0x0][0x2d0], -R3.reuse ;  /* 0x0000b400a9087a23 */ /* 0x100fe20000010803 */
[C---:B------:R-:W-:Y:S03]  /*13450*/  HMMA.16816.F32 R40, R4.reuse, R58, R40 ;  /* 0x0000003a0428723c */ /* 0x040fe60000001828 */
[----:B------:R1:W-:Y:S05]  /*13460*/  MUFU.EX2 R140, R8 ;  /* 0x00000008008c7308 */ /* 0x0003ea0000000800 */
[C---:B------:R-:W-:Y:S08]  /*13470*/  HMMA.16816.F32 R36, R4.reuse, R54, R36 ;  /* 0x000000360424723c */ /* 0x040ff00000001824 */
[----:B------:R-:W-:Y:S01]  /*13480*/  HMMA.16816.F32 R32, R4, R78, R32 ;  /* 0x0000004e0420723c */ /* 0x000fe20000001820 */
[----:B-1----:R-:W-:-:S04]  /*13490*/  FFMA.FTZ R8, R168, c[0x0][0x2d0], -R3 ;  /* 0x0000b400a8087a23 */ /* 0x002fc80000010803 */
[----:B------:R1:W-:Y:S03]  /*134a0*/  MUFU.EX2 R141, R8 ;  /* 0x00000008008d7308 */ /* 0x0003e60000000800 */
[C---:B------:R-:W-:Y:S08]  /*134b0*/  HMMA.16816.F32 R28, R4.reuse, R62, R28 ;  /* 0x0000003e041c723c */ /* 0x040ff0000000181c */
[C---:B------:R-:W-:Y:S08]  /*134c0*/  HMMA.16816.F32 R72, R4.reuse, R74, R24 ;  /* 0x0000004a0448723c */ /* 0x040ff00000001818 */
[C---:B------:R-:W-:Y:S01]  /*134d0*/  HMMA.16816.F32 R68, R4.reuse, R70, R20 ;  /* 0x000000460444723c */ /* 0x040fe20000001814 */
[----:B-1----:R-:W-:Y:S01]  /*134e0*/  FFMA.FTZ R8, R134, c[0x0][0x2d0], -R3 ;  /* 0x0000b40086087a23 */ /* 0x002fe20000010803 */
[----:B------:R-:W-:Y:S03]  /*134f0*/  LDSM.16.MT88.4 R24, [R234+0x1100] ;  /* 0x00110000ea18783b */ /* 0x000fe60000004200 */
[----:B------:R1:W-:Y:S03]  /*13500*/  MUFU.EX2 R142, R8 ;  /* 0x00000008008e7308 */ /* 0x0003e60000000800 */
[----:B------:R-:W-:Y:S01]  /*13510*/  HMMA.16816.F32 R48, R4, R50, R16 ;  /* 0x000000320430723c */ /* 0x000fe20000001810 */
[----:B------:R-:W2:Y:S01]  /*13520*/  LDSM.16.MT88.4 R16, [R233+0x1100] ;  /* 0x00110000e910783b */ /* 0x000ea20000004200 */
[----:B------:R-:W-:-:S03]  /*13530*/  IMAD.MOV.U32 R111, RZ, RZ, R246 ;  /* 0x000000ffff6f7224 */ /* 0x000fc600078e00f6 */
[----:B------:R-:W3:Y:S03]  /*13540*/  LDSM.16.MT88.4 R20, [R236+0x1100] ;  /* 0x00110000ec14783b */ /* 0x000ee60000004200 */
[----:B------:R-:W-:Y:S01]  /*13550*/  HMMA.16816.F32 R44, R4, R66, R44 ;  /* 0x00000042042c723c */ /* 0x000fe2000000182c */
[----:B-1----:R-:W-:-:S06]  /*13560*/  FFMA.FTZ R8, R133, c[0x0][0x2d0], -R3 ;  /* 0x0000b40085087a23 */ /* 0x002fcc0000010803 */
[----:B------:R-:W-:Y:S01]  /*13570*/  FFMA.FTZ R4, R174, c[0x0][0x2d0], -R13 ;  /* 0x0000b400ae047a23 */ /* 0x000fe2000001080d */
[----:B------:R1:W4:Y:S08]  /*13580*/  MUFU.EX2 R143, R8 ;  /* 0x00000008008f7308 */ /* 0x0003300000000800 */
[----:B------:R2:W-:Y:S01]  /*13590*/  MUFU.EX2 R60, R4 ;  /* 0x00000004003c7308 */ /* 0x0005e20000000800 */
[----:B-1----:R-:W-:Y:S01]  /*135a0*/  FFMA.FTZ R8, R171, c[0x0][0x2d0], -R0 ;  /* 0x0000b400ab087a23 */ /* 0x002fe20000010800 */
[----:B----4-:R-:W-:-:S06]  /*135b0*/  F2FP.PACK_AB R10, R143, R142 ;  /* 0x0000008e8f0a723e */ /* 0x010fcc00000000ff */
[----:B------:R1:W-:Y:S01]  /*135c0*/  MUFU.EX2 R64, R8 ;  /* 0x0000000800407308 */ /* 0x0003e20000000800 */
[----:B--2---:R-:W-:-:S07]  /*135d0*/  FFMA.FTZ R4, R173, c[0x0][0x2d0], -R13 ;  /* 0x0000b400ad047a23 */ /* 0x004fce000001080d */
[----:B------:R2:W4:Y:S01]  /*135e0*/  MUFU.EX2 R61, R4 ;  /* 0x00000004003d7308 */ /* 0x0005220000000800 */
[----:B-1----:R-:W-:-:S07]  /*135f0*/  FFMA.FTZ R8, R170, c[0x0][0x2d0], -R0 ;  /* 0x0000b400aa087a23 */ /* 0x002fce0000010800 */
[----:B------:R1:W1:Y:S01]  /*13600*/  MUFU.EX2 R65, R8 ;  /* 0x0000000800417308 */ /* 0x0002620000000800 */
[----:B--2---:R-:W-:Y:S01]  /*13610*/  FFMA.FTZ R4, R183, c[0x0][0x2d0], -R12 ;  /* 0x0000b400b7047a23 */ /* 0x004fe2000001080c */
[----:B----4-:R-:W-:-:S06]  /*13620*/  F2FP.PACK_AB R6, R61, R60 ;  /* 0x0000003c3d06723e */ /* 0x010fcc00000000ff */
[----:B------:R2:W-:Y:S01]  /*13630*/  MUFU.EX2 R56, R4 ;  /* 0x0000000400387308 */ /* 0x0005e20000000800 */
[----:B-1----:R-:W-:Y:S01]  /*13640*/  FFMA.FTZ R8, R136, c[0x0][0x2d0], -R0 ;  /* 0x0000b40088087a23 */ /* 0x002fe20000010800 */
[----:B------:R-:W-:-:S06]  /*13650*/  F2FP.PACK_AB R9, R65, R64 ;  /* 0x000000404109723e */ /* 0x000fcc00000000ff */
        /* <DEDUP_REMOVED lines=12> */
[----:B------:R-:W2:Y:S01]  /*13720*/  MUFU.EX2 R59, R4 ;  /* 0x00000004003b7308 */ /* 0x000ea20000000800 */
[----:B-1----:R-:W-:-:S07]  /*13730*/  FFMA.FTZ R8, R172, c[0x0][0x2d0], -R13 ;  /* 0x0000b400ac087a23 */ /* 0x002fce000001080d */
[----:B------:R1:W4:Y:S01]  /*13740*/  MUFU.EX2 R63, R8 ;  /* 0x00000008003f7308 */ /* 0x0003220000000800 */
[----:B--2---:R-:W-:Y:S02]  /*13750*/  F2FP.PACK_AB R7, R59, R58 ;  /* 0x0000003a3b07723e */ /* 0x004fe400000000ff */
[----:B-1----:R-:W-:Y:S02]  /*13760*/  F2FP.PACK_AB R8, R141, R140 ;  /* 0x0000008c8d08723e */ /* 0x002fe400000000ff */
[----:B----4-:R-:W-:-:S05]  /*13770*/  F2FP.PACK_AB R4, R63, R62 ;  /* 0x0000003e3f04723e */ /* 0x010fca00000000ff */
[-C--:B------:R-:W-:Y:S08]  /*13780*/  HMMA.16816.F32 R148, R8, R16.reuse, R148 ;  /* 0x000000100894723c */ /* 0x080ff00000001894 */
        /* <DEDUP_REMOVED lines=9> */
[C---:B---3--:R-:W-:Y:S08]  /*13820*/  HMMA.16816.F32 R176, R8.reuse, R20, R176 ;  /* 0x0000001408b0723c */ /* 0x048ff000000018b0 */
[----:B-1----:R-:W-:Y:S08]  /*13830*/  HMMA.16816.F32 R172, R8, R16, R80 ;  /* 0x0000001008ac723c */ /* 0x002ff00000001850 */
[C---:B------:R-:W-:Y:S08]  /*13840*/  HMMA.16816.F32 R180, R4.reuse, R20, R228 ;  /* 0x0000001404b4723c */ /* 0x040ff000000018e4 */
[-C--:B------:R-:W-:Y:S08]  /*13850*/  HMMA.16816.F32 R184, R4, R22.reuse, R184 ;  /* 0x0000001604b8723c */ /* 0x080ff000000018b8 */
        /* <DEDUP_REMOVED lines=9> */
[----:B------:R-:W1:Y:S01]  /*138f0*/  LDSM.16.MT88.4 R20, [R234+0x3100] ;  /* 0x00310000ea14783b */ /* 0x000e620000004200 */
[----:B------:R-:W-:-:S02]  /*13900*/  IMAD.MOV.U32 R107, RZ, RZ, R95 ;  /* 0x000000ffff6b7224 */ /* 0x000fc400078e005f */
[----:B------:R-:W-:Y:S01]  /*13910*/  IMAD.MOV.U32 R175, RZ, RZ, R99 ;  /* 0x000000ffffaf7224 */ /* 0x000fe200078e0063 */
[----:B------:R-:W-:Y:S01]  /*13920*/  MOV R99, R109 ;  /* 0x0000006d00637202 */ /* 0x000fe20000000f00 */
[----:B------:R-:W-:Y:S02]  /*13930*/  IMAD.MOV.U32 R98, RZ, RZ, R108 ;  /* 0x000000ffff627224 */ /* 0x000fe400078e006c */
[----:B------:R-:W-:Y:S01]  /*13940*/  IMAD.MOV.U32 R94, RZ, RZ, R92 ;  /* 0x000000ffff5e7224 */ /* 0x000fe200078e005c */
[----:B------:R-:W-:Y:S01]  /*13950*/  MOV R92, R84 ;  /* 0x00000054005c7202 */ /* 0x000fe20000000f00 */
[----:B------:R-:W-:Y:S01]  /*13960*/  IMAD.MOV.U32 R95, RZ, RZ, R2 ;  /* 0x000000ffff5f7224 */ /* 0x000fe200078e0002 */
[----:B------:R-:W-:Y:S01]  /*13970*/  MOV R84, R137 ;  /* 0x0000008900547202 */ /* 0x000fe20000000f00 */
[----:B------:R-:W-:Y:S01]  /*13980*/  IMAD.MOV.U32 R108, RZ, RZ, R93 ;  /* 0x000000ffff6c7224 */ /* 0x000fe200078e005d */
[----:B------:R3:W5:Y:S01]  /*13990*/  LDL.LU R2, [R1+0xa4] ;  /* 0x0000a40001027983 */ /* 0x0007620000300800 */
[----:B------:R-:W-:-:S02]  /*139a0*/  IMAD.MOV.U32 R93, RZ, RZ, R85 ;  /* 0x000000ffff5d7224 */ /* 0x000fc400078e0055 */
[----:B------:R-:W-:Y:S01]  /*139b0*/  IMAD.MOV.U32 R85, RZ, RZ, R245 ;  /* 0x000000ffff557224 */ /* 0x000fe200078e00f5 */
[----:B------:R-:W4:Y:S04]  /*139c0*/  LDL.LU R109, [R1+0x14] ;  /* 0x00001400016d7983 */ /* 0x000f280000300800 */
[----:B------:R3:W5:Y:S01]  /*139d0*/  LDL.LU R137, [R1+0xa0] ;  /* 0x0000a00001897983 */ /* 0x0007620000300800 */
[----:B------:R-:W-:-:S03]  /*139e0*/  IMAD.MOV.U32 R54, RZ, RZ, R106 ;  /* 0x000000ffff367224 */ /* 0x000fc600078e006a */
[----:B------:R-:W3:Y:S01]  /*139f0*/  LDL.LU R245, [R1+0x9c] ;  /* 0x00009c0001f57983 */ /* 0x000ee20000300800 */
[----:B------:R-:W-:-:S03]  /*13a00*/  IMAD.MOV.U32 R106, RZ, RZ, R98 ;  /* 0x000000ffff6a7224 */ /* 0x000fc600078e0062 */
[----:B------:R-:W3:Y:S01]  /*13a10*/  LDL.LU R246, [R1+0x98] ;  /* 0x0000980001f67983 */ /* 0x000ee20000300800 */
[----:B------:R-:W-:-:S03]  /*13a20*/  MOV R98, R247 ;  /* 0x000000f700627202 */ /* 0x000fc60000000f00 */
[----:B------:R-:W4:Y:S01]  /*13a30*/  LDL.LU R247, [R1+0x94] ;  /* 0x0000940001f77983 */ /* 0x000f220000300800 */
[C---:B------:R-:W-:Y:S08]  /*13a40*/  HMMA.16816.F32 R196, R4.reuse, R16, R172 ;  /* 0x0000001004c4723c */ /* 0x040ff000000018ac */
[-C--:B------:R-:W-:Y:S08]  /*13a50*/  HMMA.16816.F32 R200, R4, R18.reuse, R200 ;  /* 0x0000001204c8723c */ /* 0x080ff000000018c8 */
[----:B------:R-:W-:Y:S01]  /*13a60*/  HMMA.16816.F32 R228, R8, R18, R28 ;  /* 0x0000001208e4723c */ /* 0x000fe2000000181c */
[----:B------:R-:W1:Y:S04]  /*13a70*/  LDSM.16.MT88.4 R16, [R236+0x3100] ;  /* 0x00310000ec10783b */ /* 0x000e680000004200 */
[----:B------:R-:W1:Y:S01]  /*13a80*/  LDSM.16.MT88.4 R28, [R235+0x3100] ;  /* 0x00310000eb1c783b */ /* 0x000e620000004200 */
[----:B------:R-:W-:Y:S01]  /*13a90*/  MOV R55, R107 ;  /* 0x0000006b00377202 */ /* 0x000fe20000000f00 */
[----:B------:R-:W-:Y:S01]  /*13aa0*/  IMAD.MOV.U32 R107, RZ, RZ, R99 ;  /* 0x000000ffff6b7224 */ /* 0x000fe200078e0063 */
[----:B------:R-:W-:Y:S01]  /*13ab0*/  MOV R110, R94 ;  /* 0x0000005e006e7202 */ /* 0x000fe20000000f00 */
        /* <DEDUP_REMOVED lines=8> */
[C---:B--2---:R-:W-:Y:S01]  /*13b40*/  HMMA.16816.F32 R52, R4.reuse, R24, R52 ;  /* 0x000000180434723c */ /* 0x044fe20000001834 */
        /* <DEDUP_REMOVED lines=22> */
[C---:B------:R-:W-:Y:S01]  /*13cb0*/  HMMA.16816.F32 R104, R4.reuse, R16, R104 ;  /* 0x000000100468723c */ /* 0x040fe20000001868 */
[----:B------:R-:W-:Y:S01]  /*13cc0*/  IMAD.MOV.U32 R95, RZ, RZ, R76 ;  /* 0x000000ffff5f7224 */ /* 0x000fe200078e004c */
[----:B------:R2:W5:Y:S01]  /*13cd0*/  LDL.LU R249, [R1+0x88] ;  /* 0x0000880001f97983 */ /* 0x0005620000300800 */
[----:B------:R-:W-:Y:S02]  /*13ce0*/  IMAD.MOV.U32 R94, RZ, RZ, R87 ;  /* 0x000000ffff5e7224 */ /* 0x000fe400078e0057 */
[----:B------:R-:W-:Y:S01]  /*13cf0*/  IMAD.MOV.U32 R131, RZ, RZ, R67 ;  /* 0x000000ffff837224 */ /* 0x000fe200078e0043 */
[----:B------:R-:W-:Y:S01]  /*13d00*/  MOV R174, R136 ;  /* 0x0000008800ae7202 */ /* 0x000fe20000000f00 */
[----:B------:R-:W-:Y:S01]  /*13d10*/  IMAD.MOV.U32 R66, RZ, RZ, R78 ;  /* 0x000000ffff427224 */ /* 0x000fe200078e004e */
[----:B------:R-:W-:Y:S01]  /*13d20*/  HMMA.16816.F32 R120, R4, R28, R120 ;  /* 0x0000001c0478723c */ /* 0x000fe20000001878 */
[----:B------:R-:W-:Y:S01]  /*13d30*/  IMAD.MOV.U32 R173, RZ, RZ, R172 ;  /* 0x000000ffffad7224 */ /* 0x000fe200078e00ac */
[----:B------:R2:W5:Y:S01]  /*13d40*/  LDL.LU R248, [R1+0x84] ;  /* 0x0000840001f87983 */ /* 0x0005620000300800 */
        /* <DEDUP_REMOVED lines=9> */
[----:B------:R-:W-:Y:S02]  /*13de0*/  IMAD.MOV.U32 R172, RZ, RZ, R78 ;  /* 0x000000ffffac7224 */ /* 0x000fe400078e004e */
[----:B------:R-:W-:Y:S02]  /*13df0*/  IMAD.MOV.U32 R67, RZ, RZ, R79 ;  /* 0x000000ffff437224 */ /* 0x000fe400078e004f */
[----:B------:R-:W-:Y:S01]  /*13e00*/  IMAD.MOV.U32 R130, RZ, RZ, R173 ;  /* 0x000000ffff827224 */ /* 0x000fe200078e00ad */
[----:B------:R-:W-:Y:S01]  /*13e10*/  MOV R129, R110 ;  /* 0x0000006e00817202 */ /* 0x000fe20000000f00 */
[----:B------:R-:W-:-:S02]  /*13e20*/  IMAD.MOV.U32 R173, RZ, RZ, R66 ;  /* 0x000000ffffad7224 */ /* 0x000fc400078e0042 */
[----:B------:R-:W-:Y:S01]  /*13e30*/  IMAD.MOV.U32 R156, RZ, RZ, R238 ;  /* 0x000000ffff9c7224 */ /* 0x000fe200078e00ee */
[C---:B------:R-:W-:Y:S08]  /*13e40*/  HMMA.16816.F32 R48, R8.reuse, R18, R48 ;  /* 0x000000120830723c */ /* 0x040ff00000001830 */
[----:B------:R-:W-:Y:S01]  /*13e50*/  HMMA.16816.F32 R44, R8, R30, R44 ;  /* 0x0000001e082c723c */ /* 0x000fe2000000182c */
[----:B---3--:R-:W-:Y:S01]  /*13e60*/  IMAD.MOV.U32 R97, RZ, RZ, R246 ;  /* 0x000000ffff617224 */ /* 0x008fe200078e00f6 */
[----:B------:R-:W-:-:S03]  /*13e70*/  MOV R77, R245 ;  /* 0x000000f5004d7202 */ /* 0x000fc60000000f00 */
[----:B------:R-:W-:Y:S02]  /*13e80*/  IMAD.MOV.U32 R76, RZ, RZ, R97 ;  /* 0x000000ffff4c7224 */ /* 0x000fe400078e0061 */
[----:B----4-:R-:W-:Y:S02]  /*13e90*/  IMAD.MOV.U32 R96, RZ, RZ, R247 ;  /* 0x000000ffff607224 */ /* 0x010fe400078e00f7 */
[----:B------:R-:W-:Y:S01]  /*13ea0*/  IMAD.MOV.U32 R97, RZ, RZ, R244 ;  /* 0x000000ffff617224 */ /* 0x000fe200078e00f4 */
[----:B------:R-:W-:Y:S01]  /*13eb0*/  MOV R94, R76 ;  /* 0x0000004c005e7202 */ /* 0x000fe20000000f00 */
[----:B------:R-:W-:Y:S01]  /*13ec0*/  IMAD.MOV.U32 R87, RZ, RZ, R96 ;  /* 0x000000ffff577224 */ /* 0x000fe200078e0060 */
[----:B------:R2:W5:Y:S01]  /*13ed0*/  LDL.LU R247, [R1+0x80] ;  /* 0x0000800001f77983 */ /* 0x0005620000300800 */
[----:B------:R-:W-:Y:S02]  /*13ee0*/  IMAD.MOV.U32 R95, RZ, RZ, R77 ;  /* 0x000000ffff5f7224 */ /* 0x000fe400078e004d */
        /* <DEDUP_REMOVED lines=8> */
[----:B------:R-:W-:Y:S01]  /*13f70*/  IMAD.MOV.U32 R157, RZ, RZ, R77 ;  /* 0x000000ffff9d7224 */ /* 0x000fe200078e004d */
[----:B------:R-:W-:Y:S01]  /*13f80*/  MOV R215, R95 ;  /* 0x0000005f00d77202 */ /* 0x000fe20000000f00 */
[----:B------:R-:W-:Y:S01]  /*13f90*/  HMMA.16816.F32 R76, R4, R26, R224 ;  /* 0x0000001a044c723c */ /* 0x000fe200000018e0 */
        /* <DEDUP_REMOVED lines=10> */
[C---:B------:R-:W-:Y:S01]  /*14040*/  HMMA.16816.F32 R92, R4.reuse, R22, R220 ;  /* 0x00000016045c723c */ /* 0x040fe200000018dc */
[----:B------:R-:W-:Y:S01]  /*14050*/  IMAD.MOV.U32 R97, RZ, RZ, R239 ;  /* 0x000000ffff617224 */ /* 0x000fe200078e00ef */
[----:B------:R2:W5:Y:S04]  /*14060*/  LDL.LU R244, [R1+0x74] ;  /* 0x0000740001f47983 */ /* 0x0005680000300800 */
[----:B------:R2:W5:Y:S01]  /*14070*/  LDL.LU R243, [R1+0x70] ;  /* 0x0000700001f37983 */ /* 0x0005620000300800 */
[----:B------:R-:W-:Y:S01]  /*14080*/  MOV R221, R109 ;  /* 0x0000006d00dd7202 */ /* 0x000fe20000000f00 */
[----:B------:R-:W-:Y:S01]  /*14090*/  IMAD.MOV.U32 R222, RZ, RZ, R84 ;  /* 0x000000ffffde7224 */ /* 0x000fe200078e0054 */
[C---:B------:R-:W-:Y:S01]  /*140a0*/  HMMA.16816.F32 R108, R4.reuse, R18, R216 ;  /* 0x00000012046c723c */ /* 0x040fe200000018d8 */
[----:B------:R-:W-:Y:S01]  /*140b0*/  IMAD.MOV.U32 R223, RZ, RZ, R85 ;  /* 0x000000ffffdf7224 */ /* 0x000fe200078e0055 */
[----:B------:R2:W5:Y:S04]  /*140c0*/  LDL.LU R242, [R1+0x6c] ;  /* 0x00006c0001f27983 */ /* 0x0005680000300800 */
[----:B------:R2:W5:Y:S02]  /*140d0*/  LDL.LU R241, [R1+0x68] ;  /* 0x0000680001f17983 */ /* 0x0005640000300800 */
[----:B------:R-:W-:Y:S02]  /*140e0*/  HMMA.16816.F32 R84, R4, R30, R208 ;  /* 0x0000001e0454723c */ /* 0x000fe400000018d0 */
[----:B------:R2:W5:Y:S04]  /*140f0*/  LDL.LU R240, [R1+0x64] ;  /* 0x0000640001f07983 */ /* 0x0005680000300800 */
[----:B------:R2:W5:Y:S01]  /*14100*/  LDL.LU R239, [R1+0x60] ;  /* 0x0000600001ef7983 */ /* 0x0005620000300800 */
[----:B------:R-:W-:Y:S01]  /*14110*/  FFMA.FTZ R4, R195, c[0x0][0x2d0], -R3 ;  /* 0x0000b400c3047a23 */ /* 0x000fe20000010803 */
[----:B------:R-:W-:Y:S01]  /*14120*/  MOV R7, R225 ;  /* 0x000000e100077202 */ /* 0x000fe20000000f00 */
[----:B------:R-:W-:Y:S01]  /*14130*/  IMAD.MOV.U32 R6, RZ, RZ, R226 ;  /* 0x000000ffff067224 */ /* 0x000fe200078e00e2 */
[----:B------:R-:W-:Y:S01]  /*14140*/  MOV R5, R227 ;  /* 0x000000e300057202 */ /* 0x000fe20000000f00 */
[C---:B------:R-:W-:Y:S01]  /*14150*/  HMMA.16816.F32 R216, R8.reuse, R20, R112 ;  /* 0x0000001408d8723c */ /* 0x040fe20000001870 */
[----:B------:R2:W5:Y:S07]  /*14160*/  LDL.LU R238, [R1+0x5c] ;  /* 0x00005c0001ee7983 */ /* 0x00056e0000300800 */
[----:B------:R-:W-:Y:S01]  /*14170*/  HMMA.16816.F32 R224, R8, R24, R124 ;  /* 0x0000001808e0723c */ /* 0x000fe2000000187c */
[----:B------:R1:W-:Y:S06]  /*14180*/  MUFU.EX2 R24, R4 ;  /* 0x0000000400187308 */ /* 0x0003ec0000000800 */
[----:B------:R-:W-:Y:S01]  /*14190*/  IMAD.MOV.U32 R127, RZ, RZ, R221 ;  /* 0x000000ffff7f7224 */ /* 0x000fe200078e00dd */
[----:B------:R-:W-:Y:S01]  /*141a0*/  MOV R126, R222 ;  /* 0x000000de007e7202 */ /* 0x000fe20000000f00 */
[----:B------:R-:W-:-:S02]  /*141b0*/  IMAD.MOV.U32 R125, RZ, RZ, R223 ;  /* 0x000000ffff7d7224 */ /* 0x000fc400078e00df */
[----:B-1----:R-:W-:-:S04]  /*141c0*/  FFMA.FTZ R4, R193, c[0x0][0x2d0], -R3 ;  /* 0x0000b400c1047a23 */ /* 0x002fc80000010803 */
[----:B------:R1:W3:Y:S01]  /*141d0*/  MUFU.EX2 R25, R4 ;  /* 0x0000000400197308 */ /* 0x0002e20000000800 */
[----:B------:R-:W-:Y:S01]  /*141e0*/  HMMA.16816.F32 R220, R8, R26, R72 ;  /* 0x0000001a08dc723c */ /* 0x000fe20000001848 */
[----:B------:R-:W-:Y:S01]  /*141f0*/  MOV R124, R212 ;  /* 0x000000d4007c7202 */ /* 0x000fe20000000f00 */
[--C-:B-1----:R-:W-:Y:S02]  /*14200*/  FFMA.FTZ R4, R191, c[0x0][0x2d0], -R3.reuse ;  /* 0x0000b400bf047a23 */ /* 0x102fe40000010803 */
[----:B------:R-:W-:-:S04]  /*14210*/  FFMA.FTZ R3, R194, c[0x0][0x2d0], -R3 ;  /* 0x0000b400c2037a23 */ /* 0x000fc80000010803 */
[----:B------:R1:W-:Y:S01]  /*14220*/  MUFU.EX2 R26, R3 ;  /* 0x00000003001a7308 */ /* 0x0003e20000000800 */
[----:B------:R-:W-:Y:S01]  /*14230*/  IMAD.MOV.U32 R73, RZ, RZ, R213 ;  /* 0x000000ffff497224 */ /* 0x000fe200078e00d5 */
[----:B------:R-:W-:Y:S01]  /*14240*/  MOV R74, R214 ;  /* 0x000000d6004a7202 */ /* 0x000fe20000000f00 */
[----:B------:R-:W-:Y:S02]  /*14250*/  IMAD.MOV.U32 R75, RZ, RZ, R215 ;  /* 0x000000ffff4b7224 */ /* 0x000fe400078e00d7 */
[----:B------:R-:W-:Y:S01]  /*14260*/  HMMA.16816.F32 R212, R8, R22, R68 ;  /* 0x0000001608d4723c */ /* 0x000fe20000001844 */
[----:B-1----:R-:W-:-:S04]  /*14270*/  FFMA.FTZ R3, R252, c[0x0][0x2d0], -R0 ;  /* 0x0000b400fc037a23 */ /* 0x002fc80000010800 */
[----:B------:R1:W-:Y:S03]  /*14280*/  MUFU.EX2 R20, R3 ;  /* 0x0000000300147308 */ /* 0x0003e60000000800 */
[----:B------:R-:W-:Y:S01]  /*14290*/  HMMA.16816.F32 R208, R8, R16, R116 ;  /* 0x0000001008d0723c */ /* 0x000fe20000001874 */
[----:B-1----:R-:W-:-:S04]  /*142a0*/  FFMA.FTZ R3, R190, c[0x0][0x2d0], -R0 ;  /* 0x0000b400be037a23 */ /* 0x002fc80000010800 */
[----:B------:R1:W4:Y:S02]  /*142b0*/  MUFU.EX2 R22, R3 ;  /* 0x0000000300167308 */ /* 0x0003240000000800 */
[--C-:B-1----:R-:W-:Y:S02]  /*142c0*/  FFMA.FTZ R3, R189, c[0x0][0x2d0], -R0.reuse ;  /* 0x0000b400bd037a23 */ /* 0x102fe40000010800 */
[----:B------:R-:W-:-:S04]  /*142d0*/  FFMA.FTZ R0, R188, c[0x0][0x2d0], -R0 ;  /* 0x0000b400bc007a23 */ /* 0x000fc80000010800 */
[----:B------:R-:W-:Y:S01]  /*142e0*/  MUFU.EX2 R23, R3 ;  /* 0x0000000300177308 */ /* 0x000fe20000000800 */
[----:B------:R-:W-:Y:S07]  /*142f0*/  HMMA.16816.F32 R116, R8, R28, R204 ;  /* 0x0000001c0874723c */ /* 0x000fee00000018cc */
[----:B------:R-:W1:Y:S01]  /*14300*/  MUFU.EX2 R27, R4 ;  /* 0x00000004001b7308 */ /* 0x000e620000000800 */
[----:B------:R-:W-:Y:S01]  /*14310*/  IMAD.MOV.U32 R194, RZ, RZ, R81 ;  /* 0x000000ffffc27224 */ /* 0x000fe200078e0051 */
[----:B------:R-:W-:Y:S01]  /*14320*/  MOV R195, R80 ;  /* 0x0000005000c37202 */ /* 0x000fe20000000f00 */
[----:B------:R-:W-:Y:S05]  /*14330*/  LDSM.16.MT88.4 R188, [R236+0x1900] ;  /* 0x00190000ecbc783b */ /* 0x000fea0000004200 */
[----:B------:R1:W-:Y:S01]  /*14340*/  MUFU.EX2 R21, R0 ;  /* 0x0000000000157308 */ /* 0x0003e20000000800 */
[----:B------:R-:W-:-:S02]  /*14350*/  FADD.FTZ R9, R192, R15 ;  /* 0x0000000fc0097221 */ /* 0x000fc40000010000 */
[----:B------:R-:W-:Y:S01]  /*14360*/  FADD.FTZ R8, R101, R100 ;  /* 0x0000006465087221 */ /* 0x000fe20000010000 */
[----:B------:R-:W-:Y:S01]  /*14370*/  MOV R10, R99 ;  /* 0x00000063000a7202 */ /* 0x000fe20000000f00 */
[----:B------:R-:W-:Y:S01]  /*14380*/  LDSM.16.MT88.4 R204, [R235+0x1900] ;  /* 0x00190000ebcc783b */ /* 0x000fe20000004200 */
[----:B-1----:R-:W-:Y:S01]  /*14390*/  FFMA.FTZ R0, R73, c[0x0][0x2d0], -R13 ;  /* 0x0000b40049007a23 */ /* 0x002fe2000001080d */
[----:B------:R-:W-:Y:S01]  /*143a0*/  MOV R73, R74 ;  /* 0x0000004a00497202 */ /* 0x000fe20000000f00 */
[----:B------:R-:W-:Y:S01]  /*143b0*/  IMAD.MOV.U32 R74, RZ, RZ, R75 ;  /* 0x000000ffff4a7224 */ /* 0x000fe200078e004b */
[----:B------:R-:W-:Y:S01]  /*143c0*/  MOV R75, R124 ;  /* 0x0000007c004b7202 */ /* 0x000fe20000000f00 */
[----:B------:R-:W-:Y:S01]  /*143d0*/  IMAD.MOV.U32 R124, RZ, RZ, R125 ;  /* 0x000000ffff7c7224 */ /* 0x000fe200078e007d */
[----:B------:R-:W-:Y:S01]  /*143e0*/  MOV R125, R126 ;  /* 0x0000007e007d7202 */ /* 0x000fe20000000f00 */
[----:B------:R1:W-:Y:S01]  /*143f0*/  MUFU.EX2 R17, R0 ;  /* 0x0000000000117308 */ /* 0x0003e20000000800 */
        /* <DEDUP_REMOVED lines=8> */
[----:B-1----:R-:W-:Y:S01]  /*14480*/  FFMA.FTZ R0, R73, c[0x0][0x2d0], -R13 ;  /* 0x0000b40049007a23 */ /* 0x002fe2000001080d */
[----:B------:R-:W-:Y:S01]  /*14490*/  MOV R73, R74 ;  /* 0x0000004a00497202 */ /* 0x000fe20000000f00 */
[----:B------:R-:W-:Y:S01]  /*144a0*/  IMAD.MOV.U32 R74, RZ, RZ, R75 ;  /* 0x000000ffff4a7224 */ /* 0x000fe200078e004b */
[----:B------:R-:W-:Y:S01]  /*144b0*/  MOV R75, R124 ;  /* 0x0000007c004b7202 */ /* 0x000fe20000000f00 */
[----:B------:R-:W-:Y:S01]  /*144c0*/  IMAD.MOV.U32 R124, RZ, RZ, R125 ;  /* 0x000000ffff7c7224 */ /* 0x000fe200078e007d */
[----:B------:R-:W-:Y:S01]  /*144d0*/  MOV R125, R126 ;  /* 0x0000007e007d7202 */ /* 0x000fe20000000f00 */
[----:B------:R-:W-:Y:S01]  /*144e0*/  IMAD.MOV.U32 R126, RZ, RZ, R5 ;  /* 0x000000ffff7e7224 */ /* 0x000fe200078e0005 */
[----:B------:R1:W1:Y:S01]  /*144f0*/  MUFU.EX2 R18, R0 ;  /* 0x0000000000127308 */ /* 0x0002620000000800 */
        /* <DEDUP_REMOVED lines=8> */
[----:B------:R-:W-:Y:S02]  /*14580*/  IMAD.MOV.U32 R158, RZ, RZ, R159 ;  /* 0x000000ffff9e7224 */ /* 0x000fe400078e009f */
[----:B-1----:R-:W-:Y:S02]  /*14590*/  FFMA.FTZ R0, R73, c[0x0][0x2d0], -R13 ;  /* 0x0000b40049007a23 */ /* 0x002fe4000001080d */
        /* <DEDUP_REMOVED lines=12> */
[----:B------:R1:W-:Y:S01]  /*14660*/  MUFU.EX2 R19, R0 ;  /* 0x0000000000137308 */ /* 0x0003e20000000800 */
[----:B------:R-:W-:Y:S01]  /*14670*/  MOV R157, R158 ;  /* 0x0000009e009d7202 */ /* 0x000fe20000000f00 */
[----:B------:R-:W-:Y:S01]  /*14680*/  IMAD.MOV.U32 R158, RZ, RZ, R159 ;  /* 0x000000ffff9e7224 */ /* 0x000fe200078e009f */
[----:B------:R-:W-:-:S02]  /*14690*/  MOV R159, R129 ;  /* 0x00000081009f7202 */ /* 0x000fc40000000f00 */
[----:B------:R-:W-:Y:S02]  /*146a0*/  MOV R114, R74 ;  /* 0x0000004a00727202 */ /* 0x000fe40000000f00 */
[----:B------:R-:W-:Y:S01]  /*146b0*/  MOV R130, R131 ;  /* 0x0000008300827202 */ /* 0x000fe20000000f00 */
[----:B------:R-:W-:Y:S01]  /*146c0*/  IMAD.MOV.U32 R131, RZ, RZ, R173 ;  /* 0x000000ffff837224 */ /* 0x000fe200078e00ad */
[----:B------:R-:W-:Y:S01]  /*146d0*/  MOV R173, R232 ;  /* 0x000000e800ad7202 */ /* 0x000fe20000000f00 */
[----:B------:R-:W-:Y:S01]  /*146e0*/  IMAD.MOV.U32 R115, RZ, RZ, R75 ;  /* 0x000000ffff737224 */ /* 0x000fe200078e004b */
[----:B------:R-:W-:Y:S01]  /*146f0*/  MOV R72, R124 ;  /* 0x0000007c00487202 */ /* 0x000fe20000000f00 */
[----:B------:R-:W-:Y:S02]  /*14700*/  IMAD.MOV.U32 R124, RZ, RZ, R5 ;  /* 0x000000ffff7c7224 */ /* 0x000fe400078e0005 */
[----:B-1----:R-:W-:Y:S01]  /*14710*/  FFMA.FTZ R0, R73, c[0x0][0x2d0], -R13 ;  /* 0x0000b40049007a23 */ /* 0x002fe2000001080d */
[----:B------:R-:W-:Y:S01]  /*14720*/  MOV R73, R6 ;  /* 0x0000000600497202 */ /* 0x000fe20000000f00 */
[----:B------:R-:W-:Y:S01]  /*14730*/  IMAD.MOV.U32 R74, RZ, RZ, R7 ;  /* 0x000000ffff4a7224 */ /* 0x000fe200078e0007 */
[----:B------:R-:W-:Y:S01]  /*14740*/  MOV R75, R156 ;  /* 0x0000009c004b7202 */ /* 0x000fe20000000f00 */
[----:B------:R1:W-:Y:S01]  /*14750*/  MUFU.EX2 R16, R0 ;  /* 0x0000000000107308 */ /* 0x0003e20000000800 */
[----:B------:R-:W-:Y:S01]  /*14760*/  IMAD.MOV.U32 R5, RZ, RZ, R157 ;  /* 0x000000ffff057224 */ /* 0x000fe200078e009d */
[----:B------:R-:W-:Y:S01]  /*14770*/  MOV R6, R158 ;  /* 0x0000009e00067202 */ /* 0x000fe20000000f00 */
[----:B------:R-:W-:-:S02]  /*14780*/  IMAD.MOV.U32 R7, RZ, RZ, R159 ;  /* 0x000000ffff077224 */ /* 0x000fc400078e009f */
[----:B------:R-:W-:Y:S01]  /*14790*/  IMAD.MOV.U32 R129, RZ, RZ, R130 ;  /* 0x000000ffff817224 */ /* 0x000fe200078e0082 */
[----:B------:R-:W2:Y:S01]  /*147a0*/  LDSM.16.MT88.4 R156, [R233+0x1900] ;  /* 0x00190000e99c783b */ /* 0x000ea20000004200 */
[----:B------:R-:W-:Y:S01]  /*147b0*/  MOV R130, R131 ;  /* 0x0000008300827202 */ /* 0x000fe20000000f00 */
[----:B------:R-:W-:Y:S01]  /*147c0*/  IMAD.MOV.U32 R131, RZ, RZ, R173 ;  /* 0x000000ffff837224 */ /* 0x000fe200078e00ad */
[----:B------:R-:W-:Y:S01]  /*147d0*/  MOV R173, R174 ;  /* 0x000000ae00ad7202 */ /* 0x000fe20000000f00 */
[----:B------:R-:W-:Y:S02]  /*147e0*/  IMAD.MOV.U32 R174, RZ, RZ, R132 ;  /* 0x000000ffffae7224 */ /* 0x000fe400078e0084 */
[----:B-1----:R-:W-:-:S04]  /*147f0*/  FFMA.FTZ R0, R114, c[0x0][0x2d0], -R12 ;  /* 0x0000b40072007a23 */ /* 0x002fc8000001080c */
[----:B------:R1:W-:Y:S01]  /*14800*/  MUFU.EX2 R13, R0 ;  /* 0x00000000000d7308 */ /* 0x0003e20000000800 */
[----:B------:R-:W-:Y:S02]  /*14810*/  IMAD.MOV.U32 R112, RZ, RZ, R72 ;  /* 0x000000ffff707224 */ /* 0x000fe400078e0048 */
[----:B------:R-:W-:Y:S01]  /*14820*/  FFMA.FTZ R3, R115, c[0x0][0x2d0], -R12 ;  /* 0x0000b40073037a23 */ /* 0x000fe2000001080c */
[----:B------:R-:W-:Y:S01]  /*14830*/  MOV R115, R75 ;  /* 0x0000004b00737202 */ /* 0x000fe20000000f00 */
[----:B------:R-:W-:Y:S02]  /*14840*/  IMAD.MOV.U32 R114, RZ, RZ, R74 ;  /* 0x000000ffff727224 */ /* 0x000fe400078e004a */
[----:B-1----:R-:W-:Y:S01]  /*14850*/  FFMA.FTZ R0, R129, c[0x0][0x2d0], -R12 ;  /* 0x0000b40081007a23 */ /* 0x002fe2000001080c */
[----:B------:R-:W-:Y:S01]  /*14860*/  MOV R129, R130 ;  /* 0x0000008200817202 */ /* 0x000fe20000000f00 */
[----:B------:R-:W-:Y:S01]  /*14870*/  IMAD.MOV.U32 R130, RZ, RZ, R131 ;  /* 0x000000ffff827224 */ /* 0x000fe200078e0083 */
[----:B------:R-:W-:Y:S01]  /*14880*/  MOV R131, R173 ;  /* 0x000000ad00837202 */ /* 0x000fe20000000f00 */
[----:B------:R-:W-:Y:S01]  /*14890*/  IMAD.MOV.U32 R173, RZ, RZ, R174 ;  /* 0x000000ffffad7224 */ /* 0x000fe200078e00ae */
[----:B------:R-:W-:Y:S01]  /*148a0*/  MOV R174, R67 ;  /* 0x0000004300ae7202 */ /* 0x000fe20000000f00 */
[----:B------:R-:W-:Y:S01]  /*148b0*/  IMAD.MOV.U32 R67, RZ, RZ, R172 ;  /* 0x000000ffff437224 */ /* 0x000fe200078e00ac */
[----:B------:R-:W-:-:S02]  /*148c0*/  MOV R172, R14 ;  /* 0x0000000e00ac7202 */ /* 0x000fc40000000f00 */
[----:B------:R1:W1:Y:S01]  /*148d0*/  MUFU.EX2 R14, R0 ;  /* 0x00000000000e7308 */ /* 0x0002620000000800 */
        /* <DEDUP_REMOVED lines=12> */
[----:B------:R1:W-:Y:S01]  /*149a0*/  MUFU.EX2 R12, R3 ;  /* 0x00000003000c7308 */ /* 0x0003e20000000800 */
[----:B------:R-:W-:Y:S01]  /*149b0*/  MOV R113, R73 ;  /* 0x0000004900717202 */ /* 0x000fe20000000f00 */
[----:B------:R-:W-:Y:S01]  /*149c0*/  IMAD.MOV.U32 R73, RZ, RZ, R129 ;  /* 0x000000ffff497224 */ /* 0x000fe200078e0081 */
[----:B------:R-:W-:Y:S01]  /*149d0*/  MOV R114, R82 ;  /* 0x0000005200727202 */ /* 0x000fe20000000f00 */
[----:B------:R-:W-:Y:S01]  /*149e0*/  IMAD.MOV.U32 R71, RZ, RZ, R115 ;  /* 0x000000ffff477224 */ /* 0x000fe200078e0073 */
[----:B------:R-:W-:Y:S01]  /*149f0*/  MOV R130, R67 ;  /* 0x0000004300827202 */ /* 0x000fe20000000f00 */
[----:B------:R-:W-:Y:S01]  /*14a00*/  IMAD.MOV.U32 R30, RZ, RZ, R125 ;  /* 0x000000ffff1e7224 */ /* 0x000fe200078e007d */
[----:B------:R-:W-:Y:S01]  /*14a10*/  MOV R31, R124 ;  /* 0x0000007c001f7202 */ /* 0x000fe20000000f00 */
[----:B------:R2:W2:Y:S01]  /*14a20*/  MUFU.EX2 R15, R0 ;  /* 0x00000000000f7308 */ /* 0x0004a20000000800 */
[----:B------:R-:W-:Y:S01]  /*14a30*/  IMAD.MOV.U32 R82, RZ, RZ, R83 ;  /* 0x000000ffff527224 */ /* 0x000fe200078e0053 */
[----:B------:R-:W-:Y:S01]  /*14a40*/  MOV R131, R175 ;  /* 0x000000af00837202 */ /* 0x000fe20000000f00 */
[----:B------:R-:W-:Y:S01]  /*14a50*/  IMAD.MOV.U32 R129, RZ, RZ, R174 ;  /* 0x000000ffff817224 */ /* 0x000fe200078e00ae */
[----:B------:R-:W-:Y:S01]  /*14a60*/  MOV R83, R128 ;  /* 0x0000008000537202 */ /* 0x000fe20000000f00 */
[----:B------:R-:W-:Y:S01]  /*14a70*/  IMAD.MOV.U32 R67, RZ, RZ, R172 ;  /* 0x000000ffff437224 */ /* 0x000fe200078e00ac */
[----:B------:R-:W-:Y:S01]  /*14a80*/  MOV R100, R126 ;  /* 0x0000007e00647202 */ /* 0x000fe20000000f00 */
[----:B------:R-:W4:Y:S01]  /*14a90*/  LDSM.16.MT88.4 R172, [R234+0x1900] ;  /* 0x00190000eaac783b */ /* 0x000f220000004200 */
[----:B-1----:R-:W-:Y:S01]  /*14aa0*/  IMAD.MOV.U32 R3, RZ, RZ, R82 ;  /* 0x000000ffff037224 */ /* 0x002fe200078e0052 */
[----:B------:R-:W-:Y:S01]  /*14ab0*/  MOV R112, R72 ;  /* 0x0000004800707202 */ /* 0x000fe20000000f00 */
[----:B------:R-:W-:Y:S01]  /*14ac0*/  IMAD.MOV.U32 R70, RZ, RZ, R113 ;  /* 0x000000ffff467224 */ /* 0x000fe200078e0071 */
[----:B------:R-:W-:Y:S01]  /*14ad0*/  MOV R72, R130 ;  /* 0x0000008200487202 */ /* 0x000fe20000000f00 */
[----:B------:R-:W-:-:S02]  /*14ae0*/  IMAD.MOV.U32 R113, RZ, RZ, R73 ;  /* 0x000000ffff717224 */ /* 0x000fc400078e0049 */
[----:B------:R-:W-:Y:S01]  /*14af0*/  IMAD.MOV.U32 R101, RZ, RZ, R127 ;  /* 0x000000ffff657224 */ /* 0x000fe200078e007f */
[----:B------:R-:W-:Y:S01]  /*14b00*/  MOV R193, R7 ;  /* 0x0000000700c17202 */ /* 0x000fe20000000f00 */
[----:B------:R-:W-:Y:S01]  /*14b10*/  IMAD.MOV.U32 R192, RZ, RZ, R6 ;  /* 0x000000ffffc07224 */ /* 0x000fe200078e0006 */
[----:B--2---:R-:W-:Y:S01]  /*14b20*/  MOV R0, R83 ;  /* 0x0000005300007202 */ /* 0x004fe20000000f00 */
[----:B------:R1:W5:Y:S01]  /*14b30*/  LDL.LU R237, [R1+0x58] ;  /* 0x0000580001ed7983 */ /* 0x0003620000300800 */
[----:B------:R-:W-:-:S03]  /*14b40*/  IMAD.MOV.U32 R115, RZ, RZ, R129 ;  /* 0x000000ffff737224 */ /* 0x000fc600078e0081 */
[----:B------:R-:W2:Y:S01]  /*14b50*/  LDSM.16.MT88.4 R80, [R233+0x3900] ;  /* 0x00390000e950783b */ /* 0x000ea20000004200 */
[----:B------:R-:W-:Y:S01]  /*14b60*/  IMAD.MOV.U32 R73, RZ, RZ, R131 ;  /* 0x000000ffff497224 */ /* 0x000fe200078e0083 */
[----:B---3--:R-:W-:Y:S02]  /*14b70*/  F2FP.PACK_AB R128, R25, R24 ;  /* 0x000000181980723e */ /* 0x008fe400000000ff */
[----:B----4-:R-:W-:Y:S02]  /*14b80*/  F2FP.PACK_AB R129, R22, R20 ;  /* 0x000000141681723e */ /* 0x010fe400000000ff */
[----:B------:R-:W-:Y:S02]  /*14b90*/  F2FP.PACK_AB R130, R26, R27 ;  /* 0x0000001b1a82723e */ /* 0x000fe400000000ff */
[----:B------:R-:W-:Y:S02]  /*14ba0*/  F2FP.PACK_AB R124, R18, R17 ;  /* 0x00000011127c723e */ /* 0x000fe400000000ff */
[----:B------:R-:W-:-:S02]  /*14bb0*/  F2FP.PACK_AB R125, R14, R13 ;  /* 0x0000000d0e7d723e */ /* 0x000fc400000000ff */
[----:B------:R-:W-:Y:S02]  /*14bc0*/  F2FP.PACK_AB R126, R16, R19 ;  /* 0x00000013107e723e */ /* 0x000fe400000000ff */
[----:B------:R-:W-:Y:S02]  /*14bd0*/  F2FP.PACK_AB R127, R15, R12 ;  /* 0x0000000c0f7f723e */ /* 0x000fe400000000ff */
[----:B------:R-:W-:Y:S01]  /*14be0*/  MOV R29, R72 ;  /* 0x00000048001d7202 */ /* 0x000fe20000000f00 */
[----:B------:R-:W-:Y:S01]  /*14bf0*/  FADD.FTZ R0, R0, R9 ;  /* 0x0000000900007221 */ /* 0x000fe20000010000 */
[----:B------:R-:W-:Y:S01]  /*14c00*/  F2FP.PACK_AB R131, R21, R23 ;  /* 0x000000171583723e */ /* 0x000fe200000000ff */
[----:B------:R-:W-:Y:S01]  /*14c10*/  FADD.FTZ R11, R70, R69 ;  /* 0x00000045460b7221 */ /* 0x000fe20000010000 */
[----:B------:R-:W-:Y:S01]  /*14c20*/  MOV R68, R114 ;  /* 0x0000007200447202 */ /* 0x000fe20000000f00 */
[-C--:B------:R-:W-:Y:S01]  /*14c30*/  HMMA.16816.F32 R144, R124, R156.reuse, R144 ;  /* 0x0000009c7c90723c */ /* 0x080fe20000001890 */
[----:B------:R1:W5:Y:S07]  /*14c40*/  LDL.LU R232, [R1+0x54] ;  /* 0x0000540001e87983 */ /* 0x00036e0000300800 */
[----:B------:R-:W-:Y:S08]  /*14c50*/  HMMA.16816.F32 R148, R128, R156, R148 ;  /* 0x0000009c8094723c */ /* 0x000ff00000001894 */
[----:B------:R-:W-:Y:S01]  /*14c60*/  HMMA.16816.F32 R152, R124, R158, R152 ;  /* 0x0000009e7c98723c */ /* 0x000fe20000001898 */
[----:B------:R-:W-:-:S07]  /*14c70*/  IMAD.MOV.U32 R28, RZ, RZ, R73 ;  /* 0x000000ffff1c7224 */ /* 0x000fce00078e0049 */
[-C--:B------:R-:W-:Y:S08]  /*14c80*/  HMMA.16816.F32 R160, R128, R172.reuse, R160 ;  /* 0x000000ac80a0723c */ /* 0x080ff000000018a0 */
[C---:B------:R-:W-:Y:S08]  /*14c90*/  HMMA.16816.F32 R164, R124.reuse, R172, R164 ;  /* 0x000000ac7ca4723c */ /* 0x040ff000000018a4 */
[----:B------:R-:W-:Y:S08]  /*14ca0*/  HMMA.16816.F32 R168, R124, R174, R168 ;  /* 0x000000ae7ca8723c */ /* 0x000ff000000018a8 */
[-C--:B------:R-:W-:Y:S08]  /*14cb0*/  HMMA.16816.F32 R176, R128, R188.reuse, R176 ;  /* 0x000000bc80b0723c */ /* 0x080ff000000018b0 */
[C---:B------:R-:W-:Y:S08]  /*14cc0*/  HMMA.16816.F32 R180, R124.reuse, R188, R180 ;  /* 0x000000bc7cb4723c */ /* 0x040ff000000018b4 */
[----:B------:R-:W-:Y:S01]  /*14cd0*/  HMMA.16816.F32 R184, R124, R190, R184 ;  /* 0x000000be7cb8723c */ /* 0x000fe200000018b8 */
[----:B------:R-:W-:Y:S01]  /*14ce0*/  MOV R70, R112 ;  /* 0x0000007000467202 */ /* 0x000fe20000000f00 */
[----:B------:R-:W-:Y:S01]  /*14cf0*/  IMAD.MOV.U32 R252, RZ, RZ, R115 ;  /* 0x000000fffffc7224 */ /* 0x000fe200078e0073 */
[----:B------:R1:W5:Y:S05]  /*14d00*/  LDL.LU R132, [R1+0x50] ;  /* 0x0000500001847983 */ /* 0x00036a0000300800 */
[----:B------:R-:W-:Y:S07]  /*14d10*/  HMMA.16816.F32 R156, R128, R158, R40 ;  /* 0x0000009e809c723c */ /* 0x000fee0000001828 */
[----:B------:R-:W-:-:S02]  /*14d20*/  MOV R41, R5 ;  /* 0x0000000500297202 */ /* 0x000fc40000000f00 */
[----:B------:R-:W3:Y:S01]  /*14d30*/  LDSM.16.MT88.4 R4, [R235+0x3900] ;  /* 0x00390000eb04783b */ /* 0x000ee20000004200 */
[----:B------:R-:W-:Y:S01]  /*14d40*/  HMMA.16816.F32 R172, R128, R174, R36 ;  /* 0x000000ae80ac723c */ /* 0x000fe20000001824 */
[----:B------:R-:W-:Y:S01]  /*14d50*/  MOV R43, R74 ;  /* 0x0000004a002b7202 */ /* 0x000fe20000000f00 */
[----:B------:R-:W-:-:S05]  /*14d60*/  IMAD.MOV.U32 R42, RZ, RZ, R75 ;  /* 0x000000ffff2a7224 */ /* 0x000fca00078e004b */
[----:B------:R-:W-:Y:S01]  /*14d70*/  IMAD.MOV.U32 R38, RZ, RZ, R96 ;  /* 0x000000ffff267224 */ /* 0x000fe200078e0060 */
[----:B--2---:R-:W-:Y:S01]  /*14d80*/  HMMA.16816.F32 R72, R124, R80, R52 ;  /* 0x000000507c48723c */ /* 0x004fe20000001834 */
[----:B------:R-:W-:Y:S01]  /*14d90*/  MOV R39, R97 ;  /* 0x0000006100277202 */ /* 0x000fe20000000f00 */
[----:B------:R-:W-:Y:S01]  /*14da0*/  IMAD.MOV.U32 R40, RZ, RZ, R98 ;  /* 0x000000ffff287224 */ /* 0x000fe200078e0062 */
[----:B------:R-:W-:-:S05]  /*14db0*/  MOV R37, R100 ;  /* 0x0000006400257202 */ /* 0x000fca0000000f00 */
[----:B------:R-:W-:Y:S01]  /*14dc0*/  HMMA.16816.F32 R188, R128, R190, R32 ;  /* 0x000000be80bc723c */ /* 0x000fe20000001820 */
[----:B------:R-:W-:Y:S01]  /*14dd0*/  IMAD.MOV.U32 R54, RZ, RZ, R38 ;  /* 0x000000ffff367224 */ /* 0x000fe200078e0026 */
[----:B------:R-:W-:Y:S01]  /*14de0*/  MOV R55, R39 ;  /* 0x0000002700377202 */ /* 0x000fe20000000f00 */
[----:B------:R-:W-:Y:S01]  /*14df0*/  IMAD.MOV.U32 R36, RZ, RZ, R101 ;  /* 0x000000ffff247224 */ /* 0x000fe200078e0065 */
[----:B------:R-:W2:Y:S01]  /*14e00*/  LDSM.16.MT88.4 R96, [R234+0x3900] ;  /* 0x00390000ea60783b */ /* 0x000ea20000004200 */
[----:B------:R-:W-:Y:S02]  /*14e10*/  FADD.FTZ R3, R3, R54 ;  /* 0x0000003603037221 */ /* 0x000fe40000010000 */
[----:B------:R-:W-:Y:S01]  /*14e20*/  MOV R33, R41 ;  /* 0x0000002900217202 */ /* 0x000fe20000000f00 */
[----:B------:R-:W-:Y:S02]  /*14e30*/  IMAD.MOV.U32 R32, RZ, RZ, R40 ;  /* 0x000000ffff207224 */ /* 0x000fe400078e0028 */
[----:B------:R-:W-:-:S02]  /*14e40*/  FADD.FTZ R10, R10, R3 ;  /* 0x000000030a0a7221 */ /* 0x000fc40000010000 */
[----:B------:R-:W-:Y:S01]  /*14e50*/  FADD.FTZ R9, R33, R0 ;  /* 0x0000000021097221 */ /* 0x000fe20000010000 */
[----:B------:R-:W-:Y:S01]  /*14e60*/  MOV R35, R43 ;  /* 0x0000002b00237202 */ /* 0x000fe20000000f00 */
[----:B------:R-:W-:Y:S02]  /*14e70*/  IMAD.MOV.U32 R34, RZ, RZ, R42 ;  /* 0x000000ffff227224 */ /* 0x000fe400078e002a */
[----:B------:R-:W-:Y:S01]  /*14e80*/  FADD.FTZ R8, R55, R8 ;  /* 0x0000000837087221 */ /* 0x000fe20000010000 */
[----:B------:R-:W-:Y:S01]  /*14e90*/  MOV R41, R29 ;  /* 0x0000001d00297202 */ /* 0x000fe20000000f00 */
[----:B------:R-:W-:Y:S02]  /*14ea0*/  IMAD.MOV.U32 R40, RZ, RZ, R28 ;  /* 0x000000ffff287224 */ /* 0x000fe400078e001c */
[----:B------:R-:W-:Y:S02]  /*14eb0*/  FADD.FTZ R11, R32, R11 ;  /* 0x0000000b200b7221 */ /* 0x000fe40000010000 */
[----:B------:R-:W-:Y:S01]  /*14ec0*/  FADD.FTZ R0, R36, R10 ;  /* 0x0000000a24007221 */ /* 0x000fe20000010000 */
[----:B---3--:R-:W-:Y:S01]  /*14ed0*/  HMMA.16816.F32 R120, R124, R4, R120 ;  /* 0x000000047c78723c */ /* 0x008fe20000001878 */
[----:B------:R-:W-:Y:S01]  /*14ee0*/  FADD.FTZ R9, R37, R9 ;  /* 0x0000000925097221 */ /* 0x000fe20000010000 */
[----:B------:R-:W-:Y:S01]  /*14ef0*/  MOV R39, R31 ;  /* 0x0000001f00277202 */ /* 0x000fe20000000f00 */
[----:B------:R-:W-:Y:S01]  /*14f00*/  IMAD.MOV.U32 R38, RZ, RZ, R30 ;  /* 0x000000ffff267224 */ /* 0x000fe200078e001e */
[----:B------:R-:W-:Y:S01]  /*14f10*/  MOV R31, R70 ;  /* 0x00000046001f7202 */ /* 0x000fe20000000f00 */
[----:B------:R-:W-:-:S03]  /*14f20*/  IMAD.MOV.U32 R69, RZ, RZ, R113 ;  /* 0x000000ffff457224 */ /* 0x000fc600078e0071 */
[----:B------:R-:W-:Y:S01]  /*14f30*/  HMMA.16816.F32 R116, R128, R4, R116 ;  /* 0x000000048074723c */ /* 0x000fe20000001874 */
[----:B------:R-:W-:Y:S01]  /*14f40*/  FADD.FTZ R3, R35, R11 ;  /* 0x0000000b23037221 */ /* 0x000fe20000010000 */
[----:B------:R-:W3:Y:S01]  /*14f50*/  LDSM.16.MT88.4 R112, [R236+0x3900] ;  /* 0x00390000ec70783b */ /* 0x000ee20000004200 */
[----:B------:R-:W-:-:S04]  /*14f60*/  IMAD.MOV.U32 R42, RZ, RZ, R252 ;  /* 0x000000ffff2a7224 */ /* 0x000fc800078e00fc */
[----:B------:R-:W-:Y:S02]  /*14f70*/  FADD.FTZ R4, R34, R8 ;  /* 0x0000000822047221 */ /* 0x000fe40000010000 */
[----:B------:R-:W-:Y:S02]  /*14f80*/  FADD.FTZ R5, R40, R0 ;  /* 0x0000000028057221 */ /* 0x000fe40000010000 */
[----:B------:R-:W-:Y:S01]  /*14f90*/  FADD.FTZ R0, R41, R9 ;  /* 0x0000000929007221 */ /* 0x000fe20000010000 */
[----:B------:R-:W-:Y:S01]  /*14fa0*/  MOV R43, R68 ;  /* 0x00000044002b7202 */ /* 0x000fe20000000f00 */
[----:B------:R-:W-:Y:S01]  /*14fb0*/  FADD.FTZ R8, R38, R4 ;  /* 0x0000000426087221 */ /* 0x000fe20000010000 */
[----:B------:R-:W-:Y:S01]  /*14fc0*/  MOV R29, R66 ;  /* 0x00000042001d7202 */ /* 0x000fe20000000f00 */
[----:B------:R-:W-:Y:S01]  /*14fd0*/  IMAD.MOV.U32 R30, RZ, RZ, R69 ;  /* 0x000000ffff1e7224 */ /* 0x000fe200078e0045 */
[----:B------:R-:W-:Y:S01]  /*14fe0*/  MOV R66, R102 ;  /* 0x0000006600427202 */ /* 0x000fe20000000f00 */
[----:B------:R-:W-:-:S02]  /*14ff0*/  FADD.FTZ R4, R39, R3 ;  /* 0x0000000327047221 */ /* 0x000fc40000010000 */
[----:B------:R-:W-:Y:S02]  /*15000*/  FADD.FTZ R0, R31, R0 ;  /* 0x000000001f007221 */ /* 0x000fe40000010000 */
[----:B------:R-:W-:Y:S02]  /*15010*/  IMAD.MOV.U32 R28, RZ, RZ, R71 ;  /* 0x000000ffff1c7224 */ /* 0x000fe400078e0047 */
[----:B------:R-:W-:Y:S02]  /*15020*/  FADD.FTZ R3, R42, R8 ;  /* 0x000000082a037221 */ /* 0x000fe40000010000 */
[----:B------:R-:W-:Y:S02]  /*15030*/  IMAD.MOV.U32 R252, RZ, RZ, R103 ;  /* 0x000000fffffc7224 */ /* 0x000fe400078e0067 */
        /* <DEDUP_REMOVED lines=40> */
[C---:B------:R-:W-:Y:S01]  /*152c0*/  HMMA.16816.F32 R76, R124.reuse, R82, R76 ;  /* 0x000000527c4c723c */ /* 0x040fe2000000184c */
[----:B------:R4:W-:Y:S07]  /*152d0*/  STL [R1+0x3c], R0 ;  /* 0x00003c0001007387 */ /* 0x0009ee0000100800 */
[C---:B--2---:R-:W-:Y:S08]  /*152e0*/  HMMA.16816.F32 R88, R124.reuse, R96, R88 ;  /* 0x000000607c58723c */ /* 0x044ff00000001858 */
[C---:B------:R-:W-:Y:S08]  /*152f0*/  HMMA.16816.F32 R92, R124.reuse, R98, R92 ;  /* 0x000000627c5c723c */ /* 0x040ff0000000185c */
[----:B---3--:R-:W-:Y:S01]  /*15300*/  HMMA.16816.F32 R104, R124, R112, R104 ;  /* 0x000000707c68723c */ /* 0x008fe20000001868 */
[----:B----4-:R-:W-:-:S07]  /*15310*/  FADD.FTZ R0, R15, R5 ;  /* 0x000000050f007221 */ /* 0x010fce0000010000 */
        /* <DEDUP_REMOVED lines=19> */
[----:B------:R-:W2:Y:S04]  /*15450*/  LDL.LU R135, [R1+0x28] ;  /* 0x0000280001877983 */ /* 0x000ea80000300800 */
[----:B------:R-:W3:Y:S04]  /*15460*/  LDL R136, [R1+0x18] ;  /* 0x0000180001887983 */ /* 0x000ee80000100800 */
[----:B------:R-:W4:Y:S01]  /*15470*/  LDL.LU R67, [R1+0x4c] ;  /* 0x00004c0001437983 */ /* 0x000f220000300800 */
[----:B-----5:R-:W-:Y:S01]  /*15480*/  SHF.R.S32.HI R66, RZ, 0x1f, R132 ;  /* 0x0000001fff427819 */ /* 0x020fe20000011484 */
[C---:B-1----:R-:W-:Y:S01]  /*15490*/  IMAD.SHL.U32 R0, R132.reuse, 0x2, RZ ;  /* 0x0000000284007824 */ /* 0x042fe200078e00ff */
[----:B------:R-:W-:Y:S01]  /*154a0*/  MOV R140, R137 ;  /* 0x00000089008c7202 */ /* 0x000fe20000000f00 */
[----:B------:R-:W-:Y:S01]  /*154b0*/  IMAD.MOV.U32 R141, RZ, RZ, R2 ;  /* 0x000000ffff8d7224 */ /* 0x000fe200078e0002 */
[----:B------:R-:W-:Y:S01]  /*154c0*/  SHF.L.U64.HI R3, R132, 0x1, R66 ;  /* 0x0000000184037819 */ /* 0x000fe20000010242 */
[----:B------:R-:W-:Y:S01]  /*154d0*/  IMAD.MOV.U32 R132, RZ, RZ, R138 ;  /* 0x000000ffff847224 */ /* 0x000fe200078e008a */
[----:B------:R-:W-:-:S02]  /*154e0*/  ULDC UR6, c[0x0][0x210] ;  /* 0x0000840000067ab9 */ /* 0x000fc40000000800 */
[----:B------:R-:W-:Y:S01]  /*154f0*/  ULDC UR4, c[0x0][0x1e8] ;  /* 0x00007a0000047ab9 */ /* 0x000fe20000000800 */
[----:B------:R-:W-:Y:S01]  /*15500*/  STL [R1+0x14], R3 ;  /* 0x0000140301007387 */ /* 0x000fe20000100800 */
[----:B------:R-:W-:Y:S02]  /*15510*/  ULEA.HI.SX32 UR8, UR8, 0xfffffffe, 0x1a ;  /* 0xfffffffe08087891 */ /* 0x000fe4000f8fd23f */
[----:B------:R-:W-:Y:S01]  /*15520*/  UIMAD UR6, UR16, UR6, URZ ;  /* 0x00000006100672a4 */ /* 0x000fe2000f8e023f */
[----:B------:R2:W-:Y:S01]  /*15530*/  STL [R1+0x10], R0 ;  /* 0x0000100001007387 */ /* 0x0005e20000100800 */
[----:B------:R-:W-:Y:S02]  /*15540*/  UIMAD UR4, UR16, UR4, URZ ;  /* 0x00000004100472a4 */ /* 0x000fe4000f8e023f */
[----:B------:R-:W-:Y:S02]  /*15550*/  ULDC.64 UR20, c[0x0][0x118] ;  /* 0x0000460000147ab9 */ /* 0x000fe40000000a00 */
[----:B------:R-:W-:Y:S01]  /*15560*/  ULDC.64 UR14, c[0x0][0x118] ;  /* 0x00004600000e7ab9 */ /* 0x000fe20000000a00 */
[C---:B--2---:R-:W-:Y:S01]  /*15570*/  IMAD.SHL.U32 R0, R135.reuse, 0x2, RZ ;  /* 0x0000000287007824 */ /* 0x044fe200078e00ff */
[----:B----4-:R-:W-:-:S05]  /*15580*/  SHF.L.U64.HI R3, R135, 0x1, R67 ;  /* 0x0000000187037819 */ /* 0x010fca0000010243 */
[----:B------:R1:W-:Y:S04]  /*15590*/  STL [R1+0xc], R3 ;  /* 0x00000c0301007387 */ /* 0x0003e80000100800 */
[----:B------:R3:W-:Y:S01]  /*155a0*/  STL [R1+0x8], R0 ;  /* 0x0000080001007387 */ /* 0x0007e20000100800 */
[----:B-1----:R-:W-:Y:S02]  /*155b0*/  MOV R3, R139 ;  /* 0x0000008b00037202 */ /* 0x002fe40000000f00 */
[----:B---3--:R-:W-:-:S05]  /*155c0*/  IADD3 R0, R136, 0x100, RZ ;  /* 0x0000010088007810 */ /* 0x008fca0007ffe0ff */
[----:B------:R1:W-:Y:S01]  /*155d0*/  STL [R1+0x4], R0 ;  /* 0x0000040001007387 */ /* 0x0003e20000100800 */
[----:B------:R-:W-:Y:S05]  /*155e0*/  BRA `(.L_x_906) ;  /* 0x0000046000007947 */ /* 0x000fea0003800000 */
.L_x_908:
[----:B------:R-:W2:Y:S01]  /*155f0*/  LDL R12, [R1+0x48] ;  /* 0x00004800010c7983 */ /* 0x000ea20000100800 */
[----:B------:R-:W-:Y:S01]  /*15600*/  IMAD.MOV.U32 R2, RZ, RZ, c[0x0][0x2b8] ;  /* 0x0000ae00ff027624 */ /* 0x000fe200078e00ff */
[----:B------:R-:W-:Y:S01]  /*15610*/  ULEA UR7, UR8, UR19, 0x6 ;  /* 0x0000001308077291 */ /* 0x000fe2000f8e303f */
[----:B------:R-:W-:Y:S01]  /*15620*/  IMAD.MOV.U32 R7, RZ, RZ, RZ ;  /* 0x000000ffff077224 */ /* 0x000fe200078e00ff */
[----:B------:R-:W3:Y:S02]  /*15630*/  LDL R39, [R1+0x10] ;  /* 0x0000100001277983 */ /* 0x000ee40000100800 */
[----:B------:R-:W-:Y:S02]  /*15640*/  ISETP.NE.AND P3, PT, R2, 0x1, PT ;  /* 0x000000010200780c */ /* 0x000fe40003f65270 */
[----:B------:R-:W4:Y:S01]  /*15650*/  LDL R38, [R1+0x8] ;  /* 0x0000080001267983 */ /* 0x000f220000100800 */
[----:B------:R-:W-:Y:S03]  /*15660*/  IMAD.U32 R2, RZ, RZ, UR7 ;  /* 0x00000007ff027e24 */ /* 0x000fe6000f8e00ff */
        /* <DEDUP_REMOVED lines=42> */
[----:B------:R1:W-:Y:S03]  /*15910*/  LDGSTS.E.BYPASS.LTC128B.128 [R35+0x4100], [R8.64], !P5 ;  /* 0x0410000008237fae */ /* 0x0003e6000e901d4e */
[--C-:B--2---:R-:W-:Y:S01]  /*15920*/  IMAD.X R5, R13, 0x1, R37.reuse, P0 ;  /* 0x000000010d057824 */ /* 0x104fe200000e0625 */
[----:B------:R2:W-:Y:S01]  /*15930*/  LDGSTS.E.BYPASS.LTC128B.128 [R35+0x6100], [R6.64], !P4 ;  /* 0x0610000006237fae */ /* 0x0005e2000e101d4e */
[-C--:B------:R-:W-:Y:S02]  /*15940*/  IADD3 R12, P0, R12, R38.reuse, RZ ;  /* 0x000000260c0c7210 */ /* 0x080fe40007f1e0ff */
[-C--:B------:R-:W-:Y:S01]  /*15950*/  IADD3 R10, P3, R11, R39.reuse, RZ ;  /* 0x000000270b0a7210 */ /* 0x080fe20007f7e0ff */
[----:B------:R4:W-:Y:S02]  /*15960*/  LDGSTS.E.BYPASS.LTC128B.128 [R35+0x4900], [R4.64], !P5 ;  /* 0x0490000004237fae */ /* 0x0009e4000e901d4e */
[--C-:B------:R-:W-:Y:S05]  /*15970*/  IMAD.X R13, R13, 0x1, R36.reuse, P0 ;  /* 0x000000010d0d7824 */ /* 0x100fea00000e0624 */
        /* <DEDUP_REMOVED lines=13> */
.L_x_906:
        /* <DEDUP_REMOVED lines=369> */
.L_x_907:
        /* <DEDUP_REMOVED lines=868> */
.L_x_905:
        /* <DEDUP_REMOVED lines=183> */
[----:B-----5:R-:W-:Y:S02]  /*1b310*/  @P1 FFMA.FTZ R63, R3, R137, R7 ;  /* 0x00000089033f1223 */ /* 0x020fe40000010007 */
[----:B------:R-:W-:Y:S02]  /*1b320*/  @P0 FFMA.FTZ R64, R0, R2, R4 ;  /* 0x0000000200400223 */ /* 0x000fe40000010004 */
.L_x_851:
        /* <DEDUP_REMOVED lines=116> */
[----:B------:R-:W-:-:S02]  /*1ba70*/  F2FP.PACK_AB R9, R131, R130 ;  /* 0x000000828309723e */ /* 0x000fc400000000ff */
        /* <DEDUP_REMOVED lines=81> */
.L_x_910:
        /* <DEDUP_REMOVED lines=23> */
[----:B------:R-:W-:Y:S01]  /*1c100*/  UIMAD.WIDE.U32 UR18, UR16, UR4, UR18 ;  /* 0x00000004101272a5 */ /* 0x000fe2000f8e0012 */
[----:B------:R-:W-:Y:S01]  /*1c110*/  LOP3.LUT P0, RZ, R5, 0x3, RZ, 0xc0, !PT ;  /* 0x0000000305ff7812 */ /* 0x000fe2000780c0ff */
[----:B------:R-:W-:Y:S01]  /*1c120*/  IMAD R2, R4, 0x8, R2 ;  /* 0x0000000804027824 */ /* 0x000fe200078e0202 */
[----:B------:R-:W-:Y:S01]  /*1c130*/  UIMAD UR6, UR16, UR5, UR6 ;  /* 0x00000005100672a4 */ /* 0x000fe2000f8e0206 */
[----:B------:R-:W-:Y:S01]  /*1c140*/  IMAD R15, R3, 0x10, R0 ;  /* 0x00000010030f7824 */ /* 0x000fe200078e0200 */
[----:B------:R-:W-:Y:S01]  /*1c150*/  USEL UR24, UR24, URZ, !UP1 ;  /* 0x0000003f18187287 */ /* 0x000fe2000c800000 */
[-C--:B------:R-:W-:Y:S01]  /*1c160*/  LEA.HI R4, R65, R66.reuse, RZ, 0x3 ;  /* 0x0000004241047211 */ /* 0x080fe200078f18ff */
        /* <DEDUP_REMOVED lines=21> */
[----:B-----5:R-:W-:Y:S01]  /*1c2c0*/  IMAD R17, R17, c[0x0][0x4e8], RZ ;  /* 0x00013a0011117a24 */ /* 0x020fe200078e02ff */
[----:B------:R-:W-:Y:S01]  /*1c2d0*/  BSSY B0, `(.L_x_911) ;  /* 0x0000069000007945 */ /* 0x000fe20003800000 */
        /* <DEDUP_REMOVED lines=10> */
[----:B------:R-:W-:Y:S01]  /*1c380*/  UIMAD UR6, UR12, UR7, UR6 ;  /* 0x000000070c0672a4 */ /* 0x000fe2000f8e0206 */
[----:B------:R-:W-:Y:S01]  /*1c390*/  ISETP.GE.OR P2, PT, R15, R17, P0 ;  /* 0x000000110f00720c */ /* 0x000fe20000746670 */
        /* <DEDUP_REMOVED lines=92> */
.L_x_912:
[----:B--234-:R-:W-:Y:S05]  /*1c960*/  BSYNC B0 ;  /* 0x0000000000007941 */ /* 0x01cfea0003800000 */
.L_x_911:
        /* <DEDUP_REMOVED lines=16> */
.L_x_914:
[----:B------:R-:W-:Y:S05]  /*1ca70*/  BSYNC B0 ;  /* 0x0000000000007941 */ /* 0x000fea0003800000 */
.L_x_913:
        /* <DEDUP_REMOVED lines=16> */
.L_x_916:
[----:B------:R-:W-:Y:S05]  /*1cb80*/  BSYNC B0 ;  /* 0x0000000000007941 */ /* 0x000fea0003800000 */
.L_x_915:
        /* <DEDUP_REMOVED lines=16> */
.L_x_918:
[----:B------:R-:W-:Y:S05]  /*1cc90*/  BSYNC B0 ;  /* 0x0000000000007941 */ /* 0x000fea0003800000 */
.L_x_917:
        /* <DEDUP_REMOVED lines=16> */
.L_x_920:
[----:B------:R-:W-:Y:S05]  /*1cda0*/  BSYNC B0 ;  /* 0x0000000000007941 */ /* 0x000fea0003800000 */
.L_x_919:
        /* <DEDUP_REMOVED lines=16> */
.L_x_922:
[----:B------:R-:W-:Y:S05]  /*1ceb0*/  BSYNC B0 ;  /* 0x0000000000007941 */ /* 0x000fea0003800000 */
.L_x_921:
        /* <DEDUP_REMOVED lines=16> */
.L_x_924:
[----:B------:R-:W-:Y:S05]  /*1cfc0*/  BSYNC B0 ;  /* 0x0000000000007941 */ /* 0x000fea0003800000 */
.L_x_923:
        /* <DEDUP_REMOVED lines=17> */
.L_x_909:
        /* <DEDUP_REMOVED lines=31> */
.L_x_925:
        /* <DEDUP_REMOVED lines=43> */
.L_x_927:
[----:B------:R-:W-:Y:S05]  /*1d580*/  BSYNC B0 ;  /* 0x0000000000007941 */ /* 0x000fea0003800000 */
.L_x_926:
        /* <DEDUP_REMOVED lines=63> */
.L_x_929:
[----:B------:R-:W-:Y:S05]  /*1d980*/  BSYNC B0 ;  /* 0x0000000000007941 */ /* 0x000fea0003800000 */
.L_x_928:
        /* <DEDUP_REMOVED lines=15> */
.L_x_931:
[----:B------:R-:W-:Y:S05]  /*1da80*/  BSYNC B0 ;  /* 0x0000000000007941 */ /* 0x000fea0003800000 */
.L_x_930:
        /* <DEDUP_REMOVED lines=15> */
.L_x_933:
[----:B------:R-:W-:Y:S05]  /*1db80*/  BSYNC B0 ;  /* 0x0000000000007941 */ /* 0x000fea0003800000 */
.L_x_932:
        /* <DEDUP_REMOVED lines=15> */
.L_x_935:
[----:B------:R-:W-:Y:S05]  /*1dc80*/  BSYNC B0 ;  /* 0x0000000000007941 */ /* 0x000fea0003800000 */
.L_x_934:
        /* <DEDUP_REMOVED lines=15> */
.L_x_937:
[----:B------:R-:W-:Y:S05]  /*1dd80*/  BSYNC B0 ;  /* 0x0000000000007941 */ /* 0x000fea0003800000 */
.L_x_936:
        /* <DEDUP_REMOVED lines=15> */
.L_x_939:
[----:B------:R-:W-:Y:S05]  /*1de80*/  BSYNC B0 ;  /* 0x0000000000007941 */ /* 0x000fea0003800000 */
.L_x_938:
        /* <DEDUP_REMOVED lines=15> */
.L_x_941:
[----:B------:R-:W-:Y:S05]  /*1df80*/  BSYNC B0 ;  /* 0x0000000000007941 */ /* 0x000fea0003800000 */
.L_x_940:
        /* <DEDUP_REMOVED lines=16> */
.L_x_942:
        /* <DEDUP_REMOVED lines=15> */
.L_x_2178:


//--------------------- .text._ZN7cutlass13device_kernelIN5flash19enable_sm80_to_sm89INS1_16FlashAttnFwdSm80INS1_25CollectiveMainloopFwdSm80ILi4ELi1ELb0EN4cute5tupleIJNS5_1CILi128EEENS7_ILi48EEES8_EEELi128ENS_6half_tEfNS_4arch4Sm80ELb0ELb1ELb1ELb0ELb1ELb0ELb1ELb0EEENS1_21CollectiveEpilogueFwdINS6_IJS8_S8_S9_EEENS6_IJNS7_ILi1EEESH_SH_EEESB_SD_Li128ELb0ELb1ELb0ELb0EEENS1_19SingleTileSchedulerILb0ELb0ELb1ELi128EEEEEEEEEvNT_6ParamsE --------------------------
	.section	.text._ZN7cutlass13device_kernelIN5flash19enable_sm80_to_sm89INS1_16FlashAttnFwdSm80INS1_25CollectiveMainloopFwdSm80ILi4ELi1ELb0EN4cute5tupleIJNS5_1CILi128EEENS7_ILi48EEES8_EEELi128ENS_6half_tEfNS_4arch4Sm80ELb0ELb1ELb1ELb0ELb1ELb0ELb1ELb0EEENS1_21CollectiveEpilogueFwdINS6_IJS8_S8_S9_EEENS6_IJNS7_ILi1EEESH_SH_EEESB_SD_Li128ELb0ELb1ELb0ELb0EEENS1_19SingleTileSchedulerILb0ELb0ELb1ELi128EEEEEEEEEvNT_6ParamsE,"ax",@progbits
	.sectioninfo	@"SHI_REGISTERS=255"
	.align	128
.text._ZN7cutlass13device_kernelIN5flash19enable_sm80_to_sm89INS1_16FlashAttnFwdSm80INS1_25CollectiveMainloopFwdSm80ILi4ELi1ELb0EN4cute5tupleIJNS5_1CILi128EEENS7_ILi48EEES8_EEELi128ENS_6half_tEfNS_4arch4Sm80ELb0ELb1ELb1ELb0ELb1ELb0ELb1ELb0EEENS1_21CollectiveEpilogueFwdINS6_IJS8_S8_S9_EEENS6_IJNS7_ILi1EEESH_SH_EEESB_SD_Li128ELb0ELb1ELb0ELb0EEENS1_19SingleTileSchedulerILb0ELb0ELb1ELi128EEEEEEEEEvNT_6ParamsE:
        .type           _ZN7cutlass13device_kernelIN5flash19enable_sm80_to_sm89INS1_16FlashAttnFwdSm80INS1_25CollectiveMainloopFwdSm80ILi4ELi1ELb0EN4cute5tupleIJNS5_1CILi128EEENS7_ILi48EEES8_EEELi128ENS_6half_tEfNS_4arch4Sm80ELb0ELb1ELb1ELb0ELb1ELb0ELb1ELb0EEENS1_21CollectiveEpilogueFwdINS6_IJS8_S8_S9_EEENS6_IJNS7_ILi1EEESH_SH_EEESB_SD_Li128ELb0ELb1ELb0ELb0EEENS1_19SingleTileSchedulerILb0ELb0ELb1ELi128EEEEEEEEEvNT_6ParamsE,@function
        .size           _ZN7cutlass13device_kernelIN5flash19enable_sm80_to_sm89INS1_16FlashAttnFwdSm80INS1_25CollectiveMainloopFwdSm80ILi4ELi1ELb0EN4cute5tupleIJNS5_1CILi128EEENS7_ILi48EEES8_EEELi128ENS_6half_tEfNS_4arch4Sm80ELb0ELb1ELb1ELb0ELb1ELb0ELb1ELb0EEENS1_21CollectiveEpilogueFwdINS6_IJS8_S8_S9_EEENS6_IJNS7_ILi1EEESH_SH_EEESB_SD_Li128ELb0ELb1ELb0ELb0EEENS1_19SingleTileSchedulerILb0ELb0ELb1ELi128EEEEEEEEEvNT_6ParamsE,(.L_x_2179 - _ZN7cutlass13device_kernelIN5flash19enable_sm80_to_sm89INS1_16FlashAttnFwdSm80INS1_25CollectiveMainloopFwdSm80ILi4ELi1ELb0EN4cute5tupleIJNS5_1CILi128EEENS7_ILi48EEES8_EEELi128ENS_6half_tEfNS_4arch4Sm80ELb0ELb1ELb1ELb0ELb1ELb0ELb1ELb0EEENS1_21CollectiveEpilogueFwdINS6_IJS8_S8_S9_EEENS6_IJNS7_ILi1EEESH_SH_EEESB_SD_Li128ELb0ELb1ELb0ELb0EEENS1_19SingleTileSchedulerILb0ELb0ELb1ELi128EEEEEEEEEvNT_6ParamsE)
        .other          _ZN7cutlass13device_kernelIN5flash19enable_sm80_to_sm89INS1_16FlashAttnFwdSm80INS1_25CollectiveMainloopFwdSm80ILi4ELi1ELb0EN4cute5tupleIJNS5_1CILi128EEENS7_ILi48EEES8_EEELi128ENS_6half_tEfNS_4arch4Sm80ELb0ELb1ELb1ELb0ELb1ELb0ELb1ELb0EEENS1_21CollectiveEpilogueFwdINS6_IJS8_S8_S9_EEENS6_IJNS7_ILi1EEESH_SH_EEESB_SD_Li128ELb0ELb1ELb0ELb0EEENS1_19SingleTileSchedulerILb0ELb0ELb1ELi128EEEEEEEEEvNT_6ParamsE,@"STO_CUDA_ENTRY STV_DEFAULT"
_ZN7cutlass13device_kernelIN5flash19enable_sm80_to_sm89INS1_16FlashAttnFwdSm80INS1_25CollectiveMainloopFwdSm80ILi4ELi1ELb0EN4cute5tupleIJNS5_1CILi128EEENS7_ILi48EEES8_EEELi128ENS_6half_tEfNS_4arch4Sm80ELb0ELb1ELb1ELb0ELb1ELb0ELb1ELb0EEENS1_21CollectiveEpilogueFwdINS6_IJS8_S8_S9_EEENS6_IJNS7_ILi1EEESH_SH_EEESB_SD_Li128ELb0ELb1ELb0ELb0EEENS1_19SingleTileSchedulerILb0ELb0ELb1ELi128EEEEEEEEEvNT_6ParamsE:
        /* <DEDUP_REMOVED lines=9> */
[----:B------:R-:W-:-:S04]  /*0090*/  ULDC.64 UR20, c[0x0][0x118] ;  /* 0x0000460000147ab9 */ /* 0x000fc80000000a00 */
[----:B------:R-:W-:-:S05]  /*00a0*/  PLOP3.LUT P0, PT, PT, PT, UP0, 0x80, 0x0 ;  /* 0x000000000000781c */ /* 0x000fca0003f0f008 */
[----:B------:R-:W-:Y:S02]  /*00b0*/  @UP0 UMOV UR4, 0x4 ;  /* 0x0000000400040882 */ /* 0x000fe40000000000 */
[----:B------:R-:W-:-:S06]  /*00c0*/  @UP0 UIMAD.WIDE UR4, UR6, UR4, UR8 ;  /* 0x00000004060402a5 */ /* 0x000fcc000f8e0208 */
[----:B------:R-:W-:Y:S02]  /*00d0*/  IMAD.U32 R2, RZ, RZ, UR4 ;  /* 0x00000004ff027e24 */ /* 0x000fe4000f8e00ff */
[----:B------:R-:W-:Y:S01]  /*00e0*/  IMAD.U32 R3, RZ, RZ, UR5 ;  /* 0x00000005ff037e24 */ /* 0x000fe2000f8e00ff */
[----:B------:R-:W1:Y:S01]  /*00f0*/  S2UR UR27, SR_CTAID.X ;  /* 0x00000000001b79c3 */ /* 0x000e620000002500 */
[----:B------:R-:W-:Y:S02]  /*0100*/  ULDC UR8, c[0x0][0x2c4] ;  /* 0x0000b10000087ab9 */ /* 0x000fe40000000800 */
[----:B------:R-:W-:Y:S01]  /*0110*/  ULDC.64 UR4, c[0x0][0x2c8] ;  /* 0x0000b20000047ab9 */ /* 0x000fe20000000a00 */
[----:B------:R-:W2:Y:S01]  /*0120*/  @P0 LDG.E R2, [R2.64] ;  /* 0x0000001402020981 */ /* 0x000ea2000c1e1900 */
[----:B------:R-:W-:Y:S02]  /*0130*/  UISETP.NE.AND UP1, UPT, UR8, 0x1, UPT ;  /* 0x000000010800788c */ /* 0x000fe4000bf25270 */
[----:B------:R-:W-:Y:S01]  /*0140*/  UMOV UR11, URZ ;  /* 0x0000003f000b7c82 */ /* 0x000fe20008000000 */
[----:B------:R-:W3:Y:S01]  /*0150*/  S2UR UR10, SR_CTAID.Y ;  /* 0x00000000000a79c3 */ /* 0x000ee20000002600 */
[----:B------:R-:W4:Y:S01]  /*0160*/  S2R R129, SR_TID.X ;  /* 0x0000000000817919 */ /* 0x000f220000002100 */
[----:B------:R-:W-:-:S02]  /*0170*/  ULDC UR22, c[0x0][0x2ac] ;  /* 0x0000ab0000167ab9 */ /* 0x000fc40000000800 */
[----:B------:R-:W-:Y:S02]  /*0180*/  ULDC UR12, c[0x0][0x168] ;  /* 0x00005a00000c7ab9 */ /* 0x000fe40000000800 */
[----:B------:R-:W-:Y:S02]  /*0190*/  UP2UR UR13, UPR, URZ, 0x2 ;  /* 0x000000023f0d7883 */ /* 0x000fe40008000000 */
[----:B-1----:R-:W-:-:S04]  /*01a0*/  USHF.L.U32 UR27, UR27, 0x7, URZ ;  /* 0x000000071b1b7899 */ /* 0x002fc8000800063f */
[----:B------:R-:W-:Y:S02]  /*01b0*/  @UP1 UIADD3 UR14, UR27, 0x7f, URZ ;  /* 0x0000007f1b0e1890 */ /* 0x000fe4000fffe03f */
[----:B------:R-:W-:Y:S02]  /*01c0*/  UIADD3 UR7, UR27, 0x7f, URZ ;  /* 0x0000007f1b077890 */ /* 0x000fe4000fffe03f */
[----:B------:R-:W-:Y:S02]  /*01d0*/  UIMAD.WIDE.U32 UR14, UR14, UR4, URZ ;  /* 0x000000040e0e72a5 */ /* 0x000fe4000f8e003f */
[----:B---3--:R-:W-:-:S05]  /*01e0*/  USHF.R.S32.HI UR18, URZ, 0x1f, UR10 ;  /* 0x0000001f3f127899 */ /* 0x008fca000801140a */
[----:B------:R-:W-:Y:S02]  /*01f0*/  @UP1 UMOV UR9, UR15 ;  /* 0x0000000f00091c82 */ /* 0x000fe40008000000 */
[----:B------:R-:W-:Y:S02]  /*0200*/  @UP1 USHF.R.U32.HI UR7, URZ, UR5, UR9 ;  /* 0x000000053f071299 */ /* 0x000fe40008011609 */
[----:B------:R-:W-:Y:S02]  /*0210*/  UMOV UR14, 0x1 ;  /* 0x00000001000e7882 */ /* 0x000fe40000000000 */
[----:B------:R-:W-:Y:S02]  /*0220*/  ULDC.64 UR4, c[0x0][0x328] ;  /* 0x0000ca0000047ab9 */ /* 0x000fe40000000a00 */
[----:B------:R-:W-:Y:S02]  /*0230*/  UISETP.LE.AND UP0, UPT, UR14, UR5, UPT ;  /* 0x000000050e00728c */ /* 0x000fe4000bf03270 */
[----:B------:R-:W-:-:S02]  /*0240*/  ULDC UR9, c[0x0][0x1d0] ;  /* 0x0000740000097ab9 */ /* 0x000fc40000000800 */
[----:B------:R-:W-:-:S04]  /*0250*/  UIMAD UR9, UR22, UR9, URZ ;  /* 0x00000009160972a4 */ /* 0x000fc8000f8e023f */
[----:B------:R-:W-:-:S04]  /*0260*/  UIADD3 UR12, UR9, -UR12, UR14 ;  /* 0x8000000c090c7290 */ /* 0x000fc8000fffe00e */
[----:B------:R-:W-:Y:S02]  /*0270*/  UIADD3 UR5, UR12, UR7, URZ ;  /* 0x000000070c057290 */ /* 0x000fe4000fffe03f */
[----:B------:R-:W-:Y:S02]  /*0280*/  UP2UR UR12, UPR, URZ, 0x1 ;  /* 0x000000013f0c7883 */ /* 0x000fe40008000000 */
[----:B------:R-:W-:Y:S01]  /*0290*/  UIADD3 UR7, UR5, UR4, URZ ;  /* 0x0000000405077290 */ /* 0x000fe2000fffe03f */
[----:B--2---:R1:W2:Y:S01]  /*02a0*/  @P0 R2UR UR11, R2 ;  /* 0x00000000020b03c2 */ /* 0x0042a200000e0000 */
[----:B------:R-:W-:-:S13]  /*02b0*/  PLOP3.LUT P0, PT, PT, PT, UP0, 0x40, 0x0 ;  /* 0x000000000000781c */ /* 0x000fda0003f0e808 */
[----:B------:R-:W-:Y:S05]  /*02c0*/  @P0 BRA `(.L_x_943) ;  /* 0x0000014000000947 */ /* 0x000fea0003800000 */
[----:B----4-:R-:W-:Y:S01]  /*02d0*/  ISETP.LT.AND P0, PT, RZ, UR5, PT ;  /* 0x00000005ff007c0c */ /* 0x010fe2000bf01270 */
[----:B------:R-:W-:-:S12]  /*02e0*/  UIADD3 UR15, UR5, -0x1, URZ ;  /* 0xffffffff050f7890 */ /* 0x000fd8000fffe03f */
[----:B------:R-:W-:Y:S05]  /*02f0*/  @P0 BRA `(.L_x_944) ;  /* 0x0000008000000947 */ /* 0x000fea0003800000 */
[----:B------:R-:W-:Y:S02]  /*0300*/  ULDC UR4, c[0x0][0x32c] ;  /* 0x0000cb0000047ab9 */ /* 0x000fe40000000800 */
[----:B------:R-:W-:Y:S02]  /*0310*/  UISETP.NE.AND UP0, UPT, UR14, UR4, UPT ;  /* 0x000000040e00728c */ /* 0x000fe4000bf05270 */
[----:B------:R-:W-:-:S03]  /*0320*/  UIADD3 UR15, -UR5, URZ, URZ ;  /* 0x0000003f050f7290 */ /* 0x000fc6000fffe13f */
[----:B------:R-:W-:Y:S02]  /*0330*/  ULDC.64 UR4, c[0x0][0x330] ;  /* 0x0000cc0000047ab9 */ /* 0x000fe40000000a00 */
[----:B------:R-:W-:-:S04]  /*0340*/  UIMAD.WIDE.U32 UR16, UR15, UR4, URZ ;  /* 0x000000040f1072a5 */ /* 0x000fc8000f8e003f */
[----:B------:R-:W-:-:S04]  /*0350*/  @UP0 USHF.R.U32.HI UR15, URZ, UR5, UR17 ;  /* 0x000000053f0f0299 */ /* 0x000fc80008011611 */
[----:B------:R-:W-:Y:S01]  /*0360*/  ULOP3.LUT UR15, URZ, UR15, URZ, 0x33, !UPT ;  /* 0x0000000f3f0f7292 */ /* 0x000fe2000f8e333f */
[----:B------:R-:W-:Y:S05]  /*0370*/  BRA `(.L_x_945) ;  /* 0x0000005000007947 */ /* 0x000fea0003800000 */
.L_x_944:
[----:B------:R-:W-:Y:S02]  /*0380*/  ULDC UR4, c[0x0][0x32c] ;  /* 0x0000cb0000047ab9 */ /* 0x000fe40000000800 */
[----:B------:R-:W-:-:S03]  /*0390*/  UISETP.NE.AND UP0, UPT, UR14, UR4, UPT ;  /* 0x000000040e00728c */ /* 0x000fc6000bf05270 */
[----:B------:R-:W-:Y:S02]  /*03a0*/  ULDC.64 UR4, c[0x0][0x330] ;  /* 0x0000cc0000047ab9 */ /* 0x000fe40000000a00 */
[----:B------:R-:W-:-:S06]  /*03b0*/  UIMAD.WIDE.U32 UR16, UR15, UR4, URZ ;  /* 0x000000040f1072a5 */ /* 0x000fcc000f8e003f */
[----:B------:R-:W-:Y:S02]  /*03c0*/  @UP0 USHF.R.U32.HI UR15, URZ, UR5, UR17 ;  /* 0x000000053f0f0299 */ /* 0x000fe40008011611 */
.L_x_945:
[----:B------:R-:W-:Y:S02]  /*03d0*/  ULDC UR4, c[0x0][0x32c] ;  /* 0x0000cb0000047ab9 */ /* 0x000fe40000000800 */
[----:B------:R-:W-:-:S04]  /*03e0*/  UIMAD UR4, UR15, UR4, UR4 ;  /* 0x000000040f0472a4 */ /* 0x000fc8000f8e0204 */
[----:B------:R-:W-:-:S04]  /*03f0*/  UISETP.LT.AND UP0, UPT, UR7, UR4, UPT ;  /* 0x000000040700728c */ /* 0x000fc8000bf01270 */
[----:B------:R-:W-:Y:S02]  /*0400*/  USEL UR7, UR7, UR4, UP0 ;  /* 0x0000000407077287 */ /* 0x000fe40008000000 */
.L_x_943:
[----:B----4-:R-:W-:Y:S02]  /*0410*/  UISETP.NE.AND UP0, UPT, UR8, 0x1, UPT ;  /* 0x000000010800788c */ /* 0x010fe4000bf05270 */
[----:B------:R-:W-:Y:S02]  /*0420*/  UIADD3 UR14, UR9, 0x2f, URZ ;  /* 0x0000002f090e7890 */ /* 0x000fe4000fffe03f */
[----:B------:R-:W-:Y:S02]  /*0430*/  UIADD3 UR24, UR7, 0x2f, URZ ;  /* 0x0000002f07187890 */ /* 0x000fe4000fffe03f */
[----:B------:R-:W-:Y:S02]  /*0440*/  ULDC.64 UR4, c[0x0][0x2c8] ;  /* 0x0000b20000047ab9 */ /* 0x000fe40000000a00 */
[----:B------:R-:W-:Y:S02]  /*0450*/  UIMAD.WIDE.U32 UR16, UR27, UR4, URZ ;  /* 0x000000041b1072a5 */ /* 0x000fe4000f8e003f */
[----:B------:R-:W-:-:S02]  /*0460*/  UIMAD.WIDE UR14, UR14, 0x2aaaaaab, URZ ;  /* 0x2aaaaaab0e0e78a5 */ /* 0x000fc4000f8e023f */
[----:B------:R-:W-:Y:S02]  /*0470*/  UIMAD.WIDE UR24, UR24, 0x2aaaaaab, URZ ;  /* 0x2aaaaaab181878a5 */ /* 0x000fe4000f8e023f */
[----:B------:R-:W-:Y:S02]  /*0480*/  UISETP.NE.AND UP1, UPT, UR12, URZ, UPT ;  /* 0x0000003f0c00728c */ /* 0x000fe4000bf25270 */
[----:B------:R-:W-:Y:S02]  /*0490*/  UMOV UR4, UR27 ;  /* 0x0000001b00047c82 */ /* 0x000fe40008000000 */
[----:B------:R-:W-:Y:S02]  /*04a0*/  @UP0 USHF.R.U32.HI UR4, URZ, UR5, UR17 ;  /* 0x000000053f040299 */ /* 0x000fe40008011611 */
[----:B------:R-:W-:Y:S01]  /*04b0*/  PLOP3.LUT P0, PT, PT, PT, UP1, 0x40, 0x0 ;  /* 0x000000000000781c */ /* 0x000fe20003f0e818 */
[----:B------:R-:W-:Y:S02]  /*04c0*/  UMOV UR17, UR15 ;  /* 0x0000000f00117c82 */ /* 0x000fe40008000000 */
[----:B------:R-:W-:-:S02]  /*04d0*/  UMOV UR15, UR25 ;  /* 0x00000019000f7c82 */ /* 0x000fc40008000000 */
[----:B------:R-:W-:Y:S02]  /*04e0*/  USHF.R.U32.HI UR14, URZ, 0x1f, UR17 ;  /* 0x0000001f3f0e7899 */ /* 0x000fe40008011611 */
[----:B------:R-:W-:Y:S02]  /*04f0*/  USHF.R.U32.HI UR7, URZ, 0x1f, UR15 ;  /* 0x0000001f3f077899 */ /* 0x000fe4000801160f */
[----:B------:R-:W-:Y:S02]  /*0500*/  ULDC UR26, c[0x0][0x168] ;  /* 0x00005a00001a7ab9 */ /* 0x000fe40000000800 */
[----:B------:R-:W-:Y:S02]  /*0510*/  UIADD3 UR26, UR9, -UR26, URZ ;  /* 0x8000001a091a7290 */ /* 0x000fe4000fffe03f */
[----:B------:R-:W-:Y:S02]  /*0520*/  ULEA.HI.SX32 UR14, UR17, UR14, 0x1d ;  /* 0x0000000e110e7291 */ /* 0x000fe4000f8fea3f */
[----:B------:R-:W-:-:S02]  /*0530*/  ULEA.HI.SX32 UR15, UR15, UR7, 0x1d ;  /* 0x000000070f0f7291 */ /* 0x000fc4000f8fea3f */
[----:B------:R-:W-:Y:S02]  /*0540*/  UIADD3 UR4, UR26, UR4, URZ ;  /* 0x000000041a047290 */ /* 0x000fe4000fffe03f */
[----:B------:R-:W-:Y:S02]  /*0550*/  UISETP.LT.AND UP0, UPT, UR14, UR15, UPT ;  /* 0x0000000f0e00728c */ /* 0x000fe4000bf01270 */
[----:B------:R-:W-:Y:S02]  /*0560*/  ULDC UR5, c[0x0][0x324] ;  /* 0x0000c90000057ab9 */ /* 0x000fe40000000800 */
        /* <DEDUP_REMOVED lines=11> */
[----:B------:R-:W-:-:S07]  /*0620*/  UIMAD.WIDE.U32 UR16, UR14, UR4, URZ ;  /* 0x000000040e1072a5 */ /* 0x000fce000f8e003f */
[----:B------:R-:W-:Y:S02]  /*0630*/  @UP0 UMOV UR15, UR17 ;  /* 0x00000011000f0c82 */ /* 0x000fe40008000000 */
[----:B------:R-:W-:-:S04]  /*0640*/  @UP0 USHF.R.U32.HI UR14, URZ, UR5, UR15 ;  /* 0x000000053f0e0299 */ /* 0x000fc8000801160f */
[----:B------:R-:W-:Y:S01]  /*0650*/  ULOP3.LUT UR14, URZ, UR14, URZ, 0x33, !UPT ;  /* 0x0000000e3f0e7292 */ /* 0x000fe2000f8e333f */
[----:B------:R-:W-:Y:S05]  /*0660*/  BRA `(.L_x_948) ;  /* 0x0000006000007947 */ /* 0x000fea0003800000 */
.L_x_947:
[----:B------:R-:W-:Y:S02]  /*0670*/  ULDC UR4, c[0x0][0x32c] ;  /* 0x0000cb0000047ab9 */ /* 0x000fe40000000800 */
[----:B------:R-:W-:-:S03]  /*0680*/  UISETP.NE.AND UP0, UPT, UR4, 0x1, UPT ;  /* 0x000000010400788c */ /* 0x000fc6000bf05270 */
[----:B------:R-:W-:Y:S02]  /*0690*/  ULDC.64 UR4, c[0x0][0x330] ;  /* 0x0000cc0000047ab9 */ /* 0x000fe40000000a00 */
[----:B------:R-:W-:-:S07]  /*06a0*/  UIMAD.WIDE.U32 UR16, UR14, UR4, URZ ;  /* 0x000000040e1072a5 */ /* 0x000fce000f8e003f */
[----:B------:R-:W-:Y:S02]  /*06b0*/  @UP0 UMOV UR15, UR17 ;  /* 0x00000011000f0c82 */ /* 0x000fe40008000000 */
[----:B------:R-:W-:Y:S02]  /*06c0*/  @UP0 USHF.R.U32.HI UR14, URZ, UR5, UR15 ;  /* 0x000000053f0e0299 */ /* 0x000fe4000801160f */
.L_x_948:
[----:B------:R-:W-:Y:S02]  /*06d0*/  ULDC UR4, c[0x0][0x32c] ;  /* 0x0000cb0000047ab9 */ /* 0x000fe40000000800 */
[----:B------:R-:W-:-:S04]  /*06e0*/  UIMAD UR4, UR14, UR4, URZ ;  /* 0x000000040e0472a4 */ /* 0x000fc8000f8e023f */
[----:B------:R-:W-:-:S04]  /*06f0*/  UISETP.LT.AND UP0, UPT, UR7, UR4, UPT ;  /* 0x000000040700728c */ /* 0x000fc8000bf01270 */
[----:B------:R-:W-:-:S04]  /*0700*/  USEL UR7, UR7, UR4, !UP0 ;  /* 0x0000000407077287 */ /* 0x000fc8000c000000 */
.L_x_946:
[----:B------:R-:W-:Y:S01]  /*0710*/  UIMAD.WIDE UR4, UR7, 0x2aaaaaab, URZ ;  /* 0x2aaaaaab070478a5 */ /* 0x000fe2000f8e023f */
[----:B------:R-:W-:Y:S01]  /*0720*/  PLOP3.LUT P4, PT, PT, PT, PT, 0x80, 0x0 ;  /* 0x000000000000781c */ /* 0x000fe20003f8f070 */
[----:B------:R-:W-:Y:S01]  /*0730*/  CS2R R126, SRZ ;  /* 0x00000000007e7805 */ /* 0x000fe2000001ff00 */
[----:B------:R-:W-:Y:S01]  /*0740*/  CS2R R124, SRZ ;  /* 0x00000000007c7805 */ /* 0x000fe2000001ff00 */
[----:B------:R-:W-:Y:S01]  /*0750*/  USHF.R.U32.HI UR4, URZ, 0x1f, UR5 ;  /* 0x0000001f3f047899 */ /* 0x000fe20008011605 */
[----:B------:R-:W-:Y:S01]  /*0760*/  CS2R R22, SRZ ;  /* 0x0000000000167805 */ /* 0x000fe2000001ff00 */
[----:B------:R-:W-:Y:S01]  /*0770*/  IMAD.MOV.U32 R130, RZ, RZ, RZ ;  /* 0x000000ffff827224 */ /* 0x000fe200078e00ff */
[----:B------:R-:W-:Y:S01]  /*0780*/  CS2R R122, SRZ ;  /* 0x00000000007a7805 */ /* 0x000fe2000001ff00 */
[----:B------:R-:W-:Y:S01]  /*0790*/  ULEA.HI.SX32 UR4, UR5, UR4, 0x1d ;  /* 0x0000000405047291 */ /* 0x000fe2000f8fea3f */
[----:B------:R-:W-:Y:S01]  /*07a0*/  IMAD.MOV.U32 R128, RZ, RZ, RZ ;  /* 0x000000ffff807224 */ /* 0x000fe200078e00ff */
[----:B------:R-:W-:Y:S01]  /*07b0*/  CS2R R120, SRZ ;  /* 0x0000000000787805 */ /* 0x000fe2000001ff00 */
[----:B------:R-:W-:Y:S01]  /*07c0*/  CS2R R24, SRZ ;  /* 0x0000000000187805 */ /* 0x000fe2000001ff00 */
[----:B------:R-:W-:Y:S01]  /*07d0*/  UISETP.LT.AND UP0, UPT, URZ, UR4, UPT ;  /* 0x000000043f00728c */ /* 0x000fe2000bf01270 */
[----:B------:R-:W-:Y:S01]  /*07e0*/  MOV R118, RZ ;  /* 0x000000ff00767202 */ /* 0x000fe20000000f00 */
[----:B------:R-:W-:Y:S01]  /*07f0*/  IMAD.MOV.U32 R116, RZ, RZ, RZ ;  /* 0x000000ffff747224 */ /* 0x000fe200078e00ff */
[----:B------:R-:W-:Y:S01]  /*0800*/  CS2R R110, SRZ ;  /* 0x00000000006e7805 */ /* 0x000fe2000001ff00 */
[----:B------:R-:W-:Y:S01]  /*0810*/  USEL UR7, URZ, UR4, !UP0 ;  /* 0x000000043f077287 */ /* 0x000fe2000c000000 */
[----:B------:R-:W-:Y:S01]  /*0820*/  CS2R R108, SRZ ;  /* 0x00000000006c7805 */ /* 0x000fe2000001ff00 */
[----:B------:R-:W-:Y:S01]  /*0830*/  CS2R R26, SRZ ;  /* 0x00000000001a7805 */ /* 0x000fe2000001ff00 */
[----:B------:R-:W-:Y:S01]  /*0840*/  MOV R114, RZ ;  /* 0x000000ff00727202 */ /* 0x000fe20000000f00 */
[----:B------:R-:W-:Y:S01]  /*0850*/  UISETP.GT.AND UP0, UPT, UR23, UR7, UPT ;  /* 0x000000071700728c */ /* 0x000fe2000bf04270 */
[----:B------:R-:W-:Y:S01]  /*0860*/  IMAD.MOV.U32 R112, RZ, RZ, RZ ;  /* 0x000000ffff707224 */ /* 0x000fe200078e00ff */
[----:B------:R-:W-:Y:S01]  /*0870*/  CS2R R106, SRZ ;  /* 0x00000000006a7805 */ /* 0x000fe2000001ff00 */
[----:B------:R-:W-:Y:S01]  /*0880*/  CS2R R104, SRZ ;  /* 0x0000000000687805 */ /* 0x000fe2000001ff00 */
[----:B------:R-:W-:Y:S01]  /*0890*/  CS2R R30, SRZ ;  /* 0x00000000001e7805 */ /* 0x000fe2000001ff00 */
[----:B------:R-:W-:Y:S01]  /*08a0*/  MOV R102, RZ ;  /* 0x000000ff00667202 */ /* 0x000fe20000000f00 */
[----:B------:R-:W-:Y:S01]  /*08b0*/  CS2R R28, SRZ ;  /* 0x00000000001c7805 */ /* 0x000fe2000001ff00 */
[----:B------:R-:W-:Y:S01]  /*08c0*/  PLOP3.LUT P0, PT, PT, PT, UP0, 0x80, 0x0 ;  /* 0x000000000000781c */ /* 0x000fe20003f0f008 */
[----:B------:R-:W-:Y:S01]  /*08d0*/  IMAD.MOV.U32 R100, RZ, RZ, RZ ;  /* 0x000000ffff647224 */ /* 0x000fe200078e00ff */
[----:B------:R-:W-:Y:S01]  /*08e0*/  CS2R R94, SRZ ;  /* 0x00000000005e7805 */ /* 0x000fe2000001ff00 */
[----:B------:R-:W-:Y:S01]  /*08f0*/  CS2R R92, SRZ ;  /* 0x00000000005c7805 */ /* 0x000fe2000001ff00 */
[----:B------:R-:W-:Y:S01]  /*0900*/  MOV R98, RZ ;  /* 0x000000ff00627202 */ /* 0x000fe20000000f00 */
[----:B------:R-:W-:Y:S01]  /*0910*/  IMAD.MOV.U32 R96, RZ, RZ, RZ ;  /* 0x000000ffff607224 */ /* 0x000fe200078e00ff */
[----:B------:R-:W-:Y:S01]  /*0920*/  CS2R R90, SRZ ;  /* 0x00000000005a7805 */ /* 0x000fe2000001ff00 */
        /* <DEDUP_REMOVED lines=52> */
[----:B------:R-:W-:Y:S05]  /*0c70*/  @!P0 BRA `(.L_x_949) ;  /* 0x0001569000008947 */ /* 0x000fea0003800000 */
[----:B------:R-:W-:Y:S02]  /*0c80*/  ULDC.64 UR4, c[0x0][0x340] ;  /* 0x0000d00000047ab9 */ /* 0x000fe40000000a00 */
[----:B------:R-:W-:-:S02]  /*0c90*/  UISETP.NE.U32.AND UP0, UPT, URZ, UR4, UPT ;  /* 0x000000043f00728c */ /* 0x000fc4000bf05070 */
[----:B------:R-:W-:Y:S02]  /*0ca0*/  ULDC.64 UR14, c[0x0][0x340] ;  /* 0x0000d000000e7ab9 */ /* 0x000fe40000000a00 */
[----:B------:R-:W-:Y:S02]  /*0cb0*/  UISETP.NE.AND.EX UP0, UPT, URZ, UR5, UPT, UP0 ;  /* 0x000000053f00728c */ /* 0x000fe4000bf05300 */
[----:B------:R-:W-:-:S04]  /*0cc0*/  UISETP.NE.AND UP1, UPT, UR13, URZ, UPT ;  /* 0x0000003f0d00728c */ /* 0x000fc8000bf25270 */
[----:B------:R-:W-:-:S05]  /*0cd0*/  PLOP3.LUT P1, PT, PT, PT, UP0, 0x80, 0x0 ;  /* 0x000000000000781c */ /* 0x000fca0003f2f008 */
[----:B------:R-:W-:Y:S02]  /*0ce0*/  @UP0 UMOV UR4, 0x4 ;  /* 0x0000000400040882 */ /* 0x000fe40000000000 */
[----:B------:R-:W-:-:S06]  /*0cf0*/  @UP0 UIMAD.WIDE UR4, UR6, UR4, UR14 ;  /* 0x00000004060402a5 */ /* 0x000fcc000f8e020e */
[----:B-1----:R-:W-:Y:S02]  /*0d00*/  IMAD.U32 R2, RZ, RZ, UR4 ;  /* 0x00000004ff027e24 */ /* 0x002fe4000f8e00ff */
[----:B------:R-:W-:Y:S01]  /*0d10*/  IMAD.U32 R3, RZ, RZ, UR5 ;  /* 0x00000005ff037e24 */ /* 0x000fe2000f8e00ff */
[----:B------:R-:W-:Y:S01]  /*0d20*/  SHF.R.S32.HI R124, RZ, 0x1f, R129 ;  /* 0x0000001fff7c7819 */ /* 0x000fe20000011481 */
[----:B------:R-:W-:Y:S02]  /*0d30*/  ULDC.64 UR4, c[0x0][0x1b8] ;  /* 0x00006e0000047ab9 */ /* 0x000fe40000000a00 */
[----:B------:R-:W-:Y:S01]  /*0d40*/  UIMAD UR14, UR18, UR4, URZ ;  /* 0x00000004120e72a4 */ /* 0x000fe2000f8e023f */
[----:B------:R1:W3:Y:S01]  /*0d50*/  @P1 LDG.E R9, [R2.64] ;  /* 0x0000001402091981 */ /* 0x0002e2000c1e1900 */
[----:B------:R-:W-:Y:S01]  /*0d60*/  PLOP3.LUT P2, PT, PT, PT, UP1, 0x80, 0x0 ;  /* 0x000000000000781c */ /* 0x000fe20003f4f018 */
[----:B------:R-:W-:Y:S01]  /*0d70*/  UIMAD.WIDE.U32 UR16, UR10, UR4, URZ ;  /* 0x000000040a1072a5 */ /* 0x000fe2000f8e003f */
[----:B------:R-:W-:Y:S01]  /*0d80*/  PLOP3.LUT P0, PT, PT, PT, UP1, 0x80, 0x0 ;  /* 0x000000000000781c */ /* 0x000fe20003f0f018 */
[----:B------:R-:W-:Y:S01]  /*0d90*/  UIMAD UR14, UR10, UR5, UR14 ;  /* 0x000000050a0e72a4 */ /* 0x000fe2000f8e020e */
[----:B------:R-:W-:Y:S01]  /*0da0*/  IMAD.MOV.U32 R242, RZ, RZ, RZ ;  /* 0x000000fffff27224 */ /* 0x000fe200078e00ff */
[----:B------:R-:W-:-:S02]  /*0db0*/  USHF.R.S32.HI UR15, URZ, 0x1f, UR6 ;  /* 0x0000001f3f0f7899 */ /* 0x000fc40008011406 */
[----:B------:R-:W-:Y:S02]  /*0dc0*/  ULDC.64 UR4, c[0x0][0x1c0] ;  /* 0x0000700000047ab9 */ /* 0x000fe40000000a00 */
[----:B------:R-:W-:Y:S02]  /*0dd0*/  UIADD3 UR17, UR17, UR14, URZ ;  /* 0x0000000e11117290 */ /* 0x000fe4000fffe03f */
[----:B------:R-:W-:Y:S02]  /*0de0*/  UIMAD UR15, UR15, UR4, URZ ;  /* 0x000000040f0f72a4 */ /* 0x000fe4000f8e023f */
[----:B------:R-:W-:Y:S02]  /*0df0*/  UIMAD.WIDE.U32 UR16, UR6, UR4, UR16 ;  /* 0x00000004061072a5 */ /* 0x000fe4000f8e0010 */
[----:B------:R-:W-:Y:S02]  /*0e00*/  UIMAD UR5, UR6, UR5, UR15 ;  /* 0x00000005060572a4 */ /* 0x000fe4000f8e020f */
[----:B------:R-:W-:-:S02]  /*0e10*/  ULDC UR4, c[0x0][0x168] ;  /* 0x00005a0000047ab9 */ /* 0x000fc40000000800 */
[----:B------:R-:W-:Y:S02]  /*0e20*/  UIADD3 UR5, UR17, UR5, URZ ;  /* 0x0000000511057290 */ /* 0x000fe4000fffe03f */
[----:B------:R-:W-:Y:S02]  /*0e30*/  UIMAD UR8, UR8, UR4, URZ ;  /* 0x00000004080872a4 */ /* 0x000fe4000f8e023f */
[----:B------:R-:W-:Y:S01]  /*0e40*/  UMOV UR31, 0x30 ;  /* 0x00000030001f7882 */ /* 0x000fe20000000000 */
[----:B-1----:R-:W-:Y:S01]  /*0e50*/  LEA.HI R2, R124, R129, RZ, 0x3 ;  /* 0x000000817c027211 */ /* 0x002fe200078f18ff */
[----:B------:R-:W-:Y:S01]  /*0e60*/  IMAD.U32 R3, RZ, RZ, UR17 ;  /* 0x00000011ff037e24 */ /* 0x000fe2000f8e00ff */
[----:B------:R-:W-:Y:S01]  /*0e70*/  UIMAD UR19, UR23, UR31, -0x30 ;  /* 0xffffffd0171374a4 */ /* 0x000fe2000f8e021f */
[----:B------:R-:W-:Y:S01]  /*0e80*/  IMAD.U32 R3, RZ, RZ, UR5 ;  /* 0x00000005ff037e24 */ /* 0x000fe2000f8e00ff */
[----:B------:R-:W-:Y:S01]  /*0e90*/  LOP3.LUT R0, R2, 0xfffffff8, RZ, 0xc0, !PT ;  /* 0xfffffff802007812 */ /* 0x000fe200078ec0ff */
[----:B------:R-:W-:Y:S01]  /*0ea0*/  ULDC.64 UR4, c[0x0][0x2b0] ;  /* 0x0000ac0000047ab9 */ /* 0x000fe20000000a00 */
[----:B------:R-:W-:Y:S01]  /*0eb0*/  SHF.R.S32.HI R21, RZ, 0x3, R2 ;  /* 0x00000003ff157819 */ /* 0x000fe20000011402 */
[----:B------:R-:W-:-:S02]  /*0ec0*/  IMAD.U32 R2, RZ, RZ, UR16 ;  /* 0x00000010ff027e24 */ /* 0x000fc4000f8e00ff */
[----:B------:R-:W-:Y:S01]  /*0ed0*/  IMAD.IADD R40, R129, 0x1, -R0 ;  /* 0x0000000181287824 */ /* 0x000fe200078e0a00 */
[----:B------:R-:W-:-:S03]  /*0ee0*/  IADD3 R18, R21, UR27, RZ ;  /* 0x0000001b15127c10 */ /* 0x000fc6000fffe0ff */
[----:B------:R-:W-:Y:S01]  /*0ef0*/  IMAD R131, R40, 0x10, R21 ;  /* 0x0000001028837824 */ /* 0x000fe200078e0215 */
[----:B------:R-:W-:Y:S01]  /*0f00*/  IADD3 R20, R18, 0x30, RZ ;  /* 0x0000003012147810 */ /* 0x000fe20007ffe0ff */
[----:B------:R-:W-:Y:S01]  /*0f10*/  IMAD.SHL.U32 R128, R40, 0x8, RZ ;  /* 0x0000000828807824 */ /* 0x000fe200078e00ff */
[----:B------:R-:W-:Y:S02]  /*0f20*/  IADD3 R19, R18, 0x40, RZ ;  /* 0x0000004012137810 */ /* 0x000fe40007ffe0ff */
[----:B------:R-:W-:Y:S01]  /*0f30*/  IADD3 R5, R131, UR27, RZ ;  /* 0x0000001b83057c10 */ /* 0x000fe2000fffe0ff */
[----:B------:R-:W-:Y:S01]  /*0f40*/  UIMAD UR31, UR23, -0x30, UR31 ;  /* 0xffffffd0171f78a4 */ /* 0x000fe2000f8e021f */
[C---:B------:R-:W-:Y:S01]  /*0f50*/  IADD3 R42, R128.reuse, 0x40, RZ ;  /* 0x00000040802a7810 */ /* 0x040fe20007ffe0ff */
[----:B------:R-:W-:Y:S01]  /*0f60*/  STL [R1+0x14], R131 ;  /* 0x0000148301007387 */ /* 0x000fe20000100800 */
[----:B------:R-:W-:Y:S01]  /*0f70*/  ISETP.GE.AND P5, PT, R128, c[0x0][0x198], PT ;  /* 0x0000660080007a0c */ /* 0x000fe20003fa6270 */
[----:B------:R-:W-:Y:S01]  /*0f80*/  @P2 IMAD.HI.U32 R0, R5, c[0x0][0x2c8], RZ ;  /* 0x0000b20005002a27 */ /* 0x000fe200078e00ff */
[----:B------:R-:W-:-:S02]  /*0f90*/  ISETP.GE.AND P4, PT, R42, c[0x0][0x198], PT ;  /* 0x000066002a007a0c */ /* 0x000fc40003f86270 */
[----:B------:R-:W-:Y:S01]  /*0fa0*/  ISETP.GE.AND P6, PT, R20, UR8, PT ;  /* 0x0000000814007c0c */ /* 0x000fe2000bfc6270 */
[----:B------:R-:W-:Y:S01]  /*0fb0*/  IMAD.MOV.U32 R4, RZ, RZ, R5 ;  /* 0x000000ffff047224 */ /* 0x000fe200078e0005 */
[----:B------:R-:W-:Y:S01]  /*0fc0*/  @P0 SHF.R.U32.HI R4, RZ, c[0x0][0x2cc], R0 ;  /* 0x0000b300ff040a19 */ /* 0x000fe20000011600 */
[----:B---3--:R1:W3:Y:S03]  /*0fd0*/  @P1 R2UR UR16, R9 ;  /* 0x00000000091013c2 */ /* 0x0082e600000e0000 */
[--C-:B------:R-:W-:Y:S01]  /*0fe0*/  SHF.R.S32.HI R6, RZ, 0x1f, R4.reuse ;  /* 0x0000001fff067819 */ /* 0x100fe20000011404 */
[----:B------:R-:W-:Y:S01]  /*0ff0*/  IMAD.MOV R0, RZ, RZ, -R4 ;  /* 0x000000ffff007224 */ /* 0x000fe200078e0a04 */
[----:B------:R-:W-:Y:S01]  /*1000*/  ISETP.GE.AND P1, PT, R18, UR8, PT ;  /* 0x0000000812007c0c */ /* 0x000fe2000bf26270 */
[----:B------:R-:W-:Y:S01]  /*1010*/  IMAD.WIDE.U32 R2, R4, c[0x0][0x1b0], R2 ;  /* 0x00006c0004027a25 */ /* 0x000fe200078e0002 */
[----:B---3--:R-:W-:Y:S01]  /*1020*/  @!UP0 UMOV UR16, UR6 ;  /* 0x0000000600108c82 */ /* 0x008fe20008000000 */
[----:B------:R-:W-:Y:S01]  /*1030*/  LEA.HI R123, R124, R129, RZ, 0x5 ;  /* 0x000000817c7b7211 */ /* 0x000fe200078f28ff */
[----:B------:R-:W-:Y:S01]  /*1040*/  USHF.R.S32.HI UR6, URZ, 0x1f, UR16 ;  /* 0x0000001f3f067899 */ /* 0x000fe20008011410 */
[----:B------:R-:W-:Y:S01]  /*1050*/  IMAD R5, R0, c[0x0][0x2c4], R5 ;  /* 0x0000b10000057a24 */ /* 0x000fe200078e0205 */
[----:B------:R-:W-:Y:S01]  /*1060*/  UIMAD.WIDE.U32 UR14, UR16, UR4, URZ ;  /* 0x00000004100e72a5 */ /* 0x000fe2000f8e003f */
[----:B------:R-:W-:Y:S01]  /*1070*/  IMAD R6, R6, c[0x0][0x1b0], RZ ;  /* 0x00006c0006067a24 */ /* 0x000fe200078e02ff */
[----:B------:R-:W-:Y:S01]  /*1080*/  UIMAD UR6, UR6, UR4, URZ ;  /* 0x00000004060672a4 */ /* 0x000fe2000f8e023f */
[----:B------:R-:W-:Y:S01]  /*1090*/  SHF.R.S32.HI R130, RZ, 0x1f, R128 ;  /* 0x0000001fff827819 */ /* 0x000fe20000011480 */
[----:B------:R-:W-:Y:S01]  /*10a0*/  UIADD3 UR28, UR31, UR9, URZ ;  /* 0x000000091f1c7290 */ /* 0x000fe2000fffe03f */
[----:B------:R-:W-:Y:S01]  /*10b0*/  IMAD R4, R4, c[0x0][0x1b4], R6 ;  /* 0x00006d0004047a24 */ /* 0x000fe200078e0206 */
[----:B------:R-:W-:Y:S01]  /*10c0*/  SHF.R.S32.HI R0, RZ, 0x1f, R5 ;  /* 0x0000001fff007819 */ /* 0x000fe20000011405 */
[----:B------:R-:W-:Y:S01]  /*10d0*/  IMAD.SHL.U32 R6, R21, 0x40, RZ ;  /* 0x0000004015067824 */ /* 0x000fe200078e00ff */
[----:B------:R-:W-:Y:S01]  /*10e0*/  UIMAD UR6, UR16, UR5, UR6 ;  /* 0x00000005100672a4 */ /* 0x000fe2000f8e0206 */
[----:B------:R-:W-:Y:S01]  /*10f0*/  IMAD.IADD R3, R3, 0x1, R4 ;  /* 0x0000000103037824 */ /* 0x000fe200078e0204 */
[----:B------:R-:W-:Y:S01]  /*1100*/  STL [R1+0x10], R128 ;  /* 0x0000108001007387 */ /* 0x000fe20000100800 */
[----:B------:R-:W-:Y:S01]  /*1110*/  IMAD R4, R0, c[0x0][0x1a8], RZ ;  /* 0x00006a0000047a24 */ /* 0x000fe200078e02ff */
[----:B------:R-:W-:Y:S01]  /*1120*/  LOP3.LUT R0, R6, 0x1c0, RZ, 0xc0, !PT ;  /* 0x000001c006007812 */ /* 0x000fe200078ec0ff */
[----:B------:R-:W-:Y:S01]  /*1130*/  IMAD.WIDE.U32 R2, R5, c[0x0][0x1a8], R2 ;  /* 0x00006a0005027a25 */ /* 0x000fe200078e0002 */
[----:B------:R-:W-:-:S02]  /*1140*/  UIADD3 UR6, UR15, UR6, URZ ;  /* 0x000000060f067290 */ /* 0x000fc4000fffe03f */
[----:B------:R-:W-:Y:S01]  /*1150*/  ULDC.64 UR4, c[0x0][0x1e8] ;  /* 0x00007a0000047ab9 */ /* 0x000fe20000000a00 */
[----:B------:R-:W-:Y:S01]  /*1160*/  IMAD R6, R5, c[0x0][0x1ac], R4 ;  /* 0x00006b0005067a24 */ /* 0x000fe200078e0204 */
[----:B------:R-:W-:Y:S01]  /*1170*/  SHF.R.U32.HI R4, RZ, 0x3, R0 ;  /* 0x00000003ff047819 */ /* 0x000fe20000011600 */
[----:B------:R-:W-:Y:S01]  /*1180*/  IMAD.MOV.U32 R5, RZ, RZ, c[0x0][0x2b8] ;  /* 0x0000ae00ff057624 */ /* 0x000fe200078e00ff */
[----:B------:R-:W-:Y:S02]  /*1190*/  LOP3.LUT R0, R0, 0x38, R128, 0xf8, !PT ;  /* 0x0000003800007812 */ /* 0x000fe400078ef880 */
[----:B------:R-:W-:Y:S02]  /*11a0*/  LEA R15, P0, R2, c[0x0][0x160], 0x1 ;  /* 0x00005800020f7a11 */ /* 0x000fe400078008ff */
[----:B------:R-:W-:Y:S01]  /*11b0*/  LOP3.LUT R8, R0, R4, RZ, 0x3c, !PT ;  /* 0x0000000400087212 */ /* 0x000fe200078e3cff */
[----:B------:R-:W-:Y:S01]  /*11c0*/  IMAD.IADD R0, R3, 0x1, R6 ;  /* 0x0000000103007824 */ /* 0x000fe200078e0206 */
[----:B------:R-:W-:Y:S01]  /*11d0*/  LEA.HI R3, R124, R129, RZ, 0x6 ;  /* 0x000000817c037211 */ /* 0x000fe200078f30ff */
[----:B------:R-:W-:Y:S01]  /*11e0*/  SHFL.IDX PT, R6, R15, RZ, 0x181f ;  /* 0x00181fff0f067589 */ /* 0x000fe200000e0000 */
[----:B------:R-:W-:-:S02]  /*11f0*/  ISETP.NE.AND P3, PT, R5, 0x1, PT ;  /* 0x000000010500780c */ /* 0x000fc40003f65270 */
[----:B------:R-:W-:Y:S01]  /*1200*/  LEA.HI.X R14, R2, c[0x0][0x164], R0, 0x1, P0 ;  /* 0x00005900020e7a11 */ /* 0x000fe200000f0c00 */
[----:B------:R-:W-:Y:S01]  /*1210*/  IMAD.SHL.U32 R0, R3, 0x8, RZ ;  /* 0x0000000803007824 */ /* 0x000fe200078e00ff */
[----:B------:R-:W-:Y:S01]  /*1220*/  SHFL.IDX PT, R2, R15, 0x1, 0x181f ;  /* 0x00381f000f027f89 */ /* 0x000fe200000e0000 */
[C---:B------:R-:W-:Y:S02]  /*1230*/  IADD3 R5, R18.reuse, 0x10, RZ ;  /* 0x0000001012057810 */ /* 0x040fe40007ffe0ff */
[----:B------:R-:W-:Y:S01]  /*1240*/  IADD3 R4, R18, 0x20, RZ ;  /* 0x0000002012047810 */ /* 0x000fe20007ffe0ff */
[----:B------:R-:W3:Y:S01]  /*1250*/  SHFL.IDX PT, R7, R14, RZ, 0x181f ;  /* 0x00181fff0e077589 */ /* 0x000ee200000e0000 */
[----:B------:R-:W-:Y:S02]  /*1260*/  LOP3.LUT R8, R8, 0xfffffe00, R0, 0xf8, !PT ;  /* 0xfffffe0008087812 */ /* 0x000fe400078ef800 */
[----:B------:R-:W-:Y:S01]  /*1270*/  ISETP.GE.AND P0, PT, R5, UR8, PT ;  /* 0x0000000805007c0c */ /* 0x000fe2000bf06270 */
[----:B------:R-:W4:Y:S01]  /*1280*/  SHFL.IDX PT, R3, R14, 0x1, 0x181f ;  /* 0x00381f000e037f89 */ /* 0x000f2200000e0000 */
[----:B------:R-:W-:Y:S01]  /*1290*/  ISETP.GE.AND P2, PT, R4, UR8, PT ;  /* 0x0000000804007c0c */ /* 0x000fe2000bf46270 */
[----:B------:R-:W-:Y:S01]  /*12a0*/  IMAD.SHL.U32 R247, R8, 0x2, RZ ;  /* 0x0000000208f77824 */ /* 0x000fe200078e00ff */
[----:B------:R-:W-:Y:S01]  /*12b0*/  SHF.R.S32.HI R0, RZ, 0x1f, R42 ;  /* 0x0000001fff007819 */ /* 0x000fe2000001142a */
[----:B------:R-:W-:Y:S03]  /*12c0*/  SHFL.IDX PT, R4, R15, 0x2, 0x181f ;  /* 0x00581f000f047f89 */ /* 0x000fe600000e0000 */
[----:B------:R-:W-:Y:S01]  /*12d0*/  LEA.HI R0, R0, R42, RZ, 0x3 ;  /* 0x0000002a00007211 */ /* 0x000fe200078f18ff */
[----:B------:R-:W-:Y:S03]  /*12e0*/  SHFL.IDX PT, R5, R14, 0x2, 0x181f ;  /* 0x00581f000e057f89 */ /* 0x000fe600000e0000 */
[----:B------:R-:W-:Y:S01]  /*12f0*/  LOP3.LUT R126, R0, 0xfffffff8, RZ, 0xc0, !PT ;  /* 0xfffffff8007e7812 */ /* 0x000fe200078ec0ff */
[----:B------:R-:W-:Y:S01]  /*1300*/  SHFL.IDX PT, R8, R15, 0x3, 0x181f ;  /* 0x00781f000f087f89 */ /* 0x000fe200000e0000 */
[----:B------:R-:W-:-:S03]  /*1310*/  IADD3 R0, R18, 0x50, RZ ;  /* 0x0000005012007810 */ /* 0x000fc60007ffe0ff */
[----:B-1----:R-:W1:Y:S04]  /*1320*/  SHFL.IDX PT, R9, R14, 0x3, 0x181f ;  /* 0x00781f000e097f89 */ /* 0x002e6800000e0000 */
[----:B------:R-:W-:Y:S01]  /*1330*/  SHFL.IDX PT, R12, R15, 0x4, 0x181f ;  /* 0x00981f000f0c7f89 */ /* 0x000fe200000e0000 */
[----:B---3--:R-:W-:-:S03]  /*1340*/  @!P1 IMAD.WIDE R16, R128, 0x2, R6 ;  /* 0x0000000280109825 */ /* 0x008fc600078e0206 */
[----:B------:R-:W3:Y:S01]  /*1350*/  SHFL.IDX PT, R13, R14, 0x4, 0x181f ;  /* 0x00981f000e0d7f89 */ /* 0x000ee200000e0000 */
[----:B------:R-:W-:-:S03]  /*1360*/  @!P1 IMAD.WIDE R10, R126, 0x2, R6 ;  /* 0x000000027e0a9825 */ /* 0x000fc600078e0206 */
[----:B------:R2:W-:Y:S01]  /*1370*/  @!P1 LDGSTS.E.BYPASS.LTC128B.128 [R247+0x8080], [R16.64], !P5 ;  /* 0x0808000010f79fae */ /* 0x0005e2000e901d54 */
[----:B----4-:R-:W-:-:S03]  /*1380*/  @!P0 IMAD.WIDE R6, R128, 0x2, R2 ;  /* 0x0000000280068825 */ /* 0x010fc600078e0202 */
[----:B------:R1:W-:Y:S01]  /*1390*/  @!P1 LDGSTS.E.BYPASS.LTC128B.128 [R247+0xc080], [R10.64], !P4 ;  /* 0x0c0800000af79fae */ /* 0x0003e2000e101d54 */
[----:B------:R-:W-:-:S03]  /*13a0*/  ISETP.GE.AND P1, PT, R19, UR8, PT ;  /* 0x0000000813007c0c */ /* 0x000fc6000bf26270 */
[----:B------:R4:W-:Y:S01]  /*13b0*/  @!P0 LDGSTS.E.BYPASS.LTC128B.128 [R247+0x8880], [R6.64], !P5 ;  /* 0x0888000006f78fae */ /* 0x0009e2000e901d54 */
[----:B------:R-:W-:Y:S01]  /*13c0*/  UIMAD.WIDE.U32 UR16, UR10, UR4, URZ ;  /* 0x000000040a1072a5 */ /* 0x000fe2000f8e003f */
[----:B------:R-:W-:Y:S02]  /*13d0*/  IADD3 R41, -R21, UR28, RZ ;  /* 0x0000001c15297c10 */ /* 0x000fe4000fffe1ff */
[----:B------:R-:W-:Y:S01]  /*13e0*/  SHF.R.S32.HI R122, RZ, 0x5, R123 ;  /* 0x00000005ff7a7819 */ /* 0x000fe2000001147b */
[----:B------:R-:W-:Y:S01]  /*13f0*/  STL [R1+0x38], R126 ;  /* 0x0000387e01007387 */ /* 0x000fe20000100800 */
[----:B-1----:R-:W-:-:S04]  /*1400*/  @!P6 IMAD.WIDE R10, R128, 0x2, R8 ;  /* 0x00000002800ae825 */ /* 0x002fc800078e0208 */
[----:B----4-:R-:W-:-:S04]  /*1410*/  @!P0 IMAD.WIDE R6, R126, 0x2, R2 ;  /* 0x000000027e068825 */ /* 0x010fc800078e0202 */
[--C-:B------:R-:W-:Y:S01]  /*1420*/  @!P2 IMAD.WIDE R2, R128, 0x2, R4.reuse ;  /* 0x000000028002a825 */ /* 0x100fe200078e0204 */
[----:B------:R1:W-:Y:S01]  /*1430*/  @!P0 LDGSTS.E.BYPASS.LTC128B.128 [R247+0xc880], [R6.64], !P4 ;  /* 0x0c88000006f78fae */ /* 0x0003e2000e101d54 */
[----:B------:R-:W-:Y:S02]  /*1440*/  ISETP.GE.AND P0, PT, R0, UR8, PT ;  /* 0x0000000800007c0c */ /* 0x000fe4000bf06270 */
[----:B------:R-:W-:Y:S01]  /*1450*/  @!P2 IMAD.WIDE R4, R126, 0x2, R4 ;  /* 0x000000027e04a825 */ /* 0x000fe200078e0204 */
[----:B------:R4:W-:Y:S01]  /*1460*/  @!P2 LDGSTS.E.BYPASS.LTC128B.128 [R247+0x9080], [R2.64], !P5 ;  /* 0x0908000002f7afae */ /* 0x0009e2000e901d54 */
[----:B------:R-:W-:-:S03]  /*1470*/  IADD3 R0, R18, 0x60, RZ ;  /* 0x0000006012007810 */ /* 0x000fc60007ffe0ff */
[----:B------:R2:W-:Y:S01]  /*1480*/  @!P2 LDGSTS.E.BYPASS.LTC128B.128 [R247+0xd080], [R4.64], !P4 ;  /* 0x0d08000004f7afae */ /* 0x0005e2000e101d54 */
[----:B------:R-:W-:Y:S02]  /*1490*/  ISETP.GE.AND P2, PT, R0, UR8, PT ;  /* 0x0000000800007c0c */ /* 0x000fe4000bf46270 */
[----:B------:R-:W-:Y:S01]  /*14a0*/  IADD3 R0, R131, UR19, RZ ;  /* 0x0000001383007c10 */ /* 0x000fe2000fffe0ff */
[----:B------:R2:W-:Y:S04]  /*14b0*/  @!P6 LDGSTS.E.BYPASS.LTC128B.128 [R247+0x9880], [R10.64], !P5 ;  /* 0x098800000af7efae */ /* 0x0005e8000e901d54 */
[----:B-1----:R-:W-:Y:S01]  /*14c0*/  SHFL.IDX PT, R6, R15, 0x5, 0x181f ;  /* 0x00b81f000f067f89 */ /* 0x002fe200000e0000 */
[----:B----4-:R-:W-:-:S03]  /*14d0*/  @!P6 IMAD.WIDE R2, R126, 0x2, R8 ;  /* 0x000000027e02e825 */ /* 0x010fc600078e0208 */
[----:B------:R-:W1:Y:S01]  /*14e0*/  SHFL.IDX PT, R7, R14, 0x5, 0x181f ;  /* 0x00b81f000e077f89 */ /* 0x000e6200000e0000 */
[----:B---3--:R-:W-:-:S03]  /*14f0*/  @!P1 IMAD.WIDE R8, R128, 0x2, R12 ;  /* 0x0000000280089825 */ /* 0x008fc600078e020c */
[----:B------:R3:W-:Y:S01]  /*1500*/  @!P6 LDGSTS.E.BYPASS.LTC128B.128 [R247+0xd880], [R2.64], !P4 ;  /* 0x0d88000002f7efae */ /* 0x0007e2000e101d54 */
[----:B------:R-:W-:Y:S01]  /*1510*/  ISETP.GE.AND P6, PT, R0, UR9, PT ;  /* 0x0000000900007c0c */ /* 0x000fe2000bfc6270 */
[----:B--2---:R-:W-:Y:S02]  /*1520*/  @!P1 IMAD.WIDE R4, R126, 0x2, R12 ;  /* 0x000000027e049825 */ /* 0x004fe400078e020c */
[----:B------:R1:W-:Y:S01]  /*1530*/  @!P1 LDGSTS.E.BYPASS.LTC128B.128 [R247+0xa080], [R8.64], !P5 ;  /* 0x0a08000008f79fae */ /* 0x0003e2000e901d54 */
[----:B------:R-:W-:Y:S02]  /*1540*/  IADD3 R11, R18, 0x70, RZ ;  /* 0x00000070120b7810 */ /* 0x000fe40007ffe0ff */
[----:B------:R-:W-:Y:S01]  /*1550*/  IADD3 R12, R0, UR11, RZ ;  /* 0x0000000b000c7c10 */ /* 0x000fe2000fffe0ff */
[----:B------:R2:W-:Y:S01]  /*1560*/  @!P1 LDGSTS.E.BYPASS.LTC128B.128 [R247+0xe080], [R4.64], !P4 ;  /* 0x0e08000004f79fae */ /* 0x0005e2000e101d54 */
[----:B------:R-:W-:Y:S02]  /*1570*/  ISETP.GE.AND P1, PT, R11, UR8, PT ;  /* 0x000000080b007c0c */ /* 0x000fe4000bf26270 */
[----:B------:R-:W-:Y:S01]  /*1580*/  ISETP.GT.OR P6, PT, R131, 0x2f, P6 ;  /* 0x0000002f8300780c */ /* 0x000fe200037c4670 */
[----:B------:R-:W-:-:S04]  /*1590*/  @P3 IMAD.HI.U32 R10, R12, c[0x0][0x2bc], RZ ;  /* 0x0000af000c0a3a27 */ /* 0x000fc800078e00ff */
[----:B------:R-:W-:Y:S01]  /*15a0*/  IMAD.MOV.U32 R0, RZ, RZ, R12 ;  /* 0x000000ffff007224 */ /* 0x000fe200078e000c */
[----:B------:R-:W-:Y:S01]  /*15b0*/  @P3 SHF.R.U32.HI R0, RZ, c[0x0][0x2c0], R10 ;  /* 0x0000b000ff003a19 */ /* 0x000fe2000001160a */
[----:B---3--:R-:W-:Y:S04]  /*15c0*/  SHFL.IDX PT, R2, R15, 0x7, 0x181f ;  /* 0x00f81f000f027f89 */ /* 0x008fe800000e0000 */
[----:B------:R-:W-:Y:S01]  /*15d0*/  SHFL.IDX PT, R3, R14, 0x7, 0x181f ;  /* 0x00f81f000e037f89 */ /* 0x000fe200000e0000 */
[----:B-1----:R-:W-:-:S03]  /*15e0*/  @!P0 IMAD.WIDE R8, R128, 0x2, R6 ;  /* 0x0000000280088825 */ /* 0x002fc600078e0206 */
[----:B--2---:R-:W-:Y:S01]  /*15f0*/  SHFL.IDX PT, R4, R15, 0x6, 0x181f ;  /* 0x00d81f000f047f89 */ /* 0x004fe200000e0000 */
[----:B------:R-:W-:-:S03]  /*1600*/  @!P0 IMAD.WIDE R6, R126, 0x2, R6 ;  /* 0x000000027e068825 */ /* 0x000fc600078e0206 */
[----:B------:R-:W1:Y:S04]  /*1610*/  SHFL.IDX PT, R5, R14, 0x6, 0x181f ;  /* 0x00d81f000e057f89 */ /* 0x000e6800000e0000 */
[----:B------:R2:W-:Y:S04]  /*1620*/  @!P0 LDGSTS.E.BYPASS.LTC128B.128 [R247+0xa880], [R8.64], !P5 ;  /* 0x0a88000008f78fae */ /* 0x0005e8000e901d54 */
[----:B------:R3:W-:Y:S01]  /*1630*/  @!P0 LDGSTS.E.BYPASS.LTC128B.128 [R247+0xe880], [R6.64], !P4 ;  /* 0x0e88000006f78fae */ /* 0x0007e2000e101d54 */
[----:B-1----:R-:W-:-:S05]  /*1640*/  @!P2 IMAD.WIDE R10, R128, 0x2, R4 ;  /* 0x00000002800aa825 */ /* 0x002fca00078e0204 */
[----:B------:R1:W-:Y:S01]  /*1650*/  @!P2 LDGSTS.E.BYPASS.LTC128B.128 [R247+0xb080], [R10.64], !P5 ;  /* 0x0b0800000af7afae */ /* 0x0003e2000e901d54 */
[----:B--2---:R-:W-:-:S04]  /*1660*/  @!P2 IMAD.WIDE R8, R126, 0x2, R4 ;  /* 0x000000027e08a825 */ /* 0x004fc800078e0204 */
[--C-:B------:R-:W-:Y:S01]  /*1670*/  @!P1 IMAD.WIDE R4, R128, 0x2, R2.reuse ;  /* 0x0000000280049825 */ /* 0x100fe200078e0202 */
[----:B------:R2:W-:Y:S01]  /*1680*/  @!P2 LDGSTS.E.BYPASS.LTC128B.128 [R247+0xf080], [R8.64], !P4 ;  /* 0x0f08000008f7afae */ /* 0x0005e2000e101d54 */
[----:B---3--:R-:W-:Y:S02]  /*1690*/  @!P6 IADD3 R7, P0, R0, UR14, RZ ;  /* 0x0000000e0007ec10 */ /* 0x008fe4000ff1e0ff */
[----:B------:R-:W-:Y:S01]  /*16a0*/  @!P1 IMAD.WIDE R2, R126, 0x2, R2 ;  /* 0x000000027e029825 */ /* 0x000fe200078e0202 */
[----:B------:R3:W-:Y:S01]  /*16b0*/  @!P1 LDGSTS.E.BYPASS.LTC128B.128 [R247+0xb880], [R4.64], !P5 ;  /* 0x0b88000004f79fae */ /* 0x0007e2000e901d54 */
[----:B------:R-:W-:Y:S02]  /*16c0*/  @!P6 LEA.HI.X.SX32 R13, R0, UR6, 0x1, P0 ;  /* 0x00000006000dec11 */ /* 0x000fe400080f0eff */
[C---:B------:R-:W-:Y:S01]  /*16d0*/  @!P6 LEA R6, P0, R7.reuse, c[0x0][0x2a0], 0x2 ;  /* 0x0000a8000706ea11 */ /* 0x040fe200078010ff */
[----:B------:R4:W-:Y:S03]  /*16e0*/  @!P1 LDGSTS.E.BYPASS.LTC128B.128 [R247+0xf880], [R2.64], !P4 ;  /* 0x0f88000002f79fae */ /* 0x0009e6000e101d54 */
[----:B------:R-:W-:Y:S01]  /*16f0*/  @!P6 LEA.HI.X R7, R7, c[0x0][0x2a4], R13, 0x2, P0 ;  /* 0x0000a9000707ea11 */ /* 0x000fe200000f140d */
[----:B------:R-:W0:Y:S04]  /*1700*/  LDGDEPBAR ;  /* 0x00000000000079af */ /* 0x000e280000000000 */
[----:B------:R-:W-:Y:S06]  /*1710*/  BAR.SYNC.DEFER_BLOCKING 0x0 ;  /* 0x0000000000007b1d */ /* 0x000fec0000010000 */
[----:B------:R1:W5:Y:S01]  /*1720*/  @!P6 LDG.E R242, [R6.64] ;  /* 0x0000001406f2e981 */ /* 0x000362000c1e1900 */
[----:B------:R-:W-:Y:S01]  /*1730*/  IMAD.MOV R0, RZ, RZ, -R0 ;  /* 0x000000ffff007224 */ /* 0x000fe200078e0a00 */
[----:B------:R-:W-:Y:S01]  /*1740*/  UIMAD UR8, UR18, UR4, URZ ;  /* 0x00000004120872a4 */ /* 0x000fe2000f8e023f */
[----:B--2---:R-:W-:Y:S01]  /*1750*/  LEA.HI R8, R124, R129, RZ, 0x4 ;  /* 0x000000817c087211 */ /* 0x004fe200078f20ff */
[C---:B------:R-:W-:Y:S01]  /*1760*/  IMAD.WIDE R18, R128.reuse, 0x2, RZ ;  /* 0x0000000280127825 */ /* 0x040fe200078e02ff */
[C---:B------:R-:W-:Y:S01]  /*1770*/  ISETP.GE.AND P2, PT, R41.reuse, 0x1, PT ;  /* 0x000000012900780c */ /* 0x040fe20003f46270 */
[----:B------:R-:W-:Y:S01]  /*1780*/  UIMAD UR8, UR10, UR5, UR8 ;  /* 0x000000050a0872a4 */ /* 0x000fe2000f8e0208 */
[----:B------:R-:W-:Y:S01]  /*1790*/  ISETP.GE.AND P5, PT, R128, c[0x0][0x1d4], PT ;  /* 0x0000750080007a0c */ /* 0x000fe20003fa6270 */
[----:B------:R-:W-:Y:S01]  /*17a0*/  IMAD R243, R0, c[0x0][0x2b8], R12 ;  /* 0x0000ae0000f37a24 */ /* 0x000fe200078e020c */
[----:B------:R-:W-:Y:S01]  /*17b0*/  LOP3.LUT R12, R8, 0xfffffff0, RZ, 0xc0, !PT ;  /* 0xfffffff0080c7812 */ /* 0x000fe200078ec0ff */
[----:B------:R-:W-:Y:S01]  /*17c0*/  UIADD3 UR8, UR17, UR8, URZ ;  /* 0x0000000811087290 */ /* 0x000fe2000fffe03f */
[----:B------:R-:W-:Y:S01]  /*17d0*/  ISETP.GE.AND P1, PT, R41, 0x11, PT ;  /* 0x000000112900780c */ /* 0x000fe20003f26270 */
[C---:B----4-:R-:W-:Y:S01]  /*17e0*/  IMAD.WIDE.U32 R2, R243.reuse, c[0x0][0x1e0], RZ ;  /* 0x00007800f3027a25 */ /* 0x050fe200078e00ff */
[----:B------:R-:W-:Y:S01]  /*17f0*/  SHF.R.S32.HI R13, RZ, 0x1f, R243 ;  /* 0x0000001fff0d7819 */ /* 0x000fe200000114f3 */
[----:B------:R-:W-:Y:S01]  /*1800*/  ULDC.64 UR4, c[0x0][0x210] ;  /* 0x0000840000047ab9 */ /* 0x000fe20000000a00 */
[----:B------:R-:W-:Y:S01]  /*1810*/  SHF.R.S32.HI R14, RZ, 0x4, R8 ;  /* 0x00000004ff0e7819 */ /* 0x000fe20000011408 */
[----:B---3--:R-:W-:Y:S01]  /*1820*/  IMAD R5, R243, c[0x0][0x1e0], RZ ;  /* 0x00007800f3057a24 */ /* 0x008fe200078e02ff */
[----:B------:R-:W-:Y:S01]  /*1830*/  ISETP.GE.AND P4, PT, R42, c[0x0][0x1d4], PT ;  /* 0x000075002a007a0c */ /* 0x000fe20003f86270 */
[----:B------:R-:W-:Y:S01]  /*1840*/  IMAD R0, R13, c[0x0][0x1e0], RZ ;  /* 0x000078000d007a24 */ /* 0x000fe200078e02ff */
[----:B------:R-:W-:Y:S01]  /*1850*/  UIMAD UR18, UR18, UR4, URZ ;  /* 0x00000004121272a4 */ /* 0x000fe2000f8e023f */
[----:B------:R-:W-:Y:S01]  /*1860*/  IMAD.IADD R12, R129, 0x1, -R12 ;  /* 0x00000001810c7824 */ /* 0x000fe200078e0a0c */
[----:B------:R-:W-:Y:S01]  /*1870*/  UIMAD.WIDE.U32 UR24, UR10, UR4, URZ ;  /* 0x000000040a1872a5 */ /* 0x000fe2000f8e003f */
[----:B------:R-:W-:Y:S01]  /*1880*/  IMAD R0, R243, c[0x0][0x1e4], R0 ;  /* 0x00007900f3007a24 */ /* 0x000fe200078e0200 */
[----:B------:R-:W-:Y:S01]  /*1890*/  UIMAD UR18, UR10, UR5, UR18 ;  /* 0x000000050a1272a4 */ /* 0x000fe2000f8e0212 */
[----:B------:R-:W-:Y:S01]  /*18a0*/  IMAD R13, R13, c[0x0][0x208], RZ ;  /* 0x000082000d0d7a24 */ /* 0x000fe200078e02ff */
[----:B------:R-:W-:Y:S01]  /*18b0*/  SHF.R.S32.HI R16, RZ, 0x1f, R12 ;  /* 0x0000001fff107819 */ /* 0x000fe2000001140c */
[----:B------:R-:W-:Y:S01]  /*18c0*/  IMAD.IADD R3, R3, 0x1, R0 ;  /* 0x0000000103037824 */ /* 0x000fe200078e0200 */
[----:B------:R-:W-:Y:S01]  /*18d0*/  UIADD3 UR18, UR25, UR18, URZ ;  /* 0x0000001219127290 */ /* 0x000fe2000fffe03f */
[----:B-1----:R-:W-:Y:S01]  /*18e0*/  IMAD.U32 R7, RZ, RZ, UR10 ;  /* 0x0000000aff077e24 */ /* 0x002fe2000f8e00ff */
[----:B------:R-:W-:Y:S01]  /*18f0*/  LEA.HI R16, R16, R12, RZ, 0x3 ;  /* 0x0000000c10107211 */ /* 0x000fe200078f18ff */
[----:B------:R-:W-:Y:S01]  /*1900*/  IMAD R13, R243, c[0x0][0x20c], R13 ;  /* 0x00008300f30d7a24 */ /* 0x000fe200078e020d */
[----:B------:R-:W-:Y:S01]  /*1910*/  LOP3.LUT P6, RZ, R40, 0x2, RZ, 0xc0, !PT ;  /* 0x0000000228ff7812 */ /* 0x000fe200078cc0ff */
[----:B------:R-:W-:Y:S01]  /*1920*/  UIADD3 UR4, UR23, -0x1, URZ ;  /* 0xffffffff17047890 */ /* 0x000fe2000fffe03f */
[----:B------:R-:W-:Y:S01]  /*1930*/  LOP3.LUT R15, R16, 0xfffffff8, RZ, 0xc0, !PT ;  /* 0xfffffff8100f7812 */ /* 0x000fe200078ec0ff */
[----:B------:R-:W-:Y:S01]  /*1940*/  STL [R1+0x40], R130 ;  /* 0x0000408201007387 */ /* 0x000fe20000100800 */
[----:B------:R-:W-:Y:S01]  /*1950*/  SHF.R.S32.HI R127, RZ, 0x1f, R126 ;  /* 0x0000001fff7f7819 */ /* 0x000fe2000001147e */
[----:B------:R-:W-:Y:S01]  /*1960*/  UISETP.GT.AND UP0, UPT, UR4, UR7, UPT ;  /* 0x000000070400728c */ /* 0x000fe2000bf04270 */
[----:B------:R-:W-:Y:S01]  /*1970*/  SEL R125, RZ, 0x10, P4 ;  /* 0x00000010ff7d7807 */ /* 0x000fe20002000000 */
[----:B------:R-:W-:-:S02]  /*1980*/  IMAD.IADD R22, R12, 0x1, -R15 ;  /* 0x000000010c167824 */ /* 0x000fc400078e0a0f */
[----:B------:R-:W-:Y:S01]  /*1990*/  STL [R1+0x3c], R127 ;  /* 0x00003c7f01007387 */ /* 0x000fe20000100800 */
[----:B-----5:R-:W-:Y:S01]  /*19a0*/  SHF.R.S32.HI R17, RZ, 0x1f, R242 ;  /* 0x0000001fff117819 */ /* 0x020fe200000114f2 */
[----:B------:R-:W-:-:S04]  /*19b0*/  IMAD.WIDE.U32 R2, R242, c[0x0][0x1f0], R2 ;  /* 0x00007c00f2027a25 */ /* 0x000fc800078e0002 */
[----:B------:R-:W-:Y:S01]  /*19c0*/  IMAD R0, R17, c[0x0][0x1f0], RZ ;  /* 0x00007c0011007a24 */ /* 0x000fe200078e02ff */
[----:B------:R-:W-:-:S03]  /*19d0*/  IADD3 R4, P0, R2, UR16, RZ ;  /* 0x0000001002047c10 */ /* 0x000fc6000ff1e0ff */
[----:B------:R-:W-:-:S05]  /*19e0*/  IMAD R0, R242, c[0x0][0x1f4], R0 ;  /* 0x00007d00f2007a24 */ /* 0x000fca00078e0200 */
[----:B------:R-:W-:Y:S01]  /*19f0*/  IADD3.X R2, R3, UR8, R0, P0, !PT ;  /* 0x0000000803027c10 */ /* 0x000fe200087fe400 */
[----:B------:R-:W-:Y:S01]  /*1a00*/  IMAD R3, R242, c[0x0][0x1f0], R5 ;  /* 0x00007c00f2037a24 */ /* 0x000fe200078e0205 */
[----:B------:R-:W-:-:S04]  /*1a10*/  LEA R6, P0, R4, c[0x0][0x1c8], 0x1 ;  /* 0x0000720004067a11 */ /* 0x000fc800078008ff */
[----:B------:R-:W-:Y:S01]  /*1a20*/  LEA.HI.X R0, R4, c[0x0][0x1cc], R2, 0x1, P0 ;  /* 0x0000730004007a11 */ /* 0x000fe200000f0c02 */
[----:B------:R-:W-:Y:S01]  /*1a30*/  IMAD R4, R7, c[0x0][0x1e8], R3 ;  /* 0x00007a0007047a24 */ /* 0x000fe200078e0203 */
[----:B------:R-:W-:Y:S01]  /*1a40*/  SHFL.IDX PT, R2, R6, RZ, 0x181f ;  /* 0x00181fff06027589 */ /* 0x000fe200000e0000 */
[----:B------:R-:W-:-:S03]  /*1a50*/  ISETP.GT.AND P0, PT, R41, 0x20, PT ;  /* 0x000000202900780c */ /* 0x000fc60003f04270 */
[----:B------:R-:W1:Y:S01]  /*1a60*/  SHFL.IDX PT, R3, R0, RZ, 0x181f ;  /* 0x00181fff00037589 */ /* 0x000e6200000e0000 */
[----:B------:R-:W-:-:S03]  /*1a70*/  LEA R4, R4, c[0x0][0x1c8], 0x1 ;  /* 0x0000720004047a11 */ /* 0x000fc600078e08ff */
[----:B------:R-:W-:Y:S04]  /*1a80*/  SHFL.IDX PT, R6, R6, 0x1, 0x181f ;  /* 0x00381f0006067f89 */ /* 0x000fe800000e0000 */
[----:B------:R-:W-:Y:S04]  /*1a90*/  SHFL.IDX PT, R7, R0, 0x1, 0x181f ;  /* 0x00381f0000077f89 */ /* 0x000fe800000e0000 */
[----:B------:R-:W-:Y:S04]  /*1aa0*/  SHFL.IDX PT, R4, R4, 0x2, 0x181f ;  /* 0x00581f0004047f89 */ /* 0x000fe800000e0000 */
[----:B------:R2:W3:Y:S01]  /*1ab0*/  SHFL.IDX PT, R5, R0, 0x2, 0x181f ;  /* 0x00581f0000057f89 */ /* 0x0004e200000e0000 */
[----:B-1----:R-:W-:-:S05]  /*1ac0*/  @P2 IMAD.WIDE R10, R128, 0x2, R2 ;  /* 0x00000002800a2825 */ /* 0x002fca00078e0202 */
[----:B------:R1:W-:Y:S01]  /*1ad0*/  @P2 LDGSTS.E.BYPASS.LTC128B.128 [R247+0x5080], [R10.64], !P5 ;  /* 0x050800000af72fae */ /* 0x0003e2000e901d54 */
[----:B--2---:R-:W-:Y:S01]  /*1ae0*/  LEA.HI R0, R8, R14, RZ, 0x1 ;  /* 0x0000000e08007211 */ /* 0x004fe200078f08ff */
[----:B------:R-:W-:-:S03]  /*1af0*/  IMAD.WIDE.U32 R8, R243, c[0x0][0x208], RZ ;  /* 0x00008200f3087a25 */ /* 0x000fc600078e00ff */
[----:B------:R-:W-:Y:S01]  /*1b00*/  LOP3.LUT R0, R0, 0xfffffffe, RZ, 0xc0, !PT ;  /* 0xfffffffe00007812 */ /* 0x000fe200078ec0ff */
[----:B------:R-:W-:Y:S02]  /*1b10*/  IMAD.IADD R13, R9, 0x1, R13 ;  /* 0x00000001090d7824 */ /* 0x000fe400078e020d */
[----:B------:R-:W-:Y:S02]  /*1b20*/  IMAD.MOV.U32 R12, RZ, RZ, R8 ;  /* 0x000000ffff0c7224 */ /* 0x000fe400078e0008 */
[----:B------:R-:W-:-:S04]  /*1b30*/  @P2 IMAD.WIDE R8, R126, 0x2, R2 ;  /* 0x000000027e082825 */ /* 0x000fc800078e0202 */
[C---:B---3--:R-:W-:Y:S01]  /*1b40*/  @P0 IMAD.WIDE R2, R128.reuse, 0x2, R4 ;  /* 0x0000000280020825 */ /* 0x048fe200078e0204 */
[----:B------:R2:W-:Y:S03]  /*1b50*/  @P2 LDGSTS.E.BYPASS.LTC128B.128 [R247+0x6880], [R8.64], !P4 ;  /* 0x0688000008f72fae */ /* 0x0005e6000e101d54 */
[----:B-1----:R-:W-:-:S04]  /*1b60*/  @P1 IMAD.WIDE R10, R128, 0x2, R6 ;  /* 0x00000002800a1825 */ /* 0x002fc800078e0206 */
[----:B------:R-:W-:Y:S01]  /*1b70*/  @P1 IMAD.WIDE R6, R126, 0x2, R6 ;  /* 0x000000027e061825 */ /* 0x000fe200078e0206 */
[----:B------:R1:W-:Y:S03]  /*1b80*/  @P1 LDGSTS.E.BYPASS.LTC128B.128 [R247+0x5880], [R10.64], !P5 ;  /* 0x058800000af71fae */ /* 0x0003e6000e901d54 */
[----:B------:R-:W-:Y:S01]  /*1b90*/  IMAD.IADD R14, R14, 0x1, -R0 ;  /* 0x000000010e0e7824 */ /* 0x000fe200078e0a00 */
[----:B------:R3:W-:Y:S01]  /*1ba0*/  @P1 LDGSTS.E.BYPASS.LTC128B.128 [R247+0x7080], [R6.64], !P4 ;  /* 0x0708000006f71fae */ /* 0x0007e2000e101d54 */
[----:B------:R-:W-:Y:S02]  /*1bb0*/  IMAD.SHL.U32 R0, R40, 0x40, RZ ;  /* 0x0000004028007824 */ /* 0x000fe400078e00ff */
[----:B------:R-:W-:Y:S01]  /*1bc0*/  @P0 IMAD.WIDE R4, R126, 0x2, R4 ;  /* 0x000000027e040825 */ /* 0x000fe200078e0204 */
[----:B------:R4:W-:Y:S02]  /*1bd0*/  @P0 LDGSTS.E.BYPASS.LTC128B.128 [R247+0x6080], [R2.64], !P5 ;  /* 0x0608000002f70fae */ /* 0x0009e4000e901d54 */
[----:B------:R-:W-:-:S02]  /*1be0*/  LOP3.LUT R0, R0, 0x1c0, RZ, 0xc0, !PT ;  /* 0x000001c000007812 */ /* 0x000fc400078ec0ff */
[----:B------:R5:W-:Y:S04]  /*1bf0*/  @P0 LDGSTS.E.BYPASS.LTC128B.128 [R247+0x7880], [R4.64], !P4 ;  /* 0x0788000004f70fae */ /* 0x000be8000e101d54 */
[----:B------:R-:W0:Y:S01]  /*1c00*/  LDGDEPBAR ;  /* 0x00000000000079af */ /* 0x000e220000000000 */
[----:B--2---:R-:W-:Y:S01]  /*1c10*/  SHF.R.U32.HI R8, RZ, 0x3, R0 ;  /* 0x00000003ff087819 */ /* 0x004fe20000011600 */
[----:B---3--:R-:W-:Y:S02]  /*1c20*/  IMAD.SHL.U32 R6, R16, 0x40, RZ ;  /* 0x0000004010067824 */ /* 0x008fe400078e00ff */
[----:B----4-:R-:W-:-:S03]  /*1c30*/  IMAD.SHL.U32 R3, R21, 0x8, RZ ;  /* 0x0000000815037824 */ /* 0x010fc600078e00ff */
[----:B------:R-:W-:Y:S01]  /*1c40*/  LOP3.LUT R121, R6, 0xfffffe00, RZ, 0xc0, !PT ;  /* 0xfffffe0006797812 */ /* 0x000fe200078ec0ff */
[----:B------:R-:W-:Y:S02]  /*1c50*/  IMAD.SHL.U32 R2, R22, 0x40, RZ ;  /* 0x0000004016027824 */ /* 0x000fe400078e00ff */
[----:B-----5:R-:W-:Y:S01]  /*1c60*/  IMAD.SHL.U32 R5, R14, 0x8, RZ ;  /* 0x000000080e057824 */ /* 0x020fe200078e00ff */
[----:B------:R-:W-:Y:S01]  /*1c70*/  LOP3.LUT R9, R0, 0x8, R3, 0xf8, !PT ;  /* 0x0000000800097812 */ /* 0x000fe200078ef803 */
[----:B------:R-:W-:Y:S01]  /*1c80*/  IMAD R4, R17, c[0x0][0x218], RZ ;  /* 0x0000860011047a24 */ /* 0x000fe200078e02ff */
[----:B------:R-:W-:Y:S01]  /*1c90*/  LOP3.LUT R0, R2, 0x1c0, RZ, 0xc0, !PT ;  /* 0x000001c002007812 */ /* 0x000fe200078ec0ff */
[----:B------:R-:W-:Y:S01]  /*1ca0*/  IMAD.WIDE.U32 R2, R242, c[0x0][0x218], R12 ;  /* 0x00008600f2027a25 */ /* 0x000fe200078e000c */
[----:B------:R-:W-:Y:S01]  /*1cb0*/  LOP3.LUT R8, R9, R8, RZ, 0x3c, !PT ;  /* 0x0000000809087212 */ /* 0x000fe200078e3cff */
[----:B------:R-:W-:-:S04]  /*1cc0*/  DEPBAR.LE SB0, 0x1 ;  /* 0x000080400000791a */ /* 0x000fc80000000000 */
[----:B------:R-:W-:Y:S01]  /*1cd0*/  LOP3.LUT R7, R0, 0x8, R5, 0xf8, !PT ;  /* 0x0000000800077812 */ /* 0x000fe200078ef805 */
[----:B------:R-:W-:-:S04]  /*1ce0*/  DEPBAR.LE SB0, 0x0 ;  /* 0x000080000000791a */ /* 0x000fc80000000000 */
[----:B------:R-:W-:Y:S01]  /*1cf0*/  SHF.R.U32.HI R6, RZ, 0x3, R0 ;  /* 0x00000003ff067819 */ /* 0x000fe20000011600 */
[----:B------:R-:W-:Y:S01]  /*1d00*/  IMAD R0, R242, c[0x0][0x21c], R4 ;  /* 0x00008700f2007a24 */ /* 0x000fe200078e0204 */
[----:B------:R-:W-:Y:S01]  /*1d10*/  BAR.SYNC.DEFER_BLOCKING 0x0 ;  /* 0x0000000000007b1d */ /* 0x000fe20000010000 */
[----:B------:R-:W-:Y:S01]  /*1d20*/  IADD3 R5, P0, R2, UR24, RZ ;  /* 0x0000001802057c10 */ /* 0x000fe2000ff1e0ff */
[----:B------:R-:W-:Y:S01]  /*1d30*/  IMAD R2, R122, 0x400, R121 ;  /* 0x000004007a027824 */ /* 0x000fe200078e0279 */
[----:B------:R-:W-:Y:S02]  /*1d40*/  LOP3.LUT R120, R7, R6, RZ, 0x3c, !PT ;  /* 0x0000000607787212 */ /* 0x000fe400078e3cff */
[----:B------:R-:W-:Y:S01]  /*1d50*/  IADD3.X R3, R3, UR18, R0, P0, !PT ;  /* 0x0000001203037c10 */ /* 0x000fe200087fe400 */
[----:B------:R-:W-:Y:S01]  /*1d60*/  IMAD R0, R14, 0x200, R8 ;  /* 0x000002000e007824 */ /* 0x000fe200078e0208 */
[----:B------:R-:W-:Y:S01]  /*1d70*/  LEA R4, P0, R5, c[0x0][0x1f8], 0x1 ;  /* 0x00007e0005047a11 */ /* 0x000fe200078008ff */
[----:B------:R-:W-:-:S02]  /*1d80*/  IMAD.IADD R2, R120, 0x1, R2 ;  /* 0x0000000178027824 */ /* 0x000fc400078e0202 */
[----:B------:R-:W-:Y:S01]  /*1d90*/  IMAD.SHL.U32 R224, R0, 0x2, RZ ;  /* 0x0000000200e07824 */ /* 0x000fe200078e00ff */
[----:B------:R-:W-:Y:S01]  /*1da0*/  LEA.HI.X R3, R5, c[0x0][0x1fc], R3, 0x1, P0 ;  /* 0x00007f0005037a11 */ /* 0x000fe200000f0c03 */
[----:B------:R-:W2:Y:S01]  /*1db0*/  SHFL.IDX PT, R8, R4, 0x2, 0x181f ;  /* 0x00581f0004087f89 */ /* 0x000ea200000e0000 */
[----:B------:R-:W-:Y:S02]  /*1dc0*/  IMAD.SHL.U32 R231, R2, 0x2, RZ ;  /* 0x0000000202e77824 */ /* 0x000fe400078e00ff */
[C---:B------:R-:W-:Y:S01]  /*1dd0*/  IADD3 R17, R224.reuse, 0x5080, RZ ;  /* 0x00005080e0117810 */ /* 0x040fe20007ffe0ff */
[----:B------:R-:W3:Y:S01]  /*1de0*/  SHFL.IDX PT, R16, R4, RZ, 0x181f ;  /* 0x00181fff04107589 */ /* 0x000ee200000e0000 */
[----:B------:R-:W-:Y:S02]  /*1df0*/  IADD3 R235, R224, 0x50a0, RZ ;  /* 0x000050a0e0eb7810 */ /* 0x000fe40007ffe0ff */
[----:B------:R-:W-:Y:S01]  /*1e00*/  @P6 IADD3 R235, R17, -0x20, RZ ;  /* 0xffffffe011eb6810 */ /* 0x000fe20007ffe0ff */
[----:B-1----:R-:W1:Y:S03]  /*1e10*/  SHFL.IDX PT, R11, R4, 0x1, 0x181f ;  /* 0x00381f00040b7f89 */ /* 0x002e6600000e0000 */
[C---:B------:R-:W-:Y:S01]  /*1e20*/  IADD3 R241, R235.reuse, 0x800, RZ ;  /* 0x00000800ebf17810 */ /* 0x040fe20007ffe0ff */
[----:B------:R-:W4:Y:S01]  /*1e30*/  SHFL.IDX PT, R0, R3, 0x2, 0x181f ;  /* 0x00581f0003007f89 */ /* 0x000f2200000e0000 */
[----:B------:R-:W-:-:S02]  /*1e40*/  IADD3 R240, R235, 0x1000, RZ ;  /* 0x00001000ebf07810 */ /* 0x000fc40007ffe0ff */
[C---:B------:R-:W-:Y:S01]  /*1e50*/  IADD3 R239, R235.reuse, 0x1800, RZ ;  /* 0x00001800ebef7810 */ /* 0x040fe20007ffe0ff */
[----:B------:R-:W5:Y:S01]  /*1e60*/  SHFL.IDX PT, R10, R3, RZ, 0x181f ;  /* 0x00181fff030a7589 */ /* 0x000f6200000e0000 */
[C---:B------:R-:W-:Y:S02]  /*1e70*/  IADD3 R238, R235.reuse, 0x2000, RZ ;  /* 0x00002000ebee7810 */ /* 0x040fe40007ffe0ff */
[----:B------:R-:W-:Y:S01]  /*1e80*/  IADD3 R237, R235, 0x2800, RZ ;  /* 0x00002800ebed7810 */ /* 0x000fe20007ffe0ff */
[----:B------:R5:W5:Y:S01]  /*1e90*/  SHFL.IDX PT, R9, R3, 0x1, 0x181f ;  /* 0x00381f0003097f89 */ /* 0x000b6200000e0000 */
[----:B--2---:R-:W-:-:S03]  /*1ea0*/  IADD3 R30, P0, R18, R8, RZ ;  /* 0x00000008121e7210 */ /* 0x004fc60007f1e0ff */
[----:B------:R-:W-:Y:S01]  /*1eb0*/  LDSM.16.M88.4 R36, [R224+0x5080] ;  /* 0x00508000e024783b */ /* 0x000fe20000000200 */
[----:B---3--:R-:W-:-:S03]  /*1ec0*/  IADD3 R28, P2, R16, R18, RZ ;  /* 0x00000012101c7210 */ /* 0x008fc60007f5e0ff */
[----:B------:R-:W2:Y:S01]  /*1ed0*/  LDSM.16.M88.4 R12, [R231+0x8080] ;  /* 0x00808000e70c783b */ /* 0x000ea20000000200 */
[----:B-1----:R-:W-:-:S03]  /*1ee0*/  IADD3 R26, P1, R18, R11, RZ ;  /* 0x0000000b121a7210 */ /* 0x002fc60007f3e0ff */
[----:B------:R-:W1:Y:S01]  /*1ef0*/  LDSM.16.M88.4 R4, [R231+0xa080] ;  /* 0x00a08000e704783b */ /* 0x000e620000000200 */
[----:B----4-:R-:W-:-:S03]  /*1f00*/  IMAD.X R31, R19, 0x1, R0, P0 ;  /* 0x00000001131f7824 */ /* 0x010fc600000e0600 */
[----:B------:R-:W3:Y:S01]  /*1f10*/  LDSM.16.M88.4 R32, [R224+0x6080] ;  /* 0x00608000e020783b */ /* 0x000ee20000000200 */
[----:B-----5:R-:W-:-:S03]  /*1f20*/  IMAD.X R29, R10, 0x1, R19, P2 ;  /* 0x000000010a1d7824 */ /* 0x020fc600010e0613 */
[----:B------:R-:W4:Y:S01]  /*1f30*/  LDSM.16.M88.4 R44, [R224+0x5880] ;  /* 0x00588000e02c783b */ /* 0x000f220000000200 */
[----:B------:R-:W-:-:S03]  /*1f40*/  IMAD.WIDE R2, R126, 0x2, RZ ;  /* 0x000000027e027825 */ /* 0x000fc600078e02ff */
[----:B------:R-:W-:Y:S01]  /*1f50*/  LDSM.16.M88.4 R52, [R235] ;  /* 0x00000000eb34783b */ /* 0x000fe20000000200 */
[----:B------:R-:W-:Y:S01]  /*1f60*/  IMAD.X R27, R19, 0x1, R9, P1 ;  /* 0x00000001131b7824 */ /* 0x000fe200008e0609 */
[----:B------:R-:W-:Y:S02]  /*1f70*/  IADD3 R24, P0, R16, R2, RZ ;  /* 0x0000000210187210 */ /* 0x000fe40007f1e0ff */
[----:B------:R-:W-:Y:S01]  /*1f80*/  LDSM.16.M88.4 R56, [R235+0x800] ;  /* 0x00080000eb38783b */ /* 0x000fe20000000200 */
[----:B------:R-:W-:Y:S02]  /*1f90*/  IADD3 R20, P6, R2, R11, RZ ;  /* 0x0000000b02147210 */ /* 0x000fe40007fde0ff */
[----:B------:R-:W-:Y:S02]  /*1fa0*/  IMAD.X R25, R10, 0x1, R3, P0 ;  /* 0x000000010a197824 */ /* 0x000fe400000e0603 */
[----:B------:R-:W-:Y:S01]  /*1fb0*/  R2P PR, R22, 0x6 ;  /* 0x0000000616007804 */ /* 0x000fe20000000000 */
[C---:B------:R-:W-:Y:S01]  /*1fc0*/  IMAD.X R21, R3.reuse, 0x1, R9, P6 ;  /* 0x0000000103157824 */ /* 0x040fe200030e0609 */
[----:B------:R-:W-:Y:S01]  /*1fd0*/  IADD3 R22, P0, R2, R8, RZ ;  /* 0x0000000802167210 */ /* 0x000fe20007f1e0ff */
[----:B------:R-:W-:Y:S01]  /*1fe0*/  IMAD.MOV.U32 R2, RZ, RZ, 0x10 ;  /* 0x00000010ff027424 */ /* 0x000fe200078e00ff */
[----:B------:R-:W-:Y:S01]  /*1ff0*/  ISETP.GE.AND P6, PT, R128, c[0x0][0x1d4], PT ;  /* 0x0000750080007a0c */ /* 0x000fe20003fc6270 */
[----:B------:R-:W-:Y:S02]  /*2000*/  LDSM.16.M88.4 R64, [R235+0x1000] ;  /* 0x00100000eb40783b */ /* 0x000fe40000000200 */
[----:B------:R-:W-:Y:S01]  /*2010*/  IMAD.X R23, R3, 0x1, R0, P0 ;  /* 0x0000000103177824 */ /* 0x000fe200000e0600 */
[----:B------:R-:W-:Y:S01]  /*2020*/  ISETP.LT.OR P0, PT, R41, 0x1, P6 ;  /* 0x000000012900780c */ /* 0x000fe20003701670 */
[----:B------:R-:W-:Y:S01]  /*2030*/  IMAD.MOV.U32 R0, RZ, RZ, 0x40 ;  /* 0x00000040ff007424 */ /* 0x000fe200078e00ff */
[----:B------:R-:W-:Y:S01]  /*2040*/  SEL R3, R2, 0xfffffff0, !P1 ;  /* 0xfffffff002037807 */ /* 0x000fe20004800000 */
[----:B------:R-:W-:Y:S01]  /*2050*/  IMAD.MOV.U32 R2, RZ, RZ, 0x20 ;  /* 0x00000020ff027424 */ /* 0x000fe200078e00ff */
[----:B------:R-:W-:-:S03]  /*2060*/  ISETP.GE.AND P1, PT, R42, c[0x0][0x1d4], PT ;  /* 0x000075002a007a0c */ /* 0x000fc60003f26270 */
[----:B------:R-:W-:Y:S01]  /*2070*/  IMAD R233, R3, 0x2, R231 ;  /* 0x0000000203e97824 */ /* 0x000fe200078e02e7 */
[----:B--2---:R-:W-:Y:S01]  /*2080*/  HMMA.16816.F32 R88, R12, R36, RZ ;  /* 0x000000240c58723c */ /* 0x004fe200000018ff */
[----:B------:R-:W-:-:S03]  /*2090*/  SEL R2, R2, 0xffffffe0, !P2 ;  /* 0xffffffe002027807 */ /* 0x000fc60005000000 */
[----:B------:R-:W2:Y:S02]  /*20a0*/  LDSM.16.M88.4 R8, [R233+0xa080] ;  /* 0x00a08000e908783b */ /* 0x000ea40000000200 */
[C---:B------:R-:W-:Y:S02]  /*20b0*/  IMAD R232, R2.reuse, 0x2, R231 ;  /* 0x0000000202e87824 */ /* 0x040fe400078e02e7 */
[----:B------:R-:W5:Y:S01]  /*20c0*/  LDSM.16.M88.4 R16, [R233+0x8080] ;  /* 0x00808000e910783b */ /* 0x000f620000000200 */
[----:B-1----:R-:W-:Y:S01]  /*20d0*/  HMMA.16816.F32 R72, R4, R36, RZ ;  /* 0x000000240448723c */ /* 0x002fe200000018ff */
[----:B------:R-:W-:Y:S02]  /*20e0*/  IMAD R234, R2, 0x2, R233 ;  /* 0x0000000202ea7824 */ /* 0x000fe400078e02e9 */
[----:B------:R-:W-:Y:S01]  /*20f0*/  @!PT LDS RZ, [RZ] ;  /* 0x00000000fffff984 */ /* 0x000fe20000000800 */
[----:B------:R-:W-:Y:S01]  /*2100*/  @!PT LDS RZ, [RZ] ;  /* 0x00000000fffff984 */ /* 0x000fe20000000800 */
[----:B------:R-:W-:Y:S01]  /*2110*/  @!PT LDS RZ, [RZ] ;  /* 0x00000000fffff984 */ /* 0x000fe20000000800 */
[----:B------:R1:W-:Y:S01]  /*2120*/  LDGSTS.E.BYPASS.LTC128B.128 [R247+0x2080], [R28.64], !P0 ;  /* 0x020800001cf77fae */ /* 0x0003e2000c101d54 */
[----:B------:R-:W-:Y:S01]  /*2130*/  ISETP.LT.OR P0, PT, R41, 0x1, P1 ;  /* 0x000000012900780c */ /* 0x000fe20000f01670 */
[----:B------:R-:W-:-:S03]  /*2140*/  IMAD R236, R3, 0x2, R232 ;  /* 0x0000000203ec7824 */ /* 0x000fc600078e02e8 */
[-C--:B------:R-:W-:Y:S08]  /*2150*/  HMMA.16816.F32 R68, R4, R38.reuse, RZ ;  /* 0x000000260444723c */ /* 0x080ff000000018ff */
[----:B------:R-:W-:Y:S01]  /*2160*/  HMMA.16816.F32 R92, R12, R38, RZ ;  /* 0x000000260c5c723c */ /* 0x000fe200000018ff */
[----:B------:R1:W-:Y:S01]  /*2170*/  LDGSTS.E.BYPASS.LTC128B.128 [R247+0x3880], [R24.64], !P0 ;  /* 0x0388000018f77fae */ /* 0x0003e2000c101d54 */
[----:B------:R-:W-:-:S02]  /*2180*/  ISETP.LT.OR P0, PT, R41, 0x11, P6 ;  /* 0x000000112900780c */ /* 0x000fc40003701670 */
[----:B------:R-:W-:-:S04]  /*2190*/  ISETP.LT.OR P6, PT, R41, 0x21, P6 ;  /* 0x000000212900780c */ /* 0x000fc800037c1670 */
[C---:B---3--:R-:W-:Y:S07]  /*21a0*/  HMMA.16816.F32 R36, R4.reuse, R32, RZ ;  /* 0x000000200424723c */ /* 0x048fee00000018ff */
[----:B------:R1:W-:Y:S01]  /*21b0*/  LDGSTS.E.BYPASS.LTC128B.128 [R247+0x2880], [R26.64], !P0 ;  /* 0x028800001af77fae */ /* 0x0003e2000c101d54 */
[C---:B------:R-:W-:Y:S01]  /*21c0*/  ISETP.LT.OR P0, PT, R41.reuse, 0x11, P1 ;  /* 0x000000112900780c */ /* 0x040fe20000f01670 */
[----:B----4-:R-:W-:Y:S01]  /*21d0*/  HMMA.16816.F32 R48, R4, R44, RZ ;  /* 0x0000002c0430723c */ /* 0x010fe200000018ff */
[----:B------:R-:W-:-:S07]  /*21e0*/  ISETP.LT.OR P1, PT, R41, 0x21, P1 ;  /* 0x000000212900780c */ /* 0x000fce0000f21670 */
[----:B------:R-:W-:Y:S04]  /*21f0*/  HMMA.16816.F32 R60, R4, R46, RZ ;  /* 0x0000002e043c723c */ /* 0x000fe800000018ff */
[----:B------:R3:W-:Y:S01]  /*2200*/  LDGSTS.E.BYPASS.LTC128B.128 [R247+0x4080], [R20.64], !P0 ;  /* 0x0408000014f77fae */ /* 0x0007e2000c101d54 */
[----:B------:R-:W-:-:S03]  /*2210*/  LOP3.LUT P0, RZ, R40, 0x4, RZ, 0xc0, !PT ;  /* 0x0000000428ff7812 */ /* 0x000fc6000780c0ff */
[----:B------:R-:W-:Y:S01]  /*2220*/  HMMA.16816.F32 R4, R4, R34, RZ ;  /* 0x000000220404723c */ /* 0x000fe200000018ff */
[----:B------:R-:W-:Y:S01]  /*2230*/  SEL R0, R0, 0xffffffc0, !P0 ;  /* 0xffffffc000007807 */ /* 0x000fe20004000000 */
[----:B------:R4:W-:Y:S01]  /*2240*/  LDGSTS.E.BYPASS.LTC128B.128 [R247+0x3080], [R30.64], !P6 ;  /* 0x030800001ef77fae */ /* 0x0009e2000f101d54 */
[----:B------:R-:W-:Y:S02]  /*2250*/  PLOP3.LUT P0, PT, PT, PT, UP0, 0x80, 0x0 ;  /* 0x000000000000781c */ /* 0x000fe40003f0f008 */
[----:B------:R-:W-:Y:S01]  /*2260*/  ISETP.GT.AND P6, PT, R131, 0x2f, PT ;  /* 0x0000002f8300780c */ /* 0x000fe20003fc4270 */
[----:B------:R-:W-:Y:S01]  /*2270*/  IMAD.IADD R230, R224, 0x1, R0 ;  /* 0x00000001e0e67824 */ /* 0x000fe200078e0200 */
[----:B------:R3:W-:Y:S01]  /*2280*/  LDGSTS.E.BYPASS.LTC128B.128 [R247+0x4880], [R22.64], !P1 ;  /* 0x0488000016f77fae */ /* 0x0007e2000c901d54 */
[C---:B------:R-:W-:Y:S01]  /*2290*/  HMMA.16816.F32 R80, R12.reuse, R44, RZ ;  /* 0x0000002c0c50723c */ /* 0x040fe200000018ff */
[----:B------:R-:W-:Y:S01]  /*22a0*/  IMAD.IADD R229, R0, 0x1, R235 ;  /* 0x0000000100e57824 */ /* 0x000fe200078e02eb */
[----:B------:R-:W-:Y:S01]  /*22b0*/  LOP3.LUT R0, R120, R121, RZ, 0xfc, !PT ;  /* 0x0000007978007212 */ /* 0x000fe200078efcff */
[----:B-1----:R-:W-:Y:S04]  /*22c0*/  LDSM.16.M88.4 R24, [R230+0x5080] ;  /* 0x00508000e618783b */ /* 0x002fe80000000200 */
[----:B------:R-:W-:Y:S01]  /*22d0*/  LDSM.16.M88.4 R40, [R229] ;  /* 0x00000000e528783b */ /* 0x000fe20000000200 */
[C---:B------:R-:W-:Y:S03]  /*22e0*/  HMMA.16816.F32 R100, R12.reuse, R46, RZ ;  /* 0x0000002e0c64723c */ /* 0x040fe600000018ff */
[----:B------:R-:W0:Y:S05]  /*22f0*/  LDGDEPBAR ;  /* 0x00000000000079af */ /* 0x000e2a0000000000 */
[C---:B------:R-:W-:Y:S08]  /*2300*/  HMMA.16816.F32 R76, R12.reuse, R32, RZ ;  /* 0x000000200c4c723c */ /* 0x040ff000000018ff */
[----:B------:R-:W-:Y:S01]  /*2310*/  HMMA.16816.F32 R104, R12, R34, RZ ;  /* 0x000000220c68723c */ /* 0x000fe200000018ff */
[----:B------:R-:W1:Y:S04]  /*2320*/  LDSM.16.M88.4 R12, [R232+0xa080] ;  /* 0x00a08000e80c783b */ /* 0x000e680000000200 */
[----:B---3--:R-:W3:Y:S03]  /*2330*/  LDSM.16.M88.4 R20, [R230+0x5880] ;  /* 0x00588000e614783b */ /* 0x008ee60000000200 */
[C---:B--2---:R-:W-:Y:S01]  /*2340*/  HMMA.16816.F32 R108, R8.reuse, R64, R36 ;  /* 0x00000040086c723c */ /* 0x044fe20000001824 */
[----:B------:R-:W2:Y:S07]  /*2350*/  LDSM.16.M88.4 R36, [R230+0x6080] ;  /* 0x00608000e624783b */ /* 0x000eae0000000200 */
[C---:B------:R-:W-:Y:S08]  /*2360*/  HMMA.16816.F32 R116, R8.reuse, R52, R72 ;  /* 0x000000340874723c */ /* 0x040ff00000001848 */
[C---:B------:R-:W-:Y:S08]  /*2370*/  HMMA.16816.F32 R112, R8.reuse, R56, R48 ;  /* 0x000000380870723c */ /* 0x040ff00000001830 */
[C---:B------:R-:W-:Y:S01]  /*2380*/  HMMA.16816.F32 R96, R8.reuse, R54, R68 ;  /* 0x000000360860723c */ /* 0x040fe20000001844 */
[----:B------:R-:W-:Y:S07]  /*2390*/  LDSM.16.M88.4 R68, [R229+0x1000] ;  /* 0x00100000e544783b */ /* 0x000fee0000000200 */
[C---:B------:R-:W-:Y:S01]  /*23a0*/  HMMA.16816.F32 R84, R8.reuse, R58, R60 ;  /* 0x0000003a0854723c */ /* 0x040fe2000000183c */
[----:B------:R-:W-:Y:S07]  /*23b0*/  LDSM.16.M88.4 R60, [R229+0x800] ;  /* 0x00080000e53c783b */ /* 0x000fee0000000200 */
[----:B------:R-:W-:Y:S01]  /*23c0*/  HMMA.16816.F32 R72, R8, R66, R4 ;  /* 0x000000420848723c */ /* 0x000fe20000001804 */
[----:B------:R-:W1:Y:S04]  /*23d0*/  LDSM.16.M88.4 R8, [R232+0x8080] ;  /* 0x00808000e808783b */ /* 0x000e680000000200 */
[----:B------:R-:W1:Y:S03]  /*23e0*/  LDSM.16.M88.4 R4, [R234+0xa080] ;  /* 0x00a08000ea04783b */ /* 0x000e660000000200 */
[C---:B-----5:R-:W-:Y:S08]  /*23f0*/  HMMA.16816.F32 R48, R16.reuse, R52, R88 ;  /* 0x000000341030723c */ /* 0x060ff00000001858 */
[C---:B------:R-:W-:Y:S08]  /*2400*/  HMMA.16816.F32 R32, R16.reuse, R64, R76 ;  /* 0x000000401020723c */ /* 0x040ff0000000184c */
[C---:B------:R-:W-:Y:S08]  /*2410*/  HMMA.16816.F32 R52, R16.reuse, R54, R92 ;  /* 0x000000361034723c */ /* 0x040ff0000000185c */
[C---:B----4-:R-:W-:Y:S08]  /*2420*/  HMMA.16816.F32 R28, R16.reuse, R58, R100 ;  /* 0x0000003a101c723c */ /* 0x050ff00000001864 */
[C---:B------:R-:W-:Y:S08]  /*2430*/  HMMA.16816.F32 R44, R16.reuse, R56, R80 ;  /* 0x00000038102c723c */ /* 0x040ff00000001850 */
[----:B------:R-:W-:Y:S01]  /*2440*/  HMMA.16816.F32 R64, R16, R66, R104 ;  /* 0x000000421040723c */ /* 0x000fe20000001868 */
[----:B------:R-:W4:Y:S07]  /*2450*/  LDSM.16.M88.4 R16, [R234+0x8080] ;  /* 0x00808000ea10783b */ /* 0x000f2e0000000200 */
[C---:B-1----:R-:W-:Y:S08]  /*2460*/  HMMA.16816.F32 R56, R12.reuse, R24, R116 ;  /* 0x000000180c38723c */ /* 0x042ff00000001874 */
[C---:B------:R-:W-:Y:S08]  /*2470*/  HMMA.16816.F32 R76, R12.reuse, R26, R96 ;  /* 0x0000001a0c4c723c */ /* 0x040ff00000001860 */
[C---:B---3--:R-:W-:Y:S08]  /*2480*/  HMMA.16816.F32 R80, R12.reuse, R20, R112 ;  /* 0x000000140c50723c */ /* 0x048ff00000001870 */
[C---:B--2---:R-:W-:Y:S08]  /*2490*/  HMMA.16816.F32 R88, R12.reuse, R36, R108 ;  /* 0x000000240c58723c */ /* 0x044ff0000000186c */
[C---:B------:R-:W-:Y:S08]  /*24a0*/  HMMA.16816.F32 R84, R12.reuse, R22, R84 ;  /* 0x000000160c54723c */ /* 0x040ff00000001854 */
[----:B------:R-:W-:Y:S01]  /*24b0*/  HMMA.16816.F32 R92, R12, R38, R72 ;  /* 0x000000260c5c723c */ /* 0x000fe20000001848 */
[----:B------:R-:W-:Y:S07]  /*24c0*/  LDSM.16.M88.4 R12, [R231+0xe080] ;  /* 0x00e08000e70c783b */ /* 0x000fee0000000200 */
        /* <DEDUP_REMOVED lines=8> */
[----:B------:R-:W-:Y:S07]  /*2550*/  LDSM.16.M88.4 R44, [R235+0x2000] ;  /* 0x00200000eb2c783b */ /* 0x000fee0000000200 */
[----:B------:R-:W-:Y:S01]  /*2560*/  HMMA.16816.F32 R52, R8, R38, R64 ;  /* 0x000000260834723c */ /* 0x000fe20000001840 */
[----:B------:R-:W3:Y:S07]  /*2570*/  LDSM.16.M88.4 R8, [R231+0xc080] ;  /* 0x00c08000e708783b */ /* 0x000eee0000000200 */
[C---:B------:R-:W-:Y:S01]  /*2580*/  HMMA.16816.F32 R36, R4.reuse, R40, R56 ;  /* 0x000000280424723c */ /* 0x040fe20000001838 */
[----:B------:R-:W-:Y:S07]  /*2590*/  LDSM.16.M88.4 R56, [R235+0x2800] ;  /* 0x00280000eb38783b */ /* 0x000fee0000000200 */
[C---:B------:R-:W-:Y:S08]  /*25a0*/  HMMA.16816.F32 R20, R4.reuse, R42, R76 ;  /* 0x0000002a0414723c */ /* 0x040ff0000000184c */
[C---:B------:R-:W-:Y:S08]  /*25b0*/  HMMA.16816.F32 R64, R4.reuse, R60, R80 ;  /* 0x0000003c0440723c */ /* 0x040ff00000001850 */
[C---:B------:R-:W-:Y:S08]  /*25c0*/  HMMA.16816.F32 R72, R4.reuse, R62, R84 ;  /* 0x0000003e0448723c */ /* 0x040ff00000001854 */
[C---:B------:R-:W-:Y:S08]  /*25d0*/  HMMA.16816.F32 R76, R4.reuse, R68, R88 ;  /* 0x00000044044c723c */ /* 0x040ff00000001858 */
[----:B------:R-:W-:Y:S01]  /*25e0*/  HMMA.16816.F32 R92, R4, R70, R92 ;  /* 0x00000046045c723c */ /* 0x000fe2000000185c */
[----:B------:R-:W-:Y:S07]  /*25f0*/  LDSM.16.M88.4 R4, [R233+0xe080] ;  /* 0x00e08000e904783b */ /* 0x000fee0000000200 */
[C---:B----4-:R-:W-:Y:S01]  /*2600*/  HMMA.16816.F32 R84, R16.reuse, R40, R48 ;  /* 0x000000281054723c */ /* 0x050fe20000001830 */
[----:B------:R-:W4:Y:S07]  /*2610*/  LDSM.16.M88.4 R48, [R235+0x1800] ;  /* 0x00180000eb30783b */ /* 0x000f2e0000000200 */
[C---:B------:R-:W-:Y:S08]  /*2620*/  HMMA.16816.F32 R96, R16.reuse, R42, R96 ;  /* 0x0000002a1060723c */ /* 0x040ff00000001860 */
[C---:B------:R-:W-:Y:S08]  /*2630*/  HMMA.16816.F32 R100, R16.reuse, R60, R100 ;  /* 0x0000003c1064723c */ /* 0x040ff00000001864 */
[C---:B------:R-:W-:Y:S08]  /*2640*/  HMMA.16816.F32 R60, R16.reuse, R62, R108 ;  /* 0x0000003e103c723c */ /* 0x040ff0000000186c */
[C---:B------:R-:W-:Y:S08]  /*2650*/  HMMA.16816.F32 R104, R16.reuse, R68, R104 ;  /* 0x000000441068723c */ /* 0x040ff00000001868 */
[----:B------:R-:W-:Y:S08]  /*2660*/  HMMA.16816.F32 R88, R16, R70, R52 ;  /* 0x000000461058723c */ /* 0x000ff00000001834 */
[C---:B-1----:R-:W-:Y:S08]  /*2670*/  HMMA.16816.F32 R80, R12.reuse, R32, R36 ;  /* 0x000000200c50723c */ /* 0x042ff00000001824 */
[C---:B------:R-:W-:Y:S01]  /*2680*/  HMMA.16816.F32 R52, R12.reuse, R34, R20 ;  /* 0x000000220c34723c */ /* 0x040fe20000001814 */
[----:B------:R-:W1:Y:S07]  /*2690*/  LDSM.16.M88.4 R20, [R233+0xc080] ;  /* 0x00c08000e914783b */ /* 0x000e6e0000000200 */
[C---:B--2---:R-:W-:Y:S08]  /*26a0*/  HMMA.16816.F32 R40, R12.reuse, R28, R64 ;  /* 0x0000001c0c28723c */ /* 0x044ff00000001840 */
[C---:B------:R-:W-:Y:S08]  /*26b0*/  HMMA.16816.F32 R36, R12.reuse, R30, R72 ;  /* 0x0000001e0c24723c */ /* 0x040ff00000001848 */
[C---:B------:R-:W-:Y:S08]  /*26c0*/  HMMA.16816.F32 R16, R12.reuse, R24, R76 ;  /* 0x000000180c10723c */ /* 0x040ff0000000184c */
[----:B------:R-:W-:Y:S08]  /*26d0*/  HMMA.16816.F32 R12, R12, R26, R92 ;  /* 0x0000001a0c0c723c */ /* 0x000ff0000000185c */
[C---:B---3--:R-:W-:Y:S08]  /*26e0*/  HMMA.16816.F32 R72, R8.reuse, R32, R84 ;  /* 0x000000200848723c */ /* 0x048ff00000001854 */
[C---:B------:R-:W-:Y:S01]  /*26f0*/  HMMA.16816.F32 R68, R8.reuse, R34, R96 ;  /* 0x000000220844723c */ /* 0x040fe20000001860 */
[----:B------:R-:W-:Y:S07]  /*2700*/  LDSM.16.M88.4 R32, [R230+0x7880] ;  /* 0x00788000e620783b */ /* 0x000fee0000000200 */
[C---:B------:R-:W-:Y:S08]  /*2710*/  HMMA.16816.F32 R64, R8.reuse, R28, R100 ;  /* 0x0000001c0840723c */ /* 0x040ff00000001864 */
[C---:B------:R-:W-:Y:S08]  /*2720*/  HMMA.16816.F32 R60, R8.reuse, R30, R60 ;  /* 0x0000001e083c723c */ /* 0x040ff0000000183c */
[C---:B------:R-:W-:Y:S08]  /*2730*/  HMMA.16816.F32 R28, R8.reuse, R24, R104 ;  /* 0x00000018081c723c */ /* 0x040ff00000001868 */
[----:B------:R-:W-:Y:S01]  /*2740*/  HMMA.16816.F32 R8, R8, R26, R88 ;  /* 0x0000001a0808723c */ /* 0x000fe20000001858 */
[----:B------:R-:W-:Y:S07]  /*2750*/  LDSM.16.M88.4 R24, [R229+0x2000] ;  /* 0x00200000e518783b */ /* 0x000fee0000000200 */
[C---:B----4-:R-:W-:Y:S08]  /*2760*/  HMMA.16816.F32 R76, R4.reuse, R50, R52 ;  /* 0x00000032044c723c */ /* 0x050ff00000001834 */
[C---:B------:R-:W-:Y:S01]  /*2770*/  HMMA.16816.F32 R104, R4.reuse, R46, R36 ;  /* 0x0000002e0468723c */ /* 0x040fe20000001824 */
[----:B------:R-:W-:Y:S07]  /*2780*/  LDSM.16.M88.4 R36, [R230+0x7080] ;  /* 0x00708000e624783b */ /* 0x000fee0000000200 */
[C---:B------:R-:W-:Y:S01]  /*2790*/  HMMA.16816.F32 R100, R4.reuse, R56, R16 ;  /* 0x000000380464723c */ /* 0x040fe20000001810 */
[----:B------:R-:W2:Y:S07]  /*27a0*/  LDSM.16.M88.4 R16, [R232+0xe080] ;  /* 0x00e08000e810783b */ /* 0x000eae0000000200 */
[C---:B------:R-:W-:Y:S01]  /*27b0*/  HMMA.16816.F32 R108, R4.reuse, R44, R40 ;  /* 0x0000002c046c723c */ /* 0x040fe20000001828 */
[----:B------:R-:W3:Y:S07]  /*27c0*/  LDSM.16.M88.4 R40, [R230+0x6880] ;  /* 0x00688000e628783b */ /* 0x000eee0000000200 */
[C---:B------:R-:W-:Y:S01]  /*27d0*/  HMMA.16816.F32 R52, R4.reuse, R58, R12 ;  /* 0x0000003a0434723c */ /* 0x040fe2000000180c */
[----:B------:R-:W4:Y:S07]  /*27e0*/  LDSM.16.M88.4 R12, [R232+0xc080] ;  /* 0x00c08000e80c783b */ /* 0x000f2e0000000200 */
[-C--:B------:R-:W-:Y:S01]  /*27f0*/  HMMA.16816.F32 R80, R4, R48.reuse, R80 ;  /* 0x000000300450723c */ /* 0x080fe20000001850 */
[----:B------:R-:W5:Y:S07]  /*2800*/  LDSM.16.M88.4 R4, [R236+0xe080] ;  /* 0x00e08000ec04783b */ /* 0x000f6e0000000200 */
[C---:B-1----:R-:W-:Y:S08]  /*2810*/  HMMA.16816.F32 R96, R20.reuse, R48, R72 ;  /* 0x000000301460723c */ /* 0x042ff00000001848 */
[C---:B------:R-:W-:Y:S08]  /*2820*/  HMMA.16816.F32 R92, R20.reuse, R50, R68 ;  /* 0x00000032145c723c */ /* 0x040ff00000001844 */
[C---:B------:R-:W-:Y:S08]  /*2830*/  HMMA.16816.F32 R88, R20.reuse, R44, R64 ;  /* 0x0000002c1458723c */ /* 0x040ff00000001840 */
[C---:B------:R-:W-:Y:S08]  /*2840*/  HMMA.16816.F32 R84, R20.reuse, R46, R60 ;  /* 0x0000002e1454723c */ /* 0x040ff0000000183c */
[C---:B------:R-:W-:Y:S01]  /*2850*/  HMMA.16816.F32 R60, R20.reuse, R56, R28 ;  /* 0x00000038143c723c */ /* 0x040fe2000000181c */
[----:B------:R-:W-:Y:S07]  /*2860*/  LDSM.16.M88.4 R28, [R229+0x1800] ;  /* 0x00180000e51c783b */ /* 0x000fee0000000200 */
[----:B------:R-:W-:Y:S01]  /*2870*/  HMMA.16816.F32 R56, R20, R58, R8 ;  /* 0x0000003a1438723c */ /* 0x000fe20000001808 */
[----:B------:R-:W1:Y:S04]  /*2880*/  LDSM.16.M88.4 R20, [R229+0x2800] ;  /* 0x00280000e514783b */ /* 0x000e680000000200 */
[----:B------:R-:W1:Y:S01]  /*2890*/  LDSM.16.M88.4 R8, [R234+0xc080] ;  /* 0x00c08000ea08783b */ /* 0x000e620000000200 */
[----:B------:R-:W-:-:S04]  /*28a0*/  DEPBAR.LE SB0, 0x0 ;  /* 0x000080000000791a */ /* 0x000fc80000000000 */
[C---:B--2---:R-:W-:Y:S08]  /*28b0*/  HMMA.16816.F32 R72, R16.reuse, R36, R108 ;  /* 0x000000241048723c */ /* 0x044ff0000000186c */
[C---:B---3--:R-:W-:Y:S08]  /*28c0*/  HMMA.16816.F32 R80, R16.reuse, R40, R80 ;  /* 0x000000281050723c */ /* 0x048ff00000001850 */
[C---:B------:R-:W-:Y:S08]  /*28d0*/  HMMA.16816.F32 R76, R16.reuse, R42, R76 ;  /* 0x0000002a104c723c */ /* 0x040ff0000000184c */
[----:B------:R-:W-:Y:S08]  /*28e0*/  HMMA.16816.F32 R52, R16, R34, R52 ;  /* 0x000000221034723c */ /* 0x000ff00000001834 */
[C---:B----4-:R-:W-:Y:S08]  /*28f0*/  HMMA.16816.F32 R48, R12.reuse, R40, R96 ;  /* 0x000000280c30723c */ /* 0x050ff00000001860 */
[----:B------:R-:W-:Y:S08]  /*2900*/  HMMA.16816.F32 R44, R12, R42, R92 ;  /* 0x0000002a0c2c723c */ /* 0x000ff0000000185c */
[C---:B------:R-:W-:Y:S08]  /*2910*/  HMMA.16816.F32 R68, R16.reuse, R38, R104 ;  /* 0x000000261044723c */ /* 0x040ff00000001868 */
[----:B------:R-:W-:Y:S08]  /*2920*/  HMMA.16816.F32 R64, R16, R32, R100 ;  /* 0x000000201040723c */ /* 0x000ff00000001864 */
[C---:B------:R-:W-:Y:S08]  /*2930*/  HMMA.16816.F32 R40, R12.reuse, R36, R88 ;  /* 0x000000240c28723c */ /* 0x040ff00000001858 */
[C---:B------:R-:W-:Y:S08]  /*2940*/  HMMA.16816.F32 R36, R12.reuse, R38, R84 ;  /* 0x000000260c24723c */ /* 0x040ff00000001854 */
[C---:B------:R-:W-:Y:S08]  /*2950*/  HMMA.16816.F32 R16, R12.reuse, R32, R60 ;  /* 0x000000200c10723c */ /* 0x040ff0000000183c */
[----:B------:R-:W-:Y:S08]  /*2960*/  HMMA.16816.F32 R12, R12, R34, R56 ;  /* 0x000000220c0c723c */ /* 0x000ff00000001838 */
[C---:B-----5:R-:W-:Y:S08]  /*2970*/  HMMA.16816.F32 R84, R4.reuse, R24, R72 ;  /* 0x000000180454723c */ /* 0x060ff00000001848 */
[----:B-1----:R-:W-:Y:S08]  /*2980*/  HMMA.16816.F32 R72, R4, R22, R52 ;  /* 0x000000160448723c */ /* 0x002ff00000001834 */
[----:B------:R-:W-:Y:S08]  /*2990*/  HMMA.16816.F32 R52, R8, R30, R44 ;  /* 0x0000001e0834723c */ /* 0x000ff0000000182c */
[C---:B------:R-:W-:Y:S08]  /*29a0*/  HMMA.16816.F32 R92, R4.reuse, R28, R80 ;  /* 0x0000001c045c723c */ /* 0x040ff00000001850 */
[----:B------:R-:W-:Y:S08]  /*29b0*/  HMMA.16816.F32 R88, R4, R30, R76 ;  /* 0x0000001e0458723c */ /* 0x000ff0000000184c */
[C---:B------:R-:W-:Y:S08]  /*29c0*/  HMMA.16816.F32 R60, R8.reuse, R28, R48 ;  /* 0x0000001c083c723c */ /* 0x040ff00000001830 */
[----:B------:R-:W-:Y:S08]  /*29d0*/  HMMA.16816.F32 R44, R8, R24, R40 ;  /* 0x00000018082c723c */ /* 0x000ff00000001828 */
[C---:B------:R-:W-:Y:S08]  /*29e0*/  HMMA.16816.F32 R80, R4.reuse, R26, R68 ;  /* 0x0000001a0450723c */ /* 0x040ff00000001844 */
[----:B------:R-:W-:Y:S07]  /*29f0*/  HMMA.16816.F32 R76, R4, R20, R64 ;  /* 0x00000014044c723c */ /* 0x000fee0000001840 */
[----:B------:R-:W-:Y:S01]  /*2a00*/  IADD3 R4, R247, 0x2080, RZ ;  /* 0x00002080f7047810 */ /* 0x000fe20007ffe0ff */
[C---:B------:R-:W-:Y:S08]  /*2a10*/  HMMA.16816.F32 R56, R8.reuse, R26, R36 ;  /* 0x0000001a0838723c */ /* 0x040ff00000001824 */
[C---:B------:R-:W-:Y:S08]  /*2a20*/  HMMA.16816.F32 R48, R8.reuse, R20, R16 ;  /* 0x000000140830723c */ /* 0x040ff00000001810 */
[----:B------:R-:W-:Y:S01]  /*2a30*/  HMMA.16816.F32 R40, R8, R22, R12 ;  /* 0x000000160828723c */ /* 0x000fe2000000180c */
[----:B------:R-:W-:Y:S06]  /*2a40*/  BAR.SYNC.DEFER_BLOCKING 0x0 ;  /* 0x0000000000007b1d */ /* 0x000fec0000010000 */
[----:B------:R-:W-:Y:S05]  /*2a50*/  @!P0 BRA `(.L_x_950) ;  /* 0x000003e000008947 */ /* 0x000fea0003800000 */
[----:B------:R-:W-:Y:S02]  /*2a60*/  IMAD.U32 R4, RZ, RZ, UR19 ;  /* 0x00000013ff047e24 */ /* 0x000fe4000f8e00ff */
        /* <DEDUP_REMOVED lines=29> */
[----:B------:R-:W-:Y:S01]  /*2c40*/  SHFL.IDX PT, R7, R5, 0x2, 0x181f ;  /* 0x00581f0005077f89 */ /* 0x000fe200000e0000 */
[----:B------:R-:W-:-:S03]  /*2c50*/  IMAD.SHL.U32 R6, R126, 0x2, RZ ;  /* 0x000000027e067824 */ /* 0x000fc600078e00ff */
[----:B------:R-:W-:Y:S04]  /*2c60*/  SHFL.IDX PT, R9, R4, 0x2, 0x181f ;  /* 0x00581f0004097f89 */ /* 0x000fe800000e0000 */
[----:B------:R-:W1:Y:S04]  /*2c70*/  SHFL.IDX PT, R10, R5, RZ, 0x181f ;  /* 0x00181fff050a7589 */ /* 0x000e6800000e0000 */
[----:B------:R2:W3:Y:S04]  /*2c80*/  SHFL.IDX PT, R11, R5, 0x1, 0x181f ;  /* 0x00381f00050b7f89 */ /* 0x0004e800000e0000 */
[----:B------:R-:W4:Y:S04]  /*2c90*/  SHFL.IDX PT, R13, R4, RZ, 0x181f ;  /* 0x00181fff040d7589 */ /* 0x000f2800000e0000 */
[----:B------:R5:W3:Y:S01]  /*2ca0*/  SHFL.IDX PT, R18, R4, 0x1, 0x181f ;  /* 0x00381f0004127f89 */ /* 0x000ae200000e0000 */
[----:B-1----:R-:W-:-:S02]  /*2cb0*/  IADD3 R14, P2, R10, R15, RZ ;  /* 0x0000000f0a0e7210 */ /* 0x002fc40007f5e0ff */
[----:B--2---:R-:W-:-:S04]  /*2cc0*/  IADD3 R5, -R19, 0x10, RZ ;  /* 0x0000001013057810 */ /* 0x004fc80007ffe1ff */
[----:B------:R-:W-:Y:S02]  /*2cd0*/  LOP3.LUT R5, R5, 0xf, RZ, 0xc0, !PT ;  /* 0x0000000f05057812 */ /* 0x000fe400078ec0ff */
[----:B-----5:R-:W-:Y:S02]  /*2ce0*/  SHF.L.U64.HI R4, R128, 0x1, R130 ;  /* 0x0000000180047819 */ /* 0x020fe40000010282 */
[----:B------:R-:W-:Y:S02]  /*2cf0*/  IADD3 R16, P1, P0, R5, R7, R15 ;  /* 0x0000000705107210 */ /* 0x000fe4000783e00f */
[----:B------:R-:W-:Y:S02]  /*2d00*/  LOP3.LUT R5, R8, 0xf, RZ, 0xc0, !PT ;  /* 0x0000000f08057812 */ /* 0x000fe400078ec0ff */
[----:B------:R-:W-:Y:S02]  /*2d10*/  IADD3.X R17, RZ, R9, R4, P1, P0 ;  /* 0x00000009ff117210 */ /* 0x000fe40000fe0404 */
[----:B------:R-:W-:-:S02]  /*2d20*/  IADD3 R8, P1, P0, R5, R7, R6 ;  /* 0x0000000705087210 */ /* 0x000fc4000783e006 */
[----:B------:R-:W-:-:S04]  /*2d30*/  SHF.L.U64.HI R5, R126, 0x1, R127 ;  /* 0x000000017e057819 */ /* 0x000fc8000001027f */
[--C-:B------:R-:W-:Y:S02]  /*2d40*/  IADD3.X R9, RZ, R9, R5.reuse, P1, P0 ;  /* 0x00000009ff097210 */ /* 0x100fe40000fe0405 */
[-C--:B------:R-:W-:Y:S02]  /*2d50*/  IADD3 R12, P1, R10, R6.reuse, RZ ;  /* 0x000000060a0c7210 */ /* 0x080fe40007f3e0ff */
[----:B---3--:R-:W-:Y:S01]  /*2d60*/  IADD3 R10, P0, R11, R15, RZ ;  /* 0x0000000f0b0a7210 */ /* 0x008fe20007f1e0ff */
[--C-:B----4-:R-:W-:Y:S01]  /*2d70*/  IMAD.X R15, R13, 0x1, R4.reuse, P2 ;  /* 0x000000010d0f7824 */ /* 0x110fe200010e0604 */
        /* <DEDUP_REMOVED lines=10> */
[----:B------:R1:W-:Y:S04]  /*2e20*/  LDGSTS.E.BYPASS.LTC128B.128.ZFILL [R247+0x6080], [R16.64], P1 ;  /* 0x0608000010f77fae */ /* 0x0003e80008941d54 */
[----:B------:R1:W-:Y:S02]  /*2e30*/  LDGSTS.E.BYPASS.LTC128B.128.ZFILL [R247+0x7880], [R8.64], P0 ;  /* 0x0788000008f77fae */ /* 0x0003e40008141d54 */
.L_x_950:
[----:B------:R-:W-:Y:S01]  /*2e40*/  FMUL.FTZ R4, R52, c[0x0][0x320] ;  /* 0x0000c80034047a20 */ /* 0x000fe20000410000 */
[----:B-1----:R-:W-:Y:S01]  /*2e50*/  SHF.R.S32.HI R7, RZ, 0x1f, R122 ;  /* 0x0000001fff077819 */ /* 0x002fe2000001147a */
[----:B------:R-:W-:Y:S01]  /*2e60*/  FMUL.FTZ R5, R45, c[0x0][0x320] ;  /* 0x0000c8002d057a20 */ /* 0x000fe20000410000 */
[----:B------:R-:W-:Y:S01]  /*2e70*/  LEA.HI R6, R124, R129, RZ, 0x2 ;  /* 0x000000817c067211 */ /* 0x000fe200078f10ff */
[----:B------:R1:W2:Y:S01]  /*2e80*/  MUFU.TANH R36, R4 ;  /* 0x0000000400247308 */ /* 0x0002a20000002400 */
[----:B------:R-:W-:Y:S01]  /*2e90*/  FMUL.FTZ R8, R56, c[0x0][0x320] ;  /* 0x0000c80038087a20 */ /* 0x000fe20000410000 */
[----:B------:R-:W-:Y:S01]  /*2ea0*/  UISETP.NE.AND UP1, UPT, UR13, URZ, UPT ;  /* 0x0000003f0d00728c */ /* 0x000fe2000bf25270 */
[----:B------:R-:W-:Y:S01]  /*2eb0*/  LOP3.LUT R6, R6, 0xfffffffc, RZ, 0xc0, !PT ;  /* 0xfffffffc06067812 */ /* 0x000fe200078ec0ff */
[----:B------:R-:W-:Y:S01]  /*2ec0*/  UISETP.NE.AND UP0, UPT, UR12, URZ, UPT ;  /* 0x0000003f0c00728c */ /* 0x000fe2000bf05270 */
[----:B------:R-:W-:Y:S01]  /*2ed0*/  FMUL.FTZ R10, R57, c[0x0][0x320] ;  /* 0x0000c800390a7a20 */ /* 0x000fe20000410000 */
[----:B------:R-:W-:Y:S01]  /*2ee0*/  ULDC UR19, c[0x0][0x324] ;  /* 0x0000c90000137ab9 */ /* 0x000fe20000000800 */
[----:B------:R-:W0:Y:S01]  /*2ef0*/  LDGDEPBAR ;  /* 0x00000000000079af */ /* 0x000e220000000000 */
[----:B------:R3:W4:Y:S01]  /*2f00*/  MUFU.TANH R28, R5 ;  /* 0x00000005001c7308 */ /* 0x0007220000002400 */
[----:B------:R-:W-:Y:S01]  /*2f10*/  IMAD.IADD R6, R129, 0x1, -R6 ;  /* 0x0000000181067824 */ /* 0x000fe200078e0a06 */
[----:B------:R-:W-:Y:S01]  /*2f20*/  PLOP3.LUT P1, PT, PT, PT, UP1, 0x80, 0x0 ;  /* 0x000000000000781c */ /* 0x000fe20003f2f018 */
[----:B------:R-:W-:Y:S01]  /*2f30*/  ULDC UR4, c[0x0][0x1d0] ;  /* 0x0000740000047ab9 */ /* 0x000fe20000000800 */
[----:B------:R-:W-:Y:S01]  /*2f40*/  PLOP3.LUT P0, PT, PT, PT, UP1, 0x80, 0x0 ;  /* 0x000000000000781c */ /* 0x000fe20003f0f018 */
[----:B------:R-:W-:-:S02]  /*2f50*/  ULOP3.LUT UR19, URZ, UR19, URZ, 0x33, !UPT ;  /* 0x000000133f137292 */ /* 0x000fc4000f8e333f */
[----:B------:R-:W-:Y:S01]  /*2f60*/  UIMAD UR4, UR22, UR4, UR31 ;  /* 0x00000004160472a4 */ /* 0x000fe2000f8e021f */
[----:B-1----:R-:W-:Y:S01]  /*2f70*/  FMUL.FTZ R4, R53, c[0x0][0x320] ;  /* 0x0000c80035047a20 */ /* 0x002fe20000410000 */
[----:B------:R-:W1:Y:S01]  /*2f80*/  MUFU.TANH R27, R8 ;  /* 0x00000008001b7308 */ /* 0x000e620000002400 */
[----:B---3--:R-:W-:-:S07]  /*2f90*/  LEA.HI R5, R7, R122, RZ, 0x2 ;  /* 0x0000007a07057211 */ /* 0x008fce00078f10ff */
[----:B------:R3:W1:Y:S01]  /*2fa0*/  MUFU.TANH R35, R4 ;  /* 0x0000000400237308 */ /* 0x0006620000002400 */
[----:B------:R-:W-:-:S05]  /*2fb0*/  LOP3.LUT R5, R5, 0xffffffc, RZ, 0xc0, !PT ;  /* 0x0ffffffc05057812 */ /* 0x000fca00078ec0ff */
[----:B------:R-:W-:Y:S01]  /*2fc0*/  IMAD.IADD R9, R122, 0x1, -R5 ;  /* 0x000000017a097824 */ /* 0x000fe200078e0a05 */
[----:B------:R-:W-:Y:S01]  /*2fd0*/  LEA.HI R5, R6, R6, RZ, 0x1 ;  /* 0x0000000606057211 */ /* 0x000fe200078f08ff */
[----:B------:R5:W1:Y:S01]  /*2fe0*/  MUFU.TANH R26, R10 ;  /* 0x0000000a001a7308 */ /* 0x000a620000002400 */
[----:B---3--:R-:W-:-:S07]  /*2ff0*/  FMUL.FTZ R4, R44, c[0x0][0x320] ;  /* 0x0000c8002c047a20 */ /* 0x008fce0000410000 */
[----:B------:R3:W1:Y:S01]  /*3000*/  MUFU.TANH R29, R4 ;  /* 0x00000004001d7308 */ /* 0x0006620000002400 */
[----:B-----5:R-:W-:-:S07]  /*3010*/  FMUL.FTZ R10, R49, c[0x0][0x320] ;  /* 0x0000c800310a7a20 */ /* 0x020fce0000410000 */
[----:B------:R-:W1:Y:S01]  /*3020*/  MUFU.TANH R25, R10 ;  /* 0x0000000a00197308 */ /* 0x000e620000002400 */
[----:B---3--:R-:W-:-:S05]  /*3030*/  LOP3.LUT R4, R123, 0xffffffe0, RZ, 0xc0, !PT ;  /* 0xffffffe07b047812 */ /* 0x008fca00078ec0ff */
[----:B------:R-:W-:-:S05]  /*3040*/  IMAD.IADD R4, R129, 0x1, -R4 ;  /* 0x0000000181047824 */ /* 0x000fca00078e0a04 */
[----:B------:R-:W-:-:S04]  /*3050*/  SHF.R.S32.HI R7, RZ, 0x1f, R4 ;  /* 0x0000001fff077819 */ /* 0x000fc80000011404 */
[----:B------:R-:W-:-:S04]  /*3060*/  LEA.HI R7, R7, R4, RZ, 0x2 ;  /* 0x0000000407077211 */ /* 0x000fc800078f10ff */
[C---:B------:R-:W-:Y:S02]  /*3070*/  LEA.HI.SX32 R8, R7.reuse, UR27, 0x1e ;  /* 0x0000001b07087c11 */ /* 0x040fe4000f8ff2ff */
[----:B------:R-:W-:-:S03]  /*3080*/  LOP3.LUT R7, R7, 0x7ffffffc, RZ, 0xc0, !PT ;  /* 0x7ffffffc07077812 */ /* 0x000fc600078ec0ff */
[----:B------:R-:W-:Y:S01]  /*3090*/  IMAD R11, R9, 0x10, R8 ;  /* 0x00000010090b7824 */ /* 0x000fe200078e0208 */
[C---:B------:R-:W-:Y:S01]  /*30a0*/  LOP3.LUT R9, R5.reuse, 0x1ffffffe, RZ, 0xc0, !PT ;  /* 0x1ffffffe05097812 */ /* 0x040fe200078ec0ff */
[----:B------:R-:W-:Y:S02]  /*30b0*/  IMAD.SHL.U32 R8, R5, 0x20, RZ ;  /* 0x0000002005087824 */ /* 0x000fe400078e00ff */
[----:B------:R-:W-:Y:S02]  /*30c0*/  IMAD.IADD R7, R4, 0x1, -R7 ;  /* 0x0000000104077824 */ /* 0x000fe400078e0a07 */
[----:B------:R-:W-:Y:S01]  /*30d0*/  IMAD.IADD R6, R6, 0x1, -R9 ;  /* 0x0000000106067824 */ /* 0x000fe200078e0a09 */
[----:B------:R-:W-:Y:S01]  /*30e0*/  LOP3.LUT R5, R8, 0xffffffc0, RZ, 0xc0, !PT ;  /* 0xffffffc008057812 */ /* 0x000fe200078ec0ff */
[----:B------:R-:W-:Y:S01]  /*30f0*/  IMAD.U32 R4, RZ, RZ, UR28 ;  /* 0x0000001cff047e24 */ /* 0x000fe2000f8e00ff */
[----:B------:R-:W-:Y:S02]  /*3100*/  SHF.L.U32 R8, R7, 0x1, RZ ;  /* 0x0000000107087819 */ /* 0x000fe400000006ff */
[----:B------:R-:W-:-:S02]  /*3110*/  IADD3 R5, R5, R11, RZ ;  /* 0x0000000b05057210 */ /* 0x000fc40007ffe0ff */
[C---:B------:R-:W-:Y:S02]  /*3120*/  IADD3 R4, -R8.reuse, 0x1, R4 ;  /* 0x0000000108047810 */ /* 0x040fe40007ffe104 */
[----:B------:R-:W-:Y:S01]  /*3130*/  IADD3 R14, -R8, UR4, RZ ;  /* 0x00000004080e7c10 */ /* 0x000fe2000fffe1ff */
[----:B------:R-:W-:Y:S01]  /*3140*/  IMAD R12, R6, 0x8, R5 ;  /* 0x00000008060c7824 */ /* 0x000fe200078e0205 */
[----:B------:R-:W-:Y:S01]  /*3150*/  IADD3 R4, R4, -c[0x0][0x168], RZ ;  /* 0x80005a0004047a10 */ /* 0x000fe20007ffe0ff */
[----:B------:R-:W-:Y:S01]  /*3160*/  FMUL.FTZ R5, R40, c[0x0][0x320] ;  /* 0x0000c80028057a20 */ /* 0x000fe20000410000 */
[----:B------:R-:W-:Y:S01]  /*3170*/  IADD3 R16, -R8, UR31, RZ ;  /* 0x0000001f08107c10 */ /* 0x000fe2000fffe1ff */
[----:B------:R-:W-:Y:S01]  /*3180*/  @P1 IMAD.HI.U32 R6, R12, c[0x0][0x2c8], RZ ;  /* 0x0000b2000c061a27 */ /* 0x000fe200078e00ff */
[----:B------:R3:W-:Y:S01]  /*3190*/  STL [R1+0x30], R12 ;  /* 0x0000300c01007387 */ /* 0x0007e20000100800 */
[----:B------:R5:W1:Y:S01]  /*31a0*/  MUFU.TANH R24, R5 ;  /* 0x0000000500187308 */ /* 0x000a620000002400 */
[----:B------:R-:W-:-:S02]  /*31b0*/  IADD3 R13, R4, c[0x0][0x328], RZ ;  /* 0x0000ca00040d7a10 */ /* 0x000fc40007ffe0ff */
[----:B------:R-:W-:Y:S01]  /*31c0*/  STL [R1+0x1c], R8 ;  /* 0x00001c0801007387 */ /* 0x000fe20000100800 */
[----:B------:R-:W-:Y:S01]  /*31d0*/  IADD3 R15, R4, UR19, RZ ;  /* 0x00000013040f7c10 */ /* 0x000fe2000fffe0ff */
[----:B-----5:R-:W-:-:S04]  /*31e0*/  FMUL.FTZ R5, R41, c[0x0][0x320] ;  /* 0x0000c80029057a20 */ /* 0x020fc80000410000 */
[----:B------:R5:W1:Y:S01]  /*31f0*/  MUFU.TANH R21, R5 ;  /* 0x0000000500157308 */ /* 0x000a620000002400 */
[----:B---3--:R-:W-:Y:S02]  /*3200*/  @P0 SHF.R.U32.HI R12, RZ, c[0x0][0x2cc], R6 ;  /* 0x0000b300ff0c0a19 */ /* 0x008fe40000011606 */
[----:B------:R-:W-:-:S03]  /*3210*/  PLOP3.LUT P0, PT, PT, PT, UP0, 0x40, 0x0 ;  /* 0x000000000000781c */ /* 0x000fc60003f0e808 */
[----:B------:R-:W3:Y:S01]  /*3220*/  SHFL.IDX PT, R6, R12, RZ, 0x1c1f ;  /* 0x001c1fff0c067589 */ /* 0x000ee200000e0000 */
[----:B-----5:R-:W-:-:S04]  /*3230*/  FMUL.FTZ R5, R60, c[0x0][0x320] ;  /* 0x0000c8003c057a20 */ /* 0x020fc80000410000 */
[----:B------:R5:W1:Y:S01]  /*3240*/  MUFU.TANH R19, R5 ;  /* 0x0000000500137308 */ /* 0x000a620000002400 */
[----:B---3--:R-:W-:Y:S02]  /*3250*/  IMAD.IADD R4, R15, 0x1, R6 ;  /* 0x000000010f047824 */ /* 0x008fe400078e0206 */
[----:B-----5:R-:W-:-:S05]  /*3260*/  FMUL.FTZ R5, R61, c[0x0][0x320] ;  /* 0x0000c8003d057a20 */ /* 0x020fca0000410000 */
[----:B------:R3:W1:Y:S02]  /*3270*/  MUFU.TANH R18, R5 ;  /* 0x0000000500127308 */ /* 0x0006640000002400 */
[----:B---3--:R-:W-:-:S06]  /*3280*/  FMUL.FTZ R5, R48, c[0x0][0x320] ;  /* 0x0000c80030057a20 */ /* 0x008fcc0000410000 */
[----:B------:R3:W1:Y:S02]  /*3290*/  MUFU.TANH R17, R5 ;  /* 0x0000000500117308 */ /* 0x0006640000002400 */
[----:B---3--:R-:W-:-:S05]  /*32a0*/  IMAD.IADD R5, R13, 0x1, R6 ;  /* 0x000000010d057824 */ /* 0x008fca00078e0206 */
[----:B------:R-:W-:Y:S01]  /*32b0*/  IMNMX R5, R5, R14, PT ;  /* 0x0000000e05057217 */ /* 0x000fe20003800200 */
[----:B------:R-:W-:Y:S05]  /*32c0*/  @P0 BRA `(.L_x_951) ;  /* 0x0000015000000947 */ /* 0x000fea0003800000 */
[----:B-12-4-:R-:W-:Y:S01]  /*32d0*/  IMAD.U32 R7, RZ, RZ, UR9 ;  /* 0x00000009ff077e24 */ /* 0x016fe2000f8e00ff */
        /* <DEDUP_REMOVED lines=11> */
.L_x_953:
[----:B------:R-:W-:-:S04]  /*3390*/  MOV R7, c[0x0][0x32c] ;  /* 0x0000cb0000077a02 */ /* 0x000fc80000000f00 */
[----:B------:R-:W-:-:S13]  /*33a0*/  ISETP.NE.AND P0, PT, R7, 0x1, PT ;  /* 0x000000010700780c */ /* 0x000fda0003f05270 */
[----:B------:R-:W-:-:S05]  /*33b0*/  @P0 IMAD.HI.U32 R7, R6, c[0x0][0x330], RZ ;  /* 0x0000cc0006070a27 */ /* 0x000fca00078e00ff */
[----:B------:R-:W-:Y:S02]  /*33c0*/  @P0 SHF.R.U32.HI R6, RZ, c[0x0][0x334], R7 ;  /* 0x0000cd00ff060a19 */ /* 0x000fe40000011607 */
.L_x_954:
[----:B------:R-:W-:Y:S05]  /*33d0*/  BSYNC B0 ;  /* 0x0000000000007941 */ /* 0x000fea0003800000 */
.L_x_952:
[----:B------:R-:W-:-:S05]  /*33e0*/  IMAD R6, R6, c[0x0][0x32c], R16 ;  /* 0x0000cb0006067a24 */ /* 0x000fca00078e0210 */
[----:B------:R-:W-:Y:S02]  /*33f0*/  IADD3 R7, R6, c[0x0][0x32c], RZ ;  /* 0x0000cb0006077a10 */ /* 0x000fe40007ffe0ff */
[----:B------:R-:W-:Y:S02]  /*3400*/  IMNMX R4, R4, R6, !PT ;  /* 0x0000000604047217 */ /* 0x000fe40007800200 */
[----:B------:R-:W-:Y:S02]  /*3410*/  IMNMX R5, R5, R7, PT ;  /* 0x0000000705057217 */ /* 0x000fe40003800200 */
.L_x_951:
[----:B-12-4-:R-:W-:Y:S01]  /*3420*/  UISETP.GE.AND UP0, UPT, UR31, 0x1, UPT ;  /* 0x000000011f00788c */ /* 0x016fe2000bf06270 */
[----:B------:R-:W-:Y:S01]  /*3430*/  FMUL.FTZ R6, R50, c[0x0][0x320] ;  /* 0x0000c80032067a20 */ /* 0x000fe20000410000 */
[----:B------:R-:W-:Y:S01]  /*3440*/  UISETP.GE.AND UP1, UPT, UR31, 0xa, UPT ;  /* 0x0000000a1f00788c */ /* 0x000fe2000bf26270 */
[----:B------:R-:W-:Y:S01]  /*3450*/  FMUL.FTZ R10, R55, c[0x0][0x320] ;  /* 0x0000c800370a7a20 */ /* 0x000fe20000410000 */
[----:B------:R-:W-:Y:S01]  /*3460*/  UISETP.GE.AND UP3, UPT, UR31, 0x2, UPT ;  /* 0x000000021f00788c */ /* 0x000fe2000bf66270 */
[----:B------:R1:W2:Y:S01]  /*3470*/  MUFU.TANH R31, R6 ;  /* 0x00000006001f7308 */ /* 0x0002a20000002400 */
[----:B------:R-:W-:Y:S01]  /*3480*/  PLOP3.LUT P0, PT, PT, PT, UP0, 0x40, 0x0 ;  /* 0x000000000000781c */ /* 0x000fe20003f0e808 */
[----:B------:R-:W-:Y:S01]  /*3490*/  UISETP.GE.AND UP2, UPT, UR31, 0x9, UPT ;  /* 0x000000091f00788c */ /* 0x000fe2000bf46270 */
[----:B------:R-:W-:Y:S01]  /*34a0*/  FMUL.FTZ R8, R63, c[0x0][0x320] ;  /* 0x0000c8003f087a20 */ /* 0x000fe20000410000 */
[----:B------:R-:W-:Y:S01]  /*34b0*/  UP2UR UR30, UPR, URZ, 0x1 ;  /* 0x000000013f1e7883 */ /* 0x000fe20008000000 */
[C---:B------:R-:W-:Y:S01]  /*34c0*/  ISETP.GT.AND P0, PT, R4.reuse, RZ, P0 ;  /* 0x000000ff0400720c */ /* 0x040fe20000704270 */
[----:B------:R-:W-:Y:S01]  /*34d0*/  UISETP.GE.AND UP5, UPT, UR31, 0x19, UPT ;  /* 0x000000191f00788c */ /* 0x000fe2000bfa6270 */
[----:B------:R-:W-:Y:S01]  /*34e0*/  PLOP3.LUT P2, PT, PT, PT, UP3, 0x40, 0x0 ;  /* 0x000000000000781c */ /* 0x000fe20003f4e838 */
[----:B------:R-:W-:Y:S01]  /*34f0*/  UISETP.GE.AND UP0, UPT, UR31, 0x11, UPT ;  /* 0x000000111f00788c */ /* 0x000fe2000bf06270 */
[----:B------:R-:W-:Y:S01]  /*3500*/  ISETP.LT.OR P0, PT, R5, 0x1, P0 ;  /* 0x000000010500780c */ /* 0x000fe20000701670 */
[----:B------:R-:W-:Y:S01]  /*3510*/  UISETP.GE.AND UP6, UPT, UR31, 0x12, UPT ;  /* 0x000000121f00788c */ /* 0x000fe2000bfc6270 */
[----:B------:R-:W-:Y:S01]  /*3520*/  PLOP3.LUT P1, PT, PT, PT, UP2, 0x40, 0x0 ;  /* 0x000000000000781c */ /* 0x000fe20003f2e828 */
[----:B------:R-:W-:Y:S01]  /*3530*/  UP2UR UR28, UPR, URZ, 0x4 ;  /* 0x000000043f1c7883 */ /* 0x000fe20008000000 */
[----:B------:R-:W-:Y:S01]  /*3540*/  FSEL R37, R19, -INF , !P0 ;  /* 0xff80000013257808 */ /* 0x000fe20004000000 */
[----:B------:R-:W-:Y:S01]  /*3550*/  UP2UR UR29, UPR, URZ, 0x8 ;  /* 0x000000083f1d7883 */ /* 0x000fe20008000000 */
[----:B------:R-:W-:Y:S01]  /*3560*/  PLOP3.LUT P0, PT, PT, PT, UP1, 0x40, 0x0 ;  /* 0x000000000000781c */ /* 0x000fe20003f0e818 */
[----:B-1----:R-:W-:Y:S01]  /*3570*/  FMUL.FTZ R6, R51, c[0x0][0x320] ;  /* 0x0000c80033067a20 */ /* 0x002fe20000410000 */
[C---:B------:R-:W-:Y:S01]  /*3580*/  ISETP.GT.AND P2, PT, R4.reuse, 0x1, P2 ;  /* 0x000000010400780c */ /* 0x040fe20001744270 */
[----:B------:R-:W-:Y:S01]  /*3590*/  UISETP.GE.AND UP2, UPT, UR31, 0x22, UPT ;  /* 0x000000221f00788c */ /* 0x000fe2000bf46270 */
[C---:B------:R-:W-:Y:S01]  /*35a0*/  ISETP.GT.AND P0, PT, R4.reuse, 0x9, P0 ;  /* 0x000000090400780c */ /* 0x040fe20000704270 */
[----:B------:R1:W3:Y:S01]  /*35b0*/  MUFU.TANH R34, R6 ;  /* 0x0000000600227308 */ /* 0x0002e20000002400 */
[----:B------:R-:W-:Y:S01]  /*35c0*/  ISETP.GT.AND P1, PT, R4, 0x8, P1 ;  /* 0x000000080400780c */ /* 0x000fe20000f24270 */
[----:B------:R-:W-:Y:S01]  /*35d0*/  UISETP.GE.AND UP4, UPT, UR31, 0x1a, UPT ;  /* 0x0000001a1f00788c */ /* 0x000fe2000bf86270 */
[C---:B------:R-:W-:Y:S01]  /*35e0*/  ISETP.LT.OR P0, PT, R5.reuse, 0xa, P0 ;  /* 0x0000000a0500780c */ /* 0x040fe20000701670 */
[----:B------:R-:W-:Y:S01]  /*35f0*/  UISETP.GE.AND UP3, UPT, UR31, 0x21, UPT ;  /* 0x000000211f00788c */ /* 0x000fe2000bf66270 */
[C---:B------:R-:W-:Y:S01]  /*3600*/  ISETP.LT.OR P2, PT, R5.reuse, 0x2, P2 ;  /* 0x000000020500780c */ /* 0x040fe20001741670 */
[----:B------:R-:W-:Y:S01]  /*3610*/  UP2UR UR32, UPR, URZ, 0x40 ;  /* 0x000000403f207883 */ /* 0x000fe20008000000 */
[----:B------:R-:W-:Y:S01]  /*3620*/  ISETP.LT.OR P1, PT, R5, 0x9, P1 ;  /* 0x000000090500780c */ /* 0x000fe20000f21670 */
[----:B------:R-:W-:Y:S01]  /*3630*/  UP2UR UR5, UPR, URZ, 0x2 ;  /* 0x000000023f057883 */ /* 0x000fe20008000000 */
[----:B------:R-:W-:Y:S01]  /*3640*/  FSEL R39, R18, -INF , !P2 ;  /* 0xff80000012277808 */ /* 0x000fe20005000000 */
[----:B------:R-:W-:Y:S01]  /*3650*/  UP2UR UR4, UPR, URZ, 0x1 ;  /* 0x000000013f047883 */ /* 0x000fe20008000000 */
[----:B------:R-:W-:Y:S01]  /*3660*/  FSEL R41, R36, -INF , !P1 ;  /* 0xff80000024297808 */ /* 0x000fe20004800000 */
[----:B------:R-:W-:Y:S01]  /*3670*/  UISETP.GE.AND UP1, UPT, UR31, 0x29, UPT ;  /* 0x000000291f00788c */ /* 0x000fe2000bf26270 */
[----:B------:R-:W-:Y:S01]  /*3680*/  PLOP3.LUT P2, PT, PT, PT, UP0, 0x40, 0x0 ;  /* 0x000000000000781c */ /* 0x000fe20003f4e808 */
[----:B------:R-:W-:Y:S01]  /*3690*/  UISETP.GE.AND UP0, UPT, UR31, 0x2a, UPT ;  /* 0x0000002a1f00788c */ /* 0x000fe2000bf06270 */
[----:B------:R-:W-:Y:S01]  /*36a0*/  PLOP3.LUT P1, PT, PT, PT, UP6, 0x40, 0x0 ;  /* 0x000000000000781c */ /* 0x000fe20003f2e868 */
[----:B-1----:R-:W-:Y:S01]  /*36b0*/  FMUL.FTZ R6, R47, c[0x0][0x320] ;  /* 0x0000c8002f067a20 */ /* 0x002fe20000410000 */
[C---:B------:R-:W-:Y:S01]  /*36c0*/  ISETP.GT.AND P2, PT, R4.reuse, 0x10, P2 ;  /* 0x000000100400780c */ /* 0x040fe20001744270 */
[----:B------:R-:W-:Y:S01]  /*36d0*/  UISETP.NE.AND UP6, UPT, UR12, URZ, UPT ;  /* 0x0000003f0c00728c */ /* 0x000fe2000bfc5270 */
[----:B------:R-:W-:Y:S01]  /*36e0*/  ISETP.GT.AND P1, PT, R4, 0x11, P1 ;  /* 0x000000110400780c */ /* 0x000fe20000f24270 */
[----:B------:R1:W4:Y:S01]  /*36f0*/  MUFU.TANH R30, R6 ;  /* 0x00000006001e7308 */ /* 0x0003220000002400 */
[C---:B------:R-:W-:Y:S01]  /*3700*/  ISETP.LT.OR P2, PT, R5.reuse, 0x11, P2 ;  /* 0x000000110500780c */ /* 0x040fe20001741670 */
[----:B------:R-:W-:Y:S01]  /*3710*/  FMUL.FTZ R7, R62, c[0x0][0x320] ;  /* 0x0000c8003e077a20 */ /* 0x000fe20000410000 */
[----:B------:R-:W-:Y:S01]  /*3720*/  ISETP.LT.OR P1, PT, R5, 0x12, P1 ;  /* 0x000000120500780c */ /* 0x000fe20000f21670 */
[----:B------:R-:W-:Y:S01]  /*3730*/  FMUL.FTZ R9, R59, c[0x0][0x320] ;  /* 0x0000c8003b097a20 */ /* 0x000fe20000410000 */
[----:B------:R-:W-:Y:S01]  /*3740*/  FSEL R64, R29, -INF , !P2 ;  /* 0xff8000001d407808 */ /* 0x000fe20005000000 */
[----:B------:R-:W-:Y:S01]  /*3750*/  FMUL.FTZ R11, R46, c[0x0][0x320] ;  /* 0x0000c8002e0b7a20 */ /* 0x000fe20000410000 */
[----:B------:R-:W-:Y:S01]  /*3760*/  FSEL R70, R28, -INF , !P1 ;  /* 0xff8000001c467808 */ /* 0x000fe20004800000 */
[----:B------:R-:W2:Y:S01]  /*3770*/  MUFU.TANH R20, R10 ;  /* 0x0000000a00147308 */ /* 0x000ea20000002400 */
[----:B------:R-:W-:-:S02]  /*3780*/  PLOP3.LUT P2, PT, PT, PT, UP4, 0x40, 0x0 ;  /* 0x000000000000781c */ /* 0x000fc40003f4e848 */
[----:B------:R-:W-:Y:S02]  /*3790*/  PLOP3.LUT P1, PT, PT, PT, UP3, 0x40, 0x0 ;  /* 0x000000000000781c */ /* 0x000fe40003f2e838 */
[C---:B------:R-:W-:Y:S02]  /*37a0*/  ISETP.GT.AND P2, PT, R4.reuse, 0x19, P2 ;  /* 0x000000190400780c */ /* 0x040fe40001744270 */
[----:B------:R-:W-:Y:S01]  /*37b0*/  ISETP.GT.AND P1, PT, R4, 0x20, P1 ;  /* 0x000000200400780c */ /* 0x000fe20000f24270 */
[----:B-1----:R-:W-:Y:S01]  /*37c0*/  FMUL.FTZ R6, R54, c[0x0][0x320] ;  /* 0x0000c80036067a20 */ /* 0x002fe20000410000 */
[C---:B------:R-:W-:Y:S01]  /*37d0*/  ISETP.LT.OR P2, PT, R5.reuse, 0x1a, P2 ;  /* 0x0000001a0500780c */ /* 0x040fe20001741670 */
[----:B------:R-:W1:Y:S01]  /*37e0*/  MUFU.TANH R22, R9 ;  /* 0x0000000900167308 */ /* 0x000e620000002400 */
[----:B------:R-:W-:Y:S02]  /*37f0*/  ISETP.LT.OR P1, PT, R5, 0x21, P1 ;  /* 0x000000210500780c */ /* 0x000fe40000f21670 */
[----:B------:R-:W-:-:S02]  /*3800*/  FSEL R71, R26, -INF , !P2 ;  /* 0xff8000001a477808 */ /* 0x000fc40005000000 */
[----:B------:R-:W-:Y:S02]  /*3810*/  FSEL R245, R17, -INF , !P1 ;  /* 0xff80000011f57808 */ /* 0x000fe40004800000 */
[----:B------:R-:W-:Y:S01]  /*3820*/  PLOP3.LUT P2, PT, PT, PT, UP1, 0x40, 0x0 ;  /* 0x000000000000781c */ /* 0x000fe20003f4e818 */
[----:B------:R5:W1:Y:S01]  /*3830*/  MUFU.TANH R23, R6 ;  /* 0x0000000600177308 */ /* 0x000a620000002400 */
[----:B------:R-:W-:Y:S02]  /*3840*/  PLOP3.LUT P1, PT, PT, PT, UP0, 0x40, 0x0 ;  /* 0x000000000000781c */ /* 0x000fe40003f2e808 */
[C---:B------:R-:W-:Y:S02]  /*3850*/  ISETP.GT.AND P2, PT, R4.reuse, 0x28, P2 ;  /* 0x000000280400780c */ /* 0x040fe40001744270 */
[----:B------:R-:W-:Y:S02]  /*3860*/  ISETP.GT.AND P1, PT, R4, 0x29, P1 ;  /* 0x000000290400780c */ /* 0x000fe40000f24270 */
[C---:B------:R-:W-:Y:S01]  /*3870*/  ISETP.LT.OR P2, PT, R5.reuse, 0x29, P2 ;  /* 0x000000290500780c */ /* 0x040fe20001741670 */
[----:B------:R-:W1:Y:S01]  /*3880*/  MUFU.TANH R19, R8 ;  /* 0x0000000800137308 */ /* 0x000e620000002400 */
[----:B------:R-:W-:-:S02]  /*3890*/  ISETP.LT.OR P1, PT, R5, 0x2a, P1 ;  /* 0x0000002a0500780c */ /* 0x000fc40000f21670 */
[----:B------:R-:W-:Y:S02]  /*38a0*/  FSEL R207, R24, -INF , !P2 ;  /* 0xff80000018cf7808 */ /* 0x000fe40005000000 */
[----:B------:R-:W-:Y:S01]  /*38b0*/  FSEL R191, R21, -INF , !P1 ;  /* 0xff80000015bf7808 */ /* 0x000fe20004800000 */
[----:B-----5:R-:W-:Y:S01]  /*38c0*/  FMUL.FTZ R6, R42, c[0x0][0x320] ;  /* 0x0000c8002a067a20 */ /* 0x020fe20000410000 */
[----:B------:R-:W-:Y:S01]  /*38d0*/  FSEL R42, R35, -INF , !P0 ;  /* 0xff800000232a7808 */ /* 0x000fe20004000000 */
[----:B------:R-:W1:Y:S01]  /*38e0*/  MUFU.TANH R17, R7 ;  /* 0x0000000700117308 */ /* 0x000e620000002400 */
[----:B------:R-:W-:-:S04]  /*38f0*/  PLOP3.LUT P0, PT, PT, PT, UP5, 0x40, 0x0 ;  /* 0x000000000000781c */ /* 0x000fc80003f0e858 */
[----:B------:R-:W-:-:S03]  /*3900*/  ISETP.GT.AND P0, PT, R4, 0x18, P0 ;  /* 0x000000180400780c */ /* 0x000fc60000704270 */
[----:B------:R5:W1:Y:S01]  /*3910*/  MUFU.TANH R33, R6 ;  /* 0x0000000600217308 */ /* 0x000a620000002400 */
[----:B------:R-:W-:-:S04]  /*3920*/  ISETP.LT.OR P0, PT, R5, 0x19, P0 ;  /* 0x000000190500780c */ /* 0x000fc80000701670 */
[----:B------:R-:W-:Y:S02]  /*3930*/  FSEL R69, R27, -INF , !P0 ;  /* 0xff8000001b457808 */ /* 0x000fe40004000000 */
[----:B------:R-:W-:Y:S01]  /*3940*/  PLOP3.LUT P0, PT, PT, PT, UP2, 0x40, 0x0 ;  /* 0x000000000000781c */ /* 0x000fe20003f0e828 */
[----:B------:R-:W1:Y:S03]  /*3950*/  MUFU.TANH R18, R11 ;  /* 0x0000000b00127308 */ /* 0x000e660000002400 */
[----:B------:R-:W-:Y:S01]  /*3960*/  ISETP.GT.AND P0, PT, R4, 0x21, P0 ;  /* 0x000000210400780c */ /* 0x000fe20000704270 */
[----:B------:R-:W-:-:S03]  /*3970*/  FMUL.FTZ R4, R58, c[0x0][0x320] ;  /* 0x0000c8003a047a20 */ /* 0x000fc60000410000 */
[----:B------:R-:W-:Y:S01]  /*3980*/  ISETP.LT.OR P0, PT, R5, 0x22, P0 ;  /* 0x000000220500780c */ /* 0x000fe20000701670 */
[----:B-----5:R-:W-:Y:S01]  /*3990*/  FMUL.FTZ R6, R43, c[0x0][0x320] ;  /* 0x0000c8002b067a20 */ /* 0x020fe20000410000 */
[----:B------:R-:W1:Y:S02]  /*39a0*/  MUFU.TANH R11, R4 ;  /* 0x00000004000b7308 */ /* 0x000e640000002400 */
[----:B------:R-:W-:Y:S02]  /*39b0*/  FSEL R244, R25, -INF , !P0 ;  /* 0xff80000019f47808 */ /* 0x000fe40004000000 */
[----:B------:R-:W-:Y:S01]  /*39c0*/  PLOP3.LUT P0, PT, PT, PT, UP6, 0x40, 0x0 ;  /* 0x000000000000781c */ /* 0x000fe20003f0e868 */
[----:B------:R-:W-:-:S03]  /*39d0*/  UISETP.NE.AND UP6, UPT, UR32, URZ, UPT ;  /* 0x0000003f2000728c */ /* 0x000fc6000bfc5270 */
[----:B------:R5:W1:Y:S02]  /*39e0*/  MUFU.TANH R32, R6 ;  /* 0x0000000600207308 */ /* 0x000a640000002400 */
[----:B-----5:R-:W5:Y:S02]  /*39f0*/  SHFL.IDX PT, R6, R12, 0x1, 0x1c1f ;  /* 0x003c1f000c067f89 */ /* 0x020f6400000e0000 */
[--C-:B-----5:R-:W-:Y:S02]  /*3a00*/  IMAD.IADD R5, R13, 0x1, R6.reuse ;  /* 0x000000010d057824 */ /* 0x120fe400078e0206 */
[----:B------:R-:W-:-:S03]  /*3a10*/  IMAD.IADD R4, R15, 0x1, R6 ;  /* 0x000000010f047824 */ /* 0x000fc600078e0206 */
[----:B------:R-:W-:Y:S01]  /*3a20*/  IMNMX R5, R5, R14, PT ;  /* 0x0000000e05057217 */ /* 0x000fe20003800200 */
        /* <DEDUP_REMOVED lines=13> */
.L_x_957:
[----:B------:R-:W-:-:S04]  /*3b00*/  MOV R7, c[0x0][0x32c] ;  /* 0x0000cb0000077a02 */ /* 0x000fc80000000f00 */
[----:B------:R-:W-:-:S13]  /*3b10*/  ISETP.NE.AND P0, PT, R7, 0x1, PT ;  /* 0x000000010700780c */ /* 0x000fda0003f05270 */
[----:B------:R-:W-:-:S05]  /*3b20*/  @P0 IMAD.HI.U32 R7, R6, c[0x0][0x330], RZ ;  /* 0x0000cc0006070a27 */ /* 0x000fca00078e00ff */
[----:B------:R-:W-:Y:S02]  /*3b30*/  @P0 SHF.R.U32.HI R6, RZ, c[0x0][0x334], R7 ;  /* 0x0000cd00ff060a19 */ /* 0x000fe40000011607 */
.L_x_958:
[----:B------:R-:W-:Y:S05]  /*3b40*/  BSYNC B0 ;  /* 0x0000000000007941 */ /* 0x000fea0003800000 */
.L_x_956:
[----:B------:R-:W-:-:S05]  /*3b50*/  IMAD R6, R6, c[0x0][0x32c], R16 ;  /* 0x0000cb0006067a24 */ /* 0x000fca00078e0210 */
[----:B------:R-:W-:Y:S02]  /*3b60*/  IADD3 R7, R6, c[0x0][0x32c], RZ ;  /* 0x0000cb0006077a10 */ /* 0x000fe40007ffe0ff */
[----:B------:R-:W-:Y:S02]  /*3b70*/  IMNMX R4, R4, R6, !PT ;  /* 0x0000000604047217 */ /* 0x000fe40007800200 */
[----:B------:R-:W-:Y:S02]  /*3b80*/  IMNMX R5, R5, R7, PT ;  /* 0x0000000705057217 */ /* 0x000fe40003800200 */
.L_x_955:
[----:B-1234-:R-:W-:Y:S01]  /*3b90*/  UP2UR UR31, UPR, URZ, 0x1 ;  /* 0x000000013f1f7883 */ /* 0x01efe20008000000 */
[----:B------:R-:W-:Y:S01]  /*3ba0*/  FMUL.FTZ R6, R81, c[0x0][0x320] ;  /* 0x0000c80051067a20 */ /* 0x000fe20000410000 */
[----:B------:R-:W-:Y:S01]  /*3bb0*/  UISETP.NE.AND UP0, UPT, UR30, URZ, UPT ;  /* 0x0000003f1e00728c */ /* 0x000fe2000bf05270 */
[----:B------:R-:W-:Y:S01]  /*3bc0*/  FMUL.FTZ R8, R84, c[0x0][0x320] ;  /* 0x0000c80054087a20 */ /* 0x000fe20000410000 */
[----:B------:R-:W-:Y:S01]  /*3bd0*/  UP2UR UR32, UPR, URZ, 0x2 ;  /* 0x000000023f207883 */ /* 0x000fe20008000000 */
[----:B------:R1:W2:Y:S01]  /*3be0*/  MUFU.TANH R29, R6 ;  /* 0x00000006001d7308 */ /* 0x0002a20000002400 */
[----:B------:R-:W-:Y:S01]  /*3bf0*/  UP2UR UR34, UPR, URZ, 0x8 ;  /* 0x000000083f227883 */ /* 0x000fe20008000000 */
[----:B------:R-:W-:Y:S01]  /*3c00*/  FMUL.FTZ R10, R72, c[0x0][0x320] ;  /* 0x0000c800480a7a20 */ /* 0x000fe20000410000 */
[----:B------:R-:W-:Y:S01]  /*3c10*/  PLOP3.LUT P0, PT, PT, PT, UP0, 0x40, 0x0 ;  /* 0x000000000000781c */ /* 0x000fe20003f0e808 */
[----:B------:R-:W-:Y:S01]  /*3c20*/  UP2UR UR33, UPR, URZ, 0x4 ;  /* 0x000000043f217883 */ /* 0x000fe20008000000 */
[----:B------:R-:W-:Y:S01]  /*3c30*/  FMUL.FTZ R7, R73, c[0x0][0x320] ;  /* 0x0000c80049077a20 */ /* 0x000fe20000410000 */
[----:B------:R-:W-:Y:S01]  /*3c40*/  UISETP.NE.AND UP1, UPT, UR5, URZ, UPT ;  /* 0x0000003f0500728c */ /* 0x000fe2000bf25270 */
[----:B------:R-:W-:Y:S01]  /*3c50*/  ISETP.GT.AND P0, PT, R4, RZ, P0 ;  /* 0x000000ff0400720c */ /* 0x000fe20000704270 */
[----:B------:R-:W-:Y:S01]  /*3c60*/  UISETP.NE.AND UP3, UPT, UR29, URZ, UPT ;  /* 0x0000003f1d00728c */ /* 0x000fe2000bf65270 */
[----:B------:R3:W4:Y:S01]  /*3c70*/  MUFU.TANH R21, R8 ;  /* 0x0000000800157308 */ /* 0x0007220000002400 */
[----:B------:R-:W-:Y:S01]  /*3c80*/  UISETP.NE.AND UP2, UPT, UR28, URZ, UPT ;  /* 0x0000003f1c00728c */ /* 0x000fe2000bf45270 */
[----:B------:R-:W-:Y:S01]  /*3c90*/  ISETP.LT.OR P0, PT, R5, 0x1, P0 ;  /* 0x000000010500780c */ /* 0x000fe20000701670 */
[----:B------:R-:W-:Y:S01]  /*3ca0*/  UISETP.NE.AND UP0, UPT, UR4, URZ, UPT ;  /* 0x0000003f0400728c */ /* 0x000fe2000bf05270 */
[----:B------:R-:W-:Y:S01]  /*3cb0*/  FMUL.FTZ R9, R89, c[0x0][0x320] ;  /* 0x0000c80059097a20 */ /* 0x000fe20000410000 */
[----:B------:R-:W-:Y:S01]  /*3cc0*/  PLOP3.LUT P2, PT, PT, PT, UP3, 0x40, 0x0 ;  /* 0x000000000000781c */ /* 0x000fe20003f4e838 */
[----:B------:R-:W-:Y:S01]  /*3cd0*/  UISETP.NE.AND UP3, UPT, UR34, URZ, UPT ;  /* 0x0000003f2200728c */ /* 0x000fe2000bf65270 */
[----:B-1----:R-:W-:Y:S01]  /*3ce0*/  FMUL.FTZ R6, R92, c[0x0][0x320] ;  /* 0x0000c8005c067a20 */ /* 0x002fe20000410000 */
[----:B------:R-:W-:Y:S01]  /*3cf0*/  FSEL R35, R17, -INF , !P0 ;  /* 0xff80000011237808 */ /* 0x000fe20004000000 */
[----:B------:R-:W1:Y:S01]  /*3d00*/  MUFU.TANH R26, R10 ;  /* 0x0000000a001a7308 */ /* 0x000e620000002400 */
[----:B------:R-:W-:Y:S01]  /*3d10*/  PLOP3.LUT P0, PT, PT, PT, UP1, 0x40, 0x0 ;  /* 0x000000000000781c */ /* 0x000fe20003f0e818 */
[----:B------:R-:W-:Y:S01]  /*3d20*/  UISETP.NE.AND UP1, UPT, UR32, URZ, UPT ;  /* 0x0000003f2000728c */ /* 0x000fe2000bf25270 */
[----:B------:R-:W-:Y:S01]  /*3d30*/  PLOP3.LUT P1, PT, PT, PT, UP2, 0x40, 0x0 ;  /* 0x000000000000781c */ /* 0x000fe20003f2e828 */
[----:B------:R-:W-:Y:S01]  /*3d40*/  UISETP.NE.AND UP2, UPT, UR33, URZ, UPT ;  /* 0x0000003f2100728c */ /* 0x000fe2000bf45270 */
[----:B------:R-:W-:-:S02]  /*3d50*/  ISETP.GT.AND P0, PT, R4, 0x9, P0 ;  /* 0x000000090400780c */ /* 0x000fc40000704270 */
[C---:B------:R-:W-:Y:S01]  /*3d60*/  ISETP.GT.AND P2, PT, R4.reuse, 0x1, P2 ;  /* 0x000000010400780c */ /* 0x040fe20001744270 */
[----:B------:R5:W1:Y:S01]  /*3d70*/  MUFU.TANH R27, R6 ;  /* 0x00000006001b7308 */ /* 0x000a620000002400 */
[----:B------:R-:W-:Y:S01]  /*3d80*/  ISETP.GT.AND P1, PT, R4, 0x8, P1 ;  /* 0x000000080400780c */ /* 0x000fe20000f24270 */
[----:B---3--:R-:W-:Y:S01]  /*3d90*/  FMUL.FTZ R8, R80, c[0x0][0x320] ;  /* 0x0000c80050087a20 */ /* 0x008fe20000410000 */
[C---:B------:R-:W-:Y:S02]  /*3da0*/  ISETP.LT.OR P0, PT, R5.reuse, 0xa, P0 ;  /* 0x0000000a0500780c */ /* 0x040fe40000701670 */
[C---:B------:R-:W-:Y:S02]  /*3db0*/  ISETP.LT.OR P2, PT, R5.reuse, 0x2, P2 ;  /* 0x000000020500780c */ /* 0x040fe40001741670 */
[----:B------:R-:W-:Y:S02]  /*3dc0*/  ISETP.LT.OR P1, PT, R5, 0x9, P1 ;  /* 0x000000090500780c */ /* 0x000fe40000f21670 */
[----:B------:R-:W-:-:S02]  /*3dd0*/  FSEL R40, R20, -INF , !P0 ;  /* 0xff80000014287808 */ /* 0x000fc40004000000 */
[----:B------:R-:W-:Y:S02]  /*3de0*/  FSEL R36, R19, -INF , !P2 ;  /* 0xff80000013247808 */ /* 0x000fe40005000000 */
[----:B------:R-:W-:Y:S01]  /*3df0*/  FSEL R38, R23, -INF , !P1 ;  /* 0xff80000017267808 */ /* 0x000fe20004800000 */
[----:B------:R-:W3:Y:S01]  /*3e00*/  MUFU.TANH R19, R9 ;  /* 0x0000000900137308 */ /* 0x000ee20000002400 */
[----:B------:R-:W-:Y:S01]  /*3e10*/  PLOP3.LUT P0, PT, PT, PT, UP5, 0x40, 0x0 ;  /* 0x000000000000781c */ /* 0x000fe20003f0e858 */
[----:B-----5:R-:W-:Y:S01]  /*3e20*/  FMUL.FTZ R6, R93, c[0x0][0x320] ;  /* 0x0000c8005d067a20 */ /* 0x020fe20000410000 */
[----:B------:R-:W-:Y:S01]  /*3e30*/  PLOP3.LUT P2, PT, PT, PT, UP0, 0x40, 0x0 ;  /* 0x000000000000781c */ /* 0x000fe20003f4e808 */
[----:B------:R-:W-:Y:S01]  /*3e40*/  UISETP.NE.AND UP0, UPT, UR31, URZ, UPT ;  /* 0x0000003f1f00728c */ /* 0x000fe2000bf05270 */
[----:B------:R-:W-:Y:S01]  /*3e50*/  PLOP3.LUT P1, PT, PT, PT, UP6, 0x40, 0x0 ;  /* 0x000000000000781c */ /* 0x000fe20003f2e868 */
[----:B------:R-:W-:Y:S01]  /*3e60*/  UP2UR UR31, UPR, URZ, 0x40 ;  /* 0x000000403f1f7883 */ /* 0x000fe20008000000 */
[C---:B------:R-:W-:Y:S01]  /*3e70*/  ISETP.GT.AND P0, PT, R4.reuse, 0x18, P0 ;  /* 0x000000180400780c */ /* 0x040fe20000704270 */
[----:B------:R5:W1:Y:S01]  /*3e80*/  MUFU.TANH R25, R6 ;  /* 0x0000000600197308 */ /* 0x000a620000002400 */
[C---:B------:R-:W-:Y:S01]  /*3e90*/  ISETP.GT.AND P2, PT, R4.reuse, 0x10, P2 ;  /* 0x000000100400780c */ /* 0x040fe20001744270 */
[----:B------:R-:W-:Y:S01]  /*3ea0*/  UISETP.NE.AND UP6, UPT, UR12, URZ, UPT ;  /* 0x0000003f0c00728c */ /* 0x000fe2000bfc5270 */
[----:B------:R-:W-:-:S02]  /*3eb0*/  ISETP.GT.AND P1, PT, R4, 0x11, P1 ;  /* 0x000000110400780c */ /* 0x000fc40000f24270 */
[C---:B------:R-:W-:Y:S02]  /*3ec0*/  ISETP.LT.OR P0, PT, R5.reuse, 0x19, P0 ;  /* 0x000000190500780c */ /* 0x040fe40000701670 */
[C---:B------:R-:W-:Y:S01]  /*3ed0*/  ISETP.LT.OR P2, PT, R5.reuse, 0x11, P2 ;  /* 0x000000110500780c */ /* 0x040fe20001741670 */
[----:B------:R-:W1:Y:S01]  /*3ee0*/  MUFU.TANH R23, R7 ;  /* 0x0000000700177308 */ /* 0x000e620000002400 */
[----:B------:R-:W-:Y:S02]  /*3ef0*/  ISETP.LT.OR P1, PT, R5, 0x12, P1 ;  /* 0x000000120500780c */ /* 0x000fe40000f21670 */
[----:B------:R-:W-:Y:S02]  /*3f00*/  FSEL R62, R11, -INF , !P0 ;  /* 0xff8000000b3e7808 */ /* 0x000fe40004000000 */
[----:B------:R-:W-:Y:S02]  /*3f10*/  FSEL R61, R18, -INF , !P2 ;  /* 0xff800000123d7808 */ /* 0x000fe40005000000 */
[----:B------:R-:W-:Y:S01]  /*3f20*/  FSEL R63, R30, -INF , !P1 ;  /* 0xff8000001e3f7808 */ /* 0x000fe20004800000 */
[----:B-----5:R-:W-:Y:S01]  /*3f30*/  FMUL.FTZ R6, R76, c[0x0][0x320] ;  /* 0x0000c8004c067a20 */ /* 0x020fe20000410000 */
[----:B------:R-:W-:Y:S01]  /*3f40*/  PLOP3.LUT P0, PT, PT, PT, UP2, 0x40, 0x0 ;  /* 0x000000000000781c */ /* 0x000fe20003f0e828 */
[----:B------:R-:W1:Y:S01]  /*3f50*/  MUFU.TANH R18, R8 ;  /* 0x0000000800127308 */ /* 0x000e620000002400 */
[----:B------:R-:W-:-:S02]  /*3f60*/  PLOP3.LUT P2, PT, PT, PT, UP4, 0x40, 0x0 ;  /* 0x000000000000781c */ /* 0x000fc40003f4e848 */
[----:B------:R-:W-:Y:S02]  /*3f70*/  PLOP3.LUT P1, PT, PT, PT, UP3, 0x40, 0x0 ;  /* 0x000000000000781c */ /* 0x000fe40003f2e838 */
[C---:B------:R-:W-:Y:S02]  /*3f80*/  ISETP.GT.AND P0, PT, R4.reuse, 0x21, P0 ;  /* 0x000000210400780c */ /* 0x040fe40000704270 */
[C---:B------:R-:W-:Y:S01]  /*3f90*/  ISETP.GT.AND P2, PT, R4.reuse, 0x19, P2 ;  /* 0x000000190400780c */ /* 0x040fe20001744270 */
[----:B------:R5:W1:Y:S01]  /*3fa0*/  MUFU.TANH R24, R6 ;  /* 0x0000000600187308 */ /* 0x000a620000002400 */
[----:B------:R-:W-:Y:S02]  /*3fb0*/  ISETP.GT.AND P1, PT, R4, 0x20, P1 ;  /* 0x000000200400780c */ /* 0x000fe40000f24270 */
[C---:B------:R-:W-:Y:S02]  /*3fc0*/  ISETP.LT.OR P0, PT, R5.reuse, 0x22, P0 ;  /* 0x000000220500780c */ /* 0x040fe40000701670 */
[----:B------:R-:W-:-:S02]  /*3fd0*/  ISETP.LT.OR P2, PT, R5, 0x1a, P2 ;  /* 0x0000001a0500780c */ /* 0x000fc40001741670 */
[----:B------:R-:W-:Y:S02]  /*3fe0*/  ISETP.LT.OR P1, PT, R5, 0x21, P1 ;  /* 0x000000210500780c */ /* 0x000fe40000f21670 */
[----:B------:R-:W-:Y:S02]  /*3ff0*/  FSEL R189, R34, -INF , !P0 ;  /* 0xff80000022bd7808 */ /* 0x000fe40004000000 */
[----:B------:R-:W-:Y:S02]  /*4000*/  FSEL R68, R22, -INF , !P2 ;  /* 0xff80000016447808 */ /* 0x000fe40005000000 */
[----:B------:R-:W-:Y:S02]  /*4010*/  FSEL R190, R31, -INF , !P1 ;  /* 0xff8000001fbe7808 */ /* 0x000fe40004800000 */
[----:B------:R-:W-:Y:S01]  /*4020*/  PLOP3.LUT P0, PT, PT, PT, UP6, 0x40, 0x0 ;  /* 0x000000000000781c */ /* 0x000fe20003f0e868 */
[----:B-----5:R-:W-:Y:S01]  /*4030*/  FMUL.FTZ R6, R77, c[0x0][0x320] ;  /* 0x0000c8004d067a20 */ /* 0x020fe20000410000 */
[----:B------:R-:W-:Y:S01]  /*4040*/  PLOP3.LUT P2, PT, PT, PT, UP1, 0x40, 0x0 ;  /* 0x000000000000781c */ /* 0x000fe20003f4e818 */
[----:B------:R-:W-:Y:S01]  /*4050*/  UISETP.NE.AND UP6, UPT, UR31, URZ, UPT ;  /* 0x0000003f1f00728c */ /* 0x000fe2000bfc5270 */
[----:B------:R-:W-:Y:S01]  /*4060*/  PLOP3.LUT P1, PT, PT, PT, UP0, 0x40, 0x0 ;  /* 0x000000000000781c */ /* 0x000fe20003f2e808 */
[----:B------:R5:W1:Y:S01]  /*4070*/  MUFU.TANH R28, R6 ;  /* 0x00000006001c7308 */ /* 0x000a620000002400 */
[----:B------:R-:W-:-:S02]  /*4080*/  ISETP.GT.AND P2, PT, R4, 0x28, P2 ;  /* 0x000000280400780c */ /* 0x000fc40001744270 */
[----:B------:R-:W-:Y:S01]  /*4090*/  ISETP.GT.AND P1, PT, R4, 0x29, P1 ;  /* 0x000000290400780c */ /* 0x000fe20000f24270 */
[----:B------:R-:W-:Y:S01]  /*40a0*/  FMUL.FTZ R4, R85, c[0x0][0x320] ;  /* 0x0000c80055047a20 */ /* 0x000fe20000410000 */
[C---:B------:R-:W-:Y:S02]  /*40b0*/  ISETP.LT.OR P2, PT, R5.reuse, 0x29, P2 ;  /* 0x000000290500780c */ /* 0x040fe40001741670 */
[----:B------:R-:W-:Y:S01]  /*40c0*/  ISETP.LT.OR P1, PT, R5, 0x2a, P1 ;  /* 0x0000002a0500780c */ /* 0x000fe20000f21670 */
[----:B------:R-:W1:Y:S01]  /*40d0*/  MUFU.TANH R17, R4 ;  /* 0x0000000400117308 */ /* 0x000e620000002400 */
[----:B------:R-:W-:Y:S02]  /*40e0*/  FSEL R188, R33, -INF , !P2 ;  /* 0xff80000021bc7808 */ /* 0x000fe40005000000 */
[----:B------:R-:W-:Y:S01]  /*40f0*/  FSEL R139, R32, -INF , !P1 ;  /* 0xff800000208b7808 */ /* 0x000fe20004800000 */
[----:B-----5:R-:W-:-:S04]  /*4100*/  FMUL.FTZ R6, R88, c[0x0][0x320] ;  /* 0x0000c80058067a20 */ /* 0x020fc80000410000 */
        /* <DEDUP_REMOVED lines=18> */
.L_x_961:
[----:B------:R-:W-:-:S04]  /*4230*/  MOV R7, c[0x0][0x32c] ;  /* 0x0000cb0000077a02 */ /* 0x000fc80000000f00 */
[----:B------:R-:W-:-:S13]  /*4240*/  ISETP.NE.AND P0, PT, R7, 0x1, PT ;  /* 0x000000010700780c */ /* 0x000fda0003f05270 */
[----:B------:R-:W-:-:S05]  /*4250*/  @P0 IMAD.HI.U32 R7, R6, c[0x0][0x330], RZ ;  /* 0x0000cc0006070a27 */ /* 0x000fca00078e00ff */
[----:B------:R-:W-:Y:S02]  /*4260*/  @P0 SHF.R.U32.HI R6, RZ, c[0x0][0x334], R7 ;  /* 0x0000cd00ff060a19 */ /* 0x000fe40000011607 */
.L_x_962:
[----:B------:R-:W-:Y:S05]  /*4270*/  BSYNC B0 ;  /* 0x0000000000007941 */ /* 0x000fea0003800000 */
.L_x_960:
[----:B------:R-:W-:-:S05]  /*4280*/  IMAD R6, R6, c[0x0][0x32c], R16 ;  /* 0x0000cb0006067a24 */ /* 0x000fca00078e0210 */
[----:B------:R-:W-:Y:S02]  /*4290*/  IADD3 R7, R6, c[0x0][0x32c], RZ ;  /* 0x0000cb0006077a10 */ /* 0x000fe40007ffe0ff */
[----:B------:R-:W-:Y:S02]  /*42a0*/  IMNMX R4, R4, R6, !PT ;  /* 0x0000000604047217 */ /* 0x000fe40007800200 */
[----:B------:R-:W-:Y:S02]  /*42b0*/  IMNMX R5, R5, R7, PT ;  /* 0x0000000705057217 */ /* 0x000fe40003800200 */
.L_x_959:
        /* <DEDUP_REMOVED lines=14> */
[----:B------:R-:W-:Y:S01]  /*43a0*/  FMUL.FTZ R10, R90, c[0x0][0x320] ;  /* 0x0000c8005a0a7a20 */ /* 0x000fe20000410000 */
[----:B------:R-:W-:Y:S01]  /*43b0*/  UISETP.NE.AND UP2, UPT, UR28, URZ, UPT ;  /* 0x0000003f1c00728c */ /* 0x000fe2000bf45270 */
[----:B------:R-:W-:Y:S01]  /*43c0*/  ISETP.LT.OR P0, PT, R5, 0x1, P0 ;  /* 0x000000010500780c */ /* 0x000fe20000701670 */
[----:B------:R-:W-:Y:S01]  /*43d0*/  UISETP.NE.AND UP0, UPT, UR4, URZ, UPT ;  /* 0x0000003f0400728c */ /* 0x000fe2000bf05270 */
[----:B------:R-:W3:Y:S01]  /*43e0*/  MUFU.TANH R22, R11 ;  /* 0x0000000b00167308 */ /* 0x000ee20000002400 */
[----:B------:R-:W-:Y:S01]  /*43f0*/  PLOP3.LUT P2, PT, PT, PT, UP3, 0x40, 0x0 ;  /* 0x000000000000781c */ /* 0x000fe20003f4e838 */
[----:B------:R-:W-:Y:S01]  /*4400*/  UISETP.NE.AND UP3, UPT, UR34, URZ, UPT ;  /* 0x0000003f2200728c */ /* 0x000fe2000bf65270 */
[----:B------:R-:W-:Y:S01]  /*4410*/  FSEL R55, R27, -INF , !P0 ;  /* 0xff8000001b377808 */ /* 0x000fe20004000000 */
[----:B-1----:R-:W-:Y:S01]  /*4420*/  FMUL.FTZ R6, R86, c[0x0][0x320] ;  /* 0x0000c80056067a20 */ /* 0x002fe20000410000 */
[----:B------:R-:W-:Y:S01]  /*4430*/  PLOP3.LUT P0, PT, PT, PT, UP1, 0x40, 0x0 ;  /* 0x000000000000781c */ /* 0x000fe20003f0e818 */
[----:B------:R-:W-:Y:S01]  /*4440*/  UISETP.NE.AND UP1, UPT, UR32, URZ, UPT ;  /* 0x0000003f2000728c */ /* 0x000fe2000bf25270 */
[----:B------:R-:W-:Y:S01]  /*4450*/  PLOP3.LUT P1, PT, PT, PT, UP2, 0x40, 0x0 ;  /* 0x000000000000781c */ /* 0x000fe20003f2e828 */
[----:B------:R1:W4:Y:S01]  /*4460*/  MUFU.TANH R52, R6 ;  /* 0x0000000600347308 */ /* 0x0003220000002400 */
[C---:B------:R-:W-:Y:S01]  /*4470*/  ISETP.GT.AND P0, PT, R4.reuse, 0x9, P0 ;  /* 0x000000090400780c */ /* 0x040fe20000704270 */
[----:B------:R-:W-:Y:S01]  /*4480*/  UISETP.NE.AND UP2, UPT, UR33, URZ, UPT ;  /* 0x0000003f2100728c */ /* 0x000fe2000bf45270 */
[C---:B------:R-:W-:Y:S01]  /*4490*/  ISETP.GT.AND P2, PT, R4.reuse, 0x1, P2 ;  /* 0x000000010400780c */ /* 0x040fe20001744270 */
[----:B------:R-:W-:Y:S01]  /*44a0*/  FMUL.FTZ R8, R79, c[0x0][0x320] ;  /* 0x0000c8004f087a20 */ /* 0x000fe20000410000 */
[----:B------:R-:W-:-:S02]  /*44b0*/  ISETP.GT.AND P1, PT, R4, 0x8, P1 ;  /* 0x000000080400780c */ /* 0x000fc40000f24270 */
[C---:B------:R-:W-:Y:S01]  /*44c0*/  ISETP.LT.OR P0, PT, R5.reuse, 0xa, P0 ;  /* 0x0000000a0500780c */ /* 0x040fe20000701670 */
[----:B------:R5:W2:Y:S01]  /*44d0*/  MUFU.TANH R11, R7 ;  /* 0x00000007000b7308 */ /* 0x000aa20000002400 */
[C---:B------:R-:W-:Y:S02]  /*44e0*/  ISETP.LT.OR P2, PT, R5.reuse, 0x2, P2 ;  /* 0x000000020500780c */ /* 0x040fe40001741670 */
[----:B------:R-:W-:Y:S02]  /*44f0*/  ISETP.LT.OR P1, PT, R5, 0x9, P1 ;  /* 0x000000090500780c */ /* 0x000fe40000f21670 */
[----:B------:R-:W-:Y:S02]  /*4500*/  FSEL R56, R19, -INF , !P0 ;  /* 0xff80000013387808 */ /* 0x000fe40004000000 */
[----:B------:R-:W-:Y:S01]  /*4510*/  FSEL R54, R25, -INF , !P2 ;  /* 0xff80000019367808 */ /* 0x000fe20005000000 */
[----:B-1----:R-:W-:Y:S01]  /*4520*/  FMUL.FTZ R6, R83, c[0x0][0x320] ;  /* 0x0000c80053067a20 */ /* 0x002fe20000410000 */
[----:B------:R-:W-:Y:S01]  /*4530*/  FSEL R57, R20, -INF , !P1 ;  /* 0xff80000014397808 */ /* 0x000fe20004800000 */
[----:B------:R-:W1:Y:S01]  /*4540*/  MUFU.TANH R31, R9 ;  /* 0x00000009001f7308 */ /* 0x000e620000002400 */
[----:B------:R-:W-:-:S02]  /*4550*/  PLOP3.LUT P0, PT, PT, PT, UP5, 0x40, 0x0 ;  /* 0x000000000000781c */ /* 0x000fc40003f0e858 */
        /* <DEDUP_REMOVED lines=8> */
[----:B------:R-:W-:Y:S01]  /*45e0*/  ISETP.GT.AND P1, PT, R4, 0x11, P1 ;  /* 0x000000110400780c */ /* 0x000fe20000f24270 */
[----:B-----5:R-:W-:Y:S01]  /*45f0*/  FMUL.FTZ R7, R95, c[0x0][0x320] ;  /* 0x0000c8005f077a20 */ /* 0x020fe20000410000 */
[----:B------:R-:W-:-:S02]  /*4600*/  ISETP.LT.OR P0, PT, R5, 0x19, P0 ;  /* 0x000000190500780c */ /* 0x000fc40000701670 */
[C---:B------:R-:W-:Y:S01]  /*4610*/  ISETP.LT.OR P2, PT, R5.reuse, 0x11, P2 ;  /* 0x000000110500780c */ /* 0x040fe20001741670 */
[----:B------:R-:W2:Y:S01]  /*4620*/  MUFU.TANH R10, R10 ;  /* 0x0000000a000a7308 */ /* 0x000ea20000002400 */
[----:B------:R-:W-:Y:S02]  /*4630*/  ISETP.LT.OR P1, PT, R5, 0x12, P1 ;  /* 0x000000120500780c */ /* 0x000fe40000f21670 */
[----:B------:R-:W-:Y:S02]  /*4640*/  FSEL R59, R18, -INF , !P0 ;  /* 0xff800000123b7808 */ /* 0x000fe40004000000 */
[----:B------:R-:W-:Y:S02]  /*4650*/  FSEL R58, R21, -INF , !P2 ;  /* 0xff800000153a7808 */ /* 0x000fe40005000000 */
[----:B------:R-:W-:Y:S01]  /*4660*/  FSEL R60, R17, -INF , !P1 ;  /* 0xff800000113c7808 */ /* 0x000fe20004800000 */
[----:B-1----:R-:W-:Y:S01]  /*4670*/  FMUL.FTZ R6, R91, c[0x0][0x320] ;  /* 0x0000c8005b067a20 */ /* 0x002fe20000410000 */
        /* <DEDUP_REMOVED lines=10> */
[----:B------:R-:W-:Y:S01]  /*4720*/  ISETP.LT.OR P1, PT, R5, 0x21, P1 ;  /* 0x000000210500780c */ /* 0x000fe20000f21670 */
[----:B------:R-:W1:Y:S01]  /*4730*/  MUFU.TANH R20, R8 ;  /* 0x0000000800147308 */ /* 0x000e620000002400 */
        /* <DEDUP_REMOVED lines=14> */
[----:B------:R1:W1:Y:S01]  /*4820*/  MUFU.TANH R8, R4 ;  /* 0x0000000400087308 */ /* 0x0002620000002400 */
[----:B------:R-:W-:Y:S02]  /*4830*/  FSEL R133, R26, -INF , !P2 ;  /* 0xff8000001a857808 */ /* 0x000fe40005000000 */
[----:B------:R-:W-:Y:S01]  /*4840*/  FSEL R138, R23, -INF , !P1 ;  /* 0xff800000178a7808 */ /* 0x000fe20004800000 */
[----:B-----5:R-:W5:Y:S02]  /*4850*/  SHFL.IDX PT, R6, R12, 0x3, 0x1c1f ;  /* 0x007c1f000c067f89 */ /* 0x020f6400000e0000 */
[----:B-----5:R-:W-:-:S02]  /*4860*/  IMAD.IADD R5, R13, 0x1, R6 ;  /* 0x000000010d057824 */ /* 0x020fc400078e0206 */
[----:B-1----:R-:W-:-:S03]  /*4870*/  IMAD.IADD R4, R15, 0x1, R6 ;  /* 0x000000010f047824 */ /* 0x002fc600078e0206 */
[----:B------:R-:W-:Y:S01]  /*4880*/  IMNMX R5, R5, R14, PT ;  /* 0x0000000e05057217 */ /* 0x000fe20003800200 */
        /* <DEDUP_REMOVED lines=13> */
.L_x_965:
[----:B------:R-:W-:-:S04]  /*4960*/  MOV R7, c[0x0][0x32c] ;  /* 0x0000cb0000077a02 */ /* 0x000fc80000000f00 */
[----:B------:R-:W-:-:S13]  /*4970*/  ISETP.NE.AND P0, PT, R7, 0x1, PT ;  /* 0x000000010700780c */ /* 0x000fda0003f05270 */
[----:B------:R-:W-:-:S05]  /*4980*/  @P0 IMAD.HI.U32 R7, R6, c[0x0][0x330], RZ ;  /* 0x0000cc0006070a27 */ /* 0x000fca00078e00ff */
[----:B------:R-:W-:Y:S02]  /*4990*/  @P0 SHF.R.U32.HI R6, RZ, c[0x0][0x334], R7 ;  /* 0x0000cd00ff060a19 */ /* 0x000fe40000011607 */
.L_x_966:
[----:B------:R-:W-:Y:S05]  /*49a0*/  BSYNC B0 ;  /* 0x0000000000007941 */ /* 0x000fea0003800000 */
.L_x_964:
[----:B------:R-:W-:-:S05]  /*49b0*/  IMAD R6, R6, c[0x0][0x32c], R16 ;  /* 0x0000cb0006067a24 */ /* 0x000fca00078e0210 */
[----:B------:R-:W-:Y:S02]  /*49c0*/  IADD3 R7, R6, c[0x0][0x32c], RZ ;  /* 0x0000cb0006077a10 */ /* 0x000fe40007ffe0ff */
[----:B------:R-:W-:Y:S02]  /*49d0*/  IMNMX R4, R4, R6, !PT ;  /* 0x0000000604047217 */ /* 0x000fe40007800200 */
[----:B------:R-:W-:Y:S02]  /*49e0*/  IMNMX R5, R5, R7, PT ;  /* 0x0000000705057217 */ /* 0x000fe40003800200 */
.L_x_963:
[----:B--234-:R-:W-:Y:S01]  /*49f0*/  FMNMX.FTZ R7, R37, R39, !PT ;  /* 0x0000002725077209 */ /* 0x01cfe20007810000 */
[----:B------:R-:W-:Y:S01]  /*4a00*/  UP2UR UR31, UPR, URZ, 0x4 ;  /* 0x000000043f1f7883 */ /* 0x000fe20008000000 */
[----:B------:R-:W-:Y:S01]  /*4a10*/  FMNMX.FTZ R6, R35, R36, !PT ;  /* 0x0000002423067209 */ /* 0x000fe20007810000 */
[----:B------:R-:W-:Y:S01]  /*4a20*/  UISETP.NE.AND UP2, UPT, UR29, URZ, UPT ;  /* 0x0000003f1d00728c */ /* 0x000fe2000bf45270 */
[----:B------:R-:W-:Y:S01]  /*4a30*/  FMNMX.FTZ R7, R41, R7, !PT ;  /* 0x0000000729077209 */ /* 0x000fe20007810000 */
        /* <DEDUP_REMOVED lines=8> */
[----:B------:R-:W-:Y:S01]  /*4ac0*/  IMAD.SHL.U32 R225, R0, 0x2, RZ ;  /* 0x0000000200e17824 */ /* 0x000fe200078e00ff */
[----:B------:R-:W-:Y:S01]  /*4ad0*/  FMNMX.FTZ R6, R61, R6, !PT ;  /* 0x000000063d067209 */ /* 0x000fe20007810000 */
[----:B------:R-:W-:Y:S01]  /*4ae0*/  STL [R1+0x64], R236 ;  /* 0x000064ec01007387 */ /* 0x000fe20000100800 */
[----:B------:R-:W-:Y:S01]  /*4af0*/  FMNMX.FTZ R137, R70, R137, !PT ;  /* 0x0000008946897209 */ /* 0x000fe20007810000 */
[----:B------:R-:W-:Y:S01]  /*4b00*/  IMAD R226, R3, 0x2, R225 ;  /* 0x0000000203e27824 */ /* 0x000fe200078e02e1 */
[----:B------:R-:W-:Y:S01]  /*4b10*/  FMNMX.FTZ R6, R63, R6, !PT ;  /* 0x000000063f067209 */ /* 0x000fe20007810000 */
[----:B------:R-:W-:Y:S01]  /*4b20*/  LDSM.16.MT88.4 R16, [R225+0x3880] ;  /* 0x00388000e110783b */ /* 0x000fe20000004200 */
[----:B------:R-:W-:Y:S01]  /*4b30*/  FMNMX.FTZ R137, R69, R137, !PT ;  /* 0x0000008945897209 */ /* 0x000fe20007810000 */
[----:B------:R-:W-:Y:S01]  /*4b40*/  IMAD R227, R2, 0x2, R226 ;  /* 0x0000000202e37824 */ /* 0x000fe200078e02e2 */
[----:B------:R-:W-:Y:S01]  /*4b50*/  FMNMX.FTZ R6, R62, R6, !PT ;  /* 0x000000063e067209 */ /* 0x000fe20007810000 */
[----:B------:R-:W-:Y:S01]  /*4b60*/  STL [R1+0x60], R235 ;  /* 0x000060eb01007387 */ /* 0x000fe20000100800 */
[----:B------:R-:W-:-:S02]  /*4b70*/  FMNMX.FTZ R137, R71, R137, !PT ;  /* 0x0000008947897209 */ /* 0x000fc40007810000 */
[----:B------:R-:W-:Y:S01]  /*4b80*/  FMNMX.FTZ R6, R68, R6, !PT ;  /* 0x0000000644067209 */ /* 0x000fe20007810000 */
[----:B------:R-:W-:Y:S01]  /*4b90*/  LDSM.16.MT88.4 R44, [R227+0x3880] ;  /* 0x00388000e32c783b */ /* 0x000fe20000004200 */
[----:B------:R-:W-:Y:S02]  /*4ba0*/  FMNMX.FTZ R137, R245, R137, !PT ;  /* 0x00000089f5897209 */ /* 0x000fe40007810000 */
[----:B------:R-:W-:Y:S01]  /*4bb0*/  FMNMX.FTZ R6, R190, R6, !PT ;  /* 0x00000006be067209 */ /* 0x000fe20007810000 */
[----:B------:R-:W-:Y:S01]  /*4bc0*/  STL [R1+0x5c], R234 ;  /* 0x00005cea01007387 */ /* 0x000fe20000100800 */
[----:B------:R-:W-:Y:S02]  /*4bd0*/  FMNMX.FTZ R137, R244, R137, !PT ;  /* 0x00000089f4897209 */ /* 0x000fe40007810000 */
[----:B------:R-:W-:Y:S01]  /*4be0*/  FMNMX.FTZ R6, R189, R6, !PT ;  /* 0x00000006bd067209 */ /* 0x000fe20007810000 */
[----:B------:R-:W-:Y:S01]  /*4bf0*/  STL [R1+0x58], R233 ;  /* 0x000058e901007387 */ /* 0x000fe20000100800 */
[----:B------:R-:W-:-:S02]  /*4c00*/  FMNMX.FTZ R137, R207, R137, !PT ;  /* 0x00000089cf897209 */ /* 0x000fc40007810000 */
[----:B------:R-:W-:Y:S01]  /*4c10*/  FMNMX.FTZ R6, R188, R6, !PT ;  /* 0x00000006bc067209 */ /* 0x000fe20007810000 */
[----:B------:R-:W-:Y:S01]  /*4c20*/  STL [R1+0x54], R232 ;  /* 0x000054e801007387 */ /* 0x000fe20000100800 */
[----:B------:R-:W-:Y:S02]  /*4c30*/  FMNMX.FTZ R137, R191, R137, !PT ;  /* 0x00000089bf897209 */ /* 0x000fe40007810000 */
[----:B------:R-:W-:Y:S01]  /*4c40*/  FMNMX.FTZ R136, R139, R6, !PT ;  /* 0x000000068b887209 */ /* 0x000fe20007810000 */
[----:B------:R-:W-:Y:S01]  /*4c50*/  STL [R1+0x50], R231 ;  /* 0x000050e701007387 */ /* 0x000fe20000100800 */
[----:B------:R-:W-:Y:S01]  /*4c60*/  PLOP3.LUT P1, PT, PT, PT, UP2, 0x40, 0x0 ;  /* 0x000000000000781c */ /* 0x000fe20003f2e828 */
[----:B------:R-:W-:Y:S01]  /*4c70*/  UISETP.NE.AND UP2, UPT, UR28, URZ, UPT ;  /* 0x0000003f1c00728c */ /* 0x000fe2000bf45270 */
[----:B------:R-:W-:Y:S01]  /*4c80*/  PLOP3.LUT P2, PT, PT, PT, UP1, 0x40, 0x0 ;  /* 0x000000000000781c */ /* 0x000fe20003f4e818 */
[----:B------:R-:W1:Y:S01]  /*4c90*/  SHFL.BFLY PT, R6, R137, 0x2, 0x1f ;  /* 0x0c401f0089067f89 */ /* 0x000e6200000e0000 */
[C---:B------:R-:W-:Y:S01]  /*4ca0*/  ISETP.GT.AND P1, PT, R4.reuse, 0x1, P1 ;  /* 0x000000010400780c */ /* 0x040fe20000f24270 */
[----:B------:R-:W-:Y:S01]  /*4cb0*/  UISETP.NE.AND UP1, UPT, UR5, URZ, UPT ;  /* 0x0000003f0500728c */ /* 0x000fe2000bf25270 */
[----:B------:R-:W-:Y:S01]  /*4cc0*/  ISETP.GT.AND P2, PT, R4, RZ, P2 ;  /* 0x000000ff0400720c */ /* 0x000fe20001744270 */
[----:B------:R-:W2:Y:S01]  /*4cd0*/  SHFL.BFLY PT, R7, R136, 0x2, 0x1f ;  /* 0x0c401f0088077f89 */ /* 0x000ea200000e0000 */
[C---:B------:R-:W-:Y:S01]  /*4ce0*/  ISETP.LT.OR P1, PT, R5.reuse, 0x2, P1 ;  /* 0x000000020500780c */ /* 0x040fe20000f21670 */
[----:B------:R-:W-:Y:S01]  /*4cf0*/  ULDC.64 UR4, c[0x0][0x2c8] ;  /* 0x0000b20000047ab9 */ /* 0x000fe20000000a00 */
[----:B------:R-:W-:Y:S01]  /*4d00*/  ISETP.LT.OR P2, PT, R5, 0x1, P2 ;  /* 0x000000010500780c */ /* 0x000fe20001741670 */
[----:B------:R-:W-:Y:S01]  /*4d10*/  STL [R1+0x4c], R230 ;  /* 0x00004ce601007387 */ /* 0x000fe20000100800 */
[----:B------:R-:W-:-:S02]  /*4d20*/  FSEL R15, R9, -INF , !P1 ;  /* 0xff800000090f7808 */ /* 0x000fc40004800000 */
[----:B------:R-:W-:Y:S01]  /*4d30*/  FSEL R14, R8, -INF , !P2 ;  /* 0xff800000080e7808 */ /* 0x000fe20005000000 */
[----:B------:R-:W-:Y:S01]  /*4d40*/  STL [R1+0x48], R229 ;  /* 0x000048e501007387 */ /* 0x000fe20000100800 */
[----:B------:R-:W-:Y:S01]  /*4d50*/  PLOP3.LUT P2, PT, PT, PT, UP1, 0x40, 0x0 ;  /* 0x000000000000781c */ /* 0x000fe20003f4e818 */
[----:B------:R-:W-:Y:S01]  /*4d60*/  UISETP.NE.AND UP1, UPT, UR29, URZ, UPT ;  /* 0x0000003f1d00728c */ /* 0x000fe2000bf25270 */
[----:B------:R-:W-:Y:S01]  /*4d70*/  PLOP3.LUT P1, PT, PT, PT, UP0, 0x40, 0x0 ;  /* 0x000000000000781c */ /* 0x000fe20003f2e808 */
[----:B------:R-:W-:Y:S01]  /*4d80*/  UISETP.NE.AND UP0, UPT, UR30, URZ, UPT ;  /* 0x0000003f1e00728c */ /* 0x000fe2000bf05270 */
[C---:B------:R-:W-:Y:S01]  /*4d90*/  ISETP.GT.AND P2, PT, R4.reuse, 0x9, P2 ;  /* 0x000000090400780c */ /* 0x040fe20001744270 */
[----:B------:R-:W-:Y:S01]  /*4da0*/  STL [R1+0x44], R224 ;  /* 0x000044e001007387 */ /* 0x000fe20000100800 */
[----:B------:R-:W-:Y:S02]  /*4db0*/  ISETP.GT.AND P1, PT, R4, 0x10, P1 ;  /* 0x000000100400780c */ /* 0x000fe40000f24270 */
[----:B------:R-:W-:-:S02]  /*4dc0*/  ISETP.LT.OR P2, PT, R5, 0xa, P2 ;  /* 0x0000000a0500780c */ /* 0x000fc40001741670 */
[----:B------:R-:W-:Y:S02]  /*4dd0*/  ISETP.LT.OR P1, PT, R5, 0x11, P1 ;  /* 0x000000110500780c */ /* 0x000fe40000f21670 */
[----:B-1----:R-:W-:Y:S02]  /*4de0*/  FMNMX.FTZ R137, R137, R6, !PT ;  /* 0x0000000689897209 */ /* 0x002fe40007810000 */
[----:B------:R-:W-:Y:S02]  /*4df0*/  FMNMX.FTZ R8, R14, R15, !PT ;  /* 0x0000000f0e087209 */ /* 0x000fe40007810000 */
[----:B--2---:R-:W-:Y:S01]  /*4e00*/  FMNMX.FTZ R136, R136, R7, !PT ;  /* 0x0000000788887209 */ /* 0x004fe20007810000 */
[----:B------:R-:W1:Y:S01]  /*4e10*/  SHFL.BFLY PT, R6, R137, 0x1, 0x1f ;  /* 0x0c201f0089067f89 */ /* 0x000e6200000e0000 */
[----:B------:R-:W-:Y:S02]  /*4e20*/  FSEL R49, R49, -INF , !P2 ;  /* 0xff80000031317808 */ /* 0x000fe40005000000 */
[----:B------:R-:W-:Y:S01]  /*4e30*/  FSEL R52, R52, -INF , !P1 ;  /* 0xff80000034347808 */ /* 0x000fe20004800000 */
[----:B------:R-:W2:Y:S01]  /*4e40*/  SHFL.BFLY PT, R7, R136, 0x1, 0x1f ;  /* 0x0c201f0088077f89 */ /* 0x000ea200000e0000 */
[----:B------:R-:W-:Y:S01]  /*4e50*/  PLOP3.LUT P2, PT, PT, PT, UP5, 0x40, 0x0 ;  /* 0x000000000000781c */ /* 0x000fe20003f4e858 */
[----:B------:R-:W-:Y:S01]  /*4e60*/  UISETP.NE.AND UP5, UPT, UR13, URZ, UPT ;  /* 0x0000003f0d00728c */ /* 0x000fe2000bfa5270 */
[----:B------:R-:W-:-:S02]  /*4e70*/  PLOP3.LUT P1, PT, PT, PT, UP4, 0x40, 0x0 ;  /* 0x000000000000781c */ /* 0x000fc40003f2e848 */
[C---:B------:R-:W-:Y:S02]  /*4e80*/  ISETP.GT.AND P2, PT, R4.reuse, 0x18, P2 ;  /* 0x000000180400780c */ /* 0x040fe40001744270 */
[----:B------:R-:W-:Y:S02]  /*4e90*/  ISETP.GT.AND P1, PT, R4, 0x19, P1 ;  /* 0x000000190400780c */ /* 0x000fe40000f24270 */
[C---:B------:R-:W-:Y:S02]  /*4ea0*/  ISETP.LT.OR P2, PT, R5.reuse, 0x19, P2 ;  /* 0x000000190500780c */ /* 0x040fe40001741670 */
[----:B------:R-:W-:Y:S02]  /*4eb0*/  ISETP.LT.OR P1, PT, R5, 0x1a, P1 ;  /* 0x0000001a0500780c */ /* 0x000fe40000f21670 */
[----:B------:R-:W-:Y:S02]  /*4ec0*/  FSEL R50, R50, -INF , !P2 ;  /* 0xff80000032327808 */ /* 0x000fe40005000000 */
[----:B------:R-:W-:-:S02]  /*4ed0*/  FSEL R53, R53, -INF , !P1 ;  /* 0xff80000035357808 */ /* 0x000fc40004800000 */
[----:B------:R-:W-:Y:S02]  /*4ee0*/  PLOP3.LUT P1, PT, PT, PT, UP1, 0x40, 0x0 ;  /* 0x000000000000781c */ /* 0x000fe40003f2e818 */
[----:B------:R-:W-:Y:S02]  /*4ef0*/  LEA R228, R2, R225, 0x1 ;  /* 0x000000e102e47211 */ /* 0x000fe400078e08ff */
[----:B-1----:R-:W-:Y:S02]  /*4f00*/  FMNMX.FTZ R137, R137, R6, !PT ;  /* 0x0000000689897209 */ /* 0x002fe40007810000 */
[----:B------:R-:W-:Y:S01]  /*4f10*/  FMNMX.FTZ R6, R55, R54, !PT ;  /* 0x0000003637067209 */ /* 0x000fe20007810000 */
[----:B------:R-:W-:Y:S01]  /*4f20*/  LDSM.16.MT88.4 R24, [R228+0x2080] ;  /* 0x00208000e418783b */ /* 0x000fe20000004200 */
[----:B--2---:R-:W-:Y:S01]  /*4f30*/  FMNMX.FTZ R136, R136, R7, !PT ;  /* 0x0000000788887209 */ /* 0x004fe20007810000 */
[C---:B------:R-:W-:Y:S01]  /*4f40*/  FMUL.FTZ R13, R137.reuse, c[0x0][0x2d0] ;  /* 0x0000b400890d7a20 */ /* 0x040fe20000410000 */
[----:B------:R-:W-:-:S02]  /*4f50*/  FSETP.NEU.FTZ.AND P0, PT, R137, -INF , PT ;  /* 0xff8000008900780b */ /* 0x000fc40003f1d000 */
[----:B------:R-:W-:Y:S01]  /*4f60*/  FMNMX.FTZ R6, R57, R6, !PT ;  /* 0x0000000639067209 */ /* 0x000fe20007810000 */
[C---:B------:R-:W-:Y:S01]  /*4f70*/  FMUL.FTZ R12, R136.reuse, c[0x0][0x2d0] ;  /* 0x0000b400880c7a20 */ /* 0x040fe20000410000 */
[----:B------:R-:W-:Y:S02]  /*4f80*/  FSEL R13, R13, RZ, P0 ;  /* 0x000000ff0d0d7208 */ /* 0x000fe40000000000 */
[----:B------:R-:W-:Y:S02]  /*4f90*/  FSETP.NEU.FTZ.AND P0, PT, R136, -INF , PT ;  /* 0xff8000008800780b */ /* 0x000fe40003f1d000 */
[----:B------:R-:W-:Y:S01]  /*4fa0*/  FMNMX.FTZ R6, R56, R6, !PT ;  /* 0x0000000638067209 */ /* 0x000fe20007810000 */
[----:B------:R-:W-:Y:S01]  /*4fb0*/  FFMA.FTZ R7, R37, c[0x0][0x2d0], -R13 ;  /* 0x0000b40025077a23 */ /* 0x000fe2000001080d */
[----:B------:R-:W-:Y:S02]  /*4fc0*/  FSEL R12, R12, RZ, P0 ;  /* 0x000000ff0c0c7208 */ /* 0x000fe40000000000 */
[----:B------:R-:W-:Y:S01]  /*4fd0*/  PLOP3.LUT P0, PT, PT, PT, UP2, 0x40, 0x0 ;  /* 0x000000000000781c */ /* 0x000fe20003f0e828 */
[----:B------:R-:W-:Y:S01]  /*4fe0*/  UISETP.NE.AND UP2, UPT, UR31, URZ, UPT ;  /* 0x0000003f1f00728c */ /* 0x000fe2000bf45270 */
[----:B------:R-:W-:Y:S01]  /*4ff0*/  FMNMX.FTZ R6, R58, R6, !PT ;  /* 0x000000063a067209 */ /* 0x000fe20007810000 */
[----:B------:R1:W-:Y:S01]  /*5000*/  MUFU.EX2 R222, R7 ;  /* 0x0000000700de7308 */ /* 0x0003e20000000800 */
[----:B------:R-:W-:Y:S01]  /*5010*/  ISETP.GT.AND P0, PT, R4, 0x8, P0 ;  /* 0x000000080400780c */ /* 0x000fe20000704270 */
[----:B------:R-:W-:Y:S01]  /*5020*/  FFMA.FTZ R2, R40, c[0x0][0x2d0], -R12 ;  /* 0x0000b40028027a23 */ /* 0x000fe2000001080c */
[----:B------:R-:W-:-:S02]  /*5030*/  FMNMX.FTZ R6, R60, R6, !PT ;  /* 0x000000063c067209 */ /* 0x000fc40007810000 */
[----:B------:R-:W-:Y:S02]  /*5040*/  ISETP.LT.OR P0, PT, R5, 0x9, P0 ;  /* 0x000000090500780c */ /* 0x000fe40000701670 */
[----:B------:R-:W-:Y:S01]  /*5050*/  FMNMX.FTZ R6, R59, R6, !PT ;  /* 0x000000063b067209 */ /* 0x000fe20007810000 */
[----:B------:R-:W-:Y:S01]  /*5060*/  MUFU.EX2 R199, R2 ;  /* 0x0000000200c77308 */ /* 0x000fe20000000800 */
[----:B------:R-:W-:Y:S02]  /*5070*/  FSEL R48, R10, -INF , !P0 ;  /* 0xff8000000a307808 */ /* 0x000fe40004000000 */
[----:B------:R-:W-:Y:S01]  /*5080*/  PLOP3.LUT P0, PT, PT, PT, UP6, 0x40, 0x0 ;  /* 0x000000000000781c */ /* 0x000fe20003f0e868 */
[----:B------:R-:W-:Y:S01]  /*5090*/  UISETP.NE.AND UP6, UPT, UR12, URZ, UPT ;  /* 0x0000003f0c00728c */ /* 0x000fe2000bfc5270 */
[----:B------:R-:W-:Y:S02]  /*50a0*/  FMNMX.FTZ R6, R72, R6, !PT ;  /* 0x0000000648067209 */ /* 0x000fe40007810000 */
[----:B------:R-:W-:Y:S01]  /*50b0*/  ISETP.GT.AND P0, PT, R4, 0x11, P0 ;  /* 0x000000110400780c */ /* 0x000fe20000704270 */
[----:B-1----:R-:W-:Y:S01]  /*50c0*/  FFMA.FTZ R7, R39, c[0x0][0x2d0], -R13 ;  /* 0x0000b40027077a23 */ /* 0x002fe2000001080d */
[----:B------:R-:W-:-:S02]  /*50d0*/  FMNMX.FTZ R8, R48, R8, !PT ;  /* 0x0000000830087209 */ /* 0x000fc40007810000 */
[----:B------:R-:W-:Y:S01]  /*50e0*/  ISETP.LT.OR P0, PT, R5, 0x12, P0 ;  /* 0x000000120500780c */ /* 0x000fe20000701670 */
[----:B------:R1:W-:Y:S01]  /*50f0*/  MUFU.EX2 R208, R7 ;  /* 0x0000000700d07308 */ /* 0x0003e20000000800 */
[----:B------:R-:W-:Y:S02]  /*5100*/  FMNMX.FTZ R6, R134, R6, !PT ;  /* 0x0000000686067209 */ /* 0x000fe40007810000 */
[----:B------:R-:W-:Y:S02]  /*5110*/  FSEL R51, R11, -INF , !P0 ;  /* 0xff8000000b337808 */ /* 0x000fe40004000000 */
[----:B------:R-:W-:Y:S02]  /*5120*/  PLOP3.LUT P0, PT, PT, PT, UP3, 0x40, 0x0 ;  /* 0x000000000000781c */ /* 0x000fe40003f0e838 */
[----:B------:R-:W-:Y:S02]  /*5130*/  FMNMX.FTZ R8, R49, R8, !PT ;  /* 0x0000000831087209 */ /* 0x000fe40007810000 */
[----:B------:R-:W-:-:S02]  /*5140*/  ISETP.GT.AND P0, PT, R4, 0x20, P0 ;  /* 0x000000200400780c */ /* 0x000fc40000704270 */
[----:B------:R-:W-:Y:S02]  /*5150*/  FMNMX.FTZ R6, R132, R6, !PT ;  /* 0x0000000684067209 */ /* 0x000fe40007810000 */
[----:B------:R-:W-:Y:S02]  /*5160*/  ISETP.LT.OR P0, PT, R5, 0x21, P0 ;  /* 0x000000210500780c */ /* 0x000fe40000701670 */
[----:B------:R-:W-:Y:S01]  /*5170*/  FMNMX.FTZ R8, R52, R8, !PT ;  /* 0x0000000834087209 */ /* 0x000fe20007810000 */
[----:B-1----:R-:W-:Y:S01]  /*5180*/  FFMA.FTZ R7, R41, c[0x0][0x2d0], -R13 ;  /* 0x0000b40029077a23 */ /* 0x002fe2000001080d */
[----:B------:R-:W-:Y:S02]  /*5190*/  FMNMX.FTZ R6, R133, R6, !PT ;  /* 0x0000000685067209 */ /* 0x000fe40007810000 */
[----:B------:R-:W-:Y:S01]  /*51a0*/  FSEL R87, R22, -INF , !P0 ;  /* 0xff80000016577808 */ /* 0x000fe20004000000 */
[----:B------:R1:W-:Y:S01]  /*51b0*/  MUFU.EX2 R201, R7 ;  /* 0x0000000700c97308 */ /* 0x0003e20000000800 */
[----:B------:R-:W-:-:S02]  /*51c0*/  PLOP3.LUT P2, PT, PT, PT, UP2, 0x40, 0x0 ;  /* 0x000000000000781c */ /* 0x000fc40003f4e828 */
[----:B------:R-:W-:Y:S02]  /*51d0*/  PLOP3.LUT P0, PT, PT, PT, UP0, 0x40, 0x0 ;  /* 0x000000000000781c */ /* 0x000fe40003f0e808 */
[----:B------:R-:W-:Y:S02]  /*51e0*/  FMNMX.FTZ R8, R51, R8, !PT ;  /* 0x0000000833087209 */ /* 0x000fe40007810000 */
[----:B------:R-:W-:Y:S02]  /*51f0*/  FMNMX.FTZ R6, R138, R6, !PT ;  /* 0x000000068a067209 */ /* 0x000fe40007810000 */
[C---:B------:R-:W-:Y:S02]  /*5200*/  ISETP.GT.AND P2, PT, R4.reuse, 0x21, P2 ;  /* 0x000000210400780c */ /* 0x040fe40001744270 */
[C---:B------:R-:W-:Y:S02]  /*5210*/  ISETP.GT.AND P1, PT, R4.reuse, 0x28, P1 ;  /* 0x000000280400780c */ /* 0x040fe40000f24270 */
[----:B------:R-:W-:-:S02]  /*5220*/  ISETP.GT.AND P0, PT, R4, 0x29, P0 ;  /* 0x000000290400780c */ /* 0x000fc40000704270 */
[----:B------:R-:W-:Y:S01]  /*5230*/  FMNMX.FTZ R4, R50, R8, !PT ;  /* 0x0000000832047209 */ /* 0x000fe20007810000 */
[----:B-1----:R-:W-:Y:S01]  /*5240*/  FFMA.FTZ R7, R42, c[0x0][0x2d0], -R13 ;  /* 0x0000b4002a077a23 */ /* 0x002fe2000001080d */
[----:B------:R-:W1:Y:S01]  /*5250*/  SHFL.BFLY PT, R8, R6, 0x2, 0x1f ;  /* 0x0c401f0006087f89 */ /* 0x000e6200000e0000 */
[----:B------:R-:W-:Y:S02]  /*5260*/  ISETP.LT.OR P2, PT, R5, 0x22, P2 ;  /* 0x000000220500780c */ /* 0x000fe40001741670 */
[----:B------:R-:W-:Y:S01]  /*5270*/  FMNMX.FTZ R4, R53, R4, !PT ;  /* 0x0000000435047209 */ /* 0x000fe20007810000 */
[----:B------:R-:W-:Y:S01]  /*5280*/  LDSM.16.MT88.4 R40, [R228+0x3880] ;  /* 0x00388000e428783b */ /* 0x000fe20000004200 */
[----:B------:R-:W-:Y:S01]  /*5290*/  ISETP.LT.OR P1, PT, R5, 0x29, P1 ;  /* 0x000000290500780c */ /* 0x000fe20000f21670 */
[----:B------:R-:W2:Y:S01]  /*52a0*/  MUFU.EX2 R197, R7 ;  /* 0x0000000700c57308 */ /* 0x000ea20000000800 */
[----:B------:R-:W-:Y:S02]  /*52b0*/  FSEL R86, R20, -INF , !P2 ;  /* 0xff80000014567808 */ /* 0x000fe40005000000 */
[----:B------:R-:W-:Y:S01]  /*52c0*/  FMNMX.FTZ R4, R87, R4, !PT ;  /* 0x0000000457047209 */ /* 0x000fe20007810000 */
[----:B------:R-:W-:Y:S01]  /*52d0*/  LDSM.16.MT88.4 R20, [R227+0x2080] ;  /* 0x00208000e314783b */ /* 0x000fe20000004200 */
[----:B------:R-:W-:Y:S01]  /*52e0*/  ISETP.LT.OR P0, PT, R5, 0x2a, P0 ;  /* 0x0000002a0500780c */ /* 0x000fe20000701670 */
[----:B------:R-:W-:Y:S01]  /*52f0*/  FFMA.FTZ R5, R35, c[0x0][0x2d0], -R12 ;  /* 0x0000b40023057a23 */ /* 0x000fe2000001080c */
[----:B------:R-:W-:Y:S01]  /*5300*/  FSEL R85, R30, -INF , !P1 ;  /* 0xff8000001e557808 */ /* 0x000fe20004800000 */
[----:B------:R-:W-:Y:S01]  /*5310*/  LDSM.16.MT88.4 R32, [R225+0x2080] ;  /* 0x00208000e120783b */ /* 0x000fe20000004200 */
[----:B------:R-:W-:Y:S01]  /*5320*/  FMNMX.FTZ R4, R86, R4, !PT ;  /* 0x0000000456047209 */ /* 0x000fe20007810000 */
[----:B------:R3:W-:Y:S01]  /*5330*/  MUFU.EX2 R220, R5 ;  /* 0x0000000500dc7308 */ /* 0x0007e20000000800 */
[----:B------:R-:W-:-:S02]  /*5340*/  FSEL R84, R31, -INF , !P0 ;  /* 0xff8000001f547808 */ /* 0x000fc40004000000 */
[----:B------:R-:W-:Y:S01]  /*5350*/  FMNMX.FTZ R0, R85, R4, !PT ;  /* 0x0000000455007209 */ /* 0x000fe20007810000 */
[----:B------:R-:W-:Y:S01]  /*5360*/  FFMA.FTZ R4, R36, c[0x0][0x2d0], -R12 ;  /* 0x0000b40024047a23 */ /* 0x000fe2000001080c */
[----:B------:R-:W-:Y:S01]  /*5370*/  LDSM.16.MT88.4 R28, [R226+0x2080] ;  /* 0x00208000e21c783b */ /* 0x000fe20000004200 */
[----:B--2---:R-:W-:Y:S02]  /*5380*/  F2FP.PACK_AB R10, R197, R201 ;  /* 0x000000c9c50a723e */ /* 0x004fe400000000ff */
[----:B------:R-:W-:Y:S01]  /*5390*/  FMNMX.FTZ R0, R84, R0, !PT ;  /* 0x0000000054007209 */ /* 0x000fe20007810000 */
[----:B------:R2:W4:Y:S01]  /*53a0*/  MUFU.EX2 R193, R4 ;  /* 0x0000000400c17308 */ /* 0x0005220000000800 */
[----:B-1----:R-:W-:Y:S02]  /*53b0*/  FMNMX.FTZ R3, R6, R8, !PT ;  /* 0x0000000806037209 */ /* 0x002fe40007810000 */
[----:B------:R-:W-:-:S03]  /*53c0*/  F2FP.PACK_AB R8, R208, R222 ;  /* 0x000000ded008723e */ /* 0x000fc600000000ff */
[----:B------:R-:W1:Y:S04]  /*53d0*/  SHFL.BFLY PT, R135, R3, 0x1, 0x1f ;  /* 0x0c201f0003877f89 */ /* 0x000e6800000e0000 */
[----:B---3--:R-:W3:Y:S01]  /*53e0*/  SHFL.BFLY PT, R5, R0, 0x2, 0x1f ;  /* 0x0c401f0000057f89 */ /* 0x008ee200000e0000 */
[----:B--2---:R-:W-:Y:S01]  /*53f0*/  FFMA.FTZ R4, R38, c[0x0][0x2d0], -R12 ;  /* 0x0000b40026047a23 */ /* 0x004fe2000001080c */
[----:B----4-:R-:W-:Y:S02]  /*5400*/  F2FP.PACK_AB R9, R193, R220 ;  /* 0x000000dcc109723e */ /* 0x010fe400000000ff */
[----:B------:R-:W-:Y:S01]  /*5410*/  LDSM.16.MT88.4 R36, [R226+0x3880] ;  /* 0x00388000e224783b */ /* 0x000fe20000004200 */
[----:B------:R-:W2:Y:S01]  /*5420*/  MUFU.EX2 R221, R4 ;  /* 0x0000000400dd7308 */ /* 0x000ea20000000800 */
[----:B-1----:R-:W-:-:S02]  /*5430*/  FMNMX.FTZ R135, R3, R135, !PT ;  /* 0x0000008703877209 */ /* 0x002fc40007810000 */
[----:B---3--:R-:W-:-:S03]  /*5440*/  FMNMX.FTZ R0, R0, R5, !PT ;  /* 0x0000000500007209 */ /* 0x008fc60007810000 */
[C---:B------:R-:W-:Y:S01]  /*5450*/  FMUL.FTZ R2, R135.reuse, c[0x0][0x2d0] ;  /* 0x0000b40087027a20 */ /* 0x040fe20000410000 */
[----:B------:R-:W-:Y:S02]  /*5460*/  FSETP.NEU.FTZ.AND P0, PT, R135, -INF , PT ;  /* 0xff8000008700780b */ /* 0x000fe40003f1d000 */
[----:B--2---:R-:W-:Y:S01]  /*5470*/  F2FP.PACK_AB R11, R199, R221 ;  /* 0x000000ddc70b723e */ /* 0x004fe200000000ff */
[----:B------:R-:W1:Y:S01]  /*5480*/  SHFL.BFLY PT, R4, R0, 0x1, 0x1f ;  /* 0x0c201f0000047f89 */ /* 0x000e6200000e0000 */
[----:B------:R-:W-:-:S05]  /*5490*/  FSEL R2, R2, RZ, P0 ;  /* 0x000000ff02027208 */ /* 0x000fca0000000000 */
[--C-:B------:R-:W-:Y:S01]  /*54a0*/  FFMA.FTZ R3, R55, c[0x0][0x2d0], -R2.reuse ;  /* 0x0000b40037037a23 */ /* 0x100fe20000010802 */
[C---:B------:R-:W-:Y:S03]  /*54b0*/  HMMA.16816.F32 R144, R8.reuse, R32, RZ ;  /* 0x000000200890723c */ /* 0x040fe600000018ff */
[----:B------:R2:W-:Y:S05]  /*54c0*/  MUFU.EX2 R196, R3 ;  /* 0x0000000300c47308 */ /* 0x0005ea0000000800 */
[C---:B------:R-:W-:Y:S08]  /*54d0*/  HMMA.16816.F32 R184, R8.reuse, R28, RZ ;  /* 0x0000001c08b8723c */ /* 0x040ff000000018ff */
[----:B------:R-:W-:Y:S01]  /*54e0*/  HMMA.16816.F32 R180, R8, R24, RZ ;  /* 0x0000001808b4723c */ /* 0x000fe200000018ff */
[----:B--2---:R-:W-:-:S04]  /*54f0*/  FFMA.FTZ R3, R54, c[0x0][0x2d0], -R2 ;  /* 0x0000b40036037a23 */ /* 0x004fc80000010802 */
[----:B------:R1:W-:Y:S03]  /*5500*/  MUFU.EX2 R192, R3 ;  /* 0x0000000300c07308 */ /* 0x0003e60000000800 */
[C---:B------:R-:W-:Y:S08]  /*5510*/  HMMA.16816.F32 R176, R8.reuse, R20, RZ ;  /* 0x0000001408b0723c */ /* 0x040ff000000018ff */
[----:B------:R-:W-:Y:S01]  /*5520*/  HMMA.16816.F32 R172, R8, R16, RZ ;  /* 0x0000001008ac723c */ /* 0x000fe200000018ff */
[----:B-1----:R-:W-:Y:S01]  /*5530*/  FMNMX.FTZ R3, R0, R4, !PT ;  /* 0x0000000400037209 */ /* 0x002fe20007810000 */
[----:B------:R-:W-:-:S06]  /*5540*/  FFMA.FTZ R0, R57, c[0x0][0x2d0], -R2 ;  /* 0x0000b40039007a23 */ /* 0x000fcc0000010802 */
[C---:B------:R-:W-:Y:S01]  /*5550*/  HMMA.16816.F32 R168, R8.reuse, R36, RZ ;  /* 0x0000002408a8723c */ /* 0x040fe200000018ff */
[----:B------:R-:W-:Y:S01]  /*5560*/  FFMA.FTZ R4, R56, c[0x0][0x2d0], -R2 ;  /* 0x0000b40038047a23 */ /* 0x000fe20000010802 */
[C---:B------:R-:W-:Y:S01]  /*5570*/  FSETP.NEU.FTZ.AND P0, PT, R3.reuse, -INF , PT ;  /* 0xff8000000300780b */ /* 0x040fe20003f1d000 */
[----:B------:R1:W-:Y:S05]  /*5580*/  MUFU.EX2 R198, R0 ;  /* 0x0000000000c67308 */ /* 0x0003ea0000000800 */
[C---:B------:R-:W-:Y:S03]  /*5590*/  HMMA.16816.F32 R164, R8.reuse, R40, RZ ;  /* 0x0000002808a4723c */ /* 0x040fe600000018ff */
[----:B------:R2:W3:Y:S05]  /*55a0*/  MUFU.EX2 R65, R4 ;  /* 0x0000000400417308 */ /* 0x0004ea0000000800 */
[----:B------:R-:W-:Y:S01]  /*55b0*/  HMMA.16816.F32 R160, R8, R44, RZ ;  /* 0x0000002c08a0723c */ /* 0x000fe200000018ff */
[----:B-1----:R-:W-:-:S07]  /*55c0*/  FMUL.FTZ R0, R3, c[0x0][0x2d0] ;  /* 0x0000b40003007a20 */ /* 0x002fce0000410000 */
[----:B------:R-:W-:Y:S01]  /*55d0*/  HMMA.16816.F32 R156, R8, R34, RZ ;  /* 0x00000022089c723c */ /* 0x000fe200000018ff */
[----:B------:R-:W-:-:S05]  /*55e0*/  FSEL R0, R0, RZ, P0 ;  /* 0x000000ff00007208 */ /* 0x000fca0000000000 */
[--C-:B--2---:R-:W-:Y:S02]  /*55f0*/  FFMA.FTZ R4, R14, c[0x0][0x2d0], -R0.reuse ;  /* 0x0000b4000e047a23 */ /* 0x104fe40000010800 */
[C---:B------:R-:W-:Y:S01]  /*5600*/  HMMA.16816.F32 R152, R8.reuse, R30, RZ ;  /* 0x0000001e0898723c */ /* 0x040fe200000018ff */
[----:B---3--:R-:W-:Y:S01]  /*5610*/  IMAD.MOV.U32 R14, RZ, RZ, R65 ;  /* 0x000000ffff0e7224 */ /* 0x008fe200078e0041 */
[----:B------:R1:W-:Y:S04]  /*5620*/  MUFU.EX2 R236, R4 ;  /* 0x0000000400ec7308 */ /* 0x0003e80000000800 */
[----:B------:R-:W-:Y:S02]  /*5630*/  F2FP.PACK_AB R6, R14, R198 ;  /* 0x000000c60e06723e */ /* 0x000fe400000000ff */
[C---:B------:R-:W-:Y:S08]  /*5640*/  HMMA.16816.F32 R148, R8.reuse, R26, RZ ;  /* 0x0000001a0894723c */ /* 0x040ff000000018ff */
[----:B------:R-:W-:Y:S01]  /*5650*/  HMMA.16816.F32 R140, R8, R22, RZ ;  /* 0x00000016088c723c */ /* 0x000fe200000018ff */
[----:B-1----:R-:W-:-:S04]  /*5660*/  FFMA.FTZ R4, R15, c[0x0][0x2d0], -R0 ;  /* 0x0000b4000f047a23 */ /* 0x002fc80000010800 */
[----:B------:R1:W2:Y:S03]  /*5670*/  MUFU.EX2 R246, R4 ;  /* 0x0000000400f67308 */ /* 0x0002a60000000800 */
[C---:B------:R-:W-:Y:S08]  /*5680*/  HMMA.16816.F32 R128, R8.reuse, R18, RZ ;  /* 0x000000120880723c */ /* 0x040ff000000018ff */
[----:B------:R-:W-:Y:S01]  /*5690*/  HMMA.16816.F32 R124, R8, R38, RZ ;  /* 0x00000026087c723c */ /* 0x000fe200000018ff */
[----:B-1----:R-:W-:Y:S01]  /*56a0*/  FFMA.FTZ R4, R48, c[0x0][0x2d0], -R0 ;  /* 0x0000b40030047a23 */ /* 0x002fe20000010800 */
[----:B--2---:R-:W-:-:S06]  /*56b0*/  F2FP.PACK_AB R5, R246, R236 ;  /* 0x000000ecf605723e */ /* 0x004fcc00000000ff */
[C---:B------:R-:W-:Y:S01]  /*56c0*/  HMMA.16816.F32 R120, R8.reuse, R42, RZ ;  /* 0x0000002a0878723c */ /* 0x040fe200000018ff */
[----:B------:R1:W-:Y:S07]  /*56d0*/  MUFU.EX2 R252, R4 ;  /* 0x0000000400fc7308 */ /* 0x0003ee0000000800 */
[----:B------:R-:W-:Y:S07]  /*56e0*/  HMMA.16816.F32 R112, R8, R46, RZ ;  /* 0x0000002e0870723c */ /* 0x000fee00000018ff */
[----:B------:R-:W-:-:S02]  /*56f0*/  FFMA.FTZ R8, R64, c[0x0][0x2d0], -R13 ;  /* 0x0000b40040087a23 */ /* 0x000fc4000001080d */
[----:B-1----:R-:W-:Y:S02]  /*5700*/  FFMA.FTZ R4, R49, c[0x0][0x2d0], -R0 ;  /* 0x0000b40031047a23 */ /* 0x002fe40000010800 */
[----:B------:R1:W-:Y:S08]  /*5710*/  MUFU.EX2 R202, R8 ;  /* 0x0000000800ca7308 */ /* 0x0003f00000000800 */
[----:B------:R2:W3:Y:S01]  /*5720*/  MUFU.EX2 R230, R4 ;  /* 0x0000000400e67308 */ /* 0x0004e20000000800 */
[----:B-1----:R-:W-:-:S07]  /*5730*/  FFMA.FTZ R8, R70, c[0x0][0x2d0], -R13 ;  /* 0x0000b40046087a23 */ /* 0x002fce000001080d */
[----:B------:R1:W-:Y:S01]  /*5740*/  MUFU.EX2 R235, R8 ;  /* 0x0000000800eb7308 */ /* 0x0003e20000000800 */
[----:B--2---:R-:W-:Y:S02]  /*5750*/  F2FP.PACK_AB R4, R192, R196 ;  /* 0x000000c4c004723e */ /* 0x004fe400000000ff */
[----:B---3--:R-:W-:-:S07]  /*5760*/  F2FP.PACK_AB R7, R230, R252 ;  /* 0x000000fce607723e */ /* 0x008fce00000000ff */
[----:B------:R-:W-:Y:S01]  /*5770*/  HMMA.16816.F32 R92, R4, R24, RZ ;  /* 0x00000018045c723c */ /* 0x000fe200000018ff */
[----:B-1----:R-:W-:-:S04]  /*5780*/  FFMA.FTZ R8, R69, c[0x0][0x2d0], -R13 ;  /* 0x0000b40045087a23 */ /* 0x002fc8000001080d */
[----:B------:R1:W-:Y:S03]  /*5790*/  MUFU.EX2 R200, R8 ;  /* 0x0000000800c87308 */ /* 0x0003e60000000800 */
[C---:B------:R-:W-:Y:S01]  /*57a0*/  HMMA.16816.F32 R100, R4.reuse, R26, RZ ;  /* 0x0000001a0464723c */ /* 0x040fe200000018ff */
[----:B------:R-:W2:Y:S07]  /*57b0*/  LDSM.16.MT88.4 R24, [R226+0x2880] ;  /* 0x00288000e218783b */ /* 0x000eae0000004200 */
[----:B------:R-:W-:Y:S01]  /*57c0*/  HMMA.16816.F32 R64, R4, R32, RZ ;  /* 0x000000200440723c */ /* 0x000fe200000018ff */
[----:B-1----:R-:W-:-:S07]  /*57d0*/  FFMA.FTZ R8, R71, c[0x0][0x2d0], -R13 ;  /* 0x0000b40047087a23 */ /* 0x002fce000001080d */
[C---:B------:R-:W-:Y:S01]  /*57e0*/  HMMA.16816.F32 R116, R4.reuse, R34, RZ ;  /* 0x000000220474723c */ /* 0x040fe200000018ff */
[----:B------:R-:W1:Y:S01]  /*57f0*/  LDSM.16.MT88.4 R32, [R225+0x2880] ;  /* 0x00288000e120783b */ /* 0x000e620000004200 */
[----:B------:R3:W4:Y:S06]  /*5800*/  MUFU.EX2 R229, R8 ;  /* 0x0000000800e57308 */ /* 0x00072c0000000800 */
[C---:B------:R-:W-:Y:S08]  /*5810*/  HMMA.16816.F32 R80, R4.reuse, R20, RZ ;  /* 0x000000140450723c */ /* 0x040ff000000018ff */
[----:B------:R-:W-:Y:S01]  /*5820*/  HMMA.16816.F32 R96, R4, R22, RZ ;  /* 0x000000160460723c */ /* 0x000fe200000018ff */
[----:B------:R-:W1:Y:S01]  /*5830*/  LDSM.16.MT88.4 R20, [R228+0x2880] ;  /* 0x00288000e414783b */ /* 0x000e620000004200 */
[----:B---3--:R-:W-:Y:S01]  /*5840*/  FFMA.FTZ R8, R61, c[0x0][0x2d0], -R12 ;  /* 0x0000b4003d087a23 */ /* 0x008fe2000001080c */
[----:B----4-:R-:W-:-:S03]  /*5850*/  F2FP.PACK_AB R10, R229, R200 ;  /* 0x000000c8e50a723e */ /* 0x010fc600000000ff */
[----:B------:R3:W-:Y:S02]  /*5860*/  MUFU.EX2 R223, R8 ;  /* 0x0000000800df7308 */ /* 0x0007e40000000800 */
[C---:B------:R-:W-:Y:S08]  /*5870*/  HMMA.16816.F32 R104, R4.reuse, R28, RZ ;  /* 0x0000001c0468723c */ /* 0x040ff000000018ff */
[----:B------:R-:W-:Y:S01]  /*5880*/  HMMA.16816.F32 R108, R4, R30, RZ ;  /* 0x0000001e046c723c */ /* 0x000fe200000018ff */
[----:B------:R-:W4:Y:S01]  /*5890*/  LDSM.16.MT88.4 R28, [R225+0x4080] ;  /* 0x00408000e11c783b */ /* 0x000f220000004200 */
[----:B---3--:R-:W-:-:S06]  /*58a0*/  FFMA.FTZ R8, R63, c[0x0][0x2d0], -R12 ;  /* 0x0000b4003f087a23 */ /* 0x008fcc000001080c */
[C---:B------:R-:W-:Y:S01]  /*58b0*/  HMMA.16816.F32 R88, R4.reuse, R18, RZ ;  /* 0x000000120458723c */ /* 0x040fe200000018ff */
[----:B------:R3:W1:Y:S07]  /*58c0*/  MUFU.EX2 R194, R8 ;  /* 0x0000000800c27308 */ /* 0x00066e0000000800 */
[----:B------:R-:W-:Y:S01]  /*58d0*/  HMMA.16816.F32 R76, R4, R38, RZ ;  /* 0x00000026044c723c */ /* 0x000fe200000018ff */
[----:B---3--:R-:W-:Y:S01]  /*58e0*/  FFMA.FTZ R8, R62, c[0x0][0x2d0], -R12 ;  /* 0x0000b4003e087a23 */ /* 0x008fe2000001080c */
[----:B-1----:R-:W-:-:S03]  /*58f0*/  F2FP.PACK_AB R9, R194, R223 ;  /* 0x000000dfc209723e */ /* 0x002fc600000000ff */
[----:B------:R1:W-:Y:S02]  /*5900*/  MUFU.EX2 R232, R8 ;  /* 0x0000000800e87308 */ /* 0x0003e40000000800 */
[----:B-1----:R-:W-:Y:S02]  /*5910*/  FFMA.FTZ R8, R68, c[0x0][0x2d0], -R12 ;  /* 0x0000b40044087a23 */ /* 0x002fe4000001080c */
[----:B------:R-:W-:Y:S01]  /*5920*/  HMMA.16816.F32 R68, R4, R16, RZ ;  /* 0x000000100444723c */ /* 0x000fe200000018ff */
[----:B------:R-:W1:Y:S03]  /*5930*/  LDSM.16.MT88.4 R16, [R227+0x2880] ;  /* 0x00288000e310783b */ /* 0x000e660000004200 */
[----:B------:R3:W2:Y:S02]  /*5940*/  MUFU.EX2 R224, R8 ;  /* 0x0000000800e07308 */ /* 0x0006a40000000800 */
[----:B---3--:R-:W-:Y:S01]  /*5950*/  FFMA.FTZ R8, R58, c[0x0][0x2d0], -R2 ;  /* 0x0000b4003a087a23 */ /* 0x008fe20000010802 */
[----:B--2---:R-:W-:-:S05]  /*5960*/  F2FP.PACK_AB R11, R224, R232 ;  /* 0x000000e8e00b723e */ /* 0x004fca00000000ff */
[----:B------:R2:W-:Y:S02]  /*5970*/  MUFU.EX2 R234, R8 ;  /* 0x0000000800ea7308 */ /* 0x0005e40000000800 */
[--C-:B--2---:R-:W-:Y:S02]  /*5980*/  FFMA.FTZ R8, R60, c[0x0][0x2d0], -R2.reuse ;  /* 0x0000b4003c087a23 */ /* 0x104fe40000010802 */
[----:B------:R-:W-:Y:S01]  /*5990*/  HMMA.16816.F32 R60, R4, R36, RZ ;  /* 0x00000024043c723c */ /* 0x000fe200000018ff */
[----:B------:R-:W-:Y:S03]  /*59a0*/  LDSM.16.MT88.4 R36, [R226+0x4080] ;  /* 0x00408000e224783b */ /* 0x000fe60000004200 */
[----:B------:R2:W3:Y:S02]  /*59b0*/  MUFU.EX2 R195, R8 ;  /* 0x0000000800c37308 */ /* 0x0004e40000000800 */
[----:B--2---:R-:W-:-:S02]  /*59c0*/  FFMA.FTZ R8, R59, c[0x0][0x2d0], -R2 ;  /* 0x0000b4003b087a23 */ /* 0x004fc40000010802 */
[C---:B------:R-:W-:Y:S04]  /*59d0*/  HMMA.16816.F32 R56, R4.reuse, R40, RZ ;  /* 0x000000280438723c */ /* 0x040fe800000018ff */
[----:B------:R2:W-:Y:S02]  /*59e0*/  MUFU.EX2 R231, R8 ;  /* 0x0000000800e77308 */ /* 0x0005e40000000800 */
[----:B--2---:R-:W-:Y:S02]  /*59f0*/  FFMA.FTZ R8, R72, c[0x0][0x2d0], -R2 ;  /* 0x0000b40048087a23 */ /* 0x004fe40000010802 */
[----:B------:R-:W-:Y:S01]  /*5a00*/  HMMA.16816.F32 R72, R4, R42, RZ ;  /* 0x0000002a0448723c */ /* 0x000fe200000018ff */
[----:B------:R-:W2:Y:S03]  /*5a10*/  LDSM.16.MT88.4 R40, [R228+0x4080] ;  /* 0x00408000e428783b */ /* 0x000ea60000004200 */
[----:B------:R1:W1:Y:S02]  /*5a20*/  MUFU.EX2 R233, R8 ;  /* 0x0000000800e97308 */ /* 0x0002640000000800 */
[----:B-1----:R-:W-:-:S06]  /*5a30*/  FFMA.FTZ R8, R52, c[0x0][0x2d0], -R0 ;  /* 0x0000b40034087a23 */ /* 0x002fcc0000010800 */
[----:B------:R1:W-:Y:S02]  /*5a40*/  MUFU.EX2 R15, R8 ;  /* 0x00000008000f7308 */ /* 0x0003e40000000800 */
[----:B-1----:R-:W-:-:S06]  /*5a50*/  FFMA.FTZ R8, R51, c[0x0][0x2d0], -R0 ;  /* 0x0000b40033087a23 */ /* 0x002fcc0000010800 */
[----:B------:R1:W1:Y:S02]  /*5a60*/  MUFU.EX2 R206, R8 ;  /* 0x0000000800ce7308 */ /* 0x0002640000000800 */
[--C-:B-1----:R-:W-:Y:S02]  /*5a70*/  FFMA.FTZ R8, R50, c[0x0][0x2d0], -R0.reuse ;  /* 0x0000b40032087a23 */ /* 0x102fe40000010800 */
[----:B------:R-:W-:Y:S04]  /*5a80*/  HMMA.16816.F32 R48, R4, R44, RZ ;  /* 0x0000002c0430723c */ /* 0x000fe800000018ff */
[----:B------:R1:W-:Y:S02]  /*5a90*/  MUFU.EX2 R205, R8 ;  /* 0x0000000800cd7308 */ /* 0x0003e40000000800 */
[----:B-1----:R-:W-:-:S02]  /*5aa0*/  FFMA.FTZ R8, R53, c[0x0][0x2d0], -R0 ;  /* 0x0000b40035087a23 */ /* 0x002fc40000010800 */
[----:B------:R-:W-:Y:S01]  /*5ab0*/  HMMA.16816.F32 R52, R4, R46, RZ ;  /* 0x0000002e0434723c */ /* 0x000fe200000018ff */
[----:B------:R-:W1:Y:S03]  /*5ac0*/  LDSM.16.MT88.4 R44, [R227+0x4080] ;  /* 0x00408000e32c783b */ /* 0x000e660000004200 */
[----:B------:R2:W2:Y:S03]  /*5ad0*/  MUFU.EX2 R204, R8 ;  /* 0x0000000800cc7308 */ /* 0x0004a60000000800 */
[----:B---3--:R-:W-:Y:S02]  /*5ae0*/  F2FP.PACK_AB R4, R195, R234 ;  /* 0x000000eac304723e */ /* 0x008fe400000000ff */
[----:B------:R-:W-:Y:S02]  /*5af0*/  F2FP.PACK_AB R6, R233, R231 ;  /* 0x000000e7e906723e */ /* 0x000fe400000000ff */
[----:B------:R-:W-:-:S02]  /*5b00*/  F2FP.PACK_AB R5, R206, R15 ;  /* 0x0000000fce05723e */ /* 0x000fc400000000ff */
[----:B--2---:R-:W-:Y:S02]  /*5b10*/  F2FP.PACK_AB R8, R235, R202 ;  /* 0x000000caeb08723e */ /* 0x004fe400000000ff */
[----:B------:R-:W-:-:S05]  /*5b20*/  F2FP.PACK_AB R7, R204, R205 ;  /* 0x000000cdcc07723e */ /* 0x000fca00000000ff */
[C---:B------:R-:W-:Y:S08]  /*5b30*/  HMMA.16816.F32 R212, R8.reuse, R24, R184 ;  /* 0x0000001808d4723c */ /* 0x040ff000000018b8 */
[C---:B------:R-:W-:Y:S08]  /*5b40*/  HMMA.16816.F32 R152, R8.reuse, R26, R152 ;  /* 0x0000001a0898723c */ /* 0x040ff00000001898 */
[-C--:B------:R-:W-:Y:S08]  /*5b50*/  HMMA.16816.F32 R144, R8, R32.reuse, R144 ;  /* 0x000000200890723c */ /* 0x080ff00000001890 */
[----:B------:R-:W-:Y:S01]  /*5b60*/  HMMA.16816.F32 R64, R4, R32, R64 ;  /* 0x000000200440723c */ /* 0x000fe20000001840 */
[----:B------:R-:W-:Y:S01]  /*5b70*/  IMAD.MOV.U32 R187, RZ, RZ, R212 ;  /* 0x000000ffffbb7224 */ /* 0x000fe200078e00d4 */
[----:B------:R-:W-:Y:S01]  /*5b80*/  MOV R185, R214 ;  /* 0x000000d600b97202 */ /* 0x000fe20000000f00 */
[----:B------:R-:W-:-:S02]  /*5b90*/  IMAD.MOV.U32 R186, RZ, RZ, R213 ;  /* 0x000000ffffba7224 */ /* 0x000fc400078e00d5 */
[----:B------:R-:W-:Y:S02]  /*5ba0*/  IMAD.MOV.U32 R184, RZ, RZ, R215 ;  /* 0x000000ffffb87224 */ /* 0x000fe400078e00d7 */
[----:B------:R-:W-:Y:S01]  /*5bb0*/  MOV R33, R202 ;  /* 0x000000ca00217202 */ /* 0x000fe20000000f00 */
[----:B------:R-:W-:Y:S01]  /*5bc0*/  HMMA.16816.F32 R248, R8, R20, R180 ;  /* 0x0000001408f8723c */ /* 0x000fe200000018b4 */
[----:B------:R-:W-:-:S06]  /*5bd0*/  MOV R32, R208 ;  /* 0x000000d000207202 */ /* 0x000fcc0000000f00 */
[----:B------:R-:W-:Y:S01]  /*5be0*/  IMAD.MOV.U32 R180, RZ, RZ, R201 ;  /* 0x000000ffffb47224 */ /* 0x000fe200078e00c9 */
[----:B------:R-:W-:Y:S01]  /*5bf0*/  MOV R181, R200 ;  /* 0x000000c800b57202 */ /* 0x000fe20000000f00 */
[----:B------:R-:W-:Y:S01]  /*5c00*/  IMAD.MOV.U32 R182, RZ, RZ, R195 ;  /* 0x000000ffffb67224 */ /* 0x000fe200078e00c3 */
[----:B----4-:R-:W-:Y:S01]  /*5c10*/  HMMA.16816.F32 R200, R8, R28, R172 ;  /* 0x0000001c08c8723c */ /* 0x010fe200000018ac */
[----:B------:R-:W-:-:S07]  /*5c20*/  IMAD.MOV.U32 R183, RZ, RZ, R194 ;  /* 0x000000ffffb77224 */ /* 0x000fce00078e00c2 */
[C---:B------:R-:W-:Y:S07]  /*5c30*/  HMMA.16816.F32 R212, R8.reuse, R16, R176 ;  /* 0x0000001008d4723c */ /* 0x040fee00000018b0 */
[----:B------:R-:W-:Y:S01]  /*5c40*/  MOV R178, R193 ;  /* 0x000000c100b27202 */ /* 0x000fe20000000f00 */
[----:B------:R-:W-:Y:S01]  /*5c50*/  HMMA.16816.F32 R172, R8, R40, R164 ;  /* 0x0000002808ac723c */ /* 0x000fe200000018a4 */
[----:B------:R-:W-:-:S07]  /*5c60*/  IMAD.MOV.U32 R179, RZ, RZ, R192 ;  /* 0x000000ffffb37224 */ /* 0x000fce00078e00c0 */
[C---:B-1----:R-:W-:Y:S07]  /*5c70*/  HMMA.16816.F32 R164, R8.reuse, R44, R160 ;  /* 0x0000002c08a4723c */ /* 0x042fee00000018a0 */
[----:B------:R-:W-:Y:S01]  /*5c80*/  IMAD.MOV.U32 R162, RZ, RZ, R199 ;  /* 0x000000ffffa27224 */ /* 0x000fe200078e00c7 */
[----:B------:R-:W-:Y:S01]  /*5c90*/  HMMA.16816.F32 R216, R8, R22, R148 ;  /* 0x0000001608d8723c */ /* 0x000fe20000001894 */
[----:B------:R-:W-:Y:S01]  /*5ca0*/  IMAD.MOV.U32 R161, RZ, RZ, R181 ;  /* 0x000000ffffa17224 */ /* 0x000fe200078e00b5 */
[----:B------:R-:W-:-:S02]  /*5cb0*/  MOV R160, R182 ;  /* 0x000000b600a07202 */ /* 0x000fc40000000f00 */
[----:B------:R-:W-:-:S03]  /*5cc0*/  MOV R163, R222 ;  /* 0x000000de00a37202 */ /* 0x000fc60000000f00 */
[----:B------:R-:W-:Y:S01]  /*5cd0*/  IMAD.MOV.U32 R150, RZ, RZ, R198 ;  /* 0x000000ffff967224 */ /* 0x000fe200078e00c6 */
[----:B------:R-:W-:Y:S01]  /*5ce0*/  HMMA.16816.F32 R192, R8, R36, R168 ;  /* 0x0000002408c0723c */ /* 0x000fe200000018a8 */
[----:B------:R-:W-:Y:S01]  /*5cf0*/  MOV R149, R197 ;  /* 0x000000c500957202 */ /* 0x000fe20000000f00 */
[----:B------:R-:W-:Y:S02]  /*5d00*/  IMAD.MOV.U32 R148, RZ, RZ, R196 ;  /* 0x000000ffff947224 */ /* 0x000fe400078e00c4 */
[----:B------:R-:W-:-:S03]  /*5d10*/  IMAD.MOV.U32 R151, RZ, RZ, R223 ;  /* 0x000000ffff977224 */ /* 0x000fc600078e00df */
[----:B------:R-:W-:Y:S01]  /*5d20*/  IMAD.MOV.U32 R169, RZ, RZ, R155 ;  /* 0x000000ffffa97224 */ /* 0x000fe200078e009b */
[C---:B------:R-:W-:Y:S01]  /*5d30*/  HMMA.16816.F32 R208, R8.reuse, R18, R140 ;  /* 0x0000001208d0723c */ /* 0x040fe2000000188c */
[----:B------:R-:W-:Y:S01]  /*5d40*/  IMAD.MOV.U32 R155, RZ, RZ, R183 ;  /* 0x000000ffff9b7224 */ /* 0x000fe200078e00b7 */
[----:B------:R-:W-:Y:S01]  /*5d50*/  MOV R170, R154 ;  /* 0x0000009a00aa7202 */ /* 0x000fe20000000f00 */
[----:B------:R-:W-:Y:S01]  /*5d60*/  IMAD.MOV.U32 R171, RZ, RZ, R153 ;  /* 0x000000ffffab7224 */ /* 0x000fe200078e0099 */
[----:B------:R-:W-:Y:S01]  /*5d70*/  MOV R153, R235 ;  /* 0x000000eb00997202 */ /* 0x000fe20000000f00 */
[----:B------:R-:W-:Y:S02]  /*5d80*/  IMAD.MOV.U32 R168, RZ, RZ, R152 ;  /* 0x000000ffffa87224 */ /* 0x000fe400078e0098 */
[----:B------:R-:W-:Y:S01]  /*5d90*/  IMAD.MOV.U32 R154, RZ, RZ, R236 ;  /* 0x000000ffff9a7224 */ /* 0x000fe200078e00ec */
[----:B------:R-:W-:Y:S01]  /*5da0*/  HMMA.16816.F32 R196, R8, R30, R128 ;  /* 0x0000001e08c4723c */ /* 0x000fe20000001880 */
[----:B------:R-:W-:-:S06]  /*5db0*/  IMAD.MOV.U32 R152, RZ, RZ, R234 ;  /* 0x000000ffff987224 */ /* 0x000fcc00078e00ea */
[----:B------:R-:W-:Y:S01]  /*5dc0*/  IMAD.MOV.U32 R129, RZ, RZ, R180 ;  /* 0x000000ffff817224 */ /* 0x000fe200078e00b4 */
[----:B------:R-:W-:Y:S01]  /*5dd0*/  HMMA.16816.F32 R140, R8, R42, R120 ;  /* 0x0000002a088c723c */ /* 0x000fe20000001878 */
[----:B------:R-:W-:Y:S01]  /*5de0*/  MOV R130, R179 ;  /* 0x000000b300827202 */ /* 0x000fe20000000f00 */
[----:B------:R-:W-:Y:S02]  /*5df0*/  IMAD.MOV.U32 R128, RZ, RZ, R221 ;  /* 0x000000ffff807224 */ /* 0x000fe400078e00dd */
[----:B------:R-:W-:-:S04]  /*5e00*/  IMAD.MOV.U32 R131, RZ, RZ, R178 ;  /* 0x000000ffff837224 */ /* 0x000fc800078e00b2 */
[C---:B------:R-:W-:Y:S08]  /*5e10*/  HMMA.16816.F32 R156, R8.reuse, R34, R156 ;  /* 0x00000022089c723c */ /* 0x040ff0000000189c */
[C---:B------:R-:W-:Y:S07]  /*5e20*/  HMMA.16816.F32 R180, R8.reuse, R38, R124 ;  /* 0x0000002608b4723c */ /* 0x040fee000000187c */
[----:B------:R-:W-:Y:S01]  /*5e30*/  IMAD.MOV.U32 R127, RZ, RZ, R220 ;  /* 0x000000ffff7f7224 */ /* 0x000fe200078e00dc */
[----:B------:R-:W-:Y:S04]  /*5e40*/  HMMA.16816.F32 R120, R8, R46, R112 ;  /* 0x0000002e0878723c */ /* 0x000fe80000001870 */
[----:B------:R-:W-:Y:S01]  /*5e50*/  MOV R126, R127 ;  /* 0x0000007f007e7202 */ /* 0x000fe20000000f00 */
[----:B------:R-:W-:-:S02]  /*5e60*/  IMAD.MOV.U32 R127, RZ, RZ, R128 ;  /* 0x000000ffff7f7224 */ /* 0x000fc400078e0080 */
[----:B------:R-:W-:Y:S01]  /*5e70*/  IMAD.MOV.U32 R128, RZ, RZ, R129 ;  /* 0x000000ffff807224 */ /* 0x000fe200078e0081 */
[C---:B------:R-:W-:Y:S01]  /*5e80*/  HMMA.16816.F32 R8, R4.reuse, R28, R68 ;  /* 0x0000001c0408723c */ /* 0x040fe20000001844 */
        /* <DEDUP_REMOVED lines=25> */
[----:B------:R-:W-:Y:S02]  /*6020*/  IMAD.MOV.U32 R68, RZ, RZ, R9 ;  /* 0x000000ffff447224 */ /* 0x000fe400078e0009 */
[----:B------:R-:W-:Y:S01]  /*6030*/  IMAD.MOV.U32 R150, RZ, RZ, R33 ;  /* 0x000000ffff967224 */ /* 0x000fe200078e0021 */
[C---:B------:R-:W-:Y:S01]  /*6040*/  HMMA.16816.F32 R8, R4.reuse, R36, R60 ;  /* 0x000000240408723c */ /* 0x040fe2000000183c */
[----:B------:R-:W-:Y:S01]  /*6050*/  IMAD.MOV.U32 R114, RZ, RZ, R125 ;  /* 0x000000ffff727224 */ /* 0x000fe200078e007d */
[----:B------:R-:W-:Y:S01]  /*6060*/  LDSM.16.MT88.4 R60, [R227+0x3080] ;  /* 0x00308000e33c783b */ /* 0x000fe20000004200 */
        /* <DEDUP_REMOVED lines=18> */
[----:B------:R-:W1:Y:S01]  /*6190*/  LDSM.16.MT88.4 R152, [R225+0x3080] ;  /* 0x00308000e198783b */ /* 0x000e620000004200 */
[----:B------:R-:W-:Y:S01]  /*61a0*/  IMAD.MOV.U32 R236, RZ, RZ, R81 ;  /* 0x000000ffffec7224 */ /* 0x000fe200078e0051 */
[----:B------:R-:W-:Y:S01]  /*61b0*/  MOV R100, R160 ;  /* 0x000000a000647202 */ /* 0x000fe20000000f00 */
[----:B------:R-:W-:Y:S01]  /*61c0*/  IMAD.MOV.U32 R179, RZ, RZ, R8 ;  /* 0x000000ffffb37224 */ /* 0x000fe200078e0008 */
[C---:B------:R-:W-:Y:S01]  /*61d0*/  HMMA.16816.F32 R36, R4.reuse, R38, R76 ;  /* 0x000000260424723c */ /* 0x040fe2000000184c */
[----:B------:R-:W-:Y:S01]  /*61e0*/  FFMA.FTZ R8, R245, c[0x0][0x2d0], -R13 ;  /* 0x0000b400f5087a23 */ /* 0x000fe2000001080d */
[----:B------:R-:W-:Y:S01]  /*61f0*/  LDSM.16.MT88.4 R76, [R225+0x4880] ;  /* 0x00488000e14c783b */ /* 0x000fe20000004200 */
[----:B------:R-:W-:Y:S01]  /*6200*/  IMAD.MOV.U32 R176, RZ, RZ, R11 ;  /* 0x000000ffffb07224 */ /* 0x000fe200078e000b */
[----:B------:R-:W-:Y:S01]  /*6210*/  MOV R178, R9 ;  /* 0x0000000900b27202 */ /* 0x000fe20000000f00 */
[----:B------:R2:W3:Y:S01]  /*6220*/  MUFU.EX2 R11, R8 ;  /* 0x00000008000b7308 */ /* 0x0004e20000000800 */
[----:B------:R-:W-:Y:S01]  /*6230*/  IMAD.MOV.U32 R177, RZ, RZ, R10 ;  /* 0x000000ffffb17224 */ /* 0x000fe200078e000a */
[----:B------:R-:W-:Y:S01]  /*6240*/  MOV R103, R148 ;  /* 0x0000009400677202 */ /* 0x000fe20000000f00 */
[----:B------:R-:W-:Y:S01]  /*6250*/  IMAD.MOV.U32 R160, RZ, RZ, R187 ;  /* 0x000000ffffa07224 */ /* 0x000fe200078e00bb */
[----:B------:R-:W-:Y:S01]  /*6260*/  HMMA.16816.F32 R104, R4, R24, R104 ;  /* 0x000000180468723c */ /* 0x000fe20000001868 */
[----:B------:R-:W-:-:S02]  /*6270*/  IMAD.MOV.U32 R235, RZ, RZ, R82 ;  /* 0x000000ffffeb7224 */ /* 0x000fc400078e0052 */
[----:B------:R-:W-:Y:S02]  /*6280*/  IMAD.MOV.U32 R101, RZ, RZ, R151 ;  /* 0x000000ffff657224 */ /* 0x000fe400078e0097 */
[----:B------:R-:W-:-:S03]  /*6290*/  IMAD.MOV.U32 R102, RZ, RZ, R149 ;  /* 0x000000ffff667224 */ /* 0x000fc600078e0095 */
[C---:B------:R-:W-:Y:S01]  /*62a0*/  HMMA.16816.F32 R56, R4.reuse, R40, R56 ;  /* 0x000000280438723c */ /* 0x040fe20000001838 */
[----:B--2---:R-:W-:Y:S02]  /*62b0*/  FFMA.FTZ R8, R244, c[0x0][0x2d0], -R13 ;  /* 0x0000b400f4087a23 */ /* 0x004fe4000001080d */
[----:B---3--:R-:W-:Y:S02]  /*62c0*/  IMAD.MOV.U32 R30, RZ, RZ, R11 ;  /* 0x000000ffff1e7224 */ /* 0x008fe400078e000b */
[----:B------:R2:W3:Y:S03]  /*62d0*/  MUFU.EX2 R10, R8 ;  /* 0x00000008000a7308 */ /* 0x0004e60000000800 */
[----:B------:R-:W-:Y:S01]  /*62e0*/  HMMA.16816.F32 R48, R4, R44, R48 ;  /* 0x0000002c0430723c */ /* 0x000fe20000001830 */
[----:B------:R-:W-:-:S07]  /*62f0*/  IMAD.MOV.U32 R11, RZ, RZ, R125 ;  /* 0x000000ffff0b7224 */ /* 0x000fce00078e007d */
[----:B------:R-:W-:Y:S01]  /*6300*/  HMMA.16816.F32 R32, R4, R34, R116 ;  /* 0x000000220420723c */ /* 0x000fe20000001874 */
[----:B--2---:R-:W-:Y:S01]  /*6310*/  FFMA.FTZ R8, R207, c[0x0][0x2d0], -R13 ;  /* 0x0000b400cf087a23 */ /* 0x004fe2000001080d */
[----:B---3--:R-:W-:Y:S01]  /*6320*/  MOV R31, R10 ;  /* 0x0000000a001f7202 */ /* 0x008fe20000000f00 */
[----:B------:R-:W-:-:S05]  /*6330*/  IMAD.MOV.U32 R10, RZ, RZ, R112 ;  /* 0x000000ffff0a7224 */ /* 0x000fca00078e0070 */
[C---:B------:R-:W-:Y:S01]  /*6340*/  HMMA.16816.F32 R24, R4.reuse, R26, R108 ;  /* 0x0000001a0418723c */ /* 0x040fe2000000186c */
[----:B------:R2:W-:Y:S01]  /*6350*/  MUFU.EX2 R14, R8 ;  /* 0x00000008000e7308 */ /* 0x0005e20000000800 */
        /* <DEDUP_REMOVED lines=8> */
[----:B------:R-:W-:Y:S01]  /*63e0*/  MOV R58, R71 ;  /* 0x00000047003a7202 */ /* 0x000fe20000000f00 */
[----:B------:R-:W-:Y:S01]  /*63f0*/  IMAD.MOV.U32 R80, RZ, RZ, R59 ;  /* 0x000000ffff507224 */ /* 0x000fe200078e003b */
[----:B------:R-:W-:Y:S01]  /*6400*/  MOV R56, R69 ;  /* 0x0000004500387202 */ /* 0x000fe20000000f00 */
[----:B------:R-:W-:Y:S01]  /*6410*/  IMAD.MOV.U32 R118, RZ, RZ, R129 ;  /* 0x000000ffff767224 */ /* 0x000fe200078e0081 */
[----:B------:R-:W-:Y:S01]  /*6420*/  LDSM.16.MT88.4 R108, [R228+0x4880] ;  /* 0x00488000e46c783b */ /* 0x000fe20000004200 */
[----:B------:R-:W-:Y:S01]  /*6430*/  IMAD.MOV.U32 R116, RZ, RZ, R131 ;  /* 0x000000ffff747224 */ /* 0x000fe200078e0083 */
[C---:B------:R-:W-:Y:S01]  /*6440*/  HMMA.16816.F32 R40, R4.reuse, R42, R72 ;  /* 0x0000002a0428723c */ /* 0x040fe20000001848 */
[----:B--2---:R-:W-:Y:S01]  /*6450*/  FFMA.FTZ R8, R191, c[0x0][0x2d0], -R13 ;  /* 0x0000b400bf087a23 */ /* 0x004fe2000001080d */
[----:B------:R-:W-:Y:S01]  /*6460*/  MOV R191, R92 ;  /* 0x0000005c00bf7202 */ /* 0x000fe20000000f00 */
[----:B------:R-:W-:Y:S01]  /*6470*/  IMAD.MOV.U32 R59, RZ, RZ, R70 ;  /* 0x000000ffff3b7224 */ /* 0x000fe200078e0046 */
[----:B------:R-:W-:Y:S01]  /*6480*/  LDSM.16.MT88.4 R92, [R226+0x4880] ;  /* 0x00488000e25c783b */ /* 0x000fe20000004200 */
[----:B------:R2:W-:Y:S01]  /*6490*/  MUFU.EX2 R13, R8 ;  /* 0x00000008000d7308 */ /* 0x0005e20000000800 */
[----:B------:R-:W-:Y:S01]  /*64a0*/  IMAD.MOV.U32 R57, RZ, RZ, R68 ;  /* 0x000000ffff397224 */ /* 0x000fe200078e0044 */
[----:B------:R-:W-:Y:S01]  /*64b0*/  MOV R70, R170 ;  /* 0x000000aa00467202 */ /* 0x000fe20000000f00 */
[----:B------:R-:W-:Y:S01]  /*64c0*/  HMMA.16816.F32 R44, R4, R46, R52 ;  /* 0x0000002e042c723c */ /* 0x000fe20000001834 */
[----:B------:R-:W3:Y:S01]  /*64d0*/  LDSM.16.MT88.4 R4, [R227+0x4880] ;  /* 0x00488000e304783b */ /* 0x000ee20000004200 */
[----:B------:R-:W-:Y:S01]  /*64e0*/  IMAD.MOV.U32 R69, RZ, RZ, R171 ;  /* 0x000000ffff457224 */ /* 0x000fe200078e00ab */
[----:B------:R-:W-:Y:S01]  /*64f0*/  MOV R68, R168 ;  /* 0x000000a800447202 */ /* 0x000fe20000000f00 */
[----:B------:R-:W-:Y:S01]  /*6500*/  IMAD.MOV.U32 R71, RZ, RZ, R169 ;  /* 0x000000ffff477224 */ /* 0x000fe200078e00a9 */
[----:B------:R-:W-:Y:S01]  /*6510*/  MOV R119, R9 ;  /* 0x0000000900777202 */ /* 0x000fe20000000f00 */
[----:B------:R-:W4:Y:S01]  /*6520*/  LDSM.16.MT88.4 R168, [R226+0x3080] ;  /* 0x00308000e2a8783b */ /* 0x000f220000004200 */
[----:B------:R-:W-:Y:S01]  /*6530*/  MOV R9, R150 ;  /* 0x0000009600097202 */ /* 0x000fe20000000f00 */
[----:B------:R-:W-:Y:S01]  /*6540*/  IMAD.MOV.U32 R72, RZ, RZ, R116 ;  /* 0x000000ffff487224 */ /* 0x000fe200078e0074 */
[----:B------:R-:W-:Y:S01]  /*6550*/  MOV R98, R179 ;  /* 0x000000b300627202 */ /* 0x000fe20000000f00 */
[----:B------:R-:W-:Y:S01]  /*6560*/  IMAD.MOV.U32 R74, RZ, RZ, R118 ;  /* 0x000000ffff4a7224 */ /* 0x000fe200078e0076 */
[----:B------:R-:W-:Y:S01]  /*6570*/  MOV R73, R117 ;  /* 0x0000007500497202 */ /* 0x000fe20000000f00 */
[----:B--2---:R-:W-:Y:S01]  /*6580*/  FFMA.FTZ R8, R190, c[0x0][0x2d0], -R12 ;  /* 0x0000b400be087a23 */ /* 0x004fe2000001080c */
[----:B------:R-:W-:Y:S01]  /*6590*/  MOV R99, R119 ;  /* 0x0000007700637202 */ /* 0x000fe20000000f00 */
[----:B------:R-:W-:-:S02]  /*65a0*/  IMAD.MOV.U32 R190, RZ, RZ, R126 ;  /* 0x000000ffffbe7224 */ /* 0x000fc400078e007e */
[----:B------:R2:W-:Y:S02]  /*65b0*/  MUFU.EX2 R207, R8 ;  /* 0x0000000800cf7308 */ /* 0x0005e40000000800 */
[----:B------:R-:W-:Y:S02]  /*65c0*/  IMAD.MOV.U32 R97, RZ, RZ, R190 ;  /* 0x000000ffff617224 */ /* 0x000fe400078e00be */
[----:B------:R-:W-:Y:S02]  /*65d0*/  IMAD.MOV.U32 R190, RZ, RZ, R176 ;  /* 0x000000ffffbe7224 */ /* 0x000fe400078e00b0 */
[----:B--2---:R-:W-:Y:S01]  /*65e0*/  FFMA.FTZ R8, R189, c[0x0][0x2d0], -R12 ;  /* 0x0000b400bd087a23 */ /* 0x004fe2000001080c */
[----:B------:R-:W-:-:S03]  /*65f0*/  MOV R189, R127 ;  /* 0x0000007f00bd7202 */ /* 0x000fc60000000f00 */
[----:B------:R2:W1:Y:S01]  /*6600*/  MUFU.EX2 R244, R8 ;  /* 0x0000000800f47308 */ /* 0x0004620000000800 */
[----:B------:R-:W-:Y:S02]  /*6610*/  MOV R96, R189 ;  /* 0x000000bd00607202 */ /* 0x000fe40000000f00 */
[----:B------:R-:W-:Y:S01]  /*6620*/  MOV R189, R177 ;  /* 0x000000b100bd7202 */ /* 0x000fe20000000f00 */
[----:B--2---:R-:W-:Y:S01]  /*6630*/  FFMA.FTZ R8, R188, c[0x0][0x2d0], -R12 ;  /* 0x0000b400bc087a23 */ /* 0x004fe2000001080c */
[----:B-1----:R-:W-:Y:S01]  /*6640*/  F2FP.PACK_AB R129, R244, R207 ;  /* 0x000000cff481723e */ /* 0x002fe200000000ff */
[----:B------:R-:W-:Y:S01]  /*6650*/  IMAD.MOV.U32 R188, RZ, RZ, R128 ;  /* 0x000000ffffbc7224 */ /* 0x000fe200078e0080 */
[----:B------:R-:W-:Y:S01]  /*6660*/  F2FP.PACK_AB R128, R31, R30 ;  /* 0x0000001e1f80723e */ /* 0x000fe200000000ff */
[----:B------:R1:W-:Y:S02]  /*6670*/  MUFU.EX2 R245, R8 ;  /* 0x0000000800f57308 */ /* 0x0003e40000000800 */
[----:B------:R-:W-:-:S02]  /*6680*/  IMAD.MOV.U32 R75, RZ, RZ, R188 ;  /* 0x000000ffff4b7224 */ /* 0x000fc400078e00bc */
[----:B------:R-:W-:Y:S02]  /*6690*/  IMAD.MOV.U32 R188, RZ, RZ, R178 ;  /* 0x000000ffffbc7224 */ /* 0x000fe400078e00b2 */
[----:B-1----:R-:W-:Y:S02]  /*66a0*/  FFMA.FTZ R8, R139, c[0x0][0x2d0], -R12 ;  /* 0x0000b4008b087a23 */ /* 0x002fe4000001080c */
[----:B------:R-:W-:Y:S01]  /*66b0*/  IMAD.MOV.U32 R12, RZ, RZ, R161 ;  /* 0x000000ffff0c7224 */ /* 0x000fe200078e00a1 */
[----:B------:R-:W-:Y:S01]  /*66c0*/  MOV R161, R186 ;  /* 0x000000ba00a17202 */ /* 0x000fe20000000f00 */
[----:B------:R1:W2:Y:S02]  /*66d0*/  MUFU.EX2 R139, R8 ;  /* 0x00000008008b7308 */ /* 0x0002a40000000800 */
[----:B-1----:R-:W-:Y:S01]  /*66e0*/  FFMA.FTZ R8, R134, c[0x0][0x2d0], -R2 ;  /* 0x0000b40086087a23 */ /* 0x002fe20000010802 */
[----:B--2---:R-:W-:-:S05]  /*66f0*/  F2FP.PACK_AB R131, R139, R245 ;  /* 0x000000f58b83723e */ /* 0x004fca00000000ff */
[----:B------:R1:W-:Y:S02]  /*6700*/  MUFU.EX2 R134, R8 ;  /* 0x0000000800867308 */ /* 0x0003e40000000800 */
[----:B-1----:R-:W-:-:S06]  /*6710*/  FFMA.FTZ R8, R132, c[0x0][0x2d0], -R2 ;  /* 0x0000b40084087a23 */ /* 0x002fcc0000010802 */
[----:B------:R1:W2:Y:S02]  /*6720*/  MUFU.EX2 R132, R8 ;  /* 0x0000000800847308 */ /* 0x0002a40000000800 */
[--C-:B-1----:R-:W-:Y:S01]  /*6730*/  FFMA.FTZ R8, R133, c[0x0][0x2d0], -R2.reuse ;  /* 0x0000b40085087a23 */ /* 0x102fe20000010802 */
[----:B--2---:R-:W-:Y:S01]  /*6740*/  F2FP.PACK_AB R124, R132, R134 ;  /* 0x00000086847c723e */ /* 0x004fe200000000ff */
[----:B------:R-:W-:-:S04]  /*6750*/  FFMA.FTZ R2, R138, c[0x0][0x2d0], -R2 ;  /* 0x0000b4008a027a23 */ /* 0x000fc80000010802 */
[----:B------:R1:W-:Y:S01]  /*6760*/  MUFU.EX2 R29, R8 ;  /* 0x00000008001d7308 */ /* 0x0003e20000000800 */
[----:B------:R-:W-:Y:S02]  /*6770*/  IMAD.MOV.U32 R138, RZ, RZ, R14 ;  /* 0x000000ffff8a7224 */ /* 0x000fe400078e000e */
[----:B------:R-:W-:-:S05]  /*6780*/  IMAD.MOV.U32 R133, RZ, RZ, R13 ;  /* 0x000000ffff857224 */ /* 0x000fca00078e000d */
[----:B------:R2:W2:Y:S01]  /*6790*/  MUFU.EX2 R28, R2 ;  /* 0x00000002001c7308 */ /* 0x0004a20000000800 */
[----:B------:R-:W-:Y:S01]  /*67a0*/  F2FP.PACK_AB R130, R133, R138 ;  /* 0x0000008a8582723e */ /* 0x000fe200000000ff */
[----:B-1----:R-:W-:Y:S01]  /*67b0*/  IMAD.MOV.U32 R8, RZ, RZ, R163 ;  /* 0x000000ffff087224 */ /* 0x002fe200078e00a3 */
[----:B------:R-:W-:-:S05]  /*67c0*/  MOV R163, R184 ;  /* 0x000000b800a37202 */ /* 0x000fca0000000f00 */
[----:B------:R-:W-:Y:S01]  /*67d0*/  HMMA.16816.F32 R144, R128, R152, R144 ;  /* 0x000000988090723c */ /* 0x000fe20000001890 */
[----:B------:R-:W1:Y:S01]  /*67e0*/  LDSM.16.MT88.4 R184, [R228+0x3080] ;  /* 0x00308000e4b8783b */ /* 0x000e620000004200 */
[----:B--2---:R-:W-:Y:S01]  /*67f0*/  FFMA.FTZ R2, R87, c[0x0][0x2d0], -R0 ;  /* 0x0000b40057027a23 */ /* 0x004fe20000010800 */
[----:B------:R-:W-:-:S05]  /*6800*/  F2FP.PACK_AB R126, R28, R29 ;  /* 0x0000001d1c7e723e */ /* 0x000fca00000000ff */
[C---:B------:R-:W-:Y:S01]  /*6810*/  HMMA.16816.F32 R52, R128.reuse, R60, R212 ;  /* 0x0000003c8034723c */ /* 0x040fe200000018d4 */
[----:B------:R2:W-:Y:S07]  /*6820*/  MUFU.EX2 R14, R2 ;  /* 0x00000002000e7308 */ /* 0x0005ee0000000800 */
[C---:B---3--:R-:W-:Y:S07]  /*6830*/  HMMA.16816.F32 R116, R128.reuse, R4, R164 ;  /* 0x000000048074723c */ /* 0x048fee00000018a4 */
[----:B------:R-:W-:Y:S01]  /*6840*/  IMAD.MOV.U32 R167, RZ, RZ, R188 ;  /* 0x000000ffffa77224 */ /* 0x000fe200078e00bc */
[----:B------:R-:W-:Y:S01]  /*6850*/  MOV R166, R98 ;  /* 0x0000006200a67202 */ /* 0x000fe20000000f00 */
[----:B------:R-:W-:Y:S01]  /*6860*/  FADD.FTZ R9, R9, R246 ;  /* 0x000000f609097221 */ /* 0x000fe20000010000 */
[----:B----4-:R-:W-:Y:S01]  /*6870*/  HMMA.16816.F32 R160, R128, R168, R160 ;  /* 0x000000a880a0723c */ /* 0x010fe200000018a0 */
[----:B--2---:R-:W-:-:S04]  /*6880*/  FFMA.FTZ R2, R86, c[0x0][0x2d0], -R0 ;  /* 0x0000b40056027a23 */ /* 0x004fc80000010800 */
[----:B------:R2:W3:Y:S03]  /*6890*/  MUFU.EX2 R13, R2 ;  /* 0x00000002000d7308 */ /* 0x0004e60000000800 */
[C---:B------:R-:W-:Y:S08]  /*68a0*/  HMMA.16816.F32 R156, R128.reuse, R154, R156 ;  /* 0x0000009a809c723c */ /* 0x040ff0000000189c */
[----:B-1----:R-:W-:Y:S01]  /*68b0*/  HMMA.16816.F32 R176, R128, R184, R248 ;  /* 0x000000b880b0723c */ /* 0x002fe200000018f8 */
[--C-:B--2---:R-:W-:Y:S01]  /*68c0*/  FFMA.FTZ R2, R85, c[0x0][0x2d0], -R0.reuse ;  /* 0x0000b40055027a23 */ /* 0x104fe20000010800 */
[----:B---3--:R-:W-:Y:S01]  /*68d0*/  F2FP.PACK_AB R125, R13, R14 ;  /* 0x0000000e0d7d723e */ /* 0x008fe200000000ff */
[----:B------:R-:W-:-:S04]  /*68e0*/  FFMA.FTZ R0, R84, c[0x0][0x2d0], -R0 ;  /* 0x0000b40054007a23 */ /* 0x000fc80000010800 */
[----:B------:R-:W-:Y:S01]  /*68f0*/  MOV R248, R68 ;  /* 0x0000004400f87202 */ /* 0x000fe20000000f00 */
[----:B------:R-:W-:Y:S01]  /*6900*/  IMAD.MOV.U32 R249, RZ, RZ, R69 ;  /* 0x000000fffff97224 */ /* 0x000fe200078e0045 */
[----:B------:R-:W-:Y:S01]  /*6910*/  MOV R250, R70 ;  /* 0x0000004600fa7202 */ /* 0x000fe20000000f00 */
[----:B------:R-:W-:Y:S01]  /*6920*/  MUFU.EX2 R2, R2 ;  /* 0x0000000200027308 */ /* 0x000fe20000000800 */
[----:B------:R-:W-:Y:S01]  /*6930*/  IMAD.MOV.U32 R251, RZ, RZ, R71 ;  /* 0x000000fffffb7224 */ /* 0x000fe200078e0047 */
[C---:B------:R-:W-:Y:S06]  /*6940*/  HMMA.16816.F32 R84, R128.reuse, R92, R192 ;  /* 0x0000005c8054723c */ /* 0x040fec00000018c0 */
[----:B------:R-:W1:Y:S01]  /*6950*/  MUFU.EX2 R0, R0 ;  /* 0x0000000000007308 */ /* 0x000e620000000800 */
[----:B------:R-:W-:Y:S01]  /*6960*/  IMAD.MOV.U32 R193, RZ, RZ, R97 ;  /* 0x000000ffffc17224 */ /* 0x000fe200078e0061 */
[----:B------:R-:W-:Y:S01]  /*6970*/  HMMA.16816.F32 R68, R128, R76, R200 ;  /* 0x0000004c8044723c */ /* 0x000fe200000018c8 */
        /* <DEDUP_REMOVED lines=13> */
[----:B-1----:R-:W-:Y:S01]  /*6a50*/  F2FP.PACK_AB R127, R0, R2 ;  /* 0x00000002007f723e */ /* 0x002fe200000000ff */
[----:B------:R-:W-:Y:S01]  /*6a60*/  IMAD.MOV.U32 R59, RZ, RZ, R234 ;  /* 0x000000ffff3b7224 */ /* 0x000fe200078e00ea */
[----:B------:R1:W5:Y:S05]  /*6a70*/  LDL.LU R236, [R1+0x64] ;  /* 0x0000640001ec7983 */ /* 0x00036a0000300800 */
[----:B------:R-:W-:Y:S07]  /*6a80*/  HMMA.16816.F32 R148, R124, R152, R64 ;  /* 0x000000987c94723c */ /* 0x000fee0000001840 */
        /* <DEDUP_REMOVED lines=10> */
[C---:B------:R-:W-:Y:S07]  /*6b30*/  HMMA.16816.F32 R64, R128.reuse, R62, R208 ;  /* 0x0000003e8040723c */ /* 0x040fee00000018d0 */
[----:B------:R-:W-:Y:S01]  /*6b40*/  MOV R208, R83 ;  /* 0x0000005300d07202 */ /* 0x000fe20000000f00 */
[----:B------:R-:W-:Y:S01]  /*6b50*/  HMMA.16816.F32 R188, R128, R186, R216 ;  /* 0x000000ba80bc723c */ /* 0x000fe200000018d8 */
[----:B------:R-:W-:-:S06]  /*6b60*/  MOV R210, R113 ;  /* 0x0000007100d27202 */ /* 0x000fcc0000000f00 */
[----:B------:R-:W-:Y:S01]  /*6b70*/  IMAD.MOV.U32 R217, RZ, RZ, R82 ;  /* 0x000000ffffd97224 */ /* 0x000fe200078e0052 */
[----:B------:R-:W-:Y:S01]  /*6b80*/  MOV R218, R81 ;  /* 0x0000005100da7202 */ /* 0x000fe20000000f00 */
[----:B------:R-:W-:Y:S01]  /*6b90*/  IMAD.MOV.U32 R219, RZ, RZ, R80 ;  /* 0x000000ffffdb7224 */ /* 0x000fe200078e0050 */
[C---:B------:R-:W-:Y:S08]  /*6ba0*/  HMMA.16816.F32 R100, R128.reuse, R108, R172 ;  /* 0x0000006c8064723c */ /* 0x040ff000000018ac */
[C---:B------:R-:W-:Y:S07]  /*6bb0*/  HMMA.16816.F32 R80, R128.reuse, R78, R196 ;  /* 0x0000004e8050723c */ /* 0x040fee00000018c4 */
[----:B------:R-:W-:Y:S01]  /*6bc0*/  MOV R199, R115 ;  /* 0x0000007300c77202 */ /* 0x000fe20000000f00 */
[----:B------:R-:W-:Y:S01]  /*6bd0*/  IMAD.MOV.U32 R209, RZ, RZ, R112 ;  /* 0x000000ffffd17224 */ /* 0x000fe200078e0070 */
[----:B------:R-:W-:Y:S03]  /*6be0*/  HMMA.16816.F32 R172, R128, R170, R248 ;  /* 0x000000aa80ac723c */ /* 0x000fe600000018f8 */
        /* <DEDUP_REMOVED lines=13> */
[----:B------:R-:W-:Y:S01]  /*6cc0*/  MOV R216, R99 ;  /* 0x0000006300d87202 */ /* 0x000fe20000000f00 */
[----:B------:R-:W-:Y:S01]  /*6cd0*/  FADD.FTZ R11, R202, R11 ;  /* 0x0000000bca0b7221 */ /* 0x000fe20000010000 */
[----:B------:R-:W-:Y:S01]  /*6ce0*/  HMMA.16816.F32 R96, R128, R94, R180 ;  /* 0x0000005e8060723c */ /* 0x000fe200000018b4 */
[----:B------:R-:W-:-:S02]  /*6cf0*/  FADD.FTZ R10, R212, R10 ;  /* 0x0000000ad40a7221 */ /* 0x000fc40000010000 */
[----:B------:R-:W-:Y:S02]  /*6d00*/  FADD.FTZ R12, R12, R8 ;  /* 0x000000080c0c7221 */ /* 0x000fe40000010000 */
[----:B------:R-:W-:Y:S02]  /*6d10*/  IMAD.MOV.U32 R248, RZ, RZ, R230 ;  /* 0x000000fffff87224 */ /* 0x000fe400078e00e6 */
[----:B------:R-:W-:Y:S01]  /*6d20*/  FADD.FTZ R8, R252, R9 ;  /* 0x00000009fc087221 */ /* 0x000fe20000010000 */
[----:B------:R-:W-:Y:S01]  /*6d30*/  HMMA.16816.F32 R112, R128, R110, R140 ;  /* 0x0000006e8070723c */ /* 0x000fe2000000188c */
[----:B------:R-:W-:Y:S01]  /*6d40*/  MOV R249, R229 ;  /* 0x000000e500f97202 */ /* 0x000fe20000000f00 */
[----:B------:R-:W-:Y:S02]  /*6d50*/  FADD.FTZ R11, R213, R11 ;  /* 0x0000000bd50b7221 */ /* 0x000fe40000010000 */
[----:B------:R-:W-:-:S04]  /*6d60*/  IMAD.MOV.U32 R250, RZ, RZ, R224 ;  /* 0x000000fffffa7224 */ /* 0x000fc800078e00e0 */
[----:B------:R-:W-:Y:S01]  /*6d70*/  HMMA.16816.F32 R128, R128, R6, R120 ;  /* 0x000000068080723c */ /* 0x000fe20000001878 */
[----:B------:R-:W-:Y:S01]  /*6d80*/  FADD.FTZ R8, R248, R8 ;  /* 0x00000008f8087221 */ /* 0x000fe20000010000 */
[----:B------:R-:W-:Y:S01]  /*6d90*/  MOV R58, R235 ;  /* 0x000000eb003a7202 */ /* 0x000fe20000000f00 */
[----:B------:R-:W-:Y:S01]  /*6da0*/  IMAD.MOV.U32 R140, RZ, RZ, R166 ;  /* 0x000000ffff8c7224 */ /* 0x000fe200078e00a6 */
[----:B------:R-:W-:Y:S01]  /*6db0*/  MOV R251, R233 ;  /* 0x000000e900fb7202 */ /* 0x000fe20000000f00 */
[----:B------:R-:W-:Y:S01]  /*6dc0*/  IMAD.MOV.U32 R142, RZ, RZ, R152 ;  /* 0x000000ffff8e7224 */ /* 0x000fe200078e0098 */
[----:B------:R-:W-:Y:S01]  /*6dd0*/  MOV R141, R167 ;  /* 0x000000a7008d7202 */ /* 0x000fe20000000f00 */
[----:B------:R1:W5:Y:S01]  /*6de0*/  LDL.LU R235, [R1+0x60] ;  /* 0x0000600001eb7983 */ /* 0x0003620000300800 */
[----:B------:R-:W-:Y:S01]  /*6df0*/  HMMA.16816.F32 R120, R124, R4, R48 ;  /* 0x000000047c78723c */ /* 0x000fe20000001830 */
[----:B------:R-:W-:Y:S02]  /*6e00*/  MOV R143, R153 ;  /* 0x00000099008f7202 */ /* 0x000fe40000000f00 */
[----:B------:R1:W5:Y:S04]  /*6e10*/  LDL.LU R234, [R1+0x5c] ;  /* 0x00005c0001ea7983 */ /* 0x0003680000300800 */
[----:B------:R-:W-:-:S02]  /*6e20*/  FADD.FTZ R5, R214, R10 ;  /* 0x0000000ad6057221 */ /* 0x000fc40000010000 */
[----:B------:R-:W-:Y:S01]  /*6e30*/  FADD.FTZ R4, R215, R11 ;  /* 0x0000000bd7047221 */ /* 0x000fe20000010000 */
[C---:B------:R-:W-:Y:S01]  /*6e40*/  HMMA.16816.F32 R72, R124.reuse, R76, R72 ;  /* 0x0000004c7c48723c */ /* 0x040fe20000001848 */
[----:B------:R-:W-:Y:S01]  /*6e50*/  FADD.FTZ R10, R249, R12 ;  /* 0x0000000cf90a7221 */ /* 0x000fe20000010000 */
[----:B------:R1:W5:Y:S01]  /*6e60*/  LDL.LU R233, [R1+0x58] ;  /* 0x0000580001e97983 */ /* 0x0003620000300800 */
[----:B------:R-:W-:Y:S02]  /*6e70*/  FADD.FTZ R9, R250, R5 ;  /* 0x00000005fa097221 */ /* 0x000fe40000010000 */
[----:B------:R-:W-:Y:S01]  /*6e80*/  FADD.FTZ R5, R15, R8 ;  /* 0x000000080f057221 */ /* 0x000fe20000010000 */
[----:B------:R1:W5:Y:S01]  /*6e90*/  LDL.LU R232, [R1+0x54] ;  /* 0x0000540001e87983 */ /* 0x0003620000300800 */
[----:B------:R-:W-:Y:S01]  /*6ea0*/  FADD.FTZ R11, R251, R4 ;  /* 0x00000004fb0b7221 */ /* 0x000fe20000010000 */
[----:B------:R-:W-:Y:S01]  /*6eb0*/  HMMA.16816.F32 R164, R124, R168, R104 ;  /* 0x000000a87ca4723c */ /* 0x000fe20000001868 */
[----:B------:R-:W-:Y:S01]  /*6ec0*/  FADD.FTZ R4, R30, R10 ;  /* 0x0000000a1e047221 */ /* 0x000fe20000010000 */
[----:B------:R1:W5:Y:S01]  /*6ed0*/  LDL.LU R231, [R1+0x50] ;  /* 0x0000500001e77983 */ /* 0x0003620000300800 */
[----:B------:R-:W-:-:S05]  /*6ee0*/  FADD.FTZ R5, R206, R5 ;  /* 0x00000005ce057221 */ /* 0x000fca0000010000 */
[C---:B------:R-:W-:Y:S08]  /*6ef0*/  HMMA.16816.F32 R76, R124.reuse, R78, R88 ;  /* 0x0000004e7c4c723c */ /* 0x040ff00000001858 */
[C---:B------:R-:W-:Y:S08]  /*6f00*/  HMMA.16816.F32 R180, R124.reuse, R184, R220 ;  /* 0x000000b87cb4723c */ /* 0x040ff000000018dc */
[C---:B------:R-:W-:Y:S08]  /*6f10*/  HMMA.16816.F32 R56, R124.reuse, R60, R56 ;  /* 0x0000003c7c38723c */ /* 0x040ff00000001838 */
[C---:B------:R-:W-:Y:S01]  /*6f20*/  HMMA.16816.F32 R152, R124.reuse, R154, R32 ;  /* 0x0000009a7c98723c */ /* 0x040fe20000001820 */
[----:B------:R-:W-:Y:S01]  /*6f30*/  FADD.FTZ R8, R134, R11 ;  /* 0x0000000b86087221 */ /* 0x000fe20000010000 */
[----:B------:R1:W5:Y:S04]  /*6f40*/  LDL.LU R230, [R1+0x4c] ;  /* 0x00004c0001e67983 */ /* 0x0003680000300800 */
[----:B------:R1:W5:Y:S02]  /*6f50*/  LDL.LU R229, [R1+0x48] ;  /* 0x0000480001e57983 */ /* 0x0003640000300800 */
[C---:B------:R-:W-:Y:S02]  /*6f60*/  HMMA.16816.F32 R88, R124.reuse, R92, R140 ;  /* 0x0000005c7c58723c */ /* 0x040fe4000000188c */
[----:B------:R1:W5:Y:S06]  /*6f70*/  LDL.LU R224, [R1+0x44] ;  /* 0x0000440001e07983 */ /* 0x00036c0000300800 */
        /* <DEDUP_REMOVED lines=8> */
[----:B------:R-:W-:-:S04]  /*7000*/  FADD.FTZ R4, R205, R5 ;  /* 0x00000005cd047221 */ /* 0x000fc80000010000 */
        /* <DEDUP_REMOVED lines=13> */
[----:B------:R-:W-:Y:S01]  /*70e0*/  FADD.FTZ R2, R28, R6 ;  /* 0x000000061c027221 */ /* 0x000fe20000010000 */
[----:B------:R1:W-:Y:S04]  /*70f0*/  STL [R1+0x20], R7 ;  /* 0x0000200701007387 */ /* 0x0003e80000100800 */
[----:B------:R1:W-:Y:S04]  /*7100*/  STL [R1+0x24], R5 ;  /* 0x0000240501007387 */ /* 0x0003e80000100800 */
[----:B------:R1:W-:Y:S04]  /*7110*/  STL [R1+0x2c], R0 ;  /* 0x00002c0001007387 */ /* 0x0003e80000100800 */
[----:B------:R1:W-:Y:S01]  /*7120*/  STL [R1+0x28], R2 ;  /* 0x0000280201007387 */ /* 0x0003e20000100800 */
[----:B------:R-:W-:Y:S01]  /*7130*/  UIMAD.WIDE.U32 UR28, UR27, UR4, URZ ;  /* 0x000000041b1c72a5 */ /* 0x000fe2000f8e003f */
[----:B------:R-:W-:-:S03]  /*7140*/  PLOP3.LUT P0, PT, PT, PT, UP6, 0x40, 0x0 ;  /* 0x000000000000781c */ /* 0x000fc60003f0e868 */
[----:B------:R-:W-:-:S04]  /*7150*/  @UP5 USHF.R.U32.HI UR27, URZ, UR5, UR29 ;  /* 0x000000053f1b5299 */ /* 0x000fc8000801161d */
[----:B------:R-:W-:-:S03]  /*7160*/  UIADD3 UR4, UR26, UR27, URZ ;  /* 0x0000001b1a047290 */ /* 0x000fc6000fffe03f */
[----:B------:R-:W-:Y:S02]  /*7170*/  ULDC UR27, c[0x0][0x328] ;  /* 0x0000ca00001b7ab9 */ /* 0x000fe40000000800 */
[----:B------:R-:W-:Y:S02]  /*7180*/  UIADD3 UR23, UR23, -0x2, URZ ;  /* 0xfffffffe17177890 */ /* 0x000fe4000fffe03f */
[----:B------:R-:W-:Y:S01]  /*7190*/  UIADD3 UR27, UR4, UR27, URZ ;  /* 0x0000001b041b7290 */ /* 0x000fe2000fffe03f */
[----:B------:R-:W-:Y:S05]  /*71a0*/  @P0 BRA `(.L_x_967) ;  /* 0x0000015000000947 */ /* 0x000fea0003800000 */
[----:B------:R-:W-:Y:S01]  /*71b0*/  ISETP.LT.AND P0, PT, RZ, UR4, PT ;  /* 0x00000004ff007c0c */ /* 0x000fe2000bf01270 */
[----:B------:R-:W-:Y:S02]  /*71c0*/  UIADD3 UR28, UR4, -0x1, URZ ;  /* 0xffffffff041c7890 */ /* 0x000fe4000fffe03f */
        /* <DEDUP_REMOVED lines=10> */
.L_x_968:
[----:B------:R-:W-:Y:S02]  /*7270*/  UISETP.NE.AND UP0, UPT, UR26, 0x1, UPT ;  /* 0x000000011a00788c */ /* 0x000fe4000bf05270 */
[----:B------:R-:W-:Y:S02]  /*7280*/  ULDC.64 UR4, c[0x0][0x330] ;  /* 0x0000cc0000047ab9 */ /* 0x000fe40000000a00 */
[----:B------:R-:W-:-:S07]  /*7290*/  UIMAD.WIDE.U32 UR30, UR28, UR4, URZ ;  /* 0x000000041c1e72a5 */ /* 0x000fce000f8e003f */
[----:B------:R-:W-:Y:S02]  /*72a0*/  @UP0 UMOV UR29, UR31 ;  /* 0x0000001f001d0c82 */ /* 0x000fe40008000000 */
[----:B------:R-:W-:Y:S02]  /*72b0*/  @UP0 USHF.R.U32.HI UR28, URZ, UR5, UR29 ;  /* 0x000000053f1c0299 */ /* 0x000fe4000801161d */
.L_x_969:
[----:B------:R-:W-:Y:S02]  /*72c0*/  ULDC UR4, c[0x0][0x32c] ;  /* 0x0000cb0000047ab9 */ /* 0x000fe40000000800 */
[----:B------:R-:W-:-:S04]  /*72d0*/  UIMAD UR4, UR28, UR26, UR4 ;  /* 0x0000001a1c0472a4 */ /* 0x000fc8000f8e0204 */
[----:B------:R-:W-:-:S04]  /*72e0*/  UISETP.LT.AND UP0, UPT, UR27, UR4, UPT ;  /* 0x000000041b00728c */ /* 0x000fc8000bf01270 */
[----:B------:R-:W-:-:S04]  /*72f0*/  USEL UR27, UR27, UR4, UP0 ;  /* 0x000000041b1b7287 */ /* 0x000fc80008000000 */
.L_x_967:
[----:B------:R-:W-:-:S04]  /*7300*/  UIMAD.WIDE UR4, UR27, 0x2aaaaaab, URZ ;  /* 0x2aaaaaab1b0478a5 */ /* 0x000fc8000f8e023f */
[----:B------:R-:W-:-:S04]  /*7310*/  USHF.R.U32.HI UR4, URZ, 0x1f, UR5 ;  /* 0x0000001f3f047899 */ /* 0x000fc80008011605 */
[----:B------:R-:W-:-:S04]  /*7320*/  ULEA.HI.SX32 UR4, UR5, UR4, 0x1d ;  /* 0x0000000405047291 */ /* 0x000fc8000f8fea3f */
[----:B------:R-:W-:-:S04]  /*7330*/  UISETP.LT.AND UP0, UPT, UR7, UR4, UPT ;  /* 0x000000040700728c */ /* 0x000fc8000bf01270 */
[----:B------:R-:W-:-:S04]  /*7340*/  USEL UR5, UR7, UR4, !UP0 ;  /* 0x0000000407057287 */ /* 0x000fc8000c000000 */
[----:B------:R-:W-:-:S06]  /*7350*/  UISETP.GE.AND UP0, UPT, UR23, UR5, UPT ;  /* 0x000000051700728c */ /* 0x000fcc000bf06270 */
[----:B------:R-:W-:-:S13]  /*7360*/  PLOP3.LUT P0, PT, PT, PT, UP0, 0x80, 0x0 ;  /* 0x000000000000781c */ /* 0x000fda0003f0f008 */
[----:B------:R-:W-:Y:S05]  /*7370*/  @!P0 BRA `(.L_x_970) ;  /* 0x0000538000008947 */ /* 0x000fea0003800000 */
[----:B------:R-:W2:Y:S04]  /*7380*/  LDL R4, [R1+0x10] ;  /* 0x0000100001047983 */ /* 0x000ea80000100800 */
[----:B-1----:R-:W3:Y:S04]  /*7390*/  LDL R2, [R1+0x3c] ;  /* 0x00003c0001027983 */ /* 0x002ee80000100800 */
[----:B------:R-:W3:Y:S04]  /*73a0*/  LDL R0, [R1+0x38] ;  /* 0x0000380001007983 */ /* 0x000ee80000100800 */
[----:B------:R-:W4:Y:S01]  /*73b0*/  LDL.LU R5, [R1+0x40] ;  /* 0x0000400001057983 */ /* 0x000f220000300800 */
[----:B------:R-:W-:Y:S01]  /*73c0*/  MOV R139, R3 ;  /* 0x00000003008b7202 */ /* 0x000fe20000000f00 */
[----:B------:R-:W-:-:S02]  /*73d0*/  IMAD.MOV.U32 R134, RZ, RZ, R136 ;  /* 0x000000ffff867224 */ /* 0x000fc400078e0088 */
[----:B------:R-:W-:Y:S02]  /*73e0*/  IMAD.MOV.U32 R132, RZ, RZ, R137 ;  /* 0x000000ffff847224 */ /* 0x000fe400078e0089 */
[----:B------:R-:W-:Y:S01]  /*73f0*/  IMAD.MOV.U32 R138, RZ, RZ, R135 ;  /* 0x000000ffff8a7224 */ /* 0x000fe200078e0087 */
[----:B--2---:R-:W-:Y:S02]  /*7400*/  SHF.L.U32 R3, R4, 0x1, RZ ;  /* 0x0000000104037819 */ /* 0x004fe400000006ff */
[C---:B---3--:R-:W-:Y:S01]  /*7410*/  SHF.L.U64.HI R2, R0.reuse, 0x1, R2 ;  /* 0x0000000100027819 */ /* 0x048fe20000010202 */
[----:B------:R-:W-:Y:S01]  /*7420*/  IMAD.SHL.U32 R0, R0, 0x2, RZ ;  /* 0x0000000200007824 */ /* 0x000fe200078e00ff */
[----:B----4-:R-:W-:-:S05]  /*7430*/  SHF.L.U64.HI R5, R4, 0x1, R5 ;  /* 0x0000000104057819 */ /* 0x010fca0000010205 */
[----:B------:R1:W-:Y:S04]  /*7440*/  STL [R1+0x8], R5 ;  /* 0x0000080501007387 */ /* 0x0003e80000100800 */
[----:B------:R1:W-:Y:S04]  /*7450*/  STL [R1+0x18], R3 ;  /* 0x0000180301007387 */ /* 0x0003e80000100800 */
[----:B------:R1:W-:Y:S04]  /*7460*/  STL [R1+0x4], R2 ;  /* 0x0000040201007387 */ /* 0x0003e80000100800 */
[----:B------:R1:W-:Y:S02]  /*7470*/  STL [R1], R0 ;  /* 0x0000000001007387 */ /* 0x0003e40000100800 */
.L_x_989:
[----:B-----5:R2:W5:Y:S01]  /*7480*/  LDL R248, [R1+0x18] ;  /* 0x0000180001f87983 */ /* 0x0205620000100800 */
[----:B------:R-:W-:Y:S04]  /*7490*/  DEPBAR.LE SB0, 0x0 ;  /* 0x000080000000791a */ /* 0x000fe80000000000 */
[----:B------:R-:W-:Y:S01]  /*74a0*/  BAR.SYNC.DEFER_BLOCKING 0x0 ;  /* 0x0000000000007b1d */ /* 0x000fe20000010000 */
[----:B------:R-:W-:Y:S01]  /*74b0*/  UISETP.GT.AND UP0, UPT, UR7, UR23, UPT ;  /* 0x000000170700728c */ /* 0x000fe2000bf04270 */
[----:B------:R-:W-:Y:S04]  /*74c0*/  SEL R244, RZ, 0x10, P4 ;  /* 0x00000010fff47807 */ /* 0x000fe80002000000 */
[----:B------:R2:W5:Y:S01]  /*74d0*/  LDL R246, [R1] ;  /* 0x0000000001f67983 */ /* 0x0005620000100800 */
[----:B------:R-:W-:Y:S03]  /*74e0*/  PLOP3.LUT P0, PT, PT, PT, UP0, 0x80, 0x0 ;  /* 0x000000000000781c */ /* 0x000fe60003f0f008 */
[----:B------:R2:W5:Y:S04]  /*74f0*/  LDL R245, [R1+0x8] ;  /* 0x0000080001f57983 */ /* 0x0005680000100800 */
        /* <DEDUP_REMOVED lines=8> */
[----:B------:R2:W1:Y:S04]  /*7580*/  LDSM.16.M88.4 R196, [R235] ;  /* 0x00000000ebc4783b */ /* 0x0004680000000200 */
[----:B------:R2:W1:Y:S04]  /*7590*/  LDSM.16.M88.4 R204, [R241] ;  /* 0x00000000f1cc783b */ /* 0x0004680000000200 */
[----:B------:R2:W1:Y:S01]  /*75a0*/  LDSM.16.M88.4 R208, [R240] ;  /* 0x00000000f0d0783b */ /* 0x0004620000000200 */
[----:B------:R-:W-:-:S05]  /*75b0*/  @P0 BRA `(.L_x_971) ;  /* 0x0000029000000947 */ /* 0x000fca0003800000 */
[----:B-1----:R-:W-:Y:S01]  /*75c0*/  SHF.R.S32.HI R0, RZ, 0x1f, R243 ;  /* 0x0000001fff007819 */ /* 0x002fe200000114f3 */
[----:B------:R-:W-:Y:S01]  /*75d0*/  IMAD.WIDE.U32 R2, R243, c[0x0][0x208], RZ ;  /* 0x00008200f3027a25 */ /* 0x000fe200078e00ff */
[----:B------:R-:W-:Y:S02]  /*75e0*/  SHF.R.S32.HI R4, RZ, 0x1f, R242 ;  /* 0x0000001fff047819 */ /* 0x000fe400000114f2 */
[----:B------:R-:W-:Y:S01]  /*75f0*/  IADD3 R15, R247, 0x2080, RZ ;  /* 0x00002080f70f7810 */ /* 0x000fe20007ffe0ff */
[----:B------:R-:W-:Y:S01]  /*7600*/  IMAD R0, R0, c[0x0][0x208], RZ ;  /* 0x0000820000007a24 */ /* 0x000fe200078e02ff */
[----:B------:R-:W-:Y:S01]  /*7610*/  IADD3 R14, -R244, 0x10, RZ ;  /* 0x00000010f40e7810 */ /* 0x000fe20007ffe1ff */
[----:B------:R-:W-:Y:S02]  /*7620*/  IMAD R4, R4, c[0x0][0x218], RZ ;  /* 0x0000860004047a24 */ /* 0x000fe400078e02ff */
[----:B------:R-:W-:Y:S01]  /*7630*/  IMAD R0, R243, c[0x0][0x20c], R0 ;  /* 0x00008300f3007a24 */ /* 0x000fe200078e0200 */
[----:B------:R-:W-:Y:S01]  /*7640*/  LOP3.LUT R14, R14, 0xf, RZ, 0xc0, !PT ;  /* 0x0000000f0e0e7812 */ /* 0x000fe200078ec0ff */
[C---:B------:R-:W-:Y:S02]  /*7650*/  IMAD R4, R242.reuse, c[0x0][0x21c], R4 ;  /* 0x00008700f2047a24 */ /* 0x040fe400078e0204 */
[----:B------:R-:W-:Y:S04]  /*7660*/  IMAD.IADD R3, R3, 0x1, R0 ;  /* 0x0000000103037824 */ /* 0x000fe800078e0200 */
[----:B------:R-:W-:Y:S05]  /*7670*/  IMAD.WIDE.U32 R2, R242, c[0x0][0x218], R2 ;  /* 0x00008600f2027a25 */ /* 0x000fea00078e0002 */
[----:B------:R-:W-:Y:S04]  /*7680*/  IADD3 R0, P0, R2, UR24, RZ ;  /* 0x0000001802007c10 */ /* 0x000fe8000ff1e0ff */
[----:B------:R-:W-:Y:S02]  /*7690*/  IADD3.X R3, R3, UR18, R4, P0, !PT ;  /* 0x0000001203037c10 */ /* 0x000fe400087fe404 */
[C---:B------:R-:W-:Y:S04]  /*76a0*/  LEA R2, P0, R0.reuse, c[0x0][0x1f8], 0x1 ;  /* 0x00007e0000027a11 */ /* 0x040fe800078008ff */
[----:B------:R-:W-:Y:S01]  /*76b0*/  LEA.HI.X R0, R0, c[0x0][0x1fc], R3, 0x1, P0 ;  /* 0x00007f0000007a11 */ /* 0x000fe200000f0c03 */
[----:B------:R-:W1:Y:S04]  /*76c0*/  SHFL.IDX PT, R6, R2, 0x1, 0x181f ;  /* 0x00381f0002067f89 */ /* 0x000e6800000e0000 */
[----:B------:R-:W2:Y:S04]  /*76d0*/  SHFL.IDX PT, R3, R2, RZ, 0x181f ;  /* 0x00181fff02037589 */ /* 0x000ea800000e0000 */
[----:B------:R-:W4:Y:S04]  /*76e0*/  SHFL.IDX PT, R4, R0, RZ, 0x181f ;  /* 0x00181fff00047589 */ /* 0x000f2800000e0000 */
[----:B------:R-:W3:Y:S04]  /*76f0*/  SHFL.IDX PT, R2, R2, 0x2, 0x181f ;  /* 0x00581f0002027f89 */ /* 0x000ee800000e0000 */
[----:B------:R-:W3:Y:S04]  /*7700*/  SHFL.IDX PT, R5, R0, 0x1, 0x181f ;  /* 0x00381f0000057f89 */ /* 0x000ee800000e0000 */
[----:B------:R-:W3:Y:S01]  /*7710*/  SHFL.IDX PT, R0, R0, 0x2, 0x181f ;  /* 0x00581f0000007f89 */ /* 0x000ee200000e0000 */
[-C--:B-1---5:R-:W-:Y:S02]  /*7720*/  IADD3 R8, P2, R6, R248.reuse, RZ ;  /* 0x000000f806087210 */ /* 0x0a2fe40007f5e0ff */
[C---:B--2---:R-:W-:Y:S02]  /*7730*/  IADD3 R12, P1, R3.reuse, R248, RZ ;  /* 0x000000f8030c7210 */ /* 0x044fe40007f3e0ff */
[-C--:B------:R-:W-:Y:S03]  /*7740*/  IADD3 R10, P0, R3, R246.reuse, RZ ;  /* 0x000000f6030a7210 */ /* 0x080fe60007f1e0ff */
[----:B----4-:R-:W-:Y:S01]  /*7750*/  IMAD.X R13, R4, 0x1, R245, P1 ;  /* 0x00000001040d7824 */ /* 0x010fe200008e06f5 */
[----:B------:R-:W-:Y:S01]  /*7760*/  IADD3 R6, P1, R6, R246, RZ ;  /* 0x000000f606067210 */ /* 0x000fe20007f3e0ff */
[----:B------:R-:W-:Y:S01]  /*7770*/  IMAD.X R11, R4, 0x1, R223, P0 ;  /* 0x00000001040b7824 */ /* 0x000fe200000e06df */
[----:B---3--:R-:W-:Y:S02]  /*7780*/  IADD3 R4, P0, R2, R248, RZ ;  /* 0x000000f802047210 */ /* 0x008fe40007f1e0ff */
[----:B------:R1:W-:Y:S01]  /*7790*/  LDGSTS.E.BYPASS.LTC128B.128 [R15], [R12.64], !P5 ;  /* 0x000000000c0f7fae */ /* 0x0003e2000e901d54 */
[C---:B------:R-:W-:Y:S03]  /*77a0*/  IMAD.X R9, R5.reuse, 0x1, R245, P2 ;  /* 0x0000000105097824 */ /* 0x040fe600010e06f5 */
[----:B------:R1:W-:Y:S01]  /*77b0*/  LDGSTS.E.BYPASS.LTC128B.128 [R15+0x1800], [R10.64], !P4 ;  /* 0x018000000a0f7fae */ /* 0x0003e2000e101d54 */
        /* <DEDUP_REMOVED lines=9> */
.L_x_971:
[-C--:B-1-3--:R-:W-:Y:S01]  /*7850*/  HMMA.16816.F32 R4, R48, R16.reuse, RZ ;  /* 0x000000103004723c */ /* 0x08afe200000018ff */
[----:B------:R-:W-:Y:S01]  /*7860*/  LDSM.16.M88.4 R212, [R230+0x5080] ;  /* 0x00508000e6d4783b */ /* 0x000fe20000000200 */
[----:B------:R-:W-:Y:S06]  /*7870*/  UISETP.GT.AND UP0, UPT, UR23, UR7, UPT ;  /* 0x000000071700728c */ /* 0x000fec000bf04270 */
[C---:B----4-:R-:W-:Y:S01]  /*7880*/  HMMA.16816.F32 R8, R44.reuse, R16, RZ ;  /* 0x000000102c08723c */ /* 0x050fe200000018ff */
[----:B------:R-:W0:Y:S01]  /*7890*/  LDGDEPBAR ;  /* 0x00000000000079af */ /* 0x000e220000000000 */
[----:B------:R-:W-:Y:S06]  /*78a0*/  PLOP3.LUT P0, PT, PT, PT, UP0, 0x80, 0x0 ;  /* 0x000000000000781c */ /* 0x000fec0003f0f008 */
[-C--:B------:R-:W-:Y:S01]  /*78b0*/  HMMA.16816.F32 R12, R44, R18.reuse, RZ ;  /* 0x000000122c0c723c */ /* 0x080fe200000018ff */
[----:B------:R-:W-:Y:S07]  /*78c0*/  LDSM.16.M88.4 R216, [R232+0xa080] ;  /* 0x00a08000e8d8783b */ /* 0x000fee0000000200 */
[C---:B------:R-:W-:Y:S08]  /*78d0*/  HMMA.16816.F32 R16, R48.reuse, R18, RZ ;  /* 0x000000123010723c */ /* 0x040ff000000018ff */
[-C--:B------:R-:W-:Y:S08]  /*78e0*/  HMMA.16816.F32 R20, R48, R32.reuse, RZ ;  /* 0x000000203014723c */ /* 0x080ff000000018ff */
[C---:B------:R-:W-:Y:S08]  /*78f0*/  HMMA.16816.F32 R24, R44.reuse, R32, RZ ;  /* 0x000000202c18723c */ /* 0x040ff000000018ff */
[-C--:B------:R-:W-:Y:S08]  /*7900*/  HMMA.16816.F32 R28, R44, R34.reuse, RZ ;  /* 0x000000222c1c723c */ /* 0x080ff000000018ff */
[C---:B------:R-:W-:Y:S08]  /*7910*/  HMMA.16816.F32 R32, R48.reuse, R34, RZ ;  /* 0x000000223020723c */ /* 0x040ff000000018ff */
[-C--:B------:R-:W-:Y:S08]  /*7920*/  HMMA.16816.F32 R36, R48, R140.reuse, RZ ;  /* 0x0000008c3024723c */ /* 0x080ff000000018ff */
[C---:B------:R-:W-:Y:S08]  /*7930*/  HMMA.16816.F32 R40, R44.reuse, R140, RZ ;  /* 0x0000008c2c28723c */ /* 0x040ff000000018ff */
[-C--:B------:R-:W-:Y:S08]  /*7940*/  HMMA.16816.F32 R44, R44, R142.reuse, RZ ;  /* 0x0000008e2c2c723c */ /* 0x080ff000000018ff */
[----:B------:R-:W-:Y:S01]  /*7950*/  HMMA.16816.F32 R48, R48, R142, RZ ;  /* 0x0000008e3030723c */ /* 0x000fe200000018ff */
[----:B------:R-:W1:Y:S07]  /*7960*/  LDSM.16.M88.4 R140, [R232+0x8080] ;  /* 0x00808000e88c783b */ /* 0x000e6e0000000200 */
[-C--:B------:R-:W-:Y:S08]  /*7970*/  HMMA.16816.F32 R4, R192, R196.reuse, R4 ;  /* 0x000000c4c004723c */ /* 0x080ff00000001804 */
[C---:B------:R-:W-:Y:S08]  /*7980*/  HMMA.16816.F32 R8, R200.reuse, R196, R8 ;  /* 0x000000c4c808723c */ /* 0x040ff00000001808 */
[-C--:B------:R-:W-:Y:S08]  /*7990*/  HMMA.16816.F32 R12, R200, R198.reuse, R12 ;  /* 0x000000c6c80c723c */ /* 0x080ff0000000180c */
[C---:B------:R-:W-:Y:S01]  /*79a0*/  HMMA.16816.F32 R16, R192.reuse, R198, R16 ;  /* 0x000000c6c010723c */ /* 0x040fe20000001810 */
[----:B------:R-:W3:Y:S07]  /*79b0*/  LDSM.16.M88.4 R196, [R230+0x5880] ;  /* 0x00588000e6c4783b */ /* 0x000eee0000000200 */
[-C--:B------:R-:W-:Y:S08]  /*79c0*/  HMMA.16816.F32 R20, R192, R204.reuse, R20 ;  /* 0x000000ccc014723c */ /* 0x080ff00000001814 */
[C---:B------:R-:W-:Y:S08]  /*79d0*/  HMMA.16816.F32 R24, R200.reuse, R204, R24 ;  /* 0x000000ccc818723c */ /* 0x040ff00000001818 */
[-C--:B------:R-:W-:Y:S08]  /*79e0*/  HMMA.16816.F32 R28, R200, R206.reuse, R28 ;  /* 0x000000cec81c723c */ /* 0x080ff0000000181c */
[C---:B------:R-:W-:Y:S01]  /*79f0*/  HMMA.16816.F32 R32, R192.reuse, R206, R32 ;  /* 0x000000cec020723c */ /* 0x040fe20000001820 */
[----:B------:R-:W4:Y:S07]  /*7a00*/  LDSM.16.M88.4 R204, [R230+0x6080] ;  /* 0x00608000e6cc783b */ /* 0x000f2e0000000200 */
[-C--:B------:R-:W-:Y:S08]  /*7a10*/  HMMA.16816.F32 R36, R192, R208.reuse, R36 ;  /* 0x000000d0c024723c */ /* 0x080ff00000001824 */
[C---:B------:R-:W-:Y:S08]  /*7a20*/  HMMA.16816.F32 R40, R200.reuse, R208, R40 ;  /* 0x000000d0c828723c */ /* 0x040ff00000001828 */
[-C--:B------:R-:W-:Y:S01]  /*7a30*/  HMMA.16816.F32 R44, R200, R210.reuse, R44 ;  /* 0x000000d2c82c723c */ /* 0x080fe2000000182c */
[----:B------:R-:W-:Y:S07]  /*7a40*/  LDSM.16.M88.4 R200, [R229] ;  /* 0x00000000e5c8783b */ /* 0x000fee0000000200 */
[----:B------:R-:W-:Y:S01]  /*7a50*/  HMMA.16816.F32 R48, R192, R210, R48 ;  /* 0x000000d2c030723c */ /* 0x000fe20000001830 */
[----:B------:R-:W2:Y:S07]  /*7a60*/  LDSM.16.M88.4 R192, [R234+0x8080] ;  /* 0x00808000eac0783b */ /* 0x000eae0000000200 */
[-C--:B-1----:R-:W-:Y:S01]  /*7a70*/  HMMA.16816.F32 R4, R140, R212.reuse, R4 ;  /* 0x000000d48c04723c */ /* 0x082fe20000001804 */
[----:B------:R-:W1:Y:S07]  /*7a80*/  LDSM.16.M88.4 R208, [R234+0xa080] ;  /* 0x00a08000ead0783b */ /* 0x000e6e0000000200 */
[C---:B------:R-:W-:Y:S08]  /*7a90*/  HMMA.16816.F32 R8, R216.reuse, R212, R8 ;  /* 0x000000d4d808723c */ /* 0x040ff00000001808 */
[-C--:B------:R-:W-:Y:S08]  /*7aa0*/  HMMA.16816.F32 R12, R216, R214.reuse, R12 ;  /* 0x000000d6d80c723c */ /* 0x080ff0000000180c */
[C---:B------:R-:W-:Y:S01]  /*7ab0*/  HMMA.16816.F32 R16, R140.reuse, R214, R16 ;  /* 0x000000d68c10723c */ /* 0x040fe20000001810 */
[----:B------:R-:W-:Y:S07]  /*7ac0*/  LDSM.16.M88.4 R212, [R229+0x1000] ;  /* 0x00100000e5d4783b */ /* 0x000fee0000000200 */
[-C--:B---3--:R-:W-:Y:S08]  /*7ad0*/  HMMA.16816.F32 R20, R140, R196.reuse, R20 ;  /* 0x000000c48c14723c */ /* 0x088ff00000001814 */
[C---:B------:R-:W-:Y:S08]  /*7ae0*/  HMMA.16816.F32 R24, R216.reuse, R196, R24 ;  /* 0x000000c4d818723c */ /* 0x040ff00000001818 */
[-C--:B------:R-:W-:Y:S08]  /*7af0*/  HMMA.16816.F32 R28, R216, R198.reuse, R28 ;  /* 0x000000c6d81c723c */ /* 0x080ff0000000181c */
[C---:B------:R-:W-:Y:S01]  /*7b00*/  HMMA.16816.F32 R32, R140.reuse, R198, R32 ;  /* 0x000000c68c20723c */ /* 0x040fe20000001820 */
[----:B------:R-:W3:Y:S07]  /*7b10*/  LDSM.16.M88.4 R196, [R229+0x800] ;  /* 0x00080000e5c4783b */ /* 0x000eee0000000200 */
[-C--:B----4-:R-:W-:Y:S08]  /*7b20*/  HMMA.16816.F32 R36, R140, R204.reuse, R36 ;  /* 0x000000cc8c24723c */ /* 0x090ff00000001824 */
[C---:B------:R-:W-:Y:S08]  /*7b30*/  HMMA.16816.F32 R40, R216.reuse, R204, R40 ;  /* 0x000000ccd828723c */ /* 0x040ff00000001828 */
[-C--:B------:R-:W-:Y:S01]  /*7b40*/  HMMA.16816.F32 R44, R216, R206.reuse, R44 ;  /* 0x000000ced82c723c */ /* 0x080fe2000000182c */
[----:B------:R-:W-:Y:S07]  /*7b50*/  LDSM.16.M88.4 R216, [R231+0xe080] ;  /* 0x00e08000e7d8783b */ /* 0x000fee0000000200 */
[----:B------:R-:W-:Y:S01]  /*7b60*/  HMMA.16816.F32 R48, R140, R206, R48 ;  /* 0x000000ce8c30723c */ /* 0x000fe20000001830 */
[----:B------:R-:W-:Y:S07]  /*7b70*/  LDSM.16.M88.4 R140, [R231+0xc080] ;  /* 0x00c08000e78c783b */ /* 0x000fee0000000200 */
[-C--:B--2---:R-:W-:Y:S01]  /*7b80*/  HMMA.16816.F32 R4, R192, R200.reuse, R4 ;  /* 0x000000c8c004723c */ /* 0x084fe20000001804 */
[----:B------:R-:W2:Y:S07]  /*7b90*/  LDSM.16.M88.4 R204, [R224+0x6880] ;  /* 0x00688000e0cc783b */ /* 0x000eae0000000200 */
[C---:B-1----:R-:W-:Y:S08]  /*7ba0*/  HMMA.16816.F32 R8, R208.reuse, R200, R8 ;  /* 0x000000c8d008723c */ /* 0x042ff00000001808 */
[-C--:B------:R-:W-:Y:S08]  /*7bb0*/  HMMA.16816.F32 R12, R208, R202.reuse, R12 ;  /* 0x000000cad00c723c */ /* 0x080ff0000000180c */
[C---:B------:R-:W-:Y:S01]  /*7bc0*/  HMMA.16816.F32 R16, R192.reuse, R202, R16 ;  /* 0x000000cac010723c */ /* 0x040fe20000001810 */
[----:B------:R-:W1:Y:S07]  /*7bd0*/  LDSM.16.M88.4 R200, [R224+0x7080] ;  /* 0x00708000e0c8783b */ /* 0x000e6e0000000200 */
[-C--:B---3--:R-:W-:Y:S08]  /*7be0*/  HMMA.16816.F32 R20, R192, R196.reuse, R20 ;  /* 0x000000c4c014723c */ /* 0x088ff00000001814 */
        /* <DEDUP_REMOVED lines=10> */
[-C--:B--2---:R-:W-:Y:S01]  /*7c90*/  HMMA.16816.F32 R4, R140, R204.reuse, R4 ;  /* 0x000000cc8c04723c */ /* 0x084fe20000001804 */
[----:B------:R-:W-:Y:S07]  /*7ca0*/  LDSM.16.M88.4 R212, [R238] ;  /* 0x00000000eed4783b */ /* 0x000fee0000000200 */
[C---:B------:R-:W-:Y:S08]  /*7cb0*/  HMMA.16816.F32 R8, R216.reuse, R204, R8 ;  /* 0x000000ccd808723c */ /* 0x040ff00000001808 */
[-C--:B------:R-:W-:Y:S08]  /*7cc0*/  HMMA.16816.F32 R12, R216, R206.reuse, R12 ;  /* 0x000000ced80c723c */ /* 0x080ff0000000180c */
[C---:B------:R-:W-:Y:S01]  /*7cd0*/  HMMA.16816.F32 R16, R140.reuse, R206, R16 ;  /* 0x000000ce8c10723c */ /* 0x040fe20000001810 */
[----:B------:R-:W2:Y:S07]  /*7ce0*/  LDSM.16.M88.4 R204, [R239] ;  /* 0x00000000efcc783b */ /* 0x000eae0000000200 */
[-C--:B-1----:R-:W-:Y:S08]  /*7cf0*/  HMMA.16816.F32 R20, R140, R200.reuse, R20 ;  /* 0x000000c88c14723c */ /* 0x082ff00000001814 */
[C---:B------:R-:W-:Y:S08]  /*7d00*/  HMMA.16816.F32 R24, R216.reuse, R200, R24 ;  /* 0x000000c8d818723c */ /* 0x040ff00000001818 */
[-C--:B------:R-:W-:Y:S08]  /*7d10*/  HMMA.16816.F32 R28, R216, R202.reuse, R28 ;  /* 0x000000cad81c723c */ /* 0x080ff0000000181c */
[C---:B------:R-:W-:Y:S01]  /*7d20*/  HMMA.16816.F32 R32, R140.reuse, R202, R32 ;  /* 0x000000ca8c20723c */ /* 0x040fe20000001820 */
[----:B------:R-:W1:Y:S07]  /*7d30*/  LDSM.16.M88.4 R200, [R237] ;  /* 0x00000000edc8783b */ /* 0x000e6e0000000200 */
[-C--:B---3--:R-:W-:Y:S08]  /*7d40*/  HMMA.16816.F32 R36, R140, R192.reuse, R36 ;  /* 0x000000c08c24723c */ /* 0x088ff00000001824 */
[C---:B------:R-:W-:Y:S08]  /*7d50*/  HMMA.16816.F32 R40, R216.reuse, R192, R40 ;  /* 0x000000c0d828723c */ /* 0x040ff00000001828 */
[-C--:B------:R-:W-:Y:S01]  /*7d60*/  HMMA.16816.F32 R44, R216, R194.reuse, R44 ;  /* 0x000000c2d82c723c */ /* 0x080fe2000000182c */
[----:B------:R-:W-:Y:S07]  /*7d70*/  LDSM.16.M88.4 R216, [R236+0xe080] ;  /* 0x00e08000ecd8783b */ /* 0x000fee0000000200 */
[----:B------:R-:W-:Y:S01]  /*7d80*/  HMMA.16816.F32 R48, R140, R194, R48 ;  /* 0x000000c28c30723c */ /* 0x000fe20000001830 */
[----:B------:R-:W-:Y:S07]  /*7d90*/  LDSM.16.M88.4 R140, [R232+0xc080] ;  /* 0x00c08000e88c783b */ /* 0x000fee0000000200 */
[-C--:B--2---:R-:W-:Y:S01]  /*7da0*/  HMMA.16816.F32 R4, R196, R204.reuse, R4 ;  /* 0x000000ccc404723c */ /* 0x084fe20000001804 */
[----:B------:R-:W2:Y:S07]  /*7db0*/  LDSM.16.M88.4 R192, [R230+0x6880] ;  /* 0x00688000e6c0783b */ /* 0x000eae0000000200 */
        /* <DEDUP_REMOVED lines=8> */
[----:B------:R-:W-:Y:S07]  /*7e40*/  LDSM.16.M88.4 R212, [R230+0x7880] ;  /* 0x00788000e6d4783b */ /* 0x000fee0000000200 */
[-C--:B-1----:R-:W-:Y:S08]  /*7e50*/  HMMA.16816.F32 R36, R196, R200.reuse, R36 ;  /* 0x000000c8c424723c */ /* 0x082ff00000001824 */
[C---:B------:R-:W-:Y:S08]  /*7e60*/  HMMA.16816.F32 R40, R208.reuse, R200, R40 ;  /* 0x000000c8d028723c */ /* 0x040ff00000001828 */
[-C--:B------:R-:W-:Y:S01]  /*7e70*/  HMMA.16816.F32 R44, R208, R202.reuse, R44 ;  /* 0x000000cad02c723c */ /* 0x080fe2000000182c */
[----:B------:R-:W1:Y:S07]  /*7e80*/  LDSM.16.M88.4 R208, [R230+0x7080] ;  /* 0x00708000e6d0783b */ /* 0x000e6e0000000200 */
[----:B------:R-:W-:Y:S01]  /*7e90*/  HMMA.16816.F32 R48, R196, R202, R48 ;  /* 0x000000cac430723c */ /* 0x000fe20000001830 */
[----:B------:R-:W-:Y:S07]  /*7ea0*/  LDSM.16.M88.4 R196, [R234+0xc080] ;  /* 0x00c08000eac4783b */ /* 0x000fee0000000200 */
[-C--:B--2---:R-:W-:Y:S01]  /*7eb0*/  HMMA.16816.F32 R4, R140, R192.reuse, R4 ;  /* 0x000000c08c04723c */ /* 0x084fe20000001804 */
[----:B------:R-:W2:Y:S07]  /*7ec0*/  LDSM.16.M88.4 R200, [R229+0x1800] ;  /* 0x00180000e5c8783b */ /* 0x000eae0000000200 */
[C---:B---3--:R-:W-:Y:S08]  /*7ed0*/  HMMA.16816.F32 R8, R204.reuse, R192, R8 ;  /* 0x000000c0cc08723c */ /* 0x048ff00000001808 */
[-C--:B------:R-:W-:Y:S08]  /*7ee0*/  HMMA.16816.F32 R12, R204, R194.reuse, R12 ;  /* 0x000000c2cc0c723c */ /* 0x080ff0000000180c */
[C---:B------:R-:W-:Y:S08]  /*7ef0*/  HMMA.16816.F32 R16, R140.reuse, R194, R16 ;  /* 0x000000c28c10723c */ /* 0x040ff00000001810 */
[-C--:B-1----:R-:W-:Y:S08]  /*7f00*/  HMMA.16816.F32 R20, R140, R208.reuse, R20 ;  /* 0x000000d08c14723c */ /* 0x082ff00000001814 */
[C---:B------:R-:W-:Y:S08]  /*7f10*/  HMMA.16816.F32 R24, R204.reuse, R208, R24 ;  /* 0x000000d0cc18723c */ /* 0x040ff00000001818 */
[-C--:B------:R-:W-:Y:S08]  /*7f20*/  HMMA.16816.F32 R28, R204, R210.reuse, R28 ;  /* 0x000000d2cc1c723c */ /* 0x080ff0000000181c */
[C---:B------:R-:W-:Y:S08]  /*7f30*/  HMMA.16816.F32 R32, R140.reuse, R210, R32 ;  /* 0x000000d28c20723c */ /* 0x040ff00000001820 */
[-C--:B------:R-:W-:Y:S08]  /*7f40*/  HMMA.16816.F32 R36, R140, R212.reuse, R36 ;  /* 0x000000d48c24723c */ /* 0x080ff00000001824 */
[C---:B------:R-:W-:Y:S08]  /*7f50*/  HMMA.16816.F32 R40, R204.reuse, R212, R40 ;  /* 0x000000d4cc28723c */ /* 0x040ff00000001828 */
[-C--:B------:R-:W-:Y:S08]  /*7f60*/  HMMA.16816.F32 R44, R204, R214.reuse, R44 ;  /* 0x000000d6cc2c723c */ /* 0x080ff0000000182c */
[----:B------:R-:W-:Y:S08]  /*7f70*/  HMMA.16816.F32 R48, R140, R214, R48 ;  /* 0x000000d68c30723c */ /* 0x000ff00000001830 */
[-C--:B--2---:R-:W-:Y:S08]  /*7f80*/  HMMA.16816.F32 R4, R196, R200.reuse, R4 ;  /* 0x000000c8c404723c */ /* 0x084ff00000001804 */
[C---:B------:R-:W-:Y:S08]  /*7f90*/  HMMA.16816.F32 R8, R216.reuse, R200, R8 ;  /* 0x000000c8d808723c */ /* 0x040ff00000001808 */
[-C--:B------:R-:W-:Y:S08]  /*7fa0*/  HMMA.16816.F32 R12, R216, R202.reuse, R12 ;  /* 0x000000cad80c723c */ /* 0x080ff0000000180c */
        /* <DEDUP_REMOVED lines=26> */
[----:B------:R-:W2:Y:S10]  /*8150*/  MUFU.TANH R143, R18 ;  /* 0x00000012008f7308 */ /* 0x000eb40000002400 */
[----:B------:R2:W2:Y:S01]  /*8160*/  MUFU.TANH R142, R19 ;  /* 0x00000013008e7308 */ /* 0x0004a20000002400 */
[----:B-1----:R-:W1:Y:S01]  /*8170*/  LDSM.16.M88.4 R8, [R229+0x2800] ;  /* 0x00280000e508783b */ /* 0x002e620000000200 */
[----:B------:R-:W-:Y:S04]  /*8180*/  DEPBAR.LE SB0, 0x0 ;  /* 0x000080000000791a */ /* 0x000fe80000000000 */
[-C--:B----4-:R-:W-:Y:S04]  /*8190*/  HMMA.16816.F32 R20, R196, R4.reuse, R20 ;  /* 0x00000004c414723c */ /* 0x090fe80000001814 */
[----:B------:R-:W4:Y:S01]  /*81a0*/  MUFU.TANH R200, R12 ;  /* 0x0000000c00c87308 */ /* 0x000f220000002400 */
[----:B------:R-:W-:Y:S03]  /*81b0*/  BAR.SYNC.DEFER_BLOCKING 0x0 ;  /* 0x0000000000007b1d */ /* 0x000fe60000010000 */
[C---:B------:R-:W-:Y:S06]  /*81c0*/  HMMA.16816.F32 R24, R216.reuse, R4, R24 ;  /* 0x00000004d818723c */ /* 0x040fec0000001818 */
[----:B------:R-:W1:Y:S02]  /*81d0*/  MUFU.TANH R194, R13 ;  /* 0x0000000d00c27308 */ /* 0x000e640000002400 */
[-C--:B------:R-:W-:Y:S08]  /*81e0*/  HMMA.16816.F32 R28, R216, R6.reuse, R28 ;  /* 0x00000006d81c723c */ /* 0x080ff0000000181c */
[----:B------:R-:W2:Y:S01]  /*81f0*/  MUFU.TANH R214, R14 ;  /* 0x0000000e00d67308 */ /* 0x000ea20000002400 */
[C---:B------:R-:W-:Y:S04]  /*8200*/  HMMA.16816.F32 R32, R196.reuse, R6, R32 ;  /* 0x00000006c420723c */ /* 0x040fe80000001820 */
[----:B------:R-:W-:Y:S02]  /*8210*/  FMUL.FTZ R20, R20, c[0x0][0x320] ;  /* 0x0000c80014147a20 */ /* 0x000fe40000410000 */
[----:B------:R-:W-:Y:S03]  /*8220*/  FMUL.FTZ R21, R21, c[0x0][0x320] ;  /* 0x0000c80015157a20 */ /* 0x000fe60000410000 */
[----:B------:R-:W2:Y:S03]  /*8230*/  MUFU.TANH R213, R15 ;  /* 0x0000000f00d57308 */ /* 0x000ea60000002400 */
[----:B------:R-:W-:Y:S01]  /*8240*/  FMUL.FTZ R22, R22, c[0x0][0x320] ;  /* 0x0000c80016167a20 */ /* 0x000fe20000410000 */
[-C--:B-1----:R-:W-:Y:S03]  /*8250*/  HMMA.16816.F32 R36, R196, R8.reuse, R36 ;  /* 0x00000008c424723c */ /* 0x082fe60000001824 */
[----:B------:R-:W-:Y:S02]  /*8260*/  FMUL.FTZ R23, R23, c[0x0][0x320] ;  /* 0x0000c80017177a20 */ /* 0x000fe40000410000 */
[----:B------:R-:W-:Y:S01]  /*8270*/  FMUL.FTZ R24, R24, c[0x0][0x320] ;  /* 0x0000c80018187a20 */ /* 0x000fe20000410000 */
[----:B------:R-:W1:Y:S01]  /*8280*/  MUFU.TANH R135, R20 ;  /* 0x0000001400877308 */ /* 0x000e620000002400 */
[----:B------:R-:W-:Y:S01]  /*8290*/  FMUL.FTZ R25, R25, c[0x0][0x320] ;  /* 0x0000c80019197a20 */ /* 0x000fe20000410000 */
[C---:B------:R-:W-:Y:S04]  /*82a0*/  HMMA.16816.F32 R40, R216.reuse, R8, R40 ;  /* 0x00000008d828723c */ /* 0x040fe80000001828 */
[----:B------:R-:W-:Y:S02]  /*82b0*/  FMUL.FTZ R26, R26, c[0x0][0x320] ;  /* 0x0000c8001a1a7a20 */ /* 0x000fe40000410000 */
[----:B------:R-:W-:Y:S02]  /*82c0*/  FMUL.FTZ R27, R27, c[0x0][0x320] ;  /* 0x0000c8001b1b7a20 */ /* 0x000fe40000410000 */
[----:B------:R-:W1:Y:S01]  /*82d0*/  MUFU.TANH R133, R21 ;  /* 0x0000001500857308 */ /* 0x000e620000002400 */
[-C--:B------:R-:W-:Y:S03]  /*82e0*/  HMMA.16816.F32 R44, R216, R10.reuse, R44 ;  /* 0x0000000ad82c723c */ /* 0x080fe6000000182c */
[----:B------:R-:W-:Y:S02]  /*82f0*/  FMUL.FTZ R28, R28, c[0x0][0x320] ;  /* 0x0000c8001c1c7a20 */ /* 0x000fe40000410000 */
[----:B------:R-:W-:Y:S02]  /*8300*/  FMUL.FTZ R29, R29, c[0x0][0x320] ;  /* 0x0000c8001d1d7a20 */ /* 0x000fe40000410000 */
[----:B------:R-:W-:Y:S01]  /*8310*/  FMUL.FTZ R30, R30, c[0x0][0x320] ;  /* 0x0000c8001e1e7a20 */ /* 0x000fe20000410000 */
[----:B------:R-:W-:Y:S01]  /*8320*/  HMMA.16816.F32 R48, R196, R10, R48 ;  /* 0x0000000ac430723c */ /* 0x000fe20000001830 */
[----:B------:R1:W1:Y:S03]  /*8330*/  MUFU.TANH R140, R22 ;  /* 0x00000016008c7308 */ /* 0x0002660000002400 */
[----:B------:R-:W-:Y:S03]  /*8340*/  FMUL.FTZ R31, R31, c[0x0][0x320] ;  /* 0x0000c8001f1f7a20 */ /* 0x000fe60000410000 */
[----:B------:R-:W-:Y:S02]  /*8350*/  FMUL.FTZ R42, R42, c[0x0][0x320] ;  /* 0x0000c8002a2a7a20 */ /* 0x000fe40000410000 */
[----:B------:R-:W-:Y:S02]  /*8360*/  FMUL.FTZ R43, R43, c[0x0][0x320] ;  /* 0x0000c8002b2b7a20 */ /* 0x000fe40000410000 */
[----:B------:R3:W3:Y:S05]  /*8370*/  MUFU.TANH R137, R23 ;  /* 0x0000001700897308 */ /* 0x0006ea0000002400 */
[----:B------:R-:W-:Y:S02]  /*8380*/  FMUL.FTZ R46, R46, c[0x0][0x320] ;  /* 0x0000c8002e2e7a20 */ /* 0x000fe40000410000 */
[----:B------:R-:W-:Y:S03]  /*8390*/  FMUL.FTZ R47, R47, c[0x0][0x320] ;  /* 0x0000c8002f2f7a20 */ /* 0x000fe60000410000 */
[----:B------:R4:W4:Y:S03]  /*83a0*/  MUFU.TANH R204, R24 ;  /* 0x0000001800cc7308 */ /* 0x0009260000002400 */
[----:B--2---:R-:W-:Y:S02]  /*83b0*/  FMUL.FTZ R19, R48, c[0x0][0x320] ;  /* 0x0000c80030137a20 */ /* 0x004fe40000410000 */
[----:B-1----:R-:W-:Y:S02]  /*83c0*/  FMUL.FTZ R22, R37, c[0x0][0x320] ;  /* 0x0000c80025167a20 */ /* 0x002fe40000410000 */
[----:B------:R-:W-:Y:S02]  /*83d0*/  FMUL.FTZ R18, R49, c[0x0][0x320] ;  /* 0x0000c80031127a20 */ /* 0x000fe40000410000 */
[----:B------:R-:W-:Y:S01]  /*83e0*/  FMUL.FTZ R21, R50, c[0x0][0x320] ;  /* 0x0000c80032157a20 */ /* 0x000fe20000410000 */
[----:B------:R1:W2:Y:S01]  /*83f0*/  MUFU.TANH R208, R25 ;  /* 0x0000001900d07308 */ /* 0x0002a20000002400 */
[----:B------:R-:W-:Y:S02]  /*8400*/  FMUL.FTZ R20, R51, c[0x0][0x320] ;  /* 0x0000c80033147a20 */ /* 0x000fe40000410000 */
[----:B---3--:R-:W-:Y:S07]  /*8410*/  FMUL.FTZ R23, R45, c[0x0][0x320] ;  /* 0x0000c8002d177a20 */ /* 0x008fee0000410000 */
[----:B------:R3:W2:Y:S01]  /*8420*/  MUFU.TANH R220, R26 ;  /* 0x0000001a00dc7308 */ /* 0x0006a20000002400 */
[----:B----4-:R-:W-:Y:S09]  /*8430*/  FMUL.FTZ R24, R36, c[0x0][0x320] ;  /* 0x0000c80024187a20 */ /* 0x010ff20000410000 */
[----:B------:R4:W2:Y:S01]  /*8440*/  MUFU.TANH R215, R27 ;  /* 0x0000001b00d77308 */ /* 0x0008a20000002400 */
[----:B-1----:R-:W-:Y:S02]  /*8450*/  FMUL.FTZ R25, R33, c[0x0][0x320] ;  /* 0x0000c80021197a20 */ /* 0x002fe40000410000 */
[----:B------:R-:W-:Y:S07]  /*8460*/  FMUL.FTZ R33, R34, c[0x0][0x320] ;  /* 0x0000c80022217a20 */ /* 0x000fee0000410000 */
[----:B------:R1:W1:Y:S01]  /*8470*/  MUFU.TANH R141, R28 ;  /* 0x0000001c008d7308 */ /* 0x0002620000002400 */
[----:B---3--:R-:W-:Y:S02]  /*8480*/  FMUL.FTZ R26, R32, c[0x0][0x320] ;  /* 0x0000c800201a7a20 */ /* 0x008fe40000410000 */
[----:B------:R-:W-:Y:S07]  /*8490*/  FMUL.FTZ R32, R35, c[0x0][0x320] ;  /* 0x0000c80023207a20 */ /* 0x000fee0000410000 */
[----:B------:R3:W2:Y:S01]  /*84a0*/  MUFU.TANH R136, R29 ;  /* 0x0000001d00887308 */ /* 0x0006a20000002400 */
[----:B----4-:R-:W-:Y:S09]  /*84b0*/  FMUL.FTZ R27, R39, c[0x0][0x320] ;  /* 0x0000c800271b7a20 */ /* 0x010ff20000410000 */
[----:B------:R4:W2:Y:S01]  /*84c0*/  MUFU.TANH R212, R30 ;  /* 0x0000001e00d47308 */ /* 0x0008a20000002400 */
[----:B-1----:R-:W-:Y:S09]  /*84d0*/  FMUL.FTZ R28, R38, c[0x0][0x320] ;  /* 0x0000c800261c7a20 */ /* 0x002ff20000410000 */
[----:B------:R1:W1:Y:S01]  /*84e0*/  MUFU.TANH R209, R31 ;  /* 0x0000001f00d17308 */ /* 0x0002620000002400 */
[----:B---3--:R-:W-:Y:S09]  /*84f0*/  FMUL.FTZ R29, R44, c[0x0][0x320] ;  /* 0x0000c8002c1d7a20 */ /* 0x008ff20000410000 */
[----:B------:R-:W3:Y:S01]  /*8500*/  MUFU.TANH R16, R16 ;  /* 0x0000001000107308 */ /* 0x000ee20000002400 */
[----:B----4-:R-:W-:Y:S09]  /*8510*/  FMUL.FTZ R30, R41, c[0x0][0x320] ;  /* 0x0000c800291e7a20 */ /* 0x010ff20000410000 */
[----:B------:R-:W4:Y:S01]  /*8520*/  MUFU.TANH R17, R17 ;  /* 0x0000001100117308 */ /* 0x000f220000002400 */
[----:B-1----:R-:W-:Y:S09]  /*8530*/  FMUL.FTZ R31, R40, c[0x0][0x320] ;  /* 0x0000c800281f7a20 */ /* 0x002ff20000410000 */
        /* <DEDUP_REMOVED lines=22> */
[----:B------:R-:W-:Y:S01]  /*86a0*/  UIMAD UR4, UR23, 0x30, UR11 ;  /* 0x00000030170478a4 */ /* 0x000fe2000f8e020b */
[----:B------:R-:W-:Y:S01]  /*86b0*/  IMAD.MOV.U32 R242, RZ, RZ, RZ ;  /* 0x000000fffff27224 */ /* 0x000fe200078e00ff */
[----:B------:R-:W-:Y:S04]  /*86c0*/  IADD3 R14, -R244, 0x10, RZ ;  /* 0x00000010f40e7810 */ /* 0x000fe80007ffe1ff */
[----:B------:R-:W-:Y:S01]  /*86d0*/  IMAD.U32 R2, RZ, RZ, UR4 ;  /* 0x00000004ff027e24 */ /* 0x000fe2000f8e00ff */
[----:B------:R-:W-:Y:S04]  /*86e0*/  LOP3.LUT R14, R14, 0xf, RZ, 0xc0, !PT ;  /* 0x0000000f0e0e7812 */ /* 0x000fe800078ec0ff */
        /* <DEDUP_REMOVED lines=28> */
[----:B------:R-:W1:Y:S04]  /*88b0*/  SHFL.IDX PT, R5, R0, 0x1, 0x181f ;  /* 0x00381f0000057f89 */ /* 0x000e6800000e0000 */
[----:B------:R-:W1:Y:S01]  /*88c0*/  SHFL.IDX PT, R0, R0, 0x2, 0x181f ;  /* 0x00581f0000007f89 */ /* 0x000e6200000e0000 */
[-C--:B--2--5:R-:W-:Y:S02]  /*88d0*/  IADD3 R8, P2, R6, R248.reuse, RZ ;  /* 0x000000f806087210 */ /* 0x0a4fe40007f5e0ff */
[C---:B---3--:R-:W-:Y:S02]  /*88e0*/  IADD3 R12, P1, R3.reuse, R248, RZ ;  /* 0x000000f8030c7210 */ /* 0x048fe40007f3e0ff */
[-C--:B------:R-:W-:Y:S03]  /*88f0*/  IADD3 R10, P0, R3, R246.reuse, RZ ;  /* 0x000000f6030a7210 */ /* 0x080fe60007f1e0ff */
[----:B----4-:R-:W-:Y:S01]  /*8900*/  IMAD.X R13, R4, 0x1, R245, P1 ;  /* 0x00000001040d7824 */ /* 0x010fe200008e06f5 */
[----:B------:R-:W-:Y:S01]  /*8910*/  IADD3 R6, P1, R6, R246, RZ ;  /* 0x000000f606067210 */ /* 0x000fe20007f3e0ff */
[----:B------:R-:W-:Y:S01]  /*8920*/  IMAD.X R11, R4, 0x1, R223, P0 ;  /* 0x00000001040b7824 */ /* 0x000fe200000e06df */
[----:B-1----:R-:W-:Y:S02]  /*8930*/  IADD3 R4, P0, R2, R248, RZ ;  /* 0x000000f802047210 */ /* 0x002fe40007f1e0ff */
[----:B------:R1:W-:Y:S01]  /*8940*/  LDGSTS.E.BYPASS.LTC128B.128 [R247+0x5080], [R12.64], !P5 ;  /* 0x050800000cf77fae */ /* 0x0003e2000e901d54 */
        /* <DEDUP_REMOVED lines=11> */
.L_x_972:
[----:B-1234-:R-:W2:Y:S01]  /*8a00*/  LDL R2, [R1+0x30] ;  /* 0x0000300001027983 */ /* 0x01eea20000100800 */
[----:B------:R-:W-:Y:S02]  /*8a10*/  UISETP.NE.AND UP1, UPT, UR13, URZ, UPT ;  /* 0x0000003f0d00728c */ /* 0x000fe4000bf25270 */
[----:B------:R-:W-:Y:S01]  /*8a20*/  UIMAD UR4, UR23, -0x30, URZ ;  /* 0xffffffd0170478a4 */ /* 0x000fe2000f8e023f */
[----:B------:R-:W3:Y:S01]  /*8a30*/  LDL R35, [R1+0x1c] ;  /* 0x00001c0001237983 */ /* 0x000ee20000100800 */
[----:B------:R-:W-:Y:S02]  /*8a40*/  UISETP.NE.AND UP0, UPT, UR12, URZ, UPT ;  /* 0x0000003f0c00728c */ /* 0x000fe4000bf05270 */
[----:B------:R-:W-:Y:S01]  /*8a50*/  PLOP3.LUT P1, PT, PT, PT, UP1, 0x80, 0x0 ;  /* 0x000000000000781c */ /* 0x000fe20003f2f018 */
[----:B------:R-:W0:Y:S01]  /*8a60*/  LDGDEPBAR ;  /* 0x00000000000079af */ /* 0x000e220000000000 */
[----:B------:R-:W-:Y:S11]  /*8a70*/  PLOP3.LUT P0, PT, PT, PT, UP1, 0x80, 0x0 ;  /* 0x000000000000781c */ /* 0x000ff60003f0f018 */
[----:B--2---:R-:W-:Y:S04]  /*8a80*/  @P1 IMAD.HI.U32 R0, R2, c[0x0][0x2c8], RZ ;  /* 0x0000b20002001a27 */ /* 0x004fe800078e00ff */
[----:B------:R-:W-:Y:S01]  /*8a90*/  IMAD.MOV.U32 R4, RZ, RZ, R2 ;  /* 0x000000ffff047224 */ /* 0x000fe200078e0002 */
[----:B------:R-:W-:Y:S01]  /*8aa0*/  @P0 SHF.R.U32.HI R4, RZ, c[0x0][0x2cc], R0 ;  /* 0x0000b300ff040a19 */ /* 0x000fe20000011600 */
[----:B------:R-:W-:Y:S01]  /*8ab0*/  IMAD.U32 R0, RZ, RZ, UR4 ;  /* 0x00000004ff007e24 */ /* 0x000fe2000f8e00ff */
[----:B------:R-:W-:Y:S01]  /*8ac0*/  PLOP3.LUT P0, PT, PT, PT, UP0, 0x40, 0x0 ;  /* 0x000000000000781c */ /* 0x000fe20003f0e808 */
[----:B------:R-:W-:Y:S02]  /*8ad0*/  IMAD.U32 R2, RZ, RZ, UR22 ;  /* 0x00000016ff027e24 */ /* 0x000fe4000f8e00ff */
[----:B------:R-:W1:Y:S01]  /*8ae0*/  SHFL.IDX PT, R3, R4, RZ, 0x1c1f ;  /* 0x001c1fff04037589 */ /* 0x000e6200000e0000 */
[----:B---3--:R-:W-:Y:S05]  /*8af0*/  IADD3 R6, -R35, 0x1, R0 ;  /* 0x0000000123067810 */ /* 0x008fea0007ffe100 */
[----:B------:R-:W-:Y:S05]  /*8b00*/  IMAD R6, R2, c[0x0][0x1d0], R6 ;  /* 0x0000740002067a24 */ /* 0x000fea00078e0206 */
[----:B------:R-:W-:Y:S04]  /*8b10*/  IADD3 R6, R6, -c[0x0][0x168], RZ ;  /* 0x80005a0006067a10 */ /* 0x000fe80007ffe0ff */
[C---:B------:R-:W-:Y:S02]  /*8b20*/  IADD3 R5, R6.reuse, c[0x0][0x328], RZ ;  /* 0x0000ca0006057a10 */ /* 0x040fe40007ffe0ff */
[----:B------:R-:W-:Y:S03]  /*8b30*/  IADD3 R6, R6, UR19, RZ ;  /* 0x0000001306067c10 */ /* 0x000fe6000fffe0ff */
[----:B-1----:R-:W-:Y:S02]  /*8b40*/  IMAD.IADD R2, R5, 0x1, R3 ;  /* 0x0000000105027824 */ /* 0x002fe400078e0203 */
        /* <DEDUP_REMOVED lines=17> */
.L_x_975:
[----:B------:R-:W-:Y:S04]  /*8c60*/  MOV R7, c[0x0][0x32c] ;  /* 0x0000cb0000077a02 */ /* 0x000fe80000000f00 */
[----:B------:R-:W-:Y:S11]  /*8c70*/  ISETP.NE.AND P0, PT, R7, 0x1, PT ;  /* 0x000000010700780c */ /* 0x000ff60003f05270 */
[----:B------:R-:W-:Y:S02]  /*8c80*/  @!UPT UIADD3 URZ, URZ, URZ, URZ ;  /* 0x0000003f3f3ff290 */ /* 0x000fe4000fffe03f */
[----:B------:R-:W-:Y:S05]  /*8c90*/  @P0 IMAD.HI.U32 R7, R3, c[0x0][0x330], RZ ;  /* 0x0000cc0003070a27 */ /* 0x000fea00078e00ff */
[----:B------:R-:W-:Y:S02]  /*8ca0*/  @P0 SHF.R.U32.HI R3, RZ, c[0x0][0x334], R7 ;  /* 0x0000cd00ff030a19 */ /* 0x000fe40000011607 */
.L_x_976:
[----:B------:R-:W-:Y:S05]  /*8cb0*/  BSYNC B0 ;  /* 0x0000000000007941 */ /* 0x000fea0003800000 */
.L_x_974:
[----:B------:R-:W-:Y:S05]  /*8cc0*/  IADD3 R7, -R35, UR4, RZ ;  /* 0x0000000423077c10 */ /* 0x000fea000fffe1ff */
[----:B------:R-:W-:Y:S05]  /*8cd0*/  IMAD R3, R3, c[0x0][0x32c], R7 ;  /* 0x0000cb0003037a24 */ /* 0x000fea00078e0207 */
[----:B------:R-:W-:Y:S02]  /*8ce0*/  IADD3 R7, R3, c[0x0][0x32c], RZ ;  /* 0x0000cb0003077a10 */ /* 0x000fe40007ffe0ff */
[----:B------:R-:W-:Y:S02]  /*8cf0*/  IMNMX R0, R0, R3, !PT ;  /* 0x0000000300007217 */ /* 0x000fe40007800200 */
[----:B------:R-:W-:Y:S02]  /*8d00*/  IMNMX R2, R2, R7, PT ;  /* 0x0000000702027217 */ /* 0x000fe40003800200 */
.L_x_973:
[----:B------:R-:W-:Y:S01]  /*8d10*/  UISETP.GE.AND UP2, UPT, UR4, 0x1, UPT ;  /* 0x000000010400788c */ /* 0x000fe2000bf46270 */
[----:B------:R-:W1:Y:S01]  /*8d20*/  SHFL.IDX PT, R3, R4, 0x1, 0x1c1f ;  /* 0x003c1f0004037f89 */ /* 0x000e6200000e0000 */
[----:B------:R-:W-:Y:S02]  /*8d30*/  UISETP.GE.AND UP1, UPT, UR4, 0x2, UPT ;  /* 0x000000020400788c */ /* 0x000fe4000bf26270 */
[----:B------:R-:W-:Y:S02]  /*8d40*/  UISETP.GE.AND UP0, UPT, UR4, 0x9, UPT ;  /* 0x000000090400788c */ /* 0x000fe4000bf06270 */
[----:B------:R-:W-:Y:S01]  /*8d50*/  PLOP3.LUT P0, PT, PT, PT, UP2, 0x40, 0x0 ;  /* 0x000000000000781c */ /* 0x000fe20003f0e828 */
[----:B------:R-:W-:Y:S01]  /*8d60*/  UP2UR UR29, UPR, URZ, 0x2 ;  /* 0x000000023f1d7883 */ /* 0x000fe20008000000 */
[----:B------:R-:W-:Y:S01]  /*8d70*/  PLOP3.LUT P2, PT, PT, PT, UP1, 0x40, 0x0 ;  /* 0x000000000000781c */ /* 0x000fe20003f4e818 */
[----:B------:R-:W-:Y:S01]  /*8d80*/  UISETP.GE.AND UP1, UPT, UR4, 0xa, UPT ;  /* 0x0000000a0400788c */ /* 0x000fe2000bf26270 */
[----:B------:R-:W-:Y:S01]  /*8d90*/  ISETP.GT.AND P0, PT, R0, RZ, P0 ;  /* 0x000000ff0000720c */ /* 0x000fe20000704270 */
[----:B------:R-:W-:Y:S01]  /*8da0*/  UISETP.GE.AND UP5, UPT, UR4, 0x19, UPT ;  /* 0x000000190400788c */ /* 0x000fe2000bfa6270 */
[----:B------:R-:W-:Y:S01]  /*8db0*/  PLOP3.LUT P1, PT, PT, PT, UP0, 0x40, 0x0 ;  /* 0x000000000000781c */ /* 0x000fe20003f2e808 */
[----:B------:R-:W-:Y:S01]  /*8dc0*/  UP2UR UR28, UPR, URZ, 0x1 ;  /* 0x000000013f1c7883 */ /* 0x000fe20008000000 */
[----:B------:R-:W-:Y:S01]  /*8dd0*/  ISETP.LT.OR P0, PT, R2, 0x1, P0 ;  /* 0x000000010200780c */ /* 0x000fe20000701670 */
[----:B------:R-:W-:Y:S01]  /*8de0*/  UISETP.GE.AND UP0, UPT, UR4, 0x11, UPT ;  /* 0x000000110400788c */ /* 0x000fe2000bf06270 */
[C---:B------:R-:W-:Y:S01]  /*8df0*/  ISETP.GT.AND P2, PT, R0.reuse, 0x1, P2 ;  /* 0x000000010000780c */ /* 0x040fe20001744270 */
[----:B------:R-:W-:Y:S01]  /*8e00*/  UISETP.GE.AND UP6, UPT, UR4, 0x12, UPT ;  /* 0x000000120400788c */ /* 0x000fe2000bfc6270 */
[----:B------:R-:W-:Y:S01]  /*8e10*/  FSEL R9, R193, -INF , !P0 ;  /* 0xff800000c1097808 */ /* 0x000fe20004000000 */
[----:B------:R-:W-:Y:S01]  /*8e20*/  UP2UR UR30, UPR, URZ, 0x4 ;  /* 0x000000043f1e7883 */ /* 0x000fe20008000000 */
[----:B------:R-:W-:Y:S01]  /*8e30*/  PLOP3.LUT P0, PT, PT, PT, UP1, 0x40, 0x0 ;  /* 0x000000000000781c */ /* 0x000fe20003f0e818 */
[----:B------:R-:W-:Y:S01]  /*8e40*/  UISETP.GE.AND UP2, UPT, UR4, 0x22, UPT ;  /* 0x000000220400788c */ /* 0x000fe2000bf46270 */
[C---:B------:R-:W-:Y:S01]  /*8e50*/  ISETP.GT.AND P1, PT, R0.reuse, 0x8, P1 ;  /* 0x000000080000780c */ /* 0x040fe20000f24270 */
[----:B------:R-:W-:Y:S01]  /*8e60*/  UISETP.GE.AND UP4, UPT, UR4, 0x1a, UPT ;  /* 0x0000001a0400788c */ /* 0x000fe2000bf86270 */
[----:B------:R-:W-:Y:S01]  /*8e70*/  ISETP.GT.AND P0, PT, R0, 0x9, P0 ;  /* 0x000000090000780c */ /* 0x000fe20000704270 */
[----:B------:R-:W-:Y:S01]  /*8e80*/  UISETP.GE.AND UP3, UPT, UR4, 0x21, UPT ;  /* 0x000000210400788c */ /* 0x000fe2000bf66270 */
[C---:B------:R-:W-:Y:S01]  /*8e90*/  ISETP.LT.OR P2, PT, R2.reuse, 0x2, P2 ;  /* 0x000000020200780c */ /* 0x040fe20001741670 */
[----:B------:R-:W-:Y:S01]  /*8ea0*/  UP2UR UR31, UPR, URZ, 0x40 ;  /* 0x000000403f1f7883 */ /* 0x000fe20008000000 */
[C---:B------:R-:W-:Y:S01]  /*8eb0*/  ISETP.LT.OR P0, PT, R2.reuse, 0xa, P0 ;  /* 0x0000000a0200780c */ /* 0x040fe20000701670 */
[----:B------:R-:W-:Y:S01]  /*8ec0*/  UP2UR UR27, UPR, URZ, 0x2 ;  /* 0x000000023f1b7883 */ /* 0x000fe20008000000 */
[----:B------:R-:W-:Y:S01]  /*8ed0*/  ISETP.LT.OR P1, PT, R2, 0x9, P1 ;  /* 0x000000090200780c */ /* 0x000fe20000f21670 */
[----:B------:R-:W-:Y:S01]  /*8ee0*/  UP2UR UR26, UPR, URZ, 0x1 ;  /* 0x000000013f1a7883 */ /* 0x000fe20008000000 */
[----:B------:R-:W-:Y:S01]  /*8ef0*/  FSEL R17, R17, -INF , !P0 ;  /* 0xff80000011117808 */ /* 0x000fe20004000000 */
[----:B------:R-:W-:Y:S01]  /*8f00*/  UISETP.GE.AND UP1, UPT, UR4, 0x29, UPT ;  /* 0x000000290400788c */ /* 0x000fe2000bf26270 */
[----:B------:R-:W-:Y:S02]  /*8f10*/  PLOP3.LUT P0, PT, PT, PT, UP5, 0x40, 0x0 ;  /* 0x000000000000781c */ /* 0x000fe40003f0e858 */
[----:B------:R-:W-:Y:S02]  /*8f20*/  FSEL R15, R192, -INF , !P2 ;  /* 0xff800000c00f7808 */ /* 0x000fe40005000000 */
[----:B------:R-:W-:Y:S01]  /*8f30*/  PLOP3.LUT P2, PT, PT, PT, UP0, 0x40, 0x0 ;  /* 0x000000000000781c */ /* 0x000fe20003f4e808 */
[----:B------:R-:W-:Y:S01]  /*8f40*/  UISETP.GE.AND UP0, UPT, UR4, 0x2a, UPT ;  /* 0x0000002a0400788c */ /* 0x000fe2000bf06270 */
[----:B------:R-:W-:Y:S02]  /*8f50*/  FSEL R16, R16, -INF , !P1 ;  /* 0xff80000010107808 */ /* 0x000fe40004800000 */
[----:B------:R-:W-:Y:S01]  /*8f60*/  PLOP3.LUT P1, PT, PT, PT, UP6, 0x40, 0x0 ;  /* 0x000000000000781c */ /* 0x000fe20003f2e868 */
[----:B------:R-:W-:Y:S01]  /*8f70*/  UISETP.NE.AND UP6, UPT, UR12, URZ, UPT ;  /* 0x0000003f0c00728c */ /* 0x000fe2000bfc5270 */
[C---:B------:R-:W-:Y:S02]  /*8f80*/  ISETP.GT.AND P0, PT, R0.reuse, 0x18, P0 ;  /* 0x000000180000780c */ /* 0x040fe40000704270 */
[C---:B------:R-:W-:Y:S02]  /*8f90*/  ISETP.GT.AND P2, PT, R0.reuse, 0x10, P2 ;  /* 0x000000100000780c */ /* 0x040fe40001744270 */
[----:B------:R-:W-:Y:S02]  /*8fa0*/  ISETP.GT.AND P1, PT, R0, 0x11, P1 ;  /* 0x000000110000780c */ /* 0x000fe40000f24270 */
[C---:B------:R-:W-:Y:S02]  /*8fb0*/  ISETP.LT.OR P0, PT, R2.reuse, 0x19, P0 ;  /* 0x000000190200780c */ /* 0x040fe40000701670 */
[C---:B------:R-:W-:Y:S02]  /*8fc0*/  ISETP.LT.OR P2, PT, R2.reuse, 0x11, P2 ;  /* 0x000000110200780c */ /* 0x040fe40001741670 */
[----:B------:R-:W-:Y:S02]  /*8fd0*/  ISETP.LT.OR P1, PT, R2, 0x12, P1 ;  /* 0x000000120200780c */ /* 0x000fe40000f21670 */
[----:B------:R-:W-:Y:S02]  /*8fe0*/  FSEL R202, R26, -INF , !P0 ;  /* 0xff8000001aca7808 */ /* 0x000fe40004000000 */
[----:B------:R-:W-:Y:S02]  /*8ff0*/  PLOP3.LUT P0, PT, PT, PT, UP2, 0x40, 0x0 ;  /* 0x000000000000781c */ /* 0x000fe40003f0e828 */
[----:B------:R-:W-:Y:S02]  /*9000*/  FSEL R196, R135, -INF , !P2 ;  /* 0xff80000087c47808 */ /* 0x000fe40005000000 */
[----:B------:R-:W-:Y:S02]  /*9010*/  PLOP3.LUT P2, PT, PT, PT, UP4, 0x40, 0x0 ;  /* 0x000000000000781c */ /* 0x000fe40003f4e848 */
[----:B------:R-:W-:Y:S02]  /*9020*/  FSEL R198, R133, -INF , !P1 ;  /* 0xff80000085c67808 */ /* 0x000fe40004800000 */
[----:B------:R-:W-:Y:S02]  /*9030*/  PLOP3.LUT P1, PT, PT, PT, UP3, 0x40, 0x0 ;  /* 0x000000000000781c */ /* 0x000fe40003f2e838 */
[C---:B------:R-:W-:Y:S02]  /*9040*/  ISETP.GT.AND P0, PT, R0.reuse, 0x21, P0 ;  /* 0x000000210000780c */ /* 0x040fe40000704270 */
[C---:B------:R-:W-:Y:S02]  /*9050*/  ISETP.GT.AND P2, PT, R0.reuse, 0x19, P2 ;  /* 0x000000190000780c */ /* 0x040fe40001744270 */
[----:B------:R-:W-:Y:S02]  /*9060*/  ISETP.GT.AND P1, PT, R0, 0x20, P1 ;  /* 0x000000200000780c */ /* 0x000fe40000f24270 */
[C---:B------:R-:W-:Y:S02]  /*9070*/  ISETP.LT.OR P0, PT, R2.reuse, 0x22, P0 ;  /* 0x000000220200780c */ /* 0x040fe40000701670 */
[C---:B------:R-:W-:Y:S02]  /*9080*/  ISETP.LT.OR P2, PT, R2.reuse, 0x1a, P2 ;  /* 0x0000001a0200780c */ /* 0x040fe40001741670 */
[----:B------:R-:W-:Y:S02]  /*9090*/  ISETP.LT.OR P1, PT, R2, 0x21, P1 ;  /* 0x000000210200780c */ /* 0x000fe40000f21670 */
[----:B-----5:R-:W-:Y:S02]  /*90a0*/  FSEL R248, R22, -INF , !P0 ;  /* 0xff80000016f87808 */ /* 0x020fe40004000000 */
[----:B------:R-:W-:Y:S01]  /*90b0*/  PLOP3.LUT P0, PT, PT, PT, UP6, 0x40, 0x0 ;  /* 0x000000000000781c */ /* 0x000fe20003f0e868 */
[----:B------:R-:W-:Y:S01]  /*90c0*/  UISETP.NE.AND UP6, UPT, UR31, URZ, UPT ;  /* 0x0000003f1f00728c */ /* 0x000fe2000bfc5270 */
[----:B------:R-:W-:Y:S02]  /*90d0*/  FSEL R205, R25, -INF , !P2 ;  /* 0xff80000019cd7808 */ /* 0x000fe40005000000 */
[----:B------:R-:W-:Y:S02]  /*90e0*/  PLOP3.LUT P2, PT, PT, PT, UP1, 0x40, 0x0 ;  /* 0x000000000000781c */ /* 0x000fe40003f4e818 */
[----:B------:R-:W-:Y:S02]  /*90f0*/  FSEL R245, R24, -INF , !P1 ;  /* 0xff80000018f57808 */ /* 0x000fe40004800000 */
[----:B------:R-:W-:Y:S02]  /*9100*/  PLOP3.LUT P1, PT, PT, PT, UP0, 0x40, 0x0 ;  /* 0x000000000000781c */ /* 0x000fe40003f2e808 */
[C---:B------:R-:W-:Y:S02]  /*9110*/  ISETP.GT.AND P2, PT, R0.reuse, 0x28, P2 ;  /* 0x000000280000780c */ /* 0x040fe40001744270 */
[----:B------:R-:W-:Y:S01]  /*9120*/  ISETP.GT.AND P1, PT, R0, 0x29, P1 ;  /* 0x000000290000780c */ /* 0x000fe20000f24270 */
[--C-:B-1----:R-:W-:Y:S01]  /*9130*/  IMAD.IADD R0, R6, 0x1, R3.reuse ;  /* 0x0000000106007824 */ /* 0x102fe200078e0203 */
[C---:B------:R-:W-:Y:S02]  /*9140*/  ISETP.LT.OR P2, PT, R2.reuse, 0x29, P2 ;  /* 0x000000290200780c */ /* 0x040fe40001741670 */
[----:B------:R-:W-:Y:S01]  /*9150*/  ISETP.LT.OR P1, PT, R2, 0x2a, P1 ;  /* 0x0000002a0200780c */ /* 0x000fe20000f21670 */
[----:B------:R-:W-:Y:S01]  /*9160*/  IMAD.IADD R2, R5, 0x1, R3 ;  /* 0x0000000105027824 */ /* 0x000fe200078e0203 */
[----:B------:R-:W-:Y:S02]  /*9170*/  FSEL R51, R19, -INF , !P2 ;  /* 0xff80000013337808 */ /* 0x000fe40005000000 */
[----:B------:R-:W-:Y:S01]  /*9180*/  FSEL R34, R18, -INF , !P1 ;  /* 0xff80000012227808 */ /* 0x000fe20004800000 */
        /* <DEDUP_REMOVED lines=16> */
.L_x_979:
[----:B------:R-:W-:Y:S04]  /*9290*/  MOV R7, c[0x0][0x32c] ;  /* 0x0000cb0000077a02 */ /* 0x000fe80000000f00 */
[----:B------:R-:W-:Y:S11]  /*92a0*/  ISETP.NE.AND P0, PT, R7, 0x1, PT ;  /* 0x000000010700780c */ /* 0x000ff60003f05270 */
[----:B------:R-:W-:Y:S02]  /*92b0*/  @!UPT UIADD3 URZ, URZ, URZ, URZ ;  /* 0x0000003f3f3ff290 */ /* 0x000fe4000fffe03f */
[----:B------:R-:W-:Y:S05]  /*92c0*/  @P0 IMAD.HI.U32 R7, R3, c[0x0][0x330], RZ ;  /* 0x0000cc0003070a27 */ /* 0x000fea00078e00ff */
[----:B------:R-:W-:Y:S02]  /*92d0*/  @P0 SHF.R.U32.HI R3, RZ, c[0x0][0x334], R7 ;  /* 0x0000cd00ff030a19 */ /* 0x000fe40000011607 */
.L_x_980:
[----:B------:R-:W-:Y:S05]  /*92e0*/  BSYNC B0 ;  /* 0x0000000000007941 */ /* 0x000fea0003800000 */
.L_x_978:
[----:B------:R-:W-:Y:S05]  /*92f0*/  IADD3 R7, -R35, UR4, RZ ;  /* 0x0000000423077c10 */ /* 0x000fea000fffe1ff */
[----:B------:R-:W-:Y:S05]  /*9300*/  IMAD R3, R3, c[0x0][0x32c], R7 ;  /* 0x0000cb0003037a24 */ /* 0x000fea00078e0207 */
[----:B------:R-:W-:Y:S02]  /*9310*/  IADD3 R7, R3, c[0x0][0x32c], RZ ;  /* 0x0000cb0003077a10 */ /* 0x000fe40007ffe0ff */
[----:B------:R-:W-:Y:S02]  /*9320*/  IMNMX R0, R0, R3, !PT ;  /* 0x0000000300007217 */ /* 0x000fe40007800200 */
[----:B------:R-:W-:Y:S02]  /*9330*/  IMNMX R2, R2, R7, PT ;  /* 0x0000000702027217 */ /* 0x000fe40003800200 */
.L_x_977:
[----:B------:R-:W-:Y:S01]  /*9340*/  UP2UR UR35, UPR, URZ, 0x10 ;  /* 0x000000103f237883 */ /* 0x000fe20008000000 */
[----:B------:R-:W1:Y:S01]  /*9350*/  SHFL.IDX PT, R3, R4, 0x2, 0x1c1f ;  /* 0x005c1f0004037f89 */ /* 0x000e6200000e0000 */
[----:B------:R-:W-:Y:S02]  /*9360*/  UISETP.NE.AND UP4, UPT, UR30, URZ, UPT ;  /* 0x0000003f1e00728c */ /* 0x000fe4000bf85270 */
[----:B------:R-:W-:Y:S02]  /*9370*/  UP2UR UR32, UPR, URZ, 0x2 ;  /* 0x000000023f207883 */ /* 0x000fe40008000000 */
[----:B------:R-:W-:Y:S02]  /*9380*/  UISETP.NE.AND UP1, UPT, UR27, URZ, UPT ;  /* 0x0000003f1b00728c */ /* 0x000fe4000bf25270 */
[----:B------:R-:W-:Y:S01]  /*9390*/  PLOP3.LUT P0, PT, PT, PT, UP4, 0x40, 0x0 ;  /* 0x000000000000781c */ /* 0x000fe20003f0e848 */
[----:B------:R-:W-:Y:S02]  /*93a0*/  UP2UR UR34, UPR, URZ, 0x8 ;  /* 0x000000083f227883 */ /* 0x000fe40008000000 */
[----:B------:R-:W-:Y:S01]  /*93b0*/  UISETP.NE.AND UP3, UPT, UR29, URZ, UPT ;  /* 0x0000003f1d00728c */ /* 0x000fe2000bf65270 */
[----:B------:R-:W-:Y:S01]  /*93c0*/  ISETP.GT.AND P0, PT, R0, RZ, P0 ;  /* 0x000000ff0000720c */ /* 0x000fe20000704270 */
[----:B------:R-:W-:Y:S02]  /*93d0*/  UP2UR UR33, UPR, URZ, 0x4 ;  /* 0x000000043f217883 */ /* 0x000fe40008000000 */
[----:B------:R-:W-:Y:S01]  /*93e0*/  UISETP.NE.AND UP2, UPT, UR28, URZ, UPT ;  /* 0x0000003f1c00728c */ /* 0x000fe2000bf45270 */
[----:B------:R-:W-:Y:S01]  /*93f0*/  ISETP.LT.OR P0, PT, R2, 0x1, P0 ;  /* 0x000000010200780c */ /* 0x000fe20000701670 */
[----:B------:R-:W-:Y:S01]  /*9400*/  UP2UR UR31, UPR, URZ, 0x1 ;  /* 0x000000013f1f7883 */ /* 0x000fe20008000000 */
[----:B------:R-:W-:Y:S01]  /*9410*/  PLOP3.LUT P2, PT, PT, PT, UP3, 0x40, 0x0 ;  /* 0x000000000000781c */ /* 0x000fe20003f4e838 */
[----:B------:R-:W-:Y:S01]  /*9420*/  UISETP.NE.AND UP0, UPT, UR26, URZ, UPT ;  /* 0x0000003f1a00728c */ /* 0x000fe2000bf05270 */
[----:B------:R-:W-:Y:S01]  /*9430*/  FSEL R8, R201, -INF , !P0 ;  /* 0xff800000c9087808 */ /* 0x000fe20004000000 */
[----:B------:R-:W-:Y:S01]  /*9440*/  UISETP.NE.AND UP4, UPT, UR35, URZ, UPT ;  /* 0x0000003f2300728c */ /* 0x000fe2000bf85270 */
[----:B------:R-:W-:Y:S01]  /*9450*/  PLOP3.LUT P0, PT, PT, PT, UP1, 0x40, 0x0 ;  /* 0x000000000000781c */ /* 0x000fe20003f0e818 */
[----:B------:R-:W-:Y:S01]  /*9460*/  UISETP.NE.AND UP3, UPT, UR34, URZ, UPT ;  /* 0x0000003f2200728c */ /* 0x000fe2000bf65270 */
[----:B------:R-:W-:Y:S01]  /*9470*/  PLOP3.LUT P1, PT, PT, PT, UP2, 0x40, 0x0 ;  /* 0x000000000000781c */ /* 0x000fe20003f2e828 */
[----:B------:R-:W-:Y:S01]  /*9480*/  UISETP.NE.AND UP2, UPT, UR33, URZ, UPT ;  /* 0x0000003f2100728c */ /* 0x000fe2000bf45270 */
[C---:B------:R-:W-:Y:S01]  /*9490*/  ISETP.GT.AND P0, PT, R0.reuse, 0x9, P0 ;  /* 0x000000090000780c */ /* 0x040fe20000704270 */
[----:B------:R-:W-:Y:S01]  /*94a0*/  UISETP.NE.AND UP1, UPT, UR32, URZ, UPT ;  /* 0x0000003f2000728c */ /* 0x000fe2000bf25270 */
        /* <DEDUP_REMOVED lines=8> */
[----:B------:R-:W-:Y:S01]  /*9530*/  PLOP3.LUT P2, PT, PT, PT, UP0, 0x40, 0x0 ;  /* 0x000000000000781c */ /* 0x000fe20003f4e808 */
[----:B------:R-:W-:Y:S01]  /*9540*/  UISETP.NE.AND UP0, UPT, UR31, URZ, UPT ;  /* 0x0000003f1f00728c */ /* 0x000fe2000bf05270 */
[----:B------:R-:W-:Y:S01]  /*9550*/  FSEL R14, R143, -INF , !P1 ;  /* 0xff8000008f0e7808 */ /* 0x000fe20004800000 */
[----:B------:R-:W-:Y:S01]  /*9560*/  UP2UR UR31, UPR, URZ, 0x40 ;  /* 0x000000403f1f7883 */ /* 0x000fe20008000000 */
        /* <DEDUP_REMOVED lines=20> */
[----:B------:R-:W-:Y:S02]  /*96b0*/  FSEL R223, R27, -INF , !P0 ;  /* 0xff8000001bdf7808 */ /* 0x000fe40004000000 */
        /* <DEDUP_REMOVED lines=30> */
.L_x_983:
[----:B------:R-:W-:Y:S04]  /*98a0*/  MOV R7, c[0x0][0x32c] ;  /* 0x0000cb0000077a02 */ /* 0x000fe80000000f00 */
[----:B------:R-:W-:Y:S11]  /*98b0*/  ISETP.NE.AND P0, PT, R7, 0x1, PT ;  /* 0x000000010700780c */ /* 0x000ff60003f05270 */
[----:B------:R-:W-:Y:S02]  /*98c0*/  @!UPT UIADD3 URZ, URZ, URZ, URZ ;  /* 0x0000003f3f3ff290 */ /* 0x000fe4000fffe03f */
[----:B------:R-:W-:Y:S05]  /*98d0*/  @P0 IMAD.HI.U32 R7, R3, c[0x0][0x330], RZ ;  /* 0x0000cc0003070a27 */ /* 0x000fea00078e00ff */
[----:B------:R-:W-:Y:S02]  /*98e0*/  @P0 SHF.R.U32.HI R3, RZ, c[0x0][0x334], R7 ;  /* 0x0000cd00ff030a19 */ /* 0x000fe40000011607 */
.L_x_984:
[----:B------:R-:W-:Y:S05]  /*98f0*/  BSYNC B0 ;  /* 0x0000000000007941 */ /* 0x000fea0003800000 */
.L_x_982:
[----:B------:R-:W-:Y:S05]  /*9900*/  IADD3 R7, -R35, UR4, RZ ;  /* 0x0000000423077c10 */ /* 0x000fea000fffe1ff */
[----:B------:R-:W-:Y:S05]  /*9910*/  IMAD R3, R3, c[0x0][0x32c], R7 ;  /* 0x0000cb0003037a24 */ /* 0x000fea00078e0207 */
[----:B------:R-:W-:Y:S02]  /*9920*/  IADD3 R7, R3, c[0x0][0x32c], RZ ;  /* 0x0000cb0003077a10 */ /* 0x000fe40007ffe0ff */
[----:B------:R-:W-:Y:S02]  /*9930*/  IMNMX R0, R0, R3, !PT ;  /* 0x0000000300007217 */ /* 0x000fe40007800200 */
[----:B------:R-:W-:Y:S02]  /*9940*/  IMNMX R2, R2, R7, PT ;  /* 0x0000000702027217 */ /* 0x000fe40003800200 */
.L_x_981:
        /* <DEDUP_REMOVED lines=86> */
.L_x_987:
[----:B------:R-:W-:Y:S04]  /*9eb0*/  MOV R4, c[0x0][0x32c] ;  /* 0x0000cb0000047a02 */ /* 0x000fe80000000f00 */
[----:B------:R-:W-:Y:S11]  /*9ec0*/  ISETP.NE.AND P0, PT, R4, 0x1, PT ;  /* 0x000000010400780c */ /* 0x000ff60003f05270 */
[----:B------:R-:W-:Y:S02]  /*9ed0*/  @!UPT UIADD3 URZ, URZ, URZ, URZ ;  /* 0x0000003f3f3ff290 */ /* 0x000fe4000fffe03f */
[----:B------:R-:W-:Y:S05]  /*9ee0*/  @P0 IMAD.HI.U32 R4, R3, c[0x0][0x330], RZ ;  /* 0x0000cc0003040a27 */ /* 0x000fea00078e00ff */
[----:B------:R-:W-:Y:S02]  /*9ef0*/  @P0 SHF.R.U32.HI R3, RZ, c[0x0][0x334], R4 ;  /* 0x0000cd00ff030a19 */ /* 0x000fe40000011604 */
.L_x_988:
[----:B------:R-:W-:Y:S05]  /*9f00*/  BSYNC B0 ;  /* 0x0000000000007941 */ /* 0x000fea0003800000 */
.L_x_986:
[----:B------:R-:W-:Y:S05]  /*9f10*/  IADD3 R4, -R35, UR4, RZ ;  /* 0x0000000423047c10 */ /* 0x000fea000fffe1ff */
[----:B------:R-:W-:Y:S05]  /*9f20*/  IMAD R3, R3, c[0x0][0x32c], R4 ;  /* 0x0000cb0003037a24 */ /* 0x000fea00078e0204 */
[----:B------:R-:W-:Y:S02]  /*9f30*/  IADD3 R4, R3, c[0x0][0x32c], RZ ;  /* 0x0000cb0003047a10 */ /* 0x000fe40007ffe0ff */
[----:B------:R-:W-:Y:S02]  /*9f40*/  IMNMX R0, R0, R3, !PT ;  /* 0x0000000300007217 */ /* 0x000fe40007800200 */
[----:B------:R-:W-:Y:S02]  /*9f50*/  IMNMX R2, R2, R4, PT ;  /* 0x0000000402027217 */ /* 0x000fe40003800200 */
.L_x_985:
        /* <DEDUP_REMOVED lines=21> */
[----:B------:R-:W-:Y:S01]  /*a0b0*/  LDSM.16.MT88.4 R36, [R226+0x2080] ;  /* 0x00208000e224783b */ /* 0x000fe20000004200 */
        /* <DEDUP_REMOVED lines=13> */
[----:B------:R-:W-:Y:S01]  /*a190*/  PLOP3.LUT P0, PT, PT, PT, UP4, 0x40, 0x0 ;  /* 0x000000000000781c */ /* 0x000fe20003f0e848 */
[----:B------:R-:W1:Y:S01]  /*a1a0*/  SHFL.BFLY PT, R19, R137, 0x2, 0x1f ;  /* 0x0c401f0089137f89 */ /* 0x000e6200000e0000 */
[----:B------:R-:W-:Y:S01]  /*a1b0*/  FMNMX.FTZ R136, R250, R3, !PT ;  /* 0x00000003fa887209 */ /* 0x000fe20007810000 */
[----:B------:R-:W-:Y:S01]  /*a1c0*/  UISETP.NE.AND UP4, UPT, UR4, URZ, UPT ;  /* 0x0000003f0400728c */ /* 0x000fe2000bf85270 */
[----:B------:R-:W-:Y:S02]  /*a1d0*/  FMNMX.FTZ R3, R10, R4, !PT ;  /* 0x000000040a037209 */ /* 0x000fe40007810000 */
[----:B------:R-:W-:Y:S02]  /*a1e0*/  ISETP.GT.AND P0, PT, R0, RZ, P0 ;  /* 0x000000ff0000720c */ /* 0x000fe40000704270 */
[----:B------:R-:W-:Y:S02]  /*a1f0*/  FMNMX.FTZ R3, R13, R3, !PT ;  /* 0x000000030d037209 */ /* 0x000fe40007810000 */
[----:B------:R-:W-:Y:S02]  /*a200*/  FMNMX.FTZ R136, R252, R136, !PT ;  /* 0x00000088fc887209 */ /* 0x000fe40007810000 */
[----:B------:R-:W-:Y:S02]  /*a210*/  FMNMX.FTZ R3, R204, R3, !PT ;  /* 0x00000003cc037209 */ /* 0x000fe40007810000 */
[----:B------:R-:W-:Y:S02]  /*a220*/  ISETP.LT.OR P0, PT, R2, 0x1, P0 ;  /* 0x000000010200780c */ /* 0x000fe40000701670 */
[----:B------:R-:W-:Y:S02]  /*a230*/  FMNMX.FTZ R3, R208, R3, !PT ;  /* 0x00000003d0037209 */ /* 0x000fe40007810000 */
[----:B------:R-:W-:Y:S02]  /*a240*/  FSEL R5, R222, -INF , !P0 ;  /* 0xff800000de057808 */ /* 0x000fe40004000000 */
[----:B------:R-:W-:Y:S02]  /*a250*/  FMNMX.FTZ R3, R210, R3, !PT ;  /* 0x00000003d2037209 */ /* 0x000fe40007810000 */
[----:B------:R-:W-:Y:S01]  /*a260*/  PLOP3.LUT P0, PT, PT, PT, UP1, 0x40, 0x0 ;  /* 0x000000000000781c */ /* 0x000fe20003f0e818 */
[----:B------:R-:W-:Y:S01]  /*a270*/  UISETP.NE.AND UP1, UPT, UR28, URZ, UPT ;  /* 0x0000003f1c00728c */ /* 0x000fe2000bf25270 */
[----:B------:R-:W-:Y:S02]  /*a280*/  FMNMX.FTZ R3, R211, R3, !PT ;  /* 0x00000003d3037209 */ /* 0x000fe40007810000 */
[----:B-1----:R-:W-:Y:S02]  /*a290*/  FMNMX.FTZ R137, R137, R19, !PT ;  /* 0x0000001389897209 */ /* 0x002fe40007810000 */
[----:B------:R-:W-:Y:S01]  /*a2a0*/  FMNMX.FTZ R3, R244, R3, !PT ;  /* 0x00000003f4037209 */ /* 0x000fe20007810000 */
[----:B------:R-:W-:Y:S01]  /*a2b0*/  SHFL.BFLY PT, R19, R136, 0x2, 0x1f ;  /* 0x0c401f0088137f89 */ /* 0x000fe200000e0000 */
[----:B------:R-:W-:Y:S02]  /*a2c0*/  ISETP.GT.AND P0, PT, R0, 0x9, P0 ;  /* 0x000000090000780c */ /* 0x000fe40000704270 */
[----:B------:R-:W-:Y:S02]  /*a2d0*/  FMNMX.FTZ R3, R246, R3, !PT ;  /* 0x00000003f6037209 */ /* 0x000fe40007810000 */
[----:B------:R-:W-:Y:S01]  /*a2e0*/  PLOP3.LUT P1, PT, PT, PT, UP2, 0x40, 0x0 ;  /* 0x000000000000781c */ /* 0x000fe20003f2e828 */
[----:B------:R-:W-:Y:S01]  /*a2f0*/  UISETP.NE.AND UP2, UPT, UR29, URZ, UPT ;  /* 0x0000003f1d00728c */ /* 0x000fe2000bf45270 */
[----:B------:R-:W-:Y:S01]  /*a300*/  FMNMX.FTZ R3, R249, R3, !PT ;  /* 0x00000003f9037209 */ /* 0x000fe20007810000 */
[----:B------:R-:W1:Y:S01]  /*a310*/  SHFL.BFLY PT, R4, R137, 0x1, 0x1f ;  /* 0x0c201f0089047f89 */ /* 0x000e6200000e0000 */
[----:B------:R-:W-:Y:S02]  /*a320*/  ISETP.LT.OR P0, PT, R2, 0xa, P0 ;  /* 0x0000000a0200780c */ /* 0x000fe40000701670 */
[----:B------:R-:W-:Y:S02]  /*a330*/  FMNMX.FTZ R3, R251, R3, !PT ;  /* 0x00000003fb037209 */ /* 0x000fe40007810000 */
[----:B------:R-:W-:Y:S02]  /*a340*/  ISETP.GT.AND P1, PT, R0, 0x8, P1 ;  /* 0x000000080000780c */ /* 0x000fe40000f24270 */
[----:B------:R-:W-:Y:S01]  /*a350*/  PLOP3.LUT P2, PT, PT, PT, UP3, 0x40, 0x0 ;  /* 0x000000000000781c */ /* 0x000fe20003f4e838 */
[----:B------:R-:W2:Y:S01]  /*a360*/  SHFL.BFLY PT, R20, R3, 0x2, 0x1f ;  /* 0x0c401f0003147f89 */ /* 0x000ea200000e0000 */
[----:B------:R-:W-:Y:S01]  /*a370*/  FSEL R25, R213, -INF , !P0 ;  /* 0xff800000d5197808 */ /* 0x000fe20004000000 */
[----:B------:R-:W-:Y:S01]  /*a380*/  UISETP.NE.AND UP3, UPT, UR30, URZ, UPT ;  /* 0x0000003f1e00728c */ /* 0x000fe2000bf65270 */
[----:B------:R-:W-:Y:S02]  /*a390*/  ISETP.LT.OR P1, PT, R2, 0x9, P1 ;  /* 0x000000090200780c */ /* 0x000fe40000f21670 */
[----:B------:R-:W-:Y:S02]  /*a3a0*/  ISETP.GT.AND P2, PT, R0, 0x1, P2 ;  /* 0x000000010000780c */ /* 0x000fe40001744270 */
[----:B------:R-:W-:Y:S02]  /*a3b0*/  PLOP3.LUT P0, PT, PT, PT, UP5, 0x40, 0x0 ;  /* 0x000000000000781c */ /* 0x000fe40003f0e858 */
[----:B------:R-:W-:Y:S02]  /*a3c0*/  FSEL R24, R214, -INF , !P1 ;  /* 0xff800000d6187808 */ /* 0x000fe40004800000 */
[----:B------:R-:W-:Y:S02]  /*a3d0*/  ISETP.LT.OR P2, PT, R2, 0x2, P2 ;  /* 0x000000020200780c */ /* 0x000fe40001741670 */
[C---:B------:R-:W-:Y:S02]  /*a3e0*/  ISETP.GT.AND P0, PT, R0.reuse, 0x18, P0 ;  /* 0x000000180000780c */ /* 0x040fe40000704270 */
[----:B------:R-:W-:Y:S02]  /*a3f0*/  PLOP3.LUT P1, PT, PT, PT, UP6, 0x40, 0x0 ;  /* 0x000000000000781c */ /* 0x000fe40003f2e868 */
[----:B------:R-:W-:Y:S02]  /*a400*/  FSEL R6, R221, -INF , !P2 ;  /* 0xff800000dd067808 */ /* 0x000fe40005000000 */
[----:B-1----:R-:W-:Y:S02]  /*a410*/  FMNMX.FTZ R137, R137, R4, !PT ;  /* 0x0000000489897209 */ /* 0x002fe40007810000 */
[----:B------:R-:W-:Y:S02]  /*a420*/  FMNMX.FTZ R4, R5, R139, !PT ;  /* 0x0000008b05047209 */ /* 0x000fe40007810000 */
[----:B------:R-:W-:Y:S01]  /*a430*/  ISETP.GT.AND P1, PT, R0, 0x11, P1 ;  /* 0x000000110000780c */ /* 0x000fe20000f24270 */
[----:B------:R-:W-:Y:S01]  /*a440*/  FMUL.FTZ R141, R137, c[0x0][0x2d0] ;  /* 0x0000b400898d7a20 */ /* 0x000fe20000410000 */
[----:B------:R-:W-:Y:S02]  /*a450*/  ISETP.LT.OR P0, PT, R2, 0x19, P0 ;  /* 0x000000190200780c */ /* 0x000fe40000701670 */
[----:B------:R-:W-:Y:S01]  /*a460*/  PLOP3.LUT P2, PT, PT, PT, UP0, 0x40, 0x0 ;  /* 0x000000000000781c */ /* 0x000fe20003f4e808 */
[----:B------:R-:W-:Y:S01]  /*a470*/  UISETP.NE.AND UP0, UPT, UR27, URZ, UPT ;  /* 0x0000003f1b00728c */ /* 0x000fe2000bf05270 */
[----:B------:R-:W-:Y:S02]  /*a480*/  FMNMX.FTZ R136, R136, R19, !PT ;  /* 0x0000001388887209 */ /* 0x000fe40007810000 */
[----:B------:R-:W-:Y:S02]  /*a490*/  FMNMX.FTZ R4, R6, R4, !PT ;  /* 0x0000000406047209 */ /* 0x000fe40007810000 */
[----:B------:R-:W-:Y:S01]  /*a4a0*/  ISETP.LT.OR P1, PT, R2, 0x12, P1 ;  /* 0x000000120200780c */ /* 0x000fe20000f21670 */
[----:B------:R-:W1:Y:S01]  /*a4b0*/  SHFL.BFLY PT, R19, R136, 0x1, 0x1f ;  /* 0x0c201f0088137f89 */ /* 0x000e6200000e0000 */
[----:B------:R-:W-:Y:S02]  /*a4c0*/  FSEL R206, R212, -INF , !P0 ;  /* 0xff800000d4ce7808 */ /* 0x000fe40004000000 */
[----:B------:R-:W-:Y:S02]  /*a4d0*/  ISETP.GT.AND P2, PT, R0, 0x10, P2 ;  /* 0x000000100000780c */ /* 0x000fe40001744270 */
[----:B------:R-:W-:Y:S02]  /*a4e0*/  PLOP3.LUT P0, PT, PT, PT, UP3, 0x40, 0x0 ;  /* 0x000000000000781c */ /* 0x000fe40003f0e838 */
[----:B------:R-:W-:Y:S02]  /*a4f0*/  FMNMX.FTZ R4, R24, R4, !PT ;  /* 0x0000000418047209 */ /* 0x000fe40007810000 */
[----:B------:R-:W-:Y:S02]  /*a500*/  FSEL R201, R215, -INF , !P1 ;  /* 0xff800000d7c97808 */ /* 0x000fe40004800000 */
[----:B------:R-:W-:Y:S02]  /*a510*/  ISETP.LT.OR P2, PT, R2, 0x11, P2 ;  /* 0x000000110200780c */ /* 0x000fe40001741670 */
[----:B------:R-:W-:Y:S02]  /*a520*/  ISETP.GT.AND P0, PT, R0, 0x20, P0 ;  /* 0x000000200000780c */ /* 0x000fe40000704270 */
[----:B------:R-:W-:Y:S02]  /*a530*/  PLOP3.LUT P1, PT, PT, PT, UP4, 0x40, 0x0 ;  /* 0x000000000000781c */ /* 0x000fe40003f2e848 */
[----:B------:R-:W-:Y:S02]  /*a540*/  FMNMX.FTZ R4, R25, R4, !PT ;  /* 0x0000000419047209 */ /* 0x000fe40007810000 */
[----:B------:R-:W-:Y:S02]  /*a550*/  FSEL R200, R220, -INF , !P2 ;  /* 0xff800000dcc87808 */ /* 0x000fe40005000000 */
[----:B------:R-:W-:Y:S02]  /*a560*/  ISETP.LT.OR P0, PT, R2, 0x21, P0 ;  /* 0x000000210200780c */ /* 0x000fe40000701670 */
[----:B------:R-:W-:Y:S02]  /*a570*/  ISETP.GT.AND P1, PT, R0, 0x19, P1 ;  /* 0x000000190000780c */ /* 0x000fe40000f24270 */
[----:B--2---:R-:W-:Y:S02]  /*a580*/  FMNMX.FTZ R3, R3, R20, !PT ;  /* 0x0000001403037209 */ /* 0x004fe40007810000 */
[----:B------:R-:W-:Y:S02]  /*a590*/  FSEL R212, R42, -INF , !P0 ;  /* 0xff8000002ad47808 */ /* 0x000fe40004000000 */
[----:B------:R-:W-:Y:S01]  /*a5a0*/  ISETP.LT.OR P1, PT, R2, 0x1a, P1 ;  /* 0x0000001a0200780c */ /* 0x000fe20000f21670 */
[----:B------:R-:W2:Y:S01]  /*a5b0*/  SHFL.BFLY PT, R135, R3, 0x1, 0x1f ;  /* 0x0c201f0003877f89 */ /* 0x000ea200000e0000 */
[----:B------:R-:W-:Y:S02]  /*a5c0*/  FMNMX.FTZ R4, R200, R4, !PT ;  /* 0x00000004c8047209 */ /* 0x000fe40007810000 */
[----:B------:R-:W-:Y:S02]  /*a5d0*/  PLOP3.LUT P0, PT, PT, PT, UP1, 0x40, 0x0 ;  /* 0x000000000000781c */ /* 0x000fe40003f0e818 */
[----:B------:R-:W-:Y:S02]  /*a5e0*/  FSEL R209, R209, -INF , !P1 ;  /* 0xff800000d1d17808 */ /* 0x000fe40004800000 */
[----:B------:R-:W-:Y:S02]  /*a5f0*/  FMNMX.FTZ R4, R201, R4, !PT ;  /* 0x00000004c9047209 */ /* 0x000fe40007810000 */
[----:B------:R-:W-:Y:S02]  /*a600*/  ISETP.GT.AND P0, PT, R0, 0x28, P0 ;  /* 0x000000280000780c */ /* 0x000fe40000704270 */
[----:B------:R-:W-:Y:S02]  /*a610*/  PLOP3.LUT P1, PT, PT, PT, UP2, 0x40, 0x0 ;  /* 0x000000000000781c */ /* 0x000fe40003f2e828 */
[----:B------:R-:W-:Y:S02]  /*a620*/  ISETP.LT.OR P0, PT, R2, 0x29, P0 ;  /* 0x000000290200780c */ /* 0x000fe40000701670 */
[----:B------:R-:W-:Y:S02]  /*a630*/  FMNMX.FTZ R4, R206, R4, !PT ;  /* 0x00000004ce047209 */ /* 0x000fe40007810000 */
[----:B------:R-:W-:Y:S02]  /*a640*/  ISETP.GT.AND P1, PT, R0, 0x21, P1 ;  /* 0x000000210000780c */ /* 0x000fe40000f24270 */
[----:B------:R-:W-:Y:S02]  /*a650*/  FSEL R213, R46, -INF , !P0 ;  /* 0xff8000002ed57808 */ /* 0x000fe40004000000 */
[----:B------:R-:W-:Y:S02]  /*a660*/  FMNMX.FTZ R4, R209, R4, !PT ;  /* 0x00000004d1047209 */ /* 0x000fe40007810000 */
[----:B------:R-:W-:Y:S02]  /*a670*/  ISETP.LT.OR P1, PT, R2, 0x22, P1 ;  /* 0x000000220200780c */ /* 0x000fe40000f21670 */
[----:B------:R-:W-:Y:S01]  /*a680*/  PLOP3.LUT P0, PT, PT, PT, UP0, 0x40, 0x0 ;  /* 0x000000000000781c */ /* 0x000fe20003f0e808 */
[----:B------:R-:W-:Y:S01]  /*a690*/  UISETP.GT.AND UP0, UPT, UR23, UR5, UPT ;  /* 0x000000051700728c */ /* 0x000fe2000bf04270 */
[----:B-1----:R-:W-:Y:S01]  /*a6a0*/  FMNMX.FTZ R136, R136, R19, !PT ;  /* 0x0000001388887209 */ /* 0x002fe20007810000 */
[----:B------:R-:W-:Y:S01]  /*a6b0*/  UIADD3 UR23, UR23, -0x1, URZ ;  /* 0xffffffff17177890 */ /* 0x000fe2000fffe03f */
[----:B------:R-:W-:Y:S02]  /*a6c0*/  FSEL R214, R43, -INF , !P1 ;  /* 0xff8000002bd67808 */ /* 0x000fe40004800000 */
[----:B------:R-:W-:Y:S01]  /*a6d0*/  ISETP.GT.AND P0, PT, R0, 0x29, P0 ;  /* 0x000000290000780c */ /* 0x000fe20000704270 */
[----:B------:R-:W-:Y:S01]  /*a6e0*/  FMUL.FTZ R142, R136, c[0x0][0x2d0] ;  /* 0x0000b400888e7a20 */ /* 0x000fe20000410000 */
[----:B------:R-:W-:Y:S02]  /*a6f0*/  FMNMX.FTZ R0, R212, R4, !PT ;  /* 0x00000004d4007209 */ /* 0x000fe40007810000 */
[----:B------:R-:W-:Y:S02]  /*a700*/  FSETP.NEU.FTZ.AND P1, PT, R136, -INF , PT ;  /* 0xff8000008800780b */ /* 0x000fe40003f3d000 */
[----:B------:R-:W-:Y:S02]  /*a710*/  FMNMX.FTZ R0, R214, R0, !PT ;  /* 0x00000000d6007209 */ /* 0x000fe40007810000 */
[----:B------:R-:W-:Y:S02]  /*a720*/  ISETP.LT.OR P0, PT, R2, 0x2a, P0 ;  /* 0x0000002a0200780c */ /* 0x000fe40000701670 */
[----:B------:R-:W-:Y:S02]  /*a730*/  FSEL R142, R142, RZ, P1 ;  /* 0x000000ff8e8e7208 */ /* 0x000fe40000800000 */
[----:B------:R-:W-:Y:S02]  /*a740*/  FSEL R140, R47, -INF , !P0 ;  /* 0xff8000002f8c7808 */ /* 0x000fe40004000000 */
[----:B------:R-:W-:Y:S01]  /*a750*/  FMNMX.FTZ R0, R213, R0, !PT ;  /* 0x00000000d5007209 */ /* 0x000fe20007810000 */
[--C-:B------:R-:W-:Y:S01]  /*a760*/  FFMA.FTZ R8, R8, c[0x0][0x2d0], -R142.reuse ;  /* 0x0000b40008087a23 */ /* 0x100fe2000001088e */
[----:B--2---:R-:W-:Y:S01]  /*a770*/  FMNMX.FTZ R135, R3, R135, !PT ;  /* 0x0000008703877209 */ /* 0x004fe20007810000 */
[--C-:B------:R-:W-:Y:S01]  /*a780*/  FFMA.FTZ R3, R18, c[0x0][0x2d0], -R142.reuse ;  /* 0x0000b40012037a23 */ /* 0x100fe2000001088e */
[----:B------:R-:W-:Y:S01]  /*a790*/  FMNMX.FTZ R0, R140, R0, !PT ;  /* 0x000000008c007209 */ /* 0x000fe20007810000 */
[--C-:B------:R-:W-:Y:S01]  /*a7a0*/  FFMA.FTZ R12, R12, c[0x0][0x2d0], -R142.reuse ;  /* 0x0000b4000c0c7a23 */ /* 0x100fe2000001088e */
[----:B------:R-:W-:Y:S01]  /*a7b0*/  FSETP.NEU.FTZ.AND P2, PT, R137, -INF , PT ;  /* 0xff8000008900780b */ /* 0x000fe20003f5d000 */
[----:B------:R1:W-:Y:S01]  /*a7c0*/  MUFU.EX2 R41, R3 ;  /* 0x0000000300297308 */ /* 0x0003e20000000800 */
[C---:B------:R-:W-:Y:S01]  /*a7d0*/  FSETP.NEU.FTZ.AND P0, PT, R135.reuse, -INF , PT ;  /* 0xff8000008700780b */ /* 0x040fe20003f1d000 */
[----:B------:R-:W1:Y:S01]  /*a7e0*/  SHFL.BFLY PT, R2, R0, 0x2, 0x1f ;  /* 0x0c401f0000027f89 */ /* 0x000e6200000e0000 */
[----:B------:R-:W-:Y:S01]  /*a7f0*/  FMUL.FTZ R143, R135, c[0x0][0x2d0] ;  /* 0x0000b400878f7a20 */ /* 0x000fe20000410000 */
[----:B------:R-:W-:Y:S01]  /*a800*/  FSEL R141, R141, RZ, P2 ;  /* 0x000000ff8d8d7208 */ /* 0x000fe20001000000 */
[----:B------:R-:W-:Y:S03]  /*a810*/  FFMA.FTZ R14, R14, c[0x0][0x2d0], -R142 ;  /* 0x0000b4000e0e7a23 */ /* 0x000fe6000001088e */
[----:B------:R-:W-:Y:S01]  /*a820*/  FSEL R143, R143, RZ, P0 ;  /* 0x000000ff8f8f7208 */ /* 0x000fe20000000000 */
[--C-:B------:R-:W-:Y:S01]  /*a830*/  FFMA.FTZ R9, R9, c[0x0][0x2d0], -R141.reuse ;  /* 0x0000b40009097a23 */ /* 0x100fe2000001088d */
[----:B------:R-:W-:Y:S01]  /*a840*/  MUFU.EX2 R30, R8 ;  /* 0x00000008001e7308 */ /* 0x000fe20000000800 */
[----:B------:R-:W-:Y:S02]  /*a850*/  FFMA.FTZ R15, R15, c[0x0][0x2d0], -R141 ;  /* 0x0000b4000f0f7a23 */ /* 0x000fe4000001088d */
[----:B------:R-:W-:Y:S02]  /*a860*/  FFMA.FTZ R7, R7, c[0x0][0x2d0], -R143 ;  /* 0x0000b40007077a23 */ /* 0x000fe4000001088f */
[--C-:B------:R-:W-:Y:S02]  /*a870*/  FFMA.FTZ R16, R16, c[0x0][0x2d0], -R141.reuse ;  /* 0x0000b40010107a23 */ /* 0x100fe4000001088d */
[----:B------:R-:W-:Y:S02]  /*a880*/  FFMA.FTZ R17, R17, c[0x0][0x2d0], -R141 ;  /* 0x0000b40011117a23 */ /* 0x000fe4000001088d */
[--C-:B------:R-:W-:Y:S01]  /*a890*/  FFMA.FTZ R13, R13, c[0x0][0x2d0], -R143.reuse ;  /* 0x0000b4000d0d7a23 */ /* 0x100fe2000001088f */
[----:B------:R-:W-:Y:S01]  /*a8a0*/  MUFU.EX2 R21, R7 ;  /* 0x0000000700157308 */ /* 0x000fe20000000800 */
[--C-:B------:R-:W-:Y:S02]  /*a8b0*/  FFMA.FTZ R11, R11, c[0x0][0x2d0], -R143.reuse ;  /* 0x0000b4000b0b7a23 */ /* 0x100fe4000001088f */
[----:B------:R-:W-:Y:S01]  /*a8c0*/  FFMA.FTZ R10, R10, c[0x0][0x2d0], -R143 ;  /* 0x0000b4000a0a7a23 */ /* 0x000fe2000001088f */
[----:B-1----:R-:W-:Y:S02]  /*a8d0*/  FMNMX.FTZ R3, R0, R2, !PT ;  /* 0x0000000200037209 */ /* 0x002fe40007810000 */
[----:B------:R-:W-:Y:S02]  /*a8e0*/  FSEL R0, R137, RZ, P2 ;  /* 0x000000ff89007208 */ /* 0x000fe40001000000 */
[----:B------:R-:W-:Y:S01]  /*a8f0*/  FSEL R2, R136, RZ, P1 ;  /* 0x000000ff88027208 */ /* 0x000fe20000800000 */
[----:B------:R-:W1:Y:S01]  /*a900*/  SHFL.BFLY PT, R4, R3, 0x1, 0x1f ;  /* 0x0c201f0003047f89 */ /* 0x000e6200000e0000 */
[----:B------:R-:W-:Y:S01]  /*a910*/  MUFU.EX2 R220, R9 ;  /* 0x0000000900dc7308 */ /* 0x000fe20000000800 */
[----:B------:R-:W-:Y:S02]  /*a920*/  FADD.FTZ R0, -R0, R132 ;  /* 0x0000008400007221 */ /* 0x000fe40000010100 */
[----:B------:R-:W-:Y:S02]  /*a930*/  FADD.FTZ R2, -R2, R134 ;  /* 0x0000008602027221 */ /* 0x000fe40000010100 */
[----:B------:R-:W-:Y:S02]  /*a940*/  FMUL.FTZ R0, R0, c[0x0][0x2d0] ;  /* 0x0000b40000007a20 */ /* 0x000fe40000410000 */
[----:B------:R-:W-:Y:S03]  /*a950*/  FMUL.FTZ R2, R2, c[0x0][0x2d0] ;  /* 0x0000b40002027a20 */ /* 0x000fe60000410000 */
[----:B------:R2:W3:Y:S10]  /*a960*/  MUFU.EX2 R133, R0 ;  /* 0x0000000000857308 */ /* 0x0004f40000000800 */
[----:B------:R-:W4:Y:S01]  /*a970*/  MUFU.EX2 R132, R2 ;  /* 0x0000000200847308 */ /* 0x000f220000000800 */
[----:B-1----:R-:W-:Y:S05]  /*a980*/  FMNMX.FTZ R3, R3, R4, !PT ;  /* 0x0000000403037209 */ /* 0x002fea0007810000 */
[----:B------:R-:W-:Y:S04]  /*a990*/  FMUL.FTZ R134, R3, c[0x0][0x2d0] ;  /* 0x0000b40003867a20 */ /* 0x000fe80000410000 */
[----:B------:R-:W1:Y:S01]  /*a9a0*/  MUFU.EX2 R222, R15 ;  /* 0x0000000f00de7308 */ /* 0x000e620000000800 */
[----:B--2---:R-:W-:Y:S01]  /*a9b0*/  FSEL R0, R135, RZ, P0 ;  /* 0x000000ff87007208 */ /* 0x004fe20000000000 */
[----:B---3--:R-:W-:Y:S01]  /*a9c0*/  FMUL.FTZ R48, R133, R188 ;  /* 0x000000bc85307220 */ /* 0x008fe20000410000 */
[----:B------:R-:W-:Y:S01]  /*a9d0*/  FSETP.NEU.FTZ.AND P0, PT, R3, -INF , PT ;  /* 0xff8000000300780b */ /* 0x000fe20003f1d000 */
[----:B------:R-:W-:Y:S02]  /*a9e0*/  FMUL.FTZ R32, R133, R172 ;  /* 0x000000ac85207220 */ /* 0x000fe40000410000 */
[----:B------:R-:W-:Y:S01]  /*a9f0*/  FADD.FTZ R0, -R0, R138 ;  /* 0x0000008a00007221 */ /* 0x000fe20000010100 */
[----:B------:R-:W-:Y:S03]  /*aa00*/  FSEL R134, R134, RZ, P0 ;  /* 0x000000ff86867208 */ /* 0x000fe60000000000 */
[----:B------:R-:W2:Y:S01]  /*aa10*/  MUFU.EX2 R27, R16 ;  /* 0x00000010001b7308 */ /* 0x000ea20000000800 */
[----:B------:R-:W-:Y:S01]  /*aa20*/  MOV R138, R21 ;  /* 0x00000015008a7202 */ /* 0x000fe20000000f00 */
[----:B------:R-:W-:Y:S01]  /*aa30*/  FMUL.FTZ R0, R0, c[0x0][0x2d0] ;  /* 0x0000b40000007a20 */ /* 0x000fe20000410000 */
[----:B------:R-:W3:Y:S01]  /*aa40*/  LDSM.16.MT88.4 R20, [R225+0x2080] ;  /* 0x00208000e114783b */ /* 0x000ee20000004200 */
[--C-:B------:R-:W-:Y:S02]  /*aa50*/  FFMA.FTZ R4, R25, c[0x0][0x2d0], -R134.reuse ;  /* 0x0000b40019047a23 */ /* 0x100fe40000010886 */
[--C-:B------:R-:W-:Y:S02]  /*aa60*/  FFMA.FTZ R5, R5, c[0x0][0x2d0], -R134.reuse ;  /* 0x0000b40005057a23 */ /* 0x100fe40000010886 */
[C---:B----4-:R-:W-:Y:S02]  /*aa70*/  FMUL.FTZ R7, R132.reuse, R147 ;  /* 0x0000009384077220 */ /* 0x050fe40000410000 */
[----:B------:R4:W5:Y:S01]  /*aa80*/  MUFU.EX2 R2, R0 ;  /* 0x0000000000027308 */ /* 0x0009620000000800 */
[----:B------:R-:W-:Y:S01]  /*aa90*/  FMUL.FTZ R18, R132, R158 ;  /* 0x0000009e84127220 */ /* 0x000fe20000410000 */
[----:B-1----:R-:W-:Y:S01]  /*aaa0*/  F2FP.PACK_AB R192, R222, R220 ;  /* 0x000000dcdec0723e */ /* 0x002fe200000000ff */
[C---:B------:R-:W-:Y:S02]  /*aab0*/  FMUL.FTZ R19, R132.reuse, R159 ;  /* 0x0000009f84137220 */ /* 0x040fe40000410000 */
[C---:B------:R-:W-:Y:S02]  /*aac0*/  FMUL.FTZ R33, R133.reuse, R173 ;  /* 0x000000ad85217220 */ /* 0x040fe40000410000 */
[C---:B------:R-:W-:Y:S03]  /*aad0*/  FMUL.FTZ R35, R132.reuse, R175 ;  /* 0x000000af84237220 */ /* 0x040fe60000410000 */
[----:B------:R-:W1:Y:S01]  /*aae0*/  MUFU.EX2 R26, R12 ;  /* 0x0000000c001a7308 */ /* 0x000e620000000800 */
[C---:B------:R-:W-:Y:S02]  /*aaf0*/  FMUL.FTZ R49, R133.reuse, R189 ;  /* 0x000000bd85317220 */ /* 0x040fe40000410000 */
[C---:B------:R-:W-:Y:S01]  /*ab00*/  FMUL.FTZ R52, R133.reuse, R52 ;  /* 0x0000003485347220 */ /* 0x040fe20000410000 */
[----:B--2---:R-:W-:Y:S01]  /*ab10*/  MOV R159, R27 ;  /* 0x0000001b009f7202 */ /* 0x004fe20000000f00 */
[C---:B------:R-:W-:Y:S01]  /*ab20*/  FMUL.FTZ R16, R133.reuse, R156 ;  /* 0x0000009c85107220 */ /* 0x040fe20000410000 */
[----:B------:R-:W-:Y:S01]  /*ab30*/  MOV R156, R30 ;  /* 0x0000001e009c7202 */ /* 0x000fe20000000f00 */
[C---:B------:R-:W-:Y:S01]  /*ab40*/  FMUL.FTZ R53, R133.reuse, R53 ;  /* 0x0000003585357220 */ /* 0x040fe20000410000 */
[----:B------:R-:W-:Y:S01]  /*ab50*/  MOV R173, R159 ;  /* 0x0000009f00ad7202 */ /* 0x000fe20000000f00 */
[C---:B------:R-:W-:Y:S01]  /*ab60*/  FMUL.FTZ R54, R132.reuse, R54 ;  /* 0x0000003684367220 */ /* 0x040fe20000410000 */
[----:B------:R-:W2:Y:S01]  /*ab70*/  MUFU.EX2 R28, R14 ;  /* 0x0000000e001c7308 */ /* 0x000ea20000000800 */
[----:B------:R-:W-:Y:S02]  /*ab80*/  FMUL.FTZ R55, R132, R55 ;  /* 0x0000003784377220 */ /* 0x000fe40000410000 */
[----:B------:R-:W-:Y:S02]  /*ab90*/  FMUL.FTZ R64, R133, R64 ;  /* 0x0000004085407220 */ /* 0x000fe40000410000 */
[--C-:B----4-:R-:W-:Y:S02]  /*aba0*/  FFMA.FTZ R0, R6, c[0x0][0x2d0], -R134.reuse ;  /* 0x0000b40006007a23 */ /* 0x110fe40000010886 */
[----:B------:R-:W-:Y:S02]  /*abb0*/  FMUL.FTZ R6, R132, R146 ;  /* 0x0000009284067220 */ /* 0x000fe40000410000 */
[C---:B-----5:R-:W-:Y:S01]  /*abc0*/  FMUL.FTZ R8, R2.reuse, R148 ;  /* 0x0000009402087220 */ /* 0x060fe20000410000 */
[----:B------:R4:W-:Y:S01]  /*abd0*/  MUFU.EX2 R216, R0 ;  /* 0x0000000000d87308 */ /* 0x0009e20000000800 */
[C---:B------:R-:W-:Y:S02]  /*abe0*/  FMUL.FTZ R9, R2.reuse, R149 ;  /* 0x0000009502097220 */ /* 0x040fe40000410000 */
[----:B------:R-:W-:Y:S01]  /*abf0*/  FMUL.FTZ R25, R2, R165 ;  /* 0x000000a502197220 */ /* 0x000fe20000410000 */
[----:B-1----:R-:W-:Y:S01]  /*ac00*/  F2FP.PACK_AB R193, R26, R30 ;  /* 0x0000001e1ac1723e */ /* 0x002fe200000000ff */
[C---:B------:R-:W-:Y:S02]  /*ac10*/  FMUL.FTZ R12, R2.reuse, R152 ;  /* 0x00000098020c7220 */ /* 0x040fe40000410000 */
[C---:B------:R-:W-:Y:S01]  /*ac20*/  FMUL.FTZ R40, R2.reuse, R180 ;  /* 0x000000b402287220 */ /* 0x040fe20000410000 */
[----:B------:R-:W-:Y:S01]  /*ac30*/  MOV R180, R41 ;  /* 0x0000002900b47202 */ /* 0x000fe20000000f00 */
[C---:B------:R-:W-:Y:S01]  /*ac40*/  FMUL.FTZ R44, R2.reuse, R184 ;  /* 0x000000b8022c7220 */ /* 0x040fe20000410000 */
[----:B------:R-:W1:Y:S01]  /*ac50*/  MUFU.EX2 R221, R17 ;  /* 0x0000001100dd7308 */ /* 0x000e620000000800 */
[C---:B------:R-:W-:Y:S02]  /*ac60*/  FMUL.FTZ R45, R2.reuse, R185 ;  /* 0x000000b9022d7220 */ /* 0x040fe40000410000 */
[C---:B------:R-:W-:Y:S01]  /*ac70*/  FMUL.FTZ R56, R2.reuse, R56 ;  /* 0x0000003802387220 */ /* 0x040fe20000410000 */
[-C--:B--2---:R-:W-:Y:S01]  /*ac80*/  F2FP.PACK_AB R195, R41, R28.reuse ;  /* 0x0000001c29c3723e */ /* 0x084fe200000000ff */
[C---:B------:R-:W-:Y:S01]  /*ac90*/  FMUL.FTZ R41, R2.reuse, R181 ;  /* 0x000000b502297220 */ /* 0x040fe20000410000 */
[----:B------:R-:W-:Y:S01]  /*aca0*/  MOV R158, R28 ;  /* 0x0000001c009e7202 */ /* 0x000fe20000000f00 */
[C---:B------:R-:W-:Y:S02]  /*acb0*/  FMUL.FTZ R28, R2.reuse, R168 ;  /* 0x000000a8021c7220 */ /* 0x040fe40000410000 */
[C---:B------:R-:W-:Y:S01]  /*acc0*/  FMUL.FTZ R57, R2.reuse, R57 ;  /* 0x0000003902397220 */ /* 0x040fe20000410000 */
[----:B------:R2:W5:Y:S01]  /*acd0*/  MUFU.EX2 R215, R5 ;  /* 0x0000000500d77308 */ /* 0x0005620000000800 */
[C---:B------:R-:W-:Y:S02]  /*ace0*/  FMUL.FTZ R60, R2.reuse, R60 ;  /* 0x0000003c023c7220 */ /* 0x040fe40000410000 */
[----:B------:R-:W-:Y:S02]  /*acf0*/  FMUL.FTZ R61, R2, R61 ;  /* 0x0000003d023d7220 */ /* 0x000fe40000410000 */
[----:B----4-:R-:W-:Y:S02]  /*ad00*/  FFMA.FTZ R0, R24, c[0x0][0x2d0], -R134 ;  /* 0x0000b40018007a23 */ /* 0x010fe40000010886 */
[----:B------:R-:W-:Y:S02]  /*ad10*/  FMUL.FTZ R24, R2, R164 ;  /* 0x000000a402187220 */ /* 0x000fe40000410000 */
[----:B------:R-:W-:Y:S01]  /*ad20*/  FMUL.FTZ R65, R133, R65 ;  /* 0x0000004185417220 */ /* 0x000fe20000410000 */
[----:B------:R4:W-:Y:S01]  /*ad30*/  MUFU.EX2 R217, R0 ;  /* 0x0000000000d97308 */ /* 0x0009e20000000800 */
[C---:B------:R-:W-:Y:S02]  /*ad40*/  FMUL.FTZ R66, R132.reuse, R66 ;  /* 0x0000004284427220 */ /* 0x040fe40000410000 */
[C---:B------:R-:W-:Y:S01]  /*ad50*/  FMUL.FTZ R67, R132.reuse, R67 ;  /* 0x0000004384437220 */ /* 0x040fe20000410000 */
[----:B-1----:R-:W-:Y:S01]  /*ad60*/  F2FP.PACK_AB R194, R221, R27 ;  /* 0x0000001bddc2723e */ /* 0x002fe200000000ff */
[C---:B------:R-:W-:Y:S02]  /*ad70*/  FMUL.FTZ R17, R133.reuse, R157 ;  /* 0x0000009d85117220 */ /* 0x040fe40000410000 */
[C---:B------:R-:W-:Y:S02]  /*ad80*/  FMUL.FTZ R68, R133.reuse, R68 ;  /* 0x0000004485447220 */ /* 0x040fe40000410000 */
[C---:B------:R-:W-:Y:S01]  /*ad90*/  FMUL.FTZ R69, R133.reuse, R69 ;  /* 0x0000004585457220 */ /* 0x040fe20000410000 */
[----:B------:R-:W1:Y:S01]  /*ada0*/  MUFU.EX2 R218, R4 ;  /* 0x0000000400da7308 */ /* 0x000e620000000800 */
[C---:B------:R-:W-:Y:S02]  /*adb0*/  FMUL.FTZ R70, R132.reuse, R70 ;  /* 0x0000004684467220 */ /* 0x040fe40000410000 */
[----:B------:R-:W-:Y:S02]  /*adc0*/  FMUL.FTZ R71, R132, R71 ;  /* 0x0000004784477220 */ /* 0x000fe40000410000 */
[----:B--2---:R-:W-:Y:S01]  /*add0*/  FMUL.FTZ R5, R133, R145 ;  /* 0x0000009185057220 */ /* 0x004fe20000410000 */
[----:B-----5:R-:W-:Y:S01]  /*ade0*/  F2FP.PACK_AB R145, R216, R215 ;  /* 0x000000d7d891723e */ /* 0x020fe200000000ff */
[C---:B------:R-:W-:Y:S02]  /*adf0*/  FMUL.FTZ R72, R2.reuse, R72 ;  /* 0x0000004802487220 */ /* 0x040fe40000410000 */
[C---:B------:R-:W-:Y:S01]  /*ae00*/  FMUL.FTZ R73, R2.reuse, R73 ;  /* 0x0000004902497220 */ /* 0x040fe20000410000 */
[----:B------:R-:W2:Y:S01]  /*ae10*/  MUFU.EX2 R31, R13 ;  /* 0x0000000d001f7308 */ /* 0x000ea20000000800 */
[C---:B------:R-:W-:Y:S02]  /*ae20*/  FMUL.FTZ R76, R2.reuse, R76 ;  /* 0x0000004c024c7220 */ /* 0x040fe40000410000 */
[----:B------:R-:W-:Y:S01]  /*ae30*/  FMUL.FTZ R77, R2, R77 ;  /* 0x0000004d024d7220 */ /* 0x000fe20000410000 */
[----:B----4-:R-:W-:Y:S01]  /*ae40*/  FSEL R0, R3, RZ, P0 ;  /* 0x000000ff03007208 */ /* 0x010fe20000000000 */
[C---:B------:R-:W-:Y:S01]  /*ae50*/  FMUL.FTZ R80, R133.reuse, R80 ;  /* 0x0000005085507220 */ /* 0x040fe20000410000 */
[----:B------:R-:W-:Y:S01]  /*ae60*/  PLOP3.LUT P0, PT, PT, PT, UP0, 0x80, 0x0 ;  /* 0x000000000000781c */ /* 0x000fe20003f0f008 */
[C---:B------:R-:W-:Y:S02]  /*ae70*/  FMUL.FTZ R81, R133.reuse, R81 ;  /* 0x0000005185517220 */ /* 0x040fe40000410000 */
[----:B------:R-:W-:Y:S01]  /*ae80*/  FADD.FTZ R0, -R0, R139 ;  /* 0x0000008b00007221 */ /* 0x000fe20000010100 */
[----:B------:R-:W4:Y:S01]  /*ae90*/  MUFU.EX2 R50, R11 ;  /* 0x0000000b00327308 */ /* 0x000f220000000800 */
[----:B------:R-:W-:Y:S02]  /*aea0*/  FMUL.FTZ R82, R132, R82 ;  /* 0x0000005284527220 */ /* 0x000fe40000410000 */
[----:B------:R-:W-:Y:S01]  /*aeb0*/  FMUL.FTZ R0, R0, c[0x0][0x2d0] ;  /* 0x0000b40000007a20 */ /* 0x000fe20000410000 */
[----:B-1----:R-:W-:Y:S01]  /*aec0*/  F2FP.PACK_AB R147, R218, R217 ;  /* 0x000000d9da93723e */ /* 0x002fe200000000ff */
[C---:B------:R-:W-:Y:S02]  /*aed0*/  FMUL.FTZ R4, R133.reuse, R144 ;  /* 0x0000009085047220 */ /* 0x040fe40000410000 */
[C---:B------:R-:W-:Y:S02]  /*aee0*/  FMUL.FTZ R83, R132.reuse, R83 ;  /* 0x0000005384537220 */ /* 0x040fe40000410000 */
[C---:B------:R-:W-:Y:S01]  /*aef0*/  FMUL.FTZ R84, R133.reuse, R84 ;  /* 0x0000005485547220 */ /* 0x040fe20000410000 */
[----:B------:R-:W1:Y:S01]  /*af00*/  MUFU.EX2 R29, R10 ;  /* 0x0000000a001d7308 */ /* 0x000e620000000800 */
[C---:B------:R-:W-:Y:S01]  /*af10*/  FMUL.FTZ R85, R133.reuse, R85 ;  /* 0x0000005585557220 */ /* 0x040fe20000410000 */
[-C--:B---3--:R-:W-:Y:S01]  /*af20*/  HMMA.16816.F32 R4, R192, R20.reuse, R4 ;  /* 0x00000014c004723c */ /* 0x088fe20000001804 */
[----:B------:R-:W-:Y:S01]  /*af30*/  FMUL.FTZ R86, R132, R86 ;  /* 0x0000005684567220 */ /* 0x000fe20000410000 */
[----:B--2---:R-:W-:Y:S01]  /*af40*/  MOV R139, R31 ;  /* 0x0000001f008b7202 */ /* 0x004fe20000000f00 */
[----:B------:R-:W-:Y:S02]  /*af50*/  FMUL.FTZ R13, R2, R153 ;  /* 0x00000099020d7220 */ /* 0x000fe40000410000 */
[----:B------:R-:W-:Y:S02]  /*af60*/  FMUL.FTZ R87, R132, R87 ;  /* 0x0000005784577220 */ /* 0x000fe40000410000 */
[C---:B------:R-:W-:Y:S01]  /*af70*/  FMUL.FTZ R88, R2.reuse, R88 ;  /* 0x0000005802587220 */ /* 0x040fe20000410000 */
[----:B------:R-:W2:Y:S01]  /*af80*/  MUFU.EX2 R0, R0 ;  /* 0x0000000000007308 */ /* 0x000ea20000000800 */
[----:B------:R-:W-:Y:S03]  /*af90*/  FMUL.FTZ R89, R2, R89 ;  /* 0x0000005902597220 */ /* 0x000fe60000410000 */
[----:B----4-:R-:W-:Y:S01]  /*afa0*/  F2FP.PACK_AB R144, R50, R138 ;  /* 0x0000008a3290723e */ /* 0x010fe200000000ff */
[----:B------:R-:W-:Y:S01]  /*afb0*/  FMUL.FTZ R92, R2, R92 ;  /* 0x0000005c025c7220 */ /* 0x000fe20000410000 */
[----:B------:R-:W-:Y:S01]  /*afc0*/  MOV R172, R50 ;  /* 0x0000003200ac7202 */ /* 0x000fe20000000f00 */
[C---:B------:R-:W-:Y:S01]  /*afd0*/  FMUL.FTZ R50, R132.reuse, R190 ;  /* 0x000000be84327220 */ /* 0x040fe20000410000 */
[----:B------:R-:W-:Y:S01]  /*afe0*/  MOV R190, R51 ;  /* 0x0000003300be7202 */ /* 0x000fe20000000f00 */
[----:B------:R-:W-:Y:S02]  /*aff0*/  FMUL.FTZ R51, R132, R191 ;  /* 0x000000bf84337220 */ /* 0x000fe40000410000 */
[C---:B------:R-:W-:Y:S02]  /*b000*/  FMUL.FTZ R93, R2.reuse, R93 ;  /* 0x0000005d025d7220 */ /* 0x040fe40000410000 */
[----:B------:R-:W-:Y:S01]  /*b010*/  FMUL.FTZ R96, R133, R96 ;  /* 0x0000006085607220 */ /* 0x000fe20000410000 */
[----:B-1----:R-:W-:Y:S01]  /*b020*/  F2FP.PACK_AB R146, R139, R29 ;  /* 0x0000001d8b92723e */ /* 0x002fe200000000ff */
[C---:B------:R-:W-:Y:S01]  /*b030*/  FMUL.FTZ R97, R133.reuse, R97 ;  /* 0x0000006185617220 */ /* 0x040fe20000410000 */
[----:B------:R-:W-:Y:S01]  /*b040*/  MOV R157, R29 ;  /* 0x0000001d009d7202 */ /* 0x000fe20000000f00 */
[----:B------:R-:W-:Y:S02]  /*b050*/  FMUL.FTZ R29, R2, R169 ;  /* 0x000000a9021d7220 */ /* 0x000fe40000410000 */
[C---:B------:R-:W-:Y:S01]  /*b060*/  FMUL.FTZ R98, R132.reuse, R98 ;  /* 0x0000006284627220 */ /* 0x040fe20000410000 */
[----:B------:R-:W-:Y:S01]  /*b070*/  MOV R175, R157 ;  /* 0x0000009d00af7202 */ /* 0x000fe20000000f00 */
[----:B------:R-:W-:Y:S02]  /*b080*/  FMUL.FTZ R99, R132, R99 ;  /* 0x0000006384637220 */ /* 0x000fe40000410000 */
[C---:B------:R-:W-:Y:S02]  /*b090*/  FMUL.FTZ R100, R133.reuse, R100 ;  /* 0x0000006485647220 */ /* 0x040fe40000410000 */
[C---:B--2---:R-:W-:Y:S02]  /*b0a0*/  FMUL.FTZ R10, R0.reuse, R150 ;  /* 0x00000096000a7220 */ /* 0x044fe40000410000 */
[C---:B------:R-:W-:Y:S02]  /*b0b0*/  FMUL.FTZ R11, R0.reuse, R151 ;  /* 0x00000097000b7220 */ /* 0x040fe40000410000 */
[----:B------:R-:W1:Y:S01]  /*b0c0*/  LDSM.16.MT88.4 R148, [R228+0x2080] ;  /* 0x00208000e494783b */ /* 0x000e620000004200 */
[C---:B------:R-:W-:Y:S02]  /*b0d0*/  FMUL.FTZ R14, R0.reuse, R154 ;  /* 0x0000009a000e7220 */ /* 0x040fe40000410000 */
[C---:B------:R-:W-:Y:S02]  /*b0e0*/  FMUL.FTZ R15, R0.reuse, R155 ;  /* 0x0000009b000f7220 */ /* 0x040fe40000410000 */
[C---:B------:R-:W-:Y:S01]  /*b0f0*/  HMMA.16816.F32 R8, R144.reuse, R20, R8 ;  /* 0x000000149008723c */ /* 0x040fe20000001808 */
[C---:B------:R-:W-:Y:S02]  /*b100*/  FMUL.FTZ R27, R0.reuse, R167 ;  /* 0x000000a7001b7220 */ /* 0x040fe40000410000 */
[----:B------:R-:W2:Y:S01]  /*b110*/  LDSM.16.MT88.4 R152, [R227+0x2080] ;  /* 0x00208000e398783b */ /* 0x000ea20000004200 */
[C---:B------:R-:W-:Y:S02]  /*b120*/  FMUL.FTZ R42, R0.reuse, R182 ;  /* 0x000000b6002a7220 */ /* 0x040fe40000410000 */
[C---:B------:R-:W-:Y:S02]  /*b130*/  FMUL.FTZ R47, R0.reuse, R187 ;  /* 0x000000bb002f7220 */ /* 0x040fe40000410000 */
[-C--:B------:R-:W-:Y:S01]  /*b140*/  HMMA.16816.F32 R12, R144, R22.reuse, R12 ;  /* 0x00000016900c723c */ /* 0x080fe2000000180c */
[C---:B------:R-:W-:Y:S03]  /*b150*/  FMUL.FTZ R20, R133.reuse, R160 ;  /* 0x000000a085147220 */ /* 0x040fe60000410000 */
[----:B------:R-:W-:Y:S01]  /*b160*/  MOV R160, R26 ;  /* 0x0000001a00a07202 */ /* 0x000fe20000000f00 */
[C---:B------:R-:W-:Y:S02]  /*b170*/  FMUL.FTZ R26, R0.reuse, R166 ;  /* 0x000000a6001a7220 */ /* 0x040fe40000410000 */
[----:B------:R-:W-:Y:S01]  /*b180*/  LDSM.16.MT88.4 R164, [R227+0x2880] ;  /* 0x00288000e3a4783b */ /* 0x000fe20000004200 */
[C---:B------:R-:W-:Y:S01]  /*b190*/  HMMA.16816.F32 R16, R192.reuse, R22, R16 ;  /* 0x00000016c010723c */ /* 0x040fe20000001810 */
[C---:B------:R-:W-:Y:S03]  /*b1a0*/  FMUL.FTZ R21, R133.reuse, R161 ;  /* 0x000000a185157220 */ /* 0x040fe60000410000 */
[C---:B------:R-:W-:Y:S01]  /*b1b0*/  FMUL.FTZ R30, R0.reuse, R170 ;  /* 0x000000aa001e7220 */ /* 0x040fe20000410000 */
[----:B------:R-:W-:Y:S01]  /*b1c0*/  MOV R161, R34 ;  /* 0x0000002200a17202 */ /* 0x000fe20000000f00 */
[----:B------:R-:W-:Y:S01]  /*b1d0*/  FMUL.FTZ R43, R0, R183 ;  /* 0x000000b7002b7220 */ /* 0x000fe20000410000 */
[----:B------:R-:W-:Y:S01]  /*b1e0*/  MOV R168, R160 ;  /* 0x000000a000a87202 */ /* 0x000fe20000000f00 */
[C---:B------:R-:W-:Y:S01]  /*b1f0*/  FMUL.FTZ R22, R132.reuse, R162 ;  /* 0x000000a284167220 */ /* 0x040fe20000410000 */
[----:B------:R-:W-:Y:S03]  /*b200*/  MOV R189, R161 ;  /* 0x000000a100bd7202 */ /* 0x000fe60000000f00 */
[----:B------:R-:W-:Y:S02]  /*b210*/  FMUL.FTZ R23, R132, R163 ;  /* 0x000000a384177220 */ /* 0x000fe40000410000 */
[----:B------:R-:W-:Y:S01]  /*b220*/  LDSM.16.MT88.4 R160, [R228+0x2880] ;  /* 0x00288000e4a0783b */ /* 0x000fe20000004200 */
[----:B------:R-:W-:Y:S02]  /*b230*/  FMUL.FTZ R46, R0, R186 ;  /* 0x000000ba002e7220 */ /* 0x000fe40000410000 */
[----:B------:R-:W-:Y:S01]  /*b240*/  FMUL.FTZ R34, R132, R174 ;  /* 0x000000ae84227220 */ /* 0x000fe20000410000 */
[----:B------:R-:W-:Y:S01]  /*b250*/  MOV R174, R158 ;  /* 0x0000009e00ae7202 */ /* 0x000fe20000000f00 */
[-C--:B------:R-:W-:Y:S01]  /*b260*/  HMMA.16816.F32 R20, R192, R36.reuse, R20 ;  /* 0x00000024c014723c */ /* 0x080fe20000001814 */
[C---:B------:R-:W-:Y:S02]  /*b270*/  FMUL.FTZ R58, R0.reuse, R58 ;  /* 0x0000003a003a7220 */ /* 0x040fe40000410000 */
[C---:B------:R-:W-:Y:S02]  /*b280*/  FMUL.FTZ R59, R0.reuse, R59 ;  /* 0x0000003b003b7220 */ /* 0x040fe40000410000 */
[C---:B------:R-:W-:Y:S02]  /*b290*/  FMUL.FTZ R62, R0.reuse, R62 ;  /* 0x0000003e003e7220 */ /* 0x040fe40000410000 */
[C---:B------:R-:W-:Y:S01]  /*b2a0*/  FMUL.FTZ R63, R0.reuse, R63 ;  /* 0x0000003f003f7220 */ /* 0x040fe20000410000 */
[C---:B------:R-:W-:Y:S01]  /*b2b0*/  HMMA.16816.F32 R24, R144.reuse, R36, R24 ;  /* 0x000000249018723c */ /* 0x040fe20000001818 */
[C---:B------:R-:W-:Y:S03]  /*b2c0*/  FMUL.FTZ R31, R0.reuse, R171 ;  /* 0x000000ab001f7220 */ /* 0x040fe60000410000 */
[----:B------:R-:W-:Y:S01]  /*b2d0*/  MOV R171, R222 ;  /* 0x000000de00ab7202 */ /* 0x000fe20000000f00 */
[----:B------:R-:W-:Y:S02]  /*b2e0*/  FMUL.FTZ R74, R0, R74 ;  /* 0x0000004a004a7220 */ /* 0x000fe40000410000 */
[C---:B------:R-:W-:Y:S01]  /*b2f0*/  FMUL.FTZ R37, R133.reuse, R177 ;  /* 0x000000b185257220 */ /* 0x040fe20000410000 */
[-C--:B------:R-:W-:Y:S01]  /*b300*/  HMMA.16816.F32 R28, R144, R38.reuse, R28 ;  /* 0x00000026901c723c */ /* 0x080fe2000000181c */
[----:B------:R-:W-:Y:S03]  /*b310*/  MOV R177, R138 ;  /* 0x0000008a00b17202 */ /* 0x000fe60000000f00 */
[--C-:B------:R-:W-:Y:S02]  /*b320*/  FFMA.FTZ R138, R196, c[0x0][0x2d0], -R141.reuse ;  /* 0x0000b400c48a7a23 */ /* 0x100fe4000001088d */
[C---:B------:R-:W-:Y:S01]  /*b330*/  FMUL.FTZ R36, R133.reuse, R176 ;  /* 0x000000b085247220 */ /* 0x040fe20000410000 */
[----:B------:R-:W-:Y:S01]  /*b340*/  MOV R176, R220 ;  /* 0x000000dc00b07202 */ /* 0x000fe20000000f00 */
[C---:B------:R-:W-:Y:S01]  /*b350*/  HMMA.16816.F32 R32, R192.reuse, R38, R32 ;  /* 0x00000026c020723c */ /* 0x040fe20000001820 */
[----:B------:R3:W-:Y:S03]  /*b360*/  MUFU.EX2 R181, R138 ;  /* 0x0000008a00b57308 */ /* 0x0007e60000000800 */
[C---:B------:R-:W-:Y:S02]  /*b370*/  FMUL.FTZ R75, R0.reuse, R75 ;  /* 0x0000004b004b7220 */ /* 0x040fe40000410000 */
[----:B------:R-:W-:Y:S02]  /*b380*/  FMUL.FTZ R78, R0, R78 ;  /* 0x0000004e004e7220 */ /* 0x000fe40000410000 */
[C---:B------:R-:W-:Y:S01]  /*b390*/  FMUL.FTZ R39, R132.reuse, R179 ;  /* 0x000000b384277220 */ /* 0x040fe20000410000 */
[----:B------:R-:W-:Y:S03]  /*b3a0*/  MOV R179, R221 ;  /* 0x000000dd00b37202 */ /* 0x000fe60000000f00 */
[----:B------:R-:W-:Y:S01]  /*b3b0*/  FMUL.FTZ R38, R132, R178 ;  /* 0x000000b284267220 */ /* 0x000fe20000410000 */
[----:B------:R-:W-:Y:S01]  /*b3c0*/  MOV R178, R156 ;  /* 0x0000009c00b27202 */ /* 0x000fe20000000f00 */
[C---:B------:R-:W-:Y:S01]  /*b3d0*/  FMUL.FTZ R79, R0.reuse, R79 ;  /* 0x0000004f004f7220 */ /* 0x040fe20000410000 */
[----:B------:R-:W-:Y:S01]  /*b3e0*/  LDSM.16.MT88.4 R156, [R226+0x2880] ;  /* 0x00288000e29c783b */ /* 0x000fe20000004200 */
[C---:B------:R-:W-:Y:S02]  /*b3f0*/  FMUL.FTZ R90, R0.reuse, R90 ;  /* 0x0000005a005a7220 */ /* 0x040fe40000410000 */
[C---:B------:R-:W-:Y:S01]  /*b400*/  FMUL.FTZ R91, R0.reuse, R91 ;  /* 0x0000005b005b7220 */ /* 0x040fe20000410000 */
[-C--:B-1----:R-:W-:Y:S01]  /*b410*/  HMMA.16816.F32 R36, R192, R148.reuse, R36 ;  /* 0x00000094c024723c */ /* 0x082fe20000001824 */
[C---:B------:R-:W-:Y:S02]  /*b420*/  FMUL.FTZ R94, R0.reuse, R94 ;  /* 0x0000005e005e7220 */ /* 0x040fe40000410000 */
[----:B------:R-:W-:Y:S02]  /*b430*/  FMUL.FTZ R95, R0, R95 ;  /* 0x0000005f005f7220 */ /* 0x000fe40000410000 */
[----:B------:R-:W-:Y:S02]  /*b440*/  FMUL.FTZ R101, R133, R101 ;  /* 0x0000006585657220 */ /* 0x000fe40000410000 */
[--C-:B---3--:R-:W-:Y:S01]  /*b450*/  FFMA.FTZ R138, R198, c[0x0][0x2d0], -R141.reuse ;  /* 0x0000b400c68a7a23 */ /* 0x108fe2000001088d */
[C---:B------:R-:W-:Y:S01]  /*b460*/  HMMA.16816.F32 R40, R144.reuse, R148, R40 ;  /* 0x000000949028723c */ /* 0x040fe20000001828 */
[C---:B------:R-:W-:Y:S02]  /*b470*/  FMUL.FTZ R102, R132.reuse, R102 ;  /* 0x0000006684667220 */ /* 0x040fe40000410000 */
[----:B------:R1:W3:Y:S01]  /*b480*/  MUFU.EX2 R184, R138 ;  /* 0x0000008a00b87308 */ /* 0x0002e20000000800 */
[----:B------:R-:W-:Y:S02]  /*b490*/  FMUL.FTZ R103, R132, R103 ;  /* 0x0000006784677220 */ /* 0x000fe40000410000 */
[C---:B------:R-:W-:Y:S02]  /*b4a0*/  FMUL.FTZ R104, R2.reuse, R104 ;  /* 0x0000006802687220 */ /* 0x040fe40000410000 */
[-C--:B------:R-:W-:Y:S01]  /*b4b0*/  HMMA.16816.F32 R44, R144, R150.reuse, R44 ;  /* 0x00000096902c723c */ /* 0x080fe2000000182c */
[----:B------:R-:W-:Y:S03]  /*b4c0*/  FMUL.FTZ R105, R2, R105 ;  /* 0x0000006902697220 */ /* 0x000fe60000410000 */
[C---:B------:R-:W-:Y:S02]  /*b4d0*/  FMUL.FTZ R106, R0.reuse, R106 ;  /* 0x0000006a006a7220 */ /* 0x040fe40000410000 */
[----:B------:R-:W-:Y:S02]  /*b4e0*/  FMUL.FTZ R107, R0, R107 ;  /* 0x0000006b006b7220 */ /* 0x000fe40000410000 */
[C---:B------:R-:W-:Y:S01]  /*b4f0*/  HMMA.16816.F32 R48, R192.reuse, R150, R48 ;  /* 0x00000096c030723c */ /* 0x040fe20000001830 */
[----:B------:R-:W4:Y:S03]  /*b500*/  LDSM.16.MT88.4 R148, [R225+0x3880] ;  /* 0x00388000e194783b */ /* 0x000f260000004200 */
[C---:B------:R-:W-:Y:S02]  /*b510*/  FMUL.FTZ R108, R2.reuse, R108 ;  /* 0x0000006c026c7220 */ /* 0x040fe40000410000 */
[----:B------:R-:W-:Y:S02]  /*b520*/  FMUL.FTZ R109, R2, R109 ;  /* 0x0000006d026d7220 */ /* 0x000fe40000410000 */
[-C--:B--2---:R-:W-:Y:S01]  /*b530*/  HMMA.16816.F32 R52, R192, R152.reuse, R52 ;  /* 0x00000098c034723c */ /* 0x084fe20000001834 */
[C---:B------:R-:W-:Y:S03]  /*b540*/  FMUL.FTZ R110, R0.reuse, R110 ;  /* 0x0000006e006e7220 */ /* 0x040fe60000410000 */
[--C-:B-1----:R-:W-:Y:S02]  /*b550*/  FFMA.FTZ R138, R197, c[0x0][0x2d0], -R142.reuse ;  /* 0x0000b400c58a7a23 */ /* 0x102fe4000001088e */
[----:B------:R-:W-:Y:S02]  /*b560*/  FMUL.FTZ R111, R0, R111 ;  /* 0x0000006f006f7220 */ /* 0x000fe40000410000 */
[C---:B------:R-:W-:Y:S01]  /*b570*/  HMMA.16816.F32 R56, R144.reuse, R152, R56 ;  /* 0x000000989038723c */ /* 0x040fe20000001838 */
[----:B------:R1:W-:Y:S03]  /*b580*/  MUFU.EX2 R182, R138 ;  /* 0x0000008a00b67308 */ /* 0x0003e60000000800 */
[C---:B------:R-:W-:Y:S02]  /*b590*/  FMUL.FTZ R112, R133.reuse, R112 ;  /* 0x0000007085707220 */ /* 0x040fe40000410000 */
[----:B------:R-:W-:Y:S02]  /*b5a0*/  FMUL.FTZ R113, R133, R113 ;  /* 0x0000007185717220 */ /* 0x000fe40000410000 */
[-C--:B------:R-:W-:Y:S01]  /*b5b0*/  HMMA.16816.F32 R60, R144, R154.reuse, R60 ;  /* 0x0000009a903c723c */ /* 0x080fe2000000183c */
[C---:B------:R-:W-:Y:S03]  /*b5c0*/  FMUL.FTZ R114, R132.reuse, R114 ;  /* 0x0000007284727220 */ /* 0x040fe60000410000 */
[----:B------:R-:W-:Y:S02]  /*b5d0*/  FMUL.FTZ R115, R132, R115 ;  /* 0x0000007384737220 */ /* 0x000fe40000410000 */
[C---:B------:R-:W-:Y:S02]  /*b5e0*/  FMUL.FTZ R120, R2.reuse, R120 ;  /* 0x0000007802787220 */ /* 0x040fe40000410000 */
[C---:B------:R-:W-:Y:S01]  /*b5f0*/  HMMA.16816.F32 R64, R192.reuse, R154, R64 ;  /* 0x0000009ac040723c */ /* 0x040fe20000001840 */
[----:B------:R-:W2:Y:S03]  /*b600*/  LDSM.16.MT88.4 R152, [R226+0x3880] ;  /* 0x00388000e298783b */ /* 0x000ea60000004200 */
[----:B------:R-:W-:Y:S02]  /*b610*/  FMUL.FTZ R121, R2, R121 ;  /* 0x0000007902797220 */ /* 0x000fe40000410000 */
[C---:B------:R-:W-:Y:S02]  /*b620*/  FMUL.FTZ R122, R0.reuse, R122 ;  /* 0x0000007a007a7220 */ /* 0x040fe40000410000 */
[----:B------:R-:W-:Y:S01]  /*b630*/  FMUL.FTZ R123, R0, R123 ;  /* 0x0000007b007b7220 */ /* 0x000fe20000410000 */
[-C--:B----4-:R-:W-:Y:S03]  /*b640*/  HMMA.16816.F32 R68, R192, R148.reuse, R68 ;  /* 0x00000094c044723c */ /* 0x090fe60000001844 */
[--C-:B-1----:R-:W-:Y:S02]  /*b650*/  FFMA.FTZ R138, R199, c[0x0][0x2d0], -R142.reuse ;  /* 0x0000b400c78a7a23 */ /* 0x102fe4000001088e */
[C---:B------:R-:W-:Y:S02]  /*b660*/  FMUL.FTZ R124, R2.reuse, R124 ;  /* 0x0000007c027c7220 */ /* 0x040fe40000410000 */
[----:B------:R1:W4:Y:S01]  /*b670*/  MUFU.EX2 R185, R138 ;  /* 0x0000008a00b97308 */ /* 0x0003220000000800 */
[C---:B------:R-:W-:Y:S01]  /*b680*/  HMMA.16816.F32 R72, R144.reuse, R148, R72 ;  /* 0x000000949048723c */ /* 0x040fe20000001848 */
[----:B------:R-:W-:Y:S03]  /*b690*/  FMUL.FTZ R125, R2, R125 ;  /* 0x0000007d027d7220 */ /* 0x000fe60000410000 */
[C---:B------:R-:W-:Y:S02]  /*b6a0*/  FMUL.FTZ R126, R0.reuse, R126 ;  /* 0x0000007e007e7220 */ /* 0x040fe40000410000 */
[----:B------:R-:W-:Y:S02]  /*b6b0*/  FMUL.FTZ R127, R0, R127 ;  /* 0x0000007f007f7220 */ /* 0x000fe40000410000 */
[-C--:B------:R-:W-:Y:S01]  /*b6c0*/  HMMA.16816.F32 R76, R144, R150.reuse, R76 ;  /* 0x00000096904c723c */ /* 0x080fe2000000184c */
[C---:B------:R-:W-:Y:S03]  /*b6d0*/  FMUL.FTZ R128, R133.reuse, R128 ;  /* 0x0000008085807220 */ /* 0x040fe60000410000 */
[C---:B------:R-:W-:Y:S02]  /*b6e0*/  FMUL.FTZ R129, R133.reuse, R129 ;  /* 0x0000008185817220 */ /* 0x040fe40000410000 */
[C---:B------:R-:W-:Y:S02]  /*b6f0*/  FMUL.FTZ R130, R132.reuse, R130 ;  /* 0x0000008284827220 */ /* 0x040fe40000410000 */
[C---:B------:R-:W-:Y:S01]  /*b700*/  HMMA.16816.F32 R80, R192.reuse, R150, R80 ;  /* 0x00000096c050723c */ /* 0x040fe20000001850 */
[----:B------:R-:W5:Y:S03]  /*b710*/  LDSM.16.MT88.4 R148, [R228+0x3880] ;  /* 0x00388000e494783b */ /* 0x000f660000004200 */
[----:B------:R-:W-:Y:S02]  /*b720*/  FMUL.FTZ R131, R132, R131 ;  /* 0x0000008384837220 */ /* 0x000fe40000410000 */
[C---:B------:R-:W-:Y:S02]  /*b730*/  FMUL.FTZ R116, R133.reuse, R116 ;  /* 0x0000007485747220 */ /* 0x040fe40000410000 */
[-C--:B--2---:R-:W-:Y:S01]  /*b740*/  HMMA.16816.F32 R84, R192, R152.reuse, R84 ;  /* 0x00000098c054723c */ /* 0x084fe20000001854 */
[--C-:B-1----:R-:W-:Y:S03]  /*b750*/  FFMA.FTZ R138, R202, c[0x0][0x2d0], -R141.reuse ;  /* 0x0000b400ca8a7a23 */ /* 0x102fe6000001088d */
[----:B------:R-:W-:Y:S01]  /*b760*/  FMUL.FTZ R117, R133, R117 ;  /* 0x0000007585757220 */ /* 0x000fe20000410000 */
[----:B------:R1:W-:Y:S01]  /*b770*/  MUFU.EX2 R187, R138 ;  /* 0x0000008a00bb7308 */ /* 0x0003e20000000800 */
[C---:B------:R-:W-:Y:S02]  /*b780*/  FMUL.FTZ R118, R132.reuse, R118 ;  /* 0x0000007684767220 */ /* 0x040fe40000410000 */
[C---:B------:R-:W-:Y:S01]  /*b790*/  HMMA.16816.F32 R88, R144.reuse, R152, R88 ;  /* 0x000000989058723c */ /* 0x040fe20000001858 */
[----:B------:R-:W-:Y:S07]  /*b7a0*/  FMUL.FTZ R119, R132, R119 ;  /* 0x0000007784777220 */ /* 0x000fee0000410000 */
[-C--:B------:R-:W-:Y:S08]  /*b7b0*/  HMMA.16816.F32 R92, R144, R154.reuse, R92 ;  /* 0x0000009a905c723c */ /* 0x080ff0000000185c */
[C---:B------:R-:W-:Y:S01]  /*b7c0*/  HMMA.16816.F32 R96, R192.reuse, R154, R96 ;  /* 0x0000009ac060723c */ /* 0x040fe20000001860 */
[----:B------:R-:W2:Y:S03]  /*b7d0*/  LDSM.16.MT88.4 R152, [R227+0x3880] ;  /* 0x00388000e398783b */ /* 0x000ea60000004200 */
[----:B-1----:R-:W-:Y:S04]  /*b7e0*/  FFMA.FTZ R138, R205, c[0x0][0x2d0], -R141 ;  /* 0x0000b400cd8a7a23 */ /* 0x002fe8000001088d */
[-C--:B-----5:R-:W-:Y:S01]  /*b7f0*/  HMMA.16816.F32 R100, R192, R148.reuse, R100 ;  /* 0x00000094c064723c */ /* 0x0a0fe20000001864 */
[----:B------:R1:W5:Y:S07]  /*b800*/  MUFU.EX2 R170, R138 ;  /* 0x0000008a00aa7308 */ /* 0x00036e0000000800 */
[C---:B------:R-:W-:Y:S08]  /*b810*/  HMMA.16816.F32 R104, R144.reuse, R148, R104 ;  /* 0x000000949068723c */ /* 0x040ff00000001868 */
[-C--:B------:R-:W-:Y:S08]  /*b820*/  HMMA.16816.F32 R108, R144, R150.reuse, R108 ;  /* 0x00000096906c723c */ /* 0x080ff0000000186c */
[C---:B------:R-:W-:Y:S01]  /*b830*/  HMMA.16816.F32 R112, R192.reuse, R150, R112 ;  /* 0x00000096c070723c */ /* 0x040fe20000001870 */
[--C-:B-1----:R-:W-:Y:S01]  /*b840*/  FFMA.FTZ R138, R203, c[0x0][0x2d0], -R142.reuse ;  /* 0x0000b400cb8a7a23 */ /* 0x102fe2000001088e */
[----:B------:R-:W1:Y:S03]  /*b850*/  LDSM.16.MT88.4 R148, [R225+0x2880] ;  /* 0x00288000e194783b */ /* 0x000e660000004200 */
[----:B------:R3:W-:Y:S03]  /*b860*/  MUFU.EX2 R188, R138 ;  /* 0x0000008a00bc7308 */ /* 0x0007e60000000800 */
[-C--:B--2---:R-:W-:Y:S08]  /*b870*/  HMMA.16816.F32 R116, R192, R152.reuse, R116 ;  /* 0x00000098c074723c */ /* 0x084ff00000001874 */
[C---:B------:R-:W-:Y:S08]  /*b880*/  HMMA.16816.F32 R120, R144.reuse, R152, R120 ;  /* 0x000000989078723c */ /* 0x040ff00000001878 */
[-C--:B------:R-:W-:Y:S01]  /*b890*/  HMMA.16816.F32 R124, R144, R154.reuse, R124 ;  /* 0x0000009a907c723c */ /* 0x080fe2000000187c */
[----:B---3--:R-:W-:Y:S06]  /*b8a0*/  FFMA.FTZ R138, R207, c[0x0][0x2d0], -R142 ;  /* 0x0000b400cf8a7a23 */ /* 0x008fec000001088e */
[----:B------:R-:W-:Y:S01]  /*b8b0*/  F2FP.PACK_AB R144, R184, R181 ;  /* 0x000000b5b890723e */ /* 0x000fe200000000ff */
[----:B------:R-:W-:Y:S01]  /*b8c0*/  HMMA.16816.F32 R128, R192, R154, R128 ;  /* 0x0000009ac080723c */ /* 0x000fe20000001880 */
[----:B------:R2:W3:Y:S03]  /*b8d0*/  MUFU.EX2 R169, R138 ;  /* 0x0000008a00a97308 */ /* 0x0004e60000000800 */
[----:B----4-:R-:W-:Y:S02]  /*b8e0*/  F2FP.PACK_AB R145, R185, R182 ;  /* 0x000000b6b991723e */ /* 0x010fe400000000ff */
[----:B-----5:R-:W-:Y:S01]  /*b8f0*/  F2FP.PACK_AB R146, R170, R187 ;  /* 0x000000bbaa92723e */ /* 0x020fe200000000ff */
[--C-:B--2---:R-:W-:Y:S01]  /*b900*/  FFMA.FTZ R138, R204, c[0x0][0x2d0], -R143.reuse ;  /* 0x0000b400cc8a7a23 */ /* 0x104fe2000001088f */
[----:B---3--:R-:W-:Y:S03]  /*b910*/  F2FP.PACK_AB R147, R169, R188 ;  /* 0x000000bca993723e */ /* 0x008fe600000000ff */
[----:B------:R2:W-:Y:S04]  /*b920*/  MUFU.EX2 R183, R138 ;  /* 0x0000008a00b77308 */ /* 0x0005e80000000800 */
[-C--:B-1----:R-:W-:Y:S01]  /*b930*/  HMMA.16816.F32 R4, R144, R148.reuse, R4 ;  /* 0x000000949004723c */ /* 0x082fe20000001804 */
[--C-:B--2---:R-:W-:Y:S05]  /*b940*/  FFMA.FTZ R138, R208, c[0x0][0x2d0], -R143.reuse ;  /* 0x0000b400d08a7a23 */ /* 0x104fea000001088f */
        /* <DEDUP_REMOVED lines=13> */
[----:B------:R1:W-:Y:S02]  /*ba20*/  MUFU.EX2 R198, R138 ;  /* 0x0000008a00c67308 */ /* 0x0003e40000000800 */
[----:B-1----:R-:W-:Y:S08]  /*ba30*/  FFMA.FTZ R138, R209, c[0x0][0x2d0], -R134 ;  /* 0x0000b400d18a7a23 */ /* 0x002ff00000010886 */
[----:B------:R1:W2:Y:S02]  /*ba40*/  MUFU.EX2 R197, R138 ;  /* 0x0000008a00c57308 */ /* 0x0002a40000000800 */
[--C-:B-1----:R-:W-:Y:S01]  /*ba50*/  FFMA.FTZ R138, R245, c[0x0][0x2d0], -R141.reuse ;  /* 0x0000b400f58a7a23 */ /* 0x102fe2000001088d */
[----:B--2---:R-:W-:Y:S02]  /*ba60*/  F2FP.PACK_AB R155, R197, R198 ;  /* 0x000000c6c59b723e */ /* 0x004fe400000000ff */
[----:B------:R-:W-:Y:S05]  /*ba70*/  MOV R245, R169 ;  /* 0x000000a900f57202 */ /* 0x000fea0000000f00 */
[----:B------:R1:W-:Y:S01]  /*ba80*/  MUFU.EX2 R211, R138 ;  /* 0x0000008a00d37308 */ /* 0x0003e20000000800 */
[C---:B------:R-:W-:Y:S08]  /*ba90*/  HMMA.16816.F32 R8, R152.reuse, R148, R8 ;  /* 0x000000949808723c */ /* 0x040ff00000001808 */
[-C--:B------:R-:W-:Y:S08]  /*baa0*/  HMMA.16816.F32 R12, R152, R150.reuse, R12 ;  /* 0x00000096980c723c */ /* 0x080ff0000000180c */
[C---:B------:R-:W-:Y:S01]  /*bab0*/  HMMA.16816.F32 R16, R144.reuse, R150, R16 ;  /* 0x000000969010723c */ /* 0x040fe20000001810 */
[----:B------:R-:W2:Y:S03]  /*bac0*/  LDSM.16.MT88.4 R148, [R225+0x4080] ;  /* 0x00408000e194783b */ /* 0x000ea60000004200 */
[--C-:B-1----:R-:W-:Y:S01]  /*bad0*/  FFMA.FTZ R138, R248, c[0x0][0x2d0], -R141.reuse ;  /* 0x0000b400f88a7a23 */ /* 0x102fe2000001088d */
[----:B------:R-:W-:Y:S03]  /*bae0*/  MOV R248, R170 ;  /* 0x000000aa00f87202 */ /* 0x000fe60000000f00 */
[-C--:B------:R-:W-:Y:S01]  /*baf0*/  HMMA.16816.F32 R20, R144, R156.reuse, R20 ;  /* 0x0000009c9014723c */ /* 0x080fe20000001814 */
[----:B------:R1:W-:Y:S07]  /*bb00*/  MUFU.EX2 R220, R138 ;  /* 0x0000008a00dc7308 */ /* 0x0003ee0000000800 */
[C---:B------:R-:W-:Y:S08]  /*bb10*/  HMMA.16816.F32 R24, R152.reuse, R156, R24 ;  /* 0x0000009c9818723c */ /* 0x040ff00000001818 */
[-C--:B------:R-:W-:Y:S08]  /*bb20*/  HMMA.16816.F32 R28, R152, R158.reuse, R28 ;  /* 0x0000009e981c723c */ /* 0x080ff0000000181c */
[C---:B------:R-:W-:Y:S01]  /*bb30*/  HMMA.16816.F32 R32, R144.reuse, R158, R32 ;  /* 0x0000009e9020723c */ /* 0x040fe20000001820 */
[--C-:B-1----:R-:W-:Y:S01]  /*bb40*/  FFMA.FTZ R138, R219, c[0x0][0x2d0], -R142.reuse ;  /* 0x0000b400db8a7a23 */ /* 0x102fe2000001088e */
[----:B------:R-:W1:Y:S02]  /*bb50*/  LDSM.16.MT88.4 R156, [R226+0x4080] ;  /* 0x00408000e29c783b */ /* 0x000e640000004200 */
[----:B------:R-:W-:Y:S01]  /*bb60*/  MOV R219, R188 ;  /* 0x000000bc00db7202 */ /* 0x000fe20000000f00 */
[----:B------:R3:W-:Y:S03]  /*bb70*/  MUFU.EX2 R210, R138 ;  /* 0x0000008a00d27308 */ /* 0x0007e60000000800 */
[-C--:B------:R-:W-:Y:S08]  /*bb80*/  HMMA.16816.F32 R36, R144, R160.reuse, R36 ;  /* 0x000000a09024723c */ /* 0x080ff00000001824 */
[C---:B------:R-:W-:Y:S08]  /*bb90*/  HMMA.16816.F32 R40, R152.reuse, R160, R40 ;  /* 0x000000a09828723c */ /* 0x040ff00000001828 */
[-C--:B------:R-:W-:Y:S01]  /*bba0*/  HMMA.16816.F32 R44, R152, R162.reuse, R44 ;  /* 0x000000a2982c723c */ /* 0x080fe2000000182c */
[--C-:B---3--:R-:W-:Y:S03]  /*bbb0*/  FFMA.FTZ R138, R223, c[0x0][0x2d0], -R142.reuse ;  /* 0x0000b400df8a7a23 */ /* 0x108fe6000001088e */
[----:B------:R-:W-:Y:S04]  /*bbc0*/  MOV R223, R187 ;  /* 0x000000bb00df7202 */ /* 0x000fe80000000f00 */
[C---:B------:R-:W-:Y:S01]  /*bbd0*/  HMMA.16816.F32 R48, R144.reuse, R162, R48 ;  /* 0x000000a29030723c */ /* 0x040fe20000001830 */
[----:B------:R3:W4:Y:S01]  /*bbe0*/  MUFU.EX2 R209, R138 ;  /* 0x0000008a00d17308 */ /* 0x0007220000000800 */
[----:B------:R-:W5:Y:S06]  /*bbf0*/  LDSM.16.MT88.4 R160, [R228+0x4080] ;  /* 0x00408000e4a0783b */ /* 0x000f6c0000004200 */
[-C--:B------:R-:W-:Y:S08]  /*bc00*/  HMMA.16816.F32 R52, R144, R164.reuse, R52 ;  /* 0x000000a49034723c */ /* 0x080ff00000001834 */
[C---:B------:R-:W-:Y:S08]  /*bc10*/  HMMA.16816.F32 R56, R152.reuse, R164, R56 ;  /* 0x000000a49838723c */ /* 0x040ff00000001838 */
[-C--:B------:R-:W-:Y:S01]  /*bc20*/  HMMA.16816.F32 R60, R152, R166.reuse, R60 ;  /* 0x000000a6983c723c */ /* 0x080fe2000000183c */
[--C-:B---3--:R-:W-:Y:S03]  /*bc30*/  FFMA.FTZ R138, R190, c[0x0][0x2d0], -R141.reuse ;  /* 0x0000b400be8a7a23 */ /* 0x108fe6000001088d */
[----:B------:R-:W-:Y:S01]  /*bc40*/  FFMA.FTZ R141, R189, c[0x0][0x2d0], -R141 ;  /* 0x0000b400bd8d7a23 */ /* 0x000fe2000001088d */
[----:B------:R3:W-:Y:S01]  /*bc50*/  MUFU.EX2 R208, R138 ;  /* 0x0000008a00d07308 */ /* 0x0007e20000000800 */
[----:B------:R-:W-:Y:S02]  /*bc60*/  LDSM.16.MT88.4 R188, [R228+0x3080] ;  /* 0x00308000e4bc783b */ /* 0x000fe40000004200 */
[C---:B------:R-:W-:Y:S07]  /*bc70*/  HMMA.16816.F32 R64, R144.reuse, R166, R64 ;  /* 0x000000a69040723c */ /* 0x040fee0000001840 */
[----:B------:R4:W1:Y:S01]  /*bc80*/  MUFU.EX2 R207, R141 ;  /* 0x0000008d00cf7308 */ /* 0x0008620000000800 */
[-C--:B--2---:R-:W-:Y:S08]  /*bc90*/  HMMA.16816.F32 R68, R144, R148.reuse, R68 ;  /* 0x000000949044723c */ /* 0x084ff00000001844 */
[C---:B------:R-:W-:Y:S01]  /*bca0*/  HMMA.16816.F32 R72, R152.reuse, R148, R72 ;  /* 0x000000949848723c */ /* 0x040fe20000001848 */
[--C-:B---3--:R-:W-:Y:S03]  /*bcb0*/  FFMA.FTZ R138, R250, c[0x0][0x2d0], -R142.reuse ;  /* 0x0000b400fa8a7a23 */ /* 0x108fe6000001088e */
[----:B------:R-:W-:Y:S01]  /*bcc0*/  MOV R250, R186 ;  /* 0x000000ba00fa7202 */ /* 0x000fe20000000f00 */
[----:B------:R-:W-:Y:S03]  /*bcd0*/  FFMA.FTZ R142, R252, c[0x0][0x2d0], -R142 ;  /* 0x0000b400fc8e7a23 */ /* 0x000fe6000001088e */
[-C--:B------:R-:W-:Y:S01]  /*bce0*/  HMMA.16816.F32 R76, R152, R150.reuse, R76 ;  /* 0x00000096984c723c */ /* 0x080fe2000000184c */
[----:B------:R2:W-:Y:S03]  /*bcf0*/  MUFU.EX2 R206, R138 ;  /* 0x0000008a00ce7308 */ /* 0x0005e60000000800 */
[----:B------:R-:W-:Y:S02]  /*bd00*/  MOV R252, R185 ;  /* 0x000000b900fc7202 */ /* 0x000fe40000000f00 */
[----:B----4-:R-:W-:Y:S02]  /*bd10*/  F2FP.PACK_AB R141, R209, R210 ;  /* 0x000000d2d18d723e */ /* 0x010fe400000000ff */
[C---:B------:R-:W-:Y:S01]  /*bd20*/  HMMA.16816.F32 R80, R144.reuse, R150, R80 ;  /* 0x000000969050723c */ /* 0x040fe20000001850 */
[----:B------:R-:W3:Y:S02]  /*bd30*/  LDSM.16.MT88.4 R148, [R227+0x4080] ;  /* 0x00408000e394783b */ /* 0x000ee40000004200 */
[----:B------:R4:W-:Y:S05]  /*bd40*/  MUFU.EX2 R205, R142 ;  /* 0x0000008e00cd7308 */ /* 0x0009ea0000000800 */
[-C--:B-1----:R-:W-:Y:S08]  /*bd50*/  HMMA.16816.F32 R84, R144, R156.reuse, R84 ;  /* 0x0000009c9054723c */ /* 0x082ff00000001854 */
[C---:B------:R-:W-:Y:S01]  /*bd60*/  HMMA.16816.F32 R88, R152.reuse, R156, R88 ;  /* 0x0000009c9858723c */ /* 0x040fe20000001858 */
[--C-:B--2---:R-:W-:Y:S03]  /*bd70*/  FFMA.FTZ R138, R244, c[0x0][0x2d0], -R143.reuse ;  /* 0x0000b400f48a7a23 */ /* 0x104fe6000001088f */
[----:B------:R-:W-:Y:S01]  /*bd80*/  MOV R244, R184 ;  /* 0x000000b800f47202 */ /* 0x000fe20000000f00 */
[----:B------:R1:W-:Y:S03]  /*bd90*/  MUFU.EX2 R204, R138 ;  /* 0x0000008a00cc7308 */ /* 0x0003e60000000800 */
[-C--:B------:R-:W-:Y:S01]  /*bda0*/  HMMA.16816.F32 R92, R152, R158.reuse, R92 ;  /* 0x0000009e985c723c */ /* 0x080fe2000000185c */
[----:B----4-:R-:W-:Y:S07]  /*bdb0*/  F2FP.PACK_AB R142, R207, R208 ;  /* 0x000000d0cf8e723e */ /* 0x010fee00000000ff */
[C---:B------:R-:W-:Y:S01]  /*bdc0*/  HMMA.16816.F32 R96, R144.reuse, R158, R96 ;  /* 0x0000009e9060723c */ /* 0x040fe20000001860 */
[----:B------:R-:W2:Y:S07]  /*bdd0*/  LDSM.16.MT88.4 R156, [R225+0x3080] ;  /* 0x00308000e19c783b */ /* 0x000eae0000004200 */
[-C--:B-----5:R-:W-:Y:S01]  /*bde0*/  HMMA.16816.F32 R100, R144, R160.reuse, R100 ;  /* 0x000000a09064723c */ /* 0x0a0fe20000001864 */
[--C-:B-1----:R-:W-:Y:S03]  /*bdf0*/  FFMA.FTZ R138, R246, c[0x0][0x2d0], -R143.reuse ;  /* 0x0000b400f68a7a23 */ /* 0x102fe6000001088f */
[----:B------:R-:W-:Y:S04]  /*be00*/  MOV R246, R183 ;  /* 0x000000b700f67202 */ /* 0x000fe80000000f00 */
[C---:B------:R-:W-:Y:S01]  /*be10*/  HMMA.16816.F32 R104, R152.reuse, R160, R104 ;  /* 0x000000a09868723c */ /* 0x040fe20000001868 */
[----:B------:R1:W4:Y:S07]  /*be20*/  MUFU.EX2 R203, R138 ;  /* 0x0000008a00cb7308 */ /* 0x00032e0000000800 */
[-C--:B------:R-:W-:Y:S08]  /*be30*/  HMMA.16816.F32 R108, R152, R162.reuse, R108 ;  /* 0x000000a2986c723c */ /* 0x080ff0000000186c */
[C---:B------:R-:W-:Y:S08]  /*be40*/  HMMA.16816.F32 R112, R144.reuse, R162, R112 ;  /* 0x000000a29070723c */ /* 0x040ff00000001870 */
[-C--:B---3--:R-:W-:Y:S01]  /*be50*/  HMMA.16816.F32 R116, R144, R148.reuse, R116 ;  /* 0x000000949074723c */ /* 0x088fe20000001874 */
[--C-:B-1----:R-:W-:Y:S03]  /*be60*/  FFMA.FTZ R138, R249, c[0x0][0x2d0], -R143.reuse ;  /* 0x0000b400f98a7a23 */ /* 0x102fe6000001088f */
[----:B------:R-:W-:Y:S01]  /*be70*/  FFMA.FTZ R143, R251, c[0x0][0x2d0], -R143 ;  /* 0x0000b400fb8f7a23 */ /* 0x000fe2000001088f */
[----:B------:R1:W-:Y:S01]  /*be80*/  MUFU.EX2 R202, R138 ;  /* 0x0000008a00ca7308 */ /* 0x0003e20000000800 */
[----:B------:R-:W-:Y:S02]  /*be90*/  MOV R249, R182 ;  /* 0x000000b600f97202 */ /* 0x000fe40000000f00 */
[C---:B------:R-:W-:Y:S01]  /*bea0*/  HMMA.16816.F32 R120, R152.reuse, R148, R120 ;  /* 0x000000949878723c */ /* 0x040fe20000001878 */
[----:B------:R-:W-:Y:S03]  /*beb0*/  MOV R182, R175 ;  /* 0x000000af00b67202 */ /* 0x000fe60000000f00 */
[----:B------:R-:W-:Y:S02]  /*bec0*/  MOV R251, R181 ;  /* 0x000000b500fb7202 */ /* 0x000fe40000000f00 */
[----:B------:R-:W-:Y:S01]  /*bed0*/  MOV R181, R174 ;  /* 0x000000ae00b57202 */ /* 0x000fe20000000f00 */
[----:B------:R3:W5:Y:S01]  /*bee0*/  MUFU.EX2 R201, R143 ;  /* 0x0000008f00c97308 */ /* 0x0007620000000800 */
[-C--:B------:R-:W-:Y:S01]  /*bef0*/  HMMA.16816.F32 R124, R152, R150.reuse, R124 ;  /* 0x00000096987c723c */ /* 0x080fe2000000187c */
[----:B----4-:R-:W-:Y:S07]  /*bf00*/  F2FP.PACK_AB R192, R203, R204 ;  /* 0x000000cccbc0723e */ /* 0x010fee00000000ff */
[----:B------:R-:W-:Y:S01]  /*bf10*/  HMMA.16816.F32 R128, R144, R150, R128 ;  /* 0x000000969080723c */ /* 0x000fe20000001880 */
[--C-:B-1----:R-:W-:Y:S03]  /*bf20*/  FFMA.FTZ R138, R212, c[0x0][0x2d0], -R134.reuse ;  /* 0x0000b400d48a7a23 */ /* 0x102fe60000010886 */
[----:B------:R-:W-:Y:S02]  /*bf30*/  MOV R212, R139 ;  /* 0x0000008b00d47202 */ /* 0x000fe40000000f00 */
[----:B------:R1:W-:Y:S01]  /*bf40*/  MUFU.EX2 R139, R138 ;  /* 0x0000008a008b7308 */ /* 0x0003e20000000800 */
[----:B---3--:R-:W-:Y:S02]  /*bf50*/  F2FP.PACK_AB R143, R205, R206 ;  /* 0x000000cecd8f723e */ /* 0x008fe400000000ff */
[----:B-----5:R-:W-:Y:S03]  /*bf60*/  F2FP.PACK_AB R194, R201, R202 ;  /* 0x000000cac9c2723e */ /* 0x020fe600000000ff */
[--C-:B-1----:R-:W-:Y:S01]  /*bf70*/  FFMA.FTZ R138, R214, c[0x0][0x2d0], -R134.reuse ;  /* 0x0000b400d68a7a23 */ /* 0x102fe20000010886 */
[----:B------:R-:W-:Y:S02]  /*bf80*/  MOV R214, R180 ;  /* 0x000000b400d67202 */ /* 0x000fe40000000f00 */
[----:B------:R-:W-:Y:S01]  /*bf90*/  MOV R180, R173 ;  /* 0x000000ad00b47202 */ /* 0x000fe20000000f00 */
[----:B------:R1:W3:Y:S02]  /*bfa0*/  MUFU.EX2 R196, R138 ;  /* 0x0000008a00c47308 */ /* 0x0002e40000000800 */
[--C-:B-1----:R-:W-:Y:S01]  /*bfb0*/  FFMA.FTZ R138, R213, c[0x0][0x2d0], -R134.reuse ;  /* 0x0000b400d58a7a23 */ /* 0x102fe20000010886 */
[----:B------:R-:W-:Y:S01]  /*bfc0*/  MOV R213, R179 ;  /* 0x000000b300d57202 */ /* 0x000fe20000000f00 */
[----:B------:R-:W-:Y:S01]  /*bfd0*/  FFMA.FTZ R134, R140, c[0x0][0x2d0], -R134 ;  /* 0x0000b4008c867a23 */ /* 0x000fe20000010886 */
[----:B------:R-:W-:Y:S02]  /*bfe0*/  MOV R179, R172 ;  /* 0x000000ac00b37202 */ /* 0x000fe40000000f00 */
[----:B------:R-:W1:Y:S03]  /*bff0*/  LDSM.16.MT88.4 R172, [R226+0x3080] ;  /* 0x00308000e2ac783b */ /* 0x000e660000004200 */
[----:B------:R-:W-:Y:S01]  /*c000*/  MUFU.EX2 R138, R138 ;  /* 0x0000008a008a7308 */ /* 0x000fe20000000800 */
[----:B------:R-:W-:Y:S02]  /*c010*/  F2FP.PACK_AB R140, R220, R211 ;  /* 0x000000d3dc8c723e */ /* 0x000fe400000000ff */
[----:B---3--:R-:W-:Y:S05]  /*c020*/  F2FP.PACK_AB R193, R196, R139 ;  /* 0x0000008bc4c1723e */ /* 0x008fea00000000ff */
[-C--:B--2---:R-:W-:Y:S01]  /*c030*/  HMMA.16816.F32 R144, R140, R156.reuse, R4 ;  /* 0x0000009c8c90723c */ /* 0x084fe20000001804 */
[----:B------:R-:W2:Y:S01]  /*c040*/  LDSM.16.MT88.4 R4, [R227+0x3080] ;  /* 0x00308000e304783b */ /* 0x000ea20000004200 */
[----:B------:R-:W3:Y:S02]  /*c050*/  MUFU.EX2 R134, R134 ;  /* 0x0000008600867308 */ /* 0x000ee40000000800 */
[----:B---3--:R-:W-:Y:S07]  /*c060*/  F2FP.PACK_AB R195, R134, R138 ;  /* 0x0000008a86c3723e */ /* 0x008fee00000000ff */
[C---:B------:R-:W-:Y:S01]  /*c070*/  HMMA.16816.F32 R148, R192.reuse, R156, R8 ;  /* 0x0000009cc094723c */ /* 0x040fe20000001808 */
[----:B------:R-:W3:Y:S07]  /*c080*/  LDSM.16.MT88.4 R8, [R225+0x4880] ;  /* 0x00488000e108783b */ /* 0x000eee0000004200 */
[-C--:B------:R-:W-:Y:S01]  /*c090*/  HMMA.16816.F32 R152, R192, R158.reuse, R12 ;  /* 0x0000009ec098723c */ /* 0x080fe2000000180c */
[----:B------:R-:W4:Y:S07]  /*c0a0*/  LDSM.16.MT88.4 R12, [R226+0x4880] ;  /* 0x00488000e20c783b */ /* 0x000f2e0000004200 */
[C---:B------:R-:W-:Y:S01]  /*c0b0*/  HMMA.16816.F32 R156, R140.reuse, R158, R16 ;  /* 0x0000009e8c9c723c */ /* 0x040fe20000001810 */
[----:B------:R-:W2:Y:S07]  /*c0c0*/  LDSM.16.MT88.4 R16, [R228+0x4880] ;  /* 0x00488000e410783b */ /* 0x000eae0000004200 */
[-C--:B-1----:R-:W-:Y:S01]  /*c0d0*/  HMMA.16816.F32 R160, R140, R172.reuse, R20 ;  /* 0x000000ac8ca0723c */ /* 0x082fe20000001814 */
[----:B------:R-:W5:Y:S06]  /*c0e0*/  LDL.LU R23, [R1+0x2c] ;  /* 0x00002c0001177983 */ /* 0x000f6c0000300800 */
[----:B------:R-:W-:Y:S01]  /*c0f0*/  MOV R22, R182 ;  /* 0x000000b600167202 */ /* 0x000fe20000000f00 */
[C---:B------:R-:W-:Y:S01]  /*c100*/  HMMA.16816.F32 R164, R192.reuse, R172, R24 ;  /* 0x000000acc0a4723c */ /* 0x040fe20000001818 */
[----:B------:R-:W5:Y:S03]  /*c110*/  LDL.LU R24, [R1+0x28] ;  /* 0x0000280001187983 */ /* 0x000f660000300800 */
[----:B------:R-:W-:Y:S02]  /*c120*/  MOV R21, R181 ;  /* 0x000000b500157202 */ /* 0x000fe40000000f00 */
[----:B------:R-:W-:Y:S02]  /*c130*/  MOV R20, R180 ;  /* 0x000000b400147202 */ /* 0x000fe40000000f00 */
[----:B------:R-:W-:Y:S04]  /*c140*/  MOV R25, R171 ;  /* 0x000000ab00197202 */ /* 0x000fe80000000f00 */
[----:B------:R-:W-:Y:S02]  /*c150*/  MOV R26, R168 ;  /* 0x000000a8001a7202 */ /* 0x000fe40000000f00 */
[-C--:B------:R-:W-:Y:S01]  /*c160*/  HMMA.16816.F32 R168, R192, R174.reuse, R28 ;  /* 0x000000aec0a8723c */ /* 0x080fe2000000181c */
[----:B------:R-:W5:Y:S01]  /*c170*/  LDL.LU R29, [R1+0x20] ;  /* 0x00002000011d7983 */ /* 0x000f620000300800 */
[----:B------:R-:W-:Y:S03]  /*c180*/  MOV R27, R179 ;  /* 0x000000b3001b7202 */ /* 0x000fe60000000f00 */
[----:B------:R-:W5:Y:S02]  /*c190*/  LDL.LU R28, [R1+0x24] ;  /* 0x00002400011c7983 */ /* 0x000f640000300800 */
[----:B------:R-:W-:Y:S01]  /*c1a0*/  MOV R30, R178 ;  /* 0x000000b2001e7202 */ /* 0x000fe20000000f00 */
[C---:B------:R-:W-:Y:S01]  /*c1b0*/  HMMA.16816.F32 R172, R140.reuse, R174, R32 ;  /* 0x000000ae8cac723c */ /* 0x040fe20000001820 */
[----:B------:R-:W-:Y:S06]  /*c1c0*/  MOV R31, R177 ;  /* 0x000000b1001f7202 */ /* 0x000fec0000000f00 */
[----:B------:R-:W-:Y:S02]  /*c1d0*/  MOV R35, R176 ;  /* 0x000000b000237202 */ /* 0x000fe40000000f00 */
[-C--:B------:R-:W-:Y:S08]  /*c1e0*/  HMMA.16816.F32 R176, R140, R188.reuse, R36 ;  /* 0x000000bc8cb0723c */ /* 0x080ff00000001824 */
[C---:B------:R-:W-:Y:S08]  /*c1f0*/  HMMA.16816.F32 R180, R192.reuse, R188, R40 ;  /* 0x000000bcc0b4723c */ /* 0x040ff00000001828 */
[-C--:B------:R-:W-:Y:S08]  /*c200*/  HMMA.16816.F32 R184, R192, R190.reuse, R44 ;  /* 0x000000bec0b8723c */ /* 0x080ff0000000182c */
[C---:B------:R-:W-:Y:S08]  /*c210*/  HMMA.16816.F32 R188, R140.reuse, R190, R48 ;  /* 0x000000be8cbc723c */ /* 0x040ff00000001830 */
[-C--:B--2---:R-:W-:Y:S08]  /*c220*/  HMMA.16816.F32 R52, R140, R4.reuse, R52 ;  /* 0x000000048c34723c */ /* 0x084ff00000001834 */
[C---:B------:R-:W-:Y:S08]  /*c230*/  HMMA.16816.F32 R56, R192.reuse, R4, R56 ;  /* 0x00000004c038723c */ /* 0x040ff00000001838 */
[-C--:B------:R-:W-:Y:S08]  /*c240*/  HMMA.16816.F32 R60, R192, R6.reuse, R60 ;  /* 0x00000006c03c723c */ /* 0x080ff0000000183c */
[C---:B------:R-:W-:Y:S01]  /*c250*/  HMMA.16816.F32 R64, R140.reuse, R6, R64 ;  /* 0x000000068c40723c */ /* 0x040fe20000001840 */
[----:B------:R-:W1:Y:S07]  /*c260*/  LDSM.16.MT88.4 R4, [R227+0x4880] ;  /* 0x00488000e304783b */ /* 0x000e6e0000004200 */
[-C--:B---3--:R-:W-:Y:S08]  /*c270*/  HMMA.16816.F32 R68, R140, R8.reuse, R68 ;  /* 0x000000088c44723c */ /* 0x088ff00000001844 */
[C---:B------:R-:W-:Y:S08]  /*c280*/  HMMA.16816.F32 R72, R192.reuse, R8, R72 ;  /* 0x00000008c048723c */ /* 0x040ff00000001848 */
[-C--:B------:R-:W-:Y:S08]  /*c290*/  HMMA.16816.F32 R76, R192, R10.reuse, R76 ;  /* 0x0000000ac04c723c */ /* 0x080ff0000000184c */
[C---:B------:R-:W-:Y:S08]  /*c2a0*/  HMMA.16816.F32 R80, R140.reuse, R10, R80 ;  /* 0x0000000a8c50723c */ /* 0x040ff00000001850 */
[-C--:B----4-:R-:W-:Y:S08]  /*c2b0*/  HMMA.16816.F32 R84, R140, R12.reuse, R84 ;  /* 0x0000000c8c54723c */ /* 0x090ff00000001854 */
[C---:B------:R-:W-:Y:S08]  /*c2c0*/  HMMA.16816.F32 R88, R192.reuse, R12, R88 ;  /* 0x0000000cc058723c */ /* 0x040ff00000001858 */
[-C--:B------:R-:W-:Y:S08]  /*c2d0*/  HMMA.16816.F32 R92, R192, R14.reuse, R92 ;  /* 0x0000000ec05c723c */ /* 0x080ff0000000185c */
[C---:B------:R-:W-:Y:S08]  /*c2e0*/  HMMA.16816.F32 R96, R140.reuse, R14, R96 ;  /* 0x0000000e8c60723c */ /* 0x040ff00000001860 */
[-C--:B------:R-:W-:Y:S08]  /*c2f0*/  HMMA.16816.F32 R100, R140, R16.reuse, R100 ;  /* 0x000000108c64723c */ /* 0x080ff00000001864 */
[C---:B------:R-:W-:Y:S08]  /*c300*/  HMMA.16816.F32 R104, R192.reuse, R16, R104 ;  /* 0x00000010c068723c */ /* 0x040ff00000001868 */
[-C--:B------:R-:W-:Y:S08]  /*c310*/  HMMA.16816.F32 R108, R192, R18.reuse, R108 ;  /* 0x00000012c06c723c */ /* 0x080ff0000000186c */
[C---:B------:R-:W-:Y:S08]  /*c320*/  HMMA.16816.F32 R112, R140.reuse, R18, R112 ;  /* 0x000000128c70723c */ /* 0x040ff00000001870 */
[-C--:B-1----:R-:W-:Y:S08]  /*c330*/  HMMA.16816.F32 R116, R140, R4.reuse, R116 ;  /* 0x000000048c74723c */ /* 0x082ff00000001874 */
[C---:B------:R-:W-:Y:S08]  /*c340*/  HMMA.16816.F32 R120, R192.reuse, R4, R120 ;  /* 0x00000004c078723c */ /* 0x040ff00000001878 */
[-C--:B------:R-:W-:Y:S08]  /*c350*/  HMMA.16816.F32 R124, R192, R6.reuse, R124 ;  /* 0x00000006c07c723c */ /* 0x080ff0000000187c */
[----:B------:R-:W-:Y:S01]  /*c360*/  HMMA.16816.F32 R128, R140, R6, R128 ;  /* 0x000000068c80723c */ /* 0x000fe20000001880 */
[----:B-----5:R-:W-:Y:S04]  /*c370*/  FFMA.FTZ R8, R2, R24, R31 ;  /* 0x0000001802087223 */ /* 0x020fe8000001001f */
[----:B------:R-:W-:Y:S04]  /*c380*/  FADD.FTZ R8, R27, R8 ;  /* 0x000000081b087221 */ /* 0x000fe80000010000 */
[----:B------:R-:W-:Y:S03]  /*c390*/  FADD.FTZ R9, R22, R8 ;  /* 0x0000000816097221 */ /* 0x000fe60000010000 */
[----:B------:R-:W-:Y:S02]  /*c3a0*/  FFMA.FTZ R8, R0, R23, R215 ;  /* 0x0000001700087223 */ /* 0x000fe400000100d7 */
[----:B------:R-:W-:Y:S02]  /*c3b0*/  FADD.FTZ R0, R212, R9 ;  /* 0x00000009d4007221 */ /* 0x000fe40000010000 */
[----:B------:R-:W-:Y:S02]  /*c3c0*/  FFMA.FTZ R133, R133, R29, R35 ;  /* 0x0000001d85857223 */ /* 0x000fe40000010023 */
[----:B------:R-:W-:Y:S02]  /*c3d0*/  FADD.FTZ R8, R216, R8 ;  /* 0x00000008d8087221 */ /* 0x000fe40000010000 */
[----:B------:R-:W-:Y:S02]  /*c3e0*/  FFMA.FTZ R132, R132, R28, R30 ;  /* 0x0000001c84847223 */ /* 0x000fe4000001001e */
[----:B------:R-:W-:Y:S02]  /*c3f0*/  FADD.FTZ R2, R25, R133 ;  /* 0x0000008519027221 */ /* 0x000fe40000010000 */
[----:B------:R-:W-:Y:S02]  /*c400*/  FADD.FTZ R132, R26, R132 ;  /* 0x000000841a847221 */ /* 0x000fe40000010000 */
[----:B------:R-:W-:Y:S02]  /*c410*/  FADD.FTZ R2, R20, R2 ;  /* 0x0000000214027221 */ /* 0x000fe40000010000 */
[----:B------:R-:W-:Y:S02]  /*c420*/  FADD.FTZ R132, R21, R132 ;  /* 0x0000008415847221 */ /* 0x000fe40000010000 */
[----:B------:R-:W-:Y:S02]  /*c430*/  FADD.FTZ R10, R213, R2 ;  /* 0x00000002d50a7221 */ /* 0x000fe40000010000 */
        /* <DEDUP_REMOVED lines=31> */
[----:B------:R-:W-:Y:S01]  /*c630*/  FADD.FTZ R4, R206, R8 ;  /* 0x00000008ce047221 */ /* 0x000fe20000010000 */
[----:B------:R1:W-:Y:S01]  /*c640*/  STL [R1+0x20], R5 ;  /* 0x0000200501007387 */ /* 0x0003e20000100800 */
[----:B------:R-:W-:Y:S02]  /*c650*/  FADD.FTZ R2, R202, R2 ;  /* 0x00000002ca027221 */ /* 0x000fe40000010000 */
[----:B------:R-:W-:Y:S02]  /*c660*/  FADD.FTZ R4, R205, R4 ;  /* 0x00000004cd047221 */ /* 0x000fe40000010000 */
[----:B------:R-:W-:Y:S02]  /*c670*/  FADD.FTZ R2, R201, R2 ;  /* 0x00000002c9027221 */ /* 0x000fe40000010000 */
[----:B------:R-:W-:Y:S01]  /*c680*/  FADD.FTZ R0, R138, R0 ;  /* 0x000000008a007221 */ /* 0x000fe20000010000 */
[----:B------:R1:W-:Y:S01]  /*c690*/  STL [R1+0x24], R4 ;  /* 0x0000240401007387 */ /* 0x0003e20000100800 */
[----:B------:R-:W-:Y:S02]  /*c6a0*/  MOV R138, R135 ;  /* 0x00000087008a7202 */ /* 0x000fe40000000f00 */
[----:B------:R-:W-:Y:S01]  /*c6b0*/  FADD.FTZ R0, R134, R0 ;  /* 0x0000000086007221 */ /* 0x000fe20000010000 */
[----:B------:R1:W-:Y:S01]  /*c6c0*/  STL [R1+0x28], R2 ;  /* 0x0000280201007387 */ /* 0x0003e20000100800 */
[----:B------:R-:W-:Y:S03]  /*c6d0*/  MOV R134, R136 ;  /* 0x0000008800867202 */ /* 0x000fe60000000f00 */
[----:B------:R1:W-:Y:S01]  /*c6e0*/  STL [R1+0x2c], R0 ;  /* 0x00002c0001007387 */ /* 0x0003e20000100800 */
[----:B------:R-:W-:-:S05]  /*c6f0*/  @P0 BRA `(.L_x_989) ;  /* 0xffffad8000000947 */ /* 0x000fca000383ffff */
.L_x_970:
[----:B------:R-:W2:Y:S01]  /*c700*/  S2UR UR26, SR_CTAID.X ;  /* 0x00000000001a79c3 */ /* 0x000ea20000002500 */
[----:B------:R-:W-:-:S02]  /*c710*/  UISETP.NE.AND UP1, UPT, UR13, URZ, UPT ;  /* 0x0000003f0d00728c */ /* 0x000fc4000bf25270 */
[----:B------:R-:W-:Y:S02]  /*c720*/  UISETP.NE.AND UP0, UPT, UR12, URZ, UPT ;  /* 0x0000003f0c00728c */ /* 0x000fe4000bf05270 */
[----:B------:R-:W-:Y:S02]  /*c730*/  ULDC UR27, c[0x0][0x168] ;  /* 0x00005a00001b7ab9 */ /* 0x000fe40000000800 */
[----:B------:R-:W-:Y:S02]  /*c740*/  ULDC.64 UR4, c[0x0][0x2c8] ;  /* 0x0000b20000047ab9 */ /* 0x000fe40000000a00 */
[----:B------:R-:W-:Y:S01]  /*c750*/  UIADD3 UR27, -UR27, 0x1, URZ ;  /* 0x000000011b1b7890 */ /* 0x000fe2000fffe13f */
[----:B------:R-:W-:Y:S01]  /*c760*/  PLOP3.LUT P0, PT, PT, PT, UP0, 0x40, 0x0 ;  /* 0x000000000000781c */ /* 0x000fe20003f0e808 */
[----:B--2---:R-:W-:-:S04]  /*c770*/  ULEA UR26, UR26, 0x7f, 0x7 ;  /* 0x0000007f1a1a7891 */ /* 0x004fc8000f8e383f */
[----:B------:R-:W-:-:S03]  /*c780*/  UIMAD.WIDE.U32 UR28, UR26, UR4, URZ ;  /* 0x000000041a1c72a5 */ /* 0x000fc6000f8e003f */
[----:B------:R-:W-:Y:S02]  /*c790*/  ULDC UR4, c[0x0][0x1d0] ;  /* 0x0000740000047ab9 */ /* 0x000fe40000000800 */
[----:B------:R-:W-:Y:S02]  /*c7a0*/  UIMAD UR4, UR22, UR4, UR27 ;  /* 0x00000004160472a4 */ /* 0x000fe4000f8e021b */
[----:B------:R-:W-:Y:S02]  /*c7b0*/  @UP1 USHF.R.U32.HI UR26, URZ, UR5, UR29 ;  /* 0x000000053f1a1299 */ /* 0x000fe4000801161d */
[----:B------:R-:W-:Y:S02]  /*c7c0*/  ULDC UR22, c[0x0][0x324] ;  /* 0x0000c90000167ab9 */ /* 0x000fe40000000800 */
[----:B------:R-:W-:-:S04]  /*c7d0*/  UIADD3 UR26, UR4, UR26, URZ ;  /* 0x0000001a041a7290 */ /* 0x000fc8000fffe03f */
        /* <DEDUP_REMOVED lines=14> */
.L_x_991:
[----:B------:R-:W-:Y:S02]  /*c8c0*/  ULDC UR4, c[0x0][0x32c] ;  /* 0x0000cb0000047ab9 */ /* 0x000fe40000000800 */
[----:B------:R-:W-:-:S03]  /*c8d0*/  UISETP.NE.AND UP0, UPT, UR4, 0x1, UPT ;  /* 0x000000010400788c */ /* 0x000fc6000bf05270 */
[----:B------:R-:W-:Y:S02]  /*c8e0*/  ULDC.64 UR4, c[0x0][0x330] ;  /* 0x0000cc0000047ab9 */ /* 0x000fe40000000a00 */
[----:B------:R-:W-:-:S07]  /*c8f0*/  UIMAD.WIDE.U32 UR28, UR26, UR4, URZ ;  /* 0x000000041a1c72a5 */ /* 0x000fce000f8e003f */
[----:B------:R-:W-:Y:S02]  /*c900*/  @UP0 UMOV UR27, UR29 ;  /* 0x0000001d001b0c82 */ /* 0x000fe40008000000 */
[----:B------:R-:W-:Y:S02]  /*c910*/  @UP0 USHF.R.U32.HI UR26, URZ, UR5, UR27 ;  /* 0x000000053f1a0299 */ /* 0x000fe4000801161b */
.L_x_992:
[----:B------:R-:W-:Y:S02]  /*c920*/  ULDC UR4, c[0x0][0x32c] ;  /* 0x0000cb0000047ab9 */ /* 0x000fe40000000800 */
[----:B------:R-:W-:-:S04]  /*c930*/  UIMAD UR4, UR26, UR4, URZ ;  /* 0x000000041a0472a4 */ /* 0x000fc8000f8e023f */
[----:B------:R-:W-:-:S04]  /*c940*/  UISETP.LT.AND UP0, UPT, UR22, UR4, UPT ;  /* 0x000000041600728c */ /* 0x000fc8000bf01270 */
[----:B------:R-:W-:-:S04]  /*c950*/  USEL UR22, UR22, UR4, !UP0 ;  /* 0x0000000416167287 */ /* 0x000fc8000c000000 */
.L_x_990:
[----:B------:R-:W-:-:S04]  /*c960*/  UIADD3 UR22, UR22, 0x2f, URZ ;  /* 0x0000002f16167890 */ /* 0x000fc8000fffe03f */
        /* <DEDUP_REMOVED lines=8> */
[----:B-1----:R-:W2:Y:S04]  /*c9f0*/  LDL R0, [R1+0x10] ;  /* 0x0000100001007983 */ /* 0x002ea80000100800 */
[----:B------:R-:W3:Y:S04]  /*ca00*/  LDL R5, [R1+0x3c] ;  /* 0x00003c0001057983 */ /* 0x000ee80000100800 */
[----:B------:R-:W3:Y:S01]  /*ca10*/  LDL R4, [R1+0x38] ;  /* 0x0000380001047983 */ /* 0x000ee20000100800 */
[----:B------:R-:W-:Y:S01]  /*ca20*/  MOV R139, R3 ;  /* 0x00000003008b7202 */ /* 0x000fe20000000f00 */
[----:B------:R-:W-:-:S02]  /*ca30*/  IMAD.MOV.U32 R132, RZ, RZ, R136 ;  /* 0x000000ffff847224 */ /* 0x000fc400078e0088 */
[----:B------:R-:W-:Y:S02]  /*ca40*/  IMAD.MOV.U32 R2, RZ, RZ, R137 ;  /* 0x000000ffff027224 */ /* 0x000fe400078e0089 */
[----:B------:R-:W-:Y:S01]  /*ca50*/  IMAD.MOV.U32 R138, RZ, RZ, R135 ;  /* 0x000000ffff8a7224 */ /* 0x000fe200078e0087 */
[----:B--2---:R-:W-:-:S05]  /*ca60*/  SHF.L.U32 R3, R0, 0x1, RZ ;  /* 0x0000000100037819 */ /* 0x004fca00000006ff */
[----:B------:R1:W-:Y:S01]  /*ca70*/  STL [R1+0x34], R3 ;  /* 0x0000340301007387 */ /* 0x0003e20000100800 */
[----:B------:R-:W-:Y:S02]  /*ca80*/  SHF.R.S32.HI R250, RZ, 0x1f, R0 ;  /* 0x0000001ffffa7819 */ /* 0x000fe40000011400 */
[C---:B---3--:R-:W-:Y:S01]  /*ca90*/  SHF.L.U64.HI R249, R4.reuse, 0x1, R5 ;  /* 0x0000000104f97819 */ /* 0x048fe20000010205 */
[----:B------:R-:W-:Y:S01]  /*caa0*/  IMAD.SHL.U32 R248, R4, 0x2, RZ ;  /* 0x0000000204f87824 */ /* 0x000fe200078e00ff */
[----:B------:R-:W-:Y:S02]  /*cab0*/  SHF.L.U64.HI R250, R0, 0x1, R250 ;  /* 0x0000000100fa7819 */ /* 0x000fe400000102fa */
.L_x_996:
[----:B--2--5:R2:W5:Y:S01]  /*cac0*/  LDL R134, [R1+0x34] ;  /* 0x0000340001867983 */ /* 0x0245620000100800 */
[----:B------:R-:W-:Y:S04]  /*cad0*/  DEPBAR.LE SB0, 0x0 ;  /* 0x000080000000791a */ /* 0x000fe80000000000 */
[----:B------:R-:W-:Y:S01]  /*cae0*/  BAR.SYNC.DEFER_BLOCKING 0x0 ;  /* 0x0000000000007b1d */ /* 0x000fe20000010000 */
[----:B------:R-:W-:Y:S01]  /*caf0*/  UISETP.GT.AND UP0, UPT, UR7, UR23, UPT ;  /* 0x000000170700728c */ /* 0x000fe2000bf04270 */
[----:B------:R-:W-:Y:S05]  /*cb00*/  SEL R133, RZ, 0x10, P4 ;  /* 0x00000010ff857807 */ /* 0x000fea0002000000 */
[----:B------:R-:W-:Y:S01]  /*cb10*/  PLOP3.LUT P0, PT, PT, PT, UP0, 0x80, 0x0 ;  /* 0x000000000000781c */ /* 0x000fe20003f0f008 */
[----:B------:R2:W3:Y:S04]  /*cb20*/  LDSM.16.M88.4 R48, [R231+0x8080] ;  /* 0x00808000e730783b */ /* 0x0004e80000000200 */
[----:B------:R2:W4:Y:S04]  /*cb30*/  LDSM.16.M88.4 R44, [R231+0xa080] ;  /* 0x00a08000e72c783b */ /* 0x0005280000000200 */
[----:B------:R2:W1:Y:S04]  /*cb40*/  LDSM.16.M88.4 R16, [R224+0x5080] ;  /* 0x00508000e010783b */ /* 0x0004680000000200 */
        /* <DEDUP_REMOVED lines=8> */
[----:B------:R-:W-:Y:S01]  /*cbd0*/  SHF.R.S32.HI R0, RZ, 0x1f, R243 ;  /* 0x0000001fff007819 */ /* 0x000fe200000114f3 */
[----:B------:R-:W-:Y:S01]  /*cbe0*/  IMAD.WIDE.U32 R4, R243, c[0x0][0x208], RZ ;  /* 0x00008200f3047a25 */ /* 0x000fe200078e00ff */
[----:B-1----:R-:W-:Y:S02]  /*cbf0*/  SHF.R.S32.HI R3, RZ, 0x1f, R242 ;  /* 0x0000001fff037819 */ /* 0x002fe400000114f2 */
        /* <DEDUP_REMOVED lines=22> */
[C-C-:B----4-:R-:W-:Y:S01]  /*cd60*/  IMAD.X R15, R5.reuse, 0x1, R250.reuse, P1 ;  /* 0x00000001050f7824 */ /* 0x150fe200008e06fa */
[----:B------:R-:W-:Y:S01]  /*cd70*/  IADD3 R8, P1, R8, R248, RZ ;  /* 0x000000f808087210 */ /* 0x000fe20007f3e0ff */
[--C-:B------:R-:W-:Y:S01]  /*cd80*/  IMAD.X R13, R5, 0x1, R249.reuse, P0 ;  /* 0x00000001050d7824 */ /* 0x100fe200000e06f9 */
[----:B---3--:R-:W-:Y:S02]  /*cd90*/  IADD3 R6, P0, R3, R134, RZ ;  /* 0x0000008603067210 */ /* 0x008fe40007f1e0ff */
[----:B------:R1:W-:Y:S01]  /*cda0*/  LDGSTS.E.BYPASS.LTC128B.128 [R21], [R14.64], !P5 ;  /* 0x000000000e157fae */ /* 0x0003e2000e901d54 */
[C---:B------:R-:W-:Y:S03]  /*cdb0*/  IMAD.X R11, R7.reuse, 0x1, R250, P2 ;  /* 0x00000001070b7824 */ /* 0x040fe600010e06fa */
[----:B------:R1:W-:Y:S01]  /*cdc0*/  LDGSTS.E.BYPASS.LTC128B.128 [R21+0x1800], [R12.64], !P4 ;  /* 0x018000000c157fae */ /* 0x0003e2000e101d54 */
[--C-:B------:R-:W-:Y:S01]  /*cdd0*/  IMAD.X R9, R7, 0x1, R249.reuse, P1 ;  /* 0x0000000107097824 */ /* 0x100fe200008e06f9 */
        /* <DEDUP_REMOVED lines=8> */
.L_x_994:
        /* <DEDUP_REMOVED lines=147> */
[----:B------:R-:W-:Y:S04]  /*d790*/  DEPBAR.LE SB0, 0x0 ;  /* 0x000080000000791a */ /* 0x000fe80000000000 */
[-C--:B----4-:R-:W-:Y:S04]  /*d7a0*/  HMMA.16816.F32 R20, R196, R4.reuse, R20 ;  /* 0x00000004c414723c */ /* 0x090fe80000001814 */
[----:B------:R4:W1:Y:S01]  /*d7b0*/  MUFU.TANH R203, R14 ;  /* 0x0000000e00cb7308 */ /* 0x0008620000002400 */
[----:B------:R-:W-:Y:S03]  /*d7c0*/  BAR.SYNC.DEFER_BLOCKING 0x0 ;  /* 0x0000000000007b1d */ /* 0x000fe60000010000 */
[C---:B------:R-:W-:Y:S06]  /*d7d0*/  HMMA.16816.F32 R24, R216.reuse, R4, R24 ;  /* 0x00000004d818723c */ /* 0x040fec0000001818 */
[----:B------:R4:W1:Y:S02]  /*d7e0*/  MUFU.TANH R202, R15 ;  /* 0x0000000f00ca7308 */ /* 0x0008640000002400 */
[-C--:B------:R-:W-:Y:S08]  /*d7f0*/  HMMA.16816.F32 R28, R216, R6.reuse, R28 ;  /* 0x00000006d81c723c */ /* 0x080ff0000000181c */
[----:B------:R4:W2:Y:S01]  /*d800*/  MUFU.TANH R142, R16 ;  /* 0x00000010008e7308 */ /* 0x0008a20000002400 */
        /* <DEDUP_REMOVED lines=74> */
[----:B------:R-:W-:Y:S01]  /*dcb0*/  UIMAD UR5, UR23, 0x30, UR11 ;  /* 0x00000030170578a4 */ /* 0x000fe2000f8e020b */
[----:B------:R-:W-:Y:S01]  /*dcc0*/  IMAD.MOV.U32 R242, RZ, RZ, RZ ;  /* 0x000000fffff27224 */ /* 0x000fe200078e00ff */
[----:B----4-:R-:W-:Y:S04]  /*dcd0*/  IADD3 R16, -R133, 0x10, RZ ;  /* 0x0000001085107810 */ /* 0x010fe80007ffe1ff */
[----:B------:R-:W-:Y:S01]  /*dce0*/  IMAD.U32 R3, RZ, RZ, UR5 ;  /* 0x00000005ff037e24 */ /* 0x000fe2000f8e00ff */
[----:B------:R-:W-:Y:S04]  /*dcf0*/  LOP3.LUT R16, R16, 0xf, RZ, 0xc0, !PT ;  /* 0x0000000f10107812 */ /* 0x000fe800078ec0ff */
[----:B--2---:R-:W-:Y:S05]  /*dd00*/  IADD3 R3, R3, -0x30, R135 ;  /* 0xffffffd003037810 */ /* 0x004fea0007ffe087 */
[----:B------:R-:W-:Y:S04]  /*dd10*/  @P3 IMAD.HI.U32 R4, R3, c[0x0][0x2bc], RZ ;  /* 0x0000af0003043a27 */ /* 0x000fe800078e00ff */
[--C-:B------:R-:W-:Y:S01]  /*dd20*/  IMAD.MOV.U32 R0, RZ, RZ, R3.reuse ;  /* 0x000000ffff007224 */ /* 0x100fe200078e0003 */
        /* <DEDUP_REMOVED lines=30> */
[C-C-:B----4-:R-:W-:Y:S01]  /*df10*/  IMAD.X R15, R5.reuse, 0x1, R250.reuse, P1 ;  /* 0x00000001050f7824 */ /* 0x150fe200008e06fa */
[----:B------:R-:W-:Y:S01]  /*df20*/  IADD3 R8, P1, R8, R248, RZ ;  /* 0x000000f808087210 */ /* 0x000fe20007f3e0ff */
[--C-:B------:R-:W-:Y:S01]  /*df30*/  IMAD.X R13, R5, 0x1, R249.reuse, P0 ;  /* 0x00000001050d7824 */ /* 0x100fe200000e06f9 */
[----:B-1----:R-:W-:Y:S02]  /*df40*/  IADD3 R6, P0, R3, R134, RZ ;  /* 0x0000008603067210 */ /* 0x002fe40007f1e0ff */
[----:B------:R1:W-:Y:S01]  /*df50*/  LDGSTS.E.BYPASS.LTC128B.128 [R247+0x5080], [R14.64], !P5 ;  /* 0x050800000ef77fae */ /* 0x0003e2000e901d54 */
        /* <DEDUP_REMOVED lines=11> */
.L_x_995:
[----:B--23--:R-:W-:Y:S01]  /*e010*/  FMNMX.FTZ R137, R143, R2, !PT ;  /* 0x000000028f897209 */ /* 0x00cfe20007810000 */
[----:B----4-:R-:W-:Y:S01]  /*e020*/  LDSM.16.MT88.4 R20, [R225+0x2080] ;  /* 0x00208000e114783b */ /* 0x010fe20000004200 */
[----:B------:R-:W-:Y:S01]  /*e030*/  FMNMX.FTZ R0, R192, R132, !PT ;  /* 0x00000084c0007209 */ /* 0x000fe20007810000 */
[----:B------:R-:W-:Y:S01]  /*e040*/  UISETP.GT.AND UP0, UPT, UR23, UR4, UPT ;  /* 0x000000041700728c */ /* 0x000fe2000bf04270 */
[----:B------:R-:W-:Y:S01]  /*e050*/  FMNMX.FTZ R137, R195, R137, !PT ;  /* 0x00000089c3897209 */ /* 0x000fe20007810000 */
[----:B------:R-:W-:Y:S01]  /*e060*/  UIADD3 UR23, UR23, -0x1, URZ ;  /* 0xffffffff17177890 */ /* 0x000fe2000fffe03f */
[----:B------:R-:W-:Y:S02]  /*e070*/  FMNMX.FTZ R0, R204, R0, !PT ;  /* 0x00000000cc007209 */ /* 0x000fe40007810000 */
[----:B------:R-:W-:Y:S01]  /*e080*/  FMNMX.FTZ R137, R142, R137, !PT ;  /* 0x000000898e897209 */ /* 0x000fe20007810000 */
[----:B------:R-:W-:Y:S01]  /*e090*/  LDSM.16.MT88.4 R36, [R226+0x2080] ;  /* 0x00208000e224783b */ /* 0x000fe20000004200 */
[----:B-1----:R-:W-:Y:S02]  /*e0a0*/  FMNMX.FTZ R0, R18, R0, !PT ;  /* 0x0000000012007209 */ /* 0x002fe40007810000 */
        /* <DEDUP_REMOVED lines=21> */
[----:B------:R-:W-:Y:S02]  /*e200*/  PLOP3.LUT P0, PT, PT, PT, UP0, 0x80, 0x0 ;  /* 0x000000000000781c */ /* 0x000fe40003f0f008 */
[----:B------:R-:W-:Y:S04]  /*e210*/  FMNMX.FTZ R3, R205, R3, !PT ;  /* 0x00000003cd037209 */ /* 0x000fe80007810000 */
[----:B------:R-:W-:Y:S01]  /*e220*/  FMNMX.FTZ R3, R194, R3, !PT ;  /* 0x00000003c2037209 */ /* 0x000fe20007810000 */
[----:B------:R-:W2:Y:S03]  /*e230*/  SHFL.BFLY PT, R136, R0, 0x2, 0x1f ;  /* 0x0c401f0000887f89 */ /* 0x000ea600000e0000 */
[----:B------:R-:W-:Y:S04]  /*e240*/  FMNMX.FTZ R3, R193, R3, !PT ;  /* 0x00000003c1037209 */ /* 0x000fe80007810000 */
[----:B------:R-:W-:Y:S04]  /*e250*/  FMNMX.FTZ R3, R220, R3, !PT ;  /* 0x00000003dc037209 */ /* 0x000fe80007810000 */
[----:B------:R-:W-:Y:S04]  /*e260*/  FMNMX.FTZ R3, R215, R3, !PT ;  /* 0x00000003d7037209 */ /* 0x000fe80007810000 */
[----:B------:R-:W-:Y:S04]  /*e270*/  FMNMX.FTZ R3, R244, R3, !PT ;  /* 0x00000003f4037209 */ /* 0x000fe80007810000 */
[----:B------:R-:W-:Y:S04]  /*e280*/  FMNMX.FTZ R3, R223, R3, !PT ;  /* 0x00000003df037209 */ /* 0x000fe80007810000 */
[----:B------:R-:W-:Y:S02]  /*e290*/  FMNMX.FTZ R3, R217, R3, !PT ;  /* 0x00000003d9037209 */ /* 0x000fe40007810000 */
[----:B-1----:R-:W-:Y:S02]  /*e2a0*/  FMNMX.FTZ R137, R137, R4, !PT ;  /* 0x0000000489897209 */ /* 0x002fe40007810000 */
[----:B------:R-:W-:Y:S02]  /*e2b0*/  FMNMX.FTZ R4, R200, R139, !PT ;  /* 0x0000008bc8047209 */ /* 0x000fe40007810000 */
[----:B--2---:R-:W-:Y:S01]  /*e2c0*/  FMNMX.FTZ R136, R0, R136, !PT ;  /* 0x0000008800887209 */ /* 0x004fe20007810000 */
[----:B------:R-:W1:Y:S01]  /*e2d0*/  SHFL.BFLY PT, R7, R137, 0x1, 0x1f ;  /* 0x0c201f0089077f89 */ /* 0x000e6200000e0000 */
[----:B------:R-:W-:Y:S02]  /*e2e0*/  FMNMX.FTZ R4, R206, R4, !PT ;  /* 0x00000004ce047209 */ /* 0x000fe40007810000 */
[----:B------:R-:W-:Y:S02]  /*e2f0*/  FMNMX.FTZ R3, R218, R3, !PT ;  /* 0x00000003da037209 */ /* 0x000fe40007810000 */
[----:B------:R-:W-:Y:S02]  /*e300*/  FMNMX.FTZ R0, R203, R4, !PT ;  /* 0x00000004cb007209 */ /* 0x000fe40007810000 */
[----:B------:R-:W-:Y:S01]  /*e310*/  FMNMX.FTZ R3, R41, R3, !PT ;  /* 0x0000000329037209 */ /* 0x000fe20007810000 */
[----:B------:R-:W2:Y:S01]  /*e320*/  SHFL.BFLY PT, R6, R136, 0x1, 0x1f ;  /* 0x0c201f0088067f89 */ /* 0x000ea200000e0000 */
[----:B------:R-:W-:Y:S02]  /*e330*/  FMNMX.FTZ R0, R202, R0, !PT ;  /* 0x00000000ca007209 */ /* 0x000fe40007810000 */
[----:B------:R-:W-:Y:S02]  /*e340*/  FMNMX.FTZ R3, R40, R3, !PT ;  /* 0x0000000328037209 */ /* 0x000fe40007810000 */
[----:B------:R-:W-:Y:S03]  /*e350*/  FMNMX.FTZ R0, R221, R0, !PT ;  /* 0x00000000dd007209 */ /* 0x000fe60007810000 */
[----:B------:R-:W3:Y:S01]  /*e360*/  SHFL.BFLY PT, R5, R3, 0x2, 0x1f ;  /* 0x0c401f0003057f89 */ /* 0x000ee200000e0000 */
[----:B------:R-:W-:Y:S04]  /*e370*/  FMNMX.FTZ R0, R222, R0, !PT ;  /* 0x00000000de007209 */ /* 0x000fe80007810000 */
[----:B------:R-:W-:Y:S02]  /*e380*/  FMNMX.FTZ R0, R245, R0, !PT ;  /* 0x00000000f5007209 */ /* 0x000fe40007810000 */
[----:B-1----:R-:W-:Y:S02]  /*e390*/  FMNMX.FTZ R137, R137, R7, !PT ;  /* 0x0000000789897209 */ /* 0x002fe40007810000 */
[----:B------:R-:W-:Y:S03]  /*e3a0*/  FMNMX.FTZ R4, R246, R0, !PT ;  /* 0x00000000f6047209 */ /* 0x000fe60007810000 */
[----:B------:R-:W-:Y:S01]  /*e3b0*/  FADD.FTZ R0, -R137, R2 ;  /* 0x0000000289007221 */ /* 0x000fe20000010100 */
[----:B------:R-:W-:Y:S01]  /*e3c0*/  FMNMX.FTZ R4, R219, R4, !PT ;  /* 0x00000004db047209 */ /* 0x000fe20007810000 */
[----:B------:R-:W-:Y:S01]  /*e3d0*/  FMUL.FTZ R196, R137, c[0x0][0x2d0] ;  /* 0x0000b40089c47a20 */ /* 0x000fe20000410000 */
[----:B--2---:R-:W-:Y:S01]  /*e3e0*/  FMNMX.FTZ R136, R136, R6, !PT ;  /* 0x0000000688887209 */ /* 0x004fe20007810000 */
[----:B------:R-:W-:Y:S01]  /*e3f0*/  FMUL.FTZ R2, R0, c[0x0][0x2d0] ;  /* 0x0000b40000027a20 */ /* 0x000fe20000410000 */
[----:B------:R-:W-:Y:S01]  /*e400*/  FMNMX.FTZ R0, R42, R4, !PT ;  /* 0x000000042a007209 */ /* 0x000fe20007810000 */
[----:B------:R-:W-:Y:S02]  /*e410*/  FFMA.FTZ R4, R143, c[0x0][0x2d0], -R196 ;  /* 0x0000b4008f047a23 */ /* 0x000fe400000108c4 */
[----:B-----5:R1:W2:Y:S01]  /*e420*/  MUFU.EX2 R134, R2 ;  /* 0x0000000200867308 */ /* 0x0202a20000000800 */
[----:B------:R-:W-:Y:S02]  /*e430*/  FMNMX.FTZ R0, R140, R0, !PT ;  /* 0x000000008c007209 */ /* 0x000fe40007810000 */
[----:B---3--:R-:W-:Y:S02]  /*e440*/  FMNMX.FTZ R3, R3, R5, !PT ;  /* 0x0000000503037209 */ /* 0x008fe40007810000 */
[----:B------:R-:W-:Y:S03]  /*e450*/  FMNMX.FTZ R0, R141, R0, !PT ;  /* 0x000000008d007209 */ /* 0x000fe60007810000 */
[----:B------:R-:W3:Y:S02]  /*e460*/  SHFL.BFLY PT, R135, R3, 0x1, 0x1f ;  /* 0x0c201f0003877f89 */ /* 0x000ee400000e0000 */
[----:B------:R-:W-:Y:S01]  /*e470*/  MUFU.EX2 R29, R4 ;  /* 0x00000004001d7308 */ /* 0x000fe20000000800 */
[----:B-1----:R-:W-:Y:S02]  /*e480*/  FADD.FTZ R2, -R136, R132 ;  /* 0x0000008488027221 */ /* 0x002fe40000010100 */
[----:B--2---:R-:W-:Y:S02]  /*e490*/  FMUL.FTZ R16, R134, R156 ;  /* 0x0000009c86107220 */ /* 0x004fe40000410000 */
[----:B------:R-:W-:Y:S02]  /*e4a0*/  FMUL.FTZ R2, R2, c[0x0][0x2d0] ;  /* 0x0000b40002027a20 */ /* 0x000fe40000410000 */
[C---:B------:R-:W-:Y:S03]  /*e4b0*/  FMUL.FTZ R48, R134.reuse, R188 ;  /* 0x000000bc86307220 */ /* 0x040fe60000410000 */
[----:B------:R1:W2:Y:S01]  /*e4c0*/  MUFU.EX2 R133, R2 ;  /* 0x0000000200857308 */ /* 0x0002a20000000800 */
[----:B---3--:R-:W-:Y:S01]  /*e4d0*/  FMNMX.FTZ R135, R3, R135, !PT ;  /* 0x0000008703877209 */ /* 0x008fe20007810000 */
[C---:B------:R-:W-:Y:S01]  /*e4e0*/  FMUL.FTZ R49, R134.reuse, R189 ;  /* 0x000000bd86317220 */ /* 0x040fe20000410000 */
[----:B------:R-:W3:Y:S01]  /*e4f0*/  SHFL.BFLY PT, R3, R0, 0x2, 0x1f ;  /* 0x0c401f0000037f89 */ /* 0x000ee200000e0000 */
[C---:B------:R-:W-:Y:S02]  /*e500*/  FMUL.FTZ R52, R134.reuse, R52 ;  /* 0x0000003486347220 */ /* 0x040fe40000410000 */
[C---:B------:R-:W-:Y:S02]  /*e510*/  FMUL.FTZ R143, R135.reuse, c[0x0][0x2d0] ;  /* 0x0000b400878f7a20 */ /* 0x040fe40000410000 */
[C---:B------:R-:W-:Y:S02]  /*e520*/  FMUL.FTZ R53, R134.reuse, R53 ;  /* 0x0000003586357220 */ /* 0x040fe40000410000 */
[C---:B------:R-:W-:Y:S02]  /*e530*/  FMUL.FTZ R64, R134.reuse, R64 ;  /* 0x0000004086407220 */ /* 0x040fe40000410000 */
[C---:B------:R-:W-:Y:S02]  /*e540*/  FMUL.FTZ R65, R134.reuse, R65 ;  /* 0x0000004186417220 */ /* 0x040fe40000410000 */
[C---:B------:R-:W-:Y:S02]  /*e550*/  FMUL.FTZ R68, R134.reuse, R68 ;  /* 0x0000004486447220 */ /* 0x040fe40000410000 */
[C---:B------:R-:W-:Y:S02]  /*e560*/  FMUL.FTZ R69, R134.reuse, R69 ;  /* 0x0000004586457220 */ /* 0x040fe40000410000 */
[C---:B------:R-:W-:Y:S02]  /*e570*/  FMUL.FTZ R80, R134.reuse, R80 ;  /* 0x0000005086507220 */ /* 0x040fe40000410000 */
[C---:B------:R-:W-:Y:S02]  /*e580*/  FMUL.FTZ R81, R134.reuse, R81 ;  /* 0x0000005186517220 */ /* 0x040fe40000410000 */
[----:B------:R-:W-:Y:S02]  /*e590*/  FMUL.FTZ R84, R134, R84 ;  /* 0x0000005486547220 */ /* 0x000fe40000410000 */
[----:B-1----:R-:W-:Y:S02]  /*e5a0*/  FADD.FTZ R2, -R135, R138 ;  /* 0x0000008a87027221 */ /* 0x002fe40000010100 */
[--C-:B------:R-:W-:Y:S01]  /*e5b0*/  FFMA.FTZ R138, R207, c[0x0][0x2d0], -R196.reuse ;  /* 0x0000b400cf8a7a23 */ /* 0x100fe200000108c4 */
[----:B---3--:R-:W-:Y:S01]  /*e5c0*/  FMNMX.FTZ R0, R0, R3, !PT ;  /* 0x0000000300007209 */ /* 0x008fe20007810000 */
[----:B------:R-:W-:Y:S02]  /*e5d0*/  FMUL.FTZ R2, R2, c[0x0][0x2d0] ;  /* 0x0000b40002027a20 */ /* 0x000fe40000410000 */
[--C-:B------:R-:W-:Y:S02]  /*e5e0*/  FFMA.FTZ R3, R17, c[0x0][0x2d0], -R196.reuse ;  /* 0x0000b40011037a23 */ /* 0x100fe400000108c4 */
[----:B------:R1:W3:Y:S01]  /*e5f0*/  MUFU.EX2 R132, R2 ;  /* 0x0000000200847308 */ /* 0x0002e20000000800 */
[C---:B--2---:R-:W-:Y:S02]  /*e600*/  FMUL.FTZ R6, R133.reuse, R146 ;  /* 0x0000009285067220 */ /* 0x044fe40000410000 */
[C---:B------:R-:W-:Y:S02]  /*e610*/  FMUL.FTZ R7, R133.reuse, R147 ;  /* 0x0000009385077220 */ /* 0x040fe40000410000 */
[----:B------:R-:W-:Y:S02]  /*e620*/  FMUL.FTZ R17, R134, R157 ;  /* 0x0000009d86117220 */ /* 0x000fe40000410000 */
[C---:B------:R-:W-:Y:S02]  /*e630*/  FMUL.FTZ R50, R133.reuse, R190 ;  /* 0x000000be85327220 */ /* 0x040fe40000410000 */
[C---:B------:R-:W-:Y:S01]  /*e640*/  FMUL.FTZ R51, R133.reuse, R191 ;  /* 0x000000bf85337220 */ /* 0x040fe20000410000 */
[----:B------:R-:W-:Y:S01]  /*e650*/  MUFU.EX2 R8, R3 ;  /* 0x0000000300087308 */ /* 0x000fe20000000800 */
[C---:B------:R-:W-:Y:S01]  /*e660*/  FMUL.FTZ R54, R133.reuse, R54 ;  /* 0x0000003685367220 */ /* 0x040fe20000410000 */
[----:B------:R-:W-:Y:S01]  /*e670*/  LDSM.16.MT88.4 R188, [R228+0x3080] ;  /* 0x00308000e4bc783b */ /* 0x000fe20000004200 */
[C---:B------:R-:W-:Y:S02]  /*e680*/  FMUL.FTZ R55, R133.reuse, R55 ;  /* 0x0000003785377220 */ /* 0x040fe40000410000 */
[C---:B------:R-:W-:Y:S02]  /*e690*/  FMUL.FTZ R66, R133.reuse, R66 ;  /* 0x0000004285427220 */ /* 0x040fe40000410000 */
[C---:B------:R-:W-:Y:S02]  /*e6a0*/  FMUL.FTZ R67, R133.reuse, R67 ;  /* 0x0000004385437220 */ /* 0x040fe40000410000 */
[C---:B------:R-:W-:Y:S02]  /*e6b0*/  FMUL.FTZ R70, R133.reuse, R70 ;  /* 0x0000004685467220 */ /* 0x040fe40000410000 */
[C---:B------:R-:W-:Y:S02]  /*e6c0*/  FMUL.FTZ R71, R133.reuse, R71 ;  /* 0x0000004785477220 */ /* 0x040fe40000410000 */
[----:B------:R-:W-:Y:S02]  /*e6d0*/  FMUL.FTZ R82, R133, R82 ;  /* 0x0000005285527220 */ /* 0x000fe40000410000 */
[--C-:B-1----:R-:W-:Y:S02]  /*e6e0*/  FFMA.FTZ R2, R195, c[0x0][0x2d0], -R196.reuse ;  /* 0x0000b400c3027a23 */ /* 0x102fe400000108c4 */
[C---:B---3--:R-:W-:Y:S02]  /*e6f0*/  FMUL.FTZ R12, R132.reuse, R152 ;  /* 0x00000098840c7220 */ /* 0x048fe40000410000 */
[----:B------:R1:W-:Y:S01]  /*e700*/  MUFU.EX2 R10, R2 ;  /* 0x00000002000a7308 */ /* 0x0003e20000000800 */
        /* <DEDUP_REMOVED lines=12> */
[----:B-1----:R-:W-:Y:S02]  /*e7d0*/  FFMA.FTZ R2, R142, c[0x0][0x2d0], -R196 ;  /* 0x0000b4008e027a23 */ /* 0x002fe400000108c4 */
[----:B------:R-:W-:Y:S02]  /*e7e0*/  FMUL.FTZ R142, R136, c[0x0][0x2d0] ;  /* 0x0000b400888e7a20 */ /* 0x000fe40000410000 */
[----:B------:R1:W-:Y:S01]  /*e7f0*/  MUFU.EX2 R30, R2 ;  /* 0x00000002001e7308 */ /* 0x0003e20000000800 */
[C---:B------:R-:W-:Y:S02]  /*e800*/  FMUL.FTZ R83, R133.reuse, R83 ;  /* 0x0000005385537220 */ /* 0x040fe40000410000 */
[--C-:B------:R-:W-:Y:S02]  /*e810*/  FFMA.FTZ R3, R192, c[0x0][0x2d0], -R142.reuse ;  /* 0x0000b400c0037a23 */ /* 0x100fe4000001088e */
[----:B------:R-:W-:Y:S02]  /*e820*/  FMUL.FTZ R85, R134, R85 ;  /* 0x0000005586557220 */ /* 0x000fe40000410000 */
[C---:B------:R-:W-:Y:S02]  /*e830*/  FMUL.FTZ R86, R133.reuse, R86 ;  /* 0x0000005685567220 */ /* 0x040fe40000410000 */
[C---:B------:R-:W-:Y:S01]  /*e840*/  FMUL.FTZ R87, R133.reuse, R87 ;  /* 0x0000005785577220 */ /* 0x040fe20000410000 */
[----:B------:R2:W-:Y:S01]  /*e850*/  MUFU.EX2 R43, R3 ;  /* 0x00000003002b7308 */ /* 0x0005e20000000800 */
[C---:B------:R-:W-:Y:S02]  /*e860*/  FMUL.FTZ R88, R132.reuse, R88 ;  /* 0x0000005884587220 */ /* 0x040fe40000410000 */
[C---:B------:R-:W-:Y:S02]  /*e870*/  FMUL.FTZ R89, R132.reuse, R89 ;  /* 0x0000005984597220 */ /* 0x040fe40000410000 */
[C---:B------:R-:W-:Y:S02]  /*e880*/  FMUL.FTZ R92, R132.reuse, R92 ;  /* 0x0000005c845c7220 */ /* 0x040fe40000410000 */
[----:B------:R-:W-:Y:S02]  /*e890*/  FMUL.FTZ R93, R132, R93 ;  /* 0x0000005d845d7220 */ /* 0x000fe40000410000 */
[C---:B------:R-:W-:Y:S02]  /*e8a0*/  FMUL.FTZ R96, R134.reuse, R96 ;  /* 0x0000006086607220 */ /* 0x040fe40000410000 */
[C---:B------:R-:W-:Y:S02]  /*e8b0*/  FMUL.FTZ R97, R134.reuse, R97 ;  /* 0x0000006186617220 */ /* 0x040fe40000410000 */
[C---:B------:R-:W-:Y:S01]  /*e8c0*/  FMUL.FTZ R98, R133.reuse, R98 ;  /* 0x0000006285627220 */ /* 0x040fe20000410000 */
[----:B-1----:R-:W1:Y:S01]  /*e8d0*/  SHFL.BFLY PT, R2, R0, 0x1, 0x1f ;  /* 0x0c201f0000027f89 */ /* 0x002e6200000e0000 */
[C---:B------:R-:W-:Y:S02]  /*e8e0*/  FMUL.FTZ R99, R133.reuse, R99 ;  /* 0x0000006385637220 */ /* 0x040fe40000410000 */
[C---:B------:R-:W-:Y:S02]  /*e8f0*/  FMUL.FTZ R100, R134.reuse, R100 ;  /* 0x0000006486647220 */ /* 0x040fe40000410000 */
[----:B------:R-:W-:Y:S02]  /*e900*/  FMUL.FTZ R101, R134, R101 ;  /* 0x0000006586657220 */ /* 0x000fe40000410000 */
[C---:B------:R-:W-:Y:S02]  /*e910*/  FMUL.FTZ R102, R133.reuse, R102 ;  /* 0x0000006685667220 */ /* 0x040fe40000410000 */
[C---:B------:R-:W-:Y:S02]  /*e920*/  FMUL.FTZ R103, R133.reuse, R103 ;  /* 0x0000006785677220 */ /* 0x040fe40000410000 */
[--C-:B--2---:R-:W-:Y:S01]  /*e930*/  FFMA.FTZ R3, R204, c[0x0][0x2d0], -R142.reuse ;  /* 0x0000b400cc037a23 */ /* 0x104fe2000001088e */
[----:B------:R-:W-:Y:S01]  /*e940*/  MOV R204, R40 ;  /* 0x0000002800cc7202 */ /* 0x000fe20000000f00 */
[C---:B------:R-:W-:Y:S02]  /*e950*/  FMUL.FTZ R40, R132.reuse, R180 ;  /* 0x000000b484287220 */ /* 0x040fe40000410000 */
[----:B------:R2:W3:Y:S01]  /*e960*/  MUFU.EX2 R11, R3 ;  /* 0x00000003000b7308 */ /* 0x0004e20000000800 */
[C---:B------:R-:W-:Y:S02]  /*e970*/  FMUL.FTZ R104, R132.reuse, R104 ;  /* 0x0000006884687220 */ /* 0x040fe40000410000 */
[C---:B------:R-:W-:Y:S02]  /*e980*/  FMUL.FTZ R105, R132.reuse, R105 ;  /* 0x0000006984697220 */ /* 0x040fe40000410000 */
[C---:B------:R-:W-:Y:S02]  /*e990*/  FMUL.FTZ R108, R132.reuse, R108 ;  /* 0x0000006c846c7220 */ /* 0x040fe40000410000 */
[----:B------:R-:W-:Y:S02]  /*e9a0*/  FMUL.FTZ R109, R132, R109 ;  /* 0x0000006d846d7220 */ /* 0x000fe40000410000 */
[C---:B------:R-:W-:Y:S01]  /*e9b0*/  FMUL.FTZ R112, R134.reuse, R112 ;  /* 0x0000007086707220 */ /* 0x040fe20000410000 */
[----:B------:R4:W-:Y:S01]  /*e9c0*/  MUFU.EX2 R180, R138 ;  /* 0x0000008a00b47308 */ /* 0x0009e20000000800 */
[C---:B------:R-:W-:Y:S02]  /*e9d0*/  FMUL.FTZ R113, R134.reuse, R113 ;  /* 0x0000007186717220 */ /* 0x040fe40000410000 */
[C---:B------:R-:W-:Y:S02]  /*e9e0*/  FMUL.FTZ R114, R133.reuse, R114 ;  /* 0x0000007285727220 */ /* 0x040fe40000410000 */
[C---:B------:R-:W-:Y:S02]  /*e9f0*/  FMUL.FTZ R115, R133.reuse, R115 ;  /* 0x0000007385737220 */ /* 0x040fe40000410000 */
[C---:B------:R-:W-:Y:S02]  /*ea00*/  FMUL.FTZ R116, R134.reuse, R116 ;  /* 0x0000007486747220 */ /* 0x040fe40000410000 */
[----:B------:R-:W-:Y:S02]  /*ea10*/  FMUL.FTZ R117, R134, R117 ;  /* 0x0000007586757220 */ /* 0x000fe40000410000 */
[C---:B------:R-:W-:Y:S02]  /*ea20*/  FMUL.FTZ R118, R133.reuse, R118 ;  /* 0x0000007685767220 */ /* 0x040fe40000410000 */
[C---:B------:R-:W-:Y:S02]  /*ea30*/  FMUL.FTZ R119, R133.reuse, R119 ;  /* 0x0000007785777220 */ /* 0x040fe40000410000 */
[----:B--2---:R-:W-:Y:S02]  /*ea40*/  FFMA.FTZ R3, R18, c[0x0][0x2d0], -R142 ;  /* 0x0000b40012037a23 */ /* 0x004fe4000001088e */
[----:B------:R-:W-:Y:S02]  /*ea50*/  FMUL.FTZ R18, R133, R158 ;  /* 0x0000009e85127220 */ /* 0x000fe40000410000 */
[----:B------:R1:W-:Y:S01]  /*ea60*/  MUFU.EX2 R31, R3 ;  /* 0x00000003001f7308 */ /* 0x0003e20000000800 */
[C---:B------:R-:W-:Y:S02]  /*ea70*/  FMUL.FTZ R120, R132.reuse, R120 ;  /* 0x0000007884787220 */ /* 0x040fe40000410000 */
[C---:B------:R-:W-:Y:S02]  /*ea80*/  FMUL.FTZ R121, R132.reuse, R121 ;  /* 0x0000007984797220 */ /* 0x040fe40000410000 */
[----:B----4-:R-:W-:Y:S02]  /*ea90*/  FFMA.FTZ R138, R209, c[0x0][0x2d0], -R196 ;  /* 0x0000b400d18a7a23 */ /* 0x010fe400000108c4 */
[C---:B------:R-:W-:Y:S02]  /*eaa0*/  FMUL.FTZ R124, R132.reuse, R124 ;  /* 0x0000007c847c7220 */ /* 0x040fe40000410000 */
[----:B------:R-:W-:Y:S02]  /*eab0*/  FMUL.FTZ R125, R132, R125 ;  /* 0x0000007d847d7220 */ /* 0x000fe40000410000 */
[C---:B------:R-:W-:Y:S02]  /*eac0*/  FMUL.FTZ R128, R134.reuse, R128 ;  /* 0x0000008086807220 */ /* 0x040fe40000410000 */
[----:B------:R-:W-:Y:S02]  /*ead0*/  FMUL.FTZ R129, R134, R129 ;  /* 0x0000008186817220 */ /* 0x000fe40000410000 */
[C---:B------:R-:W-:Y:S02]  /*eae0*/  FMUL.FTZ R130, R133.reuse, R130 ;  /* 0x0000008285827220 */ /* 0x040fe40000410000 */
[----:B------:R-:W-:Y:S01]  /*eaf0*/  FMUL.FTZ R131, R133, R131 ;  /* 0x0000008385837220 */ /* 0x000fe20000410000 */
[----:B-1----:R-:W-:Y:S01]  /*eb00*/  FMNMX.FTZ R3, R0, R2, !PT ;  /* 0x0000000200037209 */ /* 0x002fe20007810000 */
[--C-:B------:R-:W-:Y:S02]  /*eb10*/  FFMA.FTZ R2, R201, c[0x0][0x2d0], -R143.reuse ;  /* 0x0000b400c9027a23 */ /* 0x100fe4000001088f */
[--C-:B------:R-:W-:Y:S02]  /*eb20*/  FFMA.FTZ R0, R19, c[0x0][0x2d0], -R142.reuse ;  /* 0x0000b40013007a23 */ /* 0x100fe4000001088e */
[----:B------:R1:W-:Y:S01]  /*eb30*/  MUFU.EX2 R195, R2 ;  /* 0x0000000200c37308 */ /* 0x0003e20000000800 */
[----:B------:R-:W-:Y:S02]  /*eb40*/  FMUL.FTZ R19, R133, R159 ;  /* 0x0000009f85137220 */ /* 0x000fe40000410000 */
[----:B------:R-:W-:Y:S07]  /*eb50*/  LDSM.16.MT88.4 R156, [R227+0x2080] ;  /* 0x00208000e39c783b */ /* 0x000fee0000004200 */
[----:B------:R2:W-:Y:S01]  /*eb60*/  MUFU.EX2 R9, R0 ;  /* 0x0000000000097308 */ /* 0x0005e20000000800 */
[----:B-1----:R-:W-:Y:S01]  /*eb70*/  FFMA.FTZ R2, R205, c[0x0][0x2d0], -R143 ;  /* 0x0000b400cd027a23 */ /* 0x002fe2000001088f */
[----:B------:R-:W-:Y:S01]  /*eb80*/  MOV R205, R41 ;  /* 0x0000002900cd7202 */ /* 0x000fe20000000f00 */
[----:B------:R-:W-:Y:S07]  /*eb90*/  FMUL.FTZ R41, R132, R181 ;  /* 0x000000b584297220 */ /* 0x000fee0000410000 */
[----:B------:R1:W-:Y:S01]  /*eba0*/  MUFU.EX2 R192, R2 ;  /* 0x0000000200c07308 */ /* 0x0003e20000000800 */
[----:B------:R-:W-:Y:S01]  /*ebb0*/  MOV R184, R205 ;  /* 0x000000cd00b87202 */ /* 0x000fe20000000f00 */
[----:B--2---:R-:W-:Y:S01]  /*ebc0*/  FADD.FTZ R0, -R3, R139 ;  /* 0x0000008b03007221 */ /* 0x004fe20000010100 */
[----:B------:R-:W-:Y:S01]  /*ebd0*/  MOV R139, R33 ;  /* 0x00000021008b7202 */ /* 0x000fe20000000f00 */
[----:B------:R-:W-:Y:S06]  /*ebe0*/  FMUL.FTZ R33, R134, R173 ;  /* 0x000000ad86217220 */ /* 0x000fec0000410000 */
[----:B------:R2:W-:Y:S01]  /*ebf0*/  MUFU.EX2 R173, R138 ;  /* 0x0000008a00ad7308 */ /* 0x0005e20000000800 */
[----:B------:R-:W-:Y:S02]  /*ec00*/  FMUL.FTZ R0, R0, c[0x0][0x2d0] ;  /* 0x0000b40000007a20 */ /* 0x000fe40000410000 */
[--C-:B------:R-:W-:Y:S07]  /*ec10*/  FFMA.FTZ R139, R139, c[0x0][0x2d0], -R142.reuse ;  /* 0x0000b4008b8b7a23 */ /* 0x100fee000001088e */
[----:B------:R-:W4:Y:S01]  /*ec20*/  MUFU.EX2 R0, R0 ;  /* 0x0000000000007308 */ /* 0x000f220000000800 */
[--C-:B-1----:R-:W-:Y:S01]  /*ec30*/  FFMA.FTZ R2, R194, c[0x0][0x2d0], -R143.reuse ;  /* 0x0000b400c2027a23 */ /* 0x102fe2000001088f */
[----:B---3--:R-:W-:Y:S08]  /*ec40*/  MOV R194, R11 ;  /* 0x0000000b00c27202 */ /* 0x008ff00000000f00 */
[----:B------:R1:W-:Y:S01]  /*ec50*/  MUFU.EX2 R24, R2 ;  /* 0x0000000200187308 */ /* 0x0003e20000000800 */
[--C-:B--2---:R-:W-:Y:S09]  /*ec60*/  FFMA.FTZ R138, R211, c[0x0][0x2d0], -R142.reuse ;  /* 0x0000b400d38a7a23 */ /* 0x104ff2000001088e */
[----:B------:R2:W-:Y:S01]  /*ec70*/  MUFU.EX2 R181, R138 ;  /* 0x0000008a00b57308 */ /* 0x0005e20000000800 */
[C---:B----4-:R-:W-:Y:S02]  /*ec80*/  FMUL.FTZ R11, R0.reuse, R151 ;  /* 0x00000097000b7220 */ /* 0x050fe40000410000 */
[C---:B------:R-:W-:Y:S02]  /*ec90*/  FMUL.FTZ R14, R0.reuse, R154 ;  /* 0x0000009a000e7220 */ /* 0x040fe40000410000 */
[C---:B------:R-:W-:Y:S02]  /*eca0*/  FMUL.FTZ R15, R0.reuse, R155 ;  /* 0x0000009b000f7220 */ /* 0x040fe40000410000 */
[----:B------:R-:W3:Y:S01]  /*ecb0*/  LDSM.16.MT88.4 R152, [R228+0x2080] ;  /* 0x00208000e498783b */ /* 0x000ee20000004200 */
[C---:B------:R-:W-:Y:S02]  /*ecc0*/  FMUL.FTZ R26, R0.reuse, R166 ;  /* 0x000000a6001a7220 */ /* 0x040fe40000410000 */
[C---:B------:R-:W-:Y:S02]  /*ecd0*/  FMUL.FTZ R27, R0.reuse, R167 ;  /* 0x000000a7001b7220 */ /* 0x040fe40000410000 */
[--C-:B-1----:R-:W-:Y:S01]  /*ece0*/  FFMA.FTZ R2, R193, c[0x0][0x2d0], -R143.reuse ;  /* 0x0000b400c1027a23 */ /* 0x102fe2000001088f */
[----:B------:R-:W-:Y:S01]  /*ecf0*/  MOV R193, R10 ;  /* 0x0000000a00c17202 */ /* 0x000fe20000000f00 */
[C---:B------:R-:W-:Y:S02]  /*ed00*/  FMUL.FTZ R10, R0.reuse, R150 ;  /* 0x00000096000a7220 */ /* 0x040fe40000410000 */
[----:B------:R1:W4:Y:S01]  /*ed10*/  MUFU.EX2 R5, R2 ;  /* 0x0000000200057308 */ /* 0x0003220000000800 */
[C---:B------:R-:W-:Y:S02]  /*ed20*/  FMUL.FTZ R46, R0.reuse, R186 ;  /* 0x000000ba002e7220 */ /* 0x040fe40000410000 */
[C---:B------:R-:W-:Y:S02]  /*ed30*/  FMUL.FTZ R47, R0.reuse, R187 ;  /* 0x000000bb002f7220 */ /* 0x040fe40000410000 */
[----:B--2---:R-:W-:Y:S02]  /*ed40*/  FFMA.FTZ R138, R213, c[0x0][0x2d0], -R142 ;  /* 0x0000b400d58a7a23 */ /* 0x004fe4000001088e */
        /* <DEDUP_REMOVED lines=9> */
[----:B-1----:R-:W-:Y:S02]  /*ede0*/  FMUL.FTZ R2, R3, c[0x0][0x2d0] ;  /* 0x0000b40003027a20 */ /* 0x002fe40000410000 */
[----:B------:R-:W-:Y:S02]  /*edf0*/  FMUL.FTZ R91, R0, R91 ;  /* 0x0000005b005b7220 */ /* 0x000fe40000410000 */
[--C-:B------:R-:W-:Y:S01]  /*ee00*/  FFMA.FTZ R4, R200, c[0x0][0x2d0], -R2.reuse ;  /* 0x0000b400c8047a23 */ /* 0x100fe20000010802 */
[----:B----4-:R-:W-:Y:S01]  /*ee10*/  MOV R200, R5 ;  /* 0x0000000500c87202 */ /* 0x010fe20000000f00 */
[----:B------:R-:W-:Y:S01]  /*ee20*/  FMUL.FTZ R5, R134, R145 ;  /* 0x0000009186057220 */ /* 0x000fe20000410000 */
[----:B------:R-:W-:Y:S01]  /*ee30*/  F2FP.PACK_AB R145, R194, R43 ;  /* 0x0000002bc291723e */ /* 0x000fe200000000ff */
[----:B------:R1:W2:Y:S01]  /*ee40*/  MUFU.EX2 R35, R4 ;  /* 0x0000000400237308 */ /* 0x0002a20000000800 */
[----:B------:R-:W-:Y:S01]  /*ee50*/  F2FP.PACK_AB R150, R200, R24 ;  /* 0x00000018c896723e */ /* 0x000fe200000000ff */
        /* <DEDUP_REMOVED lines=10> */
[--C-:B------:R-:W-:Y:S02]  /*ef00*/  FFMA.FTZ R140, R140, c[0x0][0x2d0], -R2.reuse ;  /* 0x0000b4008c8c7a23 */ /* 0x100fe40000010802 */
[--C-:B-1----:R-:W-:Y:S01]  /*ef10*/  FFMA.FTZ R4, R206, c[0x0][0x2d0], -R2.reuse ;  /* 0x0000b400ce047a23 */ /* 0x102fe20000010802 */
[----:B------:R-:W-:Y:S01]  /*ef20*/  MOV R206, R9 ;  /* 0x0000000900ce7202 */ /* 0x000fe20000000f00 */
[----:B------:R-:W-:Y:S01]  /*ef30*/  FMUL.FTZ R9, R132, R149 ;  /* 0x0000009584097220 */ /* 0x000fe20000410000 */
[----:B--2---:R-:W-:Y:S01]  /*ef40*/  MOV R166, R35 ;  /* 0x0000002300a67202 */ /* 0x004fe20000000f00 */
[----:B------:R1:W2:Y:S01]  /*ef50*/  MUFU.EX2 R34, R4 ;  /* 0x0000000400227308 */ /* 0x0002a20000000800 */
[----:B------:R-:W-:Y:S01]  /*ef60*/  F2FP.PACK_AB R147, R206, R31 ;  /* 0x0000001fce93723e */ /* 0x000fe200000000ff */
[--C-:B-1----:R-:W-:Y:S01]  /*ef70*/  FFMA.FTZ R4, R203, c[0x0][0x2d0], -R2.reuse ;  /* 0x0000b400cb047a23 */ /* 0x102fe20000010802 */
[----:B--2---:R-:W-:Y:S01]  /*ef80*/  F2FP.PACK_AB R149, R34, R35 ;  /* 0x000000232295723e */ /* 0x004fe200000000ff */
[C---:B------:R-:W-:Y:S01]  /*ef90*/  FMUL.FTZ R35, R133.reuse, R175 ;  /* 0x000000af85237220 */ /* 0x040fe20000410000 */
[----:B------:R-:W-:Y:S05]  /*efa0*/  MOV R165, R34 ;  /* 0x0000002200a57202 */ /* 0x000fea0000000f00 */
[----:B------:R1:W2:Y:S01]  /*efb0*/  MUFU.EX2 R28, R4 ;  /* 0x00000004001c7308 */ /* 0x0002a20000000800 */
[----:B------:R-:W-:Y:S01]  /*efc0*/  FMUL.FTZ R34, R133, R174 ;  /* 0x000000ae85227220 */ /* 0x000fe20000410000 */
[----:B------:R-:W-:Y:S01]  /*efd0*/  MOV R203, R42 ;  /* 0x0000002a00cb7202 */ /* 0x000fe20000000f00 */
[----:B------:R-:W-:Y:S03]  /*efe0*/  FMUL.FTZ R42, R0, R182 ;  /* 0x000000b6002a7220 */ /* 0x000fe60000410000 */
[----:B------:R-:W-:Y:S01]  /*eff0*/  MOV R185, R203 ;  /* 0x000000cb00b97202 */ /* 0x000fe20000000f00 */
[----:B-1----:R-:W-:Y:S01]  /*f000*/  FFMA.FTZ R4, R202, c[0x0][0x2d0], -R2 ;  /* 0x0000b400ca047a23 */ /* 0x002fe20000010802 */
[----:B------:R-:W-:Y:S01]  /*f010*/  MOV R202, R8 ;  /* 0x0000000800ca7202 */ /* 0x000fe20000000f00 */
[----:B------:R-:W-:Y:S01]  /*f020*/  FMUL.FTZ R8, R132, R148 ;  /* 0x0000009484087220 */ /* 0x000fe20000410000 */
[----:B------:R-:W-:Y:S01]  /*f030*/  F2FP.PACK_AB R148, R192, R195 ;  /* 0x000000c3c094723e */ /* 0x000fe200000000ff */
[----:B------:R1:W4:Y:S01]  /*f040*/  MUFU.EX2 R201, R4 ;  /* 0x0000000400c97308 */ /* 0x0003220000000800 */
[----:B------:R-:W-:Y:S02]  /*f050*/  F2FP.PACK_AB R146, R202, R30 ;  /* 0x0000001eca92723e */ /* 0x000fe400000000ff */
[----:B--2---:R-:W-:Y:S01]  /*f060*/  MOV R167, R28 ;  /* 0x0000001c00a77202 */ /* 0x004fe20000000f00 */
[----:B-1----:R-:W-:Y:S01]  /*f070*/  FMUL.FTZ R4, R134, R144 ;  /* 0x0000009086047220 */ /* 0x002fe20000410000 */
[-C--:B------:R-:W-:Y:S02]  /*f080*/  F2FP.PACK_AB R144, R193, R29.reuse ;  /* 0x0000001dc190723e */ /* 0x080fe400000000ff */
[----:B----4-:R-:W-:Y:S01]  /*f090*/  F2FP.PACK_AB R151, R201, R28 ;  /* 0x0000001cc997723e */ /* 0x010fe200000000ff */
[C---:B------:R-:W-:Y:S01]  /*f0a0*/  FMUL.FTZ R28, R132.reuse, R168 ;  /* 0x000000a8841c7220 */ /* 0x040fe20000410000 */
[----:B------:R-:W-:Y:S01]  /*f0b0*/  MOV R168, R29 ;  /* 0x0000001d00a87202 */ /* 0x000fe20000000f00 */
[----:B------:R-:W-:Y:S01]  /*f0c0*/  FMUL.FTZ R29, R132, R169 ;  /* 0x000000a9841d7220 */ /* 0x000fe20000410000 */
[----:B------:R-:W-:Y:S01]  /*f0d0*/  MOV R169, R43 ;  /* 0x0000002b00a97202 */ /* 0x000fe20000000f00 */
[-C--:B------:R-:W-:Y:S05]  /*f0e0*/  HMMA.16816.F32 R4, R144, R20.reuse, R4 ;  /* 0x000000149004723c */ /* 0x080fea0000001804 */
[----:B------:R-:W-:Y:S01]  /*f0f0*/  FMUL.FTZ R43, R0, R183 ;  /* 0x000000b7002b7220 */ /* 0x000fe20000410000 */
[----:B------:R-:W-:Y:S02]  /*f100*/  MOV R183, R204 ;  /* 0x000000cc00b77202 */ /* 0x000fe40000000f00 */
[C---:B------:R-:W-:Y:S07]  /*f110*/  HMMA.16816.F32 R8, R148.reuse, R20, R8 ;  /* 0x000000149408723c */ /* 0x040fee0000001808 */
[C---:B------:R-:W-:Y:S01]  /*f120*/  FMUL.FTZ R20, R134.reuse, R160 ;  /* 0x000000a086147220 */ /* 0x040fe20000410000 */
[-C--:B------:R-:W-:Y:S01]  /*f130*/  HMMA.16816.F32 R12, R148, R22.reuse, R12 ;  /* 0x00000016940c723c */ /* 0x080fe2000000180c */
[----:B------:R1:W-:Y:S03]  /*f140*/  MUFU.EX2 R160, R138 ;  /* 0x0000008a00a07308 */ /* 0x0003e60000000800 */
[----:B------:R-:W-:Y:S01]  /*f150*/  FMUL.FTZ R21, R134, R161 ;  /* 0x000000a186157220 */ /* 0x000fe20000410000 */
[----:B------:R-:W-:Y:S01]  /*f160*/  MOV R161, R30 ;  /* 0x0000001e00a17202 */ /* 0x000fe20000000f00 */
[----:B------:R-:W-:Y:S02]  /*f170*/  FMUL.FTZ R30, R0, R170 ;  /* 0x000000aa001e7220 */ /* 0x000fe40000410000 */
[C---:B------:R-:W-:Y:S07]  /*f180*/  HMMA.16816.F32 R16, R144.reuse, R22, R16 ;  /* 0x000000169010723c */ /* 0x040fee0000001810 */
[C---:B------:R-:W-:Y:S01]  /*f190*/  FMUL.FTZ R23, R133.reuse, R163 ;  /* 0x000000a385177220 */ /* 0x040fe20000410000 */
[----:B------:R-:W-:Y:S01]  /*f1a0*/  MOV R163, R24 ;  /* 0x0000001800a37202 */ /* 0x000fe20000000f00 */
[----:B------:R-:W-:Y:S03]  /*f1b0*/  FMUL.FTZ R24, R132, R164 ;  /* 0x000000a484187220 */ /* 0x000fe60000410000 */
[----:B------:R-:W-:Y:S01]  /*f1c0*/  MOV R164, R32 ;  /* 0x0000002000a47202 */ /* 0x000fe20000000f00 */
[----:B------:R-:W-:Y:S02]  /*f1d0*/  FMUL.FTZ R32, R134, R172 ;  /* 0x000000ac86207220 */ /* 0x000fe40000410000 */
[C---:B------:R-:W-:Y:S01]  /*f1e0*/  FMUL.FTZ R22, R133.reuse, R162 ;  /* 0x000000a285167220 */ /* 0x040fe20000410000 */
[----:B------:R-:W-:Y:S01]  /*f1f0*/  MOV R162, R31 ;  /* 0x0000001f00a27202 */ /* 0x000fe20000000f00 */
[--C-:B-1----:R-:W-:Y:S02]  /*f200*/  FFMA.FTZ R138, R208, c[0x0][0x2d0], -R196.reuse ;  /* 0x0000b400d08a7a23 */ /* 0x102fe400000108c4 */
[----:B------:R-:W-:Y:S02]  /*f210*/  FMUL.FTZ R31, R0, R171 ;  /* 0x000000ab001f7220 */ /* 0x000fe40000410000 */
[----:B------:R1:W-:Y:S01]  /*f220*/  MUFU.EX2 R170, R138 ;  /* 0x0000008a00aa7308 */ /* 0x0003e20000000800 */
[-C--:B------:R-:W-:Y:S08]  /*f230*/  HMMA.16816.F32 R20, R144, R36.reuse, R20 ;  /* 0x000000249014723c */ /* 0x080ff00000001814 */
[C---:B------:R-:W-:Y:S07]  /*f240*/  HMMA.16816.F32 R24, R148.reuse, R36, R24 ;  /* 0x000000249418723c */ /* 0x040fee0000001818 */
[C---:B------:R-:W-:Y:S01]  /*f250*/  FMUL.FTZ R36, R134.reuse, R176 ;  /* 0x000000b086247220 */ /* 0x040fe20000410000 */
[-C--:B------:R-:W-:Y:S04]  /*f260*/  HMMA.16816.F32 R28, R148, R38.reuse, R28 ;  /* 0x00000026941c723c */ /* 0x080fe8000000181c */
[----:B------:R-:W-:Y:S01]  /*f270*/  MOV R176, R164 ;  /* 0x000000a400b07202 */ /* 0x000fe20000000f00 */
[----:B------:R-:W-:Y:S01]  /*f280*/  FMUL.FTZ R37, R134, R177 ;  /* 0x000000b186257220 */ /* 0x000fe20000410000 */
[----:B------:R-:W-:Y:S01]  /*f290*/  MOV R177, R206 ;  /* 0x000000ce00b17202 */ /* 0x000fe20000000f00 */
[----:B-1----:R-:W-:Y:S01]  /*f2a0*/  FFMA.FTZ R138, R210, c[0x0][0x2d0], -R196 ;  /* 0x0000b400d28a7a23 */ /* 0x002fe200000108c4 */
[C---:B------:R-:W-:Y:S01]  /*f2b0*/  HMMA.16816.F32 R32, R144.reuse, R38, R32 ;  /* 0x000000269020723c */ /* 0x040fe20000001820 */
[----:B------:R1:W-:Y:S06]  /*f2c0*/  MUFU.EX2 R206, R139 ;  /* 0x0000008b00ce7308 */ /* 0x0003ec0000000800 */
[C---:B------:R-:W-:Y:S01]  /*f2d0*/  FMUL.FTZ R38, R133.reuse, R178 ;  /* 0x000000b285267220 */ /* 0x040fe20000410000 */
[----:B------:R-:W-:Y:S01]  /*f2e0*/  MOV R178, R200 ;  /* 0x000000c800b27202 */ /* 0x000fe20000000f00 */
[----:B------:R-:W-:Y:S02]  /*f2f0*/  FMUL.FTZ R39, R133, R179 ;  /* 0x000000b385277220 */ /* 0x000fe40000410000 */
[----:B------:R2:W-:Y:S01]  /*f300*/  MUFU.EX2 R172, R138 ;  /* 0x0000008a00ac7308 */ /* 0x0005e20000000800 */
[----:B------:R-:W-:Y:S04]  /*f310*/  MOV R179, R201 ;  /* 0x000000c900b37202 */ /* 0x000fe80000000f00 */
[-C--:B---3--:R-:W-:Y:S08]  /*f320*/  HMMA.16816.F32 R36, R144, R152.reuse, R36 ;  /* 0x000000989024723c */ /* 0x088ff00000001824 */
[C---:B------:R-:W-:Y:S04]  /*f330*/  HMMA.16816.F32 R40, R148.reuse, R152, R40 ;  /* 0x000000989428723c */ /* 0x040fe80000001828 */
[--C-:B-1----:R-:W-:Y:S01]  /*f340*/  FFMA.FTZ R139, R216, c[0x0][0x2d0], -R142.reuse ;  /* 0x0000b400d88b7a23 */ /* 0x102fe2000001088e */
[----:B------:R-:W-:Y:S03]  /*f350*/  MOV R216, R180 ;  /* 0x000000b400d87202 */ /* 0x000fe60000000f00 */
[-C--:B------:R-:W-:Y:S04]  /*f360*/  HMMA.16816.F32 R44, R148, R154.reuse, R44 ;  /* 0x0000009a942c723c */ /* 0x080fe8000000182c */
[--C-:B--2---:R-:W-:Y:S04]  /*f370*/  FFMA.FTZ R138, R212, c[0x0][0x2d0], -R142.reuse ;  /* 0x0000b400d48a7a23 */ /* 0x104fe8000001088e */
[C---:B------:R-:W-:Y:S01]  /*f380*/  HMMA.16816.F32 R48, R144.reuse, R154, R48 ;  /* 0x0000009a9030723c */ /* 0x040fe20000001830 */
[----:B------:R1:W-:Y:S01]  /*f390*/  MUFU.EX2 R171, R138 ;  /* 0x0000008a00ab7308 */ /* 0x0003e20000000800 */
[----:B------:R-:W2:Y:S06]  /*f3a0*/  LDSM.16.MT88.4 R152, [R225+0x3880] ;  /* 0x00388000e198783b */ /* 0x000eac0000004200 */
[-C--:B------:R-:W-:Y:S08]  /*f3b0*/  HMMA.16816.F32 R52, R144, R156.reuse, R52 ;  /* 0x0000009c9034723c */ /* 0x080ff00000001834 */
[C---:B------:R-:W-:Y:S08]  /*f3c0*/  HMMA.16816.F32 R56, R148.reuse, R156, R56 ;  /* 0x0000009c9438723c */ /* 0x040ff00000001838 */
[-C--:B------:R-:W-:Y:S04]  /*f3d0*/  HMMA.16816.F32 R60, R148, R158.reuse, R60 ;  /* 0x0000009e943c723c */ /* 0x080fe8000000183c */
[----:B-1----:R-:W-:Y:S04]  /*f3e0*/  FFMA.FTZ R138, R214, c[0x0][0x2d0], -R142 ;  /* 0x0000b400d68a7a23 */ /* 0x002fe8000001088e */
[C---:B------:R-:W-:Y:S01]  /*f3f0*/  HMMA.16816.F32 R64, R144.reuse, R158, R64 ;  /* 0x0000009e9040723c */ /* 0x040fe20000001840 */
[----:B------:R1:W3:Y:S01]  /*f400*/  MUFU.EX2 R174, R138 ;  /* 0x0000008a00ae7308 */ /* 0x0002e20000000800 */
[----:B------:R-:W4:Y:S06]  /*f410*/  LDSM.16.MT88.4 R156, [R226+0x3880] ;  /* 0x00388000e29c783b */ /* 0x000f2c0000004200 */
[-C--:B--2---:R-:W-:Y:S08]  /*f420*/  HMMA.16816.F32 R68, R144, R152.reuse, R68 ;  /* 0x000000989044723c */ /* 0x084ff00000001844 */
[C---:B------:R-:W-:Y:S04]  /*f430*/  HMMA.16816.F32 R72, R148.reuse, R152, R72 ;  /* 0x000000989448723c */ /* 0x040fe80000001848 */
[--C-:B-1----:R-:W-:Y:S04]  /*f440*/  FFMA.FTZ R138, R220, c[0x0][0x2d0], -R143.reuse ;  /* 0x0000b400dc8a7a23 */ /* 0x102fe8000001088f */
[-C--:B------:R-:W-:Y:S01]  /*f450*/  HMMA.16816.F32 R76, R148, R154.reuse, R76 ;  /* 0x0000009a944c723c */ /* 0x080fe2000000184c */
[----:B------:R1:W-:Y:S07]  /*f460*/  MUFU.EX2 R182, R138 ;  /* 0x0000008a00b67308 */ /* 0x0003ee0000000800 */
[C---:B------:R-:W-:Y:S01]  /*f470*/  HMMA.16816.F32 R80, R144.reuse, R154, R80 ;  /* 0x0000009a9050723c */ /* 0x040fe20000001850 */
[----:B------:R-:W2:Y:S07]  /*f480*/  LDSM.16.MT88.4 R152, [R228+0x3880] ;  /* 0x00388000e498783b */ /* 0x000eae0000004200 */
[-C--:B----4-:R-:W-:Y:S08]  /*f490*/  HMMA.16816.F32 R84, R144, R156.reuse, R84 ;  /* 0x0000009c9054723c */ /* 0x090ff00000001854 */
[C---:B------:R-:W-:Y:S04]  /*f4a0*/  HMMA.16816.F32 R88, R148.reuse, R156, R88 ;  /* 0x0000009c9458723c */ /* 0x040fe80000001858 */
[--C-:B-1----:R-:W-:Y:S04]  /*f4b0*/  FFMA.FTZ R138, R215, c[0x0][0x2d0], -R143.reuse ;  /* 0x0000b400d78a7a23 */ /* 0x102fe8000001088f */
[-C--:B------:R-:W-:Y:S01]  /*f4c0*/  HMMA.16816.F32 R92, R148, R158.reuse, R92 ;  /* 0x0000009e945c723c */ /* 0x080fe2000000185c */
[----:B------:R1:W4:Y:S07]  /*f4d0*/  MUFU.EX2 R220, R138 ;  /* 0x0000008a00dc7308 */ /* 0x00032e0000000800 */
[C---:B------:R-:W-:Y:S01]  /*f4e0*/  HMMA.16816.F32 R96, R144.reuse, R158, R96 ;  /* 0x0000009e9060723c */ /* 0x040fe20000001860 */
[----:B------:R-:W4:Y:S07]  /*f4f0*/  LDSM.16.MT88.4 R156, [R227+0x3880] ;  /* 0x00388000e39c783b */ /* 0x000f2e0000004200 */
[-C--:B--2---:R-:W-:Y:S08]  /*f500*/  HMMA.16816.F32 R100, R144, R152.reuse, R100 ;  /* 0x000000989064723c */ /* 0x084ff00000001864 */
[C---:B------:R-:W-:Y:S04]  /*f510*/  HMMA.16816.F32 R104, R148.reuse, R152, R104 ;  /* 0x000000989468723c */ /* 0x040fe80000001868 */
[--C-:B-1----:R-:W-:Y:S01]  /*f520*/  FFMA.FTZ R138, R221, c[0x0][0x2d0], -R2.reuse ;  /* 0x0000b400dd8a7a23 */ /* 0x102fe20000010802 */
[----:B---3--:R-:W-:Y:S03]  /*f530*/  MOV R221, R174 ;  /* 0x000000ae00dd7202 */ /* 0x008fe60000000f00 */
[-C--:B------:R-:W-:Y:S01]  /*f540*/  HMMA.16816.F32 R108, R148, R154.reuse, R108 ;  /* 0x0000009a946c723c */ /* 0x080fe2000000186c */
[----:B------:R1:W-:Y:S07]  /*f550*/  MUFU.EX2 R215, R138 ;  /* 0x0000008a00d77308 */ /* 0x0003ee0000000800 */
[C---:B------:R-:W-:Y:S01]  /*f560*/  HMMA.16816.F32 R112, R144.reuse, R154, R112 ;  /* 0x0000009a9070723c */ /* 0x040fe20000001870 */
[----:B------:R-:W2:Y:S07]  /*f570*/  LDSM.16.MT88.4 R152, [R225+0x2880] ;  /* 0x00288000e198783b */ /* 0x000eae0000004200 */
[-C--:B----4-:R-:W-:Y:S08]  /*f580*/  HMMA.16816.F32 R116, R144, R156.reuse, R116 ;  /* 0x0000009c9074723c */ /* 0x090ff00000001874 */
[C---:B------:R-:W-:Y:S04]  /*f590*/  HMMA.16816.F32 R120, R148.reuse, R156, R120 ;  /* 0x0000009c9478723c */ /* 0x040fe80000001878 */
[--C-:B-1----:R-:W-:Y:S01]  /*f5a0*/  FFMA.FTZ R138, R222, c[0x0][0x2d0], -R2.reuse ;  /* 0x0000b400de8a7a23 */ /* 0x102fe20000010802 */
[----:B------:R-:W-:Y:S02]  /*f5b0*/  MOV R222, R172 ;  /* 0x000000ac00de7202 */ /* 0x000fe40000000f00 */
[----:B------:R-:W-:Y:S01]  /*f5c0*/  MOV R172, R169 ;  /* 0x000000a900ac7202 */ /* 0x000fe20000000f00 */
[-C--:B------:R-:W-:Y:S01]  /*f5d0*/  HMMA.16816.F32 R124, R148, R158.reuse, R124 ;  /* 0x0000009e947c723c */ /* 0x080fe2000000187c */
[----:B------:R1:W3:Y:S03]  /*f5e0*/  MUFU.EX2 R214, R138 ;  /* 0x0000008a00d67308 */ /* 0x0002e60000000800 */
[----:B------:R-:W-:Y:S02]  /*f5f0*/  MOV R169, R163 ;  /* 0x000000a300a97202 */ /* 0x000fe40000000f00 */
[----:B------:R-:W-:Y:S02]  /*f600*/  MOV R175, R172 ;  /* 0x000000ac00af7202 */ /* 0x000fe40000000f00 */
[----:B------:R-:W-:Y:S01]  /*f610*/  HMMA.16816.F32 R128, R144, R158, R128 ;  /* 0x0000009e9080723c */ /* 0x000fe20000001880 */
[----:B------:R-:W-:Y:S03]  /*f620*/  LDSM.16.MT88.4 R156, [R227+0x2880] ;  /* 0x00288000e39c783b */ /* 0x000fe60000004200 */
[----:B------:R-:W-:Y:S02]  /*f630*/  F2FP.PACK_AB R148, R220, R182 ;  /* 0x000000b6dc94723e */ /* 0x000fe400000000ff */
[----:B------:R-:W-:Y:S01]  /*f640*/  MOV R172, R165 ;  /* 0x000000a500ac7202 */ /* 0x000fe20000000f00 */
[--C-:B-1----:R-:W-:Y:S01]  /*f650*/  FFMA.FTZ R138, R244, c[0x0][0x2d0], -R143.reuse ;  /* 0x0000b400f48a7a23 */ /* 0x102fe2000001088f */
[----:B------:R-:W-:Y:S04]  /*f660*/  MOV R244, R171 ;  /* 0x000000ab00f47202 */ /* 0x000fe80000000f00 */
[----:B------:R-:W-:Y:S01]  /*f670*/  MOV R171, R168 ;  /* 0x000000a800ab7202 */ /* 0x000fe20000000f00 */
[----:B------:R1:W-:Y:S01]  /*f680*/  MUFU.EX2 R213, R138 ;  /* 0x0000008a00d57308 */ /* 0x0003e20000000800 */
[----:B------:R-:W-:Y:S02]  /*f690*/  MOV R168, R162 ;  /* 0x000000a200a87202 */ /* 0x000fe40000000f00 */
[----:B------:R-:W-:Y:S02]  /*f6a0*/  F2FP.PACK_AB R147, R221, R244 ;  /* 0x000000f4dd93723e */ /* 0x000fe400000000ff */
[----:B---3--:R-:W-:Y:S02]  /*f6b0*/  F2FP.PACK_AB R149, R214, R215 ;  /* 0x000000d7d695723e */ /* 0x008fe400000000ff */
[----:B------:R-:W-:Y:S01]  /*f6c0*/  MOV R174, R171 ;  /* 0x000000ab00ae7202 */ /* 0x000fe20000000f00 */
[--C-:B-1----:R-:W-:Y:S01]  /*f6d0*/  FFMA.FTZ R138, R223, c[0x0][0x2d0], -R143.reuse ;  /* 0x0000b400df8a7a23 */ /* 0x102fe2000001088f */
[----:B------:R-:W-:Y:S02]  /*f6e0*/  MOV R223, R170 ;  /* 0x000000aa00df7202 */ /* 0x000fe40000000f00 */
[----:B------:R-:W-:Y:S01]  /*f6f0*/  MOV R170, R167 ;  /* 0x000000a700aa7202 */ /* 0x000fe20000000f00 */
[----:B------:R1:W3:Y:S01]  /*f700*/  MUFU.EX2 R212, R138 ;  /* 0x0000008a00d47308 */ /* 0x0002e20000000800 */
[----:B------:R-:W-:Y:S02]  /*f710*/  MOV R167, R161 ;  /* 0x000000a100a77202 */ /* 0x000fe40000000f00 */
[----:B------:R-:W-:Y:S02]  /*f720*/  F2FP.PACK_AB R146, R222, R223 ;  /* 0x000000dfde92723e */ /* 0x000fe400000000ff */
[----:B------:R-:W-:Y:S02]  /*f730*/  MOV R171, R170 ;  /* 0x000000aa00ab7202 */ /* 0x000fe40000000f00 */
[----:B------:R-:W-:Y:S02]  /*f740*/  MOV R170, R169 ;  /* 0x000000a900aa7202 */ /* 0x000fe40000000f00 */
[----:B------:R-:W-:Y:S02]  /*f750*/  MOV R169, R168 ;  /* 0x000000a800a97202 */ /* 0x000fe40000000f00 */
[----:B------:R-:W-:Y:S01]  /*f760*/  MOV R168, R167 ;  /* 0x000000a700a87202 */ /* 0x000fe20000000f00 */
[--C-:B-1----:R-:W-:Y:S01]  /*f770*/  FFMA.FTZ R138, R245, c[0x0][0x2d0], -R2.reuse ;  /* 0x0000b400f58a7a23 */ /* 0x102fe20000010802 */
[----:B------:R-:W-:Y:S02]  /*f780*/  MOV R245, R160 ;  /* 0x000000a000f57202 */ /* 0x000fe40000000f00 */
[----:B------:R-:W1:Y:S01]  /*f790*/  LDSM.16.MT88.4 R160, [R226+0x2880] ;  /* 0x00288000e2a0783b */ /* 0x000e620000004200 */
[----:B------:R4:W-:Y:S01]  /*f7a0*/  MUFU.EX2 R211, R138 ;  /* 0x0000008a00d37308 */ /* 0x0009e20000000800 */
[----:B------:R-:W-:Y:S02]  /*f7b0*/  F2FP.PACK_AB R145, R245, R181 ;  /* 0x000000b5f591723e */ /* 0x000fe400000000ff */
[----:B---3--:R-:W-:Y:S01]  /*f7c0*/  F2FP.PACK_AB R150, R212, R213 ;  /* 0x000000d5d496723e */ /* 0x008fe200000000ff */
[----:B----4-:R-:W-:Y:S01]  /*f7d0*/  FFMA.FTZ R138, R246, c[0x0][0x2d0], -R2 ;  /* 0x0000b400f68a7a23 */ /* 0x010fe20000010802 */
[----:B------:R-:W-:Y:S02]  /*f7e0*/  MOV R246, R173 ;  /* 0x000000ad00f67202 */ /* 0x000fe40000000f00 */
[----:B------:R-:W-:Y:S03]  /*f7f0*/  MOV R173, R166 ;  /* 0x000000a600ad7202 */ /* 0x000fe60000000f00 */
[----:B------:R3:W4:Y:S01]  /*f800*/  MUFU.EX2 R210, R138 ;  /* 0x0000008a00d27308 */ /* 0x0007220000000800 */
[----:B------:R-:W-:Y:S01]  /*f810*/  F2FP.PACK_AB R144, R246, R180 ;  /* 0x000000b4f690723e */ /* 0x000fe200000000ff */
[----:B------:R-:W1:Y:S01]  /*f820*/  LDSM.16.MT88.4 R164, [R228+0x2880] ;  /* 0x00288000e4a4783b */ /* 0x000e620000004200 */
[----:B------:R-:W-:Y:S05]  /*f830*/  MOV R180, R175 ;  /* 0x000000af00b47202 */ /* 0x000fea0000000f00 */
[-C--:B--2---:R-:W-:Y:S03]  /*f840*/  HMMA.16816.F32 R4, R144, R152.reuse, R4 ;  /* 0x000000989004723c */ /* 0x084fe60000001804 */
[--C-:B---3--:R-:W-:Y:S01]  /*f850*/  FFMA.FTZ R138, R176, c[0x0][0x2d0], -R196.reuse ;  /* 0x0000b400b08a7a23 */ /* 0x108fe200000108c4 */
[----:B----4-:R-:W-:Y:S02]  /*f860*/  F2FP.PACK_AB R151, R210, R211 ;  /* 0x000000d3d297723e */ /* 0x010fe400000000ff */
[----:B------:R-:W-:Y:S01]  /*f870*/  MOV R176, R202 ;  /* 0x000000ca00b07202 */ /* 0x000fe20000000f00 */
[----:B------:R2:W-:Y:S04]  /*f880*/  MUFU.EX2 R209, R138 ;  /* 0x0000008a00d17308 */ /* 0x0005e80000000800 */
[C---:B------:R-:W-:Y:S06]  /*f890*/  HMMA.16816.F32 R8, R148.reuse, R152, R8 ;  /* 0x000000989408723c */ /* 0x040fec0000001808 */
[----:B------:R-:W-:Y:S02]  /*f8a0*/  MUFU.EX2 R202, R139 ;  /* 0x0000008b00ca7308 */ /* 0x000fe40000000800 */
[-C--:B------:R-:W-:Y:S08]  /*f8b0*/  HMMA.16816.F32 R12, R148, R154.reuse, R12 ;  /* 0x0000009a940c723c */ /* 0x080ff0000000180c */
[C---:B------:R-:W-:Y:S01]  /*f8c0*/  HMMA.16816.F32 R16, R144.reuse, R154, R16 ;  /* 0x0000009a9010723c */ /* 0x040fe20000001810 */
[----:B------:R-:W3:Y:S01]  /*f8d0*/  LDSM.16.MT88.4 R152, [R225+0x4080] ;  /* 0x00408000e198783b */ /* 0x000ee20000004200 */
[----:B------:R-:W-:Y:S02]  /*f8e0*/  MUFU.EX2 R139, R140 ;  /* 0x0000008c008b7308 */ /* 0x000fe40000000800 */
[----:B--2---:R-:W-:Y:S01]  /*f8f0*/  FFMA.FTZ R138, R251, c[0x0][0x2d0], -R196 ;  /* 0x0000b400fb8a7a23 */ /* 0x004fe200000108c4 */
[----:B------:R-:W-:Y:S02]  /*f900*/  MOV R251, R182 ;  /* 0x000000b600fb7202 */ /* 0x000fe40000000f00 */
[----:B------:R-:W-:Y:S01]  /*f910*/  MOV R182, R193 ;  /* 0x000000c100b67202 */ /* 0x000fe20000000f00 */
[-C--:B-1----:R-:W-:Y:S04]  /*f920*/  HMMA.16816.F32 R20, R144, R160.reuse, R20 ;  /* 0x000000a09014723c */ /* 0x082fe80000001814 */
[----:B------:R1:W2:Y:S04]  /*f930*/  MUFU.EX2 R208, R138 ;  /* 0x0000008a00d07308 */ /* 0x0002a80000000800 */
[C---:B------:R-:W-:Y:S08]  /*f940*/  HMMA.16816.F32 R24, R148.reuse, R160, R24 ;  /* 0x000000a09418723c */ /* 0x040ff00000001818 */
[-C--:B------:R-:W-:Y:S08]  /*f950*/  HMMA.16816.F32 R28, R148, R162.reuse, R28 ;  /* 0x000000a2941c723c */ /* 0x080ff0000000181c */
[C---:B------:R-:W-:Y:S01]  /*f960*/  HMMA.16816.F32 R32, R144.reuse, R162, R32 ;  /* 0x000000a29020723c */ /* 0x040fe20000001820 */
[----:B------:R-:W4:Y:S03]  /*f970*/  LDSM.16.MT88.4 R160, [R226+0x4080] ;  /* 0x00408000e2a0783b */ /* 0x000f260000004200 */
[----:B-1----:R-:W-:Y:S01]  /*f980*/  FFMA.FTZ R138, R252, c[0x0][0x2d0], -R142 ;  /* 0x0000b400fc8a7a23 */ /* 0x002fe2000001088e */
[----:B------:R-:W-:Y:S02]  /*f990*/  MOV R252, R181 ;  /* 0x000000b500fc7202 */ /* 0x000fe40000000f00 */
[----:B------:R-:W-:Y:S01]  /*f9a0*/  MOV R181, R174 ;  /* 0x000000ae00b57202 */ /* 0x000fe20000000f00 */
[-C--:B------:R-:W-:Y:S01]  /*f9b0*/  HMMA.16816.F32 R36, R144, R164.reuse, R36 ;  /* 0x000000a49024723c */ /* 0x080fe20000001824 */
[----:B------:R1:W-:Y:S03]  /*f9c0*/  MUFU.EX2 R207, R138 ;  /* 0x0000008a00cf7308 */ /* 0x0003e60000000800 */
[----:B--2---:R-:W-:Y:S04]  /*f9d0*/  F2FP.PACK_AB R140, R208, R209 ;  /* 0x000000d1d08c723e */ /* 0x004fe800000000ff */
[C---:B------:R-:W-:Y:S08]  /*f9e0*/  HMMA.16816.F32 R40, R148.reuse, R164, R40 ;  /* 0x000000a49428723c */ /* 0x040ff00000001828 */
[-C--:B------:R-:W-:Y:S08]  /*f9f0*/  HMMA.16816.F32 R44, R148, R166.reuse, R44 ;  /* 0x000000a6942c723c */ /* 0x080ff0000000182c */
[C---:B------:R-:W-:Y:S04]  /*fa00*/  HMMA.16816.F32 R48, R144.reuse, R166, R48 ;  /* 0x000000a69030723c */ /* 0x040fe80000001830 */
[--C-:B-1----:R-:W-:Y:S04]  /*fa10*/  FFMA.FTZ R138, R197, c[0x0][0x2d0], -R196.reuse ;  /* 0x0000b400c58a7a23 */ /* 0x102fe800000108c4 */
[-C--:B------:R-:W-:Y:S01]  /*fa20*/  HMMA.16816.F32 R52, R144, R156.reuse, R52 ;  /* 0x0000009c9034723c */ /* 0x080fe20000001834 */
[----:B------:R1:W-:Y:S07]  /*fa30*/  MUFU.EX2 R205, R138 ;  /* 0x0000008a00cd7308 */ /* 0x0003ee0000000800 */
[C---:B------:R-:W-:Y:S08]  /*fa40*/  HMMA.16816.F32 R56, R148.reuse, R156, R56 ;  /* 0x0000009c9438723c */ /* 0x040ff00000001838 */
[-C--:B------:R-:W-:Y:S08]  /*fa50*/  HMMA.16816.F32 R60, R148, R158.reuse, R60 ;  /* 0x0000009e943c723c */ /* 0x080ff0000000183c */
[C---:B------:R-:W-:Y:S01]  /*fa60*/  HMMA.16816.F32 R64, R144.reuse, R158, R64 ;  /* 0x0000009e9040723c */ /* 0x040fe20000001840 */
[----:B------:R-:W2:Y:S03]  /*fa70*/  LDSM.16.MT88.4 R156, [R228+0x4080] ;  /* 0x00408000e49c783b */ /* 0x000ea60000004200 */
[----:B-1----:R-:W-:Y:S04]  /*fa80*/  FFMA.FTZ R138, R198, c[0x0][0x2d0], -R196 ;  /* 0x0000b400c68a7a23 */ /* 0x002fe800000108c4 */
[-C--:B---3--:R-:W-:Y:S01]  /*fa90*/  HMMA.16816.F32 R68, R144, R152.reuse, R68 ;  /* 0x000000989044723c */ /* 0x088fe20000001844 */
[----:B------:R1:W3:Y:S07]  /*faa0*/  MUFU.EX2 R204, R138 ;  /* 0x0000008a00cc7308 */ /* 0x0002ee0000000800 */
[C---:B------:R-:W-:Y:S08]  /*fab0*/  HMMA.16816.F32 R72, R148.reuse, R152, R72 ;  /* 0x000000989448723c */ /* 0x040ff00000001848 */
[-C--:B------:R-:W-:Y:S08]  /*fac0*/  HMMA.16816.F32 R76, R148, R154.reuse, R76 ;  /* 0x0000009a944c723c */ /* 0x080ff0000000184c */
[C---:B------:R-:W-:Y:S01]  /*fad0*/  HMMA.16816.F32 R80, R144.reuse, R154, R80 ;  /* 0x0000009a9050723c */ /* 0x040fe20000001850 */
[----:B------:R-:W2:Y:S03]  /*fae0*/  LDSM.16.MT88.4 R152, [R227+0x4080] ;  /* 0x00408000e398783b */ /* 0x000ea60000004200 */
[----:B-1----:R-:W-:Y:S01]  /*faf0*/  FFMA.FTZ R138, R199, c[0x0][0x2d0], -R142 ;  /* 0x0000b400c78a7a23 */ /* 0x002fe2000001088e */
[----:B---3--:R-:W-:Y:S03]  /*fb00*/  F2FP.PACK_AB R142, R204, R205 ;  /* 0x000000cdcc8e723e */ /* 0x008fe600000000ff */
[-C--:B----4-:R-:W-:Y:S01]  /*fb10*/  HMMA.16816.F32 R84, R144, R160.reuse, R84 ;  /* 0x000000a09054723c */ /* 0x090fe20000001854 */
[----:B------:R1:W-:Y:S07]  /*fb20*/  MUFU.EX2 R203, R138 ;  /* 0x0000008a00cb7308 */ /* 0x0003ee0000000800 */
[C---:B------:R-:W-:Y:S08]  /*fb30*/  HMMA.16816.F32 R88, R148.reuse, R160, R88 ;  /* 0x000000a09458723c */ /* 0x040ff00000001858 */
[-C--:B------:R-:W-:Y:S08]  /*fb40*/  HMMA.16816.F32 R92, R148, R162.reuse, R92 ;  /* 0x000000a2945c723c */ /* 0x080ff0000000185c */
[C---:B------:R-:W-:Y:S01]  /*fb50*/  HMMA.16816.F32 R96, R144.reuse, R162, R96 ;  /* 0x000000a29060723c */ /* 0x040fe20000001860 */
[----:B------:R-:W3:Y:S03]  /*fb60*/  LDSM.16.MT88.4 R160, [R225+0x3080] ;  /* 0x00308000e1a0783b */ /* 0x000ee60000004200 */
[--C-:B-1----:R-:W-:Y:S01]  /*fb70*/  FFMA.FTZ R138, R217, c[0x0][0x2d0], -R143.reuse ;  /* 0x0000b400d98a7a23 */ /* 0x102fe2000001088f */
[----:B------:R-:W-:Y:S02]  /*fb80*/  MOV R217, R179 ;  /* 0x000000b300d97202 */ /* 0x000fe40000000f00 */
[----:B------:R-:W-:Y:S01]  /*fb90*/  MOV R179, R194 ;  /* 0x000000c200b37202 */ /* 0x000fe20000000f00 */
[-C--:B--2---:R-:W-:Y:S01]  /*fba0*/  HMMA.16816.F32 R100, R144, R156.reuse, R100 ;  /* 0x0000009c9064723c */ /* 0x084fe20000001864 */
[----:B------:R1:W-:Y:S07]  /*fbb0*/  MUFU.EX2 R201, R138 ;  /* 0x0000008a00c97308 */ /* 0x0003ee0000000800 */
[C---:B------:R-:W-:Y:S08]  /*fbc0*/  HMMA.16816.F32 R104, R148.reuse, R156, R104 ;  /* 0x0000009c9468723c */ /* 0x040ff00000001868 */
[-C--:B------:R-:W-:Y:S08]  /*fbd0*/  HMMA.16816.F32 R108, R148, R158.reuse, R108 ;  /* 0x0000009e946c723c */ /* 0x080ff0000000186c */
[C---:B------:R-:W-:Y:S04]  /*fbe0*/  HMMA.16816.F32 R112, R144.reuse, R158, R112 ;  /* 0x0000009e9070723c */ /* 0x040fe80000001870 */
[--C-:B-1----:R-:W-:Y:S01]  /*fbf0*/  FFMA.FTZ R138, R218, c[0x0][0x2d0], -R143.reuse ;  /* 0x0000b400da8a7a23 */ /* 0x102fe2000001088f */
[----:B------:R-:W-:Y:S02]  /*fc00*/  MOV R218, R178 ;  /* 0x000000b200da7202 */ /* 0x000fe40000000f00 */
[----:B------:R-:W-:Y:S01]  /*fc10*/  MOV R178, R192 ;  /* 0x000000c000b27202 */ /* 0x000fe20000000f00 */
[-C--:B------:R-:W-:Y:S01]  /*fc20*/  HMMA.16816.F32 R116, R144, R152.reuse, R116 ;  /* 0x000000989074723c */ /* 0x080fe20000001874 */
[----:B------:R1:W2:Y:S07]  /*fc30*/  MUFU.EX2 R200, R138 ;  /* 0x0000008a00c87308 */ /* 0x0002ae0000000800 */
[C---:B------:R-:W-:Y:S08]  /*fc40*/  HMMA.16816.F32 R120, R148.reuse, R152, R120 ;  /* 0x000000989478723c */ /* 0x040ff00000001878 */
[-C--:B------:R-:W-:Y:S08]  /*fc50*/  HMMA.16816.F32 R124, R148, R154.reuse, R124 ;  /* 0x0000009a947c723c */ /* 0x080ff0000000187c */
[----:B------:R-:W-:Y:S04]  /*fc60*/  HMMA.16816.F32 R128, R144, R154, R128 ;  /* 0x0000009a9080723c */ /* 0x000fe80000001880 */
[--C-:B-1----:R-:W-:Y:S01]  /*fc70*/  FFMA.FTZ R138, R219, c[0x0][0x2d0], -R2.reuse ;  /* 0x0000b400db8a7a23 */ /* 0x102fe20000010802 */
[----:B--2---:R-:W-:Y:S02]  /*fc80*/  F2FP.PACK_AB R192, R200, R201 ;  /* 0x000000c9c8c0723e */ /* 0x004fe400000000ff */
[----:B------:R-:W-:Y:S01]  /*fc90*/  MOV R219, R177 ;  /* 0x000000b100db7202 */ /* 0x000fe20000000f00 */
[----:B------:R1:W-:Y:S01]  /*fca0*/  MUFU.EX2 R198, R138 ;  /* 0x0000008a00c67308 */ /* 0x0003e20000000800 */
[----:B------:R-:W-:Y:S03]  /*fcb0*/  MOV R177, R195 ;  /* 0x000000c300b17202 */ /* 0x000fe60000000f00 */
[--C-:B-1----:R-:W-:Y:S02]  /*fcc0*/  FFMA.FTZ R138, R185, c[0x0][0x2d0], -R2.reuse ;  /* 0x0000b400b98a7a23 */ /* 0x102fe40000010802 */
[----:B------:R-:W-:Y:S01]  /*fcd0*/  FFMA.FTZ R2, R141, c[0x0][0x2d0], -R2 ;  /* 0x0000b4008d027a23 */ /* 0x000fe20000010802 */
[----:B------:R-:W-:Y:S03]  /*fce0*/  F2FP.PACK_AB R141, R206, R207 ;  /* 0x000000cfce8d723e */ /* 0x000fe600000000ff */
[----:B------:R1:W2:Y:S02]  /*fcf0*/  MUFU.EX2 R199, R138 ;  /* 0x0000008a00c77308 */ /* 0x0002a40000000800 */
[--C-:B-1----:R-:W-:Y:S01]  /*fd00*/  FFMA.FTZ R138, R184, c[0x0][0x2d0], -R143.reuse ;  /* 0x0000b400b88a7a23 */ /* 0x102fe2000001088f */
[----:B--2---:R-:W-:Y:S07]  /*fd10*/  F2FP.PACK_AB R193, R199, R198 ;  /* 0x000000c6c7c1723e */ /* 0x004fee00000000ff */
[----:B------:R1:W-:Y:S02]  /*fd20*/  MUFU.EX2 R197, R138 ;  /* 0x0000008a00c57308 */ /* 0x0003e40000000800 */
[----:B-1----:R-:W-:Y:S01]  /*fd30*/  FFMA.FTZ R138, R183, c[0x0][0x2d0], -R143 ;  /* 0x0000b400b78a7a23 */ /* 0x002fe2000001088f */
[----:B------:R-:W-:Y:S02]  /*fd40*/  MOV R183, R172 ;  /* 0x000000ac00b77202 */ /* 0x000fe40000000f00 */
[----:B------:R-:W-:Y:S05]  /*fd50*/  F2FP.PACK_AB R143, R202, R203 ;  /* 0x000000cbca8f723e */ /* 0x000fea00000000ff */
[----:B------:R-:W1:Y:S02]  /*fd60*/  MUFU.EX2 R196, R138 ;  /* 0x0000008a00c47308 */ /* 0x000e640000000800 */
[-C--:B---3--:R-:W-:Y:S01]  /*fd70*/  HMMA.16816.F32 R144, R140, R160.reuse, R4 ;  /* 0x000000a08c90723c */ /* 0x088fe20000001804 */
[----:B------:R-:W-:Y:S07]  /*fd80*/  LDSM.16.MT88.4 R4, [R227+0x3080] ;  /* 0x00308000e304783b */ /* 0x000fee0000004200 */
[----:B------:R2:W3:Y:S01]  /*fd90*/  MUFU.EX2 R138, R2 ;  /* 0x00000002008a7308 */ /* 0x0004e20000000800 */
[----:B-1----:R-:W-:Y:S03]  /*fda0*/  F2FP.PACK_AB R194, R196, R197 ;  /* 0x000000c5c4c2723e */ /* 0x002fe600000000ff */
[----:B--2---:R-:W-:Y:S02]  /*fdb0*/  MOV R2, R176 ;  /* 0x000000b000027202 */ /* 0x004fe40000000f00 */
[----:B------:R-:W-:Y:S02]  /*fdc0*/  MOV R176, R173 ;  /* 0x000000ad00b07202 */ /* 0x000fe40000000f00 */
[----:B------:R-:W1:Y:S01]  /*fdd0*/  LDSM.16.MT88.4 R172, [R226+0x3080] ;  /* 0x00308000e2ac783b */ /* 0x000e620000004200 */
[----:B---3--:R-:W-:Y:S07]  /*fde0*/  F2FP.PACK_AB R195, R138, R139 ;  /* 0x0000008b8ac3723e */ /* 0x008fee00000000ff */
[C---:B------:R-:W-:Y:S01]  /*fdf0*/  HMMA.16816.F32 R148, R192.reuse, R160, R8 ;  /* 0x000000a0c094723c */ /* 0x040fe20000001808 */
[----:B------:R-:W2:Y:S07]  /*fe00*/  LDSM.16.MT88.4 R8, [R225+0x4880] ;  /* 0x00488000e108783b */ /* 0x000eae0000004200 */
[-C--:B------:R-:W-:Y:S01]  /*fe10*/  HMMA.16816.F32 R152, R192, R162.reuse, R12 ;  /* 0x000000a2c098723c */ /* 0x080fe2000000180c */
[----:B------:R-:W3:Y:S07]  /*fe20*/  LDSM.16.MT88.4 R12, [R226+0x4880] ;  /* 0x00488000e20c783b */ /* 0x000eee0000004200 */
[C---:B------:R-:W-:Y:S01]  /*fe30*/  HMMA.16816.F32 R156, R140.reuse, R162, R16 ;  /* 0x000000a28c9c723c */ /* 0x040fe20000001810 */
[----:B------:R-:W2:Y:S07]  /*fe40*/  LDSM.16.MT88.4 R16, [R228+0x4880] ;  /* 0x00488000e410783b */ /* 0x000eae0000004200 */
[-C--:B-1----:R-:W-:Y:S01]  /*fe50*/  HMMA.16816.F32 R160, R140, R172.reuse, R20 ;  /* 0x000000ac8ca0723c */ /* 0x082fe20000001814 */
[----:B------:R-:W1:Y:S07]  /*fe60*/  LDSM.16.MT88.4 R20, [R227+0x4880] ;  /* 0x00488000e314783b */ /* 0x000e6e0000004200 */
[C---:B------:R-:W-:Y:S07]  /*fe70*/  HMMA.16816.F32 R164, R192.reuse, R172, R24 ;  /* 0x000000acc0a4723c */ /* 0x040fee0000001818 */
[----:B------:R-:W-:Y:S02]  /*fe80*/  MOV R27, R171 ;  /* 0x000000ab001b7202 */ /* 0x000fe40000000f00 */
[----:B------:R-:W-:Y:S03]  /*fe90*/  MOV R26, R170 ;  /* 0x000000aa001a7202 */ /* 0x000fe60000000f00 */
[----:B------:R-:W-:Y:S02]  /*fea0*/  MOV R25, R169 ;  /* 0x000000a900197202 */ /* 0x000fe40000000f00 */
[----:B------:R-:W-:Y:S02]  /*feb0*/  MOV R24, R168 ;  /* 0x000000a800187202 */ /* 0x000fe40000000f00 */
[-C--:B------:R-:W-:Y:S07]  /*fec0*/  HMMA.16816.F32 R168, R192, R174.reuse, R28 ;  /* 0x000000aec0a8723c */ /* 0x080fee000000181c */
[----:B------:R-:W-:Y:S01]  /*fed0*/  MOV R29, R179 ;  /* 0x000000b3001d7202 */ /* 0x000fe20000000f00 */
[C---:B------:R-:W-:Y:S01]  /*fee0*/  HMMA.16816.F32 R172, R140.reuse, R174, R32 ;  /* 0x000000ae8cac723c */ /* 0x040fe20000001820 */
[----:B------:R-:W4:Y:S03]  /*fef0*/  LDL.LU R32, [R1+0x28] ;  /* 0x0000280001207983 */ /* 0x000f260000300800 */
[----:B------:R-:W-:Y:S01]  /*ff00*/  MOV R30, R178 ;  /* 0x000000b2001e7202 */ /* 0x000fe20000000f00 */
[----:B------:R-:W4:Y:S01]  /*ff10*/  LDL.LU R35, [R1+0x2c] ;  /* 0x00002c0001237983 */ /* 0x000f220000300800 */
[----:B------:R-:W-:Y:S02]  /*ff20*/  MOV R31, R183 ;  /* 0x000000b7001f7202 */ /* 0x000fe40000000f00 */
[----:B------:R-:W-:Y:S04]  /*ff30*/  MOV R33, R177 ;  /* 0x000000b100217202 */ /* 0x000fe80000000f00 */
[----:B------:R-:W-:Y:S02]  /*ff40*/  MOV R34, R176 ;  /* 0x000000b000227202 */ /* 0x000fe40000000f00 */
[-C--:B------:R-:W-:Y:S01]  /*ff50*/  HMMA.16816.F32 R176, R140, R188.reuse, R36 ;  /* 0x000000bc8cb0723c */ /* 0x080fe20000001824 */
[----:B------:R-:W4:Y:S02]  /*ff60*/  LDL.LU R37, [R1+0x20] ;  /* 0x0000200001257983 */ /* 0x000f240000300800 */
[----:B------:R-:W-:Y:S02]  /*ff70*/  MOV R28, R182 ;  /* 0x000000b6001c7202 */ /* 0x000fe40000000f00 */
[----:B------:R-:W4:Y:S02]  /*ff80*/  LDL.LU R39, [R1+0x24] ;  /* 0x0000240001277983 */ /* 0x000f240000300800 */
[----:B------:R-:W-:Y:S02]  /*ff90*/  MOV R36, R181 ;  /* 0x000000b500247202 */ /* 0x000fe40000000f00 */
[----:B------:R-:W-:Y:S02]  /*ffa0*/  MOV R38, R180 ;  /* 0x000000b400267202 */ /* 0x000fe40000000f00 */
[C---:B------:R-:W-:Y:S08]  /*ffb0*/  HMMA.16816.F32 R180, R192.reuse, R188, R40 ;  /* 0x000000bcc0b4723c */ /* 0x040ff00000001828 */
[-C--:B------:R-:W-:Y:S08]  /*ffc0*/  HMMA.16816.F32 R184, R192, R190.reuse, R44 ;  /* 0x000000bec0b8723c */ /* 0x080ff0000000182c */
[C---:B------:R-:W-:Y:S08]  /*ffd0*/  HMMA.16816.F32 R188, R140.reuse, R190, R48 ;  /* 0x000000be8cbc723c */ /* 0x040ff00000001830 */
[-C--:B------:R-:W-:Y:S08]  /*ffe0*/  HMMA.16816.F32 R52, R140, R4.reuse, R52 ;  /* 0x000000048c34723c */ /* 0x080ff00000001834 */
[C---:B------:R-:W-:Y:S08]  /*fff0*/  HMMA.16816.F32 R56, R192.reuse, R4, R56 ;  /* 0x00000004c038723c */ /* 0x040ff00000001838 */
[-C--:B------:R-:W-:Y:S08]  /*10000*/  HMMA.16816.F32 R60, R192, R6.reuse, R60 ;  /* 0x00000006c03c723c */ /* 0x080ff0000000183c */
[C---:B------:R-:W-:Y:S08]  /*10010*/  HMMA.16816.F32 R64, R140.reuse, R6, R64 ;  /* 0x000000068c40723c */ /* 0x040ff00000001840 */
[-C--:B--2---:R-:W-:Y:S08]  /*10020*/  HMMA.16816.F32 R68, R140, R8.reuse, R68 ;  /* 0x000000088c44723c */ /* 0x084ff00000001844 */
[C---:B------:R-:W-:Y:S08]  /*10030*/  HMMA.16816.F32 R72, R192.reuse, R8, R72 ;  /* 0x00000008c048723c */ /* 0x040ff00000001848 */
[-C--:B------:R-:W-:Y:S08]  /*10040*/  HMMA.16816.F32 R76, R192, R10.reuse, R76 ;  /* 0x0000000ac04c723c */ /* 0x080ff0000000184c */
[C---:B------:R-:W-:Y:S08]  /*10050*/  HMMA.16816.F32 R80, R140.reuse, R10, R80 ;  /* 0x0000000a8c50723c */ /* 0x040ff00000001850 */
[-C--:B---3--:R-:W-:Y:S08]  /*10060*/  HMMA.16816.F32 R84, R140, R12.reuse, R84 ;  /* 0x0000000c8c54723c */ /* 0x088ff00000001854 */
        /* <DEDUP_REMOVED lines=10> */
[----:B------:R-:W-:Y:S04]  /*10110*/  HMMA.16816.F32 R128, R140, R22, R128 ;  /* 0x000000168c80723c */ /* 0x000fe80000001880 */
[----:B----4-:R-:W-:Y:S02]  /*10120*/  FFMA.FTZ R132, R132, R32, R33 ;  /* 0x0000002084847223 */ /* 0x010fe40000010021 */
[----:B------:R-:W-:Y:S02]  /*10130*/  FFMA.FTZ R0, R0, R35, R34 ;  /* 0x0000002300007223 */ /* 0x000fe40000010022 */
[----:B------:R-:W-:Y:S01]  /*10140*/  FADD.FTZ R4, R30, R132 ;  /* 0x000000841e047221 */ /* 0x000fe20000010000 */
[----:B------:R-:W-:Y:S03]  /*10150*/  MOV R132, R136 ;  /* 0x0000008800847202 */ /* 0x000fe60000000f00 */
[----:B------:R-:W-:Y:S02]  /*10160*/  FADD.FTZ R0, R31, R0 ;  /* 0x000000001f007221 */ /* 0x000fe40000010000 */
[----:B------:R-:W-:Y:S02]  /*10170*/  FADD.FTZ R4, R26, R4 ;  /* 0x000000041a047221 */ /* 0x000fe40000010000 */
        /* <DEDUP_REMOVED lines=40> */
[----:B------:R-:W-:Y:S01]  /*10400*/  FADD.FTZ R0, R199, R6 ;  /* 0x00000006c7007221 */ /* 0x000fe20000010000 */
[----:B------:R-:W-:Y:S01]  /*10410*/  STL [R1+0x24], R4 ;  /* 0x0000240401007387 */ /* 0x000fe20000100800 */
[----:B------:R-:W-:Y:S02]  /*10420*/  FADD.FTZ R2, R196, R2 ;  /* 0x00000002c4027221 */ /* 0x000fe40000010000 */
[----:B------:R-:W-:Y:S01]  /*10430*/  FADD.FTZ R0, R139, R0 ;  /* 0x000000008b007221 */ /* 0x000fe20000010000 */
[----:B------:R-:W-:Y:S02]  /*10440*/  MOV R139, R3 ;  /* 0x00000003008b7202 */ /* 0x000fe40000000f00 */
[----:B------:R1:W-:Y:S01]  /*10450*/  STL [R1+0x28], R2 ;  /* 0x0000280201007387 */ /* 0x0003e20000100800 */
[----:B------:R-:W-:Y:S01]  /*10460*/  FADD.FTZ R0, R138, R0 ;  /* 0x000000008a007221 */ /* 0x000fe20000010000 */
[----:B------:R-:W-:Y:S04]  /*10470*/  MOV R138, R135 ;  /* 0x00000087008a7202 */ /* 0x000fe80000000f00 */
[----:B------:R2:W-:Y:S01]  /*10480*/  STL [R1+0x2c], R0 ;  /* 0x00002c0001007387 */ /* 0x0005e20000100800 */
[----:B-1----:R-:W-:Y:S01]  /*10490*/  MOV R2, R137 ;  /* 0x0000008900027202 */ /* 0x002fe20000000f00 */
[----:B------:R-:W-:-:S05]  /*104a0*/  @P0 BRA `(.L_x_996) ;  /* 0xffffc61000000947 */ /* 0x000fca000383ffff */
.L_x_993:
[----:B------:R-:W-:-:S06]  /*104b0*/  UISETP.GE.AND UP0, UPT, UR23, UR7, UPT ;  /* 0x000000071700728c */ /* 0x000fcc000bf06270 */
[----:B------:R-:W-:-:S13]  /*104c0*/  PLOP3.LUT P0, PT, PT, PT, UP0, 0x80, 0x0 ;  /* 0x000000000000781c */ /* 0x000fda0003f0f008 */
[----:B------:R-:W-:Y:S05]  /*104d0*/  @!P0 BRA `(.L_x_997) ;  /* 0x000052a000008947 */ /* 0x000fea0003800000 */
[----:B-1----:R-:W3:Y:S01]  /*104e0*/  LDL.LU R4, [R1+0x10] ;  /* 0x0000100001047983 */ /* 0x002ee20000300800 */
[----:B------:R-:W-:Y:S01]  /*104f0*/  IMAD.MOV.U32 R134, RZ, RZ, R136 ;  /* 0x000000ffff867224 */ /* 0x000fe200078e0088 */
[----:B------:R-:W-:Y:S01]  /*10500*/  MOV R139, R3 ;  /* 0x00000003008b7202 */ /* 0x000fe20000000f00 */
[----:B------:R-:W-:Y:S02]  /*10510*/  IMAD.MOV.U32 R132, RZ, RZ, R137 ;  /* 0x000000ffff847224 */ /* 0x000fe400078e0089 */
[----:B------:R-:W-:Y:S01]  /*10520*/  IMAD.MOV.U32 R138, RZ, RZ, R135 ;  /* 0x000000ffff8a7224 */ /* 0x000fe200078e0087 */
[----:B--23--:R-:W-:-:S04]  /*10530*/  SHF.R.S32.HI R0, RZ, 0x1f, R4 ;  /* 0x0000001fff007819 */ /* 0x00cfc80000011404 */
[C---:B------:R-:W-:Y:S02]  /*10540*/  SHF.L.U64.HI R2, R4.reuse, 0x1, R0 ;  /* 0x0000000104027819 */ /* 0x040fe40000010200 */
[----:B------:R-:W-:-:S05]  /*10550*/  SHF.L.U32 R0, R4, 0x1, RZ ;  /* 0x0000000104007819 */ /* 0x000fca00000006ff */
[----:B------:R1:W-:Y:S04]  /*10560*/  STL [R1+0x8], R0 ;  /* 0x0000080001007387 */ /* 0x0003e80000100800 */
[----:B------:R2:W-:Y:S04]  /*10570*/  STL [R1+0xc], R2 ;  /* 0x00000c0201007387 */ /* 0x0005e80000100800 */
[----:B------:R-:W2:Y:S04]  /*10580*/  LDL.LU R5, [R1+0x3c] ;  /* 0x00003c0001057983 */ /* 0x000ea80000300800 */
[----:B------:R-:W1:Y:S02]  /*10590*/  LDL.LU R4, [R1+0x38] ;  /* 0x0000380001047983 */ /* 0x000e640000300800 */
[C---:B-1----:R-:W-:Y:S01]  /*105a0*/  IMAD.SHL.U32 R0, R4.reuse, 0x2, RZ ;  /* 0x0000000204007824 */ /* 0x042fe200078e00ff */
[----:B--2---:R-:W-:-:S04]  /*105b0*/  SHF.L.U64.HI R2, R4, 0x1, R5 ;  /* 0x0000000104027819 */ /* 0x004fc80000010205 */
[----:B------:R1:W-:Y:S04]  /*105c0*/  STL [R1], R0 ;  /* 0x0000000001007387 */ /* 0x0003e80000100800 */
[----:B------:R1:W-:Y:S02]  /*105d0*/  STL [R1+0x4], R2 ;  /* 0x0000040201007387 */ /* 0x0003e40000100800 */
.L_x_1015:
[----:B------:R-:W2:Y:S01]  /*105e0*/  LDL R249, [R1+0x8] ;  /* 0x0000080001f97983 */ /* 0x000ea20000100800 */
[----:B-1----:R-:W-:Y:S01]  /*105f0*/  SHF.R.S32.HI R0, RZ, 0x1f, R243 ;  /* 0x0000001fff007819 */ /* 0x002fe200000114f3 */
[----:B------:R-:W-:Y:S04]  /*10600*/  DEPBAR.LE SB0, 0x0 ;  /* 0x000080000000791a */ /* 0x000fe80000000000 */
[----:B------:R-:W3:Y:S01]  /*10610*/  LDL R246, [R1+0xc] ;  /* 0x00000c0001f67983 */ /* 0x000ee20000100800 */
[----:B------:R-:W-:Y:S01]  /*10620*/  IMAD R0, R0, c[0x0][0x208], RZ ;  /* 0x0000820000007a24 */ /* 0x000fe200078e02ff */
[----:B------:R-:W-:Y:S01]  /*10630*/  IADD3 R38, R247, 0x2080, RZ ;  /* 0x00002080f7267810 */ /* 0x000fe20007ffe0ff */
[C---:B------:R-:W-:Y:S01]  /*10640*/  IMAD.WIDE.U32 R2, R243.reuse, c[0x0][0x208], RZ ;  /* 0x00008200f3027a25 */ /* 0x040fe200078e00ff */
[----:B------:R-:W4:Y:S01]  /*10650*/  LDL R248, [R1] ;  /* 0x0000000001f87983 */ /* 0x000f220000100800 */
[----:B------:R-:W-:Y:S02]  /*10660*/  UISETP.GT.AND UP0, UPT, UR23, UR7, UPT ;  /* 0x000000071700728c */ /* 0x000fe4000bf04270 */
[----:B------:R-:W-:Y:S01]  /*10670*/  IMAD R0, R243, c[0x0][0x20c], R0 ;  /* 0x00008300f3007a24 */ /* 0x000fe200078e0200 */
[----:B------:R-:W4:Y:S04]  /*10680*/  LDL R245, [R1+0x4] ;  /* 0x0000040001f57983 */ /* 0x000f280000100800 */
[----:B------:R-:W-:Y:S01]  /*10690*/  BAR.SYNC.DEFER_BLOCKING 0x0 ;  /* 0x0000000000007b1d */ /* 0x000fe20000010000 */
[----:B------:R-:W-:Y:S02]  /*106a0*/  IADD3 R3, R3, R0, RZ ;  /* 0x0000000003037210 */ /* 0x000fe40007ffe0ff */
[----:B------:R-:W-:Y:S03]  /*106b0*/  SHF.R.S32.HI R0, RZ, 0x1f, R242 ;  /* 0x0000001fff007819 */ /* 0x000fe600000114f2 */
[----:B------:R-:W-:Y:S04]  /*106c0*/  IMAD.WIDE.U32 R2, R242, c[0x0][0x218], R2 ;  /* 0x00008600f2027a25 */ /* 0x000fe800078e0002 */
[----:B------:R-:W-:Y:S01]  /*106d0*/  IMAD R0, R0, c[0x0][0x218], RZ ;  /* 0x0000860000007a24 */ /* 0x000fe200078e02ff */
[----:B------:R-:W-:Y:S03]  /*106e0*/  IADD3 R2, P0, R2, UR24, RZ ;  /* 0x0000001802027c10 */ /* 0x000fe6000ff1e0ff */
[----:B------:R-:W-:Y:S05]  /*106f0*/  IMAD R0, R242, c[0x0][0x21c], R0 ;  /* 0x00008700f2007a24 */ /* 0x000fea00078e0200 */
[----:B------:R-:W-:Y:S02]  /*10700*/  IADD3.X R3, R3, UR18, R0, P0, !PT ;  /* 0x0000001203037c10 */ /* 0x000fe400087fe400 */
[C---:B------:R-:W-:Y:S01]  /*10710*/  LEA R0, P0, R2.reuse, c[0x0][0x1f8], 0x1 ;  /* 0x00007e0002007a11 */ /* 0x040fe200078008ff */
[----:B-----5:R-:W-:Y:S03]  /*10720*/  LDSM.16.M88.4 R48, [R231+0x8080] ;  /* 0x00808000e730783b */ /* 0x020fe60000000200 */
[----:B------:R-:W-:Y:S05]  /*10730*/  LEA.HI.X R2, R2, c[0x0][0x1fc], R3, 0x1, P0 ;  /* 0x00007f0002027a11 */ /* 0x000fea00000f0c03 */
[----:B------:R-:W1:Y:S08]  /*10740*/  LDSM.16.M88.4 R16, [R224+0x5080] ;  /* 0x00508000e010783b */ /* 0x000e700000000200 */
[----:B------:R-:W-:Y:S08]  /*10750*/  SHFL.IDX PT, R3, R0, RZ, 0x181f ;  /* 0x00181fff00037589 */ /* 0x000ff000000e0000 */
[----:B------:R-:W-:Y:S08]  /*10760*/  SHFL.IDX PT, R20, R2, RZ, 0x181f ;  /* 0x00181fff02147589 */ /* 0x000ff000000e0000 */
[----:B------:R-:W1:Y:S08]  /*10770*/  LDSM.16.M88.4 R44, [R231+0xa080] ;  /* 0x00a08000e72c783b */ /* 0x000e700000000200 */
[----:B------:R-:W-:Y:S01]  /*10780*/  SHFL.IDX PT, R31, R2, 0x1, 0x181f ;  /* 0x00381f00021f7f89 */ /* 0x000fe200000e0000 */
[-C--:B-1----:R-:W-:Y:S07]  /*10790*/  HMMA.16816.F32 R4, R48, R16.reuse, RZ ;  /* 0x000000103004723c */ /* 0x082fee00000018ff */
[----:B------:R-:W-:Y:S08]  /*107a0*/  SHFL.IDX PT, R30, R2, 0x2, 0x181f ;  /* 0x00581f00021e7f89 */ /* 0x000ff000000e0000 */
[----:B------:R-:W-:Y:S08]  /*107b0*/  LDSM.16.M88.4 R32, [R224+0x5880] ;  /* 0x00588000e020783b */ /* 0x000ff00000000200 */
[----:B------:R-:W-:Y:S01]  /*107c0*/  LDSM.16.M88.4 R140, [R224+0x6080] ;  /* 0x00608000e08c783b */ /* 0x000fe20000000200 */
[C---:B------:R-:W-:Y:S07]  /*107d0*/  HMMA.16816.F32 R8, R44.reuse, R16, RZ ;  /* 0x000000102c08723c */ /* 0x040fee00000018ff */
[----:B------:R-:W-:Y:S01]  /*107e0*/  LDSM.16.M88.4 R192, [R233+0x8080] ;  /* 0x00808000e9c0783b */ /* 0x000fe20000000200 */
[-C--:B------:R-:W-:Y:S07]  /*107f0*/  HMMA.16816.F32 R12, R44, R18.reuse, RZ ;  /* 0x000000122c0c723c */ /* 0x080fee00000018ff */
[----:B------:R-:W-:Y:S01]  /*10800*/  LDSM.16.M88.4 R196, [R235] ;  /* 0x00000000ebc4783b */ /* 0x000fe20000000200 */
[C---:B------:R-:W-:Y:S07]  /*10810*/  HMMA.16816.F32 R16, R48.reuse, R18, RZ ;  /* 0x000000123010723c */ /* 0x040fee00000018ff */
[----:B------:R-:W-:Y:S08]  /*10820*/  LDSM.16.M88.4 R200, [R233+0xa080] ;  /* 0x00a08000e9c8783b */ /* 0x000ff00000000200 */
[----:B------:R-:W-:Y:S08]  /*10830*/  LDSM.16.M88.4 R204, [R241] ;  /* 0x00000000f1cc783b */ /* 0x000ff00000000200 */
[----:B------:R-:W-:Y:S08]  /*10840*/  LDSM.16.M88.4 R208, [R240] ;  /* 0x00000000f0d0783b */ /* 0x000ff00000000200 */
[----:B------:R-:W-:Y:S08]  /*10850*/  SHFL.IDX PT, R26, R0, 0x1, 0x181f ;  /* 0x00381f00001a7f89 */ /* 0x000ff000000e0000 */
[----:B------:R-:W1:Y:S01]  /*10860*/  SHFL.IDX PT, R0, R0, 0x2, 0x181f ;  /* 0x00581f0000007f89 */ /* 0x000e6200000e0000 */
[CC--:B--2---:R-:W-:Y:S04]  /*10870*/  IADD3 R24, P1, R3.reuse, R249.reuse, RZ ;  /* 0x000000f903187210 */ /* 0x0c4fe80007f3e0ff */
[----:B---3--:R-:W-:Y:S02]  /*10880*/  IADD3.X R25, R20, R246, RZ, P1, !PT ;  /* 0x000000f614197210 */ /* 0x008fe40000ffe4ff */
[----:B-1----:R-:W-:Y:S02]  /*10890*/  IADD3 R36, P1, R0, R249, RZ ;  /* 0x000000f900247210 */ /* 0x002fe40007f3e0ff */
[----:B----4-:R-:W-:Y:S01]  /*108a0*/  IADD3 R2, P0, R3, R248, RZ ;  /* 0x000000f803027210 */ /* 0x010fe20007f1e0ff */
[----:B------:R-:W-:Y:S01]  /*108b0*/  @!PT LDS RZ, [RZ] ;  /* 0x00000000fffff984 */ /* 0x000fe20000000800 */
[----:B------:R1:W-:Y:S01]  /*108c0*/  LDGSTS.E.BYPASS.LTC128B.128 [R38], [R24.64], !P5 ;  /* 0x0000000018267fae */ /* 0x0003e2000e901d54 */
[-C--:B------:R-:W-:Y:S02]  /*108d0*/  IADD3.X R37, R30, R246.reuse, RZ, P1, !PT ;  /* 0x000000f61e257210 */ /* 0x080fe40000ffe4ff */
[----:B------:R-:W-:Y:S02]  /*108e0*/  IADD3.X R3, R20, R245, RZ, P0, !PT ;  /* 0x000000f514037210 */ /* 0x000fe400007fe4ff */
[-C--:B------:R-:W-:Y:S01]  /*108f0*/  HMMA.16816.F32 R20, R48, R32.reuse, RZ ;  /* 0x000000203014723c */ /* 0x080fe200000018ff */
[C---:B------:R-:W-:Y:S02]  /*10900*/  IADD3 R28, P0, R26.reuse, R249, RZ ;  /* 0x000000f91a1c7210 */ /* 0x040fe40007f1e0ff */
[----:B------:R2:W-:Y:S02]  /*10910*/  LDGSTS.E.BYPASS.LTC128B.128 [R38+0x1800], [R2.64], !P4 ;  /* 0x0180000002267fae */ /* 0x0005e4000e101d54 */
[C---:B------:R-:W-:Y:S06]  /*10920*/  IADD3.X R29, R31.reuse, R246, RZ, P0, !PT ;  /* 0x000000f61f1d7210 */ /* 0x040fec00007fe4ff */
[----:B------:R3:W-:Y:S01]  /*10930*/  LDGSTS.E.BYPASS.LTC128B.128 [R38+0x800], [R28.64], !P5 ;  /* 0x008000001c267fae */ /* 0x0007e2000e901d54 */
[-C--:B--2---:R-:W-:Y:S02]  /*10940*/  IADD3 R2, P2, R26, R248.reuse, RZ ;  /* 0x000000f81a027210 */ /* 0x084fe40007f5e0ff */
[C---:B-1----:R-:W-:Y:S02]  /*10950*/  HMMA.16816.F32 R24, R44.reuse, R32, RZ ;  /* 0x000000202c18723c */ /* 0x042fe400000018ff */
[-C--:B------:R-:W-:Y:S05]  /*10960*/  IADD3.X R3, R31, R245.reuse, RZ, P2, !PT ;  /* 0x000000f51f037210 */ /* 0x080fea00017fe4ff */
[----:B------:R1:W-:Y:S01]  /*10970*/  LDGSTS.E.BYPASS.LTC128B.128 [R38+0x2000], [R2.64], !P4 ;  /* 0x0200000002267fae */ /* 0x0003e2000e101d54 */
[----:B------:R-:W-:Y:S04]  /*10980*/  IADD3 R32, P0, R0, R248, RZ ;  /* 0x000000f800207210 */ /* 0x000fe80007f1e0ff */
[----:B------:R-:W-:Y:S02]  /*10990*/  IADD3.X R33, R30, R245, RZ, P0, !PT ;  /* 0x000000f51e217210 */ /* 0x000fe400007fe4ff */
[-C--:B---3--:R-:W-:Y:S01]  /*109a0*/  HMMA.16816.F32 R28, R44, R34.reuse, RZ ;  /* 0x000000222c1c723c */ /* 0x088fe200000018ff */
[----:B------:R1:W-:Y:S01]  /*109b0*/  LDGSTS.E.BYPASS.LTC128B.128 [R38+0x1000], [R36.64], !P5 ;  /* 0x0100000024267fae */ /* 0x0003e2000e901d54 */
[----:B------:R-:W-:Y:S07]  /*109c0*/  PLOP3.LUT P0, PT, PT, PT, UP0, 0x80, 0x0 ;  /* 0x000000000000781c */ /* 0x000fee0003f0f008 */
[----:B------:R2:W-:Y:S08]  /*109d0*/  LDGSTS.E.BYPASS.LTC128B.128 [R38+0x2800], [R32.64], !P4 ;  /* 0x0280000020267fae */ /* 0x0005f0000e101d54 */
[----:B------:R-:W-:Y:S08]  /*109e0*/  LDSM.16.M88.4 R212, [R232+0x8080] ;  /* 0x00808000e8d4783b */ /* 0x000ff00000000200 */
[----:B------:R-:W0:Y:S08]  /*109f0*/  LDGDEPBAR ;  /* 0x00000000000079af */ /* 0x000e300000000000 */
[----:B------:R-:W3:Y:S01]  /*10a00*/  LDSM.16.M88.4 R216, [R230+0x5080] ;  /* 0x00508000e6d8783b */ /* 0x000ee20000000200 */
[C---:B--2---:R-:W-:Y:S07]  /*10a10*/  HMMA.16816.F32 R32, R48.reuse, R34, RZ ;  /* 0x000000223020723c */ /* 0x044fee00000018ff */
[----:B------:R-:W2:Y:S01]  /*10a20*/  LDSM.16.M88.4 R220, [R232+0xa080] ;  /* 0x00a08000e8dc783b */ /* 0x000ea20000000200 */
[-C--:B-1----:R-:W-:Y:S08]  /*10a30*/  HMMA.16816.F32 R36, R48, R140.reuse, RZ ;  /* 0x0000008c3024723c */ /* 0x082ff000000018ff */
        /* <DEDUP_REMOVED lines=8> */
[----:B------:R-:W4:Y:S07]  /*10ac0*/  LDSM.16.M88.4 R196, [R230+0x6080] ;  /* 0x00608000e6c4783b */ /* 0x000f2e0000000200 */
        /* <DEDUP_REMOVED lines=8> */
[----:B------:R-:W-:Y:S07]  /*10b50*/  LDSM.16.M88.4 R200, [R229] ;  /* 0x00000000e5c8783b */ /* 0x000fee0000000200 */
[----:B------:R-:W-:Y:S01]  /*10b60*/  HMMA.16816.F32 R48, R192, R210, R48 ;  /* 0x000000d2c030723c */ /* 0x000fe20000001830 */
[----:B------:R-:W4:Y:S07]  /*10b70*/  LDSM.16.M88.4 R192, [R234+0x8080] ;  /* 0x00808000eac0783b */ /* 0x000f2e0000000200 */
[-C--:B---3--:R-:W-:Y:S01]  /*10b80*/  HMMA.16816.F32 R4, R212, R216.reuse, R4 ;  /* 0x000000d8d404723c */ /* 0x088fe20000001804 */
[----:B------:R-:W3:Y:S07]  /*10b90*/  LDSM.16.M88.4 R208, [R229+0x800] ;  /* 0x00080000e5d0783b */ /* 0x000eee0000000200 */
[C---:B--2---:R-:W-:Y:S08]  /*10ba0*/  HMMA.16816.F32 R8, R220.reuse, R216, R8 ;  /* 0x000000d8dc08723c */ /* 0x044ff00000001808 */
[-C--:B------:R-:W-:Y:S08]  /*10bb0*/  HMMA.16816.F32 R12, R220, R218.reuse, R12 ;  /* 0x000000dadc0c723c */ /* 0x080ff0000000180c */
[C---:B------:R-:W-:Y:S01]  /*10bc0*/  HMMA.16816.F32 R16, R212.reuse, R218, R16 ;  /* 0x000000dad410723c */ /* 0x040fe20000001810 */
[----:B------:R-:W2:Y:S07]  /*10bd0*/  LDSM.16.M88.4 R216, [R229+0x1000] ;  /* 0x00100000e5d8783b */ /* 0x000eae0000000200 */
[-C--:B-1----:R-:W-:Y:S08]  /*10be0*/  HMMA.16816.F32 R20, R212, R140.reuse, R20 ;  /* 0x0000008cd414723c */ /* 0x082ff00000001814 */
[C---:B------:R-:W-:Y:S08]  /*10bf0*/  HMMA.16816.F32 R24, R220.reuse, R140, R24 ;  /* 0x0000008cdc18723c */ /* 0x040ff00000001818 */
[-C--:B------:R-:W-:Y:S08]  /*10c00*/  HMMA.16816.F32 R28, R220, R142.reuse, R28 ;  /* 0x0000008edc1c723c */ /* 0x080ff0000000181c */
[C---:B------:R-:W-:Y:S01]  /*10c10*/  HMMA.16816.F32 R32, R212.reuse, R142, R32 ;  /* 0x0000008ed420723c */ /* 0x040fe20000001820 */
[----:B------:R-:W-:Y:S07]  /*10c20*/  LDSM.16.M88.4 R140, [R231+0xc080] ;  /* 0x00c08000e78c783b */ /* 0x000fee0000000200 */
[-C--:B----4-:R-:W-:Y:S08]  /*10c30*/  HMMA.16816.F32 R36, R212, R196.reuse, R36 ;  /* 0x000000c4d424723c */ /* 0x090ff00000001824 */
[C---:B------:R-:W-:Y:S08]  /*10c40*/  HMMA.16816.F32 R40, R220.reuse, R196, R40 ;  /* 0x000000c4dc28723c */ /* 0x040ff00000001828 */
[-C--:B------:R-:W-:Y:S01]  /*10c50*/  HMMA.16816.F32 R44, R220, R198.reuse, R44 ;  /* 0x000000c6dc2c723c */ /* 0x080fe2000000182c */
[----:B------:R-:W-:Y:S07]  /*10c60*/  LDSM.16.M88.4 R220, [R238] ;  /* 0x00000000eedc783b */ /* 0x000fee0000000200 */
[----:B------:R-:W-:Y:S01]  /*10c70*/  HMMA.16816.F32 R48, R212, R198, R48 ;  /* 0x000000c6d430723c */ /* 0x000fe20000001830 */
[----:B------:R-:W1:Y:S07]  /*10c80*/  LDSM.16.M88.4 R196, [R224+0x6880] ;  /* 0x00688000e0c4783b */ /* 0x000e6e0000000200 */
[-C--:B------:R-:W-:Y:S01]  /*10c90*/  HMMA.16816.F32 R4, R192, R200.reuse, R4 ;  /* 0x000000c8c004723c */ /* 0x080fe20000001804 */
[----:B------:R-:W4:Y:S07]  /*10ca0*/  LDSM.16.M88.4 R212, [R231+0xe080] ;  /* 0x00e08000e7d4783b */ /* 0x000f2e0000000200 */
[C---:B------:R-:W-:Y:S08]  /*10cb0*/  HMMA.16816.F32 R8, R204.reuse, R200, R8 ;  /* 0x000000c8cc08723c */ /* 0x040ff00000001808 */
[-C--:B------:R-:W-:Y:S08]  /*10cc0*/  HMMA.16816.F32 R12, R204, R202.reuse, R12 ;  /* 0x000000cacc0c723c */ /* 0x080ff0000000180c */
[C---:B------:R-:W-:Y:S01]  /*10cd0*/  HMMA.16816.F32 R16, R192.reuse, R202, R16 ;  /* 0x000000cac010723c */ /* 0x040fe20000001810 */
[----:B------:R-:W1:Y:S07]  /*10ce0*/  LDSM.16.M88.4 R200, [R224+0x7080] ;  /* 0x00708000e0c8783b */ /* 0x000e6e0000000200 */
[-C--:B---3--:R-:W-:Y:S08]  /*10cf0*/  HMMA.16816.F32 R20, R192, R208.reuse, R20 ;  /* 0x000000d0c014723c */ /* 0x088ff00000001814 */
[C---:B------:R-:W-:Y:S08]  /*10d00*/  HMMA.16816.F32 R24, R204.reuse, R208, R24 ;  /* 0x000000d0cc18723c */ /* 0x040ff00000001818 */
[-C--:B------:R-:W-:Y:S08]  /*10d10*/  HMMA.16816.F32 R28, R204, R210.reuse, R28 ;  /* 0x000000d2cc1c723c */ /* 0x080ff0000000181c */
[C---:B------:R-:W-:Y:S01]  /*10d20*/  HMMA.16816.F32 R32, R192.reuse, R210, R32 ;  /* 0x000000d2c020723c */ /* 0x040fe20000001820 */
[----:B------:R-:W-:Y:S07]  /*10d30*/  LDSM.16.M88.4 R208, [R239] ;  /* 0x00000000efd0783b */ /* 0x000fee0000000200 */
[-C--:B--2---:R-:W-:Y:S08]  /*10d40*/  HMMA.16816.F32 R36, R192, R216.reuse, R36 ;  /* 0x000000d8c024723c */ /* 0x084ff00000001824 */
[C---:B------:R-:W-:Y:S08]  /*10d50*/  HMMA.16816.F32 R40, R204.reuse, R216, R40 ;  /* 0x000000d8cc28723c */ /* 0x040ff00000001828 */
[-C--:B------:R-:W-:Y:S01]  /*10d60*/  HMMA.16816.F32 R44, R204, R218.reuse, R44 ;  /* 0x000000dacc2c723c */ /* 0x080fe2000000182c */
[----:B------:R-:W2:Y:S07]  /*10d70*/  LDSM.16.M88.4 R204, [R224+0x7880] ;  /* 0x00788000e0cc783b */ /* 0x000eae0000000200 */
[----:B------:R-:W-:Y:S01]  /*10d80*/  HMMA.16816.F32 R48, R192, R218, R48 ;  /* 0x000000dac030723c */ /* 0x000fe20000001830 */
[----:B------:R-:W3:Y:S07]  /*10d90*/  LDSM.16.M88.4 R192, [R233+0xc080] ;  /* 0x00c08000e9c0783b */ /* 0x000eee0000000200 */
[-C--:B-1----:R-:W-:Y:S01]  /*10da0*/  HMMA.16816.F32 R4, R140, R196.reuse, R4 ;  /* 0x000000c48c04723c */ /* 0x082fe20000001804 */
[----:B------:R-:W1:Y:S07]  /*10db0*/  LDSM.16.M88.4 R216, [R233+0xe080] ;  /* 0x00e08000e9d8783b */ /* 0x000e6e0000000200 */
[C---:B----4-:R-:W-:Y:S08]  /*10dc0*/  HMMA.16816.F32 R8, R212.reuse, R196, R8 ;  /* 0x000000c4d408723c */ /* 0x050ff00000001808 */
[-C--:B------:R-:W-:Y:S08]  /*10dd0*/  HMMA.16816.F32 R12, R212, R198.reuse, R12 ;  /* 0x000000c6d40c723c */ /* 0x080ff0000000180c */
[C---:B------:R-:W-:Y:S01]  /*10de0*/  HMMA.16816.F32 R16, R140.reuse, R198, R16 ;  /* 0x000000c68c10723c */ /* 0x040fe20000001810 */
[----:B------:R-:W4:Y:S07]  /*10df0*/  LDSM.16.M88.4 R196, [R237] ;  /* 0x00000000edc4783b */ /* 0x000f2e0000000200 */
[-C--:B------:R-:W-:Y:S08]  /*10e00*/  HMMA.16816.F32 R20, R140, R200.reuse, R20 ;  /* 0x000000c88c14723c */ /* 0x080ff00000001814 */
[C---:B------:R-:W-:Y:S08]  /*10e10*/  HMMA.16816.F32 R24, R212.reuse, R200, R24 ;  /* 0x000000c8d418723c */ /* 0x040ff00000001818 */
[-C--:B------:R-:W-:Y:S08]  /*10e20*/  HMMA.16816.F32 R28, R212, R202.reuse, R28 ;  /* 0x000000cad41c723c */ /* 0x080ff0000000181c */
[C---:B------:R-:W-:Y:S01]  /*10e30*/  HMMA.16816.F32 R32, R140.reuse, R202, R32 ;  /* 0x000000ca8c20723c */ /* 0x040fe20000001820 */
[----:B------:R-:W-:Y:S07]  /*10e40*/  LDSM.16.M88.4 R200, [R230+0x6880] ;  /* 0x00688000e6c8783b */ /* 0x000fee0000000200 */
[-C--:B--2---:R-:W-:Y:S08]  /*10e50*/  HMMA.16816.F32 R36, R140, R204.reuse, R36 ;  /* 0x000000cc8c24723c */ /* 0x084ff00000001824 */
[C---:B------:R-:W-:Y:S08]  /*10e60*/  HMMA.16816.F32 R40, R212.reuse, R204, R40 ;  /* 0x000000ccd428723c */ /* 0x040ff00000001828 */
[-C--:B------:R-:W-:Y:S01]  /*10e70*/  HMMA.16816.F32 R44, R212, R206.reuse, R44 ;  /* 0x000000ced42c723c */ /* 0x080fe2000000182c */
[----:B------:R-:W-:Y:S07]  /*10e80*/  LDSM.16.M88.4 R212, [R230+0x7880] ;  /* 0x00788000e6d4783b */ /* 0x000fee0000000200 */
[----:B------:R-:W-:Y:S01]  /*10e90*/  HMMA.16816.F32 R48, R140, R206, R48 ;  /* 0x000000ce8c30723c */ /* 0x000fe20000001830 */
[----:B------:R-:W2:Y:S07]  /*10ea0*/  LDSM.16.M88.4 R140, [R232+0xc080] ;  /* 0x00c08000e88c783b */ /* 0x000eae0000000200 */
[-C--:B---3--:R-:W-:Y:S01]  /*10eb0*/  HMMA.16816.F32 R4, R192, R208.reuse, R4 ;  /* 0x000000d0c004723c */ /* 0x088fe20000001804 */
[----:B------:R-:W3:Y:S07]  /*10ec0*/  LDSM.16.M88.4 R204, [R232+0xe080] ;  /* 0x00e08000e8cc783b */ /* 0x000eee0000000200 */
[C---:B-1----:R-:W-:Y:S08]  /*10ed0*/  HMMA.16816.F32 R8, R216.reuse, R208, R8 ;  /* 0x000000d0d808723c */ /* 0x042ff00000001808 */
[-C--:B------:R-:W-:Y:S08]  /*10ee0*/  HMMA.16816.F32 R12, R216, R210.reuse, R12 ;  /* 0x000000d2d80c723c */ /* 0x080ff0000000180c */
[C---:B------:R-:W-:Y:S01]  /*10ef0*/  HMMA.16816.F32 R16, R192.reuse, R210, R16 ;  /* 0x000000d2c010723c */ /* 0x040fe20000001810 */
[----:B------:R-:W1:Y:S07]  /*10f00*/  LDSM.16.M88.4 R208, [R230+0x7080] ;  /* 0x00708000e6d0783b */ /* 0x000e6e0000000200 */
[-C--:B------:R-:W-:Y:S08]  /*10f10*/  HMMA.16816.F32 R20, R192, R220.reuse, R20 ;  /* 0x000000dcc014723c */ /* 0x080ff00000001814 */
[C---:B------:R-:W-:Y:S08]  /*10f20*/  HMMA.16816.F32 R24, R216.reuse, R220, R24 ;  /* 0x000000dcd818723c */ /* 0x040ff00000001818 */
[-C--:B------:R-:W-:Y:S08]  /*10f30*/  HMMA.16816.F32 R28, R216, R222.reuse, R28 ;  /* 0x000000ded81c723c */ /* 0x080ff0000000181c */
[C---:B------:R-:W-:Y:S01]  /*10f40*/  HMMA.16816.F32 R32, R192.reuse, R222, R32 ;  /* 0x000000dec020723c */ /* 0x040fe20000001820 */
[----:B------:R-:W-:Y:S07]  /*10f50*/  LDSM.16.M88.4 R220, [R229+0x1800] ;  /* 0x00180000e5dc783b */ /* 0x000fee0000000200 */
[-C--:B----4-:R-:W-:Y:S08]  /*10f60*/  HMMA.16816.F32 R36, R192, R196.reuse, R36 ;  /* 0x000000c4c024723c */ /* 0x090ff00000001824 */
[C---:B------:R-:W-:Y:S08]  /*10f70*/  HMMA.16816.F32 R40, R216.reuse, R196, R40 ;  /* 0x000000c4d828723c */ /* 0x040ff00000001828 */
[-C--:B------:R-:W-:Y:S01]  /*10f80*/  HMMA.16816.F32 R44, R216, R198.reuse, R44 ;  /* 0x000000c6d82c723c */ /* 0x080fe2000000182c */
[----:B------:R-:W4:Y:S07]  /*10f90*/  LDSM.16.M88.4 R216, [R234+0xc080] ;  /* 0x00c08000ead8783b */ /* 0x000f2e0000000200 */
[----:B------:R-:W-:Y:S01]  /*10fa0*/  HMMA.16816.F32 R48, R192, R198, R48 ;  /* 0x000000c6c030723c */ /* 0x000fe20000001830 */
[----:B------:R-:W4:Y:S07]  /*10fb0*/  LDSM.16.M88.4 R192, [R236+0xe080] ;  /* 0x00e08000ecc0783b */ /* 0x000f2e0000000200 */
[-C--:B--2---:R-:W-:Y:S08]  /*10fc0*/  HMMA.16816.F32 R4, R140, R200.reuse, R4 ;  /* 0x000000c88c04723c */ /* 0x084ff00000001804 */
        /* <DEDUP_REMOVED lines=11> */
[-C--:B----4-:R-:W-:Y:S08]  /*11080*/  HMMA.16816.F32 R4, R216, R220.reuse, R4 ;  /* 0x000000dcd804723c */ /* 0x090ff00000001804 */
        /* <DEDUP_REMOVED lines=29> */
[----:B------:R-:W2:Y:S01]  /*11260*/  MUFU.TANH R214, R14 ;  /* 0x0000000e00d67308 */ /* 0x000ea20000002400 */
[----:B-1----:R-:W1:Y:S01]  /*11270*/  LDSM.16.M88.4 R8, [R229+0x2800] ;  /* 0x00280000e508783b */ /* 0x002e620000000200 */
[----:B------:R-:W-:Y:S04]  /*11280*/  DEPBAR.LE SB0, 0x0 ;  /* 0x000080000000791a */ /* 0x000fe80000000000 */
[-C--:B----4-:R-:W-:Y:S04]  /*11290*/  HMMA.16816.F32 R20, R216, R4.reuse, R20 ;  /* 0x00000004d814723c */ /* 0x090fe80000001814 */
[----:B------:R-:W4:Y:S01]  /*112a0*/  MUFU.TANH R213, R15 ;  /* 0x0000000f00d57308 */ /* 0x000f220000002400 */
[----:B------:R-:W-:Y:S03]  /*112b0*/  BAR.SYNC.DEFER_BLOCKING 0x0 ;  /* 0x0000000000007b1d */ /* 0x000fe60000010000 */
[C---:B------:R-:W-:Y:S06]  /*112c0*/  HMMA.16816.F32 R24, R192.reuse, R4, R24 ;  /* 0x00000004c018723c */ /* 0x040fec0000001818 */
[----:B------:R1:W1:Y:S02]  /*112d0*/  MUFU.TANH R143, R18 ;  /* 0x00000012008f7308 */ /* 0x0002640000002400 */
        /* <DEDUP_REMOVED lines=25> */
[----:B------:R2:W2:Y:S01]  /*11470*/  MUFU.TANH R199, R23 ;  /* 0x0000001700c77308 */ /* 0x0004a20000002400 */
[----:B------:R-:W-:Y:S02]  /*11480*/  FMUL.FTZ R42, R42, c[0x0][0x320] ;  /* 0x0000c8002a2a7a20 */ /* 0x000fe40000410000 */
[----:B------:R-:W-:Y:S02]  /*11490*/  FMUL.FTZ R43, R43, c[0x0][0x320] ;  /* 0x0000c8002b2b7a20 */ /* 0x000fe40000410000 */
[----:B------:R-:W-:Y:S02]  /*114a0*/  FMUL.FTZ R46, R46, c[0x0][0x320] ;  /* 0x0000c8002e2e7a20 */ /* 0x000fe40000410000 */
[----:B------:R-:W-:Y:S03]  /*114b0*/  FMUL.FTZ R47, R47, c[0x0][0x320] ;  /* 0x0000c8002f2f7a20 */ /* 0x000fe60000410000 */
[----:B------:R3:W3:Y:S03]  /*114c0*/  MUFU.TANH R205, R24 ;  /* 0x0000001800cd7308 */ /* 0x0006e60000002400 */
[----:B------:R-:W-:Y:S02]  /*114d0*/  FMUL.FTZ R14, R48, c[0x0][0x320] ;  /* 0x0000c800300e7a20 */ /* 0x000fe40000410000 */
[----:B-1----:R-:W-:Y:S02]  /*114e0*/  FMUL.FTZ R22, R45, c[0x0][0x320] ;  /* 0x0000c8002d167a20 */ /* 0x002fe40000410000 */
[----:B------:R-:W-:Y:S02]  /*114f0*/  FMUL.FTZ R13, R49, c[0x0][0x320] ;  /* 0x0000c800310d7a20 */ /* 0x000fe40000410000 */
[----:B------:R-:W-:Y:S01]  /*11500*/  FMUL.FTZ R21, R50, c[0x0][0x320] ;  /* 0x0000c80032157a20 */ /* 0x000fe20000410000 */
[----:B------:R1:W1:Y:S01]  /*11510*/  MUFU.TANH R208, R25 ;  /* 0x0000001900d07308 */ /* 0x0002620000002400 */
[----:B------:R-:W-:Y:S02]  /*11520*/  FMUL.FTZ R20, R51, c[0x0][0x320] ;  /* 0x0000c80033147a20 */ /* 0x000fe40000410000 */
[----:B--2---:R-:W-:Y:S07]  /*11530*/  FMUL.FTZ R23, R33, c[0x0][0x320] ;  /* 0x0000c80021177a20 */ /* 0x004fee0000410000 */
[----:B------:R2:W2:Y:S01]  /*11540*/  MUFU.TANH R220, R26 ;  /* 0x0000001a00dc7308 */ /* 0x0004a20000002400 */
[----:B---3--:R-:W-:Y:S09]  /*11550*/  FMUL.FTZ R24, R39, c[0x0][0x320] ;  /* 0x0000c80027187a20 */ /* 0x008ff20000410000 */
[----:B------:R3:W3:Y:S01]  /*11560*/  MUFU.TANH R215, R27 ;  /* 0x0000001b00d77308 */ /* 0x0006e20000002400 */
[----:B-1----:R-:W-:Y:S09]  /*11570*/  FMUL.FTZ R25, R32, c[0x0][0x320] ;  /* 0x0000c80020197a20 */ /* 0x002ff20000410000 */
[----:B------:R1:W1:Y:S01]  /*11580*/  MUFU.TANH R141, R28 ;  /* 0x0000001c008d7308 */ /* 0x0002620000002400 */
[----:B--2---:R-:W-:Y:S09]  /*11590*/  FMUL.FTZ R26, R38, c[0x0][0x320] ;  /* 0x0000c800261a7a20 */ /* 0x004ff20000410000 */
        /* <DEDUP_REMOVED lines=8> */
[----:B------:R3:W2:Y:S01]  /*11620*/  MUFU.TANH R142, R19 ;  /* 0x00000013008e7308 */ /* 0x0006a20000002400 */
        /* <DEDUP_REMOVED lines=24> */
[----:B------:R-:W-:Y:S05]  /*117b0*/  IMAD.MOV.U32 R242, RZ, RZ, RZ ;  /* 0x000000fffff27224 */ /* 0x000fea00078e00ff */
        /* <DEDUP_REMOVED lines=26> */
[----:B------:R-:W-:Y:S04]  /*11960*/  SHFL.IDX PT, R6, R2, 0x1, 0x181f ;  /* 0x00381f0002067f89 */ /* 0x000fe800000e0000 */
[----:B------:R3:W-:Y:S04]  /*11970*/  SHFL.IDX PT, R7, R2, 0x2, 0x181f ;  /* 0x00581f0002077f89 */ /* 0x0007e800000e0000 */
[----:B------:R-:W4:Y:S04]  /*11980*/  SHFL.IDX PT, R5, R0, RZ, 0x181f ;  /* 0x00181fff00057589 */ /* 0x000f2800000e0000 */
[----:B------:R-:W5:Y:S04]  /*11990*/  SHFL.IDX PT, R12, R0, 0x1, 0x181f ;  /* 0x00381f00000c7f89 */ /* 0x000f6800000e0000 */
[----:B------:R-:W1:Y:S01]  /*119a0*/  SHFL.IDX PT, R0, R0, 0x2, 0x181f ;  /* 0x00581f0000007f89 */ /* 0x000e6200000e0000 */
[C---:B--2---:R-:W-:Y:S02]  /*119b0*/  IADD3 R10, P1, R4.reuse, R248, RZ ;  /* 0x000000f8040a7210 */ /* 0x044fe40007f3e0ff */
[-C--:B---3--:R-:W-:Y:S04]  /*119c0*/  IADD3 R2, P0, R4, R249.reuse, RZ ;  /* 0x000000f904027210 */ /* 0x088fe80007f1e0ff */
[C---:B----4-:R-:W-:Y:S01]  /*119d0*/  IADD3.X R3, R5.reuse, R246, RZ, P0, !PT ;  /* 0x000000f605037210 */ /* 0x050fe200007fe4ff */
[--C-:B------:R-:W-:Y:S01]  /*119e0*/  IMAD.X R11, R5, 0x1, R245.reuse, P1 ;  /* 0x00000001050b7824 */ /* 0x100fe200008e06f5 */
[CC--:B------:R-:W-:Y:S02]  /*119f0*/  IADD3 R8, P0, R6.reuse, R249.reuse, RZ ;  /* 0x000000f906087210 */ /* 0x0c0fe40007f1e0ff */
[----:B------:R-:W-:Y:S01]  /*11a00*/  IADD3 R6, P2, R6, R248, RZ ;  /* 0x000000f806067210 */ /* 0x000fe20007f5e0ff */
[----:B------:R2:W-:Y:S01]  /*11a10*/  LDGSTS.E.BYPASS.LTC128B.128 [R247+0x5080], [R2.64], !P5 ;  /* 0x0508000002f77fae */ /* 0x0005e2000e901d54 */
[C---:B------:R-:W-:Y:S01]  /*11a20*/  IADD3 R4, P1, R7.reuse, R249, RZ ;  /* 0x000000f907047210 */ /* 0x040fe20007f3e0ff */
[----:B-----5:R-:W-:Y:S02]  /*11a30*/  IMAD.X R9, R12, 0x1, R246, P0 ;  /* 0x000000010c097824 */ /* 0x020fe400000e06f6 */
[----:B------:R3:W-:Y:S01]  /*11a40*/  LDGSTS.E.BYPASS.LTC128B.128 [R247+0x6880], [R10.64], !P4 ;  /* 0x068800000af77fae */ /* 0x0007e2000e101d54 */
[----:B-1----:R-:W-:Y:S03]  /*11a50*/  IADD3.X R5, R0, R246, RZ, P1, !PT ;  /* 0x000000f600057210 */ /* 0x002fe60000ffe4ff */
[----:B------:R3:W-:Y:S01]  /*11a60*/  LDGSTS.E.BYPASS.LTC128B.128 [R247+0x5880], [R8.64], !P5 ;  /* 0x0588000008f77fae */ /* 0x0007e2000e901d54 */
[----:B--2---:R-:W-:Y:S01]  /*11a70*/  IADD3 R2, P0, R7, R248, RZ ;  /* 0x000000f807027210 */ /* 0x004fe20007f1e0ff */
[--C-:B------:R-:W-:Y:S04]  /*11a80*/  IMAD.X R7, R12, 0x1, R245.reuse, P2 ;  /* 0x000000010c077824 */ /* 0x100fe800010e06f5 */
[----:B------:R-:W-:Y:S01]  /*11a90*/  IMAD.X R3, R0, 0x1, R245, P0 ;  /* 0x0000000100037824 */ /* 0x000fe200000e06f5 */
[----:B------:R3:W-:Y:S04]  /*11aa0*/  LDGSTS.E.BYPASS.LTC128B.128 [R247+0x7080], [R6.64], !P4 ;  /* 0x0708000006f77fae */ /* 0x0007e8000e101d54 */
[----:B------:R3:W-:Y:S04]  /*11ab0*/  LDGSTS.E.BYPASS.LTC128B.128 [R247+0x6080], [R4.64], !P5 ;  /* 0x0608000004f77fae */ /* 0x0007e8000e901d54 */
[----:B------:R3:W-:Y:S02]  /*11ac0*/  LDGSTS.E.BYPASS.LTC128B.128 [R247+0x7880], [R2.64], !P4 ;  /* 0x0788000002f77fae */ /* 0x0007e4000e101d54 */
.L_x_998:
[----:B--234-:R-:W2:Y:S01]  /*11ad0*/  LDL R3, [R1+0x30] ;  /* 0x0000300001037983 */ /* 0x01cea20000100800 */
[----:B------:R-:W-:Y:S01]  /*11ae0*/  UISETP.NE.AND UP1, UPT, UR13, URZ, UPT ;  /* 0x0000003f0d00728c */ /* 0x000fe2000bf25270 */
[----:B------:R-:W-:Y:S01]  /*11af0*/  IMAD.U32 R6, RZ, RZ, UR9 ;  /* 0x00000009ff067e24 */ /* 0x000fe2000f8e00ff */
[----:B------:R-:W-:Y:S01]  /*11b00*/  UIMAD UR28, UR23, -0x30, URZ ;  /* 0xffffffd0171c78a4 */ /* 0x000fe2000f8e023f */
[----:B------:R-:W3:Y:S01]  /*11b10*/  LDL R2, [R1+0x1c] ;  /* 0x00001c0001027983 */ /* 0x000ee20000100800 */
[----:B------:R-:W-:Y:S02]  /*11b20*/  UISETP.NE.AND UP0, UPT, UR12, URZ, UPT ;  /* 0x0000003f0c00728c */ /* 0x000fe4000bf05270 */
[----:B------:R-:W-:Y:S01]  /*11b30*/  PLOP3.LUT P1, PT, PT, PT, UP1, 0x80, 0x0 ;  /* 0x000000000000781c */ /* 0x000fe20003f2f018 */
[----:B------:R-:W0:Y:S01]  /*11b40*/  LDGDEPBAR ;  /* 0x00000000000079af */ /* 0x000e220000000000 */
[----:B------:R-:W-:Y:S02]  /*11b50*/  PLOP3.LUT P0, PT, PT, PT, UP1, 0x80, 0x0 ;  /* 0x000000000000781c */ /* 0x000fe40003f0f018 */
[C---:B---3--:R-:W-:Y:S09]  /*11b60*/  IADD3 R7, -R2.reuse, UR28, RZ ;  /* 0x0000001c02077c10 */ /* 0x048ff2000fffe1ff */
[----:B--2---:R-:W-:Y:S04]  /*11b70*/  @P1 IMAD.HI.U32 R0, R3, c[0x0][0x2c8], RZ ;  /* 0x0000b20003001a27 */ /* 0x004fe800078e00ff */
[----:B------:R-:W-:Y:S01]  /*11b80*/  IMAD.MOV.U32 R4, RZ, RZ, R3 ;  /* 0x000000ffff047224 */ /* 0x000fe200078e0003 */
[----:B------:R-:W-:Y:S01]  /*11b90*/  @P0 SHF.R.U32.HI R4, RZ, c[0x0][0x2cc], R0 ;  /* 0x0000b300ff040a19 */ /* 0x000fe20000011600 */
[----:B------:R-:W-:Y:S01]  /*11ba0*/  IMAD.U32 R0, RZ, RZ, UR28 ;  /* 0x0000001cff007e24 */ /* 0x000fe2000f8e00ff */
[----:B------:R-:W-:Y:S03]  /*11bb0*/  PLOP3.LUT P0, PT, PT, PT, UP0, 0x40, 0x0 ;  /* 0x000000000000781c */ /* 0x000fe60003f0e808 */
[----:B------:R-:W2:Y:S01]  /*11bc0*/  SHFL.IDX PT, R3, R4, RZ, 0x1c1f ;  /* 0x001c1fff04037589 */ /* 0x000ea200000e0000 */
[----:B------:R-:W-:Y:S04]  /*11bd0*/  IADD3 R0, -R2, 0x1, R0 ;  /* 0x0000000102007810 */ /* 0x000fe80007ffe100 */
[----:B------:R-:W-:Y:S04]  /*11be0*/  IADD3 R6, R0, -c[0x0][0x168], R6 ;  /* 0x80005a0000067a10 */ /* 0x000fe80007ffe006 */
[C---:B------:R-:W-:Y:S02]  /*11bf0*/  IADD3 R5, R6.reuse, c[0x0][0x328], RZ ;  /* 0x0000ca0006057a10 */ /* 0x040fe40007ffe0ff */
[----:B------:R-:W-:Y:S03]  /*11c00*/  IADD3 R6, R6, UR19, RZ ;  /* 0x0000001306067c10 */ /* 0x000fe6000fffe0ff */
[--C-:B--2---:R-:W-:Y:S02]  /*11c10*/  IMAD.IADD R2, R5, 0x1, R3.reuse ;  /* 0x0000000105027824 */ /* 0x104fe400078e0203 */
[----:B------:R-:W-:Y:S01]  /*11c20*/  IMAD.IADD R0, R6, 0x1, R3 ;  /* 0x0000000106007824 */ /* 0x000fe200078e0203 */
        /* <DEDUP_REMOVED lines=16> */
.L_x_1001:
[----:B------:R-:W-:Y:S04]  /*11d30*/  MOV R8, c[0x0][0x32c] ;  /* 0x0000cb0000087a02 */ /* 0x000fe80000000f00 */
[----:B------:R-:W-:Y:S11]  /*11d40*/  ISETP.NE.AND P0, PT, R8, 0x1, PT ;  /* 0x000000010800780c */ /* 0x000ff60003f05270 */
[----:B------:R-:W-:Y:S02]  /*11d50*/  @!UPT UIADD3 URZ, URZ, URZ, URZ ;  /* 0x0000003f3f3ff290 */ /* 0x000fe4000fffe03f */
[----:B------:R-:W-:Y:S05]  /*11d60*/  @P0 IMAD.HI.U32 R8, R3, c[0x0][0x330], RZ ;  /* 0x0000cc0003080a27 */ /* 0x000fea00078e00ff */
[----:B------:R-:W-:Y:S02]  /*11d70*/  @P0 SHF.R.U32.HI R3, RZ, c[0x0][0x334], R8 ;  /* 0x0000cd00ff030a19 */ /* 0x000fe40000011608 */
.L_x_1002:
[----:B------:R-:W-:Y:S05]  /*11d80*/  BSYNC B0 ;  /* 0x0000000000007941 */ /* 0x000fea0003800000 */
.L_x_1000:
[----:B------:R-:W-:Y:S05]  /*11d90*/  IMAD R3, R3, c[0x0][0x32c], R7 ;  /* 0x0000cb0003037a24 */ /* 0x000fea00078e0207 */
[----:B------:R-:W-:Y:S02]  /*11da0*/  IADD3 R8, R3, c[0x0][0x32c], RZ ;  /* 0x0000cb0003087a10 */ /* 0x000fe40007ffe0ff */
[----:B------:R-:W-:Y:S02]  /*11db0*/  IMNMX R0, R0, R3, !PT ;  /* 0x0000000300007217 */ /* 0x000fe40007800200 */
[----:B------:R-:W-:Y:S02]  /*11dc0*/  IMNMX R2, R2, R8, PT ;  /* 0x0000000802027217 */ /* 0x000fe40003800200 */
.L_x_999:
[----:B------:R-:W-:Y:S01]  /*11dd0*/  UISETP.GE.AND UP2, UPT, UR28, 0x1, UPT ;  /* 0x000000011c00788c */ /* 0x000fe2000bf46270 */
[----:B------:R-:W2:Y:S01]  /*11de0*/  SHFL.IDX PT, R3, R4, 0x1, 0x1c1f ;  /* 0x003c1f0004037f89 */ /* 0x000ea200000e0000 */
        /* <DEDUP_REMOVED lines=43> */
[----:B-1----:R-:W-:Y:S02]  /*120a0*/  FSEL R201, R25, -INF , !P0 ;  /* 0xff80000019c97808 */ /* 0x002fe40004000000 */
        /* <DEDUP_REMOVED lines=20> */
[--C-:B--2---:R-:W-:Y:S01]  /*121f0*/  IMAD.IADD R0, R6, 0x1, R3.reuse ;  /* 0x0000000106007824 */ /* 0x104fe200078e0203 */
[C---:B------:R-:W-:Y:S02]  /*12200*/  ISETP.LT.OR P2, PT, R2.reuse, 0x29, P2 ;  /* 0x000000290200780c */ /* 0x040fe40001741670 */
[----:B------:R-:W-:Y:S01]  /*12210*/  ISETP.LT.OR P1, PT, R2, 0x2a, P1 ;  /* 0x0000002a0200780c */ /* 0x000fe20000f21670 */
[----:B------:R-:W-:Y:S01]  /*12220*/  IMAD.IADD R2, R5, 0x1, R3 ;  /* 0x0000000105027824 */ /* 0x000fe200078e0203 */
[----:B------:R-:W-:Y:S02]  /*12230*/  FSEL R33, R14, -INF , !P2 ;  /* 0xff8000000e217808 */ /* 0x000fe40005000000 */
[----:B------:R-:W-:Y:S01]  /*12240*/  FSEL R32, R13, -INF , !P1 ;  /* 0xff8000000d207808 */ /* 0x000fe20004800000 */
        /* <DEDUP_REMOVED lines=16> */
.L_x_1005:
[----:B------:R-:W-:Y:S04]  /*12350*/  MOV R8, c[0x0][0x32c] ;  /* 0x0000cb0000087a02 */ /* 0x000fe80000000f00 */
[----:B------:R-:W-:Y:S11]  /*12360*/  ISETP.NE.AND P0, PT, R8, 0x1, PT ;  /* 0x000000010800780c */ /* 0x000ff60003f05270 */
[----:B------:R-:W-:Y:S02]  /*12370*/  @!UPT UIADD3 URZ, URZ, URZ, URZ ;  /* 0x0000003f3f3ff290 */ /* 0x000fe4000fffe03f */
[----:B------:R-:W-:Y:S05]  /*12380*/  @P0 IMAD.HI.U32 R8, R3, c[0x0][0x330], RZ ;  /* 0x0000cc0003080a27 */ /* 0x000fea00078e00ff */
[----:B------:R-:W-:Y:S02]  /*12390*/  @P0 SHF.R.U32.HI R3, RZ, c[0x0][0x334], R8 ;  /* 0x0000cd00ff030a19 */ /* 0x000fe40000011608 */
.L_x_1006:
[----:B------:R-:W-:Y:S05]  /*123a0*/  BSYNC B0 ;  /* 0x0000000000007941 */ /* 0x000fea0003800000 */
.L_x_1004:
[----:B------:R-:W-:Y:S05]  /*123b0*/  IMAD R3, R3, c[0x0][0x32c], R7 ;  /* 0x0000cb0003037a24 */ /* 0x000fea00078e0207 */
[----:B------:R-:W-:Y:S02]  /*123c0*/  IADD3 R8, R3, c[0x0][0x32c], RZ ;  /* 0x0000cb0003087a10 */ /* 0x000fe40007ffe0ff */
[----:B------:R-:W-:Y:S02]  /*123d0*/  IMNMX R0, R0, R3, !PT ;  /* 0x0000000300007217 */ /* 0x000fe40007800200 */
[----:B------:R-:W-:Y:S02]  /*123e0*/  IMNMX R2, R2, R8, PT ;  /* 0x0000000802027217 */ /* 0x000fe40003800200 */
.L_x_1003:
        /* <DEDUP_REMOVED lines=86> */
.L_x_1009:
[----:B------:R-:W-:Y:S04]  /*12950*/  MOV R8, c[0x0][0x32c] ;  /* 0x0000cb0000087a02 */ /* 0x000fe80000000f00 */
[----:B------:R-:W-:Y:S11]  /*12960*/  ISETP.NE.AND P0, PT, R8, 0x1, PT ;  /* 0x000000010800780c */ /* 0x000ff60003f05270 */
[----:B------:R-:W-:Y:S02]  /*12970*/  @!UPT UIADD3 URZ, URZ, URZ, URZ ;  /* 0x0000003f3f3ff290 */ /* 0x000fe4000fffe03f */
[----:B------:R-:W-:Y:S05]  /*12980*/  @P0 IMAD.HI.U32 R8, R3, c[0x0][0x330], RZ ;  /* 0x0000cc0003080a27 */ /* 0x000fea00078e00ff */
[----:B------:R-:W-:Y:S02]  /*12990*/  @P0 SHF.R.U32.HI R3, RZ, c[0x0][0x334], R8 ;  /* 0x0000cd00ff030a19 */ /* 0x000fe40000011608 */
.L_x_1010:
[----:B------:R-:W-:Y:S05]  /*129a0*/  BSYNC B0 ;  /* 0x0000000000007941 */ /* 0x000fea0003800000 */
.L_x_1008:
[----:B------:R-:W-:Y:S05]  /*129b0*/  IMAD R3, R3, c[0x0][0x32c], R7 ;  /* 0x0000cb0003037a24 */ /* 0x000fea00078e0207 */
[----:B------:R-:W-:Y:S02]  /*129c0*/  IADD3 R8, R3, c[0x0][0x32c], RZ ;  /* 0x0000cb0003087a10 */ /* 0x000fe40007ffe0ff */
[----:B------:R-:W-:Y:S02]  /*129d0*/  IMNMX R0, R0, R3, !PT ;  /* 0x0000000300007217 */ /* 0x000fe40007800200 */
[----:B------:R-:W-:Y:S02]  /*129e0*/  IMNMX R2, R2, R8, PT ;  /* 0x0000000802027217 */ /* 0x000fe40003800200 */
.L_x_1007:
        /* <DEDUP_REMOVED lines=86> */
.L_x_1013:
[----:B------:R-:W-:Y:S04]  /*12f50*/  MOV R4, c[0x0][0x32c] ;  /* 0x0000cb0000047a02 */ /* 0x000fe80000000f00 */
[----:B------:R-:W-:Y:S11]  /*12f60*/  ISETP.NE.AND P0, PT, R4, 0x1, PT ;  /* 0x000000010400780c */ /* 0x000ff60003f05270 */
[----:B------:R-:W-:Y:S02]  /*12f70*/  @!UPT UIADD3 URZ, URZ, URZ, URZ ;  /* 0x0000003f3f3ff290 */ /* 0x000fe4000fffe03f */
[----:B------:R-:W-:Y:S05]  /*12f80*/  @P0 IMAD.HI.U32 R4, R3, c[0x0][0x330], RZ ;  /* 0x0000cc0003040a27 */ /* 0x000fea00078e00ff */
[----:B------:R-:W-:Y:S02]  /*12f90*/  @P0 SHF.R.U32.HI R3, RZ, c[0x0][0x334], R4 ;  /* 0x0000cd00ff030a19 */ /* 0x000fe40000011604 */
.L_x_1014:
[----:B------:R-:W-:Y:S05]  /*12fa0*/  BSYNC B0 ;  /* 0x0000000000007941 */ /* 0x000fea0003800000 */
.L_x_1012:
[----:B------:R-:W-:Y:S05]  /*12fb0*/  IMAD R7, R3, c[0x0][0x32c], R7 ;  /* 0x0000cb0003077a24 */ /* 0x000fea00078e0207 */
[----:B------:R-:W-:Y:S02]  /*12fc0*/  IADD3 R3, R7, c[0x0][0x32c], RZ ;  /* 0x0000cb0007037a10 */ /* 0x000fe40007ffe0ff */
[----:B------:R-:W-:Y:S02]  /*12fd0*/  IMNMX R0, R0, R7, !PT ;  /* 0x0000000700007217 */ /* 0x000fe40007800200 */
[----:B------:R-:W-:Y:S02]  /*12fe0*/  IMNMX R2, R2, R3, PT ;  /* 0x0000000302027217 */ /* 0x000fe40003800200 */
.L_x_1011:
        /* <DEDUP_REMOVED lines=10> */
[----:B------:R-:W-:Y:S01]  /*13090*/  PLOP3.LUT P0, PT, PT, PT, UP4, 0x40, 0x0 ;  /* 0x000000000000781c */ /* 0x000fe20003f0e848 */
[----:B------:R-:W-:Y:S01]  /*130a0*/  UISETP.NE.AND UP2, UPT, UR22, URZ, UPT ;  /* 0x0000003f1600728c */ /* 0x000fe2000bf45270 */
[----:B------:R-:W-:Y:S01]  /*130b0*/  FMNMX.FTZ R137, R19, R137, !PT ;  /* 0x0000008913897209 */ /* 0x000fe20007810000 */
[----:B------:R-:W-:Y:S01]  /*130c0*/  UP2UR UR22, UPR, URZ, 0x2 ;  /* 0x000000023f167883 */ /* 0x000fe20008000000 */
[----:B------:R-:W-:Y:S01]  /*130d0*/  ISETP.GT.AND P0, PT, R0, RZ, P0 ;  /* 0x000000ff0000720c */ /* 0x000fe20000704270 */
[----:B------:R-:W-:Y:S01]  /*130e0*/  UISETP.NE.AND UP1, UPT, UR5, URZ, UPT ;  /* 0x0000003f0500728c */ /* 0x000fe2000bf25270 */
[----:B------:R-:W-:Y:S01]  /*130f0*/  FMNMX.FTZ R137, R196, R137, !PT ;  /* 0x00000089c4897209 */ /* 0x000fe20007810000 */
[----:B------:R-:W-:Y:S01]  /*13100*/  UP2UR UR5, UPR, URZ, 0x1 ;  /* 0x000000013f057883 */ /* 0x000fe20008000000 */
[----:B------:R-:W-:Y:S01]  /*13110*/  ISETP.LT.OR P0, PT, R2, 0x1, P0 ;  /* 0x000000010200780c */ /* 0x000fe20000701670 */
[----:B------:R-:W-:Y:S01]  /*13120*/  UISETP.NE.AND UP0, UPT, UR4, URZ, UPT ;  /* 0x0000003f0400728c */ /* 0x000fe2000bf05270 */
[----:B------:R-:W-:Y:S01]  /*13130*/  FMNMX.FTZ R137, R197, R137, !PT ;  /* 0x00000089c5897209 */ /* 0x000fe20007810000 */
[----:B------:R-:W-:Y:S01]  /*13140*/  UISETP.NE.AND UP4, UPT, UR28, URZ, UPT ;  /* 0x0000003f1c00728c */ /* 0x000fe2000bf85270 */
[----:B------:R-:W-:Y:S01]  /*13150*/  FSEL R5, R244, -INF , !P0 ;  /* 0xff800000f4057808 */ /* 0x000fe20004000000 */
[----:B------:R-:W-:Y:S01]  /*13160*/  LDSM.16.MT88.4 R36, [R226+0x2080] ;  /* 0x00208000e224783b */ /* 0x000fe20000004200 */
        /* <DEDUP_REMOVED lines=17> */
[----:B------:R-:W-:Y:S01]  /*13280*/  PLOP3.LUT P0, PT, PT, PT, UP1, 0x40, 0x0 ;  /* 0x000000000000781c */ /* 0x000fe20003f0e818 */
[----:B------:R-:W-:Y:S01]  /*13290*/  UISETP.NE.AND UP1, UPT, UR22, URZ, UPT ;  /* 0x0000003f1600728c */ /* 0x000fe2000bf25270 */
[----:B------:R-:W-:Y:S02]  /*132a0*/  FMNMX.FTZ R3, R222, R3, !PT ;  /* 0x00000003de037209 */ /* 0x000fe40007810000 */
[----:B------:R-:W-:Y:S02]  /*132b0*/  ISETP.GT.AND P0, PT, R0, 0x9, P0 ;  /* 0x000000090000780c */ /* 0x000fe40000704270 */
[----:B------:R-:W-:Y:S02]  /*132c0*/  FMNMX.FTZ R136, R250, R3, !PT ;  /* 0x00000003fa887209 */ /* 0x000fe40007810000 */
[----:B------:R-:W-:Y:S02]  /*132d0*/  FMNMX.FTZ R3, R11, R4, !PT ;  /* 0x000000040b037209 */ /* 0x000fe40007810000 */
[----:B------:R-:W-:Y:S01]  /*132e0*/  PLOP3.LUT P1, PT, PT, PT, UP2, 0x40, 0x0 ;  /* 0x000000000000781c */ /* 0x000fe20003f2e828 */
[----:B------:R-:W-:Y:S01]  /*132f0*/  UISETP.NE.AND UP2, UPT, UR26, URZ, UPT ;  /* 0x0000003f1a00728c */ /* 0x000fe2000bf45270 */
[----:B------:R-:W-:Y:S02]  /*13300*/  FMNMX.FTZ R3, R14, R3, !PT ;  /* 0x000000030e037209 */ /* 0x000fe40007810000 */
[----:B------:R-:W-:Y:S02]  /*13310*/  ISETP.LT.OR P0, PT, R2, 0xa, P0 ;  /* 0x0000000a0200780c */ /* 0x000fe40000701670 */
[----:B------:R-:W-:Y:S02]  /*13320*/  FMNMX.FTZ R3, R205, R3, !PT ;  /* 0x00000003cd037209 */ /* 0x000fe40007810000 */
[----:B-1----:R-:W-:Y:S02]  /*13330*/  FMNMX.FTZ R137, R137, R7, !PT ;  /* 0x0000000789897209 */ /* 0x002fe40007810000 */
[----:B------:R-:W-:Y:S02]  /*13340*/  ISETP.GT.AND P1, PT, R0, 0x8, P1 ;  /* 0x000000080000780c */ /* 0x000fe40000f24270 */
[----:B------:R-:W-:Y:S01]  /*13350*/  PLOP3.LUT P2, PT, PT, PT, UP3, 0x40, 0x0 ;  /* 0x000000000000781c */ /* 0x000fe20003f4e838 */
[----:B------:R-:W1:Y:S01]  /*13360*/  SHFL.BFLY PT, R4, R137, 0x1, 0x1f ;  /* 0x0c201f0089047f89 */ /* 0x000e6200000e0000 */
[----:B------:R-:W-:Y:S01]  /*13370*/  FMNMX.FTZ R3, R208, R3, !PT ;  /* 0x00000003d0037209 */ /* 0x000fe20007810000 */
[----:B------:R-:W-:Y:S01]  /*13380*/  UISETP.NE.AND UP3, UPT, UR27, URZ, UPT ;  /* 0x0000003f1b00728c */ /* 0x000fe2000bf65270 */
[----:B------:R-:W-:Y:S02]  /*13390*/  FSEL R25, R213, -INF , !P0 ;  /* 0xff800000d5197808 */ /* 0x000fe40004000000 */
[----:B------:R-:W-:Y:S02]  /*133a0*/  ISETP.LT.OR P1, PT, R2, 0x9, P1 ;  /* 0x000000090200780c */ /* 0x000fe40000f21670 */
[----:B------:R-:W-:Y:S02]  /*133b0*/  ISETP.GT.AND P2, PT, R0, 0x1, P2 ;  /* 0x000000010000780c */ /* 0x000fe40001744270 */
[----:B------:R-:W-:Y:S02]  /*133c0*/  PLOP3.LUT P0, PT, PT, PT, UP5, 0x40, 0x0 ;  /* 0x000000000000781c */ /* 0x000fe40003f0e858 */
[----:B------:R-:W-:Y:S02]  /*133d0*/  FMNMX.FTZ R3, R210, R3, !PT ;  /* 0x00000003d2037209 */ /* 0x000fe40007810000 */
[----:B------:R-:W-:Y:S02]  /*133e0*/  FSEL R24, R214, -INF , !P1 ;  /* 0xff800000d6187808 */ /* 0x000fe40004800000 */
[----:B------:R-:W-:Y:S02]  /*133f0*/  ISETP.LT.OR P2, PT, R2, 0x2, P2 ;  /* 0x000000020200780c */ /* 0x000fe40001741670 */
[C---:B------:R-:W-:Y:S02]  /*13400*/  ISETP.GT.AND P0, PT, R0.reuse, 0x18, P0 ;  /* 0x000000180000780c */ /* 0x040fe40000704270 */
[----:B------:R-:W-:Y:S02]  /*13410*/  PLOP3.LUT P1, PT, PT, PT, UP6, 0x40, 0x0 ;  /* 0x000000000000781c */ /* 0x000fe40003f2e868 */
[----:B------:R-:W-:Y:S02]  /*13420*/  FMNMX.FTZ R3, R211, R3, !PT ;  /* 0x00000003d3037209 */ /* 0x000fe40007810000 */
        /* <DEDUP_REMOVED lines=10> */
[----:B------:R-:W-:Y:S02]  /*134d0*/  FSEL R207, R212, -INF , !P0 ;  /* 0xff800000d4cf7808 */ /* 0x000fe40004000000 */
[----:B------:R-:W-:Y:S02]  /*134e0*/  ISETP.GT.AND P2, PT, R0, 0x10, P2 ;  /* 0x000000100000780c */ /* 0x000fe40001744270 */
[----:B------:R-:W-:Y:S02]  /*134f0*/  ISETP.LT.OR P1, PT, R2, 0x12, P1 ;  /* 0x000000120200780c */ /* 0x000fe40000f21670 */
[----:B------:R-:W-:Y:S02]  /*13500*/  PLOP3.LUT P0, PT, PT, PT, UP3, 0x40, 0x0 ;  /* 0x000000000000781c */ /* 0x000fe40003f0e838 */
[----:B------:R-:W-:Y:S02]  /*13510*/  FMNMX.FTZ R3, R248, R3, !PT ;  /* 0x00000003f8037209 */ /* 0x000fe40007810000 */
[----:B------:R-:W-:Y:S02]  /*13520*/  FMNMX.FTZ R4, R24, R4, !PT ;  /* 0x0000000418047209 */ /* 0x000fe40007810000 */
[----:B------:R-:W-:Y:S02]  /*13530*/  ISETP.LT.OR P2, PT, R2, 0x11, P2 ;  /* 0x000000110200780c */ /* 0x000fe40001741670 */
[----:B------:R-:W-:Y:S02]  /*13540*/  FSEL R202, R215, -INF , !P1 ;  /* 0xff800000d7ca7808 */ /* 0x000fe40004800000 */
[----:B------:R-:W-:Y:S02]  /*13550*/  ISETP.GT.AND P0, PT, R0, 0x20, P0 ;  /* 0x000000200000780c */ /* 0x000fe40000704270 */
[----:B------:R-:W-:Y:S02]  /*13560*/  PLOP3.LUT P1, PT, PT, PT, UP4, 0x40, 0x0 ;  /* 0x000000000000781c */ /* 0x000fe40003f2e848 */
[----:B------:R-:W-:Y:S02]  /*13570*/  FMNMX.FTZ R3, R249, R3, !PT ;  /* 0x00000003f9037209 */ /* 0x000fe40007810000 */
[----:B------:R-:W-:Y:S02]  /*13580*/  FMNMX.FTZ R4, R25, R4, !PT ;  /* 0x0000000419047209 */ /* 0x000fe40007810000 */
[----:B------:R-:W-:Y:S02]  /*13590*/  FSEL R200, R220, -INF , !P2 ;  /* 0xff800000dcc87808 */ /* 0x000fe40005000000 */
[----:B------:R-:W-:Y:S02]  /*135a0*/  ISETP.LT.OR P0, PT, R2, 0x21, P0 ;  /* 0x000000210200780c */ /* 0x000fe40000701670 */
[----:B------:R-:W-:Y:S02]  /*135b0*/  ISETP.GT.AND P1, PT, R0, 0x19, P1 ;  /* 0x000000190000780c */ /* 0x000fe40000f24270 */
[----:B------:R-:W-:Y:S02]  /*135c0*/  FMNMX.FTZ R3, R251, R3, !PT ;  /* 0x00000003fb037209 */ /* 0x000fe40007810000 */
[----:B------:R-:W-:Y:S02]  /*135d0*/  FSEL R212, R42, -INF , !P0 ;  /* 0xff8000002ad47808 */ /* 0x000fe40004000000 */
[----:B------:R-:W-:Y:S01]  /*135e0*/  ISETP.LT.OR P1, PT, R2, 0x1a, P1 ;  /* 0x0000001a0200780c */ /* 0x000fe20000f21670 */
[----:B------:R-:W1:Y:S01]  /*135f0*/  SHFL.BFLY PT, R20, R3, 0x2, 0x1f ;  /* 0x0c401f0003147f89 */ /* 0x000e6200000e0000 */
        /* <DEDUP_REMOVED lines=14> */
[----:B------:R-:W-:Y:S01]  /*136e0*/  FSEL R214, R43, -INF , !P1 ;  /* 0xff8000002bd67808 */ /* 0x000fe20004800000 */
[----:B------:R-:W-:Y:S01]  /*136f0*/  UIADD3 UR23, UR23, -0x1, URZ ;  /* 0xffffffff17177890 */ /* 0x000fe2000fffe03f */
[----:B------:R-:W-:Y:S02]  /*13700*/  ISETP.GT.AND P0, PT, R0, 0x29, P0 ;  /* 0x000000290000780c */ /* 0x000fe40000704270 */
[----:B------:R-:W-:Y:S02]  /*13710*/  FMNMX.FTZ R0, R212, R4, !PT ;  /* 0x00000004d4007209 */ /* 0x000fe40007810000 */
[----:B------:R-:W-:Y:S02]  /*13720*/  ISETP.LT.OR P0, PT, R2, 0x2a, P0 ;  /* 0x0000002a0200780c */ /* 0x000fe40000701670 */
[----:B------:R-:W-:Y:S02]  /*13730*/  FMNMX.FTZ R0, R214, R0, !PT ;  /* 0x00000000d6007209 */ /* 0x000fe40007810000 */
[----:B------:R-:W-:Y:S02]  /*13740*/  FSEL R140, R47, -INF , !P0 ;  /* 0xff8000002f8c7808 */ /* 0x000fe40004000000 */
[----:B------:R-:W-:Y:S02]  /*13750*/  FMNMX.FTZ R0, R213, R0, !PT ;  /* 0x00000000d5007209 */ /* 0x000fe40007810000 */
[----:B------:R-:W-:Y:S02]  /*13760*/  FMNMX.FTZ R136, R252, R136, !PT ;  /* 0x00000088fc887209 */ /* 0x000fe40007810000 */
[----:B-1----:R-:W-:Y:S02]  /*13770*/  FMNMX.FTZ R3, R3, R20, !PT ;  /* 0x0000001403037209 */ /* 0x002fe40007810000 */
[----:B------:R-:W-:Y:S01]  /*13780*/  FMNMX.FTZ R0, R140, R0, !PT ;  /* 0x000000008c007209 */ /* 0x000fe20007810000 */
[----:B------:R-:W1:Y:S01]  /*13790*/  SHFL.BFLY PT, R7, R136, 0x2, 0x1f ;  /* 0x0c401f0088077f89 */ /* 0x000e6200000e0000 */
[----:B------:R-:W-:Y:S04]  /*137a0*/  FSETP.NEU.FTZ.AND P2, PT, R137, -INF , PT ;  /* 0xff8000008900780b */ /* 0x000fe80003f5d000 */
[----:B------:R-:W-:Y:S03]  /*137b0*/  FSEL R141, R141, RZ, P2 ;  /* 0x000000ff8d8d7208 */ /* 0x000fe60001000000 */
[----:B------:R-:W2:Y:S02]  /*137c0*/  SHFL.BFLY PT, R135, R3, 0x1, 0x1f ;  /* 0x0c201f0003877f89 */ /* 0x000ea400000e0000 */
[--C-:B------:R-:W-:Y:S02]  /*137d0*/  FFMA.FTZ R16, R16, c[0x0][0x2d0], -R141.reuse ;  /* 0x0000b40010107a23 */ /* 0x100fe4000001088d */
[--C-:B------:R-:W-:Y:S02]  /*137e0*/  FFMA.FTZ R10, R10, c[0x0][0x2d0], -R141.reuse ;  /* 0x0000b4000a0a7a23 */ /* 0x100fe4000001088d */
[----:B------:R-:W-:Y:S01]  /*137f0*/  MUFU.EX2 R27, R16 ;  /* 0x00000010001b7308 */ /* 0x000fe20000000800 */
[--C-:B------:R-:W-:Y:S01]  /*13800*/  FFMA.FTZ R17, R17, c[0x0][0x2d0], -R141.reuse ;  /* 0x0000b40011117a23 */ /* 0x100fe2000001088d */
[----:B------:R-:W3:Y:S01]  /*13810*/  SHFL.BFLY PT, R2, R0, 0x2, 0x1f ;  /* 0x0c401f0000027f89 */ /* 0x000ee200000e0000 */
[----:B------:R-:W-:Y:S01]  /*13820*/  FFMA.FTZ R19, R19, c[0x0][0x2d0], -R141 ;  /* 0x0000b40013137a23 */ /* 0x000fe2000001088d */
[----:B-1----:R-:W-:Y:S06]  /*13830*/  FMNMX.FTZ R136, R136, R7, !PT ;  /* 0x0000000788887209 */ /* 0x002fec0007810000 */
[----:B------:R-:W-:Y:S01]  /*13840*/  LDSM.16.MT88.4 R20, [R225+0x2080] ;  /* 0x00208000e114783b */ /* 0x000fe20000004200 */
[----:B------:R-:W-:Y:S01]  /*13850*/  MUFU.EX2 R44, R10 ;  /* 0x0000000a002c7308 */ /* 0x000fe20000000800 */
[----:B--2---:R-:W-:Y:S06]  /*13860*/  FMNMX.FTZ R135, R3, R135, !PT ;  /* 0x0000008703877209 */ /* 0x004fec0007810000 */
[----:B------:R-:W1:Y:S01]  /*13870*/  SHFL.BFLY PT, R7, R136, 0x1, 0x1f ;  /* 0x0c201f0088077f89 */ /* 0x000e6200000e0000 */
[C---:B------:R-:W-:Y:S01]  /*13880*/  FSETP.NEU.FTZ.AND P0, PT, R135.reuse, -INF , PT ;  /* 0xff8000008700780b */ /* 0x040fe20003f1d000 */
[----:B------:R-:W-:Y:S01]  /*13890*/  FMUL.FTZ R143, R135, c[0x0][0x2d0] ;  /* 0x0000b400878f7a20 */ /* 0x000fe20000410000 */
[----:B------:R-:W-:Y:S01]  /*138a0*/  MUFU.EX2 R26, R17 ;  /* 0x00000011001a7308 */ /* 0x000fe20000000800 */
[----:B---3--:R-:W-:Y:S02]  /*138b0*/  FMNMX.FTZ R3, R0, R2, !PT ;  /* 0x0000000200037209 */ /* 0x008fe40007810000 */
[----:B------:R-:W-:Y:S02]  /*138c0*/  FSEL R0, R137, RZ, P2 ;  /* 0x000000ff89007208 */ /* 0x000fe40001000000 */
[----:B------:R-:W-:Y:S01]  /*138d0*/  FSEL R143, R143, RZ, P0 ;  /* 0x000000ff8f8f7208 */ /* 0x000fe20000000000 */
[----:B------:R-:W2:Y:S02]  /*138e0*/  SHFL.BFLY PT, R4, R3, 0x1, 0x1f ;  /* 0x0c201f0003047f89 */ /* 0x000ea400000e0000 */
[----:B------:R-:W-:Y:S02]  /*138f0*/  FADD.FTZ R0, -R0, R132 ;  /* 0x0000008400007221 */ /* 0x000fe40000010100 */
[----:B------:R-:W3:Y:S01]  /*13900*/  MUFU.EX2 R48, R19 ;  /* 0x0000001300307308 */ /* 0x000ee20000000800 */
[--C-:B------:R-:W-:Y:S02]  /*13910*/  FFMA.FTZ R8, R8, c[0x0][0x2d0], -R143.reuse ;  /* 0x0000b40008087a23 */ /* 0x100fe4000001088f */
[----:B------:R-:W-:Y:S02]  /*13920*/  FMUL.FTZ R0, R0, c[0x0][0x2d0] ;  /* 0x0000b40000007a20 */ /* 0x000fe40000410000 */
[--C-:B------:R-:W-:Y:S02]  /*13930*/  FFMA.FTZ R12, R12, c[0x0][0x2d0], -R143.reuse ;  /* 0x0000b4000c0c7a23 */ /* 0x100fe4000001088f */
[--C-:B------:R-:W-:Y:S01]  /*13940*/  FFMA.FTZ R11, R11, c[0x0][0x2d0], -R143.reuse ;  /* 0x0000b4000b0b7a23 */ /* 0x100fe2000001088f */
[----:B-1----:R-:W-:Y:S02]  /*13950*/  FMNMX.FTZ R136, R136, R7, !PT ;  /* 0x0000000788887209 */ /* 0x002fe40007810000 */
[----:B------:R1:W4:Y:S01]  /*13960*/  MUFU.EX2 R133, R0 ;  /* 0x0000000000857308 */ /* 0x0003220000000800 */
[----:B------:R-:W-:Y:S01]  /*13970*/  FFMA.FTZ R14, R14, c[0x0][0x2d0], -R143 ;  /* 0x0000b4000e0e7a23 */ /* 0x000fe2000001088f */
[C---:B------:R-:W-:Y:S01]  /*13980*/  FSETP.NEU.FTZ.AND P1, PT, R136.reuse, -INF , PT ;  /* 0xff8000008800780b */ /* 0x040fe20003f3d000 */
[C---:B------:R-:W-:Y:S03]  /*13990*/  FMUL.FTZ R142, R136.reuse, c[0x0][0x2d0] ;  /* 0x0000b400888e7a20 */ /* 0x040fe60000410000 */
[----:B------:R-:W-:Y:S02]  /*139a0*/  FSEL R2, R136, RZ, P1 ;  /* 0x000000ff88027208 */ /* 0x000fe40000800000 */
[----:B------:R-:W-:Y:S02]  /*139b0*/  FSEL R142, R142, RZ, P1 ;  /* 0x000000ff8e8e7208 */ /* 0x000fe40000800000 */
[----:B------:R-:W-:Y:S01]  /*139c0*/  MUFU.EX2 R50, R8 ;  /* 0x0000000800327308 */ /* 0x000fe20000000800 */
[----:B--2---:R-:W-:Y:S01]  /*139d0*/  FMNMX.FTZ R3, R3, R4, !PT ;  /* 0x0000000403037209 */ /* 0x004fe20007810000 */
[----:B------:R-:W-:Y:S02]  /*139e0*/  FADD.FTZ R2, -R2, R134 ;  /* 0x0000008602027221 */ /* 0x000fe40000010100 */
[--C-:B------:R-:W-:Y:S01]  /*139f0*/  FFMA.FTZ R9, R9, c[0x0][0x2d0], -R142.reuse ;  /* 0x0000b40009097a23 */ /* 0x100fe2000001088e */
[----:B---3--:R-:W-:Y:S01]  /*13a00*/  F2FP.PACK_AB R194, R48, R26 ;  /* 0x0000001a30c2723e */ /* 0x008fe200000000ff */
[----:B------:R-:W-:Y:S02]  /*13a10*/  FMUL.FTZ R2, R2, c[0x0][0x2d0] ;  /* 0x0000b40002027a20 */ /* 0x000fe40000410000 */
[----:B------:R-:W-:Y:S02]  /*13a20*/  FMUL.FTZ R134, R3, c[0x0][0x2d0] ;  /* 0x0000b40003867a20 */ /* 0x000fe40000410000 */
[----:B------:R-:W2:Y:S01]  /*13a30*/  MUFU.EX2 R132, R2 ;  /* 0x0000000200847308 */ /* 0x000ea20000000800 */
[--C-:B------:R-:W-:Y:S02]  /*13a40*/  FFMA.FTZ R13, R13, c[0x0][0x2d0], -R142.reuse ;  /* 0x0000b4000d0d7a23 */ /* 0x100fe4000001088e */
[--C-:B------:R-:W-:Y:S01]  /*13a50*/  FFMA.FTZ R15, R15, c[0x0][0x2d0], -R142.reuse ;  /* 0x0000b4000f0f7a23 */ /* 0x100fe2000001088e */
[----:B-1----:R-:W-:Y:S01]  /*13a60*/  FSEL R0, R135, RZ, P0 ;  /* 0x000000ff87007208 */ /* 0x002fe20000000000 */
[----:B------:R-:W-:Y:S01]  /*13a70*/  FFMA.FTZ R18, R18, c[0x0][0x2d0], -R142 ;  /* 0x0000b40012127a23 */ /* 0x000fe2000001088e */
[----:B------:R-:W-:Y:S01]  /*13a80*/  FSETP.NEU.FTZ.AND P0, PT, R3, -INF , PT ;  /* 0xff8000000300780b */ /* 0x000fe20003f1d000 */
[C---:B----4-:R-:W-:Y:S02]  /*13a90*/  FMUL.FTZ R17, R133.reuse, R157 ;  /* 0x0000009d85117220 */ /* 0x050fe40000410000 */
[----:B------:R-:W-:Y:S01]  /*13aa0*/  FADD.FTZ R0, -R0, R138 ;  /* 0x0000008a00007221 */ /* 0x000fe20000010100 */
[----:B------:R-:W-:Y:S01]  /*13ab0*/  FSEL R134, R134, RZ, P0 ;  /* 0x000000ff86867208 */ /* 0x000fe20000000000 */
[----:B------:R-:W-:Y:S01]  /*13ac0*/  MUFU.EX2 R51, R9 ;  /* 0x0000000900337308 */ /* 0x000fe20000000800 */
[----:B------:R-:W-:Y:S01]  /*13ad0*/  FMUL.FTZ R16, R133, R156 ;  /* 0x0000009c85107220 */ /* 0x000fe20000410000 */
[----:B------:R-:W-:Y:S01]  /*13ae0*/  MOV R156, R26 ;  /* 0x0000001a009c7202 */ /* 0x000fe20000000f00 */
[----:B------:R-:W-:Y:S01]  /*13af0*/  FMUL.FTZ R0, R0, c[0x0][0x2d0] ;  /* 0x0000b40000007a20 */ /* 0x000fe20000410000 */
[----:B------:R-:W-:Y:S01]  /*13b00*/  MOV R138, R32 ;  /* 0x00000020008a7202 */ /* 0x000fe20000000f00 */
[--C-:B------:R-:W-:Y:S02]  /*13b10*/  FFMA.FTZ R4, R25, c[0x0][0x2d0], -R134.reuse ;  /* 0x0000b40019047a23 */ /* 0x100fe40000010886 */
[--C-:B------:R-:W-:Y:S02]  /*13b20*/  FFMA.FTZ R5, R5, c[0x0][0x2d0], -R134.reuse ;  /* 0x0000b40005057a23 */ /* 0x100fe40000010886 */
[C---:B------:R-:W-:Y:S01]  /*13b30*/  FMUL.FTZ R32, R133.reuse, R172 ;  /* 0x000000ac85207220 */ /* 0x040fe20000410000 */
[----:B------:R1:W3:Y:S01]  /*13b40*/  MUFU.EX2 R2, R0 ;  /* 0x0000000000027308 */ /* 0x0002e20000000800 */
[C---:B------:R-:W-:Y:S02]  /*13b50*/  FMUL.FTZ R33, R133.reuse, R173 ;  /* 0x000000ad85217220 */ /* 0x040fe40000410000 */
[C---:B--2---:R-:W-:Y:S02]  /*13b60*/  FMUL.FTZ R7, R132.reuse, R147 ;  /* 0x0000009384077220 */ /* 0x044fe40000410000 */
[C---:B------:R-:W-:Y:S02]  /*13b70*/  FMUL.FTZ R19, R132.reuse, R159 ;  /* 0x0000009f84137220 */ /* 0x040fe40000410000 */
[C---:B------:R-:W-:Y:S02]  /*13b80*/  FMUL.FTZ R34, R132.reuse, R174 ;  /* 0x000000ae84227220 */ /* 0x040fe40000410000 */
[C---:B------:R-:W-:Y:S01]  /*13b90*/  FMUL.FTZ R35, R132.reuse, R175 ;  /* 0x000000af84237220 */ /* 0x040fe20000410000 */
[----:B------:R-:W2:Y:S01]  /*13ba0*/  MUFU.EX2 R47, R13 ;  /* 0x0000000d002f7308 */ /* 0x000ea20000000800 */
[----:B------:R-:W-:Y:S01]  /*13bb0*/  MOV R175, R48 ;  /* 0x0000003000af7202 */ /* 0x000fe20000000f00 */
[C---:B------:R-:W-:Y:S02]  /*13bc0*/  FMUL.FTZ R48, R133.reuse, R188 ;  /* 0x000000bc85307220 */ /* 0x040fe40000410000 */
[C---:B------:R-:W-:Y:S02]  /*13bd0*/  FMUL.FTZ R52, R133.reuse, R52 ;  /* 0x0000003485347220 */ /* 0x040fe40000410000 */
[C---:B------:R-:W-:Y:S02]  /*13be0*/  FMUL.FTZ R53, R133.reuse, R53 ;  /* 0x0000003585357220 */ /* 0x040fe40000410000 */
[C---:B------:R-:W-:Y:S02]  /*13bf0*/  FMUL.FTZ R54, R132.reuse, R54 ;  /* 0x0000003684367220 */ /* 0x040fe40000410000 */
[----:B------:R-:W-:Y:S01]  /*13c00*/  MUFU.EX2 R45, R15 ;  /* 0x0000000f002d7308 */ /* 0x000fe20000000800 */
[----:B------:R-:W-:Y:S02]  /*13c10*/  FMUL.FTZ R55, R132, R55 ;  /* 0x0000003784377220 */ /* 0x000fe40000410000 */
[----:B------:R-:W-:Y:S02]  /*13c20*/  FMUL.FTZ R64, R133, R64 ;  /* 0x0000004085407220 */ /* 0x000fe40000410000 */
[--C-:B-1----:R-:W-:Y:S02]  /*13c30*/  FFMA.FTZ R0, R6, c[0x0][0x2d0], -R134.reuse ;  /* 0x0000b40006007a23 */ /* 0x102fe40000010886 */
[----:B------:R-:W-:Y:S02]  /*13c40*/  FMUL.FTZ R6, R132, R146 ;  /* 0x0000009284067220 */ /* 0x000fe40000410000 */
[C---:B---3--:R-:W-:Y:S01]  /*13c50*/  FMUL.FTZ R8, R2.reuse, R148 ;  /* 0x0000009402087220 */ /* 0x048fe20000410000 */
[----:B------:R1:W-:Y:S01]  /*13c60*/  MUFU.EX2 R216, R0 ;  /* 0x0000000000d87308 */ /* 0x0003e20000000800 */
[C---:B------:R-:W-:Y:S02]  /*13c70*/  FMUL.FTZ R9, R2.reuse, R149 ;  /* 0x0000009502097220 */ /* 0x040fe40000410000 */
[C---:B------:R-:W-:Y:S01]  /*13c80*/  FMUL.FTZ R25, R2.reuse, R165 ;  /* 0x000000a502197220 */ /* 0x040fe20000410000 */
[----:B--2---:R-:W-:Y:S01]  /*13c90*/  F2FP.PACK_AB R193, R47, R51 ;  /* 0x000000332fc1723e */ /* 0x004fe200000000ff */
[C---:B------:R-:W-:Y:S02]  /*13ca0*/  FMUL.FTZ R13, R2.reuse, R153 ;  /* 0x00000099020d7220 */ /* 0x040fe40000410000 */
[C---:B------:R-:W-:Y:S02]  /*13cb0*/  FMUL.FTZ R41, R2.reuse, R181 ;  /* 0x000000b502297220 */ /* 0x040fe40000410000 */
[C---:B------:R-:W-:Y:S01]  /*13cc0*/  FMUL.FTZ R28, R2.reuse, R168 ;  /* 0x000000a8021c7220 */ /* 0x040fe20000410000 */
[----:B------:R-:W2:Y:S01]  /*13cd0*/  MUFU.EX2 R221, R18 ;  /* 0x0000001200dd7308 */ /* 0x000ea20000000800 */
[C---:B------:R-:W-:Y:S02]  /*13ce0*/  FMUL.FTZ R29, R2.reuse, R169 ;  /* 0x000000a9021d7220 */ /* 0x040fe40000410000 */
[C---:B------:R-:W-:Y:S01]  /*13cf0*/  FMUL.FTZ R40, R2.reuse, R180 ;  /* 0x000000b402287220 */ /* 0x040fe20000410000 */
[----:B------:R-:W-:Y:S01]  /*13d00*/  MOV R180, R44 ;  /* 0x0000002c00b47202 */ /* 0x000fe20000000f00 */
[C---:B------:R-:W-:Y:S02]  /*13d10*/  FMUL.FTZ R56, R2.reuse, R56 ;  /* 0x0000003802387220 */ /* 0x040fe40000410000 */
[C---:B------:R-:W-:Y:S02]  /*13d20*/  FMUL.FTZ R57, R2.reuse, R57 ;  /* 0x0000003902397220 */ /* 0x040fe40000410000 */
[C---:B------:R-:W-:Y:S01]  /*13d30*/  FMUL.FTZ R60, R2.reuse, R60 ;  /* 0x0000003c023c7220 */ /* 0x040fe20000410000 */
[----:B------:R3:W4:Y:S01]  /*13d40*/  MUFU.EX2 R215, R5 ;  /* 0x0000000500d77308 */ /* 0x0007220000000800 */
[----:B------:R-:W-:Y:S02]  /*13d50*/  FMUL.FTZ R61, R2, R61 ;  /* 0x0000003d023d7220 */ /* 0x000fe40000410000 */
[C---:B------:R-:W-:Y:S02]  /*13d60*/  FMUL.FTZ R65, R133.reuse, R65 ;  /* 0x0000004185417220 */ /* 0x040fe40000410000 */
[----:B-1----:R-:W-:Y:S02]  /*13d70*/  FFMA.FTZ R0, R24, c[0x0][0x2d0], -R134 ;  /* 0x0000b40018007a23 */ /* 0x002fe40000010886 */
[----:B------:R-:W-:Y:S02]  /*13d80*/  FMUL.FTZ R24, R2, R164 ;  /* 0x000000a402187220 */ /* 0x000fe40000410000 */
[C---:B------:R-:W-:Y:S01]  /*13d90*/  FMUL.FTZ R66, R132.reuse, R66 ;  /* 0x0000004284427220 */ /* 0x040fe20000410000 */
[----:B------:R1:W-:Y:S01]  /*13da0*/  MUFU.EX2 R217, R0 ;  /* 0x0000000000d97308 */ /* 0x0003e20000000800 */
[C---:B------:R-:W-:Y:S02]  /*13db0*/  FMUL.FTZ R67, R132.reuse, R67 ;  /* 0x0000004384437220 */ /* 0x040fe40000410000 */
[----:B------:R-:W-:Y:S01]  /*13dc0*/  FMUL.FTZ R68, R133, R68 ;  /* 0x0000004485447220 */ /* 0x000fe20000410000 */
[----:B--2---:R-:W-:Y:S01]  /*13dd0*/  F2FP.PACK_AB R195, R221, R45 ;  /* 0x0000002dddc3723e */ /* 0x004fe200000000ff */
[C---:B------:R-:W-:Y:S01]  /*13de0*/  FMUL.FTZ R18, R132.reuse, R158 ;  /* 0x0000009e84127220 */ /* 0x040fe20000410000 */
[----:B------:R-:W-:Y:S01]  /*13df0*/  MOV R172, R221 ;  /* 0x000000dd00ac7202 */ /* 0x000fe20000000f00 */
[C---:B------:R-:W-:Y:S02]  /*13e00*/  FMUL.FTZ R69, R133.reuse, R69 ;  /* 0x0000004585457220 */ /* 0x040fe40000410000 */
[C---:B------:R-:W-:Y:S01]  /*13e10*/  FMUL.FTZ R70, R132.reuse, R70 ;  /* 0x0000004684467220 */ /* 0x040fe20000410000 */
[----:B------:R2:W5:Y:S01]  /*13e20*/  MUFU.EX2 R219, R4 ;  /* 0x0000000400db7308 */ /* 0x0005620000000800 */
[----:B------:R-:W-:Y:S02]  /*13e30*/  FMUL.FTZ R71, R132, R71 ;  /* 0x0000004784477220 */ /* 0x000fe40000410000 */
[----:B------:R-:W-:Y:S02]  /*13e40*/  FMUL.FTZ R72, R2, R72 ;  /* 0x0000004802487220 */ /* 0x000fe40000410000 */
[C---:B---3--:R-:W-:Y:S01]  /*13e50*/  FMUL.FTZ R5, R133.reuse, R145 ;  /* 0x0000009185057220 */ /* 0x048fe20000410000 */
[----:B----4-:R-:W-:Y:S01]  /*13e60*/  F2FP.PACK_AB R145, R216, R215 ;  /* 0x000000d7d891723e */ /* 0x010fe200000000ff */
[C---:B------:R-:W-:Y:S02]  /*13e70*/  FMUL.FTZ R73, R2.reuse, R73 ;  /* 0x0000004902497220 */ /* 0x040fe40000410000 */
[C---:B------:R-:W-:Y:S01]  /*13e80*/  FMUL.FTZ R76, R2.reuse, R76 ;  /* 0x0000004c024c7220 */ /* 0x040fe20000410000 */
[----:B------:R-:W3:Y:S01]  /*13e90*/  MUFU.EX2 R46, R12 ;  /* 0x0000000c002e7308 */ /* 0x000ee20000000800 */
[----:B------:R-:W-:Y:S02]  /*13ea0*/  FMUL.FTZ R77, R2, R77 ;  /* 0x0000004d024d7220 */ /* 0x000fe40000410000 */
[----:B------:R-:W-:Y:S01]  /*13eb0*/  FMUL.FTZ R80, R133, R80 ;  /* 0x0000005085507220 */ /* 0x000fe20000410000 */
[----:B-1----:R-:W-:Y:S01]  /*13ec0*/  FSEL R0, R3, RZ, P0 ;  /* 0x000000ff03007208 */ /* 0x002fe20000000000 */
[----:B------:R-:W-:Y:S01]  /*13ed0*/  FMUL.FTZ R81, R133, R81 ;  /* 0x0000005185517220 */ /* 0x000fe20000410000 */
[----:B------:R-:W-:Y:S01]  /*13ee0*/  PLOP3.LUT P0, PT, PT, PT, UP0, 0x80, 0x0 ;  /* 0x000000000000781c */ /* 0x000fe20003f0f008 */
[----:B------:R-:W-:Y:S02]  /*13ef0*/  FMUL.FTZ R82, R132, R82 ;  /* 0x0000005284527220 */ /* 0x000fe40000410000 */
[----:B------:R-:W-:Y:S01]  /*13f00*/  FADD.FTZ R0, -R0, R139 ;  /* 0x0000008b00007221 */ /* 0x000fe20000010100 */
[----:B------:R-:W1:Y:S01]  /*13f10*/  MUFU.EX2 R49, R11 ;  /* 0x0000000b00317308 */ /* 0x000e620000000800 */
[----:B------:R-:W-:Y:S01]  /*13f20*/  MOV R139, R27 ;  /* 0x0000001b008b7202 */ /* 0x000fe20000000f00 */
[----:B------:R-:W-:Y:S02]  /*13f30*/  FMUL.FTZ R83, R132, R83 ;  /* 0x0000005384537220 */ /* 0x000fe40000410000 */
[----:B------:R-:W-:Y:S01]  /*13f40*/  FMUL.FTZ R0, R0, c[0x0][0x2d0] ;  /* 0x0000b40000007a20 */ /* 0x000fe20000410000 */
[----:B------:R-:W-:Y:S01]  /*13f50*/  F2FP.PACK_AB R192, R139, R44 ;  /* 0x0000002c8bc0723e */ /* 0x000fe200000000ff */
[----:B--2---:R-:W-:Y:S01]  /*13f60*/  FMUL.FTZ R4, R133, R144 ;  /* 0x0000009085047220 */ /* 0x004fe20000410000 */
[----:B-----5:R-:W-:Y:S01]  /*13f70*/  F2FP.PACK_AB R147, R219, R217 ;  /* 0x000000d9db93723e */ /* 0x020fe200000000ff */
[----:B------:R-:W-:Y:S01]  /*13f80*/  FMUL.FTZ R44, R2, R184 ;  /* 0x000000b8022c7220 */ /* 0x000fe20000410000 */
[----:B------:R-:W-:Y:S01]  /*13f90*/  MOV R181, R139 ;  /* 0x0000008b00b57202 */ /* 0x000fe20000000f00 */
[----:B------:R-:W2:Y:S01]  /*13fa0*/  MUFU.EX2 R220, R14 ;  /* 0x0000000e00dc7308 */ /* 0x000ea20000000800 */
[C---:B------:R-:W-:Y:S01]  /*13fb0*/  FMUL.FTZ R84, R133.reuse, R84 ;  /* 0x0000005485547220 */ /* 0x040fe20000410000 */
[----:B------:R-:W-:Y:S01]  /*13fc0*/  MOV R184, R45 ;  /* 0x0000002d00b87202 */ /* 0x000fe20000000f00 */
[-C--:B------:R-:W-:Y:S05]  /*13fd0*/  HMMA.16816.F32 R4, R192, R20.reuse, R4 ;  /* 0x00000014c004723c */ /* 0x080fea0000001804 */
[----:B---3--:R-:W-:Y:S01]  /*13fe0*/  F2FP.PACK_AB R144, R46, R50 ;  /* 0x000000322e90723e */ /* 0x008fe200000000ff */
[C---:B------:R-:W-:Y:S01]  /*13ff0*/  FMUL.FTZ R12, R2.reuse, R152 ;  /* 0x00000098020c7220 */ /* 0x040fe20000410000 */
[----:B------:R-:W3:Y:S01]  /*14000*/  MUFU.EX2 R0, R0 ;  /* 0x0000000000007308 */ /* 0x000ee20000000800 */
[----:B------:R-:W-:Y:S01]  /*14010*/  FMUL.FTZ R45, R2, R185 ;  /* 0x000000b9022d7220 */ /* 0x000fe20000410000 */
[----:B-1----:R-:W-:Y:S03]  /*14020*/  MOV R185, R49 ;  /* 0x0000003100b97202 */ /* 0x002fe60000000f00 */
[C---:B------:R-:W-:Y:S02]  /*14030*/  FMUL.FTZ R85, R133.reuse, R85 ;  /* 0x0000005585557220 */ /* 0x040fe40000410000 */
[C---:B------:R-:W-:Y:S02]  /*14040*/  FMUL.FTZ R86, R132.reuse, R86 ;  /* 0x0000005684567220 */ /* 0x040fe40000410000 */
[----:B------:R-:W-:Y:S02]  /*14050*/  FMUL.FTZ R87, R132, R87 ;  /* 0x0000005784577220 */ /* 0x000fe40000410000 */
[----:B------:R-:W-:Y:S01]  /*14060*/  FMUL.FTZ R88, R2, R88 ;  /* 0x0000005802587220 */ /* 0x000fe20000410000 */
[----:B--2---:R-:W-:Y:S01]  /*14070*/  F2FP.PACK_AB R146, R220, R49 ;  /* 0x00000031dc92723e */ /* 0x004fe200000000ff */
[C---:B------:R-:W-:Y:S01]  /*14080*/  FMUL.FTZ R49, R133.reuse, R189 ;  /* 0x000000bd85317220 */ /* 0x040fe20000410000 */
[----:B------:R-:W-:Y:S01]  /*14090*/  MOV R173, R220 ;  /* 0x000000dc00ad7202 */ /* 0x000fe20000000f00 */
[C---:B------:R-:W-:Y:S02]  /*140a0*/  FMUL.FTZ R89, R2.reuse, R89 ;  /* 0x0000005902597220 */ /* 0x040fe40000410000 */
[C---:B------:R-:W-:Y:S02]  /*140b0*/  FMUL.FTZ R92, R2.reuse, R92 ;  /* 0x0000005c025c7220 */ /* 0x040fe40000410000 */
[----:B------:R-:W-:Y:S02]  /*140c0*/  FMUL.FTZ R93, R2, R93 ;  /* 0x0000005d025d7220 */ /* 0x000fe40000410000 */
[C---:B------:R-:W-:Y:S02]  /*140d0*/  FMUL.FTZ R96, R133.reuse, R96 ;  /* 0x0000006085607220 */ /* 0x040fe40000410000 */
[C---:B---3--:R-:W-:Y:S02]  /*140e0*/  FMUL.FTZ R10, R0.reuse, R150 ;  /* 0x00000096000a7220 */ /* 0x048fe40000410000 */
[C---:B------:R-:W-:Y:S02]  /*140f0*/  FMUL.FTZ R11, R0.reuse, R151 ;  /* 0x00000097000b7220 */ /* 0x040fe40000410000 */
[----:B------:R-:W1:Y:S01]  /*14100*/  LDSM.16.MT88.4 R148, [R228+0x2080] ;  /* 0x00208000e494783b */ /* 0x000e620000004200 */
[C---:B------:R-:W-:Y:S02]  /*14110*/  FMUL.FTZ R14, R0.reuse, R154 ;  /* 0x0000009a000e7220 */ /* 0x040fe40000410000 */
[C---:B------:R-:W-:Y:S02]  /*14120*/  FMUL.FTZ R15, R0.reuse, R155 ;  /* 0x0000009b000f7220 */ /* 0x040fe40000410000 */
[C---:B------:R-:W-:Y:S03]  /*14130*/  HMMA.16816.F32 R8, R144.reuse, R20, R8 ;  /* 0x000000149008723c */ /* 0x040fe60000001808 */
[----:B------:R-:W2:Y:S01]  /*14140*/  LDSM.16.MT88.4 R152, [R227+0x2080] ;  /* 0x00208000e398783b */ /* 0x000ea20000004200 */
[C---:B------:R-:W-:Y:S02]  /*14150*/  FMUL.FTZ R26, R0.reuse, R166 ;  /* 0x000000a6001a7220 */ /* 0x040fe40000410000 */
[C---:B------:R-:W-:Y:S02]  /*14160*/  FMUL.FTZ R27, R0.reuse, R167 ;  /* 0x000000a7001b7220 */ /* 0x040fe40000410000 */
[-C--:B------:R-:W-:Y:S03]  /*14170*/  HMMA.16816.F32 R12, R144, R22.reuse, R12 ;  /* 0x00000016900c723c */ /* 0x080fe6000000180c */
[----:B------:R-:W-:Y:S01]  /*14180*/  LDSM.16.MT88.4 R164, [R227+0x2880] ;  /* 0x00288000e3a4783b */ /* 0x000fe20000004200 */
[C---:B------:R-:W-:Y:S02]  /*14190*/  FMUL.FTZ R20, R133.reuse, R160 ;  /* 0x000000a085147220 */ /* 0x040fe40000410000 */
[C---:B------:R-:W-:Y:S02]  /*141a0*/  FMUL.FTZ R21, R133.reuse, R161 ;  /* 0x000000a185157220 */ /* 0x040fe40000410000 */
[C---:B------:R-:W-:Y:S04]  /*141b0*/  HMMA.16816.F32 R16, R192.reuse, R22, R16 ;  /* 0x00000016c010723c */ /* 0x040fe80000001810 */
[C---:B------:R-:W-:Y:S02]  /*141c0*/  FMUL.FTZ R30, R0.reuse, R170 ;  /* 0x000000aa001e7220 */ /* 0x040fe40000410000 */
[----:B------:R-:W-:Y:S02]  /*141d0*/  FMUL.FTZ R31, R0, R171 ;  /* 0x000000ab001f7220 */ /* 0x000fe40000410000 */
[C---:B------:R-:W-:Y:S04]  /*141e0*/  FMUL.FTZ R22, R132.reuse, R162 ;  /* 0x000000a284167220 */ /* 0x040fe80000410000 */
[----:B------:R-:W-:Y:S02]  /*141f0*/  FMUL.FTZ R23, R132, R163 ;  /* 0x000000a384177220 */ /* 0x000fe40000410000 */
[----:B------:R-:W-:Y:S01]  /*14200*/  LDSM.16.MT88.4 R160, [R228+0x2880] ;  /* 0x00288000e4a0783b */ /* 0x000fe20000004200 */
[C---:B------:R-:W-:Y:S02]  /*14210*/  FMUL.FTZ R42, R0.reuse, R182 ;  /* 0x000000b6002a7220 */ /* 0x040fe40000410000 */
[C---:B------:R-:W-:Y:S01]  /*14220*/  FMUL.FTZ R43, R0.reuse, R183 ;  /* 0x000000b7002b7220 */ /* 0x040fe20000410000 */
[----:B------:R-:W-:Y:S01]  /*14230*/  MOV R183, R156 ;  /* 0x0000009c00b77202 */ /* 0x000fe20000000f00 */
[-C--:B------:R-:W-:Y:S03]  /*14240*/  HMMA.16816.F32 R20, R192, R36.reuse, R20 ;  /* 0x00000024c014723c */ /* 0x080fe60000001814 */
[----:B------:R-:W-:Y:S01]  /*14250*/  LDSM.16.MT88.4 R156, [R226+0x2880] ;  /* 0x00288000e29c783b */ /* 0x000fe20000004200 */
[C---:B------:R-:W-:Y:S02]  /*14260*/  FMUL.FTZ R58, R0.reuse, R58 ;  /* 0x0000003a003a7220 */ /* 0x040fe40000410000 */
[C---:B------:R-:W-:Y:S02]  /*14270*/  FMUL.FTZ R59, R0.reuse, R59 ;  /* 0x0000003b003b7220 */ /* 0x040fe40000410000 */
[C---:B------:R-:W-:Y:S04]  /*14280*/  HMMA.16816.F32 R24, R144.reuse, R36, R24 ;  /* 0x000000249018723c */ /* 0x040fe80000001818 */
[C---:B------:R-:W-:Y:S02]  /*14290*/  FMUL.FTZ R62, R0.reuse, R62 ;  /* 0x0000003e003e7220 */ /* 0x040fe40000410000 */
[----:B------:R-:W-:Y:S02]  /*142a0*/  FMUL.FTZ R63, R0, R63 ;  /* 0x0000003f003f7220 */ /* 0x000fe40000410000 */
[-C--:B------:R-:W-:Y:S04]  /*142b0*/  HMMA.16816.F32 R28, R144, R38.reuse, R28 ;  /* 0x00000026901c723c */ /* 0x080fe8000000181c */
[C---:B------:R-:W-:Y:S01]  /*142c0*/  FMUL.FTZ R37, R133.reuse, R177 ;  /* 0x000000b185257220 */ /* 0x040fe20000410000 */
[----:B------:R-:W-:Y:S01]  /*142d0*/  MOV R177, R51 ;  /* 0x0000003300b17202 */ /* 0x000fe20000000f00 */
[----:B------:R-:W-:Y:S01]  /*142e0*/  FMUL.FTZ R51, R132, R191 ;  /* 0x000000bf84337220 */ /* 0x000fe20000410000 */
[----:B------:R-:W-:Y:S01]  /*142f0*/  MOV R191, R138 ;  /* 0x0000008a00bf7202 */ /* 0x000fe20000000f00 */
[C---:B------:R-:W-:Y:S04]  /*14300*/  HMMA.16816.F32 R32, R192.reuse, R38, R32 ;  /* 0x00000026c020723c */ /* 0x040fe80000001820 */
[--C-:B------:R-:W-:Y:S01]  /*14310*/  FFMA.FTZ R138, R196, c[0x0][0x2d0], -R141.reuse ;  /* 0x0000b400c48a7a23 */ /* 0x100fe2000001088d */
[----:B------:R-:W-:Y:S01]  /*14320*/  MOV R196, R244 ;  /* 0x000000f400c47202 */ /* 0x000fe20000000f00 */
[----:B------:R-:W-:Y:S01]  /*14330*/  FMUL.FTZ R36, R133, R176 ;  /* 0x000000b085247220 */ /* 0x000fe20000410000 */
[----:B------:R-:W-:Y:S01]  /*14340*/  MOV R176, R50 ;  /* 0x0000003200b07202 */ /* 0x000fe20000000f00 */
[----:B------:R3:W-:Y:S01]  /*14350*/  MUFU.EX2 R174, R138 ;  /* 0x0000008a00ae7308 */ /* 0x0007e20000000800 */
[----:B------:R-:W-:Y:S03]  /*14360*/  FMUL.FTZ R38, R132, R178 ;  /* 0x000000b284267220 */ /* 0x000fe60000410000 */
[----:B------:R-:W-:Y:S01]  /*14370*/  MOV R178, R46 ;  /* 0x0000002e00b27202 */ /* 0x000fe20000000f00 */
[----:B------:R-:W-:Y:S02]  /*14380*/  FMUL.FTZ R46, R0, R186 ;  /* 0x000000ba002e7220 */ /* 0x000fe40000410000 */
[C---:B------:R-:W-:Y:S02]  /*14390*/  FMUL.FTZ R50, R132.reuse, R190 ;  /* 0x000000be84327220 */ /* 0x040fe40000410000 */
[----:B------:R-:W-:Y:S01]  /*143a0*/  FMUL.FTZ R39, R132, R179 ;  /* 0x000000b384277220 */ /* 0x000fe20000410000 */
[----:B------:R-:W-:Y:S01]  /*143b0*/  MOV R179, R47 ;  /* 0x0000002f00b37202 */ /* 0x000fe20000000f00 */
[C---:B------:R-:W-:Y:S02]  /*143c0*/  FMUL.FTZ R47, R0.reuse, R187 ;  /* 0x000000bb002f7220 */ /* 0x040fe40000410000 */
[C---:B------:R-:W-:Y:S02]  /*143d0*/  FMUL.FTZ R74, R0.reuse, R74 ;  /* 0x0000004a004a7220 */ /* 0x040fe40000410000 */
[C---:B------:R-:W-:Y:S01]  /*143e0*/  FMUL.FTZ R75, R0.reuse, R75 ;  /* 0x0000004b004b7220 */ /* 0x040fe20000410000 */
[-C--:B-1----:R-:W-:Y:S03]  /*143f0*/  HMMA.16816.F32 R36, R192, R148.reuse, R36 ;  /* 0x00000094c024723c */ /* 0x082fe60000001824 */
[C---:B------:R-:W-:Y:S02]  /*14400*/  FMUL.FTZ R78, R0.reuse, R78 ;  /* 0x0000004e004e7220 */ /* 0x040fe40000410000 */
[C---:B------:R-:W-:Y:S02]  /*14410*/  FMUL.FTZ R79, R0.reuse, R79 ;  /* 0x0000004f004f7220 */ /* 0x040fe40000410000 */
[C---:B------:R-:W-:Y:S01]  /*14420*/  FMUL.FTZ R90, R0.reuse, R90 ;  /* 0x0000005a005a7220 */ /* 0x040fe20000410000 */
[C---:B------:R-:W-:Y:S04]  /*14430*/  HMMA.16816.F32 R40, R144.reuse, R148, R40 ;  /* 0x000000949028723c */ /* 0x040fe80000001828 */
[--C-:B---3--:R-:W-:Y:S02]  /*14440*/  FFMA.FTZ R138, R197, c[0x0][0x2d0], -R141.reuse ;  /* 0x0000b400c58a7a23 */ /* 0x108fe4000001088d */
[C---:B------:R-:W-:Y:S02]  /*14450*/  FMUL.FTZ R91, R0.reuse, R91 ;  /* 0x0000005b005b7220 */ /* 0x040fe40000410000 */
[-C--:B------:R-:W-:Y:S01]  /*14460*/  HMMA.16816.F32 R44, R144, R150.reuse, R44 ;  /* 0x00000096902c723c */ /* 0x080fe2000000182c */
[----:B------:R1:W3:Y:S03]  /*14470*/  MUFU.EX2 R139, R138 ;  /* 0x0000008a008b7308 */ /* 0x0002e60000000800 */
[C---:B------:R-:W-:Y:S02]  /*14480*/  FMUL.FTZ R94, R0.reuse, R94 ;  /* 0x0000005e005e7220 */ /* 0x040fe40000410000 */
[----:B------:R-:W-:Y:S02]  /*14490*/  FMUL.FTZ R95, R0, R95 ;  /* 0x0000005f005f7220 */ /* 0x000fe40000410000 */
[C---:B------:R-:W-:Y:S01]  /*144a0*/  HMMA.16816.F32 R48, R192.reuse, R150, R48 ;  /* 0x00000096c030723c */ /* 0x040fe20000001830 */
[----:B------:R-:W4:Y:S03]  /*144b0*/  LDSM.16.MT88.4 R148, [R225+0x3880] ;  /* 0x00388000e194783b */ /* 0x000f260000004200 */
[C---:B------:R-:W-:Y:S02]  /*144c0*/  FMUL.FTZ R97, R133.reuse, R97 ;  /* 0x0000006185617220 */ /* 0x040fe40000410000 */
[C---:B------:R-:W-:Y:S02]  /*144d0*/  FMUL.FTZ R98, R132.reuse, R98 ;  /* 0x0000006284627220 */ /* 0x040fe40000410000 */
[-C--:B--2---:R-:W-:Y:S04]  /*144e0*/  HMMA.16816.F32 R52, R192, R152.reuse, R52 ;  /* 0x00000098c034723c */ /* 0x084fe80000001834 */
[----:B------:R-:W-:Y:S02]  /*144f0*/  FMUL.FTZ R99, R132, R99 ;  /* 0x0000006384637220 */ /* 0x000fe40000410000 */
[C---:B------:R-:W-:Y:S02]  /*14500*/  FMUL.FTZ R100, R133.reuse, R100 ;  /* 0x0000006485647220 */ /* 0x040fe40000410000 */
[C---:B------:R-:W-:Y:S04]  /*14510*/  HMMA.16816.F32 R56, R144.reuse, R152, R56 ;  /* 0x000000989038723c */ /* 0x040fe80000001838 */
[--C-:B-1----:R-:W-:Y:S02]  /*14520*/  FFMA.FTZ R138, R198, c[0x0][0x2d0], -R142.reuse ;  /* 0x0000b400c68a7a23 */ /* 0x102fe4000001088e */
[----:B------:R-:W-:Y:S02]  /*14530*/  FMUL.FTZ R101, R133, R101 ;  /* 0x0000006585657220 */ /* 0x000fe40000410000 */
[-C--:B------:R-:W-:Y:S01]  /*14540*/  HMMA.16816.F32 R60, R144, R154.reuse, R60 ;  /* 0x0000009a903c723c */ /* 0x080fe2000000183c */
[----:B------:R1:W-:Y:S03]  /*14550*/  MUFU.EX2 R186, R138 ;  /* 0x0000008a00ba7308 */ /* 0x0003e60000000800 */
[C---:B------:R-:W-:Y:S02]  /*14560*/  FMUL.FTZ R102, R132.reuse, R102 ;  /* 0x0000006684667220 */ /* 0x040fe40000410000 */
[----:B------:R-:W-:Y:S02]  /*14570*/  FMUL.FTZ R103, R132, R103 ;  /* 0x0000006784677220 */ /* 0x000fe40000410000 */
[C---:B------:R-:W-:Y:S01]  /*14580*/  HMMA.16816.F32 R64, R192.reuse, R154, R64 ;  /* 0x0000009ac040723c */ /* 0x040fe20000001840 */
[----:B------:R-:W2:Y:S03]  /*14590*/  LDSM.16.MT88.4 R152, [R226+0x3880] ;  /* 0x00388000e298783b */ /* 0x000ea60000004200 */
[C---:B------:R-:W-:Y:S02]  /*145a0*/  FMUL.FTZ R104, R2.reuse, R104 ;  /* 0x0000006802687220 */ /* 0x040fe40000410000 */
[----:B------:R-:W-:Y:S02]  /*145b0*/  FMUL.FTZ R105, R2, R105 ;  /* 0x0000006902697220 */ /* 0x000fe40000410000 */
[C---:B------:R-:W-:Y:S01]  /*145c0*/  FMUL.FTZ R106, R0.reuse, R106 ;  /* 0x0000006a006a7220 */ /* 0x040fe20000410000 */
[-C--:B----4-:R-:W-:Y:S03]  /*145d0*/  HMMA.16816.F32 R68, R192, R148.reuse, R68 ;  /* 0x00000094c044723c */ /* 0x090fe60000001844 */
[----:B------:R-:W-:Y:S02]  /*145e0*/  FMUL.FTZ R107, R0, R107 ;  /* 0x0000006b006b7220 */ /* 0x000fe40000410000 */
[C---:B------:R-:W-:Y:S02]  /*145f0*/  FMUL.FTZ R108, R2.reuse, R108 ;  /* 0x0000006c026c7220 */ /* 0x040fe40000410000 */
[----:B------:R-:W-:Y:S01]  /*14600*/  FMUL.FTZ R109, R2, R109 ;  /* 0x0000006d026d7220 */ /* 0x000fe20000410000 */
[C---:B------:R-:W-:Y:S04]  /*14610*/  HMMA.16816.F32 R72, R144.reuse, R148, R72 ;  /* 0x000000949048723c */ /* 0x040fe80000001848 */
[--C-:B-1----:R-:W-:Y:S02]  /*14620*/  FFMA.FTZ R138, R199, c[0x0][0x2d0], -R142.reuse ;  /* 0x0000b400c78a7a23 */ /* 0x102fe4000001088e */
[C---:B------:R-:W-:Y:S02]  /*14630*/  FMUL.FTZ R110, R0.reuse, R110 ;  /* 0x0000006e006e7220 */ /* 0x040fe40000410000 */
[-C--:B------:R-:W-:Y:S01]  /*14640*/  HMMA.16816.F32 R76, R144, R150.reuse, R76 ;  /* 0x00000096904c723c */ /* 0x080fe2000000184c */
[----:B------:R1:W4:Y:S03]  /*14650*/  MUFU.EX2 R188, R138 ;  /* 0x0000008a00bc7308 */ /* 0x0003260000000800 */
[----:B------:R-:W-:Y:S02]  /*14660*/  FMUL.FTZ R111, R0, R111 ;  /* 0x0000006f006f7220 */ /* 0x000fe40000410000 */
[C---:B------:R-:W-:Y:S02]  /*14670*/  FMUL.FTZ R112, R133.reuse, R112 ;  /* 0x0000007085707220 */ /* 0x040fe40000410000 */
[C---:B------:R-:W-:Y:S01]  /*14680*/  HMMA.16816.F32 R80, R192.reuse, R150, R80 ;  /* 0x00000096c050723c */ /* 0x040fe20000001850 */
[----:B------:R-:W5:Y:S03]  /*14690*/  LDSM.16.MT88.4 R148, [R228+0x3880] ;  /* 0x00388000e494783b */ /* 0x000f660000004200 */
[C---:B------:R-:W-:Y:S02]  /*146a0*/  FMUL.FTZ R113, R133.reuse, R113 ;  /* 0x0000007185717220 */ /* 0x040fe40000410000 */
[C---:B------:R-:W-:Y:S02]  /*146b0*/  FMUL.FTZ R114, R132.reuse, R114 ;  /* 0x0000007284727220 */ /* 0x040fe40000410000 */
[-C--:B--2---:R-:W-:Y:S04]  /*146c0*/  HMMA.16816.F32 R84, R192, R152.reuse, R84 ;  /* 0x00000098c054723c */ /* 0x084fe80000001854 */
[C---:B------:R-:W-:Y:S02]  /*146d0*/  FMUL.FTZ R115, R132.reuse, R115 ;  /* 0x0000007384737220 */ /* 0x040fe40000410000 */
[----:B------:R-:W-:Y:S02]  /*146e0*/  FMUL.FTZ R116, R133, R116 ;  /* 0x0000007485747220 */ /* 0x000fe40000410000 */
[C---:B------:R-:W-:Y:S04]  /*146f0*/  HMMA.16816.F32 R88, R144.reuse, R152, R88 ;  /* 0x000000989058723c */ /* 0x040fe80000001858 */
[--C-:B-1----:R-:W-:Y:S02]  /*14700*/  FFMA.FTZ R138, R201, c[0x0][0x2d0], -R141.reuse ;  /* 0x0000b400c98a7a23 */ /* 0x102fe4000001088d */
[C---:B------:R-:W-:Y:S02]  /*14710*/  FMUL.FTZ R117, R133.reuse, R117 ;  /* 0x0000007585757220 */ /* 0x040fe40000410000 */
        /* <DEDUP_REMOVED lines=9> */
[-C--:B-----5:R-:W-:Y:S03]  /*147b0*/  HMMA.16816.F32 R100, R192, R148.reuse, R100 ;  /* 0x00000094c064723c */ /* 0x0a0fe60000001864 */
[----:B------:R-:W-:Y:S02]  /*147c0*/  FMUL.FTZ R123, R0, R123 ;  /* 0x0000007b007b7220 */ /* 0x000fe40000410000 */
[C---:B------:R-:W-:Y:S02]  /*147d0*/  FMUL.FTZ R124, R2.reuse, R124 ;  /* 0x0000007c027c7220 */ /* 0x040fe40000410000 */
[----:B------:R-:W-:Y:S01]  /*147e0*/  FMUL.FTZ R125, R2, R125 ;  /* 0x0000007d027d7220 */ /* 0x000fe20000410000 */
[C---:B------:R-:W-:Y:S04]  /*147f0*/  HMMA.16816.F32 R104, R144.reuse, R148, R104 ;  /* 0x000000949068723c */ /* 0x040fe80000001868 */
[----:B-1----:R-:W-:Y:S02]  /*14800*/  FFMA.FTZ R138, R204, c[0x0][0x2d0], -R141 ;  /* 0x0000b400cc8a7a23 */ /* 0x002fe4000001088d */
[C---:B------:R-:W-:Y:S02]  /*14810*/  FMUL.FTZ R126, R0.reuse, R126 ;  /* 0x0000007e007e7220 */ /* 0x040fe40000410000 */
[-C--:B------:R-:W-:Y:S01]  /*14820*/  HMMA.16816.F32 R108, R144, R150.reuse, R108 ;  /* 0x00000096906c723c */ /* 0x080fe2000000186c */
[----:B------:R1:W5:Y:S03]  /*14830*/  MUFU.EX2 R170, R138 ;  /* 0x0000008a00aa7308 */ /* 0x0003660000000800 */
[----:B------:R-:W-:Y:S02]  /*14840*/  FMUL.FTZ R127, R0, R127 ;  /* 0x0000007f007f7220 */ /* 0x000fe40000410000 */
[C---:B------:R-:W-:Y:S02]  /*14850*/  FMUL.FTZ R128, R133.reuse, R128 ;  /* 0x0000008085807220 */ /* 0x040fe40000410000 */
[C---:B------:R-:W-:Y:S01]  /*14860*/  HMMA.16816.F32 R112, R192.reuse, R150, R112 ;  /* 0x00000096c070723c */ /* 0x040fe20000001870 */
[----:B------:R-:W5:Y:S03]  /*14870*/  LDSM.16.MT88.4 R148, [R225+0x2880] ;  /* 0x00288000e194783b */ /* 0x000f660000004200 */
[----:B------:R-:W-:Y:S02]  /*14880*/  FMUL.FTZ R129, R133, R129 ;  /* 0x0000008185817220 */ /* 0x000fe40000410000 */
[C---:B------:R-:W-:Y:S02]  /*14890*/  FMUL.FTZ R130, R132.reuse, R130 ;  /* 0x0000008284827220 */ /* 0x040fe40000410000 */
[-C--:B--2---:R-:W-:Y:S04]  /*148a0*/  HMMA.16816.F32 R116, R192, R152.reuse, R116 ;  /* 0x00000098c074723c */ /* 0x084fe80000001874 */
[----:B------:R-:W-:Y:S04]  /*148b0*/  FMUL.FTZ R131, R132, R131 ;  /* 0x0000008384837220 */ /* 0x000fe80000410000 */
[C---:B------:R-:W-:Y:S04]  /*148c0*/  HMMA.16816.F32 R120, R144.reuse, R152, R120 ;  /* 0x000000989078723c */ /* 0x040fe80000001878 */
[--C-:B-1----:R-:W-:Y:S04]  /*148d0*/  FFMA.FTZ R138, R203, c[0x0][0x2d0], -R142.reuse ;  /* 0x0000b400cb8a7a23 */ /* 0x102fe8000001088e */
[-C--:B------:R-:W-:Y:S01]  /*148e0*/  HMMA.16816.F32 R124, R144, R154.reuse, R124 ;  /* 0x0000009a907c723c */ /* 0x080fe2000000187c */
[----:B------:R1:W-:Y:S06]  /*148f0*/  MUFU.EX2 R168, R138 ;  /* 0x0000008a00a87308 */ /* 0x0003ec0000000800 */
[----:B---3--:R-:W-:Y:S01]  /*14900*/  F2FP.PACK_AB R144, R139, R174 ;  /* 0x000000ae8b90723e */ /* 0x008fe200000000ff */
[----:B------:R-:W-:Y:S04]  /*14910*/  HMMA.16816.F32 R128, R192, R154, R128 ;  /* 0x0000009ac080723c */ /* 0x000fe80000001880 */
[----:B----4-:R-:W-:Y:S02]  /*14920*/  F2FP.PACK_AB R145, R188, R186 ;  /* 0x000000babc91723e */ /* 0x010fe400000000ff */
[----:B-----5:R-:W-:Y:S01]  /*14930*/  F2FP.PACK_AB R146, R170, R190 ;  /* 0x000000beaa92723e */ /* 0x020fe200000000ff */
[----:B-1----:R-:W-:Y:S04]  /*14940*/  FFMA.FTZ R138, R206, c[0x0][0x2d0], -R142 ;  /* 0x0000b400ce8a7a23 */ /* 0x002fe8000001088e */
[----:B------:R1:W2:Y:S02]  /*14950*/  MUFU.EX2 R171, R138 ;  /* 0x0000008a00ab7308 */ /* 0x0002a40000000800 */
[--C-:B-1----:R-:W-:Y:S01]  /*14960*/  FFMA.FTZ R138, R205, c[0x0][0x2d0], -R143.reuse ;  /* 0x0000b400cd8a7a23 */ /* 0x102fe2000001088f */
[----:B--2---:R-:W-:Y:S07]  /*14970*/  F2FP.PACK_AB R147, R171, R168 ;  /* 0x000000a8ab93723e */ /* 0x004fee00000000ff */
[----:B------:R1:W-:Y:S01]  /*14980*/  MUFU.EX2 R187, R138 ;  /* 0x0000008a00bb7308 */ /* 0x0003e20000000800 */
[-C--:B------:R-:W-:Y:S05]  /*14990*/  HMMA.16816.F32 R4, R144, R148.reuse, R4 ;  /* 0x000000949004723c */ /* 0x080fea0000001804 */
[--C-:B-1----:R-:W-:Y:S04]  /*149a0*/  FFMA.FTZ R138, R208, c[0x0][0x2d0], -R143.reuse ;  /* 0x0000b400d08a7a23 */ /* 0x102fe8000001088f */
[----:B------:R1:W2:Y:S03]  /*149b0*/  MUFU.EX2 R189, R138 ;  /* 0x0000008a00bd7308 */ /* 0x0002a60000000800 */
[--C-:B-1----:R-:W-:Y:S01]  /*149c0*/  FFMA.FTZ R138, R210, c[0x0][0x2d0], -R143.reuse ;  /* 0x0000b400d28a7a23 */ /* 0x102fe2000001088f */
[----:B--2---:R-:W-:Y:S06]  /*149d0*/  F2FP.PACK_AB R152, R189, R187 ;  /* 0x000000bbbd98723e */ /* 0x004fec00000000ff */
        /* <DEDUP_REMOVED lines=27> */
[----:B------:R-:W3:Y:S03]  /*14b90*/  LDSM.16.MT88.4 R156, [R226+0x4080] ;  /* 0x00408000e29c783b */ /* 0x000ee60000004200 */
[--C-:B-1----:R-:W-:Y:S04]  /*14ba0*/  FFMA.FTZ R138, R218, c[0x0][0x2d0], -R142.reuse ;  /* 0x0000b400da8a7a23 */ /* 0x102fe8000001088e */
[-C--:B------:R-:W-:Y:S01]  /*14bb0*/  HMMA.16816.F32 R36, R144, R160.reuse, R36 ;  /* 0x000000a09024723c */ /* 0x080fe20000001824 */
[----:B------:R1:W-:Y:S07]  /*14bc0*/  MUFU.EX2 R221, R138 ;  /* 0x0000008a00dd7308 */ /* 0x0003ee0000000800 */
[C---:B------:R-:W-:Y:S08]  /*14bd0*/  HMMA.16816.F32 R40, R152.reuse, R160, R40 ;  /* 0x000000a09828723c */ /* 0x040ff00000001828 */
[-C--:B------:R-:W-:Y:S08]  /*14be0*/  HMMA.16816.F32 R44, R152, R162.reuse, R44 ;  /* 0x000000a2982c723c */ /* 0x080ff0000000182c */
[C---:B------:R-:W-:Y:S01]  /*14bf0*/  HMMA.16816.F32 R48, R144.reuse, R162, R48 ;  /* 0x000000a29030723c */ /* 0x040fe20000001830 */
[----:B------:R-:W4:Y:S03]  /*14c00*/  LDSM.16.MT88.4 R160, [R228+0x4080] ;  /* 0x00408000e4a0783b */ /* 0x000f260000004200 */
[--C-:B-1----:R-:W-:Y:S01]  /*14c10*/  FFMA.FTZ R138, R222, c[0x0][0x2d0], -R142.reuse ;  /* 0x0000b400de8a7a23 */ /* 0x102fe2000001088e */
[----:B------:R-:W-:Y:S03]  /*14c20*/  MOV R222, R171 ;  /* 0x000000ab00de7202 */ /* 0x000fe60000000f00 */
[-C--:B------:R-:W-:Y:S01]  /*14c30*/  HMMA.16816.F32 R52, R144, R164.reuse, R52 ;  /* 0x000000a49034723c */ /* 0x080fe20000001834 */
[----:B------:R1:W5:Y:S07]  /*14c40*/  MUFU.EX2 R220, R138 ;  /* 0x0000008a00dc7308 */ /* 0x00036e0000000800 */
[C---:B------:R-:W-:Y:S07]  /*14c50*/  HMMA.16816.F32 R56, R152.reuse, R164, R56 ;  /* 0x000000a49838723c */ /* 0x040fee0000001838 */
[----:B------:R-:W-:Y:S01]  /*14c60*/  MOV R165, R174 ;  /* 0x000000ae00a57202 */ /* 0x000fe20000000f00 */
[-C--:B------:R-:W-:Y:S08]  /*14c70*/  HMMA.16816.F32 R60, R152, R166.reuse, R60 ;  /* 0x000000a6983c723c */ /* 0x080ff0000000183c */
[C---:B------:R-:W-:Y:S04]  /*14c80*/  HMMA.16816.F32 R64, R144.reuse, R166, R64 ;  /* 0x000000a69040723c */ /* 0x040fe80000001840 */
[--C-:B-1----:R-:W-:Y:S02]  /*14c90*/  FFMA.FTZ R138, R196, c[0x0][0x2d0], -R141.reuse ;  /* 0x0000b400c48a7a23 */ /* 0x102fe4000001088d */
[----:B------:R-:W-:Y:S01]  /*14ca0*/  LDSM.16.MT88.4 R196, [R227+0x3080] ;  /* 0x00308000e3c4783b */ /* 0x000fe20000004200 */
[----:B------:R-:W-:Y:S01]  /*14cb0*/  FFMA.FTZ R141, R191, c[0x0][0x2d0], -R141 ;  /* 0x0000b400bf8d7a23 */ /* 0x000fe2000001088d */
[-C--:B--2---:R-:W-:Y:S01]  /*14cc0*/  HMMA.16816.F32 R68, R144, R148.reuse, R68 ;  /* 0x000000949044723c */ /* 0x084fe20000001844 */
[----:B------:R1:W-:Y:S07]  /*14cd0*/  MUFU.EX2 R218, R138 ;  /* 0x0000008a00da7308 */ /* 0x0003ee0000000800 */
[C---:B------:R-:W-:Y:S03]  /*14ce0*/  HMMA.16816.F32 R72, R152.reuse, R148, R72 ;  /* 0x000000949848723c */ /* 0x040fe60000001848 */
[----:B------:R5:W2:Y:S05]  /*14cf0*/  MUFU.EX2 R211, R141 ;  /* 0x0000008d00d37308 */ /* 0x000aaa0000000800 */
[-C--:B------:R-:W-:Y:S08]  /*14d00*/  HMMA.16816.F32 R76, R152, R150.reuse, R76 ;  /* 0x00000096984c723c */ /* 0x080ff0000000184c */
[C---:B------:R-:W-:Y:S01]  /*14d10*/  HMMA.16816.F32 R80, R144.reuse, R150, R80 ;  /* 0x000000969050723c */ /* 0x040fe20000001850 */
[----:B------:R-:W2:Y:S03]  /*14d20*/  LDSM.16.MT88.4 R148, [R227+0x4080] ;  /* 0x00408000e394783b */ /* 0x000ea60000004200 */
[--C-:B-1----:R-:W-:Y:S01]  /*14d30*/  FFMA.FTZ R138, R250, c[0x0][0x2d0], -R142.reuse ;  /* 0x0000b400fa8a7a23 */ /* 0x102fe2000001088e */
[----:B------:R-:W-:Y:S01]  /*14d40*/  MOV R250, R170 ;  /* 0x000000aa00fa7202 */ /* 0x000fe20000000f00 */
[----:B------:R-:W-:Y:S01]  /*14d50*/  FFMA.FTZ R142, R252, c[0x0][0x2d0], -R142 ;  /* 0x0000b400fc8e7a23 */ /* 0x000fe2000001088e */
[----:B------:R-:W-:Y:S01]  /*14d60*/  MOV R252, R169 ;  /* 0x000000a900fc7202 */ /* 0x000fe20000000f00 */
[-C--:B---3--:R-:W-:Y:S01]  /*14d70*/  HMMA.16816.F32 R84, R144, R156.reuse, R84 ;  /* 0x0000009c9054723c */ /* 0x088fe20000001854 */
[----:B------:R1:W-:Y:S03]  /*14d80*/  MUFU.EX2 R210, R138 ;  /* 0x0000008a00d27308 */ /* 0x0003e60000000800 */
[----:B-----5:R-:W-:Y:S04]  /*14d90*/  F2FP.PACK_AB R141, R220, R221 ;  /* 0x000000dddc8d723e */ /* 0x020fe800000000ff */
[C---:B------:R-:W-:Y:S03]  /*14da0*/  HMMA.16816.F32 R88, R152.reuse, R156, R88 ;  /* 0x0000009c9858723c */ /* 0x040fe60000001858 */
[----:B------:R2:W-:Y:S05]  /*14db0*/  MUFU.EX2 R209, R142 ;  /* 0x0000008e00d17308 */ /* 0x0005ea0000000800 */
[-C--:B------:R-:W-:Y:S08]  /*14dc0*/  HMMA.16816.F32 R92, R152, R158.reuse, R92 ;  /* 0x0000009e985c723c */ /* 0x080ff0000000185c */
[C---:B------:R-:W-:Y:S01]  /*14dd0*/  HMMA.16816.F32 R96, R144.reuse, R158, R96 ;  /* 0x0000009e9060723c */ /* 0x040fe20000001860 */
[----:B------:R-:W3:Y:S03]  /*14de0*/  LDSM.16.MT88.4 R156, [R225+0x3080] ;  /* 0x00308000e19c783b */ /* 0x000ee60000004200 */
[--C-:B-1----:R-:W-:Y:S01]  /*14df0*/  FFMA.FTZ R138, R246, c[0x0][0x2d0], -R143.reuse ;  /* 0x0000b400f68a7a23 */ /* 0x102fe2000001088f */
[----:B------:R-:W-:Y:S03]  /*14e00*/  MOV R246, R168 ;  /* 0x000000a800f67202 */ /* 0x000fe60000000f00 */
[-C--:B----4-:R-:W-:Y:S01]  /*14e10*/  HMMA.16816.F32 R100, R144, R160.reuse, R100 ;  /* 0x000000a09064723c */ /* 0x090fe20000001864 */
[----:B------:R1:W-:Y:S03]  /*14e20*/  MUFU.EX2 R208, R138 ;  /* 0x0000008a00d07308 */ /* 0x0003e60000000800 */
[----:B--2---:R-:W-:Y:S04]  /*14e30*/  F2FP.PACK_AB R142, R211, R218 ;  /* 0x000000dad38e723e */ /* 0x004fe800000000ff */
[C---:B------:R-:W-:Y:S08]  /*14e40*/  HMMA.16816.F32 R104, R152.reuse, R160, R104 ;  /* 0x000000a09868723c */ /* 0x040ff00000001868 */
[-C--:B------:R-:W-:Y:S08]  /*14e50*/  HMMA.16816.F32 R108, R152, R162.reuse, R108 ;  /* 0x000000a2986c723c */ /* 0x080ff0000000186c */
[C---:B------:R-:W-:Y:S04]  /*14e60*/  HMMA.16816.F32 R112, R144.reuse, R162, R112 ;  /* 0x000000a29070723c */ /* 0x040fe80000001870 */
[--C-:B-1----:R-:W-:Y:S01]  /*14e70*/  FFMA.FTZ R138, R248, c[0x0][0x2d0], -R143.reuse ;  /* 0x0000b400f88a7a23 */ /* 0x102fe2000001088f */
[----:B------:R-:W-:Y:S03]  /*14e80*/  MOV R248, R190 ;  /* 0x000000be00f87202 */ /* 0x000fe60000000f00 */
[-C--:B------:R-:W-:Y:S01]  /*14e90*/  HMMA.16816.F32 R116, R144, R148.reuse, R116 ;  /* 0x000000949074723c */ /* 0x080fe20000001874 */
[----:B------:R1:W2:Y:S07]  /*14ea0*/  MUFU.EX2 R207, R138 ;  /* 0x0000008a00cf7308 */ /* 0x0002ae0000000800 */
[C---:B------:R-:W-:Y:S08]  /*14eb0*/  HMMA.16816.F32 R120, R152.reuse, R148, R120 ;  /* 0x000000949878723c */ /* 0x040ff00000001878 */
[-C--:B------:R-:W-:Y:S08]  /*14ec0*/  HMMA.16816.F32 R124, R152, R150.reuse, R124 ;  /* 0x00000096987c723c */ /* 0x080ff0000000187c */
[----:B------:R-:W-:Y:S04]  /*14ed0*/  HMMA.16816.F32 R128, R144, R150, R128 ;  /* 0x000000969080723c */ /* 0x000fe80000001880 */
[--C-:B-1----:R-:W-:Y:S01]  /*14ee0*/  FFMA.FTZ R138, R249, c[0x0][0x2d0], -R143.reuse ;  /* 0x0000b400f98a7a23 */ /* 0x102fe2000001088f */
[----:B--2---:R-:W-:Y:S01]  /*14ef0*/  F2FP.PACK_AB R192, R207, R208 ;  /* 0x000000d0cfc0723e */ /* 0x004fe200000000ff */
[----:B------:R-:W-:Y:S01]  /*14f00*/  FFMA.FTZ R143, R251, c[0x0][0x2d0], -R143 ;  /* 0x0000b400fb8f7a23 */ /* 0x000fe2000001088f */
[----:B------:R-:W-:Y:S01]  /*14f10*/  MOV R249, R189 ;  /* 0x000000bd00f97202 */ /* 0x000fe20000000f00 */
[----:B------:R1:W-:Y:S01]  /*14f20*/  MUFU.EX2 R206, R138 ;  /* 0x0000008a00ce7308 */ /* 0x0003e20000000800 */
[----:B------:R-:W-:Y:S02]  /*14f30*/  MOV R251, R188 ;  /* 0x000000bc00fb7202 */ /* 0x000fe40000000f00 */
[----:B------:R-:W-:Y:S07]  /*14f40*/  LDSM.16.MT88.4 R188, [R228+0x3080] ;  /* 0x00308000e4bc783b */ /* 0x000fee0000004200 */
[----:B------:R2:W4:Y:S01]  /*14f50*/  MUFU.EX2 R205, R143 ;  /* 0x0000008f00cd7308 */ /* 0x0005220000000800 */
[--C-:B-1----:R-:W-:Y:S01]  /*14f60*/  FFMA.FTZ R138, R212, c[0x0][0x2d0], -R134.reuse ;  /* 0x0000b400d48a7a23 */ /* 0x102fe20000010886 */
[----:B------:R-:W-:Y:S08]  /*14f70*/  MOV R212, R139 ;  /* 0x0000008b00d47202 */ /* 0x000ff00000000f00 */
[----:B------:R1:W-:Y:S01]  /*14f80*/  MUFU.EX2 R139, R138 ;  /* 0x0000008a008b7308 */ /* 0x0003e20000000800 */
[----:B--2---:R-:W-:Y:S02]  /*14f90*/  F2FP.PACK_AB R143, R209, R210 ;  /* 0x000000d2d18f723e */ /* 0x004fe400000000ff */
[----:B----4-:R-:W-:Y:S01]  /*14fa0*/  F2FP.PACK_AB R194, R205, R206 ;  /* 0x000000cecdc2723e */ /* 0x010fe200000000ff */
[--C-:B-1----:R-:W-:Y:S01]  /*14fb0*/  FFMA.FTZ R138, R214, c[0x0][0x2d0], -R134.reuse ;  /* 0x0000b400d68a7a23 */ /* 0x102fe20000010886 */
[----:B------:R-:W-:Y:S02]  /*14fc0*/  MOV R214, R187 ;  /* 0x000000bb00d67202 */ /* 0x000fe40000000f00 */
[----:B------:R-:W-:Y:S03]  /*14fd0*/  MOV R187, R172 ;  /* 0x000000ac00bb7202 */ /* 0x000fe60000000f00 */
[----:B------:R1:W2:Y:S02]  /*14fe0*/  MUFU.EX2 R200, R138 ;  /* 0x0000008a00c87308 */ /* 0x0002a40000000800 */
[--C-:B-1----:R-:W-:Y:S01]  /*14ff0*/  FFMA.FTZ R138, R213, c[0x0][0x2d0], -R134.reuse ;  /* 0x0000b400d58a7a23 */ /* 0x102fe20000010886 */
[----:B------:R-:W-:Y:S01]  /*15000*/  MOV R213, R186 ;  /* 0x000000ba00d57202 */ /* 0x000fe20000000f00 */
[----:B------:R-:W-:Y:S01]  /*15010*/  FFMA.FTZ R134, R140, c[0x0][0x2d0], -R134 ;  /* 0x0000b4008c867a23 */ /* 0x000fe20000010886 */
[----:B------:R-:W-:Y:S02]  /*15020*/  MOV R186, R175 ;  /* 0x000000af00ba7202 */ /* 0x000fe40000000f00 */
[----:B------:R-:W1:Y:S03]  /*15030*/  LDSM.16.MT88.4 R172, [R226+0x3080] ;  /* 0x00308000e2ac783b */ /* 0x000e660000004200 */
[----:B------:R-:W-:Y:S01]  /*15040*/  MUFU.EX2 R138, R138 ;  /* 0x0000008a008a7308 */ /* 0x000fe20000000800 */
[----:B------:R-:W-:Y:S02]  /*15050*/  F2FP.PACK_AB R140, R244, R223 ;  /* 0x000000dff48c723e */ /* 0x000fe400000000ff */
[----:B--2---:R-:W-:Y:S05]  /*15060*/  F2FP.PACK_AB R193, R200, R139 ;  /* 0x0000008bc8c1723e */ /* 0x004fea00000000ff */
[-C--:B---3--:R-:W-:Y:S01]  /*15070*/  HMMA.16816.F32 R144, R140, R156.reuse, R4 ;  /* 0x0000009c8c90723c */ /* 0x088fe20000001804 */
[----:B------:R-:W2:Y:S01]  /*15080*/  LDSM.16.MT88.4 R4, [R225+0x4880] ;  /* 0x00488000e104783b */ /* 0x000ea20000004200 */
[----:B------:R-:W3:Y:S03]  /*15090*/  MUFU.EX2 R134, R134 ;  /* 0x0000008600867308 */ /* 0x000ee60000000800 */
[----:B---3--:R-:W-:Y:S07]  /*150a0*/  F2FP.PACK_AB R195, R134, R138 ;  /* 0x0000008a86c3723e */ /* 0x008fee00000000ff */
[C---:B------:R-:W-:Y:S01]  /*150b0*/  HMMA.16816.F32 R148, R192.reuse, R156, R8 ;  /* 0x0000009cc094723c */ /* 0x040fe20000001808 */
[----:B------:R-:W3:Y:S07]  /*150c0*/  LDSM.16.MT88.4 R8, [R226+0x4880] ;  /* 0x00488000e208783b */ /* 0x000eee0000004200 */
[-C--:B------:R-:W-:Y:S01]  /*150d0*/  HMMA.16816.F32 R152, R192, R158.reuse, R12 ;  /* 0x0000009ec098723c */ /* 0x080fe2000000180c */
[----:B------:R-:W4:Y:S07]  /*150e0*/  LDSM.16.MT88.4 R12, [R228+0x4880] ;  /* 0x00488000e40c783b */ /* 0x000f2e0000004200 */
[C---:B------:R-:W-:Y:S01]  /*150f0*/  HMMA.16816.F32 R156, R140.reuse, R158, R16 ;  /* 0x0000009e8c9c723c */ /* 0x040fe20000001810 */
[----:B------:R-:W2:Y:S07]  /*15100*/  LDSM.16.MT88.4 R16, [R227+0x4880] ;  /* 0x00488000e310783b */ /* 0x000eae0000004200 */
[-C--:B-1----:R-:W-:Y:S07]  /*15110*/  HMMA.16816.F32 R160, R140, R172.reuse, R20 ;  /* 0x000000ac8ca0723c */ /* 0x082fee0000001814 */
[----:B------:R-:W-:Y:S02]  /*15120*/  MOV R23, R165 ;  /* 0x000000a500177202 */ /* 0x000fe40000000f00 */
[C---:B------:R-:W-:Y:S01]  /*15130*/  HMMA.16816.F32 R164, R192.reuse, R172, R24 ;  /* 0x000000acc0a4723c */ /* 0x040fe20000001818 */
[----:B------:R-:W5:Y:S03]  /*15140*/  LDL.LU R27, [R1+0x2c] ;  /* 0x00002c00011b7983 */ /* 0x000f660000300800 */
[----:B------:R-:W-:Y:S02]  /*15150*/  MOV R22, R245 ;  /* 0x000000f500167202 */ /* 0x000fe40000000f00 */
[----:B------:R-:W-:Y:S02]  /*15160*/  MOV R245, R182 ;  /* 0x000000b600f57202 */ /* 0x000fe40000000f00 */
[-C--:B------:R-:W-:Y:S01]  /*15170*/  HMMA.16816.F32 R168, R192, R174.reuse, R28 ;  /* 0x000000aec0a8723c */ /* 0x080fe2000000181c */
[----:B------:R-:W5:Y:S03]  /*15180*/  LDL.LU R28, [R1+0x28] ;  /* 0x00002800011c7983 */ /* 0x000f660000300800 */
[----:B------:R-:W-:Y:S02]  /*15190*/  MOV R21, R187 ;  /* 0x000000bb00157202 */ /* 0x000fe40000000f00 */
[----:B------:R-:W-:Y:S02]  /*151a0*/  MOV R20, R186 ;  /* 0x000000ba00147202 */ /* 0x000fe40000000f00 */
[C---:B------:R-:W-:Y:S01]  /*151b0*/  HMMA.16816.F32 R172, R140.reuse, R174, R32 ;  /* 0x000000ae8cac723c */ /* 0x040fe20000001820 */
[----:B------:R-:W5:Y:S03]  /*151c0*/  LDL.LU R33, [R1+0x20] ;  /* 0x0000200001217983 */ /* 0x000f660000300800 */
[----:B------:R-:W-:Y:S01]  /*151d0*/  MOV R31, R178 ;  /* 0x000000b2001f7202 */ /* 0x000fe20000000f00 */
[----:B------:R-:W5:Y:S01]  /*151e0*/  LDL.LU R32, [R1+0x24] ;  /* 0x0000240001207983 */ /* 0x000f620000300800 */
[----:B------:R-:W-:Y:S02]  /*151f0*/  MOV R30, R179 ;  /* 0x000000b3001e7202 */ /* 0x000fe40000000f00 */
[----:B------:R-:W-:Y:S04]  /*15200*/  MOV R35, R176 ;  /* 0x000000b000237202 */ /* 0x000fe80000000f00 */
[----:B------:R-:W-:Y:S02]  /*15210*/  MOV R34, R177 ;  /* 0x000000b100227202 */ /* 0x000fe40000000f00 */
[-C--:B------:R-:W-:Y:S03]  /*15220*/  HMMA.16816.F32 R176, R140, R188.reuse, R36 ;  /* 0x000000bc8cb0723c */ /* 0x080fe60000001824 */
[----:B------:R-:W-:Y:S02]  /*15230*/  MOV R24, R183 ;  /* 0x000000b700187202 */ /* 0x000fe40000000f00 */
[----:B------:R-:W-:Y:S02]  /*15240*/  MOV R29, R181 ;  /* 0x000000b5001d7202 */ /* 0x000fe40000000f00 */
[----:B------:R-:W-:Y:S02]  /*15250*/  MOV R39, R180 ;  /* 0x000000b400277202 */ /* 0x000fe40000000f00 */
[C---:B------:R-:W-:Y:S04]  /*15260*/  HMMA.16816.F32 R180, R192.reuse, R188, R40 ;  /* 0x000000bcc0b4723c */ /* 0x040fe80000001828 */
[----:B------:R-:W-:Y:S02]  /*15270*/  MOV R26, R185 ;  /* 0x000000b9001a7202 */ /* 0x000fe40000000f00 */
[----:B------:R-:W-:Y:S02]  /*15280*/  MOV R25, R184 ;  /* 0x000000b800197202 */ /* 0x000fe40000000f00 */
        /* <DEDUP_REMOVED lines=21> */
[----:B------:R-:W-:Y:S04]  /*153e0*/  HMMA.16816.F32 R128, R140, R18, R128 ;  /* 0x000000128c80723c */ /* 0x000fe80000001880 */
[----:B-----5:R-:W-:Y:S04]  /*153f0*/  FFMA.FTZ R4, R2, R28, R35 ;  /* 0x0000001c02047223 */ /* 0x020fe80000010023 */
[----:B------:R-:W-:Y:S04]  /*15400*/  FADD.FTZ R4, R31, R4 ;  /* 0x000000041f047221 */ /* 0x000fe80000010000 */
[----:B------:R-:W-:Y:S02]  /*15410*/  FFMA.FTZ R133, R133, R33, R39 ;  /* 0x0000002185857223 */ /* 0x000fe40000010027 */
[----:B------:R-:W-:Y:S02]  /*15420*/  FADD.FTZ R5, R26, R4 ;  /* 0x000000041a057221 */ /* 0x000fe40000010000 */
[----:B------:R-:W-:Y:S02]  /*15430*/  FFMA.FTZ R132, R132, R32, R34 ;  /* 0x0000002084847223 */ /* 0x000fe40000010022 */
[----:B------:R-:W-:Y:S02]  /*15440*/  FADD.FTZ R2, R29, R133 ;  /* 0x000000851d027221 */ /* 0x000fe40000010000 */
[----:B------:R-:W-:Y:S02]  /*15450*/  FADD.FTZ R132, R30, R132 ;  /* 0x000000841e847221 */ /* 0x000fe40000010000 */
[----:B------:R-:W-:Y:S02]  /*15460*/  FADD.FTZ R2, R24, R2 ;  /* 0x0000000218027221 */ /* 0x000fe40000010000 */
[----:B------:R-:W-:Y:S02]  /*15470*/  FFMA.FTZ R4, R0, R27, R215 ;  /* 0x0000001b00047223 */ /* 0x000fe400000100d7 */
        /* <DEDUP_REMOVED lines=48> */
.L_x_997:
[----:B-12---:R-:W2:Y:S04]  /*15780*/  LDL.LU R0, [R1+0x20] ;  /* 0x0000200001007983 */ /* 0x006ea80000300800 */
        /* <DEDUP_REMOVED lines=26> */
[----:B------:R-:W-:Y:S01]  /*15930*/  FSETP.NE.FTZ.AND P2, PT, R9, RZ, PT ;  /* 0x000000ff0900720b */ /* 0x000fe20003f55000 */
[----:B----4-:R-:W-:-:S03]  /*15940*/  FADD.FTZ R8, R2, R8 ;  /* 0x0000000802087221 */ /* 0x010fc60000010000 */
[----:B------:R-:W-:Y:S02]  /*15950*/  FSETP.NE.FTZ.AND P1, PT, R6, RZ, PT ;  /* 0x000000ff0600720b */ /* 0x000fe40003f35000 */
[----:B------:R-:W-:-:S03]  /*15960*/  MOV R2, RZ ;  /* 0x000000ff00027202 */ /* 0x000fc60000000f00 */
[----:B------:R-:W1:Y:S01]  /*15970*/  @P3 MUFU.RCP R0, R5 ;  /* 0x0000000500003308 */ /* 0x000e620000001000 */
[----:B------:R-:W-:-:S07]  /*15980*/  FSETP.NE.FTZ.AND P0, PT, R8, RZ, PT ;  /* 0x000000ff0800720b */ /* 0x000fce0003f15000 */
[----:B------:R-:W-:Y:S01]  /*15990*/  @P2 MUFU.RCP R4, R9 ;  /* 0x0000000900042308 */ /* 0x000fe20000001000 */
[----:B-1----:R-:W-:-:S07]  /*159a0*/  FMUL.FTZ R144, R0, R144 ;  /* 0x0000009000907220 */ /* 0x002fce0000410000 */
        /* <DEDUP_REMOVED lines=19> */
[C---:B------:R-:W-:Y:S01]  /*15ae0*/  FMUL.FTZ R68, R0.reuse, R68 ;  /* 0x0000004400447220 */ /* 0x040fe20000410000 */
[----:B------:R-:W-:Y:S01]  /*15af0*/  @P0 MUFU.LG2 R6, R8 ;  /* 0x0000000800060308 */ /* 0x000fe20000000c00 */
        /* <DEDUP_REMOVED lines=16> */
[----:B-1----:R-:W-:-:S02]  /*15c00*/  FMUL.FTZ R148, R2, R148 ;  /* 0x0000009402947220 */ /* 0x002fc40000410000 */
[C---:B------:R-:W-:Y:S02]  /*15c10*/  FMUL.FTZ R149, R2.reuse, R149 ;  /* 0x0000009502957220 */ /* 0x040fe40000410000 */
[C---:B------:R-:W-:Y:S01]  /*15c20*/  FMUL.FTZ R152, R2.reuse, R152 ;  /* 0x0000009802987220 */ /* 0x040fe20000410000 */
[----:B------:R1:W2:Y:S01]  /*15c30*/  @P0 MUFU.RCP R0, R8 ;  /* 0x0000000800000308 */ /* 0x0002a20000001000 */
[C---:B------:R-:W-:Y:S02]  /*15c40*/  FMUL.FTZ R153, R2.reuse, R153 ;  /* 0x0000009902997220 */ /* 0x040fe40000410000 */
[C---:B------:R-:W-:Y:S02]  /*15c50*/  FMUL.FTZ R164, R2.reuse, R164 ;  /* 0x000000a402a47220 */ /* 0x040fe40000410000 */
[C---:B------:R-:W-:Y:S02]  /*15c60*/  FMUL.FTZ R165, R2.reuse, R165 ;  /* 0x000000a502a57220 */ /* 0x040fe40000410000 */
[----:B------:R-:W-:-:S02]  /*15c70*/  FMUL.FTZ R168, R2, R168 ;  /* 0x000000a802a87220 */ /* 0x000fc40000410000 */
[C---:B------:R-:W-:Y:S02]  /*15c80*/  FMUL.FTZ R169, R2.reuse, R169 ;  /* 0x000000a902a97220 */ /* 0x040fe40000410000 */
[C---:B------:R-:W-:Y:S02]  /*15c90*/  FMUL.FTZ R180, R2.reuse, R180 ;  /* 0x000000b402b47220 */ /* 0x040fe40000410000 */
[C---:B------:R-:W-:Y:S02]  /*15ca0*/  FMUL.FTZ R181, R2.reuse, R181 ;  /* 0x000000b502b57220 */ /* 0x040fe40000410000 */
[C---:B------:R-:W-:Y:S01]  /*15cb0*/  FMUL.FTZ R184, R2.reuse, R184 ;  /* 0x000000b802b87220 */ /* 0x040fe20000410000 */
[----:B-1----:R-:W-:Y:S01]  /*15cc0*/  @P0 MOV R8, 0x3f317218 ;  /* 0x3f31721800080802 */ /* 0x002fe20000000f00 */
        /* <DEDUP_REMOVED lines=55> */
[C---:B--2---:R-:W-:Y:S02]  /*16040*/  FMUL.FTZ R150, R0.reuse, R150 ;  /* 0x0000009600967220 */ /* 0x044fe40000410000 */
        /* <DEDUP_REMOVED lines=30> */
[----:B------:R-:W-:Y:S01]  /*16230*/  FMUL.FTZ R127, R0, R127 ;  /* 0x0000007f007f7220 */ /* 0x000fe20000410000 */
[----:B------:R-:W-:Y:S01]  /*16240*/  @P1 MOV R0, 0x3f317218 ;  /* 0x3f31721800001802 */ /* 0x000fe20000000f00 */
[----:B------:R-:W-:-:S02]  /*16250*/  @P2 FMUL.FTZ R5, R2, c[0x0][0x2d0] ;  /* 0x0000b40002052a20 */ /* 0x000fc40000410000 */
[----:B------:R-:W-:Y:S02]  /*16260*/  @P3 FMUL.FTZ R10, R4, c[0x0][0x2d0] ;  /* 0x0000b400040a3a20 */ /* 0x000fe40000410000 */
[----:B------:R-:W-:Y:S02]  /*16270*/  @P1 FMUL.FTZ R2, R0, c[0x0][0x2d0] ;  /* 0x0000b40000021a20 */ /* 0x000fe40000410000 */
[----:B------:R-:W-:Y:S02]  /*16280*/  @P3 FMUL.FTZ R11, R11, 0.69314718246459960938 ;  /* 0x3f3172180b0b3820 */ /* 0x000fe40000410000 */
[----:B------:R-:W-:Y:S02]  /*16290*/  @P2 FMUL.FTZ R9, R9, 0.69314718246459960938 ;  /* 0x3f31721809092820 */ /* 0x000fe40000410000 */
[----:B------:R-:W-:Y:S02]  /*162a0*/  @P1 FMUL.FTZ R7, R7, 0.69314718246459960938 ;  /* 0x3f31721807071820 */ /* 0x000fe40000410000 */
[----:B------:R-:W-:-:S02]  /*162b0*/  @P0 FMUL.FTZ R4, R6, 0.69314718246459960938 ;  /* 0x3f31721806040820 */ /* 0x000fc40000410000 */
[----:B------:R-:W-:Y:S02]  /*162c0*/  @P0 FMUL.FTZ R0, R8, c[0x0][0x2d0] ;  /* 0x0000b40008000a20 */ /* 0x000fe40000410000 */
[----:B------:R-:W-:Y:S02]  /*162d0*/  @P3 FFMA.FTZ R37, R10, R137, R11 ;  /* 0x000000890a253223 */ /* 0x000fe4000001000b */
[----:B------:R-:W-:Y:S02]  /*162e0*/  @P2 FFMA.FTZ R38, R5, R136, R9 ;  /* 0x0000008805262223 */ /* 0x000fe40000010009 */
[----:B------:R-:W-:Y:S02]  /*162f0*/  @P1 FFMA.FTZ R39, R2, R135, R7 ;  /* 0x0000008702271223 */ /* 0x000fe40000010007 */
[----:B------:R-:W-:Y:S02]  /*16300*/  @P0 FFMA.FTZ R40, R0, R3, R4 ;  /* 0x0000000300280223 */ /* 0x000fe40000010004 */
.L_x_949:
[----:B------:R-:W-:Y:S01]  /*16310*/  USHF.R.S32.HI UR6, URZ, 0x1f, UR10 ;  /* 0x0000001f3f067899 */ /* 0x000fe2000801140a */
[----:B------:R-:W-:Y:S05]  /*16320*/  @P4 BRA `(.L_x_1016) ;  /* 0x00001b4000004947 */ /* 0x000fea0003800000 */
[----:B------:R-:W3:Y:S01]  /*16330*/  S2R R12, SR_TID.X ;  /* 0x00000000000c7919 */ /* 0x000ee20000002100 */
[----:B------:R-:W-:Y:S01]  /*16340*/  ULDC.64 UR4, c[0x0][0x490] ;  /* 0x0001240000047ab9 */ /* 0x000fe20000000a00 */
[----:B------:R-:W-:Y:S01]  /*16350*/  F2FP.PACK_AB R42, R42, R52 ;  /* 0x000000342a2a723e */ /* 0x000fe200000000ff */
[----:B------:R-:W-:Y:S01]  /*16360*/  UIMAD UR7, UR6, UR4, URZ ;  /* 0x00000004060772a4 */ /* 0x000fe2000f8e023f */
[----:B------:R-:W4:Y:S01]  /*16370*/  S2R R14, SR_CTAID.Z ;  /* 0x00000000000e7919 */ /* 0x000f220000002700 */
[----:B------:R-:W-:Y:S01]  /*16380*/  UIMAD.WIDE.U32 UR8, UR10, UR4, URZ ;  /* 0x000000040a0872a5 */ /* 0x000fe2000f8e003f */
[----:B------:R-:W-:Y:S01]  /*16390*/  F2FP.PACK_AB R35, R35, R80 ;  /* 0x000000502323723e */ /* 0x000fe200000000ff */
[----:B------:R-:W-:Y:S01]  /*163a0*/  UIMAD UR7, UR10, UR5, UR7 ;  /* 0x000000050a0772a4 */ /* 0x000fe2000f8e0207 */
[----:B------:R-:W1:Y:S01]  /*163b0*/  S2R R80, SR_CTAID.X ;  /* 0x0000000000507919 */ /* 0x000e620000002500 */
[----:B------:R-:W-:Y:S01]  /*163c0*/  F2FP.PACK_AB R54, R55, R54 ;  /* 0x000000363736723e */ /* 0x000fe200000000ff */
[----:B------:R-:W-:Y:S01]  /*163d0*/  ULDC.64 UR4, c[0x0][0x3e8] ;  /* 0x0000fa0000047ab9 */ /* 0x000fe20000000a00 */
[----:B------:R-:W-:Y:S01]  /*163e0*/  IMAD.U32 R3, RZ, RZ, UR9 ;  /* 0x00000009ff037e24 */ /* 0x000fe2000f8e00ff */
[----:B------:R-:W-:Y:S01]  /*163f0*/  UIMAD.WIDE.U32 UR12, UR10, UR4, URZ ;  /* 0x000000040a0c72a5 */ /* 0x000fe2000f8e003f */
[----:B-1----:R-:W-:Y:S01]  /*16400*/  IMAD.U32 R2, RZ, RZ, UR8 ;  /* 0x00000008ff027e24 */ /* 0x002fe2000f8e00ff */
[----:B------:R-:W-:Y:S01]  /*16410*/  UIMAD UR6, UR6, UR4, URZ ;  /* 0x00000004060672a4 */ /* 0x000fe2000f8e023f */
[----:B------:R-:W-:Y:S01]  /*16420*/  IMAD.MOV.U32 R55, RZ, RZ, c[0x0][0x4e8] ;  /* 0x00013a00ff377624 */ /* 0x000fe200078e00ff */
[----:B------:R-:W-:Y:S01]  /*16430*/  UIADD3 UR7, UR9, UR7, URZ ;  /* 0x0000000709077290 */ /* 0x000fe2000fffe03f */
[----:B------:R-:W-:Y:S01]  /*16440*/  F2FP.PACK_AB R46, R46, R144 ;  /* 0x000000902e2e723e */ /* 0x000fe200000000ff */
[----:B------:R-:W-:Y:S01]  /*16450*/  IMAD.U32 R7, RZ, RZ, UR13 ;  /* 0x0000000dff077e24 */ /* 0x000fe2000f8e00ff */
[----:B------:R-:W-:Y:S01]  /*16460*/  UIMAD UR5, UR10, UR5, UR6 ;  /* 0x000000050a0572a4 */ /* 0x000fe2000f8e0206 */
[----:B------:R-:W-:Y:S01]  /*16470*/  IMAD.U32 R6, RZ, RZ, UR12 ;  /* 0x0000000cff067e24 */ /* 0x000fe2000f8e00ff */
[C---:B------:R-:W-:Y:S01]  /*16480*/  ISETP.NE.AND P0, PT, R55.reuse, 0x1, PT ;  /* 0x000000013700780c */ /* 0x040fe20003f05270 */
[----:B------:R-:W-:Y:S01]  /*16490*/  IMAD.U32 R5, RZ, RZ, UR7 ;  /* 0x00000007ff057e24 */ /* 0x000fe2000f8e00ff */
[----:B------:R-:W-:Y:S01]  /*164a0*/  UIADD3 UR5, UR13, UR5, URZ ;  /* 0x000000050d057290 */ /* 0x000fe2000fffe03f */
[----:B---3--:R-:W-:Y:S01]  /*164b0*/  SHF.R.S32.HI R18, RZ, 0x1f, R12 ;  /* 0x0000001fff127819 */ /* 0x008fe2000001140c */
[----:B------:R-:W-:Y:S01]  /*164c0*/  IMAD R55, R55, c[0x0][0x388], RZ ;  /* 0x0000e20037377a24 */ /* 0x000fe200078e02ff */
[----:B------:R-:W-:Y:S01]  /*164d0*/  F2FP.PACK_AB R146, R147, R146 ;  /* 0x000000929392723e */ /* 0x000fe200000000ff */
[----:B------:R-:W-:Y:S01]  /*164e0*/  BSSY B0, `(.L_x_1017) ;  /* 0x0000121000007945 */ /* 0x000fe20003800000 */
[----:B------:R-:W-:-:S02]  /*164f0*/  LEA.HI R4, R18, R12, RZ, 0x2 ;  /* 0x0000000c12047211 */ /* 0x000fc400078f10ff */
[-C--:B------:R-:W-:Y:S02]  /*16500*/  LEA.HI R8, R18, R12.reuse, RZ, 0x5 ;  /* 0x0000000c12087211 */ /* 0x080fe400078f28ff */
[--C-:B------:R-:W-:Y:S02]  /*16510*/  SHF.R.S32.HI R7, RZ, 0x2, R4.reuse ;  /* 0x00000002ff077819 */ /* 0x100fe40000011404 */
[----:B------:R-:W-:Y:S02]  /*16520*/  SHF.R.S32.HI R0, RZ, 0x1f, R4 ;  /* 0x0000001fff007819 */ /* 0x000fe40000011404 */
[----:B------:R-:W-:Y:S02]  /*16530*/  LOP3.LUT R3, R4, 0xfffffffc, RZ, 0xc0, !PT ;  /* 0xfffffffc04037812 */ /* 0x000fe400078ec0ff */
[----:B------:R-:W-:Y:S02]  /*16540*/  LOP3.LUT R4, R8, 0xffffffe0, RZ, 0xc0, !PT ;  /* 0xffffffe008047812 */ /* 0x000fe400078ec0ff */
[-C--:B------:R-:W-:Y:S01]  /*16550*/  LEA.HI R11, R18, R12.reuse, RZ, 0x3 ;  /* 0x0000000c120b7211 */ /* 0x080fe200078f18ff */
[----:B------:R-:W-:Y:S01]  /*16560*/  IMAD.IADD R10, R12, 0x1, -R3 ;  /* 0x000000010c0a7824 */ /* 0x000fe200078e0a03 */
[----:B------:R-:W-:Y:S01]  /*16570*/  LEA.HI R9, R0, R7, RZ, 0x3 ;  /* 0x0000000700097211 */ /* 0x000fe200078f18ff */
[----:B------:R-:W-:Y:S01]  /*16580*/  IMAD.IADD R0, R12, 0x1, -R4 ;  /* 0x000000010c007824 */ /* 0x000fe200078e0a04 */
[----:B------:R-:W-:Y:S01]  /*16590*/  LOP3.LUT R13, R11, 0xfffffff8, RZ, 0xc0, !PT ;  /* 0xfffffff80b0d7812 */ /* 0x000fe200078ec0ff */
[----:B------:R-:W-:Y:S01]  /*165a0*/  IMAD.MOV.U32 R4, RZ, RZ, R2 ;  /* 0x000000ffff047224 */ /* 0x000fe200078e0002 */
[----:B------:R-:W-:Y:S01]  /*165b0*/  LEA.HI R18, R18, R12, RZ, 0x6 ;  /* 0x0000000c12127211 */ /* 0x000fe200078f30ff */
[----:B------:R-:W-:Y:S01]  /*165c0*/  IMAD.MOV.U32 R2, RZ, RZ, R6 ;  /* 0x000000ffff027224 */ /* 0x000fe200078e0006 */
[----:B------:R-:W-:Y:S01]  /*165d0*/  SHF.R.S32.HI R6, RZ, 0x1f, R0 ;  /* 0x0000001fff067819 */ /* 0x000fe20000011400 */
[----:B------:R-:W-:Y:S01]  /*165e0*/  IMAD.IADD R13, R12, 0x1, -R13 ;  /* 0x000000010c0d7824 */ /* 0x000fe200078e0a0d */
[----:B----4-:R-:W-:Y:S01]  /*165f0*/  SHF.R.S32.HI R12, RZ, 0x1f, R14 ;  /* 0x0000001fff0c7819 */ /* 0x010fe2000001140e */
[----:B------:R-:W-:Y:S01]  /*16600*/  IMAD.U32 R3, RZ, RZ, UR5 ;  /* 0x00000005ff037e24 */ /* 0x000fe2000f8e00ff */
[----:B------:R-:W-:Y:S01]  /*16610*/  LOP3.LUT P3, RZ, R0, 0x3, RZ, 0xc0, !PT ;  /* 0x0000000300ff7812 */ /* 0x000fe2000786c0ff */
[----:B------:R-:W-:Y:S01]  /*16620*/  IMAD.WIDE.U32 R20, R14, c[0x0][0x498], R4 ;  /* 0x000126000e147a25 */ /* 0x000fe200078e0004 */
[----:B------:R-:W-:-:S02]  /*16630*/  LEA.HI R16, R6, R0, RZ, 0x2 ;  /* 0x0000000006107211 */ /* 0x000fc400078f10ff */
[--C-:B------:R-:W-:Y:S01]  /*16640*/  SHF.R.S32.HI R6, RZ, 0x5, R8.reuse ;  /* 0x00000005ff067819 */ /* 0x100fe20000011408 */
[C---:B------:R-:W-:Y:S01]  /*16650*/  IMAD R19, R12.reuse, c[0x0][0x498], RZ ;  /* 0x000126000c137a24 */ /* 0x040fe200078e02ff */
[----:B------:R-:W-:Y:S01]  /*16660*/  SHF.R.S32.HI R0, RZ, 0x1f, R8 ;  /* 0x0000001fff007819 */ /* 0x000fe20000011408 */
[----:B------:R-:W-:Y:S01]  /*16670*/  IMAD R12, R12, c[0x0][0x3f0], RZ ;  /* 0x0000fc000c0c7a24 */ /* 0x000fe200078e02ff */
[----:B------:R-:W-:Y:S01]  /*16680*/  SHF.R.S32.HI R52, RZ, 0x3, R11 ;  /* 0x00000003ff347819 */ /* 0x000fe2000001140b */
[----:B------:R-:W-:Y:S01]  /*16690*/  IMAD R19, R14, c[0x0][0x49c], R19 ;  /* 0x000127000e137a24 */ /* 0x000fe200078e0213 */
[----:B------:R-:W-:Y:S01]  /*166a0*/  LEA.HI R0, R0, R6, RZ, 0x2 ;  /* 0x0000000600007211 */ /* 0x000fe200078f10ff */
[----:B------:R-:W-:Y:S01]  /*166b0*/  IMAD R8, R14, c[0x0][0x3f4], R12 ;  /* 0x0000fd000e087a24 */ /* 0x000fe200078e020c */
[----:B------:R-:W-:Y:S01]  /*166c0*/  LOP3.LUT R9, R9, 0xfffffff8, RZ, 0xc0, !PT ;  /* 0xfffffff809097812 */ /* 0x000fe200078ec0ff */
[----:B------:R-:W-:Y:S01]  /*166d0*/  IMAD.SHL.U32 R4, R52, 0x40, RZ ;  /* 0x0000004034047824 */ /* 0x000fe200078e00ff */
[----:B------:R-:W-:Y:S01]  /*166e0*/  F2FP.PACK_AB R44, R44, R156 ;  /* 0x0000009c2c2c723e */ /* 0x000fe200000000ff */
[----:B------:R-:W-:Y:S01]  /*166f0*/  IMAD.WIDE.U32 R14, R14, c[0x0][0x3f0], R2 ;  /* 0x0000fc000e0e7a25 */ /* 0x000fe200078e0002 */
[----:B------:R-:W-:-:S02]  /*16700*/  LOP3.LUT R3, R0, 0xffffffc, RZ, 0xc0, !PT ;  /* 0x0ffffffc00037812 */ /* 0x000fc400078ec0ff */
[----:B------:R-:W-:Y:S01]  /*16710*/  LEA.HI R2, R10, R10, RZ, 0x1 ;  /* 0x0000000a0a027211 */ /* 0x000fe200078f08ff */
[----:B------:R-:W-:Y:S01]  /*16720*/  IMAD.SHL.U32 R12, R13, 0x8, RZ ;  /* 0x000000080d0c7824 */ /* 0x000fe200078e00ff */
[----:B------:R-:W-:Y:S01]  /*16730*/  LOP3.LUT R0, R4, 0x1c0, RZ, 0xc0, !PT ;  /* 0x000001c004007812 */ /* 0x000fe200078ec0ff */
[----:B------:R-:W-:Y:S01]  /*16740*/  IMAD.IADD R9, R7, 0x1, -R9 ;  /* 0x0000000107097824 */ /* 0x000fe200078e0a09 */
[----:B------:R-:W-:Y:S01]  /*16750*/  LOP3.LUT R4, R2, 0x1ffffffe, RZ, 0xc0, !PT ;  /* 0x1ffffffe02047812 */ /* 0x000fe200078ec0ff */
[C---:B------:R-:W-:Y:S01]  /*16760*/  IMAD.IADD R7, R6.reuse, 0x1, -R3 ;  /* 0x0000000106077824 */ /* 0x040fe200078e0a03 */
[----:B------:R-:W-:Y:S01]  /*16770*/  SHF.R.U32.HI R5, RZ, 0x3, R0 ;  /* 0x00000003ff057819 */ /* 0x000fe20000011600 */
[----:B------:R-:W-:Y:S01]  /*16780*/  IMAD R17, R6, 0x200, R10 ;  /* 0x0000020006117824 */ /* 0x000fe200078e020a */
[----:B------:R-:W-:Y:S01]  /*16790*/  LOP3.LUT R3, R0, 0x38, R12, 0xf8, !PT ;  /* 0x0000003800037812 */ /* 0x000fe200078ef80c */
[----:B------:R-:W-:Y:S01]  /*167a0*/  IMAD.SHL.U32 R0, R2, 0x20, RZ ;  /* 0x0000002002007824 */ /* 0x000fe200078e00ff */
[----:B------:R-:W-:Y:S01]  /*167b0*/  F2FP.PACK_AB R158, R159, R158 ;  /* 0x0000009e9f9e723e */ /* 0x000fe200000000ff */
[----:B------:R-:W-:Y:S01]  /*167c0*/  IMAD.IADD R6, R10, 0x1, -R4 ;  /* 0x000000010a067824 */ /* 0x000fe200078e0a04 */
[----:B------:R-:W-:-:S02]  /*167d0*/  LOP3.LUT R4, R9, 0x1, RZ, 0xc0, !PT ;  /* 0x0000000109047812 */ /* 0x000fc400078ec0ff */
[----:B------:R-:W-:Y:S01]  /*167e0*/  LOP3.LUT R2, R0, 0xffffffc0, RZ, 0xc0, !PT ;  /* 0xffffffc000027812 */ /* 0x000fe200078ec0ff */
[----:B------:R-:W-:Y:S01]  /*167f0*/  IMAD R0, R13, 0x10, R52 ;  /* 0x000000100d007824 */ /* 0x000fe200078e0234 */
[----:B------:R-:W-:Y:S02]  /*16800*/  LOP3.LUT R11, R3, R5, RZ, 0x3c, !PT ;  /* 0x00000005030b7212 */ /* 0x000fe400078e3cff */
[----:B------:R-:W-:Y:S01]  /*16810*/  SHF.R.S32.HI R3, RZ, 0x2, R16 ;  /* 0x00000002ff037819 */ /* 0x000fe20000011410 */
[----:B------:R-:W-:Y:S01]  /*16820*/  IMAD R10, R6, 0x8, R2 ;  /* 0x00000008060a7824 */ /* 0x000fe200078e0202 */
[----:B------:R-:W-:Y:S01]  /*16830*/  ISETP.NE.U32.AND P4, PT, R4, 0x1, PT ;  /* 0x000000010400780c */ /* 0x000fe20003f85070 */
[----:B------:R-:W-:Y:S01]  /*16840*/  IMAD R4, R80, 0x80, R0 ;  /* 0x0000008050047824 */ /* 0x000fe200078e0200 */
[----:B------:R-:W-:Y:S01]  /*16850*/  F2FP.PACK_AB R148, R149, R148 ;  /* 0x000000949594723e */ /* 0x000fe200000000ff */
[----:B------:R-:W-:Y:S01]  /*16860*/  IMAD R5, R7, 0x10, R3 ;  /* 0x0000001007057824 */ /* 0x000fe200078e0203 */
[----:B------:R-:W-:Y:S01]  /*16870*/  R2P PR, R9, 0x6 ;  /* 0x0000000609007804 */ /* 0x000fe20000000000 */
[----:B------:R-:W-:Y:S01]  /*16880*/  IMAD.IADD R3, R15, 0x1, R8 ;  /* 0x000000010f037824 */ /* 0x000fe200078e0208 */
[----:B------:R-:W-:Y:S01]  /*16890*/  F2FP.PACK_AB R150, R151, R150 ;  /* 0x000000969796723e */ /* 0x000fe200000000ff */
[----:B------:R-:W-:Y:S01]  /*168a0*/  @P0 IMAD.HI.U32 R8, R4, c[0x0][0x4ec], RZ ;  /* 0x00013b0004080a27 */ /* 0x000fe200078e00ff */
[----:B------:R-:W-:-:S02]  /*168b0*/  F2FP.PACK_AB R152, R153, R152 ;  /* 0x000000989998723e */ /* 0x000fc400000000ff */
[----:B------:R-:W-:Y:S01]  /*168c0*/  F2FP.PACK_AB R154, R155, R154 ;  /* 0x0000009a9b9a723e */ /* 0x000fe200000000ff */
[----:B------:R-:W-:Y:S01]  /*168d0*/  IMAD.SHL.U32 R6, R9, 0x40, RZ ;  /* 0x0000004009067824 */ /* 0x000fe200078e00ff */
[----:B------:R-:W-:Y:S01]  /*168e0*/  F2FP.PACK_AB R48, R48, R160 ;  /* 0x000000a03030723e */ /* 0x000fe200000000ff */
[----:B------:R-:W-:Y:S01]  /*168f0*/  IMAD.SHL.U32 R7, R18, 0x8, RZ ;  /* 0x0000000812077824 */ /* 0x000fe200078e00ff */
[----:B------:R-:W-:Y:S01]  /*16900*/  F2FP.PACK_AB R162, R163, R162 ;  /* 0x000000a2a3a2723e */ /* 0x000fe200000000ff */
[----:B------:R-:W-:Y:S01]  /*16910*/  IMAD.MOV.U32 R0, RZ, RZ, R4 ;  /* 0x000000ffff007224 */ /* 0x000fe200078e0004 */
[----:B------:R-:W-:Y:S01]  /*16920*/  @P0 SHF.R.U32.HI R0, RZ, c[0x0][0x4f0], R8 ;  /* 0x00013c00ff000a19 */ /* 0x000fe20000011608 */
[----:B------:R-:W-:Y:S01]  /*16930*/  IMAD.MOV.U32 R2, RZ, RZ, R14 ;  /* 0x000000ffff027224 */ /* 0x000fe200078e000e */
[----:B------:R-:W-:Y:S02]  /*16940*/  LOP3.LUT R6, R6, 0x1c0, RZ, 0xc0, !PT ;  /* 0x000001c006067812 */ /* 0x000fe400078ec0ff */
[----:B------:R-:W-:Y:S01]  /*16950*/  LOP3.LUT R13, R11, 0x7ffffe00, R7, 0xf8, !PT ;  /* 0x7ffffe000b0d7812 */ /* 0x000fe200078ef807 */
[----:B------:R-:W-:Y:S01]  /*16960*/  IMAD.IADD R11, R5, 0x1, R10 ;  /* 0x00000001050b7824 */ /* 0x000fe200078e020a */
[--C-:B------:R-:W-:Y:S01]  /*16970*/  SHF.R.S32.HI R7, RZ, 0x1f, R0.reuse ;  /* 0x0000001fff077819 */ /* 0x100fe20000011400 */
[----:B------:R-:W-:Y:S01]  /*16980*/  IMAD R5, R80, 0x80, R5 ;  /* 0x0000008050057824 */ /* 0x000fe200078e0205 */
[----:B------:R-:W-:Y:S01]  /*16990*/  LEA.HI R9, R6, R6, RZ, 0x1d ;  /* 0x0000000606097211 */ /* 0x000fe200078fe8ff */
[----:B------:R-:W-:Y:S01]  /*169a0*/  IMAD.MOV R6, RZ, RZ, -R0 ;  /* 0x000000ffff067224 */ /* 0x000fe200078e0a00 */
[----:B------:R-:W-:Y:S01]  /*169b0*/  F2FP.PACK_AB R47, R47, R172 ;  /* 0x000000ac2f2f723e */ /* 0x000fe200000000ff */
[----:B------:R-:W-:Y:S01]  /*169c0*/  IMAD R7, R7, c[0x0][0x3e0], RZ ;  /* 0x0000f80007077a24 */ /* 0x000fe200078e02ff */
[----:B------:R-:W-:Y:S01]  /*169d0*/  IADD3 R8, R5, 0x8, RZ ;  /* 0x0000000805087810 */ /* 0x000fe20007ffe0ff */
[----:B------:R-:W-:Y:S01]  /*169e0*/  IMAD.U32 R10, R17, 0x2, R9 ;  /* 0x00000002110a7824 */ /* 0x000fe200078e0009 */
[-C--:B------:R-:W-:Y:S01]  /*169f0*/  ISETP.GE.OR P6, PT, R5, R55.reuse, P3 ;  /* 0x000000370500720c */ /* 0x080fe20001fc6670 */
[----:B------:R-:W-:Y:S01]  /*16a00*/  IMAD R7, R0, c[0x0][0x3e4], R7 ;  /* 0x0000f90000077a24 */ /* 0x000fe200078e0207 */
[----:B------:R-:W-:Y:S01]  /*16a10*/  ISETP.GE.OR P5, PT, R8, R55, P3 ;  /* 0x000000370800720c */ /* 0x000fe20001fa6670 */
[----:B------:R-:W-:Y:S01]  /*16a20*/  IMAD.WIDE.U32 R8, R0, c[0x0][0x3e0], R2 ;  /* 0x0000f80000087a25 */ /* 0x000fe200078e0002 */
[----:B------:R-:W-:-:S02]  /*16a30*/  F2FP.PACK_AB R174, R175, R174 ;  /* 0x000000aeafae723e */ /* 0x000fc400000000ff */
[----:B------:R-:W-:Y:S01]  /*16a40*/  F2FP.PACK_AB R164, R165, R164 ;  /* 0x000000a4a5a4723e */ /* 0x000fe200000000ff */
[----:B------:R-:W-:Y:S01]  /*16a50*/  IMAD R18, R6, c[0x0][0x4e8], R4 ;  /* 0x00013a0006127a24 */ /* 0x000fe200078e0204 */
[----:B------:R-:W-:Y:S01]  /*16a60*/  F2FP.PACK_AB R166, R167, R166 ;  /* 0x000000a6a7a6723e */ /* 0x000fe200000000ff */
[----:B------:R-:W-:Y:S01]  /*16a70*/  IMAD.SHL.U32 R0, R10, 0x2, RZ ;  /* 0x000000020a007824 */ /* 0x000fe200078e00ff */
[C---:B------:R-:W-:Y:S01]  /*16a80*/  IADD3 R10, R5.reuse, 0x40, RZ ;  /* 0x00000040050a7810 */ /* 0x040fe20007ffe0ff */
[----:B------:R-:W-:Y:S01]  /*16a90*/  IMAD R6, R80, 0x80, R11 ;  /* 0x0000008050067824 */ /* 0x000fe200078e020b */
[----:B------:R-:W-:Y:S01]  /*16aa0*/  IADD3 R5, R5, 0x48, RZ ;  /* 0x0000004805057810 */ /* 0x000fe20007ffe0ff */
[----:B------:R-:W-:Y:S01]  /*16ab0*/  BAR.SYNC.DEFER_BLOCKING 0x1, 0x80 ;  /* 0x0042000000007b1d */ /* 0x000fe20000010000 */
[----:B------:R-:W-:Y:S01]  /*16ac0*/  IADD3 R11, R0, 0x80, RZ ;  /* 0x00000080000b7810 */ /* 0x000fe20007ffe0ff */
[----:B------:R-:W-:Y:S01]  /*16ad0*/  @P0 IMAD.HI.U32 R4, R6, c[0x0][0x4ec], RZ ;  /* 0x00013b0006040a27 */ /* 0x000fe200078e00ff */
[----:B------:R-:W-:-:S02]  /*16ae0*/  IADD3 R2, R0, 0x70, RZ ;  /* 0x0000007000027810 */ /* 0x000fc40007ffe0ff */
[----:B------:R-:W-:Y:S01]  /*16af0*/  @P4 IADD3 R2, R11, 0x10, RZ ;  /* 0x000000100b024810 */ /* 0x000fe20007ffe0ff */
[----:B------:R-:W-:Y:S01]  /*16b00*/  IMAD.MOV.U32 R3, RZ, RZ, R6 ;  /* 0x000000ffff037224 */ /* 0x000fe200078e0006 */
[-C--:B------:R-:W-:Y:S02]  /*16b10*/  ISETP.GE.OR P4, PT, R10, R55.reuse, P3 ;  /* 0x000000370a00720c */ /* 0x080fe40001f86670 */
[----:B------:R-:W-:Y:S01]  /*16b20*/  @P0 SHF.R.U32.HI R3, RZ, c[0x0][0x4f0], R4 ;  /* 0x00013c00ff030a19 */ /* 0x000fe20000011604 */
[----:B------:R-:W-:Y:S01]  /*16b30*/  IMAD.MOV.U32 R4, RZ, RZ, R8 ;  /* 0x000000ffff047224 */ /* 0x000fe200078e0008 */
[----:B------:R-:W-:Y:S01]  /*16b40*/  ISETP.GE.OR P3, PT, R5, R55, P3 ;  /* 0x000000370500720c */ /* 0x000fe20001f66670 */
[----:B------:R-:W-:Y:S01]  /*16b50*/  IMAD.IADD R5, R9, 0x1, R7 ;  /* 0x0000000109057824 */ /* 0x000fe200078e0207 */
[----:B------:R-:W-:Y:S01]  /*16b60*/  SHF.R.S32.HI R7, RZ, 0x1f, R18 ;  /* 0x0000001fff077819 */ /* 0x000fe20000011412 */
[--C-:B------:R-:W-:Y:S01]  /*16b70*/  IMAD.MOV R8, RZ, RZ, -R3.reuse ;  /* 0x000000ffff087224 */ /* 0x100fe200078e0a03 */
[----:B------:R-:W-:-:S02]  /*16b80*/  SHF.R.S32.HI R9, RZ, 0x1f, R3 ;  /* 0x0000001fff097819 */ /* 0x000fc40000011403 */
[----:B------:R-:W-:Y:S01]  /*16b90*/  IADD3 R10, P0, R3, R20, RZ ;  /* 0x00000014030a7210 */ /* 0x000fe20007f1e0ff */
[----:B------:R-:W-:Y:S01]  /*16ba0*/  IMAD R7, R7, c[0x0][0x3d8], RZ ;  /* 0x0000f60007077a24 */ /* 0x000fe200078e02ff */
[----:B------:R-:W-:Y:S01]  /*16bb0*/  F2FP.PACK_AB R168, R169, R168 ;  /* 0x000000a8a9a8723e */ /* 0x000fe200000000ff */
[----:B------:R-:W-:Y:S01]  /*16bc0*/  IMAD R8, R8, c[0x0][0x4e8], R6 ;  /* 0x00013a0008087a24 */ /* 0x000fe200078e0206 */
[----:B------:R-:W-:Y:S01]  /*16bd0*/  IADD3.X R11, R9, R21, R19, P0, !PT ;  /* 0x00000015090b7210 */ /* 0x000fe200007fe413 */
[C---:B------:R-:W-:Y:S01]  /*16be0*/  IMAD R53, R18.reuse, c[0x0][0x3dc], R7 ;  /* 0x0000f70012357a24 */ /* 0x040fe200078e0207 */
[----:B------:R-:W-:Y:S01]  /*16bf0*/  F2FP.PACK_AB R170, R171, R170 ;  /* 0x000000aaabaa723e */ /* 0x000fe200000000ff */
[----:B------:R-:W-:Y:S01]  /*16c00*/  IMAD.WIDE.U32 R18, R18, c[0x0][0x3d8], R4 ;  /* 0x0000f60012127a25 */ /* 0x000fe200078e0004 */
[----:B------:R-:W-:Y:S01]  /*16c10*/  SHF.R.S32.HI R4, RZ, 0x1f, R8 ;  /* 0x0000001fff047819 */ /* 0x000fe20000011408 */
[----:B------:R-:W-:Y:S01]  /*16c20*/  STS [R0+0x80], R46 ;  /* 0x0000802e00007388 */ /* 0x000fe20000000800 */
[----:B------:R-:W-:Y:S01]  /*16c30*/  F2FP.PACK_AB R45, R45, R176 ;  /* 0x000000b02d2d723e */ /* 0x000fe200000000ff */
[----:B------:R-:W-:Y:S01]  /*16c40*/  IMAD.MOV.U32 R9, RZ, RZ, 0x20 ;  /* 0x00000020ff097424 */ /* 0x000fe200078e00ff */
[----:B------:R-:W-:Y:S01]  /*16c50*/  F2FP.PACK_AB R178, R179, R178 ;  /* 0x000000b2b3b2723e */ /* 0x000fe200000000ff */
[----:B------:R-:W-:Y:S01]  /*16c60*/  IMAD R4, R4, c[0x0][0x488], RZ ;  /* 0x0001220004047a24 */ /* 0x000fe200078e02ff */
[----:B------:R-:W-:Y:S01]  /*16c70*/  STS [R0+0x480], R146 ;  /* 0x0004809200007388 */ /* 0x000fe20000000800 */
[----:B------:R-:W-:Y:S01]  /*16c80*/  IMAD.WIDE.U32 R6, R8, c[0x0][0x488], R10 ;  /* 0x0001220008067a25 */ /* 0x000fe200078e000a */
[----:B------:R-:W-:-:S02]  /*16c90*/  SEL R9, R9, 0xffffffe0, !P1 ;  /* 0xffffffe009097807 */ /* 0x000fc40004800000 */
[----:B------:R-:W-:Y:S01]  /*16ca0*/  STS [R2], R44 ;  /* 0x0000002c02007388 */ /* 0x000fe20000000800 */
[----:B------:R-:W-:Y:S01]  /*16cb0*/  IMAD R8, R8, c[0x0][0x48c], R4 ;  /* 0x0001230008087a24 */ /* 0x000fe200078e0204 */
[----:B------:R-:W-:Y:S01]  /*16cc0*/  LEA R10, P0, R6, c[0x0][0x450], 0x2 ;  /* 0x00011400060a7a11 */ /* 0x000fe200078010ff */
[----:B------:R-:W-:Y:S01]  /*16cd0*/  IMAD.MOV.U32 R5, RZ, RZ, 0x40 ;  /* 0x00000040ff057424 */ /* 0x000fe200078e00ff */
[----:B------:R-:W-:Y:S01]  /*16ce0*/  STS [R2+0x400], R158 ;  /* 0x0004009e02007388 */ /* 0x000fe20000000800 */
[----:B------:R-:W-:Y:S01]  /*16cf0*/  IMAD.IADD R8, R7, 0x1, R8 ;  /* 0x0000000107087824 */ /* 0x000fe200078e0208 */
[----:B------:R-:W-:Y:S01]  /*16d00*/  F2FP.PACK_AB R43, R43, R188 ;  /* 0x000000bc2b2b723e */ /* 0x000fe200000000ff */
[----:B------:R-:W-:Y:S01]  /*16d10*/  IMAD.IADD R3, R0, 0x1, R9 ;  /* 0x0000000100037824 */ /* 0x000fe200078e0209 */
[----:B------:R-:W-:Y:S01]  /*16d20*/  SEL R7, R5, 0xffffffc0, !P2 ;  /* 0xffffffc005077807 */ /* 0x000fe20005000000 */
[----:B------:R-:W-:Y:S01]  /*16d30*/  IMAD.IADD R4, R9, 0x1, R2 ;  /* 0x0000000109047824 */ /* 0x000fe200078e0202 */
[----:B------:R-:W-:Y:S01]  /*16d40*/  STS [R0+0x2080], R148 ;  /* 0x0020809400007388 */ /* 0x000fe20000000800 */
[----:B------:R-:W-:-:S02]  /*16d50*/  LEA.HI.X R9, R6, c[0x0][0x454], R8, 0x2, P0 ;  /* 0x0001150006097a11 */ /* 0x000fc400000f1408 */
[----:B------:R-:W-:Y:S01]  /*16d60*/  IMAD.IADD R6, R0, 0x1, R7 ;  /* 0x0000000100067824 */ /* 0x000fe200078e0207 */
[----:B------:R-:W-:Y:S01]  /*16d70*/  STS [R0+0x2480], R150 ;  /* 0x0024809600007388 */ /* 0x000fe20000000800 */
[----:B------:R-:W-:Y:S01]  /*16d80*/  F2FP.PACK_AB R190, R191, R190 ;  /* 0x000000bebfbe723e */ /* 0x000fe200000000ff */
[----:B------:R-:W-:Y:S01]  /*16d90*/  IMAD.IADD R8, R7, 0x1, R2 ;  /* 0x0000000107087824 */ /* 0x000fe200078e0202 */
[----:B------:R-:W-:Y:S01]  /*16da0*/  F2FP.PACK_AB R180, R181, R180 ;  /* 0x000000b4b5b4723e */ /* 0x000fe200000000ff */
        /* <DEDUP_REMOVED lines=79> */
[----:B------:R-:W-:Y:S01]  /*172a0*/  STS [R4+0x4400], R29 ;  /* 0x0044001d04007388 */ /* 0x000fe20000000800 */
[----:B-1----:R-:W-:Y:S01]  /*172b0*/  IMAD.SHL.U32 R0, R13, 0x2, RZ ;  /* 0x000000020d007824 */ /* 0x002fe200078e00ff */
[----:B------:R-:W-:-:S02]  /*172c0*/  LEA R13, P0, R18, c[0x0][0x380], 0x1 ;  /* 0x0000e000120d7a11 */ /* 0x000fc400078008ff */
        /* <DEDUP_REMOVED lines=16> */
[----:B-1----:R-:W-:-:S03]  /*173d0*/  IMAD R6, R80, 0x80, R52 ;  /* 0x0000008050067824 */ /* 0x002fc600078e0234 */
[----:B------:R-:W-:Y:S04]  /*173e0*/  STS [R5+0x6080], R120 ;  /* 0x0060807805007388 */ /* 0x000fe80000000800 */
[----:B------:R-:W-:Y:S04]  /*173f0*/  STS [R5+0x6480], R122 ;  /* 0x0064807a05007388 */ /* 0x000fe80000000800 */
[----:B------:R-:W-:Y:S04]  /*17400*/  STS [R7+0x6000], R124 ;  /* 0x0060007c07007388 */ /* 0x000fe80000000800 */
[----:B------:R-:W-:Y:S04]  /*17410*/  STS [R7+0x6400], R126 ;  /* 0x0064007e07007388 */ /* 0x000fe80000000800 */
[----:B------:R-:W-:Y:S04]  /*17420*/  SHFL.IDX PT, R16, R10, RZ, 0x1c1f ;  /* 0x001c1fff0a107589 */ /* 0x000fe800000e0000 */
[----:B------:R-:W1:Y:S04]  /*17430*/  SHFL.IDX PT, R17, R9, RZ, 0x1c1f ;  /* 0x001c1fff09117589 */ /* 0x000e6800000e0000 */
[----:B------:R-:W-:Y:S06]  /*17440*/  BAR.SYNC.DEFER_BLOCKING 0x1, 0x80 ;  /* 0x0042000000007b1d */ /* 0x000fec0000010000 */
[----:B------:R-:W-:Y:S04]  /*17450*/  SHFL.IDX PT, R2, R10, 0x1, 0x1c1f ;  /* 0x003c1f000a027f89 */ /* 0x000fe800000e0000 */
[----:B------:R-:W3:Y:S04]  /*17460*/  SHFL.IDX PT, R3, R9, 0x1, 0x1c1f ;  /* 0x003c1f0009037f89 */ /* 0x000ee800000e0000 */
[----:B------:R-:W-:Y:S04]  /*17470*/  SHFL.IDX PT, R14, R10, 0x2, 0x1c1f ;  /* 0x005c1f000a0e7f89 */ /* 0x000fe800000e0000 */
[----:B------:R-:W4:Y:S04]  /*17480*/  SHFL.IDX PT, R15, R9, 0x2, 0x1c1f ;  /* 0x005c1f00090f7f89 */ /* 0x000f2800000e0000 */
[----:B------:R-:W-:Y:S04]  /*17490*/  SHFL.IDX PT, R10, R10, 0x3, 0x1c1f ;  /* 0x007c1f000a0a7f89 */ /* 0x000fe800000e0000 */
[----:B------:R-:W2:Y:S04]  /*174a0*/  SHFL.IDX PT, R11, R9, 0x3, 0x1c1f ;  /* 0x007c1f00090b7f89 */ /* 0x000ea800000e0000 */
[----:B-1----:R-:W-:Y:S04]  /*174b0*/  @!P6 ST.E [R16.64], R37 ;  /* 0x000000251000e985 */ /* 0x002fe8000c101914 */
[----:B---3--:R1:W-:Y:S04]  /*174c0*/  @!P5 ST.E [R2.64], R38 ;  /* 0x000000260200d985 */ /* 0x0083e8000c101914 */
[----:B----4-:R3:W-:Y:S04]  /*174d0*/  @!P4 ST.E [R14.64], R39 ;  /* 0x000000270e00c985 */ /* 0x0107e8000c101914 */
[----:B--2---:R3:W-:Y:S04]  /*174e0*/  @!P3 ST.E [R10.64], R40 ;  /* 0x000000280a00b985 */ /* 0x0047e8000c101914 */
[----:B------:R3:W2:Y:S04]  /*174f0*/  LDS.128 R24, [R0+0x880] ;  /* 0x0008800000187984 */ /* 0x0006a80000000c00 */
[----:B------:R3:W4:Y:S01]  /*17500*/  LDS.128 R32, [R0+0x1080] ;  /* 0x0010800000207984 */ /* 0x0007220000000c00 */
[----:B-1----:R-:W-:-:S03]  /*17510*/  IMAD.IADD R2, R19, 0x1, R53 ;  /* 0x0000000113027824 */ /* 0x002fc600078e0235 */
[----:B------:R3:W1:Y:S04]  /*17520*/  LDS.128 R40, [R0+0x1880] ;  /* 0x0018800000287984 */ /* 0x0006680000000c00 */
[----:B------:R3:W1:Y:S01]  /*17530*/  LDS.128 R48, [R0+0x2080] ;  /* 0x0020800000307984 */ /* 0x0006620000000c00 */
[----:B------:R-:W-:Y:S02]  /*17540*/  LEA.HI.X R7, R18, c[0x0][0x384], R2, 0x1, P0 ;  /* 0x0000e10012077a11 */ /* 0x000fe400000f0c02 */
[----:B------:R-:W-:Y:S01]  /*17550*/  ISETP.GE.AND P0, PT, R6, R55, PT ;  /* 0x000000370600720c */ /* 0x000fe20003f06270 */
        /* <DEDUP_REMOVED lines=13> */
[----:B--2-4-:R-:W2:Y:S01]  /*17630*/  LDS.128 R16, [R0+0x80] ;  /* 0x0000800000107984 */ /* 0x014ea20000000c00 */
[----:B------:R-:W-:-:S02]  /*17640*/  IADD3 R4, R12, 0x40, RZ ;  /* 0x000000400c047810 */ /* 0x000fc40007ffe0ff */
[----:B------:R-:W-:Y:S01]  /*17650*/  ISETP.GE.AND P1, PT, R12, c[0x0][0x3c8], PT ;  /* 0x0000f2000c007a0c */ /* 0x000fe20003f26270 */
[----:B---3--:R3:W4:Y:S01]  /*17660*/  LDS.128 R8, [R0+0x4080] ;  /* 0x0040800000087984 */ /* 0x0087220000000c00 */
[----:B------:R-:W-:-:S13]  /*17670*/  ISETP.GE.AND P0, PT, R4, c[0x0][0x3c8], PT ;  /* 0x0000f20004007a0c */ /* 0x000fda0003f06270 */
[----:B---3--:R-:W-:-:S04]  /*17680*/  @!P0 SHF.R.S32.HI R0, RZ, 0x1f, R4 ;  /* 0x0000001fff008819 */ /* 0x008fc80000011404 */
[----:B------:R-:W-:Y:S01]  /*17690*/  @!P0 LEA.HI R0, R0, R4, RZ, 0x3 ;  /* 0x0000000400008211 */ /* 0x000fe200078f18ff */
[----:B-1----:R-:W-:-:S03]  /*176a0*/  @!P1 IMAD.WIDE R4, R12, 0x2, R2 ;  /* 0x000000020c049825 */ /* 0x002fc600078e0202 */
[----:B------:R-:W-:-:S05]  /*176b0*/  @!P0 LOP3.LUT R0, R0, 0xfffffff8, RZ, 0xc0, !PT ;  /* 0xfffffff800008812 */ /* 0x000fca00078ec0ff */
[----:B------:R-:W-:Y:S01]  /*176c0*/  @!P0 IMAD.WIDE R2, R0, 0x2, R2 ;  /* 0x0000000200028825 */ /* 0x000fe200078e0202 */
[----:B--2---:R1:W-:Y:S04]  /*176d0*/  @!P1 ST.E.128 [R4.64], R16 ;  /* 0x0000001004009985 */ /* 0x0043e8000c101d14 */
[----:B----4-:R1:W-:Y:S02]  /*176e0*/  @!P0 ST.E.128 [R2.64], R8 ;  /* 0x0000000802008985 */ /* 0x0103e4000c101d14 */
.L_x_1018:
[----:B--2-4-:R-:W-:Y:S05]  /*176f0*/  BSYNC B0 ;  /* 0x0000000000007941 */ /* 0x014fea0003800000 */
.L_x_1017:
[----:B---3--:R-:W-:Y:S01]  /*17700*/  IADD3 R0, R6, 0x10, RZ ;  /* 0x0000001006007810 */ /* 0x008fe20007ffe0ff */
[----:B-1----:R1:W2:Y:S01]  /*17710*/  SHFL.IDX PT, R3, R7, 0x1, 0x181f ;  /* 0x00381f0007037f89 */ /* 0x0022a200000e0000 */
        /* <DEDUP_REMOVED lines=14> */
.L_x_1020:
[----:B------:R-:W-:Y:S05]  /*17800*/  BSYNC B0 ;  /* 0x0000000000007941 */ /* 0x000fea0003800000 */
.L_x_1019:
        /* <DEDUP_REMOVED lines=16> */
.L_x_1022:
[----:B------:R-:W-:Y:S05]  /*17910*/  BSYNC B0 ;  /* 0x0000000000007941 */ /* 0x000fea0003800000 */
.L_x_1021:
        /* <DEDUP_REMOVED lines=16> */
.L_x_1024:
[----:B------:R-:W-:Y:S05]  /*17a20*/  BSYNC B0 ;  /* 0x0000000000007941 */ /* 0x000fea0003800000 */
.L_x_1023:
        /* <DEDUP_REMOVED lines=16> */
.L_x_1026:
[----:B------:R-:W-:Y:S05]  /*17b30*/  BSYNC B0 ;  /* 0x0000000000007941 */ /* 0x000fea0003800000 */
.L_x_1025:
        /* <DEDUP_REMOVED lines=16> */
.L_x_1028:
[----:B------:R-:W-:Y:S05]  /*17c40*/  BSYNC B0 ;  /* 0x0000000000007941 */ /* 0x000fea0003800000 */
.L_x_1027:
        /* <DEDUP_REMOVED lines=16> */
.L_x_1030:
[----:B------:R-:W-:Y:S05]  /*17d50*/  BSYNC B0 ;  /* 0x0000000000007941 */ /* 0x000fea0003800000 */
.L_x_1029:
        /* <DEDUP_REMOVED lines=17> */
.L_x_1016:
[----:B------:R-:W3:Y:S01]  /*17e70*/  S2R R11, SR_TID.X ;  /* 0x00000000000b7919 */ /* 0x000ee20000002100 */
[----:B------:R-:W-:Y:S03]  /*17e80*/  BSSY B0, `(.L_x_1031) ;  /* 0x0000028000007945 */ /* 0x000fe60003800000 */
[----:B------:R-:W4:Y:S01]  /*17e90*/  S2R R9, SR_CTAID.Z ;  /* 0x0000000000097919 */ /* 0x000f220000002700 */
[----:B---3--:R-:W-:Y:S02]  /*17ea0*/  ISETP.GT.AND P0, PT, R11, 0x7f, PT ;  /* 0x0000007f0b00780c */ /* 0x008fe40003f04270 */
[----:B----4-:R-:W-:-:S11]  /*17eb0*/  SHF.R.S32.HI R10, RZ, 0x1f, R9 ;  /* 0x0000001fff0a7819 */ /* 0x010fd60000011409 */
[----:B------:R-:W-:Y:S05]  /*17ec0*/  @P0 BRA `(.L_x_1032) ;  /* 0x0000023000000947 */ /* 0x000fea0003800000 */
[----:B------:R-:W3:Y:S01]  /*17ed0*/  S2R R5, SR_CTAID.X ;  /* 0x0000000000057919 */ /* 0x000ee20000002500 */
[----:B-1----:R-:W-:-:S05]  /*17ee0*/  MOV R2, c[0x0][0x4e8] ;  /* 0x00013a0000027a02 */ /* 0x002fca0000000f00 */
[----:B------:R-:W-:Y:S01]  /*17ef0*/  IMAD R0, R2, c[0x0][0x388], RZ ;  /* 0x0000e20002007a24 */ /* 0x000fe200078e02ff */
[----:B---3--:R-:W-:-:S04]  /*17f00*/  LEA R5, R5, R11, 0x7 ;  /* 0x0000000b05057211 */ /* 0x008fc800078e38ff */
[----:B------:R-:W-:-:S13]  /*17f10*/  ISETP.GE.AND P0, PT, R5, R0, PT ;  /* 0x000000000500720c */ /* 0x000fda0003f06270 */
[----:B------:R-:W-:Y:S05]  /*17f20*/  @P0 BRA `(.L_x_1032) ;  /* 0x000001d000000947 */ /* 0x000fea0003800000 */
[----:B------:R-:W-:Y:S01]  /*17f30*/  ISETP.NE.AND P0, PT, R2, 0x1, PT ;  /* 0x000000010200780c */ /* 0x000fe20003f05270 */
[----:B------:R-:W-:Y:S01]  /*17f40*/  ULDC.64 UR4, c[0x0][0x490] ;  /* 0x0001240000047ab9 */ /* 0x000fe20000000a00 */
[----:B------:R-:W-:Y:S01]  /*17f50*/  MOV R0, R5 ;  /* 0x0000000500007202 */ /* 0x000fe20000000f00 */
[----:B------:R-:W-:Y:S01]  /*17f60*/  UIMAD UR7, UR6, UR4, URZ ;  /* 0x00000004060772a4 */ /* 0x000fe2000f8e023f */
[----:B------:R-:W-:Y:S01]  /*17f70*/  IMAD R6, R10, c[0x0][0x498], RZ ;  /* 0x000126000a067a24 */ /* 0x000fe200078e02ff */
[----:B------:R-:W-:Y:S02]  /*17f80*/  UIMAD.WIDE.U32 UR8, UR10, UR4, URZ ;  /* 0x000000040a0872a5 */ /* 0x000fe4000f8e003f */
[----:B------:R-:W-:Y:S01]  /*17f90*/  UIMAD UR4, UR10, UR5, UR7 ;  /* 0x000000050a0472a4 */ /* 0x000fe2000f8e0207 */
[----:B------:R-:W-:-:S03]  /*17fa0*/  IMAD R6, R9, c[0x0][0x49c], R6 ;  /* 0x0001270009067a24 */ /* 0x000fc600078e0206 */
[----:B------:R-:W-:Y:S01]  /*17fb0*/  UIADD3 UR4, UR9, UR4, URZ ;  /* 0x0000000409047290 */ /* 0x000fe2000fffe03f */
[----:B------:R-:W-:Y:S01]  /*17fc0*/  MOV R3, UR9 ;  /* 0x0000000900037c02 */ /* 0x000fe20008000f00 */
[----:B------:R-:W-:-:S04]  /*17fd0*/  @P0 IMAD.HI.U32 R2, R5, c[0x0][0x4ec], RZ ;  /* 0x00013b0005020a27 */ /* 0x000fc800078e00ff */
[----:B------:R-:W-:Y:S01]  /*17fe0*/  IMAD.U32 R3, RZ, RZ, UR4 ;  /* 0x00000004ff037e24 */ /* 0x000fe2000f8e00ff */
[----:B------:R-:W-:Y:S01]  /*17ff0*/  @P0 SHF.R.U32.HI R0, RZ, c[0x0][0x4f0], R2 ;  /* 0x00013c00ff000a19 */ /* 0x000fe20000011602 */
[----:B------:R-:W-:-:S03]  /*18000*/  IMAD.U32 R2, RZ, RZ, UR8 ;  /* 0x00000008ff027e24 */ /* 0x000fc6000f8e00ff */
[----:B------:R-:W-:Y:S01]  /*18010*/  IADD3 R4, -R0, RZ, RZ ;  /* 0x000000ff00047210 */ /* 0x000fe20007ffe1ff */
[----:B------:R-:W-:Y:S01]  /*18020*/  IMAD.WIDE.U32 R2, R9, c[0x0][0x498], R2 ;  /* 0x0001260009027a25 */ /* 0x000fe200078e0002 */
[----:B------:R-:W-:-:S03]  /*18030*/  SHF.R.S32.HI R7, RZ, 0x1f, R0 ;  /* 0x0000001fff077819 */ /* 0x000fc60000011400 */
[----:B------:R-:W-:Y:S01]  /*18040*/  IMAD R4, R4, c[0x0][0x4e8], R5 ;  /* 0x00013a0004047a24 */ /* 0x000fe200078e0205 */
[----:B------:R-:W-:-:S04]  /*18050*/  IADD3 R2, P0, R0, R2, RZ ;  /* 0x0000000200027210 */ /* 0x000fc80007f1e0ff */
[----:B------:R-:W-:Y:S02]  /*18060*/  SHF.R.S32.HI R5, RZ, 0x1f, R4 ;  /* 0x0000001fff057819 */ /* 0x000fe40000011404 */
[----:B------:R-:W-:-:S03]  /*18070*/  IADD3.X R3, R7, R3, R6, P0, !PT ;  /* 0x0000000307037210 */ /* 0x000fc600007fe406 */
        /* <DEDUP_REMOVED lines=8> */
.L_x_1032:
[----:B------:R-:W-:Y:S05]  /*18100*/  BSYNC B0 ;  /* 0x0000000000007941 */ /* 0x000fea0003800000 */
.L_x_1031:
[----:B------:R-:W3:Y:S01]  /*18110*/  S2R R13, SR_CTAID.X ;  /* 0x00000000000d7919 */ /* 0x000ee20000002500 */
[----:B-1----:R-:W-:Y:S01]  /*18120*/  SHF.R.S32.HI R0, RZ, 0x1f, R11 ;  /* 0x0000001fff007819 */ /* 0x002fe2000001140b */
[----:B------:R-:W-:Y:S01]  /*18130*/  IMAD.MOV.U32 R12, RZ, RZ, c[0x0][0x4e8] ;  /* 0x00013a00ff0c7624 */ /* 0x000fe200078e00ff */
[----:B------:R-:W-:Y:S01]  /*18140*/  ULDC.64 UR4, c[0x0][0x3e8] ;  /* 0x0000fa0000047ab9 */ /* 0x000fe20000000a00 */
[----:B------:R-:W-:Y:S01]  /*18150*/  IMAD R7, R10, c[0x0][0x3f0], RZ ;  /* 0x0000fc000a077a24 */ /* 0x000fe200078e02ff */
[----:B------:R-:W-:Y:S01]  /*18160*/  LEA.HI R0, R0, R11, RZ, 0x3 ;  /* 0x0000000b00007211 */ /* 0x000fe200078f18ff */
[----:B------:R-:W-:Y:S01]  /*18170*/  UIMAD UR6, UR6, UR4, URZ ;  /* 0x00000004060672a4 */ /* 0x000fe2000f8e023f */
[----:B------:R-:W-:Y:S01]  /*18180*/  ISETP.NE.AND P0, PT, R12, 0x1, PT ;  /* 0x000000010c00780c */ /* 0x000fe20003f05270 */
[----:B------:R-:W-:Y:S01]  /*18190*/  UIMAD.WIDE.U32 UR8, UR10, UR4, URZ ;  /* 0x000000040a0872a5 */ /* 0x000fe2000f8e003f */
[----:B------:R-:W-:Y:S01]  /*181a0*/  LOP3.LUT R2, R0, 0xfffffff8, RZ, 0xc0, !PT ;  /* 0xfffffff800027812 */ /* 0x000fe200078ec0ff */
[----:B------:R-:W-:Y:S01]  /*181b0*/  UIMAD UR4, UR10, UR5, UR6 ;  /* 0x000000050a0472a4 */ /* 0x000fe2000f8e0206 */
[----:B------:R-:W-:Y:S01]  /*181c0*/  SHF.R.S32.HI R8, RZ, 0x3, R0 ;  /* 0x00000003ff087819 */ /* 0x000fe20000011400 */
[----:B------:R-:W-:Y:S01]  /*181d0*/  IMAD R7, R9, c[0x0][0x3f4], R7 ;  /* 0x0000fd0009077a24 */ /* 0x000fe200078e0207 */
[----:B------:R-:W-:Y:S01]  /*181e0*/  BSSY B0, `(.L_x_1033) ;  /* 0x000002c000007945 */ /* 0x000fe20003800000 */
[----:B------:R-:W-:Y:S01]  /*181f0*/  IMAD.IADD R11, R11, 0x1, -R2 ;  /* 0x000000010b0b7824 */ /* 0x000fe200078e0a02 */
[----:B------:R-:W-:Y:S01]  /*18200*/  UIADD3 UR4, UR9, UR4, URZ ;  /* 0x0000000409047290 */ /* 0x000fe2000fffe03f */
[----:B------:R-:W-:Y:S01]  /*18210*/  IMAD.U32 R3, RZ, RZ, UR9 ;  /* 0x00000009ff037e24 */ /* 0x000fe2000f8e00ff */
[----:B------:R-:W-:Y:S01]  /*18220*/  MOV R2, UR8 ;  /* 0x0000000800027c02 */ /* 0x000fe20008000f00 */
[----:B------:R-:W-:Y:S01]  /*18230*/  IMAD R12, R12, c[0x0][0x388], RZ ;  /* 0x0000e2000c0c7a24 */ /* 0x000fe200078e02ff */
[----:B------:R-:W-:-:S02]  /*18240*/  LEA R0, R11, R8, 0x4 ;  /* 0x000000080b007211 */ /* 0x000fc400078e20ff */
[----:B------:R-:W-:-:S03]  /*18250*/  MOV R3, UR4 ;  /* 0x0000000400037c02 */ /* 0x000fc60008000f00 */
[C---:B---3--:R-:W-:Y:S01]  /*18260*/  IMAD R4, R13.reuse, 0x80, R0 ;  /* 0x000000800d047824 */ /* 0x048fe200078e0200 */
        /* <DEDUP_REMOVED lines=10> */
[----:B------:R-:W-:Y:S02]  /*18310*/  IMAD R5, R5, c[0x0][0x4e8], R4 ;  /* 0x00013a0005057a24 */ /* 0x000fe400078e0204 */
[----:B------:R-:W-:Y:S01]  /*18320*/  IMAD R0, R0, c[0x0][0x3e4], R6 ;  /* 0x0000f90000007a24 */ /* 0x000fe200078e0206 */
[----:B------:R-:W-:Y:S02]  /*18330*/  SHF.L.U32 R6, R11, 0x3, RZ ;  /* 0x000000030b067819 */ /* 0x000fe400000006ff */
[----:B------:R-:W-:Y:S02]  /*18340*/  SHF.R.S32.HI R4, RZ, 0x1f, R5 ;  /* 0x0000001fff047819 */ /* 0x000fe40000011405 */
[----:B------:R-:W-:Y:S02]  /*18350*/  IADD3 R3, R3, R0, RZ ;  /* 0x0000000003037210 */ /* 0x000fe40007ffe0ff */
[----:B------:R-:W-:Y:S01]  /*18360*/  IADD3 R7, R6, 0x40, RZ ;  /* 0x0000004006077810 */ /* 0x000fe20007ffe0ff */
[----:B------:R-:W-:-:S02]  /*18370*/  IMAD R0, R4, c[0x0][0x3d8], RZ ;  /* 0x0000f60004007a24 */ /* 0x000fc400078e02ff */
[----:B------:R-:W-:-:S04]  /*18380*/  IMAD.WIDE.U32 R2, R5, c[0x0][0x3d8], R2 ;  /* 0x0000f60005027a25 */ /* 0x000fc800078e0002 */
[----:B------:R-:W-:Y:S01]  /*18390*/  IMAD R0, R5, c[0x0][0x3dc], R0 ;  /* 0x0000f70005007a24 */ /* 0x000fe200078e0200 */
[----:B------:R-:W-:-:S03]  /*183a0*/  LEA R10, P0, R2, c[0x0][0x380], 0x1 ;  /* 0x0000e000020a7a11 */ /* 0x000fc600078008ff */
[----:B------:R-:W-:-:S05]  /*183b0*/  IMAD.IADD R0, R3, 0x1, R0 ;  /* 0x0000000103007824 */ /* 0x000fca00078e0200 */
[----:B------:R-:W-:Y:S02]  /*183c0*/  LEA.HI.X R9, R2, c[0x0][0x384], R0, 0x1, P0 ;  /* 0x0000e10002097a11 */ /* 0x000fe400000f0c00 */
[----:B------:R-:W-:Y:S01]  /*183d0*/  ISETP.GE.AND P0, PT, R8, R12, PT ;  /* 0x0000000c0800720c */ /* 0x000fe20003f06270 */
[----:B------:R1:W3:Y:S04]  /*183e0*/  SHFL.IDX PT, R2, R10, RZ, 0x181f ;  /* 0x00181fff0a027589 */ /* 0x0002e800000e0000 */
[----:B------:R1:W4:Y:S08]  /*183f0*/  SHFL.IDX PT, R3, R9, RZ, 0x181f ;  /* 0x00181fff09037589 */ /* 0x00033000000e0000 */
        /* <DEDUP_REMOVED lines=10> */
.L_x_1034:
[----:B------:R-:W-:Y:S05]  /*184a0*/  BSYNC B0 ;  /* 0x0000000000007941 */ /* 0x000fea0003800000 */
.L_x_1033:
[----:B------:R-:W-:Y:S01]  /*184b0*/  IADD3 R0, R8, 0x10, RZ ;  /* 0x0000001008007810 */ /* 0x000fe20007ffe0ff */
[----:B---34-:R3:W4:Y:S01]  /*184c0*/  SHFL.IDX PT, R3, R9, 0x1, 0x181f ;  /* 0x00381f0009037f89 */ /* 0x01872200000e0000 */
        /* <DEDUP_REMOVED lines=13> */
.L_x_1036:
[----:B------:R-:W-:Y:S05]  /*185a0*/  BSYNC B0 ;  /* 0x0000000000007941 */ /* 0x000fea0003800000 */
.L_x_1035:
[----:B------:R-:W-:Y:S01]  /*185b0*/  IADD3 R0, R8, 0x20, RZ ;  /* 0x0000002008007810 */ /* 0x000fe20007ffe0ff */
[----:B-1--4-:R1:W4:Y:S01]  /*185c0*/  SHFL.IDX PT, R3, R9, 0x2, 0x181f ;  /* 0x00581f0009037f89 */ /* 0x01232200000e0000 */
        /* <DEDUP_REMOVED lines=13> */
.L_x_1038:
[----:B------:R-:W-:Y:S05]  /*186a0*/  BSYNC B0 ;  /* 0x0000000000007941 */ /* 0x000fea0003800000 */
.L_x_1037:
        /* <DEDUP_REMOVED lines=15> */
.L_x_1040:
[----:B------:R-:W-:Y:S05]  /*187a0*/  BSYNC B0 ;  /* 0x0000000000007941 */ /* 0x000fea0003800000 */
.L_x_1039:
        /* <DEDUP_REMOVED lines=15> */
.L_x_1042:
[----:B------:R-:W-:Y:S05]  /*188a0*/  BSYNC B0 ;  /* 0x0000000000007941 */ /* 0x000fea0003800000 */
.L_x_1041:
        /* <DEDUP_REMOVED lines=15> */
.L_x_1044:
[----:B------:R-:W-:Y:S05]  /*189a0*/  BSYNC B0 ;  /* 0x0000000000007941 */ /* 0x000fea0003800000 */
.L_x_1043:
        /* <DEDUP_REMOVED lines=15> */
.L_x_1046:
[----:B------:R-:W-:Y:S05]  /*18aa0*/  BSYNC B0 ;  /* 0x0000000000007941 */ /* 0x000fea0003800000 */
.L_x_1045:
[----:B------:R-:W-:Y:S01]  /*18ab0*/  IADD3 R0, R8, 0x70, RZ ;  /* 0x0000007008007810 */ /* 0x000fe20007ffe0ff */
[----:B---34-:R3:W4:Y:S03]  /*18ac0*/  SHFL.IDX PT, R3, R9, 0x7, 0x181f ;  /* 0x00f81f0009037f89 */ /* 0x01872600000e0000 */
[----:B------:R-:W-:Y:S01]  /*18ad0*/  ISETP.GE.AND P0, PT, R0, R12, PT ;  /* 0x0000000c0000720c */ /* 0x000fe20003f06270 */
[----:B------:R3:W1:-:S12]  /*18ae0*/  SHFL.IDX PT, R2, R10, 0x7, 0x181f ;  /* 0x00f81f000a027f89 */ /* 0x00065800000e0000 */
[----:B------:R-:W-:Y:S05]  /*18af0*/  @P0 EXIT ;  /* 0x000000000000094d */ /* 0x000fea0003800000 */
[----:B------:R-:W-:-:S13]  /*18b00*/  ISETP.GE.AND P0, PT, R6, c[0x0][0x3c8], PT ;  /* 0x0000f20006007a0c */ /* 0x000fda0003f06270 */
[----:B-1--4-:R-:W-:-:S05]  /*18b10*/  @!P0 IMAD.WIDE R4, R6, 0x2, R2 ;  /* 0x0000000206048825 */ /* 0x012fca00078e0202 */
        /* <DEDUP_REMOVED lines=9> */
.L_x_1047:
        /* <DEDUP_REMOVED lines=13> */
.L_x_2179:


//--------------------- .text._ZN7cutlass13device_kernelIN5flash19enable_sm80_to_sm89INS1_16FlashAttnFwdSm80INS1_25CollectiveMainloopFwdSm80ILi4ELi1ELb0EN4cute5tupleIJNS5_1CILi128EEENS7_ILi48EEES8_EEELi128ENS_6half_tEfNS_4arch4Sm80ELb0ELb1ELb1ELb1ELb1ELb0ELb1ELb0EEENS1_21CollectiveEpilogueFwdINS6_IJS8_S8_S9_EEENS6_IJNS7_ILi1EEESH_SH_EEESB_SD_Li128ELb1ELb1ELb0ELb0EEENS1_19SingleTileSchedulerILb1ELb0ELb1ELi128EEEEEEEEEvNT_6ParamsE --------------------------
	.section	.text._ZN7cutlass13device_kernelIN5flash19enable_sm80_to_sm89INS1_16FlashAttnFwdSm80INS1_25CollectiveMainloopFwdSm80ILi4ELi1ELb0EN4cute5tupleIJNS5_1CILi128EEENS7_ILi48EEES8_EEELi128ENS_6half_tEfNS_4arch4Sm80ELb0ELb1ELb1ELb1ELb1ELb0ELb1ELb0EEENS1_21CollectiveEpilogueFwdINS6_IJS8_S8_S9_EEENS6_IJNS7_ILi1EEESH_SH_EEESB_SD_Li128ELb1ELb1ELb0ELb0EEENS1_19SingleTileSchedulerILb1ELb0ELb1ELi128EEEEEEEEEvNT_6ParamsE,"ax",@progbits
	.sectioninfo	@"SHI_REGISTERS=255"
	.align	128
.text._ZN7cutlass13device_kernelIN5flash19enable_sm80_to_sm89INS1_16FlashAttnFwdSm80INS1_25CollectiveMainloopFwdSm80ILi4ELi1ELb0EN4cute5tupleIJNS5_1CILi128EEENS7_ILi48EEES8_EEELi128ENS_6half_tEfNS_4arch4Sm80ELb0ELb1ELb1ELb1ELb1ELb0ELb1ELb0EEENS1_21CollectiveEpilogueFwdINS6_IJS8_S8_S9_EEENS6_IJNS7_ILi1EEESH_SH_EEESB_SD_Li128ELb1ELb1ELb0ELb0EEENS1_19SingleTileSchedulerILb1ELb0ELb1ELi128EEEEEEEEEvNT_6ParamsE:
        .type           _ZN7cutlass13device_kernelIN5flash19enable_sm80_to_sm89INS1_16FlashAttnFwdSm80INS1_25CollectiveMainloopFwdSm80ILi4ELi1ELb0EN4cute5tupleIJNS5_1CILi128EEENS7_ILi48EEES8_EEELi128ENS_6half_tEfNS_4arch4Sm80ELb0ELb1ELb1ELb1ELb1ELb0ELb1ELb0EEENS1_21CollectiveEpilogueFwdINS6_IJS8_S8_S9_EEENS6_IJNS7_ILi1EEESH_SH_EEESB_SD_Li128ELb1ELb1ELb0ELb0EEENS1_19SingleTileSchedulerILb1ELb0ELb1ELi128EEEEEEEEEvNT_6ParamsE,@function
        .size           _ZN7cutlass13device_kernelIN5flash19enable_sm80_to_sm89INS1_16FlashAttnFwdSm80INS1_25CollectiveMainloopFwdSm80ILi4ELi1ELb0EN4cute5tupleIJNS5_1CILi128EEENS7_ILi48EEES8_EEELi128ENS_6half_tEfNS_4arch4Sm80ELb0ELb1ELb1ELb1ELb1ELb0ELb1ELb0EEENS1_21CollectiveEpilogueFwdINS6_IJS8_S8_S9_EEENS6_IJNS7_ILi1EEESH_SH_EEESB_SD_Li128ELb1ELb1ELb0ELb0EEENS1_19SingleTileSchedulerILb1ELb0ELb1ELi128EEEEEEEEEvNT_6ParamsE,(.L_x_2180 - _ZN7cutlass13device_kernelIN5flash19enable_sm80_to_sm89INS1_16FlashAttnFwdSm80INS1_25CollectiveMainloopFwdSm80ILi4ELi1ELb0EN4cute5tupleIJNS5_1CILi128EEENS7_ILi48EEES8_EEELi128ENS_6half_tEfNS_4arch4Sm80ELb0ELb1ELb1ELb1ELb1ELb0ELb1ELb0EEENS1_21CollectiveEpilogueFwdINS6_IJS8_S8_S9_EEENS6_IJNS7_ILi1EEESH_SH_EEESB_SD_Li128ELb1ELb1ELb0ELb0EEENS1_19SingleTileSchedulerILb1ELb0ELb1ELi128EEEEEEEEEvNT_6ParamsE)
        .other          _ZN7cutlass13device_kernelIN5flash19enable_sm80_to_sm89INS1_16FlashAttnFwdSm80INS1_25CollectiveMainloopFwdSm80ILi4ELi1ELb0EN4cute5tupleIJNS5_1CILi128EEENS7_ILi48EEES8_EEELi128ENS_6half_tEfNS_4arch4Sm80ELb0ELb1ELb1ELb1ELb1ELb0ELb1ELb0EEENS1_21CollectiveEpilogueFwdINS6_IJS8_S8_S9_EEENS6_IJNS7_ILi1EEESH_SH_EEESB_SD_Li128ELb1ELb1ELb0ELb0EEENS1_19SingleTileSchedulerILb1ELb0ELb1ELi128EEEEEEEEEvNT_6ParamsE,@"STO_CUDA_ENTRY STV_DEFAULT"
_ZN7cutlass13device_kernelIN5flash19enable_sm80_to_sm89INS1_16FlashAttnFwdSm80INS1_25CollectiveMainloopFwdSm80ILi4ELi1ELb0EN4cute5tupleIJNS5_1CILi128EEENS7_ILi48EEES8_EEELi128ENS_6half_tEfNS_4arch4Sm80ELb0ELb1ELb1ELb1ELb1ELb0ELb1ELb0EEENS1_21CollectiveEpilogueFwdINS6_IJS8_S8_S9_EEENS6_IJNS7_ILi1EEESH_SH_EEESB_SD_Li128ELb1ELb1ELb0ELb0EEENS1_19SingleTileSchedulerILb1ELb0ELb1ELi128EEEEEEEEEvNT_6ParamsE:
        /* <DEDUP_REMOVED lines=21> */
.L_x_1049:
        /* <DEDUP_REMOVED lines=13> */
.L_x_1051:
[----:B------:R-:W-:Y:S02]  /*0220*/  ULDC UR5, c[0x0][0x54c] ;  /* 0x0001530000057ab9 */ /* 0x000fe40000000800 */
.L_x_1050:
[----:B------:R-:W-:Y:S02]  /*0230*/  ULDC UR4, c[0x0][0x548] ;  /* 0x0001520000047ab9 */ /* 0x000fe40000000800 */
[----:B------:R-:W-:-:S02]  /*0240*/  USHF.L.U32 UR28, UR28, 0x7, URZ ;  /* 0x000000071c1c7899 */ /* 0x000fc4000800063f */
[----:B------:R-:W-:-:S04]  /*0250*/  UIMAD UR4, UR5, UR4, URZ ;  /* 0x00000004050472a4 */ /* 0x000fc8000f8e023f */
[----:B------:R-:W-:-:S04]  /*0260*/  UISETP.GE.AND UP0, UPT, UR28, UR4, UPT ;  /* 0x000000041c00728c */ /* 0x000fc8000bf06270 */
[----:B------:R-:W-:Y:S01]  /*0270*/  USEL UR13, UR13, 0xffffffff, !UP0 ;  /* 0xffffffff0d0d7887 */ /* 0x000fe2000c000000 */
[----:B------:R-:W-:Y:S05]  /*0280*/  BRA `(.L_x_1052) ;  /* 0x000001b000007947 */ /* 0x000fea0003800000 */
.L_x_1048:
        /* <DEDUP_REMOVED lines=8> */
.L_x_1053:
        /* <DEDUP_REMOVED lines=13> */
.L_x_1055:
[----:B------:R-:W-:Y:S02]  /*03e0*/  ULDC UR5, c[0x0][0x54c] ;  /* 0x0001530000057ab9 */ /* 0x000fe40000000800 */
.L_x_1054:
[----:B------:R-:W-:Y:S02]  /*03f0*/  ULDC UR4, c[0x0][0x548] ;  /* 0x0001520000047ab9 */ /* 0x000fe40000000800 */
[----:B------:R-:W-:-:S02]  /*0400*/  USHF.L.U32 UR28, UR28, 0x7, URZ ;  /* 0x000000071c1c7899 */ /* 0x000fc4000800063f */
[----:B------:R-:W-:-:S04]  /*0410*/  UIMAD UR4, UR5, UR4, URZ ;  /* 0x00000004050472a4 */ /* 0x000fc8000f8e023f */
[----:B------:R-:W-:-:S04]  /*0420*/  UISETP.GE.AND UP0, UPT, UR28, UR4, UPT ;  /* 0x000000041c00728c */ /* 0x000fc8000bf06270 */
[----:B------:R-:W-:-:S06]  /*0430*/  USEL UR13, UR13, 0xffffffff, !UP0 ;  /* 0xffffffff0d0d7887 */ /* 0x000fcc000c000000 */
.L_x_1052:
[----:B------:R-:W-:-:S13]  /*0440*/  ISETP.LE.AND P0, PT, RZ, UR13, PT ;  /* 0x0000000dff007c0c */ /* 0x000fda000bf03270 */
[----:B------:R-:W-:Y:S05]  /*0450*/  @!P0 EXIT ;  /* 0x000000000000894d */ /* 0x000fea0003800000 */
[----:B------:R-:W-:Y:S02]  /*0460*/  ULDC.64 UR8, c[0x0][0x370] ;  /* 0x0000dc0000087ab9 */ /* 0x000fe40000000a00 */
[----:B------:R-:W-:Y:S02]  /*0470*/  UISETP.NE.U32.AND UP2, UPT, URZ, UR8, UPT ;  /* 0x000000083f00728c */ /* 0x000fe4000bf45070 */
[----:B------:R-:W-:Y:S02]  /*0480*/  ULDC.64 UR4, c[0x0][0x360] ;  /* 0x0000d80000047ab9 */ /* 0x000fe40000000a00 */
[----:B------:R-:W-:Y:S02]  /*0490*/  UISETP.NE.U32.AND UP0, UPT, URZ, UR4, UPT ;  /* 0x000000043f00728c */ /* 0x000fe4000bf05070 */
[----:B------:R-:W-:Y:S02]  /*04a0*/  ULDC.64 UR6, c[0x0][0x348] ;  /* 0x0000d20000067ab9 */ /* 0x000fe40000000a00 */
[----:B------:R-:W-:-:S02]  /*04b0*/  UISETP.NE.AND.EX UP2, UPT, URZ, UR9, UPT, UP2 ;  /* 0x000000093f00728c */ /* 0x000fc4000bf45320 */
[----:B------:R-:W-:Y:S02]  /*04c0*/  UISETP.NE.U32.AND UP1, UPT, URZ, UR6, UPT ;  /* 0x000000063f00728c */ /* 0x000fe4000bf25070 */
[----:B------:R-:W-:Y:S02]  /*04d0*/  UISETP.NE.AND.EX UP0, UPT, URZ, UR5, UPT, UP0 ;  /* 0x000000053f00728c */ /* 0x000fe4000bf05300 */
[----:B------:R-:W-:Y:S01]  /*04e0*/  UISETP.NE.AND.EX UP1, UPT, URZ, UR7, UPT, UP1 ;  /* 0x000000073f00728c */ /* 0x000fe2000bf25310 */
[----:B------:R-:W-:Y:S01]  /*04f0*/  PLOP3.LUT P2, PT, PT, PT, UP2, 0x80, 0x0 ;  /* 0x000000000000781c */ /* 0x000fe20003f4f028 */
[----:B------:R-:W-:Y:S02]  /*0500*/  ULDC.64 UR8, c[0x0][0x370] ;  /* 0x0000dc0000087ab9 */ /* 0x000fe40000000a00 */
        /* <DEDUP_REMOVED lines=13> */
[----:B------:R1:W2:Y:S04]  /*05e0*/  @P2 LDG.E R3, [R2.64] ;  /* 0x0000001602032981 */ /* 0x0002a8000c1e1900 */
[----:B------:R-:W3:Y:S04]  /*05f0*/  @P0 LDG.E R0, [R4.64] ;  /* 0x0000001604000981 */ /* 0x000ee8000c1e1900 */
[----:B-1----:R-:W4:Y:S01]  /*0600*/  @P1 LDG.E R2, [R6.64] ;  /* 0x0000001606021981 */ /* 0x002f22000c1e1900 */
        /* <DEDUP_REMOVED lines=11> */
[----:B-1--4-:R-:W-:Y:S05]  /*06c0*/  @P0 BRA `(.L_x_1056) ;  /* 0x0000006000000947 */ /* 0x012fea0003800000 */
[----:B--2---:R-:W-:Y:S05]  /*06d0*/  @!P1 BRA `(.L_x_1056) ;  /* 0x0000005000009947 */ /* 0x004fea0003800000 */
[----:B------:R-:W2:Y:S04]  /*06e0*/  LDG.E R2, [R6.64] ;  /* 0x0000001606027981 */ /* 0x000ea8000c1e1900 */
[----:B------:R-:W4:Y:S01]  /*06f0*/  LDG.E R0, [R6.64+0x4] ;  /* 0x0000041606007981 */ /* 0x000f22000c1e1900 */
[----:B--23--:R-:W1:Y:S08]  /*0700*/  R2UR UR12, R2 ;  /* 0x00000000020c73c2 */ /* 0x00ce7000000e0000 */
[----:B----4-:R-:W1:Y:S02]  /*0710*/  R2UR UR4, R0 ;  /* 0x00000000000473c2 */ /* 0x010e6400000e0000 */
[----:B-1----:R-:W-:-:S06]  /*0720*/  UIADD3 UR12, -UR12, UR4, URZ ;  /* 0x000000040c0c7290 */ /* 0x002fcc000fffe13f */
.L_x_1056:
[----:B--2---:R-:W-:-:S04]  /*0730*/  ISETP.NE.U32.AND P0, PT, RZ, c[0x0][0x368], PT ;  /* 0x0000da00ff007a0c */ /* 0x004fc80003f05070 */
        /* <DEDUP_REMOVED lines=9> */
.L_x_1057:
        /* <DEDUP_REMOVED lines=8> */
[----:B------:R-:W4:Y:S01]  /*0850*/  LDG.E R0, [R2.64+0x4] ;  /* 0x0000041602007981 */ /* 0x000f22000c1e1900 */
[----:B--2---:R-:W1:Y:S08]  /*0860*/  R2UR UR4, R4 ;  /* 0x00000000040473c2 */ /* 0x004e7000000e0000 */
[----:B----4-:R-:W1:Y:S02]  /*0870*/  R2UR UR8, R0 ;  /* 0x00000000000873c2 */ /* 0x010e6400000e0000 */
[----:B-1----:R-:W-:-:S06]  /*0880*/  UIADD3 UR8, -UR4, UR8, URZ ;  /* 0x0000000804087290 */ /* 0x002fcc000fffe13f */
.L_x_1058:
[----:B------:R-:W-:Y:S02]  /*0890*/  ULDC UR4, c[0x0][0x2c4] ;  /* 0x0000b10000047ab9 */ /* 0x000fe40000000800 */
[----:B------:R-:W-:-:S02]  /*08a0*/  UISETP.NE.AND UP0, UPT, UR4, 0x1, UPT ;  /* 0x000000010400788c */ /* 0x000fc4000bf05270 */
[----:B------:R-:W-:Y:S02]  /*08b0*/  ULDC.64 UR6, c[0x0][0x2c8] ;  /* 0x0000b20000067ab9 */ /* 0x000fe40000000a00 */
[----:B------:R-:W-:Y:S02]  /*08c0*/  UIADD3 UR14, UR28, 0x7f, URZ ;  /* 0x0000007f1c0e7890 */ /* 0x000fe4000fffe03f */
[----:B------:R-:W-:Y:S02]  /*08d0*/  ULDC.64 UR4, c[0x0][0x328] ;  /* 0x0000ca0000047ab9 */ /* 0x000fe40000000a00 */
[----:B------:R-:W-:Y:S02]  /*08e0*/  UP2UR UR15, UPR, URZ, 0x1 ;  /* 0x000000013f0f7883 */ /* 0x000fe40008000000 */
[----:B------:R-:W-:Y:S02]  /*08f0*/  UIADD3 UR8, -UR11, UR8, URZ ;  /* 0x000000080b087290 */ /* 0x000fe4000fffe13f */
[----:B------:R-:W-:-:S04]  /*0900*/  @UP0 UIADD3 UR18, UR28, 0x7f, URZ ;  /* 0x0000007f1c120890 */ /* 0x000fc8000fffe03f */
[----:B------:R-:W-:Y:S02]  /*0910*/  UIMAD.WIDE.U32 UR18, UR18, UR6, URZ ;  /* 0x00000006121272a5 */ /* 0x000fe4000f8e003f */
[----:B---3--:R-:W-:Y:S02]  /*0920*/  UIADD3 UR6, UR8, 0x1, -UR12 ;  /* 0x0000000108067890 */ /* 0x008fe4000fffe80c */
[----:B------:R-:W-:Y:S02]  /*0930*/  @UP0 USHF.R.U32.HI UR14, URZ, UR7, UR19 ;  /* 0x000000073f0e0299 */ /* 0x000fe40008011613 */
[----:B------:R-:W-:Y:S02]  /*0940*/  UISETP.GE.AND UP0, UPT, UR5, 0x1, UPT ;  /* 0x000000010500788c */ /* 0x000fe4000bf06270 */
[----:B------:R-:W-:Y:S02]  /*0950*/  UIADD3 UR6, UR6, UR14, URZ ;  /* 0x0000000e06067290 */ /* 0x000fe4000fffe03f */
[----:B------:R-:W-:-:S02]  /*0960*/  UP2UR UR14, UPR, URZ, 0x1 ;  /* 0x000000013f0e7883 */ /* 0x000fc40008000000 */
[----:B------:R-:W-:Y:S01]  /*0970*/  PLOP3.LUT P0, PT, PT, PT, UP0, 0x40, 0x0 ;  /* 0x000000000000781c */ /* 0x000fe20003f0e808 */
[----:B------:R-:W-:-:S12]  /*0980*/  UIADD3 UR4, UR6, UR4, URZ ;  /* 0x0000000406047290 */ /* 0x000fd8000fffe03f */
[----:B------:R-:W-:Y:S05]  /*0990*/  @P0 BRA `(.L_x_1059) ;  /* 0x0000012000000947 */ /* 0x000fea0003800000 */
[----:B------:R-:W-:Y:S01]  /*09a0*/  ISETP.LT.AND P0, PT, RZ, UR6, PT ;  /* 0x00000006ff007c0c */ /* 0x000fe2000bf01270 */
[----:B------:R-:W-:-:S12]  /*09b0*/  UIADD3 UR17, UR6, -0x1, URZ ;  /* 0xffffffff06117890 */ /* 0x000fd8000fffe03f */
[----:B------:R-:W-:Y:S05]  /*09c0*/  @P0 BRA `(.L_x_1060) ;  /* 0x0000007000000947 */ /* 0x000fea0003800000 */
[----:B------:R-:W-:Y:S02]  /*09d0*/  UISETP.NE.AND UP0, UPT, UR5, 0x1, UPT ;  /* 0x000000010500788c */ /* 0x000fe4000bf05270 */
[----:B------:R-:W-:-:S03]  /*09e0*/  UIADD3 UR17, -UR6, URZ, URZ ;  /* 0x0000003f06117290 */ /* 0x000fc6000fffe13f */
[----:B------:R-:W-:Y:S02]  /*09f0*/  ULDC.64 UR6, c[0x0][0x330] ;  /* 0x0000cc0000067ab9 */ /* 0x000fe40000000a00 */
[----:B------:R-:W-:-:S04]  /*0a00*/  UIMAD.WIDE.U32 UR18, UR17, UR6, URZ ;  /* 0x00000006111272a5 */ /* 0x000fc8000f8e003f */
[----:B------:R-:W-:-:S04]  /*0a10*/  @UP0 USHF.R.U32.HI UR17, URZ, UR7, UR19 ;  /* 0x000000073f110299 */ /* 0x000fc80008011613 */
[----:B------:R-:W-:Y:S01]  /*0a20*/  ULOP3.LUT UR17, URZ, UR17, URZ, 0x33, !UPT ;  /* 0x000000113f117292 */ /* 0x000fe2000f8e333f */
[----:B------:R-:W-:Y:S05]  /*0a30*/  BRA `(.L_x_1061) ;  /* 0x0000004000007947 */ /* 0x000fea0003800000 */
.L_x_1060:
[----:B------:R-:W-:Y:S02]  /*0a40*/  UISETP.NE.AND UP0, UPT, UR5, 0x1, UPT ;  /* 0x000000010500788c */ /* 0x000fe4000bf05270 */
[----:B------:R-:W-:Y:S02]  /*0a50*/  ULDC.64 UR6, c[0x0][0x330] ;  /* 0x0000cc0000067ab9 */ /* 0x000fe40000000a00 */
[----:B------:R-:W-:-:S07]  /*0a60*/  UIMAD.WIDE.U32 UR18, UR17, UR6, URZ ;  /* 0x00000006111272a5 */ /* 0x000fce000f8e003f */
[----:B------:R-:W-:Y:S02]  /*0a70*/  @UP0 USHF.R.U32.HI UR17, URZ, UR7, UR19 ;  /* 0x000000073f110299 */ /* 0x000fe40008011613 */
.L_x_1061:
[----:B------:R-:W-:Y:S02]  /*0a80*/  ULDC UR6, c[0x0][0x32c] ;  /* 0x0000cb0000067ab9 */ /* 0x000fe40000000800 */
[----:B------:R-:W-:-:S04]  /*0a90*/  UIMAD UR6, UR17, UR5, UR6 ;  /* 0x00000005110672a4 */ /* 0x000fc8000f8e0206 */
[----:B------:R-:W-:-:S04]  /*0aa0*/  UISETP.LT.AND UP0, UPT, UR4, UR6, UPT ;  /* 0x000000060400728c */ /* 0x000fc8000bf01270 */
[----:B------:R-:W-:Y:S02]  /*0ab0*/  USEL UR4, UR4, UR6, UP0 ;  /* 0x0000000604047287 */ /* 0x000fe40008000000 */
.L_x_1059:
[----:B------:R-:W-:Y:S02]  /*0ac0*/  UISETP.NE.AND UP0, UPT, UR15, URZ, UPT ;  /* 0x0000003f0f00728c */ /* 0x000fe4000bf05270 */
[----:B------:R-:W-:Y:S02]  /*0ad0*/  ULDC.64 UR6, c[0x0][0x2c8] ;  /* 0x0000b20000067ab9 */ /* 0x000fe40000000a00 */
[----:B------:R-:W-:Y:S02]  /*0ae0*/  UIADD3 UR24, UR4, 0x2f, URZ ;  /* 0x0000002f04187890 */ /* 0x000fe4000fffe03f */
[----:B------:R-:W-:Y:S02]  /*0af0*/  UIMAD.WIDE.U32 UR26, UR28, UR6, URZ ;  /* 0x000000061c1a72a5 */ /* 0x000fe4000f8e003f */
[----:B------:R-:W-:Y:S02]  /*0b00*/  UIMAD.WIDE UR24, UR24, 0x2aaaaaab, URZ ;  /* 0x2aaaaaab181878a5 */ /* 0x000fe4000f8e023f */
[----:B------:R-:W-:-:S02]  /*0b10*/  UIADD3 UR18, UR8, 0x2f, URZ ;  /* 0x0000002f08127890 */ /* 0x000fc4000fffe03f */
[----:B------:R-:W-:Y:S02]  /*0b20*/  UISETP.GE.AND UP2, UPT, UR5, 0x1, UPT ;  /* 0x000000010500788c */ /* 0x000fe4000bf46270 */
[----:B------:R-:W-:Y:S02]  /*0b30*/  @UP0 UMOV UR17, UR27 ;  /* 0x0000001b00110c82 */ /* 0x000fe40008000000 */
[----:B------:R-:W-:Y:S02]  /*0b40*/  UMOV UR4, UR28 ;  /* 0x0000001c00047c82 */ /* 0x000fe40008000000 */
[----:B------:R-:W-:Y:S01]  /*0b50*/  UIMAD.WIDE UR18, UR18, 0x2aaaaaab, URZ ;  /* 0x2aaaaaab121278a5 */ /* 0x000fe2000f8e023f */
[----:B------:R-:W-:Y:S01]  /*0b60*/  PLOP3.LUT P0, PT, PT, PT, UP2, 0x40, 0x0 ;  /* 0x000000000000781c */ /* 0x000fe20003f0e828 */
[----:B------:R-:W-:Y:S02]  /*0b70*/  @UP0 USHF.R.U32.HI UR4, URZ, UR7, UR17 ;  /* 0x000000073f040299 */ /* 0x000fe40008011611 */
[----:B------:R-:W-:-:S02]  /*0b80*/  USHF.R.U32.HI UR7, URZ, 0x1f, UR19 ;  /* 0x0000001f3f077899 */ /* 0x000fc40008011613 */
[----:B------:R-:W-:Y:S02]  /*0b90*/  UMOV UR17, UR25 ;  /* 0x0000001900117c82 */ /* 0x000fe40008000000 */
[----:B------:R-:W-:Y:S02]  /*0ba0*/  USHF.R.U32.HI UR26, URZ, 0x1f, UR17 ;  /* 0x0000001f3f1a7899 */ /* 0x000fe40008011611 */
[----:B------:R-:W-:Y:S02]  /*0bb0*/  UIADD3 UR27, UR8, -UR12, URZ ;  /* 0x8000000c081b7290 */ /* 0x000fe4000fffe03f */
[----:B------:R-:W-:Y:S02]  /*0bc0*/  ULEA.HI.SX32 UR7, UR19, UR7, 0x1d ;  /* 0x0000000713077291 */ /* 0x000fe4000f8fea3f */
[----:B------:R-:W-:Y:S02]  /*0bd0*/  ULEA.HI.SX32 UR26, UR17, UR26, 0x1d ;  /* 0x0000001a111a7291 */ /* 0x000fe4000f8fea3f */
[----:B------:R-:W-:-:S02]  /*0be0*/  UIADD3 UR4, UR27, UR4, URZ ;  /* 0x000000041b047290 */ /* 0x000fc4000fffe03f */
        /* <DEDUP_REMOVED lines=17> */
.L_x_1063:
[----:B------:R-:W-:-:S03]  /*0d00*/  UISETP.NE.AND UP0, UPT, UR5, 0x1, UPT ;  /* 0x000000010500788c */ /* 0x000fc6000bf05270 */
[----:B------:R-:W-:Y:S02]  /*0d10*/  ULDC.64 UR4, c[0x0][0x330] ;  /* 0x0000cc0000047ab9 */ /* 0x000fe40000000a00 */
[----:B------:R-:W-:-:S07]  /*0d20*/  UIMAD.WIDE.U32 UR18, UR7, UR4, URZ ;  /* 0x00000004071272a5 */ /* 0x000fce000f8e003f */
[----:B------:R-:W-:Y:S02]  /*0d30*/  @UP0 UMOV UR17, UR19 ;  /* 0x0000001300110c82 */ /* 0x000fe40008000000 */
[----:B------:R-:W-:Y:S02]  /*0d40*/  @UP0 USHF.R.U32.HI UR7, URZ, UR5, UR17 ;  /* 0x000000053f070299 */ /* 0x000fe40008011611 */
.L_x_1064:
[----:B------:R-:W-:Y:S02]  /*0d50*/  ULDC UR4, c[0x0][0x32c] ;  /* 0x0000cb0000047ab9 */ /* 0x000fe40000000800 */
[----:B------:R-:W-:-:S04]  /*0d60*/  UIMAD UR4, UR7, UR4, URZ ;  /* 0x00000004070472a4 */ /* 0x000fc8000f8e023f */
[----:B------:R-:W-:-:S04]  /*0d70*/  UISETP.LT.AND UP0, UPT, UR6, UR4, UPT ;  /* 0x000000040600728c */ /* 0x000fc8000bf01270 */
[----:B------:R-:W-:-:S04]  /*0d80*/  USEL UR6, UR6, UR4, !UP0 ;  /* 0x0000000406067287 */ /* 0x000fc8000c000000 */
.L_x_1062:
[----:B------:R-:W-:Y:S01]  /*0d90*/  UIMAD.WIDE UR4, UR6, 0x2aaaaaab, URZ ;  /* 0x2aaaaaab060478a5 */ /* 0x000fe2000f8e023f */
[----:B------:R-:W-:Y:S01]  /*0da0*/  PLOP3.LUT P4, PT, PT, PT, PT, 0x80, 0x0 ;  /* 0x000000000000781c */ /* 0x000fe20003f8f070 */
[----:B------:R-:W-:Y:S01]  /*0db0*/  CS2R R14, SRZ ;  /* 0x00000000000e7805 */ /* 0x000fe2000001ff00 */
[----:B------:R-:W-:Y:S01]  /*0dc0*/  IMAD.MOV.U32 R126, RZ, RZ, RZ ;  /* 0x000000ffff7e7224 */ /* 0x000fe200078e00ff */
[----:B------:R-:W-:Y:S01]  /*0dd0*/  USHF.R.U32.HI UR4, URZ, 0x1f, UR5 ;  /* 0x0000001f3f047899 */ /* 0x000fe20008011605 */
[----:B------:R-:W-:Y:S01]  /*0de0*/  CS2R R124, SRZ ;  /* 0x00000000007c7805 */ /* 0x000fe2000001ff00 */
[----:B------:R-:W-:Y:S01]  /*0df0*/  CS2R R130, SRZ ;  /* 0x0000000000827805 */ /* 0x000fe2000001ff00 */
[----:B------:R-:W-:Y:S01]  /*0e00*/  CS2R R128, SRZ ;  /* 0x0000000000807805 */ /* 0x000fe2000001ff00 */
[----:B------:R-:W-:Y:S01]  /*0e10*/  ULEA.HI.SX32 UR4, UR5, UR4, 0x1d ;  /* 0x0000000405047291 */ /* 0x000fe2000f8fea3f */
[----:B------:R-:W-:Y:S01]  /*0e20*/  CS2R R16, SRZ ;  /* 0x0000000000107805 */ /* 0x000fe2000001ff00 */
[----:B------:R-:W-:Y:S01]  /*0e30*/  IMAD.MOV.U32 R122, RZ, RZ, RZ ;  /* 0x000000ffff7a7224 */ /* 0x000fe200078e00ff */
[----:B------:R-:W-:Y:S01]  /*0e40*/  CS2R R120, SRZ ;  /* 0x0000000000787805 */ /* 0x000fe2000001ff00 */
[----:B------:R-:W-:Y:S01]  /*0e50*/  UISETP.LT.AND UP0, UPT, URZ, UR4, UPT ;  /* 0x000000043f00728c */ /* 0x000fe2000bf01270 */
[----:B------:R-:W-:Y:S01]  /*0e60*/  CS2R R118, SRZ ;  /* 0x0000000000767805 */ /* 0x000fe2000001ff00 */
[----:B------:R-:W-:Y:S01]  /*0e70*/  CS2R R116, SRZ ;  /* 0x0000000000747805 */ /* 0x000fe2000001ff00 */
[----:B------:R-:W-:Y:S01]  /*0e80*/  MOV R110, RZ ;  /* 0x000000ff006e7202 */ /* 0x000fe20000000f00 */
[----:B------:R-:W-:Y:S01]  /*0e90*/  USEL UR7, URZ, UR4, !UP0 ;  /* 0x000000043f077287 */ /* 0x000fe2000c000000 */
[----:B------:R-:W-:Y:S01]  /*0ea0*/  CS2R R18, SRZ ;  /* 0x0000000000127805 */ /* 0x000fe2000001ff00 */
[----:B------:R-:W-:Y:S01]  /*0eb0*/  IMAD.MOV.U32 R108, RZ, RZ, RZ ;  /* 0x000000ffff6c7224 */ /* 0x000fe200078e00ff */
[----:B------:R-:W-:Y:S01]  /*0ec0*/  CS2R R114, SRZ ;  /* 0x0000000000727805 */ /* 0x000fe2000001ff00 */
[----:B------:R-:W-:Y:S01]  /*0ed0*/  UISETP.GT.AND UP0, UPT, UR26, UR7, UPT ;  /* 0x000000071a00728c */ /* 0x000fe2000bf04270 */
[----:B------:R-:W-:Y:S01]  /*0ee0*/  CS2R R112, SRZ ;  /* 0x0000000000707805 */ /* 0x000fe2000001ff00 */
[----:B------:R-:W-:Y:S01]  /*0ef0*/  CS2R R20, SRZ ;  /* 0x0000000000147805 */ /* 0x000fe2000001ff00 */
[----:B------:R-:W-:Y:S01]  /*0f00*/  MOV R106, RZ ;  /* 0x000000ff006a7202 */ /* 0x000fe20000000f00 */
[----:B------:R-:W-:Y:S01]  /*0f10*/  CS2R R22, SRZ ;  /* 0x0000000000167805 */ /* 0x000fe2000001ff00 */
[----:B------:R-:W-:Y:S01]  /*0f20*/  IMAD.MOV.U32 R104, RZ, RZ, RZ ;  /* 0x000000ffff687224 */ /* 0x000fe200078e00ff */
[----:B------:R-:W-:Y:S01]  /*0f30*/  PLOP3.LUT P0, PT, PT, PT, UP0, 0x80, 0x0 ;  /* 0x000000000000781c */ /* 0x000fe20003f0f008 */
[----:B------:R-:W-:Y:S01]  /*0f40*/  CS2R R100, SRZ ;  /* 0x0000000000647805 */ /* 0x000fe2000001ff00 */
[----:B------:R-:W-:Y:S01]  /*0f50*/  MOV R102, RZ ;  /* 0x000000ff00667202 */ /* 0x000fe20000000f00 */
[----:B------:R-:W-:Y:S01]  /*0f60*/  CS2R R24, SRZ ;  /* 0x0000000000187805 */ /* 0x000fe2000001ff00 */
        /* <DEDUP_REMOVED lines=62> */
[----:B------:R-:W-:-:S02]  /*1350*/  UISETP.NE.U32.AND UP0, UPT, URZ, UR4, UPT ;  /* 0x000000043f00728c */ /* 0x000fc4000bf05070 */
[----:B------:R-:W-:Y:S02]  /*1360*/  UISETP.NE.AND UP2, UPT, UR15, URZ, UPT ;  /* 0x0000003f0f00728c */ /* 0x000fe4000bf45270 */
[----:B------:R-:W-:-:S03]  /*1370*/  UISETP.NE.AND.EX UP0, UPT, URZ, UR5, UPT, UP0 ;  /* 0x000000053f00728c */ /* 0x000fc6000bf05300 */
[----:B------:R-:W-:-:S03]  /*1380*/  ULDC.64 UR4, c[0x0][0x340] ;  /* 0x0000d00000047ab9 */ /* 0x000fc60000000a00 */
[----:B------:R-:W-:-:S05]  /*1390*/  PLOP3.LUT P2, PT, PT, PT, UP0, 0x80, 0x0 ;  /* 0x000000000000781c */ /* 0x000fca0003f4f008 */
[----:B------:R-:W-:-:S06]  /*13a0*/  @UP0 UIMAD.WIDE UR4, UR13, UR16, UR4 ;  /* 0x000000100d0402a5 */ /* 0x000fcc000f8e0204 */
[----:B------:R-:W-:Y:S02]  /*13b0*/  IMAD.U32 R2, RZ, RZ, UR4 ;  /* 0x00000004ff027e24 */ /* 0x000fe4000f8e00ff */
[----:B------:R-:W-:Y:S01]  /*13c0*/  IMAD.U32 R3, RZ, RZ, UR5 ;  /* 0x00000005ff037e24 */ /* 0x000fe2000f8e00ff */
[----:B------:R-:W-:Y:S01]  /*13d0*/  SHF.R.S32.HI R124, RZ, 0x1f, R127 ;  /* 0x0000001fff7c7819 */ /* 0x000fe2000001147f */
[----:B------:R-:W-:Y:S02]  /*13e0*/  USHF.R.S32.HI UR6, URZ, 0x1f, UR9 ;  /* 0x0000001f3f067899 */ /* 0x000fe40008011409 */
[----:B------:R-:W-:Y:S01]  /*13f0*/  ULDC.64 UR4, c[0x0][0x178] ;  /* 0x00005e0000047ab9 */ /* 0x000fe20000000a00 */
[----:B------:R1:W2:Y:S01]  /*1400*/  @P2 LDG.E R7, [R2.64] ;  /* 0x0000001602072981 */ /* 0x0002a2000c1e1900 */
[----:B------:R-:W-:Y:S01]  /*1410*/  UIMAD UR6, UR6, UR4, URZ ;  /* 0x00000004060672a4 */ /* 0x000fe2000f8e023f */
[----:B------:R-:W-:Y:S01]  /*1420*/  PLOP3.LUT P1, PT, PT, PT, UP2, 0x80, 0x0 ;  /* 0x000000000000781c */ /* 0x000fe20003f2f028 */
[----:B------:R-:W-:Y:S01]  /*1430*/  UIMAD.WIDE.U32 UR16, UR9, UR4, URZ ;  /* 0x00000004091072a5 */ /* 0x000fe2000f8e003f */
[----:B------:R-:W-:Y:S01]  /*1440*/  PLOP3.LUT P0, PT, PT, PT, UP2, 0x80, 0x0 ;  /* 0x000000000000781c */ /* 0x000fe20003f0f028 */
[----:B------:R-:W-:Y:S01]  /*1450*/  UIMAD UR6, UR9, UR5, UR6 ;  /* 0x00000005090672a4 */ /* 0x000fe2000f8e0206 */
[----:B------:R-:W-:Y:S01]  /*1460*/  LEA.HI R13, R124, R127, RZ, 0x4 ;  /* 0x0000007f7c0d7211 */ /* 0x000fe200078f20ff */
[----:B------:R-:W-:Y:S01]  /*1470*/  USHF.R.S32.HI UR9, URZ, 0x1f, UR13 ;  /* 0x0000001f3f097899 */ /* 0x000fe2000801140d */
[----:B------:R-:W-:Y:S01]  /*1480*/  BSSY B0, `(.L_x_1066) ;  /* 0x0000053000007945 */ /* 0x000fe20003800000 */
[----:B------:R-:W-:-:S02]  /*1490*/  ULDC.64 UR4, c[0x0][0x1b8] ;  /* 0x00006e0000047ab9 */ /* 0x000fc40000000a00 */
[----:B------:R-:W-:Y:S02]  /*14a0*/  UIADD3 UR17, UR17, UR6, URZ ;  /* 0x0000000611117290 */ /* 0x000fe4000fffe03f */
[----:B------:R-:W-:Y:S02]  /*14b0*/  UIMAD UR6, UR20, UR4, URZ ;  /* 0x00000004140672a4 */ /* 0x000fe4000f8e023f */
[----:B------:R-:W-:Y:S02]  /*14c0*/  USEL UR9, UR9, URZ, !UP1 ;  /* 0x0000003f09097287 */ /* 0x000fe4000c800000 */
[----:B------:R-:W-:Y:S02]  /*14d0*/  UIMAD UR6, UR10, UR5, UR6 ;  /* 0x000000050a0672a4 */ /* 0x000fe4000f8e0206 */
[----:B------:R-:W-:Y:S02]  /*14e0*/  UIMAD.WIDE.U32 UR18, UR10, UR4, UR16 ;  /* 0x000000040a1272a5 */ /* 0x000fe4000f8e0010 */
[----:B------:R-:W-:-:S02]  /*14f0*/  USEL UR16, UR13, URZ, !UP1 ;  /* 0x0000003f0d107287 */ /* 0x000fc4000c800000 */
[----:B------:R-:W-:Y:S01]  /*1500*/  ULDC.64 UR4, c[0x0][0x1c0] ;  /* 0x0000700000047ab9 */ /* 0x000fe20000000a00 */
[----:B-1----:R-:W-:Y:S01]  /*1510*/  LEA.HI R2, R124, R127, RZ, 0x3 ;  /* 0x0000007f7c027211 */ /* 0x002fe200078f18ff */
[----:B------:R-:W-:Y:S02]  /*1520*/  UIMAD UR9, UR9, UR4, URZ ;  /* 0x00000004090972a4 */ /* 0x000fe4000f8e023f */
[----:B------:R-:W-:Y:S01]  /*1530*/  UIADD3 UR19, UR19, UR6, URZ ;  /* 0x0000000613137290 */ /* 0x000fe2000fffe03f */
[----:B------:R-:W-:Y:S01]  /*1540*/  LOP3.LUT R0, R2, 0xfffffff8, RZ, 0xc0, !PT ;  /* 0xfffffff802007812 */ /* 0x000fe200078ec0ff */
[----:B------:R-:W-:Y:S01]  /*1550*/  UIMAD UR5, UR16, UR5, UR9 ;  /* 0x00000005100572a4 */ /* 0x000fe2000f8e0209 */
[----:B------:R-:W-:Y:S01]  /*1560*/  SHF.R.S32.HI R15, RZ, 0x3, R2 ;  /* 0x00000003ff0f7819 */ /* 0x000fe20000011402 */
[----:B------:R-:W-:Y:S02]  /*1570*/  UIMAD.WIDE.U32 UR16, UR16, UR4, UR18 ;  /* 0x00000004101072a5 */ /* 0x000fe4000f8e0012 */
[----:B------:R-:W-:Y:S01]  /*1580*/  IMAD.IADD R36, R127, 0x1, -R0 ;  /* 0x000000017f247824 */ /* 0x000fe200078e0a00 */
[----:B------:R-:W-:Y:S01]  /*1590*/  ULDC UR6, c[0x0][0x2c4] ;  /* 0x0000b10000067ab9 */ /* 0x000fe20000000800 */
[----:B------:R-:W-:Y:S01]  /*15a0*/  IADD3 R9, R15, UR28, RZ ;  /* 0x0000001c0f097c10 */ /* 0x000fe2000fffe0ff */
[----:B------:R-:W-:Y:S01]  /*15b0*/  UIADD3 UR5, UR17, UR5, URZ ;  /* 0x0000000511057290 */ /* 0x000fe2000fffe03f */
[----:B------:R-:W-:Y:S01]  /*15c0*/  IMAD R131, R36, 0x10, R15 ;  /* 0x0000001024837824 */ /* 0x000fe200078e020f */
[----:B------:R-:W-:Y:S01]  /*15d0*/  UIMAD UR6, UR12, UR6, URZ ;  /* 0x000000060c0672a4 */ /* 0x000fe2000f8e023f */
[----:B------:R-:W-:-:S02]  /*15e0*/  IMAD.U32 R3, RZ, RZ, UR17 ;  /* 0x00000011ff037e24 */ /* 0x000fc4000f8e00ff */
[----:B------:R-:W-:Y:S01]  /*15f0*/  IMAD.SHL.U32 R129, R36, 0x8, RZ ;  /* 0x0000000824817824 */ /* 0x000fe200078e00ff */
[----:B------:R-:W-:Y:S01]  /*1600*/  IADD3 R4, R131, UR28, RZ ;  /* 0x0000001c83047c10 */ /* 0x000fe2000fffe0ff */
[----:B------:R-:W-:Y:S01]  /*1610*/  IMAD.U32 R3, RZ, RZ, UR5 ;  /* 0x00000005ff037e24 */ /* 0x000fe2000f8e00ff */
[----:B------:R1:W-:Y:S01]  /*1620*/  STL [R1+0x1c], R131 ;  /* 0x00001c8301007387 */ /* 0x0003e20000100800 */
[----:B------:R-:W-:Y:S02]  /*1630*/  ISETP.GE.AND P4, PT, R9, UR6, PT ;  /* 0x0000000609007c0c */ /* 0x000fe4000bf86270 */
[----:B------:R-:W-:Y:S01]  /*1640*/  @P1 IMAD.HI.U32 R2, R4, c[0x0][0x2c8], RZ ;  /* 0x0000b20004021a27 */ /* 0x000fe200078e00ff */
[----:B------:R1:W-:Y:S01]  /*1650*/  STL [R1+0x14], R129 ;  /* 0x0000148101007387 */ /* 0x0003e20000100800 */
[C---:B------:R-:W-:Y:S02]  /*1660*/  IADD3 R23, R129.reuse, 0x40, RZ ;  /* 0x0000004081177810 */ /* 0x040fe40007ffe0ff */
[----:B------:R-:W-:Y:S01]  /*1670*/  IMAD.MOV.U32 R0, RZ, RZ, R4 ;  /* 0x000000ffff007224 */ /* 0x000fe200078e0004 */
[----:B------:R-:W-:Y:S01]  /*1680*/  @P0 SHF.R.U32.HI R0, RZ, c[0x0][0x2cc], R2 ;  /* 0x0000b300ff000a19 */ /* 0x000fe20000011602 */
[----:B------:R-:W-:Y:S01]  /*1690*/  IMAD.U32 R2, RZ, RZ, UR16 ;  /* 0x00000010ff027e24 */ /* 0x000fe2000f8e00ff */
[----:B------:R-:W-:-:S02]  /*16a0*/  ISETP.GE.AND P3, PT, R129, c[0x0][0x198], PT ;  /* 0x0000660081007a0c */ /* 0x000fc40003f66270 */
[--C-:B------:R-:W-:Y:S01]  /*16b0*/  SHF.R.S32.HI R6, RZ, 0x1f, R0.reuse ;  /* 0x0000001fff067819 */ /* 0x100fe20000011400 */
[----:B------:R-:W-:Y:S02]  /*16c0*/  IMAD.MOV R5, RZ, RZ, -R0 ;  /* 0x000000ffff057224 */ /* 0x000fe400078e0a00 */
[----:B------:R-:W-:-:S04]  /*16d0*/  IMAD.WIDE.U32 R2, R0, c[0x0][0x1b0], R2 ;  /* 0x00006c0000027a25 */ /* 0x000fc800078e0002 */
[----:B------:R-:W-:Y:S02]  /*16e0*/  IMAD R4, R5, c[0x0][0x2c4], R4 ;  /* 0x0000b10005047a24 */ /* 0x000fe400078e0204 */
[----:B------:R-:W-:-:S04]  /*16f0*/  IMAD R5, R6, c[0x0][0x1b0], RZ ;  /* 0x00006c0006057a24 */ /* 0x000fc800078e02ff */
[----:B------:R-:W-:Y:S01]  /*1700*/  IMAD R6, R0, c[0x0][0x1b4], R5 ;  /* 0x00006d0000067a24 */ /* 0x000fe200078e0205 */
[----:B------:R-:W-:-:S03]  /*1710*/  SHF.R.S32.HI R5, RZ, 0x1f, R4 ;  /* 0x0000001fff057819 */ /* 0x000fc60000011404 */
[----:B------:R-:W-:Y:S02]  /*1720*/  IMAD.IADD R3, R3, 0x1, R6 ;  /* 0x0000000103037824 */ /* 0x000fe400078e0206 */
[----:B------:R-:W-:Y:S02]  /*1730*/  IMAD R0, R5, c[0x0][0x1a8], RZ ;  /* 0x00006a0005007a24 */ /* 0x000fe400078e02ff */
[----:B------:R-:W-:-:S04]  /*1740*/  IMAD.WIDE.U32 R2, R4, c[0x0][0x1a8], R2 ;  /* 0x00006a0004027a25 */ /* 0x000fc800078e0002 */
[----:B------:R-:W-:Y:S01]  /*1750*/  IMAD R0, R4, c[0x0][0x1ac], R0 ;  /* 0x00006b0004007a24 */ /* 0x000fe200078e0200 */
[----:B------:R-:W-:Y:S01]  /*1760*/  LEA R12, P0, R2, c[0x0][0x160], 0x1 ;  /* 0x00005800020c7a11 */ /* 0x000fe200078008ff */
[----:B------:R-:W-:Y:S02]  /*1770*/  IMAD.SHL.U32 R4, R15, 0x40, RZ ;  /* 0x000000400f047824 */ /* 0x000fe400078e00ff */
[----:B------:R-:W-:Y:S01]  /*1780*/  IMAD.IADD R0, R3, 0x1, R0 ;  /* 0x0000000103007824 */ /* 0x000fe200078e0200 */
[----:B------:R-:W-:-:S04]  /*1790*/  LOP3.LUT R3, R13, 0xfffffff0, RZ, 0xc0, !PT ;  /* 0xfffffff00d037812 */ /* 0x000fc800078ec0ff */
[----:B------:R-:W-:Y:S01]  /*17a0*/  LEA.HI.X R11, R2, c[0x0][0x164], R0, 0x1, P0 ;  /* 0x00005900020b7a11 */ /* 0x000fe200000f0c00 */
[----:B------:R-:W-:Y:S01]  /*17b0*/  IMAD.IADD R0, R127, 0x1, -R3 ;  /* 0x000000017f007824 */ /* 0x000fe200078e0a03 */
[----:B------:R-:W-:Y:S02]  /*17c0*/  LOP3.LUT R2, R4, 0x1c0, RZ, 0xc0, !PT ;  /* 0x000001c004027812 */ /* 0x000fe400078ec0ff */
[----:B------:R-:W-:Y:S01]  /*17d0*/  ISETP.GE.AND P0, PT, R23, c[0x0][0x198], PT ;  /* 0x0000660017007a0c */ /* 0x000fe20003f06270 */
[----:B------:R1:W3:Y:S01]  /*17e0*/  SHFL.IDX PT, R4, R12, RZ, 0x181f ;  /* 0x00181fff0c047589 */ /* 0x0002e200000e0000 */
[----:B------:R-:W-:Y:S02]  /*17f0*/  SHF.R.S32.HI R6, RZ, 0x1f, R0 ;  /* 0x0000001fff067819 */ /* 0x000fe40000011400 */
[----:B------:R-:W-:Y:S01]  /*1800*/  SHF.R.U32.HI R3, RZ, 0x3, R2 ;  /* 0x00000003ff037819 */ /* 0x000fe20000011602 */
[----:B------:R1:W4:Y:S01]  /*1810*/  SHFL.IDX PT, R5, R11, RZ, 0x181f ;  /* 0x00181fff0b057589 */ /* 0x00032200000e0000 */
[----:B------:R-:W-:-:S02]  /*1820*/  LOP3.LUT R2, R2, 0x38, R129, 0xf8, !PT ;  /* 0x0000003802027812 */ /* 0x000fc400078ef881 */
[----:B------:R-:W-:Y:S02]  /*1830*/  LEA.HI R19, R6, R0, RZ, 0x3 ;  /* 0x0000000006137211 */ /* 0x000fe400078f18ff */
[----:B------:R-:W-:Y:S02]  /*1840*/  LOP3.LUT R3, R2, R3, RZ, 0x3c, !PT ;  /* 0x0000000302037212 */ /* 0x000fe400078e3cff */
[----:B------:R-:W-:Y:S02]  /*1850*/  LOP3.LUT R2, R19, 0xfffffff8, RZ, 0xc0, !PT ;  /* 0xfffffff813027812 */ /* 0x000fe400078ec0ff */
[----:B------:R-:W-:-:S03]  /*1860*/  LEA.HI R6, R124, R127, RZ, 0x6 ;  /* 0x0000007f7c067211 */ /* 0x000fc600078f30ff */
[----:B------:R-:W-:Y:S02]  /*1870*/  IMAD.IADD R18, R0, 0x1, -R2 ;  /* 0x0000000100127824 */ /* 0x000fe400078e0a02 */
[----:B------:R-:W-:Y:S02]  /*1880*/  IMAD.SHL.U32 R0, R6, 0x8, RZ ;  /* 0x0000000806007824 */ /* 0x000fe400078e00ff */
[----:B------:R-:W-:Y:S02]  /*1890*/  IMAD.MOV.U32 R2, RZ, RZ, 0x10 ;  /* 0x00000010ff027424 */ /* 0x000fe400078e00ff */
[----:B------:R-:W-:Y:S01]  /*18a0*/  IMAD.MOV.U32 R6, RZ, RZ, 0x20 ;  /* 0x00000020ff067424 */ /* 0x000fe200078e00ff */
[----:B------:R-:W-:Y:S01]  /*18b0*/  LOP3.LUT R10, R3, 0xfffffe00, R0, 0xf8, !PT ;  /* 0xfffffe00030a7812 */ /* 0x000fe200078ef800 */
[----:B--2---:R1:W2:Y:S01]  /*18c0*/  @P2 R2UR UR18, R7 ;  /* 0x00000000071223c2 */ /* 0x0042a200000e0000 */
[----:B------:R-:W-:Y:S01]  /*18d0*/  R2P PR, R18, 0x6 ;  /* 0x0000000612007804 */ /* 0x000fe20000000000 */
[----:B--2---:R-:W-:-:S04]  /*18e0*/  @!UP0 UMOV UR18, UR13 ;  /* 0x0000000d00128c82 */ /* 0x004fc80008000000 */
[----:B------:R-:W-:Y:S02]  /*18f0*/  SEL R3, R2, 0xfffffff0, !P1 ;  /* 0xfffffff002037807 */ /* 0x000fe40004800000 */
[----:B------:R-:W-:Y:S01]  /*1900*/  SEL R2, R6, 0xffffffe0, !P2 ;  /* 0xffffffe006027807 */ /* 0x000fe20005000000 */
[----:B------:R-:W-:Y:S05]  /*1910*/  @P4 BRA `(.L_x_1067) ;  /* 0x0000009000004947 */ /* 0x000fea0003800000 */
[----:B---34-:R-:W-:Y:S01]  /*1920*/  SHF.R.S32.HI R0, RZ, 0x1f, R23 ;  /* 0x0000001fff007819 */ /* 0x018fe20000011417 */
        /* <DEDUP_REMOVED lines=8> */
.L_x_1067:
[----:B---34-:R-:W-:Y:S05]  /*19b0*/  BSYNC B0 ;  /* 0x0000000000007941 */ /* 0x018fea0003800000 */
.L_x_1066:
[----:B-1----:R-:W-:Y:S01]  /*19c0*/  IADD3 R0, R9, 0x10, RZ ;  /* 0x0000001009007810 */ /* 0x002fe20007ffe0ff */
[----:B------:R1:W2:Y:S01]  /*19d0*/  SHFL.IDX PT, R5, R11, 0x1, 0x181f ;  /* 0x00381f000b057f89 */ /* 0x0002a200000e0000 */
[----:B------:R-:W-:Y:S02]  /*19e0*/  BSSY B0, `(.L_x_1068) ;  /* 0x000000d000007945 */ /* 0x000fe40003800000 */
[----:B------:R-:W-:Y:S01]  /*19f0*/  ISETP.GE.AND P1, PT, R0, UR6, PT ;  /* 0x0000000600007c0c */ /* 0x000fe2000bf26270 */
        /* <DEDUP_REMOVED lines=11> */
.L_x_1069:
[----:B------:R-:W-:Y:S05]  /*1ab0*/  BSYNC B0 ;  /* 0x0000000000007941 */ /* 0x000fea0003800000 */
.L_x_1068:
[----:B--2---:R-:W-:Y:S01]  /*1ac0*/  IADD3 R0, R9, 0x20, RZ ;  /* 0x0000002009007810 */ /* 0x004fe20007ffe0ff */
[----:B------:R2:W4:Y:S01]  /*1ad0*/  SHFL.IDX PT, R5, R11, 0x2, 0x181f ;  /* 0x00581f000b057f89 */ /* 0x00052200000e0000 */
[----:B------:R-:W-:Y:S02]  /*1ae0*/  BSSY B0, `(.L_x_1070) ;  /* 0x000000d000007945 */ /* 0x000fe40003800000 */
[----:B------:R-:W-:Y:S01]  /*1af0*/  ISETP.GE.AND P1, PT, R0, UR6, PT ;  /* 0x0000000600007c0c */ /* 0x000fe2000bf26270 */
        /* <DEDUP_REMOVED lines=11> */
.L_x_1071:
[----:B------:R-:W-:Y:S05]  /*1bb0*/  BSYNC B0 ;  /* 0x0000000000007941 */ /* 0x000fea0003800000 */
.L_x_1070:
[----:B---3--:R-:W-:Y:S01]  /*1bc0*/  IADD3 R0, R9, 0x30, RZ ;  /* 0x0000003009007810 */ /* 0x008fe20007ffe0ff */
[----:B----4-:R3:W4:Y:S01]  /*1bd0*/  SHFL.IDX PT, R5, R11, 0x3, 0x181f ;  /* 0x00781f000b057f89 */ /* 0x01072200000e0000 */
[----:B------:R-:W-:Y:S02]  /*1be0*/  BSSY B0, `(.L_x_1072) ;  /* 0x000000d000007945 */ /* 0x000fe40003800000 */
[----:B------:R-:W-:Y:S01]  /*1bf0*/  ISETP.GE.AND P1, PT, R0, UR6, PT ;  /* 0x0000000600007c0c */ /* 0x000fe2000bf26270 */
        /* <DEDUP_REMOVED lines=11> */
.L_x_1073:
[----:B------:R-:W-:Y:S05]  /*1cb0*/  BSYNC B0 ;  /* 0x0000000000007941 */ /* 0x000fea0003800000 */
.L_x_1072:
[----:B-1----:R-:W-:Y:S01]  /*1cc0*/  IADD3 R0, R9, 0x40, RZ ;  /* 0x0000004009007810 */ /* 0x002fe20007ffe0ff */
[----:B----4-:R1:W4:Y:S01]  /*1cd0*/  SHFL.IDX PT, R5, R11, 0x4, 0x181f ;  /* 0x00981f000b057f89 */ /* 0x01032200000e0000 */
[----:B------:R-:W-:Y:S02]  /*1ce0*/  BSSY B0, `(.L_x_1074) ;  /* 0x000000d000007945 */ /* 0x000fe40003800000 */
[----:B------:R-:W-:Y:S01]  /*1cf0*/  ISETP.GE.AND P1, PT, R0, UR6, PT ;  /* 0x0000000600007c0c */ /* 0x000fe2000bf26270 */
        /* <DEDUP_REMOVED lines=11> */
.L_x_1075:
[----:B------:R-:W-:Y:S05]  /*1db0*/  BSYNC B0 ;  /* 0x0000000000007941 */ /* 0x000fea0003800000 */
.L_x_1074:
[----:B--2---:R-:W-:Y:S01]  /*1dc0*/  IADD3 R0, R9, 0x50, RZ ;  /* 0x0000005009007810 */ /* 0x004fe20007ffe0ff */
        /* <DEDUP_REMOVED lines=14> */
.L_x_1077:
[----:B------:R-:W-:Y:S05]  /*1eb0*/  BSYNC B0 ;  /* 0x0000000000007941 */ /* 0x000fea0003800000 */
.L_x_1076:
        /* <DEDUP_REMOVED lines=15> */
.L_x_1079:
[----:B------:R-:W-:Y:S05]  /*1fb0*/  BSYNC B0 ;  /* 0x0000000000007941 */ /* 0x000fea0003800000 */
.L_x_1078:
[----:B--2---:R-:W-:Y:S01]  /*1fc0*/  IMAD.MOV.U32 R0, RZ, RZ, c[0x0][0x2b8] ;  /* 0x0000ae00ff007624 */ /* 0x004fe200078e00ff */
[----:B------:R-:W-:Y:S01]  /*1fd0*/  UMOV UR32, 0x30 ;  /* 0x0000003000207882 */ /* 0x000fe20000000000 */
[----:B------:R-:W-:Y:S01]  /*1fe0*/  SHFL.IDX PT, R4, R12, 0x7, 0x181f ;  /* 0x00f81f000c047f89 */ /* 0x000fe200000e0000 */
[----:B------:R-:W-:Y:S01]  /*1ff0*/  UIMAD UR21, UR26, UR32, -0x30 ;  /* 0xffffffd01a1574a4 */ /* 0x000fe2000f8e0220 */
[----:B------:R-:W-:Y:S01]  /*2000*/  IADD3 R6, R9, 0x70, RZ ;  /* 0x0000007009067810 */ /* 0x000fe20007ffe0ff */
[----:B------:R-:W-:Y:S01]  /*2010*/  IMAD.SHL.U32 R125, R10, 0x2, RZ ;  /* 0x000000020a7d7824 */ /* 0x000fe200078e00ff */
[----:B------:R-:W-:Y:S01]  /*2020*/  ISETP.NE.AND P4, PT, R0, 0x1, PT ;  /* 0x000000010000780c */ /* 0x000fe20003f85270 */
[----:B----4-:R-:W2:Y:S01]  /*2030*/  SHFL.IDX PT, R5, R11, 0x7, 0x181f ;  /* 0x00f81f000b057f89 */ /* 0x010ea200000e0000 */
[----:B------:R-:W-:Y:S01]  /*2040*/  ISETP.GE.AND P2, PT, R6, UR6, PT ;  /* 0x0000000606007c0c */ /* 0x000fe2000bf46270 */
[----:B------:R-:W-:Y:S01]  /*2050*/  USHF.R.S32.HI UR9, URZ, 0x1f, UR18 ;  /* 0x0000001f3f097899 */ /* 0x000fe20008011412 */
[C---:B------:R-:W-:Y:S01]  /*2060*/  IADD3 R0, R131.reuse, UR21, RZ ;  /* 0x0000001583007c10 */ /* 0x040fe2000fffe0ff */
[----:B------:R-:W-:Y:S01]  /*2070*/  ULDC.64 UR4, c[0x0][0x2b0] ;  /* 0x0000ac0000047ab9 */ /* 0x000fe20000000a00 */
[----:B------:R-:W-:Y:S01]  /*2080*/  SHF.R.S32.HI R7, RZ, 0x1f, R23 ;  /* 0x0000001fff077819 */ /* 0x000fe20000011417 */
[----:B------:R-:W-:Y:S01]  /*2090*/  UIMAD UR9, UR9, UR4, URZ ;  /* 0x00000004090972a4 */ /* 0x000fe2000f8e023f */
[C---:B------:R-:W-:Y:S01]  /*20a0*/  IADD3 R8, R0.reuse, UR11, RZ ;  /* 0x0000000b00087c10 */ /* 0x040fe2000fffe0ff */
[----:B------:R-:W-:Y:S01]  /*20b0*/  UIMAD.WIDE.U32 UR16, UR18, UR4, URZ ;  /* 0x00000004121072a5 */ /* 0x000fe2000f8e003f */
[----:B------:R-:W-:Y:S01]  /*20c0*/  ISETP.GE.AND P5, PT, R0, UR8, PT ;  /* 0x0000000800007c0c */ /* 0x000fe2000bfa6270 */
[----:B------:R-:W-:Y:S01]  /*20d0*/  UIMAD UR5, UR18, UR5, UR9 ;  /* 0x00000005120572a4 */ /* 0x000fe2000f8e0209 */
[----:B------:R-:W-:Y:S01]  /*20e0*/  IMAD.MOV.U32 R242, RZ, RZ, RZ ;  /* 0x000000fffff27224 */ /* 0x000fe200078e00ff */
[----:B------:R-:W-:Y:S01]  /*20f0*/  UIMAD UR32, UR26, -0x30, UR32 ;  /* 0xffffffd01a2078a4 */ /* 0x000fe2000f8e0220 */
[----:B------:R-:W-:Y:S01]  /*2100*/  @P4 IMAD.HI.U32 R6, R8, c[0x0][0x2bc], RZ ;  /* 0x0000af0008064a27 */ /* 0x000fe200078e00ff */
[----:B------:R-:W-:Y:S01]  /*2110*/  ISETP.GT.OR P5, PT, R131, 0x2f, P5 ;  /* 0x0000002f8300780c */ /* 0x000fe20002fa4670 */
[----:B------:R-:W-:Y:S01]  /*2120*/  UIADD3 UR6, UR17, UR5, URZ ;  /* 0x0000000511067290 */ /* 0x000fe2000fffe03f */
[----:B------:R-:W-:Y:S01]  /*2130*/  ISETP.GE.AND P6, PT, R129, c[0x0][0x1d4], PT ;  /* 0x0000750081007a0c */ /* 0x000fe20003fc6270 */
[----:B------:R-:W-:Y:S01]  /*2140*/  IMAD.MOV.U32 R0, RZ, RZ, R8 ;  /* 0x000000ffff007224 */ /* 0x000fe200078e0008 */
[----:B------:R-:W-:Y:S01]  /*2150*/  @P4 SHF.R.U32.HI R0, RZ, c[0x0][0x2c0], R6 ;  /* 0x0000b000ff004a19 */ /* 0x000fe20000011606 */
[----:B------:R-:W-:Y:S01]  /*2160*/  ULDC.64 UR4, c[0x0][0x1e8] ;  /* 0x00007a0000047ab9 */ /* 0x000fe20000000a00 */
[----:B------:R-:W-:Y:S01]  /*2170*/  LEA.HI R6, R7, R23, RZ, 0x3 ;  /* 0x0000001707067211 */ /* 0x000fe200078f18ff */
[----:B------:R-:W-:Y:S03]  /*2180*/  STL [R1], R125 ;  /* 0x0000007d01007387 */ /* 0x000fe60000100800 */
[----:B------:R-:W-:Y:S01]  /*2190*/  LOP3.LUT R128, R6, 0xfffffff8, RZ, 0xc0, !PT ;  /* 0xfffffff806807812 */ /* 0x000fe200078ec0ff */
[----:B-123--:R-:W-:-:S02]  /*21a0*/  @!P2 IMAD.WIDE R10, R129, 0x2, R4 ;  /* 0x00000002810aa825 */ /* 0x00efc400078e0204 */
[----:B------:R-:W-:Y:S02]  /*21b0*/  @!P5 IADD3 R7, P1, R0, UR16, RZ ;  /* 0x000000100007dc10 */ /* 0x000fe4000ff3e0ff */
[----:B------:R-:W-:Y:S01]  /*21c0*/  @!P2 IMAD.WIDE R4, R128, 0x2, R4 ;  /* 0x000000028004a825 */ /* 0x000fe200078e0204 */
[----:B------:R-:W-:Y:S01]  /*21d0*/  @!PT LDS RZ, [RZ] ;  /* 0x00000000fffff984 */ /* 0x000fe20000000800 */
[----:B------:R1:W-:Y:S01]  /*21e0*/  @!P2 LDGSTS.E.BYPASS.LTC128B.128 [R125+0xb880], [R10.64], !P3 ;  /* 0x0b8800000a7dafae */ /* 0x0003e2000d901d56 */
[----:B------:R-:W-:Y:S02]  /*21f0*/  @!P5 LEA.HI.X.SX32 R9, R0, UR6, 0x1, P1 ;  /* 0x000000060009dc11 */ /* 0x000fe400088f0eff */
[C---:B------:R-:W-:Y:S01]  /*2200*/  @!P5 LEA R6, P1, R7.reuse, c[0x0][0x2a0], 0x2 ;  /* 0x0000a8000706da11 */ /* 0x040fe200078210ff */
[----:B------:R2:W-:Y:S03]  /*2210*/  @!P2 LDGSTS.E.BYPASS.LTC128B.128 [R125+0xf880], [R4.64], !P0 ;  /* 0x0f880000047dafae */ /* 0x0005e6000c101d56 */
[----:B------:R-:W-:Y:S01]  /*2220*/  @!P5 LEA.HI.X R7, R7, c[0x0][0x2a4], R9, 0x2, P1 ;  /* 0x0000a9000707da11 */ /* 0x000fe200008f1409 */
[----:B------:R-:W0:Y:S04]  /*2230*/  LDGDEPBAR ;  /* 0x00000000000079af */ /* 0x000e280000000000 */
[----:B------:R-:W-:Y:S01]  /*2240*/  BAR.SYNC.DEFER_BLOCKING 0x0 ;  /* 0x0000000000007b1d */ /* 0x000fe20000010000 */
[----:B------:R-:W-:-:S04]  /*2250*/  UIMAD UR9, UR20, UR4, URZ ;  /* 0x00000004140972a4 */ /* 0x000fc8000f8e023f */
[----:B------:R-:W-:Y:S01]  /*2260*/  UIMAD UR9, UR10, UR5, UR9 ;  /* 0x000000050a0972a4 */ /* 0x000fe2000f8e0209 */
[----:B------:R-:W-:Y:S01]  /*2270*/  SHF.R.S32.HI R12, RZ, 0x4, R13 ;  /* 0x00000004ff0c7819 */ /* 0x000fe2000001140d */
[----:B------:R-:W-:Y:S01]  /*2280*/  UIMAD.WIDE.U32 UR18, UR10, UR4, URZ ;  /* 0x000000040a1272a5 */ /* 0x000fe2000f8e003f */
[----:B------:R-:W-:Y:S01]  /*2290*/  LEA.HI R123, R124, R127, RZ, 0x5 ;  /* 0x0000007f7c7b7211 */ /* 0x000fe200078f28ff */
[----:B------:R-:W-:Y:S01]  /*22a0*/  UIADD3 UR29, UR8, UR32, URZ ;  /* 0x00000020081d7290 */ /* 0x000fe2000fffe03f */
[----:B------:R-:W-:Y:S01]  /*22b0*/  SHF.R.S32.HI R130, RZ, 0x1f, R129 ;  /* 0x0000001fff827819 */ /* 0x000fe20000011481 */
[----:B------:R-:W-:Y:S01]  /*22c0*/  UIADD3 UR9, UR19, UR9, URZ ;  /* 0x0000000913097290 */ /* 0x000fe2000fffe03f */
[----:B------:R-:W-:Y:S01]  /*22d0*/  STL [R1+0x3c], R128 ;  /* 0x00003c8001007387 */ /* 0x000fe20000100800 */
[----:B------:R-:W-:Y:S02]  /*22e0*/  ULDC.64 UR4, c[0x0][0x210] ;  /* 0x0000840000047ab9 */ /* 0x000fe40000000a00 */
[----:B------:R-:W-:-:S04]  /*22f0*/  IADD3 R37, -R15, UR29, RZ ;  /* 0x0000001d0f257c10 */ /* 0x000fc8000fffe1ff */
[C---:B------:R-:W-:Y:S02]  /*2300*/  ISETP.GE.AND P2, PT, R37.reuse, 0x1, PT ;  /* 0x000000012500780c */ /* 0x040fe40003f46270 */
[----:B------:R-:W-:Y:S02]  /*2310*/  ISETP.GE.AND P1, PT, R37, 0x11, PT ;  /* 0x000000112500780c */ /* 0x000fe40003f26270 */
[----:B------:R-:W-:Y:S01]  /*2320*/  SHF.R.S32.HI R122, RZ, 0x5, R123 ;  /* 0x00000005ff7a7819 */ /* 0x000fe2000001147b */
[----:B------:R-:W-:Y:S01]  /*2330*/  UIMAD UR20, UR20, UR4, URZ ;  /* 0x00000004141472a4 */ /* 0x000fe2000f8e023f */
[----:B------:R3:W4:Y:S01]  /*2340*/  @!P5 LDG.E R242, [R6.64] ;  /* 0x0000001606f2d981 */ /* 0x000722000c1e1900 */
[----:B------:R-:W-:Y:S01]  /*2350*/  IMAD.MOV R0, RZ, RZ, -R0 ;  /* 0x000000ffff007224 */ /* 0x000fe200078e0a00 */
[----:B------:R-:W-:Y:S01]  /*2360*/  ISETP.GE.AND P5, PT, R23, c[0x0][0x1d4], PT ;  /* 0x0000750017007a0c */ /* 0x000fe20003fa6270 */
[----:B------:R-:W-:Y:S01]  /*2370*/  UIMAD.WIDE.U32 UR24, UR10, UR4, URZ ;  /* 0x000000040a1872a5 */ /* 0x000fe2000f8e003f */
[----:B------:R-:W-:Y:S01]  /*2380*/  STL [R1+0x48], R130 ;  /* 0x0000488201007387 */ /* 0x000fe20000100800 */
[----:B------:R-:W-:Y:S01]  /*2390*/  IMAD R243, R0, c[0x0][0x2b8], R8 ;  /* 0x0000ae0000f37a24 */ /* 0x000fe200078e0208 */
[----:B------:R-:W-:Y:S01]  /*23a0*/  UIMAD UR20, UR10, UR5, UR20 ;  /* 0x000000050a1472a4 */ /* 0x000fe2000f8e0214 */
[----:B------:R-:W-:Y:S01]  /*23b0*/  SEL R126, RZ, 0x10, P5 ;  /* 0x00000010ff7e7807 */ /* 0x000fe20002800000 */
[----:B------:R-:W-:Y:S01]  /*23c0*/  UIADD3 UR4, UR26, -0x1, URZ ;  /* 0xffffffff1a047890 */ /* 0x000fe2000fffe03f */
[----:B--2---:R-:W-:Y:S01]  /*23d0*/  IMAD.WIDE.U32 R4, R243, c[0x0][0x1e0], RZ ;  /* 0x00007800f3047a25 */ /* 0x004fe200078e00ff */
[----:B------:R-:W-:Y:S01]  /*23e0*/  SHF.R.S32.HI R16, RZ, 0x1f, R243 ;  /* 0x0000001fff107819 */ /* 0x000fe200000114f3 */
[----:B------:R-:W-:-:S02]  /*23f0*/  UIADD3 UR20, UR25, UR20, URZ ;  /* 0x0000001419147290 */ /* 0x000fc4000fffe03f */
[----:B------:R-:W-:Y:S02]  /*2400*/  UISETP.GT.AND UP0, UPT, UR4, UR7, UPT ;  /* 0x000000070400728c */ /* 0x000fe4000bf04270 */
[----:B------:R-:W-:-:S04]  /*2410*/  IMAD R0, R16, c[0x0][0x1e0], RZ ;  /* 0x0000780010007a24 */ /* 0x000fc800078e02ff */
[----:B------:R-:W-:-:S04]  /*2420*/  IMAD R0, R243, c[0x0][0x1e4], R0 ;  /* 0x00007900f3007a24 */ /* 0x000fc800078e0200 */
[----:B------:R-:W-:Y:S02]  /*2430*/  IMAD.IADD R5, R5, 0x1, R0 ;  /* 0x0000000105057824 */ /* 0x000fe400078e0200 */
[----:B---3--:R-:W-:Y:S01]  /*2440*/  IMAD R7, R243, c[0x0][0x1e0], RZ ;  /* 0x00007800f3077a24 */ /* 0x008fe200078e02ff */
[----:B----4-:R-:W-:Y:S01]  /*2450*/  SHF.R.S32.HI R17, RZ, 0x1f, R242 ;  /* 0x0000001fff117819 */ /* 0x010fe200000114f2 */
[----:B------:R-:W-:-:S04]  /*2460*/  IMAD.WIDE.U32 R4, R242, c[0x0][0x1f0], R4 ;  /* 0x00007c00f2047a25 */ /* 0x000fc800078e0004 */
[----:B------:R-:W-:Y:S01]  /*2470*/  IMAD R6, R17, c[0x0][0x1f0], RZ ;  /* 0x00007c0011067a24 */ /* 0x000fe200078e02ff */
[----:B------:R-:W-:-:S03]  /*2480*/  IADD3 R0, P0, R4, UR18, RZ ;  /* 0x0000001204007c10 */ /* 0x000fc6000ff1e0ff */
[----:B------:R-:W-:-:S05]  /*2490*/  IMAD R6, R242, c[0x0][0x1f4], R6 ;  /* 0x00007d00f2067a24 */ /* 0x000fca00078e0206 */
[----:B------:R-:W-:Y:S01]  /*24a0*/  IADD3.X R4, R5, UR9, R6, P0, !PT ;  /* 0x0000000905047c10 */ /* 0x000fe200087fe406 */
[----:B------:R-:W-:Y:S01]  /*24b0*/  IMAD.U32 R6, RZ, RZ, UR10 ;  /* 0x0000000aff067e24 */ /* 0x000fe2000f8e00ff */
[----:B------:R-:W-:Y:S01]  /*24c0*/  LEA R8, P0, R0, c[0x0][0x1c8], 0x1 ;  /* 0x0000720000087a11 */ /* 0x000fe200078008ff */
[----:B------:R-:W-:-:S03]  /*24d0*/  IMAD R5, R242, c[0x0][0x1f0], R7 ;  /* 0x00007c00f2057a24 */ /* 0x000fc600078e0207 */
[----:B------:R-:W-:Y:S01]  /*24e0*/  LEA.HI.X R0, R0, c[0x0][0x1cc], R4, 0x1, P0 ;  /* 0x0000730000007a11 */ /* 0x000fe200000f0c04 */
[----:B------:R-:W-:Y:S01]  /*24f0*/  IMAD R6, R6, c[0x0][0x1e8], R5 ;  /* 0x00007a0006067a24 */ /* 0x000fe200078e0205 */
[----:B------:R-:W-:Y:S01]  /*2500*/  SHFL.IDX PT, R4, R8, RZ, 0x181f ;  /* 0x00181fff08047589 */ /* 0x000fe200000e0000 */
[----:B------:R-:W-:-:S03]  /*2510*/  ISETP.GT.AND P0, PT, R37, 0x20, PT ;  /* 0x000000202500780c */ /* 0x000fc60003f04270 */
[----:B------:R-:W1:Y:S01]  /*2520*/  SHFL.IDX PT, R5, R0, RZ, 0x181f ;  /* 0x00181fff00057589 */ /* 0x000e6200000e0000 */
[----:B------:R-:W-:-:S03]  /*2530*/  LEA R6, R6, c[0x0][0x1c8], 0x1 ;  /* 0x0000720006067a11 */ /* 0x000fc600078e08ff */
[----:B------:R-:W-:Y:S04]  /*2540*/  SHFL.IDX PT, R8, R8, 0x1, 0x181f ;  /* 0x00381f0008087f89 */ /* 0x000fe800000e0000 */
[----:B------:R-:W2:Y:S04]  /*2550*/  SHFL.IDX PT, R9, R0, 0x1, 0x181f ;  /* 0x00381f0000097f89 */ /* 0x000ea800000e0000 */
[----:B------:R-:W-:Y:S04]  /*2560*/  SHFL.IDX PT, R6, R6, 0x2, 0x181f ;  /* 0x00581f0006067f89 */ /* 0x000fe800000e0000 */
[----:B------:R3:W4:Y:S01]  /*2570*/  SHFL.IDX PT, R7, R0, 0x2, 0x181f ;  /* 0x00581f0000077f89 */ /* 0x00072200000e0000 */
[----:B-1----:R-:W-:-:S05]  /*2580*/  @P2 IMAD.WIDE R10, R129, 0x2, R4 ;  /* 0x00000002810a2825 */ /* 0x002fca00078e0204 */
[----:B------:R1:W-:Y:S01]  /*2590*/  @P2 LDGSTS.E.BYPASS.LTC128B.128 [R125+0x5080], [R10.64], !P6 ;  /* 0x050800000a7d2fae */ /* 0x0003e2000f101d56 */
[----:B---3--:R-:W-:-:S04]  /*25a0*/  LEA.HI R0, R13, R12, RZ, 0x1 ;  /* 0x0000000c0d007211 */ /* 0x008fc800078f08ff */
[----:B------:R-:W-:-:S05]  /*25b0*/  LOP3.LUT R0, R0, 0xfffffffe, RZ, 0xc0, !PT ;  /* 0xfffffffe00007812 */ /* 0x000fca00078ec0ff */
[----:B------:R-:W-:Y:S02]  /*25c0*/  IMAD.IADD R14, R12, 0x1, -R0 ;  /* 0x000000010c0e7824 */ /* 0x000fe400078e0a00 */
[----:B--2---:R-:W-:-:S04]  /*25d0*/  @P1 IMAD.WIDE R12, R129, 0x2, R8 ;  /* 0x00000002810c1825 */ /* 0x004fc800078e0208 */
[----:B------:R-:W-:-:S04]  /*25e0*/  @P1 IMAD.WIDE R8, R128, 0x2, R8 ;  /* 0x0000000280081825 */ /* 0x000fc800078e0208 */
[----:B-1----:R-:W-:-:S04]  /*25f0*/  @P2 IMAD.WIDE R10, R128, 0x2, R4 ;  /* 0x00000002800a2825 */ /* 0x002fc800078e0204 */
[--C-:B----4-:R-:W-:Y:S01]  /*2600*/  @P0 IMAD.WIDE R4, R129, 0x2, R6.reuse ;  /* 0x0000000281040825 */ /* 0x110fe200078e0206 */
[----:B------:R1:W-:Y:S01]  /*2610*/  @P2 LDGSTS.E.BYPASS.LTC128B.128 [R125+0x6880], [R10.64], !P5 ;  /* 0x068800000a7d2fae */ /* 0x0003e2000e901d56 */
[----:B------:R-:W-:Y:S02]  /*2620*/  ISETP.GE.AND P2, PT, R23, c[0x0][0x1d4], PT ;  /* 0x0000750017007a0c */ /* 0x000fe40003f46270 */
[----:B------:R-:W-:Y:S01]  /*2630*/  @P0 IMAD.WIDE R6, R128, 0x2, R6 ;  /* 0x0000000280060825 */ /* 0x000fe200078e0206 */
[----:B------:R2:W-:Y:S03]  /*2640*/  @P1 LDGSTS.E.BYPASS.LTC128B.128 [R125+0x5880], [R12.64], !P6 ;  /* 0x058800000c7d1fae */ /* 0x0005e6000f101d56 */
[C---:B------:R-:W-:Y:S01]  /*2650*/  IMAD.SHL.U32 R0, R36.reuse, 0x40, RZ ;  /* 0x0000004024007824 */ /* 0x040fe200078e00ff */
[----:B------:R1:W-:Y:S01]  /*2660*/  @P1 LDGSTS.E.BYPASS.LTC128B.128 [R125+0x7080], [R8.64], !P5 ;  /* 0x07080000087d1fae */ /* 0x0003e2000e901d56 */
[----:B------:R-:W-:-:S03]  /*2670*/  LOP3.LUT P1, RZ, R36, 0x2, RZ, 0xc0, !PT ;  /* 0x0000000224ff7812 */ /* 0x000fc6000782c0ff */
[----:B------:R3:W-:Y:S01]  /*2680*/  @P0 LDGSTS.E.BYPASS.LTC128B.128 [R125+0x6080], [R4.64], !P6 ;  /* 0x06080000047d0fae */ /* 0x0007e2000f101d56 */
[----:B------:R-:W-:-:S03]  /*2690*/  LOP3.LUT R0, R0, 0x1c0, RZ, 0xc0, !PT ;  /* 0x000001c000007812 */ /* 0x000fc600078ec0ff */
[----:B------:R4:W-:Y:S04]  /*26a0*/  @P0 LDGSTS.E.BYPASS.LTC128B.128 [R125+0x7880], [R6.64], !P5 ;  /* 0x07880000067d0fae */ /* 0x0009e8000e901d56 */
[----:B------:R-:W0:Y:S01]  /*26b0*/  LDGDEPBAR ;  /* 0x00000000000079af */ /* 0x000e220000000000 */
[----:B---3--:R-:W-:Y:S02]  /*26c0*/  IMAD.SHL.U32 R4, R18, 0x40, RZ ;  /* 0x0000004012047824 */ /* 0x008fe400078e00ff */
[----:B------:R-:W-:Y:S02]  /*26d0*/  IMAD.SHL.U32 R5, R19, 0x40, RZ ;  /* 0x0000004013057824 */ /* 0x000fe400078e00ff */
[----:B----4-:R-:W-:Y:S01]  /*26e0*/  IMAD.SHL.U32 R7, R15, 0x8, RZ ;  /* 0x000000080f077824 */ /* 0x010fe200078e00ff */
[----:B------:R-:W-:-:S04]  /*26f0*/  DEPBAR.LE SB0, 0x1 ;  /* 0x000080400000791a */ /* 0x000fc80000000000 */
[----:B------:R-:W-:-:S04]  /*2700*/  DEPBAR.LE SB0, 0x0 ;  /* 0x000080000000791a */ /* 0x000fc80000000000 */
[----:B------:R-:W-:Y:S01]  /*2710*/  IMAD.SHL.U32 R6, R14, 0x8, RZ ;  /* 0x000000080e067824 */ /* 0x000fe200078e00ff */
[----:B------:R-:W-:Y:S02]  /*2720*/  LOP3.LUT R4, R4, 0x1c0, RZ, 0xc0, !PT ;  /* 0x000001c004047812 */ /* 0x000fe400078ec0ff */
[----:B------:R-:W-:Y:S02]  /*2730*/  LOP3.LUT R121, R5, 0xfffffe00, RZ, 0xc0, !PT ;  /* 0xfffffe0005797812 */ /* 0x000fe400078ec0ff */
[----:B------:R-:W-:Y:S02]  /*2740*/  LOP3.LUT R7, R0, 0x8, R7, 0xf8, !PT ;  /* 0x0000000800077812 */ /* 0x000fe400078ef807 */
[----:B------:R-:W-:Y:S02]  /*2750*/  LOP3.LUT R5, R4, 0x8, R6, 0xf8, !PT ;  /* 0x0000000804057812 */ /* 0x000fe400078ef806 */
[----:B------:R-:W-:Y:S02]  /*2760*/  SHF.R.U32.HI R0, RZ, 0x3, R0 ;  /* 0x00000003ff007819 */ /* 0x000fe40000011600 */
[----:B------:R-:W-:-:S02]  /*2770*/  SHF.R.U32.HI R4, RZ, 0x3, R4 ;  /* 0x00000003ff047819 */ /* 0x000fc40000011604 */
[----:B------:R-:W-:Y:S02]  /*2780*/  LOP3.LUT R0, R7, R0, RZ, 0x3c, !PT ;  /* 0x0000000007007212 */ /* 0x000fe400078e3cff */
[----:B------:R-:W-:Y:S01]  /*2790*/  LOP3.LUT R120, R5, R4, RZ, 0x3c, !PT ;  /* 0x0000000405787212 */ /* 0x000fe200078e3cff */
[----:B------:R-:W-:Y:S02]  /*27a0*/  IMAD R4, R122, 0x400, R121 ;  /* 0x000004007a047824 */ /* 0x000fe400078e0279 */
[----:B------:R-:W-:Y:S02]  /*27b0*/  IMAD R0, R14, 0x200, R0 ;  /* 0x000002000e007824 */ /* 0x000fe400078e0200 */
[----:B------:R-:W-:Y:S02]  /*27c0*/  IMAD.IADD R4, R120, 0x1, R4 ;  /* 0x0000000178047824 */ /* 0x000fe400078e0204 */
[----:B------:R-:W-:Y:S01]  /*27d0*/  IMAD.SHL.U32 R224, R0, 0x2, RZ ;  /* 0x0000000200e07824 */ /* 0x000fe200078e00ff */
[----:B------:R-:W-:Y:S01]  /*27e0*/  BAR.SYNC.DEFER_BLOCKING 0x0 ;  /* 0x0000000000007b1d */ /* 0x000fe20000010000 */
[----:B------:R-:W-:-:S02]  /*27f0*/  IMAD.SHL.U32 R231, R4, 0x2, RZ ;  /* 0x0000000204e77824 */ /* 0x000fc400078e00ff */
[----:B------:R-:W-:Y:S01]  /*2800*/  IMAD R0, R16, c[0x0][0x208], RZ ;  /* 0x0000820010007a24 */ /* 0x000fe200078e02ff */
[----:B------:R-:W-:Y:S01]  /*2810*/  IADD3 R235, R224, 0x50a0, RZ ;  /* 0x000050a0e0eb7810 */ /* 0x000fe20007ffe0ff */
[--C-:B------:R-:W-:Y:S02]  /*2820*/  IMAD R233, R3, 0x2, R231.reuse ;  /* 0x0000000203e97824 */ /* 0x100fe400078e02e7 */
[----:B------:R-:W-:Y:S02]  /*2830*/  IMAD R0, R243, c[0x0][0x20c], R0 ;  /* 0x00008300f3007a24 */ /* 0x000fe400078e0200 */
[C---:B------:R-:W-:Y:S02]  /*2840*/  IMAD R232, R2.reuse, 0x2, R231 ;  /* 0x0000000202e87824 */ /* 0x040fe400078e02e7 */
[----:B------:R-:W-:Y:S02]  /*2850*/  IMAD R234, R2, 0x2, R233 ;  /* 0x0000000202ea7824 */ /* 0x000fe400078e02e9 */
[----:B------:R-:W-:Y:S01]  /*2860*/  IMAD R236, R3, 0x2, R232 ;  /* 0x0000000203ec7824 */ /* 0x000fe200078e02e8 */
[----:B------:R-:W-:Y:S04]  /*2870*/  LDSM.16.M88.4 R4, [R224+0x5080] ;  /* 0x00508000e004783b */ /* 0x000fe80000000200 */
[----:B--2---:R-:W2:Y:S04]  /*2880*/  LDSM.16.M88.4 R12, [R231+0x8080] ;  /* 0x00808000e70c783b */ /* 0x004ea80000000200 */
[----:B-1----:R-:W1:Y:S04]  /*2890*/  LDSM.16.M88.4 R8, [R231+0xa080] ;  /* 0x00a08000e708783b */ /* 0x002e680000000200 */
[----:B------:R-:W3:Y:S04]  /*28a0*/  LDSM.16.M88.4 R24, [R224+0x5880] ;  /* 0x00588000e018783b */ /* 0x000ee80000000200 */
[----:B------:R-:W4:Y:S01]  /*28b0*/  LDSM.16.M88.4 R32, [R224+0x6080] ;  /* 0x00608000e020783b */ /* 0x000f220000000200 */
[-C--:B--2---:R-:W-:Y:S08]  /*28c0*/  HMMA.16816.F32 R112, R12, R4.reuse, RZ ;  /* 0x000000040c70723c */ /* 0x084ff000000018ff */
[C---:B-1----:R-:W-:Y:S07]  /*28d0*/  HMMA.16816.F32 R68, R8.reuse, R4, RZ ;  /* 0x000000040844723c */ /* 0x042fee00000018ff */
[----:B------:R-:W-:Y:S01]  /*28e0*/  IMAD.WIDE.U32 R4, R243, c[0x0][0x208], RZ ;  /* 0x00008200f3047a25 */ /* 0x000fe200078e00ff */
[----:B------:R-:W-:Y:S03]  /*28f0*/  HMMA.16816.F32 R72, R8, R6, RZ ;  /* 0x000000060848723c */ /* 0x000fe600000018ff */
[----:B------:R-:W-:-:S02]  /*2900*/  IMAD.IADD R5, R5, 0x1, R0 ;  /* 0x0000000105057824 */ /* 0x000fc400078e0200 */
[----:B------:R-:W-:Y:S02]  /*2910*/  IMAD R0, R17, c[0x0][0x218], RZ ;  /* 0x0000860011007a24 */ /* 0x000fe400078e02ff */
[C---:B------:R-:W-:Y:S01]  /*2920*/  IMAD.WIDE.U32 R4, R242.reuse, c[0x0][0x218], R4 ;  /* 0x00008600f2047a25 */ /* 0x040fe200078e0004 */
[C---:B------:R-:W-:Y:S01]  /*2930*/  HMMA.16816.F32 R116, R12.reuse, R6, RZ ;  /* 0x000000060c74723c */ /* 0x040fe200000018ff */
[----:B------:R-:W-:Y:S06]  /*2940*/  LDSM.16.M88.4 R16, [R233+0xa080] ;  /* 0x00a08000e910783b */ /* 0x000fec0000000200 */
[----:B------:R-:W-:Y:S01]  /*2950*/  IMAD R6, R242, c[0x0][0x21c], R0 ;  /* 0x00008700f2067a24 */ /* 0x000fe200078e0200 */
[----:B------:R-:W-:Y:S01]  /*2960*/  IADD3 R0, P0, R4, UR24, RZ ;  /* 0x0000001804007c10 */ /* 0x000fe2000ff1e0ff */
[----:B---3--:R-:W-:Y:S01]  /*2970*/  HMMA.16816.F32 R92, R12, R24, RZ ;  /* 0x000000180c5c723c */ /* 0x008fe200000018ff */
[----:B------:R-:W-:-:S02]  /*2980*/  IADD3 R7, R224, 0x5080, RZ ;  /* 0x00005080e0077810 */ /* 0x000fc40007ffe0ff */
[----:B------:R-:W-:Y:S02]  /*2990*/  IADD3.X R5, R5, UR20, R6, P0, !PT ;  /* 0x0000001405057c10 */ /* 0x000fe400087fe406 */
[C---:B------:R-:W-:Y:S02]  /*29a0*/  LEA R4, P0, R0.reuse, c[0x0][0x1f8], 0x1 ;  /* 0x00007e0000047a11 */ /* 0x040fe400078008ff */
[----:B------:R-:W-:Y:S01]  /*29b0*/  @P1 IADD3 R235, R7, -0x20, RZ ;  /* 0xffffffe007eb1810 */ /* 0x000fe20007ffe0ff */
[C---:B------:R-:W-:Y:S01]  /*29c0*/  HMMA.16816.F32 R60, R8.reuse, R24, RZ ;  /* 0x00000018083c723c */ /* 0x040fe200000018ff */
[----:B------:R-:W-:Y:S01]  /*29d0*/  LEA.HI.X R0, R0, c[0x0][0x1fc], R5, 0x1, P0 ;  /* 0x00007f0000007a11 */ /* 0x000fe200000f0c05 */
[----:B------:R-:W1:Y:S01]  /*29e0*/  SHFL.IDX PT, R20, R4, 0x2, 0x181f ;  /* 0x00581f0004147f89 */ /* 0x000e6200000e0000 */
[C---:B------:R-:W-:Y:S02]  /*29f0*/  IADD3 R241, R235.reuse, 0x800, RZ ;  /* 0x00000800ebf17810 */ /* 0x040fe40007ffe0ff */
[----:B------:R-:W-:Y:S01]  /*2a00*/  IADD3 R240, R235, 0x1000, RZ ;  /* 0x00001000ebf07810 */ /* 0x000fe20007ffe0ff */
[----:B------:R-:W2:Y:S01]  /*2a10*/  SHFL.IDX PT, R7, R4, 0x1, 0x181f ;  /* 0x00381f0004077f89 */ /* 0x000ea200000e0000 */
[----:B------:R-:W-:Y:S01]  /*2a20*/  IMAD.WIDE R24, R129, 0x2, RZ ;  /* 0x0000000281187825 */ /* 0x000fe200078e02ff */
[----:B------:R-:W-:Y:S01]  /*2a30*/  HMMA.16816.F32 R56, R8, R26, RZ ;  /* 0x0000001a0838723c */ /* 0x000fe200000018ff */
[C---:B------:R-:W-:Y:S01]  /*2a40*/  IADD3 R239, R235.reuse, 0x1800, RZ ;  /* 0x00001800ebef7810 */ /* 0x040fe20007ffe0ff */
[----:B------:R3:W5:Y:S01]  /*2a50*/  SHFL.IDX PT, R6, R4, RZ, 0x181f ;  /* 0x00181fff04067589 */ /* 0x00076200000e0000 */
[----:B------:R-:W-:-:S02]  /*2a60*/  IADD3 R238, R235, 0x2000, RZ ;  /* 0x00002000ebee7810 */ /* 0x000fc40007ffe0ff */
[----:B------:R-:W-:Y:S01]  /*2a70*/  IADD3 R237, R235, 0x2800, RZ ;  /* 0x00002800ebed7810 */ /* 0x000fe20007ffe0ff */
[----:B------:R-:W5:Y:S02]  /*2a80*/  SHFL.IDX PT, R21, R0, RZ, 0x181f ;  /* 0x00181fff00157589 */ /* 0x000f6400000e0000 */
[----:B------:R-:W-:Y:S02]  /*2a90*/  HMMA.16816.F32 R104, R12, R26, RZ ;  /* 0x0000001a0c68723c */ /* 0x000fe400000018ff */
[----:B------:R-:W5:Y:S04]  /*2aa0*/  SHFL.IDX PT, R22, R0, 0x1, 0x181f ;  /* 0x00381f0000167f89 */ /* 0x000f6800000e0000 */
[----:B------:R-:W5:Y:S02]  /*2ab0*/  SHFL.IDX PT, R0, R0, 0x2, 0x181f ;  /* 0x00581f0000007f89 */ /* 0x000f6400000e0000 */
[----:B----4-:R-:W-:Y:S01]  /*2ac0*/  HMMA.16816.F32 R48, R8, R32, RZ ;  /* 0x000000200830723c */ /* 0x010fe200000018ff */
[C---:B-1----:R-:W-:Y:S01]  /*2ad0*/  IADD3 R30, P0, R24.reuse, R20, RZ ;  /* 0x00000014181e7210 */ /* 0x042fe20007f1e0ff */
[----:B------:R-:W1:Y:S01]  /*2ae0*/  LDSM.16.M88.4 R44, [R235] ;  /* 0x00000000eb2c783b */ /* 0x000e620000000200 */
[----:B--2---:R-:W-:-:S03]  /*2af0*/  IADD3 R26, P1, R24, R7, RZ ;  /* 0x00000007181a7210 */ /* 0x004fc60007f3e0ff */
[----:B------:R-:W2:Y:S02]  /*2b00*/  LDSM.16.M88.4 R40, [R235+0x800] ;  /* 0x00080000eb28783b */ /* 0x000ea40000000200 */
[----:B------:R-:W-:Y:S01]  /*2b10*/  HMMA.16816.F32 R64, R8, R34, RZ ;  /* 0x000000220840723c */ /* 0x000fe200000018ff */
[----:B---3--:R-:W-:Y:S01]  /*2b20*/  IMAD.WIDE R4, R128, 0x2, RZ ;  /* 0x0000000280047825 */ /* 0x008fe200078e02ff */
[----:B-----5:R-:W-:Y:S01]  /*2b30*/  IADD3 R28, P3, R6, R24, RZ ;  /* 0x00000018061c7210 */ /* 0x020fe20007f7e0ff */
[----:B------:R-:W3:Y:S04]  /*2b40*/  LDSM.16.M88.4 R52, [R235+0x1000] ;  /* 0x00100000eb34783b */ /* 0x000ee80000000200 */
[----:B------:R-:W-:Y:S01]  /*2b50*/  IMAD.X R29, R21, 0x1, R25, P3 ;  /* 0x00000001151d7824 */ /* 0x000fe200018e0619 */
[----:B------:R-:W-:Y:S01]  /*2b60*/  ISETP.GE.AND P3, PT, R129, c[0x0][0x1d4], PT ;  /* 0x0000750081007a0c */ /* 0x000fe20003f66270 */
[----:B------:R-:W-:Y:S01]  /*2b70*/  HMMA.16816.F32 R84, R12, R32, RZ ;  /* 0x000000200c54723c */ /* 0x000fe200000018ff */
[----:B------:R-:W-:-:S02]  /*2b80*/  IMAD.X R27, R25, 0x1, R22, P1 ;  /* 0x00000001191b7824 */ /* 0x000fc400008e0616 */
[----:B------:R-:W-:Y:S01]  /*2b90*/  IMAD.X R31, R25, 0x1, R0, P0 ;  /* 0x00000001191f7824 */ /* 0x000fe200000e0600 */
[----:B------:R-:W-:Y:S02]  /*2ba0*/  IADD3 R24, P0, R6, R4, RZ ;  /* 0x0000000406187210 */ /* 0x000fe40007f1e0ff */
[C---:B------:R-:W-:Y:S02]  /*2bb0*/  IADD3 R6, P1, R4.reuse, R7, RZ ;  /* 0x0000000704067210 */ /* 0x040fe40007f3e0ff */
[----:B------:R-:W-:Y:S01]  /*2bc0*/  HMMA.16816.F32 R100, R12, R34, RZ ;  /* 0x000000220c64723c */ /* 0x000fe200000018ff */
[----:B------:R-:W-:Y:S01]  /*2bd0*/  IMAD.X R25, R21, 0x1, R5, P0 ;  /* 0x0000000115197824 */ /* 0x000fe200000e0605 */
[----:B------:R-:W-:Y:S01]  /*2be0*/  IADD3 R4, P0, R4, R20, RZ ;  /* 0x0000001404047210 */ /* 0x000fe20007f1e0ff */
[----:B------:R-:W-:Y:S01]  /*2bf0*/  IMAD.X R7, R5, 0x1, R22, P1 ;  /* 0x0000000105077824 */ /* 0x000fe200008e0616 */
[----:B------:R-:W-:Y:S01]  /*2c00*/  ISETP.LT.OR P1, PT, R37, 0x1, P3 ;  /* 0x000000012500780c */ /* 0x000fe20001f21670 */
[----:B------:R-:W4:Y:S02]  /*2c10*/  LDSM.16.M88.4 R20, [R233+0x8080] ;  /* 0x00808000e914783b */ /* 0x000f240000000200 */
[----:B------:R-:W-:Y:S01]  /*2c20*/  IMAD.X R5, R5, 0x1, R0, P0 ;  /* 0x0000000105057824 */ /* 0x000fe200000e0600 */
[C---:B------:R-:W-:Y:S01]  /*2c30*/  ISETP.LT.OR P0, PT, R37.reuse, 0x1, P2 ;  /* 0x000000012500780c */ /* 0x040fe20001701670 */
[----:B------:R-:W-:Y:S01]  /*2c40*/  IMAD.MOV.U32 R0, RZ, RZ, 0x40 ;  /* 0x00000040ff007424 */ /* 0x000fe200078e00ff */
[----:B-1----:R-:W-:Y:S07]  /*2c50*/  HMMA.16816.F32 R80, R16, R46, R72 ;  /* 0x0000002e1050723c */ /* 0x002fee0000001848 */
[----:B------:R-:W-:Y:S01]  /*2c60*/  @!PT LDS RZ, [RZ] ;  /* 0x00000000fffff984 */ /* 0x000fe20000000800 */
[----:B------:R-:W-:Y:S01]  /*2c70*/  @!PT LDS RZ, [RZ] ;  /* 0x00000000fffff984 */ /* 0x000fe20000000800 */
[----:B------:R-:W-:Y:S01]  /*2c80*/  @!PT LDS RZ, [RZ] ;  /* 0x00000000fffff984 */ /* 0x000fe20000000800 */
[----:B------:R1:W-:Y:S01]  /*2c90*/  LDGSTS.E.BYPASS.LTC128B.128 [R125+0x2080], [R28.64], !P1 ;  /* 0x020800001c7d7fae */ /* 0x0003e2000c901d56 */
[----:B------:R-:W-:-:S02]  /*2ca0*/  ISETP.LT.OR P1, PT, R37, 0x11, P3 ;  /* 0x000000112500780c */ /* 0x000fc40001f21670 */
[C---:B------:R-:W-:Y:S01]  /*2cb0*/  ISETP.LT.OR P3, PT, R37.reuse, 0x21, P3 ;  /* 0x000000212500780c */ /* 0x040fe20001f61670 */
[----:B------:R5:W-:Y:S01]  /*2cc0*/  LDGSTS.E.BYPASS.LTC128B.128 [R125+0x3880], [R24.64], !P0 ;  /* 0x03880000187d7fae */ /* 0x000be2000c101d56 */
[C---:B------:R-:W-:Y:S02]  /*2cd0*/  ISETP.LT.OR P0, PT, R37.reuse, 0x11, P2 ;  /* 0x000000112500780c */ /* 0x040fe40001701670 */
[----:B------:R-:W-:Y:S01]  /*2ce0*/  ISETP.LT.OR P2, PT, R37, 0x21, P2 ;  /* 0x000000212500780c */ /* 0x000fe20001741670 */
[C---:B--2---:R-:W-:Y:S06]  /*2cf0*/  HMMA.16816.F32 R76, R16.reuse, R42, R56 ;  /* 0x0000002a104c723c */ /* 0x044fec0000001838 */
[----:B------:R5:W-:Y:S01]  /*2d00*/  LDGSTS.E.BYPASS.LTC128B.128 [R125+0x2880], [R26.64], !P1 ;  /* 0x028800001a7d7fae */ /* 0x000be2000c901d56 */
[----:B------:R-:W-:Y:S01]  /*2d10*/  LOP3.LUT P1, RZ, R36, 0x4, RZ, 0xc0, !PT ;  /* 0x0000000424ff7812 */ /* 0x000fe2000782c0ff */
[----:B------:R-:W-:Y:S02]  /*2d20*/  HMMA.16816.F32 R108, R16, R44, R68 ;  /* 0x0000002c106c723c */ /* 0x000fe40000001844 */
[----:B------:R2:W-:Y:S01]  /*2d30*/  LDGSTS.E.BYPASS.LTC128B.128 [R125+0x4080], [R6.64], !P0 ;  /* 0x04080000067d7fae */ /* 0x0005e2000c101d56 */
[----:B------:R-:W-:-:S02]  /*2d40*/  SEL R0, R0, 0xffffffc0, !P1 ;  /* 0xffffffc000007807 */ /* 0x000fc40004800000 */
[----:B------:R-:W-:Y:S01]  /*2d50*/  PLOP3.LUT P0, PT, PT, PT, UP0, 0x80, 0x0 ;  /* 0x000000000000781c */ /* 0x000fe20003f0f008 */
[----:B------:R1:W-:Y:S01]  /*2d60*/  LDGSTS.E.BYPASS.LTC128B.128 [R125+0x3080], [R30.64], !P3 ;  /* 0x030800001e7d7fae */ /* 0x0003e2000d901d56 */
[----:B------:R-:W-:Y:S01]  /*2d70*/  ISETP.GT.AND P3, PT, R131, 0x2f, PT ;  /* 0x0000002f8300780c */ /* 0x000fe20003f64270 */
[----:B------:R-:W-:Y:S01]  /*2d80*/  IMAD.IADD R230, R224, 0x1, R0 ;  /* 0x00000001e0e67824 */ /* 0x000fe200078e0200 */
[C---:B------:R-:W-:Y:S01]  /*2d90*/  HMMA.16816.F32 R96, R16.reuse, R40, R60 ;  /* 0x000000281060723c */ /* 0x040fe2000000183c */
[----:B------:R2:W-:Y:S01]  /*2da0*/  LDGSTS.E.BYPASS.LTC128B.128 [R125+0x4880], [R4.64], !P2 ;  /* 0x04880000047d7fae */ /* 0x0005e2000d101d56 */
[----:B------:R-:W-:Y:S01]  /*2db0*/  IMAD.IADD R229, R0, 0x1, R235 ;  /* 0x0000000100e57824 */ /* 0x000fe200078e02eb */
[----:B------:R-:W-:Y:S02]  /*2dc0*/  LOP3.LUT R0, R120, R121, RZ, 0xfc, !PT ;  /* 0x0000007978007212 */ /* 0x000fe400078efcff */
[----:B------:R-:W-:Y:S03]  /*2dd0*/  LDSM.16.M88.4 R8, [R232+0xa080] ;  /* 0x00a08000e808783b */ /* 0x000fe60000000200 */
[C---:B---3--:R-:W-:Y:S01]  /*2de0*/  HMMA.16816.F32 R88, R16.reuse, R52, R48 ;  /* 0x000000341058723c */ /* 0x048fe20000001830 */
[----:B------:R-:W-:Y:S04]  /*2df0*/  LDSM.16.M88.4 R32, [R230+0x6080] ;  /* 0x00608000e620783b */ /* 0x000fe80000000200 */
[----:B------:R-:W-:Y:S03]  /*2e00*/  LDSM.16.M88.4 R12, [R232+0x8080] ;  /* 0x00808000e80c783b */ /* 0x000fe60000000200 */
[----:B------:R-:W-:Y:S01]  /*2e10*/  HMMA.16816.F32 R72, R16, R54, R64 ;  /* 0x000000361048723c */ /* 0x000fe20000001840 */
[----:B-----5:R-:W3:Y:S04]  /*2e20*/  LDSM.16.M88.4 R24, [R230+0x5880] ;  /* 0x00588000e618783b */ /* 0x020ee80000000200 */
[----:B------:R-:W-:Y:S03]  /*2e30*/  LDSM.16.M88.4 R36, [R229] ;  /* 0x00000000e524783b */ /* 0x000fe60000000200 */
[C---:B----4-:R-:W-:Y:S01]  /*2e40*/  HMMA.16816.F32 R68, R20.reuse, R44, R112 ;  /* 0x0000002c1444723c */ /* 0x050fe20000001870 */
[----:B-1----:R-:W1:Y:S04]  /*2e50*/  LDSM.16.M88.4 R28, [R230+0x5080] ;  /* 0x00508000e61c783b */ /* 0x002e680000000200 */
[----:B--2---:R-:W2:Y:S03]  /*2e60*/  LDSM.16.M88.4 R4, [R234+0xa080] ;  /* 0x00a08000ea04783b */ /* 0x004ea60000000200 */
[C---:B------:R-:W-:Y:S01]  /*2e70*/  HMMA.16816.F32 R56, R20.reuse, R40, R92 ;  /* 0x000000281438723c */ /* 0x040fe2000000185c */
[----:B------:R-:W4:Y:S04]  /*2e80*/  LDSM.16.M88.4 R60, [R229+0x800] ;  /* 0x00080000e53c783b */ /* 0x000f280000000200 */
[----:B------:R-:W5:Y:S03]  /*2e90*/  LDSM.16.M88.4 R64, [R229+0x1000] ;  /* 0x00100000e540783b */ /* 0x000f660000000200 */
[C---:B------:R-:W-:Y:S01]  /*2ea0*/  HMMA.16816.F32 R48, R20.reuse, R52, R84 ;  /* 0x000000341430723c */ /* 0x040fe20000001854 */
[----:B------:R-:W0:Y:S07]  /*2eb0*/  LDGDEPBAR ;  /* 0x00000000000079af */ /* 0x000e2e0000000000 */
[C---:B------:R-:W-:Y:S08]  /*2ec0*/  HMMA.16816.F32 R44, R20.reuse, R46, R116 ;  /* 0x0000002e142c723c */ /* 0x040ff00000001874 */
[C---:B------:R-:W-:Y:S08]  /*2ed0*/  HMMA.16816.F32 R16, R20.reuse, R42, R104 ;  /* 0x0000002a1410723c */ /* 0x040ff00000001868 */
[----:B------:R-:W-:Y:S01]  /*2ee0*/  HMMA.16816.F32 R52, R20, R54, R100 ;  /* 0x000000361434723c */ /* 0x000fe20000001864 */
[----:B------:R-:W2:Y:S07]  /*2ef0*/  LDSM.16.M88.4 R20, [R234+0x8080] ;  /* 0x00808000ea14783b */ /* 0x000eae0000000200 */
[C---:B---3--:R-:W-:Y:S08]  /*2f00*/  HMMA.16816.F32 R84, R8.reuse, R26, R76 ;  /* 0x0000001a0854723c */ /* 0x048ff0000000184c */
[C---:B-1----:R-:W-:Y:S08]  /*2f10*/  HMMA.16816.F32 R40, R8.reuse, R28, R108 ;  /* 0x0000001c0828723c */ /* 0x042ff0000000186c */
[C---:B------:R-:W-:Y:S08]  /*2f20*/  HMMA.16816.F32 R92, R8.reuse, R24, R96 ;  /* 0x00000018085c723c */ /* 0x040ff00000001860 */
[C---:B------:R-:W-:Y:S08]  /*2f30*/  HMMA.16816.F32 R88, R8.reuse, R32, R88 ;  /* 0x000000200858723c */ /* 0x040ff00000001858 */
[C---:B------:R-:W-:Y:S08]  /*2f40*/  HMMA.16816.F32 R80, R8.reuse, R30, R80 ;  /* 0x0000001e0850723c */ /* 0x040ff00000001850 */
[----:B------:R-:W-:Y:S08]  /*2f50*/  HMMA.16816.F32 R76, R8, R34, R72 ;  /* 0x00000022084c723c */ /* 0x000ff00000001848 */
[C---:B------:R-:W-:Y:S08]  /*2f60*/  HMMA.16816.F32 R8, R12.reuse, R28, R68 ;  /* 0x0000001c0c08723c */ /* 0x040ff00000001844 */
[C---:B------:R-:W-:Y:S01]  /*2f70*/  HMMA.16816.F32 R44, R12.reuse, R30, R44 ;  /* 0x0000001e0c2c723c */ /* 0x040fe2000000182c */
[----:B------:R-:W-:Y:S07]  /*2f80*/  LDSM.16.M88.4 R28, [R224+0x6880] ;  /* 0x00688000e01c783b */ /* 0x000fee0000000200 */
[C---:B------:R-:W-:Y:S08]  /*2f90*/  HMMA.16816.F32 R56, R12.reuse, R24, R56 ;  /* 0x000000180c38723c */ /* 0x040ff00000001838 */
[C---:B------:R-:W-:Y:S01]  /*2fa0*/  HMMA.16816.F32 R104, R12.reuse, R26, R16 ;  /* 0x0000001a0c68723c */ /* 0x040fe20000001810 */
[----:B------:R-:W1:Y:S04]  /*2fb0*/  LDSM.16.M88.4 R16, [R231+0xe080] ;  /* 0x00e08000e710783b */ /* 0x000e680000000200 */
[----:B------:R-:W3:Y:S03]  /*2fc0*/  LDSM.16.M88.4 R24, [R224+0x7080] ;  /* 0x00708000e018783b */ /* 0x000ee60000000200 */
[C---:B------:R-:W-:Y:S01]  /*2fd0*/  HMMA.16816.F32 R108, R12.reuse, R32, R48 ;  /* 0x000000200c6c723c */ /* 0x040fe20000001830 */
[----:B------:R-:W-:Y:S07]  /*2fe0*/  LDSM.16.M88.4 R48, [R235+0x1800] ;  /* 0x00180000eb30783b */ /* 0x000fee0000000200 */
[----:B------:R-:W-:Y:S01]  /*2ff0*/  HMMA.16816.F32 R52, R12, R34, R52 ;  /* 0x000000220c34723c */ /* 0x000fe20000001834 */
[----:B------:R-:W1:Y:S07]  /*3000*/  LDSM.16.M88.4 R12, [R224+0x7880] ;  /* 0x00788000e00c783b */ /* 0x000e6e0000000200 */
[C---:B--2---:R-:W-:Y:S08]  /*3010*/  HMMA.16816.F32 R40, R4.reuse, R36, R40 ;  /* 0x000000240428723c */ /* 0x044ff00000001828 */
[C---:B------:R-:W-:Y:S08]  /*3020*/  HMMA.16816.F32 R32, R4.reuse, R38, R80 ;  /* 0x000000260420723c */ /* 0x040ff00000001850 */
[C---:B----4-:R-:W-:Y:S08]  /*3030*/  HMMA.16816.F32 R68, R4.reuse, R60, R92 ;  /* 0x0000003c0444723c */ /* 0x050ff0000000185c */
[C---:B------:R-:W-:Y:S08]  /*3040*/  HMMA.16816.F32 R72, R4.reuse, R62, R84 ;  /* 0x0000003e0448723c */ /* 0x040ff00000001854 */
[----:B-----5:R-:W-:Y:S08]  /*3050*/  HMMA.16816.F32 R100, R4, R64, R88 ;  /* 0x000000400464723c */ /* 0x020ff00000001858 */
[----:B------:R-:W-:Y:S01]  /*3060*/  HMMA.16816.F32 R92, R20, R36, R8 ;  /* 0x00000024145c723c */ /* 0x000fe20000001808 */
[----:B------:R-:W2:Y:S07]  /*3070*/  LDSM.16.M88.4 R8, [R231+0xc080] ;  /* 0x00c08000e708783b */ /* 0x000eae0000000200 */
[----:B------:R-:W-:Y:S01]  /*3080*/  HMMA.16816.F32 R96, R4, R66, R76 ;  /* 0x000000420460723c */ /* 0x000fe2000000184c */
[----:B------:R-:W-:Y:S07]  /*3090*/  LDSM.16.M88.4 R4, [R233+0xe080] ;  /* 0x00e08000e904783b */ /* 0x000fee0000000200 */
[C---:B------:R-:W-:Y:S01]  /*30a0*/  HMMA.16816.F32 R84, R20.reuse, R38, R44 ;  /* 0x000000261454723c */ /* 0x040fe2000000182c */
[----:B------:R-:W4:Y:S07]  /*30b0*/  LDSM.16.M88.4 R44, [R235+0x2000] ;  /* 0x00200000eb2c783b */ /* 0x000f2e0000000200 */
[C---:B------:R-:W-:Y:S01]  /*30c0*/  HMMA.16816.F32 R88, R20.reuse, R60, R56 ;  /* 0x0000003c1458723c */ /* 0x040fe20000001838 */
[----:B------:R-:W5:Y:S07]  /*30d0*/  LDSM.16.M88.4 R56, [R235+0x2800] ;  /* 0x00280000eb38783b */ /* 0x000f6e0000000200 */
[C---:B------:R-:W-:Y:S08]  /*30e0*/  HMMA.16816.F32 R104, R20.reuse, R62, R104 ;  /* 0x0000003e1468723c */ /* 0x040ff00000001868 */
[C---:B------:R-:W-:Y:S08]  /*30f0*/  HMMA.16816.F32 R108, R20.reuse, R64, R108 ;  /* 0x00000040146c723c */ /* 0x040ff0000000186c */
[----:B------:R-:W-:Y:S01]  /*3100*/  HMMA.16816.F32 R80, R20, R66, R52 ;  /* 0x000000421450723c */ /* 0x000fe20000001834 */
[----:B------:R-:W2:Y:S07]  /*3110*/  LDSM.16.M88.4 R20, [R233+0xc080] ;  /* 0x00c08000e914783b */ /* 0x000eae0000000200 */
[C---:B-1----:R-:W-:Y:S08]  /*3120*/  HMMA.16816.F32 R76, R16.reuse, R28, R40 ;  /* 0x0000001c104c723c */ /* 0x042ff00000001828 */
[C---:B------:R-:W-:Y:S08]  /*3130*/  HMMA.16816.F32 R52, R16.reuse, R30, R32 ;  /* 0x0000001e1034723c */ /* 0x040ff00000001820 */
[C---:B---3--:R-:W-:Y:S08]  /*3140*/  HMMA.16816.F32 R36, R16.reuse, R26, R72 ;  /* 0x0000001a1024723c */ /* 0x048ff00000001848 */
[C---:B------:R-:W-:Y:S08]  /*3150*/  HMMA.16816.F32 R40, R16.reuse, R24, R68 ;  /* 0x000000181028723c */ /* 0x040ff00000001844 */
[C---:B------:R-:W-:Y:S08]  /*3160*/  HMMA.16816.F32 R32, R16.reuse, R12, R100 ;  /* 0x0000000c1020723c */ /* 0x040ff00000001864 */
[----:B------:R-:W-:Y:S01]  /*3170*/  HMMA.16816.F32 R64, R16, R14, R96 ;  /* 0x0000000e1040723c */ /* 0x000fe20000001860 */
[----:B------:R-:W-:Y:S07]  /*3180*/  LDSM.16.M88.4 R16, [R232+0xe080] ;  /* 0x00e08000e810783b */ /* 0x000fee0000000200 */
[C---:B--2---:R-:W-:Y:S08]  /*3190*/  HMMA.16816.F32 R72, R8.reuse, R28, R92 ;  /* 0x0000001c0848723c */ /* 0x044ff0000000185c */
[C---:B------:R-:W-:Y:S08]  /*31a0*/  HMMA.16816.F32 R68, R8.reuse, R30, R84 ;  /* 0x0000001e0844723c */ /* 0x040ff00000001854 */
[C---:B------:R-:W-:Y:S08]  /*31b0*/  HMMA.16816.F32 R60, R8.reuse, R24, R88 ;  /* 0x00000018083c723c */ /* 0x040ff00000001858 */
[C---:B------:R-:W-:Y:S08]  /*31c0*/  HMMA.16816.F32 R28, R8.reuse, R26, R104 ;  /* 0x0000001a081c723c */ /* 0x040ff00000001868 */
[C---:B------:R-:W-:Y:S08]  /*31d0*/  HMMA.16816.F32 R24, R8.reuse, R12, R108 ;  /* 0x0000000c0818723c */ /* 0x040ff0000000186c */
[----:B------:R-:W-:Y:S01]  /*31e0*/  HMMA.16816.F32 R80, R8, R14, R80 ;  /* 0x0000000e0850723c */ /* 0x000fe20000001850 */
[----:B------:R-:W-:Y:S04]  /*31f0*/  LDSM.16.M88.4 R12, [R232+0xc080] ;  /* 0x00c08000e80c783b */ /* 0x000fe80000000200 */
[----:B------:R-:W-:Y:S03]  /*3200*/  LDSM.16.M88.4 R8, [R234+0xc080] ;  /* 0x00c08000ea08783b */ /* 0x000fe60000000200 */
[C---:B----4-:R-:W-:Y:S01]  /*3210*/  HMMA.16816.F32 R104, R4.reuse, R46, R36 ;  /* 0x0000002e0468723c */ /* 0x050fe20000001824 */
[----:B------:R-:W1:Y:S07]  /*3220*/  LDSM.16.M88.4 R36, [R230+0x7080] ;  /* 0x00708000e624783b */ /* 0x000e6e0000000200 */
[C---:B------:R-:W-:Y:S01]  /*3230*/  HMMA.16816.F32 R108, R4.reuse, R44, R40 ;  /* 0x0000002c046c723c */ /* 0x040fe20000001828 */
[----:B------:R-:W2:Y:S07]  /*3240*/  LDSM.16.M88.4 R40, [R230+0x6880] ;  /* 0x00688000e628783b */ /* 0x000eae0000000200 */
[C---:B-----5:R-:W-:Y:S01]  /*3250*/  HMMA.16816.F32 R100, R4.reuse, R56, R32 ;  /* 0x000000380464723c */ /* 0x060fe20000001820 */
[----:B------:R-:W3:Y:S07]  /*3260*/  LDSM.16.M88.4 R32, [R230+0x7880] ;  /* 0x00788000e620783b */ /* 0x000eee0000000200 */
[C---:B------:R-:W-:Y:S08]  /*3270*/  HMMA.16816.F32 R112, R4.reuse, R48, R76 ;  /* 0x000000300470723c */ /* 0x040ff0000000184c */
[C---:B------:R-:W-:Y:S08]  /*3280*/  HMMA.16816.F32 R76, R4.reuse, R50, R52 ;  /* 0x00000032044c723c */ /* 0x040ff00000001834 */
[----:B------:R-:W-:Y:S01]  /*3290*/  HMMA.16816.F32 R52, R4, R58, R64 ;  /* 0x0000003a0434723c */ /* 0x000fe20000001840 */
[----:B------:R-:W-:Y:S07]  /*32a0*/  LDSM.16.M88.4 R4, [R236+0xe080] ;  /* 0x00e08000ec04783b */ /* 0x000fee0000000200 */
[C---:B------:R-:W-:Y:S08]  /*32b0*/  HMMA.16816.F32 R96, R20.reuse, R48, R72 ;  /* 0x000000301460723c */ /* 0x040ff00000001848 */
[C---:B------:R-:W-:Y:S08]  /*32c0*/  HMMA.16816.F32 R92, R20.reuse, R50, R68 ;  /* 0x00000032145c723c */ /* 0x040ff00000001844 */
[C---:B------:R-:W-:Y:S08]  /*32d0*/  HMMA.16816.F32 R88, R20.reuse, R44, R60 ;  /* 0x0000002c1458723c */ /* 0x040ff0000000183c */
[C---:B------:R-:W-:Y:S01]  /*32e0*/  HMMA.16816.F32 R84, R20.reuse, R46, R28 ;  /* 0x0000002e1454723c */ /* 0x040fe2000000181c */
[----:B------:R-:W-:Y:S07]  /*32f0*/  LDSM.16.M88.4 R28, [R229+0x1800] ;  /* 0x00180000e51c783b */ /* 0x000fee0000000200 */
[C---:B------:R-:W-:Y:S01]  /*3300*/  HMMA.16816.F32 R60, R20.reuse, R56, R24 ;  /* 0x00000038143c723c */ /* 0x040fe20000001818 */
[----:B------:R-:W4:Y:S07]  /*3310*/  LDSM.16.M88.4 R24, [R229+0x2000] ;  /* 0x00200000e518783b */ /* 0x000f2e0000000200 */
[----:B------:R-:W-:Y:S01]  /*3320*/  HMMA.16816.F32 R56, R20, R58, R80 ;  /* 0x0000003a1438723c */ /* 0x000fe20000001850 */
[----:B------:R-:W5:Y:S01]  /*3330*/  LDSM.16.M88.4 R20, [R229+0x2800] ;  /* 0x00280000e514783b */ /* 0x000f620000000200 */
[----:B------:R-:W-:-:S06]  /*3340*/  DEPBAR.LE SB0, 0x0 ;  /* 0x000080000000791a */ /* 0x000fcc0000000000 */
[C---:B-1----:R-:W-:Y:S08]  /*3350*/  HMMA.16816.F32 R72, R16.reuse, R36, R108 ;  /* 0x000000241048723c */ /* 0x042ff0000000186c */
[C---:B--2---:R-:W-:Y:S08]  /*3360*/  HMMA.16816.F32 R80, R16.reuse, R40, R112 ;  /* 0x000000281050723c */ /* 0x044ff00000001870 */
[C---:B------:R-:W-:Y:S08]  /*3370*/  HMMA.16816.F32 R76, R16.reuse, R42, R76 ;  /* 0x0000002a104c723c */ /* 0x040ff0000000184c */
[----:B---3--:R-:W-:Y:S08]  /*3380*/  HMMA.16816.F32 R52, R16, R34, R52 ;  /* 0x000000221034723c */ /* 0x008ff00000001834 */
[C---:B------:R-:W-:Y:S08]  /*3390*/  HMMA.16816.F32 R48, R12.reuse, R40, R96 ;  /* 0x000000280c30723c */ /* 0x040ff00000001860 */
[----:B------:R-:W-:Y:S08]  /*33a0*/  HMMA.16816.F32 R44, R12, R42, R92 ;  /* 0x0000002a0c2c723c */ /* 0x000ff0000000185c */
[C---:B------:R-:W-:Y:S08]  /*33b0*/  HMMA.16816.F32 R68, R16.reuse, R38, R104 ;  /* 0x000000261044723c */ /* 0x040ff00000001868 */
[----:B------:R-:W-:Y:S08]  /*33c0*/  HMMA.16816.F32 R64, R16, R32, R100 ;  /* 0x000000201040723c */ /* 0x000ff00000001864 */
[C---:B------:R-:W-:Y:S08]  /*33d0*/  HMMA.16816.F32 R40, R12.reuse, R36, R88 ;  /* 0x000000240c28723c */ /* 0x040ff00000001858 */
[C---:B------:R-:W-:Y:S08]  /*33e0*/  HMMA.16816.F32 R36, R12.reuse, R38, R84 ;  /* 0x000000260c24723c */ /* 0x040ff00000001854 */
[C---:B------:R-:W-:Y:S08]  /*33f0*/  HMMA.16816.F32 R16, R12.reuse, R32, R60 ;  /* 0x000000200c10723c */ /* 0x040ff0000000183c */
[----:B------:R-:W-:Y:S08]  /*3400*/  HMMA.16816.F32 R12, R12, R34, R56 ;  /* 0x000000220c0c723c */ /* 0x000ff00000001838 */
[C---:B----4-:R-:W-:Y:S08]  /*3410*/  HMMA.16816.F32 R92, R4.reuse, R24, R72 ;  /* 0x00000018045c723c */ /* 0x050ff00000001848 */
[C---:B-----5:R-:W-:Y:S08]  /*3420*/  HMMA.16816.F32 R72, R4.reuse, R22, R52 ;  /* 0x000000160448723c */ /* 0x060ff00000001834 */
[C---:B------:R-:W-:Y:S08]  /*3430*/  HMMA.16816.F32 R84, R4.reuse, R28, R80 ;  /* 0x0000001c0454723c */ /* 0x040ff00000001850 */
[-C--:B------:R-:W-:Y:S08]  /*3440*/  HMMA.16816.F32 R88, R4, R30.reuse, R76 ;  /* 0x0000001e0458723c */ /* 0x080ff0000000184c */
[----:B------:R-:W-:Y:S08]  /*3450*/  HMMA.16816.F32 R52, R8, R30, R44 ;  /* 0x0000001e0834723c */ /* 0x000ff0000000182c */
[C---:B------:R-:W-:Y:S08]  /*3460*/  HMMA.16816.F32 R80, R4.reuse, R26, R68 ;  /* 0x0000001a0450723c */ /* 0x040ff00000001844 */
[----:B------:R-:W-:Y:S07]  /*3470*/  HMMA.16816.F32 R76, R4, R20, R64 ;  /* 0x00000014044c723c */ /* 0x000fee0000001840 */
[----:B------:R-:W-:Y:S01]  /*3480*/  IADD3 R4, R125, 0x2080, RZ ;  /* 0x000020807d047810 */ /* 0x000fe20007ffe0ff */
[C---:B------:R-:W-:Y:S04]  /*3490*/  HMMA.16816.F32 R44, R8.reuse, R24, R40 ;  /* 0x00000018082c723c */ /* 0x040fe80000001828 */
[----:B------:R1:W-:Y:S04]  /*34a0*/  STL [R1+0x8], R4 ;  /* 0x0000080401007387 */ /* 0x0003e80000100800 */
[C---:B------:R-:W-:Y:S07]  /*34b0*/  HMMA.16816.F32 R40, R8.reuse, R22, R12 ;  /* 0x000000160828723c */ /* 0x040fee000000180c */
[----:B------:R-:W-:Y:S01]  /*34c0*/  SHF.R.S32.HI R12, RZ, 0x1f, R128 ;  /* 0x0000001fff0c7819 */ /* 0x000fe20000011480 */
[C---:B------:R-:W-:Y:S04]  /*34d0*/  HMMA.16816.F32 R56, R8.reuse, R28, R48 ;  /* 0x0000001c0838723c */ /* 0x040fe80000001830 */
[----:B------:R1:W-:Y:S04]  /*34e0*/  STL [R1+0x44], R12 ;  /* 0x0000440c01007387 */ /* 0x0003e80000100800 */
[C---:B------:R-:W-:Y:S08]  /*34f0*/  HMMA.16816.F32 R48, R8.reuse, R26, R36 ;  /* 0x0000001a0830723c */ /* 0x040ff00000001824 */
[----:B------:R-:W-:Y:S01]  /*3500*/  HMMA.16816.F32 R32, R8, R20, R16 ;  /* 0x000000140820723c */ /* 0x000fe20000001810 */
[----:B------:R-:W-:Y:S06]  /*3510*/  BAR.SYNC.DEFER_BLOCKING 0x0 ;  /* 0x0000000000007b1d */ /* 0x000fec0000010000 */
[----:B------:R-:W-:Y:S05]  /*3520*/  @!P0 BRA `(.L_x_1080) ;  /* 0x000003e000008947 */ /* 0x000fea0003800000 */
[----:B-1----:R-:W-:Y:S02]  /*3530*/  IMAD.U32 R4, RZ, RZ, UR21 ;  /* 0x00000015ff047e24 */ /* 0x002fe4000f8e00ff */
        /* <DEDUP_REMOVED lines=30> */
[----:B------:R-:W-:-:S03]  /*3720*/  SHF.L.U64.HI R6, R129, 0x1, R130 ;  /* 0x0000000181067819 */ /* 0x000fc60000010282 */
[----:B------:R-:W-:Y:S04]  /*3730*/  SHFL.IDX PT, R9, R4, 0x2, 0x181f ;  /* 0x00581f0004097f89 */ /* 0x000fe800000e0000 */
[----:B------:R-:W1:Y:S04]  /*3740*/  SHFL.IDX PT, R10, R5, RZ, 0x181f ;  /* 0x00181fff050a7589 */ /* 0x000e6800000e0000 */
[----:B------:R2:W3:Y:S04]  /*3750*/  SHFL.IDX PT, R11, R5, 0x1, 0x181f ;  /* 0x00381f00050b7f89 */ /* 0x0004e800000e0000 */
[----:B------:R-:W4:Y:S04]  /*3760*/  SHFL.IDX PT, R13, R4, RZ, 0x181f ;  /* 0x00181fff040d7589 */ /* 0x000f2800000e0000 */
[----:B------:R5:W3:Y:S01]  /*3770*/  SHFL.IDX PT, R18, R4, 0x1, 0x181f ;  /* 0x00381f0004127f89 */ /* 0x000ae200000e0000 */
[----:B-1----:R-:W-:-:S02]  /*3780*/  IADD3 R14, P2, R10, R15, RZ ;  /* 0x0000000f0a0e7210 */ /* 0x002fc40007f5e0ff */
[----:B--2---:R-:W-:-:S04]  /*3790*/  IADD3 R5, -R19, 0x10, RZ ;  /* 0x0000001013057810 */ /* 0x004fc80007ffe1ff */
[----:B------:R-:W-:Y:S01]  /*37a0*/  LOP3.LUT R5, R5, 0xf, RZ, 0xc0, !PT ;  /* 0x0000000f05057812 */ /* 0x000fe200078ec0ff */
[----:B-----5:R-:W-:-:S03]  /*37b0*/  IMAD.SHL.U32 R4, R128, 0x2, RZ ;  /* 0x0000000280047824 */ /* 0x020fc600078e00ff */
[----:B------:R-:W-:Y:S02]  /*37c0*/  IADD3 R16, P1, P0, R5, R7, R15 ;  /* 0x0000000705107210 */ /* 0x000fe4000783e00f */
[----:B------:R-:W-:Y:S02]  /*37d0*/  LOP3.LUT R5, R8, 0xf, RZ, 0xc0, !PT ;  /* 0x0000000f08057812 */ /* 0x000fe400078ec0ff */
[----:B------:R-:W-:Y:S02]  /*37e0*/  IADD3.X R17, RZ, R9, R6, P1, P0 ;  /* 0x00000009ff117210 */ /* 0x000fe40000fe0406 */
[----:B------:R-:W-:Y:S02]  /*37f0*/  IADD3 R8, P1, P0, R5, R7, R4 ;  /* 0x0000000705087210 */ /* 0x000fe4000783e004 */
        /* <DEDUP_REMOVED lines=8> */
[----:B------:R-:W-:Y:S01]  /*3880*/  IMAD.X R11, R18, 0x1, R6, P0 ;  /* 0x00000001120b7824 */ /* 0x000fe200000e0606 */
        /* <DEDUP_REMOVED lines=8> */
.L_x_1080:
[----:B-1----:R-:W-:Y:S01]  /*3910*/  FMUL.FTZ R4, R52, c[0x0][0x320] ;  /* 0x0000c80034047a20 */ /* 0x002fe20000410000 */
[----:B------:R-:W-:Y:S01]  /*3920*/  SHF.R.S32.HI R7, RZ, 0x1f, R122 ;  /* 0x0000001fff077819 */ /* 0x000fe2000001147a */
        /* <DEDUP_REMOVED lines=13> */
[----:B------:R-:W-:Y:S01]  /*3a00*/  ULOP3.LUT UR21, URZ, UR21, URZ, 0x33, !UPT ;  /* 0x000000153f157292 */ /* 0x000fe2000f8e333f */
[----:B------:R-:W-:Y:S01]  /*3a10*/  PLOP3.LUT P0, PT, PT, PT, UP1, 0x80, 0x0 ;  /* 0x000000000000781c */ /* 0x000fe20003f0f018 */
[----:B-1----:R-:W-:-:S03]  /*3a20*/  FMUL.FTZ R4, R53, c[0x0][0x320] ;  /* 0x0000c80035047a20 */ /* 0x002fc60000410000 */
        /* <DEDUP_REMOVED lines=18> */
[C---:B------:R-:W-:Y:S02]  /*3b50*/  SHF.L.U32 R8, R5.reuse, 0x5, RZ ;  /* 0x0000000505087819 */ /* 0x040fe400000006ff */
[----:B------:R-:W-:Y:S02]  /*3b60*/  LOP3.LUT R9, R5, 0x1ffffffe, RZ, 0xc0, !PT ;  /* 0x1ffffffe05097812 */ /* 0x000fe400078ec0ff */
[----:B------:R-:W-:Y:S02]  /*3b70*/  LOP3.LUT R5, R8, 0xffffffc0, RZ, 0xc0, !PT ;  /* 0xffffffc008057812 */ /* 0x000fe400078ec0ff */
[----:B------:R-:W-:Y:S01]  /*3b80*/  IADD3 R7, R4, -R7, RZ ;  /* 0x8000000704077210 */ /* 0x000fe20007ffe0ff */
[----:B------:R-:W-:Y:S02]  /*3b90*/  IMAD.IADD R6, R6, 0x1, -R9 ;  /* 0x0000000106067824 */ /* 0x000fe400078e0a09 */
[----:B------:R-:W-:-:S02]  /*3ba0*/  IMAD.IADD R5, R5, 0x1, R11 ;  /* 0x0000000105057824 */ /* 0x000fc400078e020b */
[----:B------:R-:W-:Y:S02]  /*3bb0*/  IMAD.SHL.U32 R8, R7, 0x2, RZ ;  /* 0x0000000207087824 */ /* 0x000fe400078e00ff */
[----:B------:R-:W-:Y:S02]  /*3bc0*/  IMAD R12, R6, 0x8, R5 ;  /* 0x00000008060c7824 */ /* 0x000fe400078e0205 */
[----:B------:R-:W-:Y:S01]  /*3bd0*/  FMUL.FTZ R5, R33, c[0x0][0x320] ;  /* 0x0000c80021057a20 */ /* 0x000fe20000410000 */
[----:B------:R-:W-:Y:S01]  /*3be0*/  IADD3 R16, -R8, UR32, RZ ;  /* 0x0000002008107c10 */ /* 0x000fe2000fffe1ff */
[----:B------:R-:W-:Y:S01]  /*3bf0*/  @P1 IMAD.HI.U32 R6, R12, c[0x0][0x2c8], RZ ;  /* 0x0000b2000c061a27 */ /* 0x000fe200078e00ff */
[----:B------:R3:W-:Y:S01]  /*3c00*/  STL [R1+0x38], R12 ;  /* 0x0000380c01007387 */ /* 0x0007e20000100800 */
[----:B------:R5:W1:Y:S02]  /*3c10*/  MUFU.TANH R24, R5 ;  /* 0x0000000500187308 */ /* 0x000a640000002400 */
[----:B------:R-:W-:Y:S01]  /*3c20*/  IMAD.U32 R4, RZ, RZ, UR29 ;  /* 0x0000001dff047e24 */ /* 0x000fe2000f8e00ff */
[----:B------:R-:W-:Y:S01]  /*3c30*/  STL [R1+0x24], R8 ;  /* 0x0000240801007387 */ /* 0x000fe20000100800 */
[----:B------:R-:W-:-:S03]  /*3c40*/  FMUL.FTZ R7, R57, c[0x0][0x320] ;  /* 0x0000c80039077a20 */ /* 0x000fc60000410000 */
[----:B------:R-:W-:Y:S01]  /*3c50*/  IADD3 R4, -R8, 0x1, R4 ;  /* 0x0000000108047810 */ /* 0x000fe20007ffe104 */
[----:B------:R-:W1:Y:S03]  /*3c60*/  MUFU.TANH R17, R7 ;  /* 0x0000000700117308 */ /* 0x000e660000002400 */
[----:B------:R-:W-:-:S04]  /*3c70*/  IADD3 R4, R4, -UR12, RZ ;  /* 0x8000000c04047c10 */ /* 0x000fc8000fffe0ff */
[----:B------:R-:W-:Y:S01]  /*3c80*/  IADD3 R13, R4, c[0x0][0x328], RZ ;  /* 0x0000ca00040d7a10 */ /* 0x000fe20007ffe0ff */
[----:B-----5:R-:W-:Y:S01]  /*3c90*/  FMUL.FTZ R5, R40, c[0x0][0x320] ;  /* 0x0000c80028057a20 */ /* 0x020fe20000410000 */
[----:B------:R-:W-:-:S03]  /*3ca0*/  IADD3 R15, R4, UR21, RZ ;  /* 0x00000015040f7c10 */ /* 0x000fc6000fffe0ff */
        /* <DEDUP_REMOVED lines=9> */
[----:B---3--:R-:W-:-:S05]  /*3d40*/  IMAD.U32 R5, RZ, RZ, UR32 ;  /* 0x00000020ff057e24 */ /* 0x008fca000f8e00ff */
[----:B------:R-:W-:Y:S02]  /*3d50*/  IADD3 R14, -R8, UR8, R5 ;  /* 0x00000008080e7c10 */ /* 0x000fe4000fffe105 */
[----:B------:R-:W-:-:S04]  /*3d60*/  IADD3 R5, R13, R6, RZ ;  /* 0x000000060d057210 */ /* 0x000fc80007ffe0ff */
[----:B------:R-:W-:Y:S01]  /*3d70*/  IMNMX R5, R5, R14, PT ;  /* 0x0000000e05057217 */ /* 0x000fe20003800200 */
[----:B------:R-:W-:Y:S05]  /*3d80*/  @P0 BRA `(.L_x_1081) ;  /* 0x0000015000000947 */ /* 0x000fea0003800000 */
[----:B-12-4-:R-:W-:Y:S01]  /*3d90*/  IMAD.U32 R7, RZ, RZ, UR12 ;  /* 0x0000000cff077e24 */ /* 0x016fe2000f8e00ff */
[----:B------:R-:W-:Y:S04]  /*3da0*/  BSSY B0, `(.L_x_1082) ;  /* 0x000000f000007945 */ /* 0x000fe80003800000 */
[----:B------:R-:W-:-:S04]  /*3db0*/  IADD3 R6, -R7, UR8, R6 ;  /* 0x0000000807067c10 */ /* 0x000fc8000fffe106 */
        /* <DEDUP_REMOVED lines=9> */
.L_x_1083:
[----:B------:R-:W-:-:S04]  /*3e50*/  MOV R7, c[0x0][0x32c] ;  /* 0x0000cb0000077a02 */ /* 0x000fc80000000f00 */
[----:B------:R-:W-:-:S13]  /*3e60*/  ISETP.NE.AND P0, PT, R7, 0x1, PT ;  /* 0x000000010700780c */ /* 0x000fda0003f05270 */
[----:B------:R-:W-:-:S05]  /*3e70*/  @P0 IMAD.HI.U32 R7, R6, c[0x0][0x330], RZ ;  /* 0x0000cc0006070a27 */ /* 0x000fca00078e00ff */
[----:B------:R-:W-:Y:S02]  /*3e80*/  @P0 SHF.R.U32.HI R6, RZ, c[0x0][0x334], R7 ;  /* 0x0000cd00ff060a19 */ /* 0x000fe40000011607 */
.L_x_1084:
[----:B------:R-:W-:Y:S05]  /*3e90*/  BSYNC B0 ;  /* 0x0000000000007941 */ /* 0x000fea0003800000 */
.L_x_1082:
[----:B------:R-:W-:-:S05]  /*3ea0*/  IMAD R6, R6, c[0x0][0x32c], R16 ;  /* 0x0000cb0006067a24 */ /* 0x000fca00078e0210 */
[----:B------:R-:W-:Y:S02]  /*3eb0*/  IADD3 R7, R6, c[0x0][0x32c], RZ ;  /* 0x0000cb0006077a10 */ /* 0x000fe40007ffe0ff */
[----:B------:R-:W-:Y:S02]  /*3ec0*/  IMNMX R4, R4, R6, !PT ;  /* 0x0000000604047217 */ /* 0x000fe40007800200 */
[----:B------:R-:W-:Y:S02]  /*3ed0*/  IMNMX R5, R5, R7, PT ;  /* 0x0000000705057217 */ /* 0x000fe40003800200 */
.L_x_1081:
        /* <DEDUP_REMOVED lines=10> */
[----:B------:R-:W-:Y:S01]  /*3f80*/  ISETP.GT.AND P0, PT, R4, RZ, P0 ;  /* 0x000000ff0400720c */ /* 0x000fe20000704270 */
[----:B------:R-:W-:Y:S01]  /*3f90*/  UISETP.GE.AND UP5, UPT, UR32, 0x19, UPT ;  /* 0x000000192000788c */ /* 0x000fe2000bfa6270 */
[----:B------:R-:W-:Y:S01]  /*3fa0*/  PLOP3.LUT P2, PT, PT, PT, UP3, 0x40, 0x0 ;  /* 0x000000000000781c */ /* 0x000fe20003f4e838 */
[----:B------:R-:W-:Y:S01]  /*3fb0*/  UISETP.GE.AND UP0, UPT, UR32, 0x11, UPT ;  /* 0x000000112000788c */ /* 0x000fe2000bf06270 */
[C---:B------:R-:W-:Y:S01]  /*3fc0*/  ISETP.LT.OR P0, PT, R5.reuse, 0x1, P0 ;  /* 0x000000010500780c */ /* 0x040fe20000701670 */
        /* <DEDUP_REMOVED lines=24> */
[----:B------:R-:W-:Y:S01]  /*4150*/  FMUL.FTZ R8, R46, c[0x0][0x320] ;  /* 0x0000c8002e087a20 */ /* 0x000fe20000410000 */
[----:B------:R-:W-:Y:S01]  /*4160*/  PLOP3.LUT P2, PT, PT, PT, UP0, 0x40, 0x0 ;  /* 0x000000000000781c */ /* 0x000fe20003f4e808 */
[----:B-1----:R-:W-:Y:S01]  /*4170*/  FMUL.FTZ R6, R35, c[0x0][0x320] ;  /* 0x0000c80023067a20 */ /* 0x002fe20000410000 */
[C---:B------:R-:W-:Y:S01]  /*4180*/  ISETP.GT.AND P0, PT, R4.reuse, 0x18, P0 ;  /* 0x000000180400780c */ /* 0x040fe20000704270 */
[----:B------:R-:W-:Y:S01]  /*4190*/  UISETP.GE.AND UP0, UPT, UR32, 0x2a, UPT ;  /* 0x0000002a2000788c */ /* 0x000fe2000bf06270 */
[----:B------:R-:W-:Y:S01]  /*41a0*/  ISETP.GT.AND P2, PT, R4, 0x10, P2 ;  /* 0x000000100400780c */ /* 0x000fe20001744270 */
[----:B------:R1:W4:Y:S01]  /*41b0*/  MUFU.TANH R35, R6 ;  /* 0x0000000600237308 */ /* 0x0003220000002400 */
[----:B------:R-:W-:Y:S01]  /*41c0*/  ISETP.LT.OR P0, PT, R5, 0x19, P0 ;  /* 0x000000190500780c */ /* 0x000fe20000701670 */
[----:B------:R-:W-:Y:S01]  /*41d0*/  FMUL.FTZ R7, R59, c[0x0][0x320] ;  /* 0x0000c8003b077a20 */ /* 0x000fe20000410000 */
[----:B------:R-:W-:Y:S01]  /*41e0*/  ISETP.LT.OR P2, PT, R5, 0x11, P2 ;  /* 0x000000110500780c */ /* 0x000fe20001741670 */
[----:B------:R-:W-:Y:S01]  /*41f0*/  FMUL.FTZ R11, R50, c[0x0][0x320] ;  /* 0x0000c800320b7a20 */ /* 0x000fe20000410000 */
[----:B------:R-:W-:-:S02]  /*4200*/  FSEL R69, R28, -INF , !P0 ;  /* 0xff8000001c457808 */ /* 0x000fc40004000000 */
[----:B------:R-:W-:Y:S01]  /*4210*/  FSEL R64, R30, -INF , !P2 ;  /* 0xff8000001e407808 */ /* 0x000fe20005000000 */
[----:B------:R-:W2:Y:S01]  /*4220*/  MUFU.TANH R33, R10 ;  /* 0x0000000a00217308 */ /* 0x000ea20000002400 */
[----:B------:R-:W-:Y:S02]  /*4230*/  PLOP3.LUT P0, PT, PT, PT, UP2, 0x40, 0x0 ;  /* 0x000000000000781c */ /* 0x000fe40003f0e828 */
[----:B------:R-:W-:Y:S02]  /*4240*/  PLOP3.LUT P2, PT, PT, PT, UP4, 0x40, 0x0 ;  /* 0x000000000000781c */ /* 0x000fe40003f4e848 */
[C---:B------:R-:W-:Y:S02]  /*4250*/  ISETP.GT.AND P0, PT, R4.reuse, 0x21, P0 ;  /* 0x000000210400780c */ /* 0x040fe40000704270 */
[----:B------:R-:W-:Y:S01]  /*4260*/  ISETP.GT.AND P2, PT, R4, 0x19, P2 ;  /* 0x000000190400780c */ /* 0x000fe20001744270 */
[----:B-1----:R-:W-:Y:S01]  /*4270*/  FMUL.FTZ R6, R54, c[0x0][0x320] ;  /* 0x0000c80036067a20 */ /* 0x002fe20000410000 */
[C---:B------:R-:W-:Y:S01]  /*4280*/  ISETP.LT.OR P0, PT, R5.reuse, 0x22, P0 ;  /* 0x000000220500780c */ /* 0x040fe20000701670 */
[----:B------:R-:W1:Y:S01]  /*4290*/  MUFU.TANH R18, R8 ;  /* 0x0000000800127308 */ /* 0x000e620000002400 */
[----:B------:R-:W-:-:S02]  /*42a0*/  ISETP.LT.OR P2, PT, R5, 0x1a, P2 ;  /* 0x0000001a0500780c */ /* 0x000fc40001741670 */
[----:B------:R-:W-:Y:S02]  /*42b0*/  FSEL R252, R24, -INF , !P0 ;  /* 0xff80000018fc7808 */ /* 0x000fe40004000000 */
[----:B------:R-:W-:Y:S02]  /*42c0*/  FSEL R71, R27, -INF , !P2 ;  /* 0xff8000001b477808 */ /* 0x000fe40005000000 */
[----:B------:R-:W-:Y:S01]  /*42d0*/  PLOP3.LUT P2, PT, PT, PT, UP1, 0x40, 0x0 ;  /* 0x000000000000781c */ /* 0x000fe20003f4e818 */
[----:B------:R5:W1:Y:S03]  /*42e0*/  MUFU.TANH R22, R6 ;  /* 0x0000000600167308 */ /* 0x000a660000002400 */
[----:B------:R-:W-:-:S04]  /*42f0*/  ISETP.GT.AND P2, PT, R4, 0x28, P2 ;  /* 0x000000280400780c */ /* 0x000fc80001744270 */
[----:B------:R-:W-:Y:S01]  /*4300*/  ISETP.LT.OR P2, PT, R5, 0x29, P2 ;  /* 0x000000290500780c */ /* 0x000fe20001741670 */
[----:B------:R-:W1:Y:S03]  /*4310*/  MUFU.TANH R17, R7 ;  /* 0x0000000700117308 */ /* 0x000e660000002400 */
[----:B------:R-:W-:Y:S01]  /*4320*/  FSEL R207, R26, -INF , !P2 ;  /* 0xff8000001acf7808 */ /* 0x000fe20005000000 */
[----:B-----5:R-:W-:-:S04]  /*4330*/  FMUL.FTZ R6, R55, c[0x0][0x320] ;  /* 0x0000c80037067a20 */ /* 0x020fc80000410000 */
[----:B------:R-:W1:Y:S08]  /*4340*/  MUFU.TANH R23, R11 ;  /* 0x0000000b00177308 */ /* 0x000e700000002400 */
[----:B------:R5:W1:Y:S02]  /*4350*/  MUFU.TANH R19, R6 ;  /* 0x0000000600137308 */ /* 0x000a640000002400 */
[----:B-----5:R-:W-:Y:S01]  /*4360*/  FMUL.FTZ R6, R42, c[0x0][0x320] ;  /* 0x0000c8002a067a20 */ /* 0x020fe20000410000 */
[----:B------:R-:W-:-:S02]  /*4370*/  FSEL R42, R20, -INF , !P1 ;  /* 0xff800000142a7808 */ /* 0x000fc40004800000 */
[----:B------:R-:W-:-:S03]  /*4380*/  PLOP3.LUT P1, PT, PT, PT, UP6, 0x40, 0x0 ;  /* 0x000000000000781c */ /* 0x000fc60003f2e868 */
[----:B------:R5:W1:Y:S01]  /*4390*/  MUFU.TANH R34, R6 ;  /* 0x0000000600227308 */ /* 0x000a620000002400 */
[----:B------:R-:W-:Y:S01]  /*43a0*/  UISETP.NE.AND UP6, UPT, UR14, URZ, UPT ;  /* 0x0000003f0e00728c */ /* 0x000fe2000bfc5270 */
[----:B------:R-:W-:-:S04]  /*43b0*/  ISETP.GT.AND P1, PT, R4, 0x11, P1 ;  /* 0x000000110400780c */ /* 0x000fc80000f24270 */
[----:B------:R-:W-:Y:S02]  /*43c0*/  ISETP.LT.OR P1, PT, R5, 0x12, P1 ;  /* 0x000000120500780c */ /* 0x000fe40000f21670 */
[----:B------:R-:W1:Y:S01]  /*43d0*/  MUFU.TANH R20, R9 ;  /* 0x0000000900147308 */ /* 0x000e620000002400 */
[----:B------:R-:W-:Y:S01]  /*43e0*/  PLOP3.LUT P0, PT, PT, PT, UP6, 0x40, 0x0 ;  /* 0x000000000000781c */ /* 0x000fe20003f0e868 */
[----:B------:R-:W-:Y:S01]  /*43f0*/  UISETP.NE.AND UP6, UPT, UR33, URZ, UPT ;  /* 0x0000003f2100728c */ /* 0x000fe2000bfc5270 */
[----:B------:R-:W-:Y:S02]  /*4400*/  FSEL R70, R29, -INF , !P1 ;  /* 0xff8000001d467808 */ /* 0x000fe40004800000 */
[----:B------:R-:W-:Y:S01]  /*4410*/  PLOP3.LUT P1, PT, PT, PT, UP3, 0x40, 0x0 ;  /* 0x000000000000781c */ /* 0x000fe20003f2e838 */
[----:B-----5:R-:W5:Y:S03]  /*4420*/  SHFL.IDX PT, R6, R12, 0x1, 0x1c1f ;  /* 0x003c1f000c067f89 */ /* 0x020f6600000e0000 */
[----:B------:R-:W-:-:S04]  /*4430*/  ISETP.GT.AND P1, PT, R4, 0x20, P1 ;  /* 0x000000200400780c */ /* 0x000fc80000f24270 */
[----:B------:R-:W-:-:S04]  /*4440*/  ISETP.LT.OR P1, PT, R5, 0x21, P1 ;  /* 0x000000210500780c */ /* 0x000fc80000f21670 */
[----:B------:R-:W-:Y:S02]  /*4450*/  FSEL R192, R25, -INF , !P1 ;  /* 0xff80000019c07808 */ /* 0x000fe40004800000 */
[----:B------:R-:W-:-:S04]  /*4460*/  PLOP3.LUT P1, PT, PT, PT, UP0, 0x40, 0x0 ;  /* 0x000000000000781c */ /* 0x000fc80003f2e808 */
[----:B------:R-:W-:Y:S01]  /*4470*/  ISETP.GT.AND P1, PT, R4, 0x29, P1 ;  /* 0x000000290400780c */ /* 0x000fe20000f24270 */
[----:B------:R-:W-:-:S03]  /*4480*/  FMUL.FTZ R4, R58, c[0x0][0x320] ;  /* 0x0000c8003a047a20 */ /* 0x000fc60000410000 */
[----:B------:R-:W-:Y:S01]  /*4490*/  ISETP.LT.OR P1, PT, R5, 0x2a, P1 ;  /* 0x0000002a0500780c */ /* 0x000fe20000f21670 */
[----:B------:R1:W1:Y:S03]  /*44a0*/  MUFU.TANH R11, R4 ;  /* 0x00000004000b7308 */ /* 0x0002660000002400 */
[----:B------:R-:W-:Y:S01]  /*44b0*/  FSEL R191, R21, -INF , !P1 ;  /* 0xff80000015bf7808 */ /* 0x000fe20004800000 */
[----:B-----5:R-:W-:-:S05]  /*44c0*/  IMAD.IADD R5, R13, 0x1, R6 ;  /* 0x000000010d057824 */ /* 0x020fca00078e0206 */
[----:B------:R-:W-:Y:S01]  /*44d0*/  IMNMX R5, R5, R14, PT ;  /* 0x0000000e05057217 */ /* 0x000fe20003800200 */
[----:B-1----:R-:W-:Y:S01]  /*44e0*/  IMAD.IADD R4, R15, 0x1, R6 ;  /* 0x000000010f047824 */ /* 0x002fe200078e0206 */
[----:B------:R-:W-:Y:S05]  /*44f0*/  @P0 BRA `(.L_x_1085) ;  /* 0x0000015000000947 */ /* 0x000fea0003800000 */
[----:B--234-:R-:W-:Y:S01]  /*4500*/  IMAD.U32 R7, RZ, RZ, UR12 ;  /* 0x0000000cff077e24 */ /* 0x01cfe2000f8e00ff */
        /* <DEDUP_REMOVED lines=11> */
.L_x_1087:
[----:B------:R-:W-:-:S04]  /*45c0*/  MOV R7, c[0x0][0x32c] ;  /* 0x0000cb0000077a02 */ /* 0x000fc80000000f00 */
[----:B------:R-:W-:-:S13]  /*45d0*/  ISETP.NE.AND P0, PT, R7, 0x1, PT ;  /* 0x000000010700780c */ /* 0x000fda0003f05270 */
[----:B------:R-:W-:-:S05]  /*45e0*/  @P0 IMAD.HI.U32 R7, R6, c[0x0][0x330], RZ ;  /* 0x0000cc0006070a27 */ /* 0x000fca00078e00ff */
[----:B------:R-:W-:Y:S02]  /*45f0*/  @P0 SHF.R.U32.HI R6, RZ, c[0x0][0x334], R7 ;  /* 0x0000cd00ff060a19 */ /* 0x000fe40000011607 */
.L_x_1088:
[----:B------:R-:W-:Y:S05]  /*4600*/  BSYNC B0 ;  /* 0x0000000000007941 */ /* 0x000fea0003800000 */
.L_x_1086:
[----:B------:R-:W-:-:S05]  /*4610*/  IMAD R6, R6, c[0x0][0x32c], R16 ;  /* 0x0000cb0006067a24 */ /* 0x000fca00078e0210 */
[----:B------:R-:W-:Y:S02]  /*4620*/  IADD3 R7, R6, c[0x0][0x32c], RZ ;  /* 0x0000cb0006077a10 */ /* 0x000fe40007ffe0ff */
[----:B------:R-:W-:Y:S02]  /*4630*/  IMNMX R4, R4, R6, !PT ;  /* 0x0000000604047217 */ /* 0x000fe40007800200 */
[----:B------:R-:W-:Y:S02]  /*4640*/  IMNMX R5, R5, R7, PT ;  /* 0x0000000705057217 */ /* 0x000fe40003800200 */
.L_x_1085:
[----:B--234-:R-:W-:Y:S01]  /*4650*/  UP2UR UR32, UPR, URZ, 0x1 ;  /* 0x000000013f207883 */ /* 0x01cfe20008000000 */
        /* <DEDUP_REMOVED lines=34> */
[----:B------:R-:W-:Y:S01]  /*4880*/  ISETP.LT.OR P1, PT, R5, 0x9, P1 ;  /* 0x000000090500780c */ /* 0x000fe20000f21670 */
[----:B------:R-:W3:Y:S01]  /*4890*/  MUFU.TANH R24, R7 ;  /* 0x0000000700187308 */ /* 0x000ee20000002400 */
[----:B------:R-:W-:-:S02]  /*48a0*/  FSEL R41, R19, -INF , !P0 ;  /* 0xff80000013297808 */ /* 0x000fc40004000000 */
        /* <DEDUP_REMOVED lines=8> */
[C---:B------:R-:W-:Y:S01]  /*4930*/  ISETP.GT.AND P0, PT, R4.reuse, 0x18, P0 ;  /* 0x000000180400780c */ /* 0x040fe20000704270 */
[----:B------:R-:W-:Y:S01]  /*4940*/  UP2UR UR32, UPR, URZ, 0x40 ;  /* 0x000000403f207883 */ /* 0x000fe20008000000 */
[C---:B------:R-:W-:Y:S01]  /*4950*/  ISETP.GT.AND P2, PT, R4.reuse, 0x10, P2 ;  /* 0x000000100400780c */ /* 0x040fe20001744270 */
[----:B------:R-:W-:Y:S01]  /*4960*/  UISETP.NE.AND UP6, UPT, UR14, URZ, UPT ;  /* 0x0000003f0e00728c */ /* 0x000fe2000bfc5270 */
[----:B------:R-:W-:-:S02]  /*4970*/  ISETP.GT.AND P1, PT, R4, 0x11, P1 ;  /* 0x000000110400780c */ /* 0x000fc40000f24270 */
[C---:B------:R-:W-:Y:S01]  /*4980*/  ISETP.LT.OR P0, PT, R5.reuse, 0x19, P0 ;  /* 0x000000190500780c */ /* 0x040fe20000701670 */
[----:B------:R-:W1:Y:S01]  /*4990*/  MUFU.TANH R19, R9 ;  /* 0x0000000900137308 */ /* 0x000e620000002400 */
[C---:B------:R-:W-:Y:S02]  /*49a0*/  ISETP.LT.OR P2, PT, R5.reuse, 0x11, P2 ;  /* 0x000000110500780c */ /* 0x040fe40001741670 */
[----:B------:R-:W-:Y:S02]  /*49b0*/  ISETP.LT.OR P1, PT, R5, 0x12, P1 ;  /* 0x000000120500780c */ /* 0x000fe40000f21670 */
[----:B------:R-:W-:Y:S02]  /*49c0*/  FSEL R62, R23, -INF , !P0 ;  /* 0xff800000173e7808 */ /* 0x000fe40004000000 */
[----:B------:R-:W-:Y:S01]  /*49d0*/  FSEL R61, R18, -INF , !P2 ;  /* 0xff800000123d7808 */ /* 0x000fe20005000000 */
[----:B-----5:R-:W-:Y:S01]  /*49e0*/  FMUL.FTZ R6, R76, c[0x0][0x320] ;  /* 0x0000c8004c067a20 */ /* 0x020fe20000410000 */
[----:B------:R-:W-:Y:S01]  /*49f0*/  FSEL R63, R31, -INF , !P1 ;  /* 0xff8000001f3f7808 */ /* 0x000fe20004800000 */
[----:B------:R-:W1:Y:S01]  /*4a00*/  MUFU.TANH R18, R8 ;  /* 0x0000000800127308 */ /* 0x000e620000002400 */
[----:B------:R-:W-:-:S02]  /*4a10*/  PLOP3.LUT P0, PT, PT, PT, UP2, 0x40, 0x0 ;  /* 0x000000000000781c */ /* 0x000fc40003f0e828 */
[----:B------:R-:W-:Y:S02]  /*4a20*/  PLOP3.LUT P2, PT, PT, PT, UP4, 0x40, 0x0 ;  /* 0x000000000000781c */ /* 0x000fe40003f4e848 */
[----:B------:R-:W-:Y:S02]  /*4a30*/  PLOP3.LUT P1, PT, PT, PT, UP3, 0x40, 0x0 ;  /* 0x000000000000781c */ /* 0x000fe40003f2e838 */
[C---:B------:R-:W-:Y:S01]  /*4a40*/  ISETP.GT.AND P0, PT, R4.reuse, 0x21, P0 ;  /* 0x000000210400780c */ /* 0x040fe20000704270 */
[----:B------:R5:W1:Y:S01]  /*4a50*/  MUFU.TANH R26, R6 ;  /* 0x00000006001a7308 */ /* 0x000a620000002400 */
[C---:B------:R-:W-:Y:S02]  /*4a60*/  ISETP.GT.AND P2, PT, R4.reuse, 0x19, P2 ;  /* 0x000000190400780c */ /* 0x040fe40001744270 */
[----:B------:R-:W-:Y:S02]  /*4a70*/  ISETP.GT.AND P1, PT, R4, 0x20, P1 ;  /* 0x000000200400780c */ /* 0x000fe40000f24270 */
[----:B------:R-:W-:-:S02]  /*4a80*/  ISETP.LT.OR P0, PT, R5, 0x22, P0 ;  /* 0x000000220500780c */ /* 0x000fc40000701670 */
[C---:B------:R-:W-:Y:S02]  /*4a90*/  ISETP.LT.OR P2, PT, R5.reuse, 0x1a, P2 ;  /* 0x0000001a0500780c */ /* 0x040fe40001741670 */
[----:B------:R-:W-:Y:S02]  /*4aa0*/  ISETP.LT.OR P1, PT, R5, 0x21, P1 ;  /* 0x000000210500780c */ /* 0x000fe40000f21670 */
[----:B------:R-:W-:Y:S02]  /*4ab0*/  FSEL R189, R35, -INF , !P0 ;  /* 0xff80000023bd7808 */ /* 0x000fe40004000000 */
[----:B------:R-:W-:Y:S02]  /*4ac0*/  FSEL R68, R20, -INF , !P2 ;  /* 0xff80000014447808 */ /* 0x000fe40005000000 */
[----:B------:R-:W-:Y:S01]  /*4ad0*/  FSEL R190, R32, -INF , !P1 ;  /* 0xff80000020be7808 */ /* 0x000fe20004800000 */
[----:B-----5:R-:W-:Y:S01]  /*4ae0*/  FMUL.FTZ R6, R77, c[0x0][0x320] ;  /* 0x0000c8004d067a20 */ /* 0x020fe20000410000 */
[----:B------:R-:W-:Y:S01]  /*4af0*/  PLOP3.LUT P0, PT, PT, PT, UP6, 0x40, 0x0 ;  /* 0x000000000000781c */ /* 0x000fe20003f0e868 */
[----:B------:R-:W-:Y:S01]  /*4b00*/  UISETP.NE.AND UP6, UPT, UR32, URZ, UPT ;  /* 0x0000003f2000728c */ /* 0x000fe2000bfc5270 */
[----:B------:R-:W-:Y:S01]  /*4b10*/  PLOP3.LUT P2, PT, PT, PT, UP1, 0x40, 0x0 ;  /* 0x000000000000781c */ /* 0x000fe20003f4e818 */
[----:B------:R5:W1:Y:S01]  /*4b20*/  MUFU.TANH R29, R6 ;  /* 0x00000006001d7308 */ /* 0x000a620000002400 */
[----:B------:R-:W-:-:S02]  /*4b30*/  PLOP3.LUT P1, PT, PT, PT, UP0, 0x40, 0x0 ;  /* 0x000000000000781c */ /* 0x000fc40003f2e808 */
[C---:B------:R-:W-:Y:S02]  /*4b40*/  ISETP.GT.AND P2, PT, R4.reuse, 0x28, P2 ;  /* 0x000000280400780c */ /* 0x040fe40001744270 */
        /* <DEDUP_REMOVED lines=26> */
.L_x_1091:
[----:B------:R-:W-:-:S04]  /*4cf0*/  MOV R7, c[0x0][0x32c] ;  /* 0x0000cb0000077a02 */ /* 0x000fc80000000f00 */
[----:B------:R-:W-:-:S13]  /*4d00*/  ISETP.NE.AND P0, PT, R7, 0x1, PT ;  /* 0x000000010700780c */ /* 0x000fda0003f05270 */
[----:B------:R-:W-:-:S05]  /*4d10*/  @P0 IMAD.HI.U32 R7, R6, c[0x0][0x330], RZ ;  /* 0x0000cc0006070a27 */ /* 0x000fca00078e00ff */
[----:B------:R-:W-:Y:S02]  /*4d20*/  @P0 SHF.R.U32.HI R6, RZ, c[0x0][0x334], R7 ;  /* 0x0000cd00ff060a19 */ /* 0x000fe40000011607 */
.L_x_1092:
[----:B------:R-:W-:Y:S05]  /*4d30*/  BSYNC B0 ;  /* 0x0000000000007941 */ /* 0x000fea0003800000 */
.L_x_1090:
[----:B------:R-:W-:-:S05]  /*4d40*/  IMAD R6, R6, c[0x0][0x32c], R16 ;  /* 0x0000cb0006067a24 */ /* 0x000fca00078e0210 */
[----:B------:R-:W-:Y:S02]  /*4d50*/  IADD3 R7, R6, c[0x0][0x32c], RZ ;  /* 0x0000cb0006077a10 */ /* 0x000fe40007ffe0ff */
[----:B------:R-:W-:Y:S02]  /*4d60*/  IMNMX R4, R4, R6, !PT ;  /* 0x0000000604047217 */ /* 0x000fe40007800200 */
[----:B------:R-:W-:Y:S02]  /*4d70*/  IMNMX R5, R5, R7, PT ;  /* 0x0000000705057217 */ /* 0x000fe40003800200 */
.L_x_1089:
        /* <DEDUP_REMOVED lines=21> */
[----:B------:R-:W-:Y:S01]  /*4ed0*/  FSEL R55, R28, -INF , !P0 ;  /* 0xff8000001c377808 */ /* 0x000fe20004000000 */
[----:B-1----:R-:W-:Y:S01]  /*4ee0*/  FMUL.FTZ R6, R83, c[0x0][0x320] ;  /* 0x0000c80053067a20 */ /* 0x002fe20000410000 */
[----:B------:R-:W-:Y:S01]  /*4ef0*/  PLOP3.LUT P0, PT, PT, PT, UP1, 0x40, 0x0 ;  /* 0x000000000000781c */ /* 0x000fe20003f0e818 */
[----:B------:R-:W-:Y:S01]  /*4f00*/  UISETP.NE.AND UP1, UPT, UR33, URZ, UPT ;  /* 0x0000003f2100728c */ /* 0x000fe2000bf25270 */
[----:B------:R-:W-:Y:S01]  /*4f10*/  PLOP3.LUT P1, PT, PT, PT, UP2, 0x40, 0x0 ;  /* 0x000000000000781c */ /* 0x000fe20003f2e828 */
[----:B------:R1:W1:Y:S01]  /*4f20*/  MUFU.TANH R53, R6 ;  /* 0x0000000600357308 */ /* 0x0002620000002400 */
[C---:B------:R-:W-:Y:S01]  /*4f30*/  ISETP.GT.AND P0, PT, R4.reuse, 0x9, P0 ;  /* 0x000000090400780c */ /* 0x040fe20000704270 */
[----:B------:R-:W-:Y:S01]  /*4f40*/  UISETP.NE.AND UP2, UPT, UR34, URZ, UPT ;  /* 0x0000003f2200728c */ /* 0x000fe2000bf45270 */
[----:B------:R-:W-:Y:S01]  /*4f50*/  ISETP.GT.AND P2, PT, R4, 0x1, P2 ;  /* 0x000000010400780c */ /* 0x000fe20001744270 */
[----:B---3--:R-:W-:Y:S01]  /*4f60*/  FMUL.FTZ R7, R82, c[0x0][0x320] ;  /* 0x0000c80052077a20 */ /* 0x008fe20000410000 */
[----:B------:R-:W-:Y:S01]  /*4f70*/  ISETP.GT.AND P1, PT, R4, 0x8, P1 ;  /* 0x000000080400780c */ /* 0x000fe20000f24270 */
[----:B------:R-:W-:Y:S01]  /*4f80*/  FMUL.FTZ R9, R75, c[0x0][0x320] ;  /* 0x0000c8004b097a20 */ /* 0x000fe20000410000 */
[C---:B------:R-:W-:Y:S01]  /*4f90*/  ISETP.LT.OR P0, PT, R5.reuse, 0xa, P0 ;  /* 0x0000000a0500780c */ /* 0x040fe20000701670 */
[----:B------:R-:W3:Y:S01]  /*4fa0*/  MUFU.TANH R28, R11 ;  /* 0x0000000b001c7308 */ /* 0x000ee20000002400 */
[----:B------:R-:W-:-:S02]  /*4fb0*/  ISETP.LT.OR P2, PT, R5, 0x2, P2 ;  /* 0x000000020500780c */ /* 0x000fc40001741670 */
[----:B------:R-:W-:Y:S02]  /*4fc0*/  ISETP.LT.OR P1, PT, R5, 0x9, P1 ;  /* 0x000000090500780c */ /* 0x000fe40000f21670 */
[----:B------:R-:W-:Y:S02]  /*4fd0*/  FSEL R56, R19, -INF , !P0 ;  /* 0xff80000013387808 */ /* 0x000fe40004000000 */
[----:B------:R-:W-:Y:S01]  /*4fe0*/  FSEL R54, R27, -INF , !P2 ;  /* 0xff8000001b367808 */ /* 0x000fe20005000000 */
[----:B-1----:R-:W-:Y:S01]  /*4ff0*/  FMUL.FTZ R6, R86, c[0x0][0x320] ;  /* 0x0000c80056067a20 */ /* 0x002fe20000410000 */
[----:B------:R-:W-:Y:S01]  /*5000*/  FSEL R57, R21, -INF , !P1 ;  /* 0xff80000015397808 */ /* 0x000fe20004800000 */
[----:B------:R-:W1:Y:S01]  /*5010*/  MUFU.TANH R48, R8 ;  /* 0x0000000800307308 */ /* 0x000e620000002400 */
[----:B------:R-:W-:Y:S02]  /*5020*/  PLOP3.LUT P0, PT, PT, PT, UP5, 0x40, 0x0 ;  /* 0x000000000000781c */ /* 0x000fe40003f0e858 */
        /* <DEDUP_REMOVED lines=63> */
.L_x_1095:
[----:B------:R-:W-:-:S04]  /*5420*/  MOV R7, c[0x0][0x32c] ;  /* 0x0000cb0000077a02 */ /* 0x000fc80000000f00 */
[----:B------:R-:W-:-:S13]  /*5430*/  ISETP.NE.AND P0, PT, R7, 0x1, PT ;  /* 0x000000010700780c */ /* 0x000fda0003f05270 */
[----:B------:R-:W-:-:S05]  /*5440*/  @P0 IMAD.HI.U32 R7, R6, c[0x0][0x330], RZ ;  /* 0x0000cc0006070a27 */ /* 0x000fca00078e00ff */
[----:B------:R-:W-:Y:S02]  /*5450*/  @P0 SHF.R.U32.HI R6, RZ, c[0x0][0x334], R7 ;  /* 0x0000cd00ff060a19 */ /* 0x000fe40000011607 */
.L_x_1096:
[----:B------:R-:W-:Y:S05]  /*5460*/  BSYNC B0 ;  /* 0x0000000000007941 */ /* 0x000fea0003800000 */
.L_x_1094:
[----:B------:R-:W-:-:S05]  /*5470*/  IMAD R6, R6, c[0x0][0x32c], R16 ;  /* 0x0000cb0006067a24 */ /* 0x000fca00078e0210 */
[----:B------:R-:W-:Y:S02]  /*5480*/  IADD3 R7, R6, c[0x0][0x32c], RZ ;  /* 0x0000cb0006077a10 */ /* 0x000fe40007ffe0ff */
[----:B------:R-:W-:Y:S02]  /*5490*/  IMNMX R4, R4, R6, !PT ;  /* 0x0000000604047217 */ /* 0x000fe40007800200 */
[----:B------:R-:W-:Y:S02]  /*54a0*/  IMNMX R5, R5, R7, PT ;  /* 0x0000000705057217 */ /* 0x000fe40003800200 */
.L_x_1093:
        /* <DEDUP_REMOVED lines=61> */
[C---:B------:R-:W-:Y:S01]  /*5880*/  ISETP.LT.OR P2, PT, R5.reuse, 0xa, P2 ;  /* 0x0000000a0500780c */ /* 0x040fe20001741670 */
[----:B------:R-:W-:Y:S01]  /*5890*/  STL [R1+0x50], R229 ;  /* 0x000050e501007387 */ /* 0x000fe20000100800 */
[----:B------:R-:W-:-:S02]  /*58a0*/  ISETP.LT.OR P1, PT, R5, 0x11, P1 ;  /* 0x000000110500780c */ /* 0x000fc40000f21670 */
[----:B-1----:R-:W-:Y:S01]  /*58b0*/  FMNMX.FTZ R137, R137, R7, !PT ;  /* 0x0000000789897209 */ /* 0x002fe20007810000 */
[----:B------:R-:W-:Y:S01]  /*58c0*/  STL [R1+0x4c], R224 ;  /* 0x00004ce001007387 */ /* 0x000fe20000100800 */
[----:B------:R-:W-:Y:S02]  /*58d0*/  FSEL R49, R49, -INF , !P2 ;  /* 0xff80000031317808 */ /* 0x000fe40005000000 */
[----:B--2---:R-:W-:Y:S01]  /*58e0*/  FMNMX.FTZ R6, R6, R8, !PT ;  /* 0x0000000806067209 */ /* 0x004fe20007810000 */
[----:B------:R-:W1:Y:S01]  /*58f0*/  SHFL.BFLY PT, R7, R137, 0x1, 0x1f ;  /* 0x0c201f0089077f89 */ /* 0x000e6200000e0000 */
[----:B------:R-:W-:Y:S02]  /*5900*/  FMNMX.FTZ R8, R14, R15, !PT ;  /* 0x0000000f0e087209 */ /* 0x000fe40007810000 */
        /* <DEDUP_REMOVED lines=14> */
[----:B------:R-:W-:Y:S01]  /*59f0*/  ISETP.GT.AND P1, PT, R4, 0x28, P1 ;  /* 0x000000280400780c */ /* 0x000fe20000f24270 */
        /* <DEDUP_REMOVED lines=29> */
[----:B------:R1:W2:Y:S01]  /*5bd0*/  MUFU.EX2 R223, R7 ;  /* 0x0000000700df7308 */ /* 0x0002a20000000800 */
[----:B------:R-:W-:Y:S02]  /*5be0*/  FMNMX.FTZ R8, R48, R8, !PT ;  /* 0x0000000830087209 */ /* 0x000fe40007810000 */
[----:B------:R-:W-:Y:S02]  /*5bf0*/  FSEL R51, R51, -INF , !P0 ;  /* 0xff80000033337808 */ /* 0x000fe40004000000 */
[----:B------:R-:W-:Y:S02]  /*5c00*/  PLOP3.LUT P0, PT, PT, PT, UP3, 0x40, 0x0 ;  /* 0x000000000000781c */ /* 0x000fe40003f0e838 */
[----:B------:R-:W-:Y:S02]  /*5c10*/  FMNMX.FTZ R6, R134, R6, !PT ;  /* 0x0000000686067209 */ /* 0x000fe40007810000 */
[----:B------:R-:W-:-:S02]  /*5c20*/  ISETP.GT.AND P0, PT, R4, 0x20, P0 ;  /* 0x000000200400780c */ /* 0x000fc40000704270 */
[----:B------:R-:W-:Y:S02]  /*5c30*/  FMNMX.FTZ R8, R49, R8, !PT ;  /* 0x0000000831087209 */ /* 0x000fe40007810000 */
[----:B------:R-:W-:Y:S02]  /*5c40*/  FMNMX.FTZ R6, R132, R6, !PT ;  /* 0x0000000684067209 */ /* 0x000fe40007810000 */
[----:B------:R-:W-:Y:S01]  /*5c50*/  ISETP.LT.OR P0, PT, R5, 0x21, P0 ;  /* 0x000000210500780c */ /* 0x000fe20000701670 */
[----:B-1----:R-:W-:Y:S01]  /*5c60*/  FFMA.FTZ R7, R42, c[0x0][0x2d0], -R13 ;  /* 0x0000b4002a077a23 */ /* 0x002fe2000001080d */
[----:B------:R-:W-:Y:S02]  /*5c70*/  FMNMX.FTZ R8, R52, R8, !PT ;  /* 0x0000000834087209 */ /* 0x000fe40007810000 */
[----:B------:R-:W-:Y:S01]  /*5c80*/  FMNMX.FTZ R6, R133, R6, !PT ;  /* 0x0000000685067209 */ /* 0x000fe20007810000 */
[----:B------:R1:W-:Y:S01]  /*5c90*/  MUFU.EX2 R222, R7 ;  /* 0x0000000700de7308 */ /* 0x0003e20000000800 */
[----:B------:R-:W-:-:S02]  /*5ca0*/  FSEL R87, R23, -INF , !P0 ;  /* 0xff80000017577808 */ /* 0x000fc40004000000 */
[----:B------:R-:W-:Y:S01]  /*5cb0*/  PLOP3.LUT P2, PT, PT, PT, UP2, 0x40, 0x0 ;  /* 0x000000000000781c */ /* 0x000fe20003f4e828 */
[----:B------:R-:W-:Y:S01]  /*5cc0*/  LDSM.16.MT88.4 R20, [R227+0x2080] ;  /* 0x00208000e314783b */ /* 0x000fe20000004200 */
[----:B------:R-:W-:Y:S02]  /*5cd0*/  PLOP3.LUT P0, PT, PT, PT, UP0, 0x40, 0x0 ;  /* 0x000000000000781c */ /* 0x000fe40003f0e808 */
[----:B------:R-:W-:Y:S02]  /*5ce0*/  FMNMX.FTZ R8, R51, R8, !PT ;  /* 0x0000000833087209 */ /* 0x000fe40007810000 */
[----:B------:R-:W-:Y:S02]  /*5cf0*/  FMNMX.FTZ R6, R138, R6, !PT ;  /* 0x000000068a067209 */ /* 0x000fe40007810000 */
        /* <DEDUP_REMOVED lines=9> */
[----:B------:R-:W3:Y:S01]  /*5d90*/  MUFU.EX2 R220, R7 ;  /* 0x0000000700dc7308 */ /* 0x000ee20000000800 */
[----:B------:R-:W-:Y:S02]  /*5da0*/  FSEL R86, R28, -INF , !P2 ;  /* 0xff8000001c567808 */ /* 0x000fe40005000000 */
[----:B------:R-:W-:-:S02]  /*5db0*/  FMNMX.FTZ R4, R87, R4, !PT ;  /* 0x0000000457047209 */ /* 0x000fc40007810000 */
[----:B------:R-:W-:Y:S01]  /*5dc0*/  ISETP.LT.OR P0, PT, R5, 0x2a, P0 ;  /* 0x0000002a0500780c */ /* 0x000fe20000701670 */
[--C-:B------:R-:W-:Y:S01]  /*5dd0*/  FFMA.FTZ R5, R36, c[0x0][0x2d0], -R12.reuse ;  /* 0x0000b40024057a23 */ /* 0x100fe2000001080c */
[----:B------:R-:W-:Y:S02]  /*5de0*/  FSEL R85, R31, -INF , !P1 ;  /* 0xff8000001f557808 */ /* 0x000fe40004800000 */
[----:B------:R-:W-:Y:S01]  /*5df0*/  FMNMX.FTZ R4, R86, R4, !PT ;  /* 0x0000000456047209 */ /* 0x000fe20007810000 */
[----:B------:R4:W-:Y:S01]  /*5e00*/  MUFU.EX2 R216, R5 ;  /* 0x0000000500d87308 */ /* 0x0009e20000000800 */
[----:B------:R-:W-:Y:S01]  /*5e10*/  FSEL R84, R32, -INF , !P0 ;  /* 0xff80000020547808 */ /* 0x000fe20004000000 */
[----:B------:R-:W-:Y:S01]  /*5e20*/  LDSM.16.MT88.4 R28, [R226+0x2080] ;  /* 0x00208000e21c783b */ /* 0x000fe20000004200 */
[----:B------:R-:W-:Y:S01]  /*5e30*/  FMNMX.FTZ R0, R85, R4, !PT ;  /* 0x0000000455007209 */ /* 0x000fe20007810000 */
[----:B------:R-:W-:Y:S02]  /*5e40*/  FFMA.FTZ R4, R37, c[0x0][0x2d0], -R12 ;  /* 0x0000b40025047a23 */ /* 0x000fe4000001080c */
[----:B------:R-:W-:Y:S01]  /*5e50*/  LDSM.16.MT88.4 R32, [R225+0x2080] ;  /* 0x00208000e120783b */ /* 0x000fe20000004200 */
[----:B------:R-:W-:Y:S01]  /*5e60*/  FMNMX.FTZ R0, R84, R0, !PT ;  /* 0x0000000054007209 */ /* 0x000fe20007810000 */
[----:B------:R4:W4:Y:S01]  /*5e70*/  MUFU.EX2 R219, R4 ;  /* 0x0000000400db7308 */ /* 0x0009220000000800 */
[----:B-1----:R-:W-:-:S02]  /*5e80*/  FMNMX.FTZ R3, R6, R8, !PT ;  /* 0x0000000806037209 */ /* 0x002fc40007810000 */
[----:B--2---:R-:W-:Y:S02]  /*5e90*/  F2FP.PACK_AB R8, R223, R221 ;  /* 0x000000dddf08723e */ /* 0x004fe400000000ff */
[----:B---3--:R-:W-:Y:S01]  /*5ea0*/  F2FP.PACK_AB R10, R220, R222 ;  /* 0x000000dedc0a723e */ /* 0x008fe200000000ff */
[----:B------:R-:W1:Y:S04]  /*5eb0*/  SHFL.BFLY PT, R135, R3, 0x1, 0x1f ;  /* 0x0c201f0003877f89 */ /* 0x000e6800000e0000 */
[----:B----4-:R-:W2:Y:S01]  /*5ec0*/  SHFL.BFLY PT, R5, R0, 0x2, 0x1f ;  /* 0x0c401f0000057f89 */ /* 0x010ea200000e0000 */
[----:B------:R-:W-:Y:S01]  /*5ed0*/  FFMA.FTZ R4, R39, c[0x0][0x2d0], -R12 ;  /* 0x0000b40027047a23 */ /* 0x000fe2000001080c */
[----:B------:R-:W-:Y:S02]  /*5ee0*/  F2FP.PACK_AB R9, R219, R216 ;  /* 0x000000d8db09723e */ /* 0x000fe400000000ff */
[----:B------:R-:W-:Y:S01]  /*5ef0*/  LDSM.16.MT88.4 R36, [R226+0x3880] ;  /* 0x00388000e224783b */ /* 0x000fe20000004200 */
[----:B------:R-:W3:Y:S01]  /*5f00*/  MUFU.EX2 R210, R4 ;  /* 0x0000000400d27308 */ /* 0x000ee20000000800 */
[----:B-1----:R-:W-:-:S02]  /*5f10*/  FMNMX.FTZ R135, R3, R135, !PT ;  /* 0x0000008703877209 */ /* 0x002fc40007810000 */
[----:B--2---:R-:W-:-:S03]  /*5f20*/  FMNMX.FTZ R0, R0, R5, !PT ;  /* 0x0000000500007209 */ /* 0x004fc60007810000 */
[C---:B------:R-:W-:Y:S01]  /*5f30*/  FMUL.FTZ R2, R135.reuse, c[0x0][0x2d0] ;  /* 0x0000b40087027a20 */ /* 0x040fe20000410000 */
[----:B------:R-:W-:Y:S02]  /*5f40*/  FSETP.NEU.FTZ.AND P0, PT, R135, -INF , PT ;  /* 0xff8000008700780b */ /* 0x000fe40003f1d000 */
[----:B---3--:R-:W-:Y:S01]  /*5f50*/  F2FP.PACK_AB R11, R238, R210 ;  /* 0x000000d2ee0b723e */ /* 0x008fe200000000ff */
        /* <DEDUP_REMOVED lines=11> */
[----:B-1----:R-:W-:-:S07]  /*6010*/  FMNMX.FTZ R3, R4, R0, !PT ;  /* 0x0000000004037209 */ /* 0x002fce0007810000 */
[C---:B------:R-:W-:Y:S01]  /*6020*/  HMMA.16816.F32 R168, R8.reuse, R36, RZ ;  /* 0x0000002408a8723c */ /* 0x040fe200000018ff */
[--C-:B------:R-:W-:Y:S01]  /*6030*/  FFMA.FTZ R0, R57, c[0x0][0x2d0], -R2.reuse ;  /* 0x0000b40039007a23 */ /* 0x100fe20000010802 */
[C---:B------:R-:W-:Y:S01]  /*6040*/  FSETP.NEU.FTZ.AND P0, PT, R3.reuse, -INF , PT ;  /* 0xff8000000300780b */ /* 0x040fe20003f1d000 */
[----:B------:R-:W-:Y:S02]  /*6050*/  FFMA.FTZ R4, R56, c[0x0][0x2d0], -R2 ;  /* 0x0000b40038047a23 */ /* 0x000fe40000010802 */
[----:B------:R1:W-:Y:S03]  /*6060*/  MUFU.EX2 R196, R0 ;  /* 0x0000000000c47308 */ /* 0x0003e60000000800 */
[C---:B------:R-:W-:Y:S05]  /*6070*/  HMMA.16816.F32 R164, R8.reuse, R40, RZ ;  /* 0x0000002808a4723c */ /* 0x040fea00000018ff */
[----:B------:R-:W2:Y:S03]  /*6080*/  MUFU.EX2 R237, R4 ;  /* 0x0000000400ed7308 */ /* 0x000ea60000000800 */
[----:B------:R-:W-:Y:S01]  /*6090*/  HMMA.16816.F32 R160, R8, R44, RZ ;  /* 0x0000002c08a0723c */ /* 0x000fe200000018ff */
[----:B-1----:R-:W-:-:S07]  /*60a0*/  FMUL.FTZ R0, R3, c[0x0][0x2d0] ;  /* 0x0000b40003007a20 */ /* 0x002fce0000410000 */
[----:B------:R-:W-:Y:S01]  /*60b0*/  HMMA.16816.F32 R156, R8, R34, RZ ;  /* 0x00000022089c723c */ /* 0x000fe200000018ff */
[----:B------:R-:W-:Y:S02]  /*60c0*/  FSEL R0, R0, RZ, P0 ;  /* 0x000000ff00007208 */ /* 0x000fe40000000000 */
[----:B--2---:R-:W-:-:S03]  /*60d0*/  F2FP.PACK_AB R6, R237, R196 ;  /* 0x000000c4ed06723e */ /* 0x004fc600000000ff */
[--C-:B------:R-:W-:Y:S02]  /*60e0*/  FFMA.FTZ R4, R14, c[0x0][0x2d0], -R0.reuse ;  /* 0x0000b4000e047a23 */ /* 0x100fe40000010800 */
[C---:B------:R-:W-:Y:S01]  /*60f0*/  HMMA.16816.F32 R152, R8.reuse, R30, RZ ;  /* 0x0000001e0898723c */ /* 0x040fe200000018ff */
[----:B------:R-:W-:Y:S01]  /*6100*/  IMAD.MOV.U32 R14, RZ, RZ, R65 ;  /* 0x000000ffff0e7224 */ /* 0x000fe200078e0041 */
[----:B------:R1:W-:Y:S06]  /*6110*/  MUFU.EX2 R234, R4 ;  /* 0x0000000400ea7308 */ /* 0x0003ec0000000800 */
[C---:B------:R-:W-:Y:S08]  /*6120*/  HMMA.16816.F32 R148, R8.reuse, R26, RZ ;  /* 0x0000001a0894723c */ /* 0x040ff000000018ff */
[----:B------:R-:W-:Y:S01]  /*6130*/  HMMA.16816.F32 R140, R8, R22, RZ ;  /* 0x00000016088c723c */ /* 0x000fe200000018ff */
[----:B-1----:R-:W-:-:S04]  /*6140*/  FFMA.FTZ R4, R15, c[0x0][0x2d0], -R0 ;  /* 0x0000b4000f047a23 */ /* 0x002fc80000010800 */
[----:B------:R1:W2:Y:S03]  /*6150*/  MUFU.EX2 R231, R4 ;  /* 0x0000000400e77308 */ /* 0x0002a60000000800 */
[C---:B------:R-:W-:Y:S08]  /*6160*/  HMMA.16816.F32 R128, R8.reuse, R18, RZ ;  /* 0x000000120880723c */ /* 0x040ff000000018ff */
[----:B------:R-:W-:Y:S01]  /*6170*/  HMMA.16816.F32 R124, R8, R38, RZ ;  /* 0x00000026087c723c */ /* 0x000fe200000018ff */
[----:B-1----:R-:W-:-:S07]  /*6180*/  FFMA.FTZ R4, R48, c[0x0][0x2d0], -R0 ;  /* 0x0000b40030047a23 */ /* 0x002fce0000010800 */
[C---:B------:R-:W-:Y:S01]  /*6190*/  HMMA.16816.F32 R120, R8.reuse, R42, RZ ;  /* 0x0000002a0878723c */ /* 0x040fe200000018ff */
[----:B--2---:R-:W-:Y:S01]  /*61a0*/  F2FP.PACK_AB R5, R231, R234 ;  /* 0x000000eae705723e */ /* 0x004fe200000000ff */
[----:B------:R1:W-:Y:S06]  /*61b0*/  MUFU.EX2 R218, R4 ;  /* 0x0000000400da7308 */ /* 0x0003ec0000000800 */
[----:B------:R-:W-:Y:S07]  /*61c0*/  HMMA.16816.F32 R112, R8, R46, RZ ;  /* 0x0000002e0870723c */ /* 0x000fee00000018ff */
[----:B------:R-:W-:-:S04]  /*61d0*/  FFMA.FTZ R8, R64, c[0x0][0x2d0], -R13 ;  /* 0x0000b40040087a23 */ /* 0x000fc8000001080d */
[----:B------:R2:W-:Y:S01]  /*61e0*/  MUFU.EX2 R236, R8 ;  /* 0x0000000800ec7308 */ /* 0x0005e20000000800 */
[----:B-1----:R-:W-:-:S07]  /*61f0*/  FFMA.FTZ R4, R49, c[0x0][0x2d0], -R0 ;  /* 0x0000b40031047a23 */ /* 0x002fce0000010800 */
[----:B------:R1:W3:Y:S01]  /*6200*/  MUFU.EX2 R198, R4 ;  /* 0x0000000400c67308 */ /* 0x0002e20000000800 */
[----:B--2---:R-:W-:-:S07]  /*6210*/  FFMA.FTZ R8, R70, c[0x0][0x2d0], -R13 ;  /* 0x0000b40046087a23 */ /* 0x004fce000001080d */
[----:B------:R2:W-:Y:S01]  /*6220*/  MUFU.EX2 R232, R8 ;  /* 0x0000000800e87308 */ /* 0x0005e20000000800 */
[----:B-1----:R-:W-:Y:S02]  /*6230*/  F2FP.PACK_AB R4, R14, R217 ;  /* 0x000000d90e04723e */ /* 0x002fe400000000ff */
[----:B---3--:R-:W-:-:S07]  /*6240*/  F2FP.PACK_AB R7, R198, R218 ;  /* 0x000000dac607723e */ /* 0x008fce00000000ff */
[----:B------:R-:W-:Y:S01]  /*6250*/  HMMA.16816.F32 R64, R4, R32, RZ ;  /* 0x000000200440723c */ /* 0x000fe200000018ff */
[----:B--2---:R-:W-:-:S04]  /*6260*/  FFMA.FTZ R8, R69, c[0x0][0x2d0], -R13 ;  /* 0x0000b40045087a23 */ /* 0x004fc8000001080d */
[----:B------:R1:W-:Y:S03]  /*6270*/  MUFU.EX2 R224, R8 ;  /* 0x0000000800e07308 */ /* 0x0003e60000000800 */
[C---:B------:R-:W-:Y:S01]  /*6280*/  HMMA.16816.F32 R116, R4.reuse, R34, RZ ;  /* 0x000000220474723c */ /* 0x040fe200000018ff */
[----:B------:R-:W2:Y:S07]  /*6290*/  LDSM.16.MT88.4 R32, [R225+0x2880] ;  /* 0x00288000e120783b */ /* 0x000eae0000004200 */
[----:B------:R-:W-:Y:S01]  /*62a0*/  HMMA.16816.F32 R92, R4, R24, RZ ;  /* 0x00000018045c723c */ /* 0x000fe200000018ff */
[----:B-1----:R-:W-:-:S07]  /*62b0*/  FFMA.FTZ R8, R71, c[0x0][0x2d0], -R13 ;  /* 0x0000b40047087a23 */ /* 0x002fce000001080d */
[C---:B------:R-:W-:Y:S01]  /*62c0*/  HMMA.16816.F32 R100, R4.reuse, R26, RZ ;  /* 0x0000001a0464723c */ /* 0x040fe200000018ff */
[----:B------:R-:W-:Y:S01]  /*62d0*/  LDSM.16.MT88.4 R24, [R226+0x2880] ;  /* 0x00288000e218783b */ /* 0x000fe20000004200 */
[----:B------:R1:W3:Y:S06]  /*62e0*/  MUFU.EX2 R197, R8 ;  /* 0x0000000800c57308 */ /* 0x0002ec0000000800 */
[C---:B------:R-:W-:Y:S08]  /*62f0*/  HMMA.16816.F32 R88, R4.reuse, R18, RZ ;  /* 0x000000120458723c */ /* 0x040ff000000018ff */
[----:B------:R-:W-:Y:S01]  /*6300*/  HMMA.16816.F32 R80, R4, R20, RZ ;  /* 0x000000140450723c */ /* 0x000fe200000018ff */
[----:B-1----:R-:W-:Y:S01]  /*6310*/  FFMA.FTZ R8, R61, c[0x0][0x2d0], -R12 ;  /* 0x0000b4003d087a23 */ /* 0x002fe2000001080c */
[----:B---3--:R-:W-:-:S03]  /*6320*/  F2FP.PACK_AB R10, R197, R224 ;  /* 0x000000e0c50a723e */ /* 0x008fc600000000ff */
[----:B------:R1:W-:Y:S03]  /*6330*/  MUFU.EX2 R235, R8 ;  /* 0x0000000800eb7308 */ /* 0x0003e60000000800 */
[C---:B------:R-:W-:Y:S08]  /*6340*/  HMMA.16816.F32 R104, R4.reuse, R28, RZ ;  /* 0x0000001c0468723c */ /* 0x040ff000000018ff */
[----:B------:R-:W-:Y:S01]  /*6350*/  HMMA.16816.F32 R108, R4, R30, RZ ;  /* 0x0000001e046c723c */ /* 0x000fe200000018ff */
[----:B------:R-:W-:Y:S01]  /*6360*/  LDSM.16.MT88.4 R28, [R225+0x4080] ;  /* 0x00408000e11c783b */ /* 0x000fe20000004200 */
[----:B-1----:R-:W-:-:S06]  /*6370*/  FFMA.FTZ R8, R63, c[0x0][0x2d0], -R12 ;  /* 0x0000b4003f087a23 */ /* 0x002fcc000001080c */
[C---:B------:R-:W-:Y:S01]  /*6380*/  HMMA.16816.F32 R76, R4.reuse, R38, RZ ;  /* 0x00000026044c723c */ /* 0x040fe200000018ff */
[----:B------:R1:W3:Y:S07]  /*6390*/  MUFU.EX2 R230, R8 ;  /* 0x0000000800e67308 */ /* 0x0002ee0000000800 */
[----:B------:R-:W-:Y:S01]  /*63a0*/  HMMA.16816.F32 R96, R4, R22, RZ ;  /* 0x000000160460723c */ /* 0x000fe200000018ff */
[----:B------:R-:W-:Y:S01]  /*63b0*/  LDSM.16.MT88.4 R20, [R228+0x2880] ;  /* 0x00288000e414783b */ /* 0x000fe20000004200 */
[----:B-1----:R-:W-:Y:S01]  /*63c0*/  FFMA.FTZ R8, R62, c[0x0][0x2d0], -R12 ;  /* 0x0000b4003e087a23 */ /* 0x002fe2000001080c */
[----:B---3--:R-:W-:-:S03]  /*63d0*/  F2FP.PACK_AB R9, R230, R235 ;  /* 0x000000ebe609723e */ /* 0x008fc600000000ff */
[----:B------:R1:W-:Y:S02]  /*63e0*/  MUFU.EX2 R208, R8 ;  /* 0x0000000800d07308 */ /* 0x0003e40000000800 */
[----:B-1----:R-:W-:Y:S02]  /*63f0*/  FFMA.FTZ R8, R68, c[0x0][0x2d0], -R12 ;  /* 0x0000b40044087a23 */ /* 0x002fe4000001080c */
[----:B------:R-:W-:Y:S01]  /*6400*/  HMMA.16816.F32 R68, R4, R16, RZ ;  /* 0x000000100444723c */ /* 0x000fe200000018ff */
[----:B------:R-:W1:Y:S03]  /*6410*/  LDSM.16.MT88.4 R16, [R227+0x2880] ;  /* 0x00288000e310783b */ /* 0x000e660000004200 */
[----:B------:R3:W4:Y:S02]  /*6420*/  MUFU.EX2 R209, R8 ;  /* 0x0000000800d17308 */ /* 0x0007240000000800 */
[----:B---3--:R-:W-:Y:S01]  /*6430*/  FFMA.FTZ R8, R58, c[0x0][0x2d0], -R2 ;  /* 0x0000b4003a087a23 */ /* 0x008fe20000010802 */
[----:B----4-:R-:W-:-:S05]  /*6440*/  F2FP.PACK_AB R11, R209, R208 ;  /* 0x000000d0d10b723e */ /* 0x010fca00000000ff */
[----:B------:R3:W-:Y:S02]  /*6450*/  MUFU.EX2 R233, R8 ;  /* 0x0000000800e97308 */ /* 0x0007e40000000800 */
[--C-:B---3--:R-:W-:Y:S02]  /*6460*/  FFMA.FTZ R8, R60, c[0x0][0x2d0], -R2.reuse ;  /* 0x0000b4003c087a23 */ /* 0x108fe40000010802 */
[----:B------:R-:W-:Y:S01]  /*6470*/  HMMA.16816.F32 R60, R4, R36, RZ ;  /* 0x00000024043c723c */ /* 0x000fe200000018ff */
[----:B------:R-:W3:Y:S03]  /*6480*/  LDSM.16.MT88.4 R36, [R226+0x4080] ;  /* 0x00408000e224783b */ /* 0x000ee60000004200 */
[----:B------:R4:W1:Y:S02]  /*6490*/  MUFU.EX2 R229, R8 ;  /* 0x0000000800e57308 */ /* 0x0008640000000800 */
[----:B----4-:R-:W-:-:S02]  /*64a0*/  FFMA.FTZ R8, R59, c[0x0][0x2d0], -R2 ;  /* 0x0000b4003b087a23 */ /* 0x010fc40000010802 */
[C---:B------:R-:W-:Y:S04]  /*64b0*/  HMMA.16816.F32 R56, R4.reuse, R40, RZ ;  /* 0x000000280438723c */ /* 0x040fe800000018ff */
[----:B------:R4:W-:Y:S02]  /*64c0*/  MUFU.EX2 R199, R8 ;  /* 0x0000000800c77308 */ /* 0x0009e40000000800 */
[----:B----4-:R-:W-:Y:S02]  /*64d0*/  FFMA.FTZ R8, R72, c[0x0][0x2d0], -R2 ;  /* 0x0000b40048087a23 */ /* 0x010fe40000010802 */
[----:B------:R-:W-:Y:S01]  /*64e0*/  HMMA.16816.F32 R72, R4, R42, RZ ;  /* 0x0000002a0448723c */ /* 0x000fe200000018ff */
[----:B------:R-:W4:Y:S03]  /*64f0*/  LDSM.16.MT88.4 R40, [R228+0x4080] ;  /* 0x00408000e428783b */ /* 0x000f260000004200 */
        /* <DEDUP_REMOVED lines=12> */
[----:B------:R-:W-:Y:S02]  /*65c0*/  F2FP.PACK_AB R4, R229, R233 ;  /* 0x000000e9e504723e */ /* 0x000fe400000000ff */
[----:B------:R-:W-:Y:S02]  /*65d0*/  F2FP.PACK_AB R6, R211, R199 ;  /* 0x000000c7d306723e */ /* 0x000fe400000000ff */
[----:B------:R-:W-:-:S02]  /*65e0*/  F2FP.PACK_AB R5, R206, R15 ;  /* 0x0000000fce05723e */ /* 0x000fc400000000ff */
[----:B--2---:R-:W-:Y:S02]  /*65f0*/  F2FP.PACK_AB R8, R232, R236 ;  /* 0x000000ece808723e */ /* 0x004fe400000000ff */
[----:B------:R-:W-:-:S05]  /*6600*/  F2FP.PACK_AB R7, R204, R205 ;  /* 0x000000cdcc07723e */ /* 0x000fca00000000ff */
[-C--:B------:R-:W-:Y:S08]  /*6610*/  HMMA.16816.F32 R144, R8, R32.reuse, R144 ;  /* 0x000000200890723c */ /* 0x080ff00000001890 */
[C---:B------:R-:W-:Y:S07]  /*6620*/  HMMA.16816.F32 R64, R4.reuse, R32, R64 ;  /* 0x000000200440723c */ /* 0x040fee0000001840 */
[----:B------:R-:W-:Y:S01]  /*6630*/  MOV R33, R192 ;  /* 0x000000c000217202 */ /* 0x000fe20000000f00 */
[----:B------:R-:W-:Y:S01]  /*6640*/  HMMA.16816.F32 R80, R4, R16, R80 ;  /* 0x000000100450723c */ /* 0x000fe20000001850 */
[----:B------:R-:W-:-:S07]  /*6650*/  IMAD.MOV.U32 R32, RZ, RZ, R219 ;  /* 0x000000ffff207224 */ /* 0x000fce00078e00db */
[C---:B------:R-:W-:Y:S08]  /*6660*/  HMMA.16816.F32 R192, R8.reuse, R24, R184 ;  /* 0x0000001808c0723c */ /* 0x040ff000000018b8 */
[C---:B------:R-:W-:Y:S07]  /*6670*/  HMMA.16816.F32 R212, R8.reuse, R16, R176 ;  /* 0x0000001008d4723c */ /* 0x040fee00000018b0 */
[----:B------:R-:W-:Y:S01]  /*6680*/  IMAD.MOV.U32 R179, RZ, RZ, R211 ;  /* 0x000000ffffb37224 */ /* 0x000fe200078e00d3 */
[----:B------:R-:W-:Y:S01]  /*6690*/  HMMA.16816.F32 R200, R8, R28, R172 ;  /* 0x0000001c08c8723c */ /* 0x000fe200000018ac */
[----:B------:R-:W-:Y:S01]  /*66a0*/  IMAD.MOV.U32 R176, RZ, RZ, R218 ;  /* 0x000000ffffb07224 */ /* 0x000fe200078e00da */
[----:B------:R-:W-:Y:S01]  /*66b0*/  MOV R177, R217 ;  /* 0x000000d900b17202 */ /* 0x000fe20000000f00 */
[----:B------:R-:W-:-:S05]  /*66c0*/  IMAD.MOV.U32 R178, RZ, RZ, R216 ;  /* 0x000000ffffb27224 */ /* 0x000fca00078e00d8 */
[----:B------:R-:W-:Y:S01]  /*66d0*/  IMAD.MOV.U32 R187, RZ, RZ, R192 ;  /* 0x000000ffffbb7224 */ /* 0x000fe200078e00c0 */
[----:B------:R-:W-:Y:S01]  /*66e0*/  MOV R185, R194 ;  /* 0x000000c200b97202 */ /* 0x000fe20000000f00 */
[----:B------:R-:W-:Y:S01]  /*66f0*/  IMAD.MOV.U32 R186, RZ, RZ, R193 ;  /* 0x000000ffffba7224 */ /* 0x000fe200078e00c1 */
[----:B------:R-:W-:Y:S01]  /*6700*/  HMMA.16816.F32 R248, R8, R26, R152 ;  /* 0x0000001a08f8723c */ /* 0x000fe20000001898 */
[----:B------:R-:W-:-:S06]  /*6710*/  IMAD.MOV.U32 R184, RZ, RZ, R195 ;  /* 0x000000ffffb87224 */ /* 0x000fcc00078e00c3 */
[----:B------:R-:W-:Y:S01]  /*6720*/  IMAD.MOV.U32 R154, RZ, RZ, R209 ;  /* 0x000000ffff9a7224 */ /* 0x000fe200078e00d1 */
[C---:B---3--:R-:W-:Y:S01]  /*6730*/  HMMA.16816.F32 R192, R8.reuse, R36, R168 ;  /* 0x0000002408c0723c */ /* 0x048fe200000018a8 */
[----:B------:R-:W-:Y:S02]  /*6740*/  IMAD.MOV.U32 R155, RZ, RZ, R208 ;  /* 0x000000ffff9b7224 */ /* 0x000fe400078e00d0 */
[----:B------:R-:W-:Y:S01]  /*6750*/  IMAD.MOV.U32 R153, RZ, RZ, R33 ;  /* 0x000000ffff997224 */ /* 0x000fe200078e0021 */
[----:B------:R-:W-:Y:S02]  /*6760*/  MOV R33, R220 ;  /* 0x000000dc00217202 */ /* 0x000fe40000000f00 */
[----:B------:R-:W-:Y:S01]  /*6770*/  MOV R152, R155 ;  /* 0x0000009b00987202 */ /* 0x000fe20000000f00 */
[----:B------:R-:W-:Y:S01]  /*6780*/  IMAD.MOV.U32 R169, RZ, RZ, R222 ;  /* 0x000000ffffa97224 */ /* 0x000fe200078e00de */
[----:B----4-:R-:W-:Y:S01]  /*6790*/  HMMA.16816.F32 R172, R8, R40, R164 ;  /* 0x0000002808ac723c */ /* 0x010fe200000018a4 */
[----:B------:R-:W-:Y:S01]  /*67a0*/  MOV R171, R210 ;  /* 0x000000d200ab7202 */ /* 0x000fe20000000f00 */
[----:B------:R-:W-:Y:S01]  /*67b0*/  IMAD.MOV.U32 R168, RZ, RZ, R221 ;  /* 0x000000ffffa87224 */ /* 0x000fe200078e00dd */
[----:B------:R-:W-:-:S05]  /*67c0*/  MOV R170, R223 ;  /* 0x000000df00aa7202 */ /* 0x000fca0000000f00 */
[C---:B-1----:R-:W-:Y:S07]  /*67d0*/  HMMA.16816.F32 R164, R8.reuse, R44, R160 ;  /* 0x0000002c08a4723c */ /* 0x042fee00000018a0 */
[----:B------:R-:W-:Y:S01]  /*67e0*/  MOV R160, R199 ;  /* 0x000000c700a07202 */ /* 0x000fe20000000f00 */
[----:B------:R-:W-:Y:S01]  /*67f0*/  HMMA.16816.F32 R208, R8, R18, R140 ;  /* 0x0000001208d0723c */ /* 0x000fe2000000188c */
[----:B------:R-:W-:Y:S01]  /*6800*/  IMAD.MOV.U32 R161, RZ, RZ, R198 ;  /* 0x000000ffffa17224 */ /* 0x000fe200078e00c6 */
[----:B------:R-:W-:Y:S01]  /*6810*/  MOV R163, R196 ;  /* 0x000000c400a37202 */ /* 0x000fe20000000f00 */
[----:B------:R-:W-:-:S05]  /*6820*/  IMAD.MOV.U32 R162, RZ, RZ, R197 ;  /* 0x000000ffffa27224 */ /* 0x000fca00078e00c5 */
[----:B------:R-:W-:Y:S01]  /*6830*/  HMMA.16816.F32 R244, R8, R20, R180 ;  /* 0x0000001408f4723c */ /* 0x000fe200000018b4 */
[----:B------:R-:W-:Y:S02]  /*6840*/  MOV R155, R162 ;  /* 0x000000a2009b7202 */ /* 0x000fe40000000f00 */
[----:B------:R-:W-:Y:S02]  /*6850*/  MOV R162, R169 ;  /* 0x000000a900a27202 */ /* 0x000fe40000000f00 */
[----:B------:R-:W-:-:S03]  /*6860*/  MOV R169, R33 ;  /* 0x0000002100a97202 */ /* 0x000fc60000000f00 */
[C---:B------:R-:W-:Y:S08]  /*6870*/  HMMA.16816.F32 R140, R8.reuse, R42, R120 ;  /* 0x0000002a088c723c */ /* 0x040ff00000001878 */
[C---:B------:R-:W-:Y:S08]  /*6880*/  HMMA.16816.F32 R156, R8.reuse, R34, R156 ;  /* 0x00000022089c723c */ /* 0x040ff0000000189c */
[C---:B------:R-:W-:Y:S07]  /*6890*/  HMMA.16816.F32 R216, R8.reuse, R22, R148 ;  /* 0x0000001608d8723c */ /* 0x040fee0000001894 */
[----:B------:R-:W-:Y:S01]  /*68a0*/  IMAD.MOV.U32 R151, RZ, RZ, R154 ;  /* 0x000000ffff977224 */ /* 0x000fe200078e009a */
[----:B------:R-:W-:Y:S01]  /*68b0*/  HMMA.16816.F32 R196, R8, R30, R128 ;  /* 0x0000001e08c4723c */ /* 0x000fe20000001880 */
[----:B------:R-:W-:-:S02]  /*68c0*/  IMAD.MOV.U32 R154, RZ, RZ, R161 ;  /* 0x000000ffff9a7224 */ /* 0x000fc400078e00a1 */
[----:B------:R-:W-:Y:S02]  /*68d0*/  IMAD.MOV.U32 R161, RZ, RZ, R168 ;  /* 0x000000ffffa17224 */ /* 0x000fe400078e00a8 */
[----:B------:R-:W-:Y:S01]  /*68e0*/  IMAD.MOV.U32 R168, RZ, RZ, R32 ;  /* 0x000000ffffa87224 */ /* 0x000fe200078e0020 */
[----:B------:R-:W-:Y:S01]  /*68f0*/  MOV R150, R154 ;  /* 0x0000009a00967202 */ /* 0x000fe20000000f00 */
[----:B------:R-:W-:Y:S01]  /*6900*/  IMAD.MOV.U32 R148, RZ, RZ, R152 ;  /* 0x000000ffff947224 */ /* 0x000fe200078e0098 */
[----:B------:R-:W-:Y:S01]  /*6910*/  HMMA.16816.F32 R180, R8, R38, R124 ;  /* 0x0000002608b4723c */ /* 0x000fe2000000187c */
[----:B------:R-:W-:Y:S01]  /*6920*/  MOV R131, R151 ;  /* 0x0000009700837202 */ /* 0x000fe20000000f00 */
[----:B------:R-:W-:-:S06]  /*6930*/  IMAD.MOV.U32 R151, RZ, RZ, R155 ;  /* 0x000000ffff977224 */ /* 0x000fcc00078e009b */
[----:B------:R-:W-:Y:S07]  /*6940*/  HMMA.16816.F32 R120, R8, R46, R112 ;  /* 0x0000002e0878723c */ /* 0x000fee0000001870 */
[----:B------:R-:W-:Y:S01]  /*6950*/  IMAD.MOV.U32 R9, RZ, RZ, R80 ;  /* 0x000000ffff097224 */ /* 0x000fe200078e0050 */
[----:B------:R-:W-:Y:S01]  /*6960*/  HMMA.16816.F32 R220, R4, R20, R92 ;  /* 0x0000001404dc723c */ /* 0x000fe2000000185c */
[----:B------:R-:W-:Y:S01]  /*6970*/  MOV R11, R82 ;  /* 0x00000052000b7202 */ /* 0x000fe20000000f00 */
[----:B------:R-:W-:Y:S01]  /*6980*/  IMAD.MOV.U32 R10, RZ, RZ, R83 ;  /* 0x000000ffff0a7224 */ /* 0x000fe200078e0053 */
[----:B------:R-:W-:Y:S01]  /*6990*/  MOV R115, R162 ;  /* 0x000000a200737202 */ /* 0x000fe20000000f00 */
[----:B------:R-:W-:-:S02]  /*69a0*/  FFMA.FTZ R8, R153, c[0x0][0x2d0], -R13 ;  /* 0x0000b40099087a23 */ /* 0x000fc4000001080d */
[----:B------:R-:W-:Y:S02]  /*69b0*/  IMAD.MOV.U32 R153, RZ, RZ, R160 ;  /* 0x000000ffff997224 */ /* 0x000fe400078e00a0 */
[----:B------:R-:W-:Y:S01]  /*69c0*/  IMAD.MOV.U32 R92, RZ, RZ, R81 ;  /* 0x000000ffff5c7224 */ /* 0x000fe200078e0051 */
[C---:B------:R-:W-:Y:S01]  /*69d0*/  HMMA.16816.F32 R60, R4.reuse, R36, R60 ;  /* 0x00000024043c723c */ /* 0x040fe2000000183c */
[----:B------:R1:W-:Y:S01]  /*69e0*/  MUFU.EX2 R16, R8 ;  /* 0x0000000800107308 */ /* 0x0003e20000000800 */
[----:B------:R-:W-:Y:S02]  /*69f0*/  IMAD.MOV.U32 R160, RZ, RZ, R163 ;  /* 0x000000ffffa07224 */ /* 0x000fe400078e00a3 */
[----:B------:R-:W-:Y:S02]  /*6a00*/  IMAD.MOV.U32 R163, RZ, RZ, R170 ;  /* 0x000000ffffa37224 */ /* 0x000fe400078e00aa */
[----:B------:R-:W-:Y:S02]  /*6a10*/  IMAD.MOV.U32 R170, RZ, RZ, R14 ;  /* 0x000000ffffaa7224 */ /* 0x000fe400078e000e */
[----:B------:R-:W-:Y:S01]  /*6a20*/  HMMA.16816.F32 R80, R4, R28, R68 ;  /* 0x0000001c0450723c */ /* 0x000fe20000001844 */
[----:B------:R-:W-:-:S02]  /*6a30*/  IMAD.MOV.U32 R162, RZ, RZ, R185 ;  /* 0x000000ffffa27224 */ /* 0x000fc400078e00b9 */
[----:B------:R-:W-:Y:S02]  /*6a40*/  IMAD.MOV.U32 R149, RZ, RZ, R153 ;  /* 0x000000ffff957224 */ /* 0x000fe400078e0099 */
[----:B------:R-:W-:Y:S01]  /*6a50*/  LDSM.16.MT88.4 R152, [R225+0x3080] ;  /* 0x00308000e198783b */ /* 0x000fe20000004200 */
[----:B------:R-:W-:Y:S01]  /*6a60*/  IMAD.MOV.U32 R114, RZ, RZ, R170 ;  /* 0x000000ffff727224 */ /* 0x000fe200078e00aa */
[----:B------:R-:W-:Y:S01]  /*6a70*/  MOV R71, R92 ;  /* 0x0000005c00477202 */ /* 0x000fe20000000f00 */
[----:B------:R-:W-:Y:S01]  /*6a80*/  HMMA.16816.F32 R56, R4, R40, R56 ;  /* 0x000000280438723c */ /* 0x000fe20000001838 */
[----:B-1----:R-:W-:Y:S01]  /*6a90*/  FFMA.FTZ R8, R252, c[0x0][0x2d0], -R13 ;  /* 0x0000b400fc087a23 */ /* 0x002fe2000001080d */
[----:B------:R-:W-:Y:S01]  /*6aa0*/  LDSM.16.MT88.4 R92, [R226+0x4880] ;  /* 0x00488000e25c783b */ /* 0x000fe20000004200 */
[----:B------:R-:W-:-:S05]  /*6ab0*/  IMAD.MOV.U32 R113, RZ, RZ, R171 ;  /* 0x000000ffff717224 */ /* 0x000fca00078e00ab */
[C---:B------:R-:W-:Y:S07]  /*6ac0*/  HMMA.16816.F32 R32, R4.reuse, R34, R116 ;  /* 0x000000220420723c */ /* 0x040fee0000001874 */
[----:B------:R-:W-:Y:S01]  /*6ad0*/  IMAD.MOV.U32 R119, RZ, RZ, R168 ;  /* 0x000000ffff777224 */ /* 0x000fe200078e00a8 */
[----:B------:R-:W-:Y:S01]  /*6ae0*/  MOV R69, R81 ;  /* 0x0000005100457202 */ /* 0x000fe20000000f00 */
[----:B------:R-:W-:Y:S01]  /*6af0*/  IMAD.MOV.U32 R70, RZ, RZ, R80 ;  /* 0x000000ffff467224 */ /* 0x000fe200078e0050 */
[----:B------:R-:W-:Y:S01]  /*6b00*/  MOV R80, R61 ;  /* 0x0000003d00507202 */ /* 0x000fe20000000f00 */
[----:B------:R-:W-:Y:S01]  /*6b10*/  IMAD.MOV.U32 R81, RZ, RZ, R60 ;  /* 0x000000ffff517224 */ /* 0x000fe200078e003c */
[----:B------:R1:W2:Y:S01]  /*6b20*/  MUFU.EX2 R61, R8 ;  /* 0x00000008003d7308 */ /* 0x0002a20000000800 */
        /* <DEDUP_REMOVED lines=14> */
[----:B-1----:R-:W-:Y:S01]  /*6c10*/  FFMA.FTZ R8, R207, c[0x0][0x2d0], -R13 ;  /* 0x0000b400cf087a23 */ /* 0x002fe2000001080d */
[C---:B------:R-:W-:Y:S01]  /*6c20*/  HMMA.16816.F32 R36, R4.reuse, R38, R76 ;  /* 0x000000260424723c */ /* 0x040fe2000000184c */
[----:B------:R-:W1:Y:S01]  /*6c30*/  LDSM.16.MT88.4 R76, [R225+0x4880] ;  /* 0x00488000e14c783b */ /* 0x000e620000004200 */
[----:B--2---:R-:W-:Y:S01]  /*6c40*/  IMAD.MOV.U32 R30, RZ, RZ, R61 ;  /* 0x000000ffff1e7224 */ /* 0x004fe200078e003d */
[----:B------:R2:W3:Y:S05]  /*6c50*/  MUFU.EX2 R60, R8 ;  /* 0x00000008003c7308 */ /* 0x0004ea0000000800 */
[C---:B------:R-:W-:Y:S01]  /*6c60*/  HMMA.16816.F32 R24, R4.reuse, R26, R108 ;  /* 0x0000001a0418723c */ /* 0x040fe2000000186c */
[----:B------:R-:W-:Y:S07]  /*6c70*/  LDSM.16.MT88.4 R108, [R228+0x4880] ;  /* 0x00488000e46c783b */ /* 0x000fee0000004200 */
[----:B------:R-:W-:Y:S01]  /*6c80*/  HMMA.16816.F32 R20, R4, R22, R100 ;  /* 0x000000160414723c */ /* 0x000fe20000001864 */
[----:B--2---:R-:W-:-:S02]  /*6c90*/  FFMA.FTZ R8, R191, c[0x0][0x2d0], -R13 ;  /* 0x0000b400bf087a23 */ /* 0x004fc4000001080d */
[----:B---3--:R-:W-:Y:S02]  /*6ca0*/  IMAD.MOV.U32 R31, RZ, RZ, R60 ;  /* 0x000000ffff1f7224 */ /* 0x008fe400078e003c */
[----:B------:R2:W-:Y:S01]  /*6cb0*/  MUFU.EX2 R17, R8 ;  /* 0x0000000800117308 */ /* 0x0005e20000000800 */
[----:B------:R-:W3:Y:S01]  /*6cc0*/  LDSM.16.MT88.4 R60, [R227+0x3080] ;  /* 0x00308000e33c783b */ /* 0x000ee20000004200 */
[----:B------:R-:W-:Y:S01]  /*6cd0*/  IMAD.MOV.U32 R191, RZ, RZ, R9 ;  /* 0x000000ffffbf7224 */ /* 0x000fe200078e0009 */
[----:B------:R-:W-:Y:S01]  /*6ce0*/  MOV R9, R169 ;  /* 0x000000a900097202 */ /* 0x000fe20000000f00 */
[----:B------:R-:W-:Y:S01]  /*6cf0*/  IMAD.MOV.U32 R13, RZ, RZ, R56 ;  /* 0x000000ffff0d7224 */ /* 0x000fe200078e0038 */
[----:B------:R-:W-:Y:S01]  /*6d00*/  LDSM.16.MT88.4 R168, [R226+0x3080] ;  /* 0x00308000e2a8783b */ /* 0x000fe20000004200 */
[----:B------:R-:W-:Y:S01]  /*6d10*/  IMAD.MOV.U32 R101, RZ, RZ, R16 ;  /* 0x000000ffff657224 */ /* 0x000fe200078e0010 */
[----:B------:R-:W-:Y:S01]  /*6d20*/  HMMA.16816.F32 R48, R4, R44, R48 ;  /* 0x0000002c0430723c */ /* 0x000fe20000001830 */
[----:B------:R-:W-:-:S02]  /*6d30*/  IMAD.MOV.U32 R118, RZ, RZ, R13 ;  /* 0x000000ffff767224 */ /* 0x000fc400078e000d */
[----:B------:R-:W-:Y:S01]  /*6d40*/  IMAD.MOV.U32 R56, RZ, RZ, R150 ;  /* 0x000000ffff387224 */ /* 0x000fe200078e0096 */
[----:B------:R-:W-:-:S03]  /*6d50*/  F2FP.PACK_AB R128, R30, R101 ;  /* 0x000000651e80723e */ /* 0x000fc600000000ff */
[----:B------:R-:W-:Y:S01]  /*6d60*/  IMAD.MOV.U32 R103, RZ, RZ, R56 ;  /* 0x000000ffff677224 */ /* 0x000fe200078e0038 */
[----:B------:R-:W-:Y:S01]  /*6d70*/  HMMA.16816.F32 R44, R4, R46, R52 ;  /* 0x0000002e042c723c */ /* 0x000fe20000001834 */
[----:B--2---:R-:W-:Y:S01]  /*6d80*/  FFMA.FTZ R8, R190, c[0x0][0x2d0], -R12 ;  /* 0x0000b400be087a23 */ /* 0x004fe2000001080c */
[----:B------:R-:W-:Y:S02]  /*6d90*/  MOV R190, R151 ;  /* 0x0000009700be7202 */ /* 0x000fe40000000f00 */
[----:B------:R-:W-:Y:S01]  /*6da0*/  MOV R56, R191 ;  /* 0x000000bf00387202 */ /* 0x000fe20000000f00 */
[----:B------:R2:W-:Y:S01]  /*6db0*/  MUFU.EX2 R207, R8 ;  /* 0x0000000800cf7308 */ /* 0x0005e20000000800 */
[----:B------:R-:W-:Y:S01]  /*6dc0*/  MOV R191, R68 ;  /* 0x0000004400bf7202 */ /* 0x000fe20000000f00 */
[----:B------:R-:W-:Y:S02]  /*6dd0*/  IMAD.MOV.U32 R102, RZ, RZ, R190 ;  /* 0x000000ffff667224 */ /* 0x000fe400078e00be */
[----:B------:R-:W-:-:S02]  /*6de0*/  IMAD.MOV.U32 R190, RZ, RZ, R69 ;  /* 0x000000ffffbe7224 */ /* 0x000fc400078e0045 */
[----:B--2---:R-:W-:Y:S02]  /*6df0*/  FFMA.FTZ R8, R189, c[0x0][0x2d0], -R12 ;  /* 0x0000b400bd087a23 */ /* 0x004fe4000001080c */
[----:B------:R-:W-:Y:S01]  /*6e00*/  IMAD.MOV.U32 R189, RZ, RZ, R160 ;  /* 0x000000ffffbd7224 */ /* 0x000fe200078e00a0 */
[----:B------:R-:W-:Y:S01]  /*6e10*/  MOV R160, R187 ;  /* 0x000000bb00a07202 */ /* 0x000fe20000000f00 */
[----:B------:R2:W4:Y:S02]  /*6e20*/  MUFU.EX2 R252, R8 ;  /* 0x0000000800fc7308 */ /* 0x0005240000000800 */
[----:B--2---:R-:W-:Y:S01]  /*6e30*/  FFMA.FTZ R8, R188, c[0x0][0x2d0], -R12 ;  /* 0x0000b400bc087a23 */ /* 0x004fe2000001080c */
[----:B----4-:R-:W-:Y:S01]  /*6e40*/  F2FP.PACK_AB R129, R252, R207 ;  /* 0x000000cffc81723e */ /* 0x010fe200000000ff */
[----:B------:R-:W-:-:S04]  /*6e50*/  IMAD.MOV.U32 R188, RZ, RZ, R161 ;  /* 0x000000ffffbc7224 */ /* 0x000fc800078e00a1 */
[----:B------:R2:W-:Y:S01]  /*6e60*/  MUFU.EX2 R14, R8 ;  /* 0x00000008000e7308 */ /* 0x0005e20000000800 */
[----:B------:R-:W-:Y:S02]  /*6e70*/  IMAD.MOV.U32 R161, RZ, RZ, R186 ;  /* 0x000000ffffa17224 */ /* 0x000fe400078e00ba */
[----:B--2---:R-:W-:Y:S02]  /*6e80*/  FFMA.FTZ R8, R139, c[0x0][0x2d0], -R12 ;  /* 0x0000b4008b087a23 */ /* 0x004fe4000001080c */
[----:B------:R-:W-:Y:S01]  /*6e90*/  IMAD.MOV.U32 R12, RZ, RZ, R163 ;  /* 0x000000ffff0c7224 */ /* 0x000fe200078e00a3 */
[----:B------:R-:W-:Y:S02]  /*6ea0*/  MOV R163, R184 ;  /* 0x000000b800a37202 */ /* 0x000fe40000000f00 */
[----:B------:R2:W-:Y:S01]  /*6eb0*/  MUFU.EX2 R139, R8 ;  /* 0x00000008008b7308 */ /* 0x0005e20000000800 */
[----:B------:R-:W4:Y:S01]  /*6ec0*/  LDSM.16.MT88.4 R184, [R228+0x3080] ;  /* 0x00308000e4b8783b */ /* 0x000f220000004200 */
[----:B------:R-:W-:Y:S01]  /*6ed0*/  IMAD.MOV.U32 R100, RZ, RZ, R12 ;  /* 0x000000ffff647224 */ /* 0x000fe200078e000c */
[----:B------:R-:W-:-:S02]  /*6ee0*/  MOV R12, R189 ;  /* 0x000000bd000c7202 */ /* 0x000fc40000000f00 */
[----:B------:R-:W-:Y:S01]  /*6ef0*/  MOV R189, R70 ;  /* 0x0000004600bd7202 */ /* 0x000fe20000000f00 */
[----:B--2---:R-:W-:-:S04]  /*6f00*/  FFMA.FTZ R8, R134, c[0x0][0x2d0], -R2 ;  /* 0x0000b40086087a23 */ /* 0x004fc80000010802 */
[----:B------:R2:W-:Y:S02]  /*6f10*/  MUFU.EX2 R134, R8 ;  /* 0x0000000800867308 */ /* 0x0005e40000000800 */
[----:B--2---:R-:W-:-:S06]  /*6f20*/  FFMA.FTZ R8, R132, c[0x0][0x2d0], -R2 ;  /* 0x0000b40084087a23 */ /* 0x004fcc0000010802 */
[----:B------:R2:W1:Y:S02]  /*6f30*/  MUFU.EX2 R132, R8 ;  /* 0x0000000800847308 */ /* 0x0004640000000800 */
[--C-:B--2---:R-:W-:Y:S01]  /*6f40*/  FFMA.FTZ R8, R133, c[0x0][0x2d0], -R2.reuse ;  /* 0x0000b40085087a23 */ /* 0x104fe20000010802 */
[----:B-1----:R-:W-:Y:S01]  /*6f50*/  F2FP.PACK_AB R124, R132, R134 ;  /* 0x00000086847c723e */ /* 0x002fe200000000ff */
[----:B------:R-:W-:Y:S01]  /*6f60*/  FFMA.FTZ R2, R138, c[0x0][0x2d0], -R2 ;  /* 0x0000b4008a027a23 */ /* 0x000fe20000010802 */
[----:B------:R-:W-:-:S03]  /*6f70*/  MOV R138, R14 ;  /* 0x0000000e008a7202 */ /* 0x000fc60000000f00 */
[----:B------:R1:W-:Y:S01]  /*6f80*/  MUFU.EX2 R29, R8 ;  /* 0x00000008001d7308 */ /* 0x0003e20000000800 */
[----:B------:R-:W-:Y:S02]  /*6f90*/  IMAD.MOV.U32 R133, RZ, RZ, R17 ;  /* 0x000000ffff857224 */ /* 0x000fe400078e0011 */
[----:B------:R-:W-:Y:S01]  /*6fa0*/  HMMA.16816.F32 R16, R4, R18, R96 ;  /* 0x000000120410723c */ /* 0x000fe20000001860 */
[----:B------:R-:W-:Y:S02]  /*6fb0*/  F2FP.PACK_AB R131, R139, R138 ;  /* 0x0000008a8b83723e */ /* 0x000fe400000000ff */
[----:B------:R-:W-:Y:S02]  /*6fc0*/  F2FP.PACK_AB R130, R133, R31 ;  /* 0x0000001f8582723e */ /* 0x000fe400000000ff */
[----:B------:R-:W2:Y:S02]  /*6fd0*/  MUFU.EX2 R28, R2 ;  /* 0x00000002001c7308 */ /* 0x000ea40000000800 */
[----:B------:R-:W-:Y:S01]  /*6fe0*/  MOV R96, R116 ;  /* 0x0000007400607202 */ /* 0x000fe20000000f00 */
[----:B------:R-:W-:Y:S01]  /*6ff0*/  IMAD.MOV.U32 R97, RZ, RZ, R117 ;  /* 0x000000ffff617224 */ /* 0x000fe200078e0075 */
[----:B------:R-:W-:Y:S01]  /*7000*/  MOV R116, R57 ;  /* 0x0000003900747202 */ /* 0x000fe20000000f00 */
[----:B------:R-:W-:Y:S01]  /*7010*/  IMAD.MOV.U32 R98, RZ, RZ, R118 ;  /* 0x000000ffff627224 */ /* 0x000fe200078e0076 */
[----:B------:R-:W-:Y:S01]  /*7020*/  MOV R99, R119 ;  /* 0x0000007700637202 */ /* 0x000fe20000000f00 */
[----:B------:R-:W-:Y:S01]  /*7030*/  IMAD.MOV.U32 R57, RZ, RZ, R71 ;  /* 0x000000ffff397224 */ /* 0x000fe200078e0047 */
[----:B------:R-:W-:Y:S01]  /*7040*/  MOV R119, R176 ;  /* 0x000000b000777202 */ /* 0x000fe20000000f00 */
[----:B-1----:R-:W-:Y:S01]  /*7050*/  IMAD.MOV.U32 R8, RZ, RZ, R40 ;  /* 0x000000ffff087224 */ /* 0x002fe200078e0028 */
[----:B------:R-:W-:Y:S01]  /*7060*/  HMMA.16816.F32 R68, R128, R76, R200 ;  /* 0x0000004c8044723c */ /* 0x000fe200000018c8 */
[----:B------:R-:W-:Y:S01]  /*7070*/  IMAD.MOV.U32 R117, RZ, RZ, R58 ;  /* 0x000000ffff757224 */ /* 0x000fe200078e003a */
[----:B------:R-:W-:Y:S01]  /*7080*/  MOV R58, R11 ;  /* 0x0000000b003a7202 */ /* 0x000fe20000000f00 */
[----:B------:R-:W-:-:S02]  /*7090*/  IMAD.MOV.U32 R118, RZ, RZ, R59 ;  /* 0x000000ffff767224 */ /* 0x000fc400078e003b */
[----:B------:R-:W-:Y:S01]  /*70a0*/  IMAD.MOV.U32 R59, RZ, RZ, R10 ;  /* 0x000000ffff3b7224 */ /* 0x000fe200078e000a */
[----:B--2---:R-:W-:Y:S01]  /*70b0*/  F2FP.PACK_AB R126, R28, R29 ;  /* 0x0000001d1c7e723e */ /* 0x004fe200000000ff */
[----:B------:R-:W-:Y:S01]  /*70c0*/  FFMA.FTZ R2, R87, c[0x0][0x2d0], -R0 ;  /* 0x0000b40057027a23 */ /* 0x000fe20000010800 */
[----:B------:R-:W-:Y:S01]  /*70d0*/  HMMA.16816.F32 R40, R4, R42, R72 ;  /* 0x0000002a0428723c */ /* 0x000fe20000001848 */
[----:B------:R-:W1:Y:S01]  /*70e0*/  LDSM.16.MT88.4 R4, [R227+0x4880] ;  /* 0x00488000e304783b */ /* 0x000e620000004200 */
[----:B------:R-:W-:Y:S01]  /*70f0*/  IMAD.MOV.U32 R87, RZ, RZ, R8 ;  /* 0x000000ffff577224 */ /* 0x000fe200078e0008 */
[----:B------:R2:W-:Y:S01]  /*7100*/  MUFU.EX2 R14, R2 ;  /* 0x00000002000e7308 */ /* 0x0005e20000000800 */
[----:B------:R-:W-:Y:S01]  /*7110*/  IMAD.MOV.U32 R8, RZ, RZ, R188 ;  /* 0x000000ffff087224 */ /* 0x000fe200078e00bc */
[----:B------:R-:W-:Y:S01]  /*7120*/  MOV R10, R178 ;  /* 0x000000b2000a7202 */ /* 0x000fe20000000f00 */
[----:B------:R-:W-:Y:S01]  /*7130*/  IMAD.MOV.U32 R188, RZ, RZ, R179 ;  /* 0x000000ffffbc7224 */ /* 0x000fe200078e00b3 */
[----:B------:R-:W-:Y:S01]  /*7140*/  MOV R73, R190 ;  /* 0x000000be00497202 */ /* 0x000fe20000000f00 */
[----:B------:R-:W-:Y:S01]  /*7150*/  IMAD.MOV.U32 R201, RZ, RZ, R87 ;  /* 0x000000ffffc97224 */ /* 0x000fe200078e0057 */
[C---:B---3--:R-:W-:Y:S01]  /*7160*/  HMMA.16816.F32 R52, R128.reuse, R60, R212 ;  /* 0x0000003c8034723c */ /* 0x048fe200000018d4 */
[----:B------:R-:W-:Y:S01]  /*7170*/  IMAD.MOV.U32 R11, RZ, RZ, R177 ;  /* 0x000000ffff0b7224 */ /* 0x000fe200078e00b1 */
[----:B------:R-:W-:Y:S01]  /*7180*/  MOV R200, R98 ;  /* 0x0000006200c87202 */ /* 0x000fe20000000f00 */
        /* <DEDUP_REMOVED lines=8> */
[----:B--2---:R-:W-:-:S02]  /*7210*/  FFMA.FTZ R2, R86, c[0x0][0x2d0], -R0 ;  /* 0x0000b40056027a23 */ /* 0x004fc40000010800 */
[----:B------:R-:W-:Y:S02]  /*7220*/  IMAD.MOV.U32 R212, RZ, RZ, R119 ;  /* 0x000000ffffd47224 */ /* 0x000fe400078e0077 */
[----:B------:R2:W3:Y:S01]  /*7230*/  MUFU.EX2 R13, R2 ;  /* 0x00000002000d7308 */ /* 0x0004e20000000800 */
[----:B------:R-:W-:Y:S01]  /*7240*/  MOV R246, R188 ;  /* 0x000000bc00f67202 */ /* 0x000fe20000000f00 */
[----:B------:R-:W-:Y:S01]  /*7250*/  IMAD.MOV.U32 R247, RZ, RZ, R101 ;  /* 0x000000fffff77224 */ /* 0x000fe200078e0065 */
[----:B------:R-:W-:Y:S01]  /*7260*/  HMMA.16816.F32 R188, R128, R186, R216 ;  /* 0x000000ba80bc723c */ /* 0x000fe200000018d8 */
[----:B------:R-:W-:Y:S01]  /*7270*/  MOV R244, R102 ;  /* 0x0000006600f47202 */ /* 0x000fe20000000f00 */
[----:B------:R-:W-:Y:S01]  /*7280*/  IMAD.MOV.U32 R213, RZ, RZ, R117 ;  /* 0x000000ffffd57224 */ /* 0x000fe200078e0075 */
[----:B------:R-:W-:-:S04]  /*7290*/  MOV R245, R118 ;  /* 0x0000007600f57202 */ /* 0x000fc80000000f00 */
[----:B------:R-:W-:Y:S01]  /*72a0*/  IMAD.MOV.U32 R219, RZ, RZ, R115 ;  /* 0x000000ffffdb7224 */ /* 0x000fe200078e0073 */
[----:B------:R-:W-:Y:S01]  /*72b0*/  MOV R216, R200 ;  /* 0x000000c800d87202 */ /* 0x000fe20000000f00 */
[----:B------:R-:W-:Y:S01]  /*72c0*/  IMAD.MOV.U32 R217, RZ, RZ, R201 ;  /* 0x000000ffffd97224 */ /* 0x000fe200078e00c9 */
[----:B------:R-:W-:Y:S01]  /*72d0*/  HMMA.16816.F32 R144, R128, R152, R144 ;  /* 0x000000988090723c */ /* 0x000fe20000001890 */
[--C-:B--2---:R-:W-:Y:S01]  /*72e0*/  FFMA.FTZ R2, R85, c[0x0][0x2d0], -R0.reuse ;  /* 0x0000b40055027a23 */ /* 0x104fe20000010800 */
[----:B---3--:R-:W-:Y:S01]  /*72f0*/  F2FP.PACK_AB R125, R13, R14 ;  /* 0x0000000e0d7d723e */ /* 0x008fe200000000ff */
[----:B------:R-:W-:Y:S01]  /*7300*/  FFMA.FTZ R0, R84, c[0x0][0x2d0], -R0 ;  /* 0x0000b40054007a23 */ /* 0x000fe20000010800 */
[----:B------:R-:W-:-:S04]  /*7310*/  MOV R218, R202 ;  /* 0x000000ca00da7202 */ /* 0x000fc80000000f00 */
[C---:B------:R-:W-:Y:S01]  /*7320*/  HMMA.16816.F32 R84, R128.reuse, R92, R192 ;  /* 0x0000005c8054723c */ /* 0x040fe200000018c0 */
[----:B------:R-:W-:Y:S06]  /*7330*/  MUFU.EX2 R2, R2 ;  /* 0x0000000200027308 */ /* 0x000fec0000000800 */
[----:B------:R-:W-:Y:S01]  /*7340*/  MOV R194, R100 ;  /* 0x0000006400c27202 */ /* 0x000fe20000000f00 */
[----:B------:R-:W-:Y:S01]  /*7350*/  IMAD.MOV.U32 R195, RZ, RZ, R99 ;  /* 0x000000ffffc37224 */ /* 0x000fe200078e0063 */
[----:B------:R-:W2:Y:S01]  /*7360*/  MUFU.EX2 R0, R0 ;  /* 0x0000000000007308 */ /* 0x000ea20000000800 */
[----:B------:R-:W-:Y:S01]  /*7370*/  HMMA.16816.F32 R100, R128, R108, R172 ;  /* 0x0000006c8064723c */ /* 0x000fe200000018ac */
[----:B------:R-:W-:Y:S01]  /*7380*/  IMAD.MOV.U32 R192, RZ, RZ, R83 ;  /* 0x000000ffffc07224 */ /* 0x000fe200078e0053 */
[----:B------:R-:W-:-:S06]  /*7390*/  MOV R193, R82 ;  /* 0x0000005200c17202 */ /* 0x000fcc0000000f00 */
[----:B------:R-:W-:Y:S01]  /*73a0*/  HMMA.16816.F32 R172, R128, R170, R248 ;  /* 0x000000aa80ac723c */ /* 0x000fe200000018f8 */
[----:B--2---:R-:W-:-:S06]  /*73b0*/  F2FP.PACK_AB R127, R0, R2 ;  /* 0x00000002007f723e */ /* 0x004fcc00000000ff */
[----:B------:R-:W-:Y:S01]  /*73c0*/  IMAD.MOV.U32 R250, RZ, RZ, R81 ;  /* 0x000000fffffa7224 */ /* 0x000fe200078e0051 */
[----:B------:R-:W-:Y:S01]  /*73d0*/  MOV R249, R114 ;  /* 0x0000007200f97202 */ /* 0x000fe20000000f00 */
[----:B------:R-:W-:Y:S01]  /*73e0*/  IMAD.MOV.U32 R248, RZ, RZ, R113 ;  /* 0x000000fffff87224 */ /* 0x000fe200078e0071 */
[----:B------:R-:W-:Y:S01]  /*73f0*/  MOV R251, R80 ;  /* 0x0000005000fb7202 */ /* 0x000fe20000000f00 */
[----:B------:R-:W-:Y:S08]  /*7400*/  HMMA.16816.F32 R160, R128, R168, R160 ;  /* 0x000000a880a0723c */ /* 0x000ff000000018a0 */
[----:B------:R-:W-:Y:S08]  /*7410*/  HMMA.16816.F32 R148, R124, R152, R64 ;  /* 0x000000987c94723c */ /* 0x000ff00000001840 */
[C---:B------:R-:W-:Y:S07]  /*7420*/  HMMA.16816.F32 R64, R128.reuse, R62, R208 ;  /* 0x0000003e8040723c */ /* 0x040fee00000018d0 */
[----:B------:R-:W-:Y:S01]  /*7430*/  MOV R208, R194 ;  /* 0x000000c200d07202 */ /* 0x000fe20000000f00 */
[----:B------:R-:W-:Y:S01]  /*7440*/  IMAD.MOV.U32 R209, RZ, RZ, R195 ;  /* 0x000000ffffd17224 */ /* 0x000fe200078e00c3 */
[----:B------:R-:W-:Y:S01]  /*7450*/  MOV R211, R219 ;  /* 0x000000db00d37202 */ /* 0x000fe20000000f00 */
[----:B------:R-:W-:Y:S01]  /*7460*/  HMMA.16816.F32 R80, R128, R78, R196 ;  /* 0x0000004e8050723c */ /* 0x000fe200000018c4 */
[----:B------:R-:W-:Y:S01]  /*7470*/  IMAD.MOV.U32 R210, RZ, RZ, R249 ;  /* 0x000000ffffd27224 */ /* 0x000fe200078e00f9 */
[----:B------:R-:W-:Y:S01]  /*7480*/  MOV R249, R12 ;  /* 0x0000000c00f97202 */ /* 0x000fe20000000f00 */
[----:B------:R-:W-:-:S02]  /*7490*/  FADD.FTZ R8, R8, R208 ;  /* 0x000000d008087221 */ /* 0x000fc40000010000 */
[----:B------:R-:W-:Y:S02]  /*74a0*/  FADD.FTZ R10, R10, R209 ;  /* 0x000000d10a0a7221 */ /* 0x000fe40000010000 */
[----:B------:R-:W-:Y:S01]  /*74b0*/  MOV R196, R250 ;  /* 0x000000fa00c47202 */ /* 0x000fe20000000f00 */
[----:B------:R-:W-:Y:S01]  /*74c0*/  IMAD.MOV.U32 R250, RZ, RZ, R9 ;  /* 0x000000fffffa7224 */ /* 0x000fe200078e0009 */
[----:B------:R-:W-:Y:S01]  /*74d0*/  MOV R198, R192 ;  /* 0x000000c000c67202 */ /* 0x000fe20000000f00 */
[----:B------:R-:W-:Y:S01]  /*74e0*/  FADD.FTZ R8, R211, R8 ;  /* 0x00000008d3087221 */ /* 0x000fe20000010000 */
[----:B------:R-:W-:Y:S01]  /*74f0*/  MOV R200, R232 ;  /* 0x000000e800c87202 */ /* 0x000fe20000000f00 */
[----:B------:R-:W-:Y:S01]  /*7500*/  IMAD.MOV.U32 R197, RZ, RZ, R251 ;  /* 0x000000ffffc57224 */ /* 0x000fe200078e00fb */
[----:B------:R-:W-:Y:S01]  /*7510*/  MOV R251, R238 ;  /* 0x000000ee00fb7202 */ /* 0x000fe20000000f00 */
[----:B------:R-:W-:Y:S01]  /*7520*/  IMAD.MOV.U32 R199, RZ, RZ, R193 ;  /* 0x000000ffffc77224 */ /* 0x000fe200078e00c1 */
[----:B------:R-:W-:Y:S01]  /*7530*/  MOV R193, R236 ;  /* 0x000000ec00c17202 */ /* 0x000fe20000000f00 */
[----:B------:R-:W-:Y:S01]  /*7540*/  FADD.FTZ R11, R11, R210 ;  /* 0x000000d20b0b7221 */ /* 0x000fe20000010000 */
[----:B-1----:R-:W-:Y:S01]  /*7550*/  HMMA.16816.F32 R116, R128, R4, R164 ;  /* 0x000000048074723c */ /* 0x002fe200000018a4 */
[----:B------:R-:W-:Y:S01]  /*7560*/  FADD.FTZ R10, R248, R10 ;  /* 0x0000000af80a7221 */ /* 0x000fe20000010000 */
[----:B------:R-:W-:Y:S01]  /*7570*/  MOV R9, R234 ;  /* 0x000000ea00097202 */ /* 0x000fe20000000f00 */
[----:B------:R-:W-:-:S02]  /*7580*/  FADD.FTZ R8, R250, R8 ;  /* 0x00000008fa087221 */ /* 0x000fc40000010000 */
[----:B------:R-:W-:Y:S02]  /*7590*/  IMAD.MOV.U32 R194, RZ, RZ, R235 ;  /* 0x000000ffffc27224 */ /* 0x000fe400078e00eb */
[----:B------:R-:W-:Y:S01]  /*75a0*/  IMAD.MOV.U32 R201, RZ, RZ, R231 ;  /* 0x000000ffffc97224 */ /* 0x000fe200078e00e7 */
[----:B------:R-:W-:Y:S01]  /*75b0*/  MOV R202, R230 ;  /* 0x000000e600ca7202 */ /* 0x000fe20000000f00 */
[----:B------:R-:W-:Y:S01]  /*75c0*/  IMAD.MOV.U32 R192, RZ, RZ, R237 ;  /* 0x000000ffffc07224 */ /* 0x000fe200078e00ed */
[----:B------:R-:W-:Y:S01]  /*75d0*/  MOV R12, R224 ;  /* 0x000000e0000c7202 */ /* 0x000fe20000000f00 */
[----:B------:R-:W-:Y:S01]  /*75e0*/  FADD.FTZ R11, R249, R11 ;  /* 0x0000000bf90b7221 */ /* 0x000fe20000010000 */
[----:B------:R-:W-:Y:S01]  /*75f0*/  HMMA.16816.F32 R156, R128, R154, R156 ;  /* 0x0000009a809c723c */ /* 0x000fe2000000189c */
[----:B------:R-:W-:Y:S01]  /*7600*/  FADD.FTZ R10, R251, R10 ;  /* 0x0000000afb0a7221 */ /* 0x000fe20000010000 */
[----:B------:R1:W5:Y:S01]  /*7610*/  LDL.LU R238, [R1+0x74] ;  /* 0x0000740001ee7983 */ /* 0x0003620000300800 */
[----:B------:R-:W-:-:S02]  /*7620*/  FADD.FTZ R8, R193, R8 ;  /* 0x00000008c1087221 */ /* 0x000fc40000010000 */
[----:B------:R-:W-:Y:S01]  /*7630*/  IMAD.MOV.U32 R195, RZ, RZ, R233 ;  /* 0x000000ffffc37224 */ /* 0x000fe200078e00e9 */
[----:B------:R1:W5:Y:S01]  /*7640*/  LDL.LU R237, [R1+0x70] ;  /* 0x0000700001ed7983 */ /* 0x0003620000300800 */
[----:B------:R-:W-:Y:S01]  /*7650*/  FADD.FTZ R11, R192, R11 ;  /* 0x0000000bc00b7221 */ /* 0x000fe20000010000 */
[C---:B------:R-:W-:Y:S01]  /*7660*/  HMMA.16816.F32 R96, R128.reuse, R94, R180 ;  /* 0x0000005e8060723c */ /* 0x040fe200000018b4 */
[----:B------:R-:W-:Y:S01]  /*7670*/  FADD.FTZ R10, R194, R10 ;  /* 0x0000000ac20a7221 */ /* 0x000fe20000010000 */
[----:B------:R1:W5:Y:S01]  /*7680*/  LDL.LU R236, [R1+0x6c] ;  /* 0x00006c0001ec7983 */ /* 0x0003620000300800 */
[----:B------:R-:W-:Y:S02]  /*7690*/  FADD.FTZ R8, R200, R8 ;  /* 0x00000008c8087221 */ /* 0x000fe40000010000 */
[----:B------:R-:W-:Y:S01]  /*76a0*/  FADD.FTZ R9, R9, R201 ;  /* 0x000000c909097221 */ /* 0x000fe20000010000 */
[----:B------:R1:W5:Y:S01]  /*76b0*/  LDL.LU R235, [R1+0x68] ;  /* 0x0000680001eb7983 */ /* 0x0003620000300800 */
[----:B------:R-:W-:Y:S01]  /*76c0*/  IMAD.MOV.U32 R219, RZ, RZ, R203 ;  /* 0x000000ffffdb7224 */ /* 0x000fe200078e00cb */
[----:B------:R-:W-:Y:S01]  /*76d0*/  HMMA.16816.F32 R112, R128, R110, R140 ;  /* 0x0000006e8070723c */ /* 0x000fe2000000188c */
[----:B------:R-:W-:Y:S01]  /*76e0*/  IMAD.MOV.U32 R203, RZ, RZ, R229 ;  /* 0x000000ffffcb7224 */ /* 0x000fe200078e00e5 */
[----:B------:R1:W5:Y:S01]  /*76f0*/  LDL.LU R234, [R1+0x64] ;  /* 0x0000640001ea7983 */ /* 0x0003620000300800 */
[----:B------:R-:W-:-:S02]  /*7700*/  FADD.FTZ R11, R195, R11 ;  /* 0x0000000bc30b7221 */ /* 0x000fc40000010000 */
[----:B------:R-:W-:Y:S01]  /*7710*/  FADD.FTZ R10, R202, R10 ;  /* 0x0000000aca0a7221 */ /* 0x000fe20000010000 */
[----:B------:R1:W5:Y:S01]  /*7720*/  LDL.LU R233, [R1+0x60] ;  /* 0x0000600001e97983 */ /* 0x0003620000300800 */
[----:B------:R-:W-:Y:S01]  /*7730*/  FADD.FTZ R12, R12, R8 ;  /* 0x000000080c0c7221 */ /* 0x000fe20000010000 */
[----:B------:R-:W-:Y:S01]  /*7740*/  HMMA.16816.F32 R128, R128, R6, R120 ;  /* 0x000000068080723c */ /* 0x000fe20000001878 */
[----:B------:R-:W-:Y:S01]  /*7750*/  FADD.FTZ R8, R212, R9 ;  /* 0x00000009d4087221 */ /* 0x000fe20000010000 */
[----:B------:R1:W5:Y:S01]  /*7760*/  LDL.LU R232, [R1+0x5c] ;  /* 0x00005c0001e87983 */ /* 0x0003620000300800 */
[----:B------:R-:W-:Y:S02]  /*7770*/  FADD.FTZ R11, R203, R11 ;  /* 0x0000000bcb0b7221 */ /* 0x000fe40000010000 */
[----:B------:R-:W-:Y:S01]  /*7780*/  FADD.FTZ R8, R215, R8 ;  /* 0x00000008d7087221 */ /* 0x000fe20000010000 */
[----:B------:R1:W5:Y:S02]  /*7790*/  LDL.LU R231, [R1+0x58] ;  /* 0x0000580001e77983 */ /* 0x0003640000300800 */
[C---:B------:R-:W-:Y:S02]  /*77a0*/  HMMA.16816.F32 R120, R124.reuse, R4, R48 ;  /* 0x000000047c78723c */ /* 0x040fe40000001830 */
[----:B------:R1:W5:Y:S04]  /*77b0*/  LDL.LU R230, [R1+0x54] ;  /* 0x0000540001e67983 */ /* 0x0003680000300800 */
[----:B------:R1:W5:Y:S01]  /*77c0*/  LDL.LU R229, [R1+0x50] ;  /* 0x0000500001e57983 */ /* 0x0003620000300800 */
[----:B------:R-:W-:Y:S01]  /*77d0*/  FADD.FTZ R5, R213, R10 ;  /* 0x0000000ad5057221 */ /* 0x000fe20000010000 */
[----:B------:R-:W-:Y:S01]  /*77e0*/  HMMA.16816.F32 R72, R124, R76, R72 ;  /* 0x0000004c7c48723c */ /* 0x000fe20000001848 */
[----:B------:R-:W-:Y:S01]  /*77f0*/  FADD.FTZ R4, R214, R11 ;  /* 0x0000000bd6047221 */ /* 0x000fe20000010000 */
[----:B------:R1:W5:Y:S01]  /*7800*/  LDL.LU R224, [R1+0x4c] ;  /* 0x00004c0001e07983 */ /* 0x0003620000300800 */
[----:B------:R-:W-:-:S02]  /*7810*/  FADD.FTZ R10, R244, R12 ;  /* 0x0000000cf40a7221 */ /* 0x000fc40000010000 */
[----:B------:R-:W-:Y:S02]  /*7820*/  FADD.FTZ R9, R245, R5 ;  /* 0x00000005f5097221 */ /* 0x000fe40000010000 */
[----:B------:R-:W-:Y:S01]  /*7830*/  FADD.FTZ R5, R15, R8 ;  /* 0x000000080f057221 */ /* 0x000fe20000010000 */
[----:B------:R-:W-:Y:S01]  /*7840*/  HMMA.16816.F32 R164, R124, R168, R104 ;  /* 0x000000a87ca4723c */ /* 0x000fe20000001868 */
[----:B------:R-:W-:Y:S02]  /*7850*/  FADD.FTZ R11, R246, R4 ;  /* 0x00000004f60b7221 */ /* 0x000fe40000010000 */
[----:B------:R-:W-:Y:S02]  /*7860*/  FADD.FTZ R4, R247, R10 ;  /* 0x0000000af7047221 */ /* 0x000fe40000010000 */
[----:B------:R-:W-:-:S03]  /*7870*/  FADD.FTZ R5, R206, R5 ;  /* 0x00000005ce057221 */ /* 0x000fc60000010000 */
        /* <DEDUP_REMOVED lines=29> */
[----:B------:R1:W-:Y:S01]  /*7a50*/  STL [R1+0x28], R7 ;  /* 0x0000280701007387 */ /* 0x0003e20000100800 */
[----:B------:R-:W-:-:S03]  /*7a60*/  UIMAD.WIDE.U32 UR30, UR28, UR4, URZ ;  /* 0x000000041c1e72a5 */ /* 0x000fc6000f8e003f */
[----:B------:R1:W-:Y:S04]  /*7a70*/  STL [R1+0x2c], R5 ;  /* 0x00002c0501007387 */ /* 0x0003e80000100800 */
[----:B------:R1:W-:Y:S04]  /*7a80*/  STL [R1+0x34], R0 ;  /* 0x0000340001007387 */ /* 0x0003e80000100800 */
[----:B------:R1:W-:Y:S01]  /*7a90*/  STL [R1+0x30], R2 ;  /* 0x0000300201007387 */ /* 0x0003e20000100800 */
[----:B------:R-:W-:Y:S01]  /*7aa0*/  PLOP3.LUT P0, PT, PT, PT, UP6, 0x40, 0x0 ;  /* 0x000000000000781c */ /* 0x000fe20003f0e868 */
[----:B------:R-:W-:-:S02]  /*7ab0*/  @UP5 UMOV UR29, UR31 ;  /* 0x0000001f001d5c82 */ /* 0x000fc40008000000 */
[----:B------:R-:W-:-:S04]  /*7ac0*/  @UP5 USHF.R.U32.HI UR28, URZ, UR5, UR29 ;  /* 0x000000053f1c5299 */ /* 0x000fc8000801161d */
[----:B------:R-:W-:-:S03]  /*7ad0*/  UIADD3 UR4, UR27, UR28, URZ ;  /* 0x0000001c1b047290 */ /* 0x000fc6000fffe03f */
[----:B------:R-:W-:Y:S02]  /*7ae0*/  ULDC UR27, c[0x0][0x328] ;  /* 0x0000ca00001b7ab9 */ /* 0x000fe40000000800 */
[----:B------:R-:W-:Y:S02]  /*7af0*/  UIADD3 UR26, UR26, -0x2, URZ ;  /* 0xfffffffe1a1a7890 */ /* 0x000fe4000fffe03f */
[----:B------:R-:W-:Y:S01]  /*7b00*/  UIADD3 UR27, UR4, UR27, URZ ;  /* 0x0000001b041b7290 */ /* 0x000fe2000fffe03f */
[----:B------:R-:W-:Y:S05]  /*7b10*/  @P0 BRA `(.L_x_1097) ;  /* 0x0000018000000947 */ /* 0x000fea0003800000 */
[----:B------:R-:W-:Y:S01]  /*7b20*/  ISETP.LT.AND P0, PT, RZ, UR4, PT ;  /* 0x00000004ff007c0c */ /* 0x000fe2000bf01270 */
[----:B------:R-:W-:-:S12]  /*7b30*/  UIADD3 UR28, UR4, -0x1, URZ ;  /* 0xffffffff041c7890 */ /* 0x000fd8000fffe03f */
[----:B------:R-:W-:Y:S05]  /*7b40*/  @P0 BRA `(.L_x_1098) ;  /* 0x000000a000000947 */ /* 0x000fea0003800000 */
[----:B------:R-:W-:Y:S02]  /*7b50*/  UMOV UR28, 0x1 ;  /* 0x00000001001c7882 */ /* 0x000fe40000000000 */
        /* <DEDUP_REMOVED lines=9> */
.L_x_1098:
[----:B------:R-:W-:Y:S02]  /*7bf0*/  UMOV UR5, 0x1 ;  /* 0x0000000100057882 */ /* 0x000fe40000000000 */
[----:B------:R-:W-:Y:S02]  /*7c00*/  ULDC UR4, c[0x0][0x32c] ;  /* 0x0000cb0000047ab9 */ /* 0x000fe40000000800 */
[----:B------:R-:W-:-:S03]  /*7c10*/  UISETP.NE.AND UP0, UPT, UR5, UR4, UPT ;  /* 0x000000040500728c */ /* 0x000fc6000bf05270 */
[----:B------:R-:W-:Y:S02]  /*7c20*/  ULDC.64 UR4, c[0x0][0x330] ;  /* 0x0000cc0000047ab9 */ /* 0x000fe40000000a00 */
[----:B------:R-:W-:-:S07]  /*7c30*/  UIMAD.WIDE.U32 UR30, UR28, UR4, URZ ;  /* 0x000000041c1e72a5 */ /* 0x000fce000f8e003f */
[----:B------:R-:W-:Y:S02]  /*7c40*/  @UP0 UMOV UR29, UR31 ;  /* 0x0000001f001d0c82 */ /* 0x000fe40008000000 */
[----:B------:R-:W-:Y:S02]  /*7c50*/  @UP0 USHF.R.U32.HI UR28, URZ, UR5, UR29 ;  /* 0x000000053f1c0299 */ /* 0x000fe4000801161d */
.L_x_1099:
[----:B------:R-:W-:Y:S02]  /*7c60*/  ULDC UR4, c[0x0][0x32c] ;  /* 0x0000cb0000047ab9 */ /* 0x000fe40000000800 */
[----:B------:R-:W-:-:S04]  /*7c70*/  UIMAD UR4, UR28, UR4, UR4 ;  /* 0x000000041c0472a4 */ /* 0x000fc8000f8e0204 */
[----:B------:R-:W-:-:S04]  /*7c80*/  UISETP.LT.AND UP0, UPT, UR27, UR4, UPT ;  /* 0x000000041b00728c */ /* 0x000fc8000bf01270 */
[----:B------:R-:W-:-:S04]  /*7c90*/  USEL UR27, UR27, UR4, UP0 ;  /* 0x000000041b1b7287 */ /* 0x000fc80008000000 */
.L_x_1097:
        /* <DEDUP_REMOVED lines=23> */
[----:B------:R1:W-:Y:S02]  /*7e10*/  STL [R1+0x4], R0 ;  /* 0x0000040001007387 */ /* 0x0003e40000100800 */
.L_x_1119:
[----:B-----5:R2:W5:Y:S01]  /*7e20*/  LDL R247, [R1+0x20] ;  /* 0x0000200001f77983 */ /* 0x0205620000100800 */
[----:B------:R-:W-:Y:S04]  /*7e30*/  DEPBAR.LE SB0, 0x0 ;  /* 0x000080000000791a */ /* 0x000fe80000000000 */
[----:B------:R-:W-:Y:S01]  /*7e40*/  BAR.SYNC.DEFER_BLOCKING 0x0 ;  /* 0x0000000000007b1d */ /* 0x000fe20000010000 */
[----:B------:R-:W-:Y:S01]  /*7e50*/  UISETP.GT.AND UP0, UPT, UR7, UR26, UPT ;  /* 0x0000001a0700728c */ /* 0x000fe2000bf04270 */
[----:B------:R-:W-:Y:S04]  /*7e60*/  SEL R244, RZ, 0x10, P5 ;  /* 0x00000010fff47807 */ /* 0x000fe80002800000 */
[----:B------:R2:W5:Y:S01]  /*7e70*/  LDL R246, [R1+0x4] ;  /* 0x0000040001f67983 */ /* 0x0005620000100800 */
        /* <DEDUP_REMOVED lines=14> */
[----:B--2---:R-:W2:Y:S01]  /*7f60*/  LDL R15, [R1+0x8] ;  /* 0x00000800010f7983 */ /* 0x004ea20000100800 */
[----:B-1----:R-:W-:Y:S01]  /*7f70*/  SHF.R.S32.HI R0, RZ, 0x1f, R243 ;  /* 0x0000001fff007819 */ /* 0x002fe200000114f3 */
[C---:B------:R-:W-:Y:S01]  /*7f80*/  IMAD.WIDE.U32 R2, R243.reuse, c[0x0][0x208], RZ ;  /* 0x00008200f3027a25 */ /* 0x040fe200078e00ff */
[----:B------:R-:W-:Y:S02]  /*7f90*/  SHF.R.S32.HI R4, RZ, 0x1f, R242 ;  /* 0x0000001fff047819 */ /* 0x000fe400000114f2 */
[----:B------:R-:W-:Y:S01]  /*7fa0*/  IADD3 R14, -R244, 0x10, RZ ;  /* 0x00000010f40e7810 */ /* 0x000fe20007ffe1ff */
[----:B------:R-:W-:Y:S02]  /*7fb0*/  IMAD R0, R0, c[0x0][0x208], RZ ;  /* 0x0000820000007a24 */ /* 0x000fe400078e02ff */
[----:B------:R-:W-:Y:S01]  /*7fc0*/  IMAD R4, R4, c[0x0][0x218], RZ ;  /* 0x0000860004047a24 */ /* 0x000fe200078e02ff */
[----:B------:R-:W-:Y:S01]  /*7fd0*/  LOP3.LUT R14, R14, 0xf, RZ, 0xc0, !PT ;  /* 0x0000000f0e0e7812 */ /* 0x000fe200078ec0ff */
[----:B------:R-:W-:Y:S02]  /*7fe0*/  IMAD R0, R243, c[0x0][0x20c], R0 ;  /* 0x00008300f3007a24 */ /* 0x000fe400078e0200 */
        /* <DEDUP_REMOVED lines=8> */
[----:B------:R-:W4:Y:S04]  /*8070*/  SHFL.IDX PT, R3, R2, RZ, 0x181f ;  /* 0x00181fff02037589 */ /* 0x000f2800000e0000 */
[----:B------:R-:W3:Y:S04]  /*8080*/  SHFL.IDX PT, R4, R0, RZ, 0x181f ;  /* 0x00181fff00047589 */ /* 0x000ee800000e0000 */
[----:B------:R-:W3:Y:S04]  /*8090*/  SHFL.IDX PT, R2, R2, 0x2, 0x181f ;  /* 0x00581f0002027f89 */ /* 0x000ee800000e0000 */
[----:B------:R-:W3:Y:S04]  /*80a0*/  SHFL.IDX PT, R5, R0, 0x1, 0x181f ;  /* 0x00381f0000057f89 */ /* 0x000ee800000e0000 */
[----:B------:R-:W3:Y:S01]  /*80b0*/  SHFL.IDX PT, R0, R0, 0x2, 0x181f ;  /* 0x00581f0000007f89 */ /* 0x000ee200000e0000 */
[-C--:B-1---5:R-:W-:Y:S02]  /*80c0*/  IADD3 R8, P1, R6, R247.reuse, RZ ;  /* 0x000000f706087210 */ /* 0x0a2fe40007f3e0ff */
[CC--:B----4-:R-:W-:Y:S02]  /*80d0*/  IADD3 R12, P0, R3.reuse, R247.reuse, RZ ;  /* 0x000000f7030c7210 */ /* 0x0d0fe40007f1e0ff */
[-C--:B------:R-:W-:Y:S03]  /*80e0*/  IADD3 R10, P2, R3, R246.reuse, RZ ;  /* 0x000000f6030a7210 */ /* 0x080fe60007f5e0ff */
[----:B---3--:R-:W-:Y:S01]  /*80f0*/  IMAD.X R13, R4, 0x1, R245, P0 ;  /* 0x00000001040d7824 */ /* 0x008fe200000e06f5 */
[----:B------:R-:W-:Y:S01]  /*8100*/  IADD3 R6, P0, R6, R246, RZ ;  /* 0x000000f606067210 */ /* 0x000fe20007f1e0ff */
[----:B------:R-:W-:Y:S01]  /*8110*/  IMAD.X R11, R4, 0x1, R223, P2 ;  /* 0x00000001040b7824 */ /* 0x000fe200010e06df */
[----:B------:R-:W-:Y:S01]  /*8120*/  IADD3 R4, P2, R2, R247, RZ ;  /* 0x000000f702047210 */ /* 0x000fe20007f5e0ff */
[C---:B------:R-:W-:Y:S02]  /*8130*/  IMAD.X R9, R5.reuse, 0x1, R245, P1 ;  /* 0x0000000105097824 */ /* 0x040fe400008e06f5 */
[----:B------:R-:W-:Y:S01]  /*8140*/  IMAD.X R7, R5, 0x1, R223, P0 ;  /* 0x0000000105077824 */ /* 0x000fe200000e06df */
[----:B------:R-:W-:Y:S01]  /*8150*/  IADD3 R2, P1, P0, R14, R2, R246 ;  /* 0x000000020e027210 */ /* 0x000fe2000783e0f6 */
[----:B------:R-:W-:Y:S01]  /*8160*/  IMAD.X R5, R0, 0x1, R245, P2 ;  /* 0x0000000100057824 */ /* 0x000fe200010e06f5 */
[----:B------:R-:W-:Y:S02]  /*8170*/  ISETP.NE.U32.AND P2, PT, R244, RZ, PT ;  /* 0x000000fff400720c */ /* 0x000fe40003f45070 */
[----:B------:R-:W-:Y:S01]  /*8180*/  IADD3.X R3, RZ, R0, R223, P1, P0 ;  /* 0x00000000ff037210 */ /* 0x000fe20000fe04df */
[----:B--2---:R1:W-:Y:S04]  /*8190*/  LDGSTS.E.BYPASS.LTC128B.128 [R15], [R12.64], !P6 ;  /* 0x000000000c0f7fae */ /* 0x0043e8000f101d56 */
[----:B------:R1:W-:Y:S04]  /*81a0*/  LDGSTS.E.BYPASS.LTC128B.128 [R15+0x1800], [R10.64], !P5 ;  /* 0x018000000a0f7fae */ /* 0x0003e8000e901d56 */
[----:B------:R1:W-:Y:S04]  /*81b0*/  LDGSTS.E.BYPASS.LTC128B.128 [R15+0x800], [R8.64], !P6 ;  /* 0x00800000080f7fae */ /* 0x0003e8000f101d56 */
[----:B------:R1:W-:Y:S04]  /*81c0*/  LDGSTS.E.BYPASS.LTC128B.128 [R15+0x2000], [R6.64], !P5 ;  /* 0x02000000060f7fae */ /* 0x0003e8000e901d56 */
[----:B------:R1:W-:Y:S04]  /*81d0*/  LDGSTS.E.BYPASS.LTC128B.128 [R15+0x1000], [R4.64], !P6 ;  /* 0x01000000040f7fae */ /* 0x0003e8000f101d56 */
[----:B------:R1:W-:Y:S02]  /*81e0*/  LDGSTS.E.BYPASS.LTC128B.128.ZFILL [R15+0x2800], [R2.64], P2 ;  /* 0x02800000020f7fae */ /* 0x0003e40009141d56 */
.L_x_1101:
        /* <DEDUP_REMOVED lines=176> */
[----:B--2---:R-:W-:Y:S02]  /*8cf0*/  FMUL.FTZ R19, R37, c[0x0][0x320] ;  /* 0x0000c80025137a20 */ /* 0x004fe40000410000 */
[----:B------:R-:W-:Y:S03]  /*8d00*/  FMUL.FTZ R42, R42, c[0x0][0x320] ;  /* 0x0000c8002a2a7a20 */ /* 0x000fe60000410000 */
[----:B------:R2:W2:Y:S01]  /*8d10*/  MUFU.TANH R137, R23 ;  /* 0x0000001700897308 */ /* 0x0004a20000002400 */
[----:B------:R-:W-:Y:S04]  /*8d20*/  FMUL.FTZ R43, R43, c[0x0][0x320] ;  /* 0x0000c8002b2b7a20 */ /* 0x000fe80000410000 */
        /* <DEDUP_REMOVED lines=13> */
[----:B-1----:R-:W-:Y:S02]  /*8e00*/  FMUL.FTZ R25, R32, c[0x0][0x320] ;  /* 0x0000c80020197a20 */ /* 0x002fe40000410000 */
[----:B------:R-:W-:Y:S07]  /*8e10*/  FMUL.FTZ R32, R34, c[0x0][0x320] ;  /* 0x0000c80022207a20 */ /* 0x000fee0000410000 */
        /* <DEDUP_REMOVED lines=36> */
[----:B------:R-:W-:Y:S01]  /*9060*/  IADD3 R14, -R244, 0x10, RZ ;  /* 0x00000010f40e7810 */ /* 0x000fe20007ffe1ff */
[----:B------:R-:W3:Y:S03]  /*9070*/  LDL R33, [R1] ;  /* 0x0000000001217983 */ /* 0x000ee60000100800 */
        /* <DEDUP_REMOVED lines=27> */
[----:B------:R-:W4:Y:S04]  /*9230*/  SHFL.IDX PT, R3, R2, RZ, 0x181f ;  /* 0x00181fff02037589 */ /* 0x000f2800000e0000 */
[----:B------:R-:W1:Y:S04]  /*9240*/  SHFL.IDX PT, R4, R0, RZ, 0x181f ;  /* 0x00181fff00047589 */ /* 0x000e6800000e0000 */
[----:B------:R-:W3:Y:S04]  /*9250*/  SHFL.IDX PT, R2, R2, 0x2, 0x181f ;  /* 0x00581f0002027f89 */ /* 0x000ee800000e0000 */
[----:B------:R-:W3:Y:S04]  /*9260*/  SHFL.IDX PT, R5, R0, 0x1, 0x181f ;  /* 0x00381f0000057f89 */ /* 0x000ee800000e0000 */
[----:B------:R-:W3:Y:S01]  /*9270*/  SHFL.IDX PT, R0, R0, 0x2, 0x181f ;  /* 0x00581f0000007f89 */ /* 0x000ee200000e0000 */
[-C--:B--2--5:R-:W-:Y:S02]  /*9280*/  IADD3 R8, P1, R6, R247.reuse, RZ ;  /* 0x000000f706087210 */ /* 0x0a4fe40007f3e0ff */
[CC--:B----4-:R-:W-:Y:S02]  /*9290*/  IADD3 R12, P0, R3.reuse, R247.reuse, RZ ;  /* 0x000000f7030c7210 */ /* 0x0d0fe40007f1e0ff */
[-C--:B------:R-:W-:Y:S03]  /*92a0*/  IADD3 R10, P2, R3, R246.reuse, RZ ;  /* 0x000000f6030a7210 */ /* 0x080fe60007f5e0ff */
[----:B-1----:R-:W-:Y:S01]  /*92b0*/  IMAD.X R13, R4, 0x1, R245, P0 ;  /* 0x00000001040d7824 */ /* 0x002fe200000e06f5 */
[----:B------:R-:W-:Y:S01]  /*92c0*/  IADD3 R6, P0, R6, R246, RZ ;  /* 0x000000f606067210 */ /* 0x000fe20007f1e0ff */
[----:B------:R-:W-:Y:S01]  /*92d0*/  IMAD.X R11, R4, 0x1, R223, P2 ;  /* 0x00000001040b7824 */ /* 0x000fe200010e06df */
[----:B---3--:R-:W-:Y:S02]  /*92e0*/  IADD3 R4, P2, R2, R247, RZ ;  /* 0x000000f702047210 */ /* 0x008fe40007f5e0ff */
        /* <DEDUP_REMOVED lines=12> */
.L_x_1102:
[----:B-1234-:R-:W2:Y:S01]  /*93b0*/  LDL R2, [R1+0x38] ;  /* 0x0000380001027983 */ /* 0x01eea20000100800 */
[----:B------:R-:W-:Y:S01]  /*93c0*/  UISETP.NE.AND UP1, UPT, UR15, URZ, UPT ;  /* 0x0000003f0f00728c */ /* 0x000fe2000bf25270 */
[----:B------:R-:W-:Y:S01]  /*93d0*/  IMAD.U32 R6, RZ, RZ, UR12 ;  /* 0x0000000cff067e24 */ /* 0x000fe2000f8e00ff */
        /* <DEDUP_REMOVED lines=10> */
[----:B------:R-:W-:Y:S03]  /*9480*/  PLOP3.LUT P0, PT, PT, PT, UP0, 0x40, 0x0 ;  /* 0x000000000000781c */ /* 0x000fe60003f0e808 */
[----:B------:R-:W1:Y:S01]  /*9490*/  SHFL.IDX PT, R3, R4, RZ, 0x1c1f ;  /* 0x001c1fff04037589 */ /* 0x000e6200000e0000 */
[----:B---3--:R-:W-:Y:S04]  /*94a0*/  IADD3 R0, -R33, 0x1, R0 ;  /* 0x0000000121007810 */ /* 0x008fe80007ffe100 */
[----:B------:R-:W-:Y:S04]  /*94b0*/  IADD3 R6, -R6, UR8, R0 ;  /* 0x0000000806067c10 */ /* 0x000fe8000fffe100 */
[C---:B------:R-:W-:Y:S02]  /*94c0*/  IADD3 R5, R6.reuse, c[0x0][0x328], RZ ;  /* 0x0000ca0006057a10 */ /* 0x040fe40007ffe0ff */
[----:B------:R-:W-:Y:S03]  /*94d0*/  IADD3 R6, R6, UR21, RZ ;  /* 0x0000001506067c10 */ /* 0x000fe6000fffe0ff */
[--C-:B-1----:R-:W-:Y:S02]  /*94e0*/  IMAD.IADD R2, R5, 0x1, R3.reuse ;  /* 0x0000000105027824 */ /* 0x102fe400078e0203 */
[----:B------:R-:W-:Y:S01]  /*94f0*/  IMAD.IADD R0, R6, 0x1, R3 ;  /* 0x0000000106007824 */ /* 0x000fe200078e0203 */
[----:B------:R-:W-:-:S05]  /*9500*/  @P0 BRA `(.L_x_1103) ;  /* 0x0000019000000947 */ /* 0x000fca0003800000 */
[----:B------:R-:W-:Y:S01]  /*9510*/  IMAD.U32 R7, RZ, RZ, UR12 ;  /* 0x0000000cff077e24 */ /* 0x000fe2000f8e00ff */
[----:B------:R-:W-:Y:S04]  /*9520*/  BSSY B0, `(.L_x_1104) ;  /* 0x0000012000007945 */ /* 0x000fe80003800000 */
[----:B------:R-:W-:Y:S04]  /*9530*/  IADD3 R3, -R7, UR8, R3 ;  /* 0x0000000807037c10 */ /* 0x000fe8000fffe103 */
        /* <DEDUP_REMOVED lines=11> */
.L_x_1105:
[----:B------:R-:W-:Y:S04]  /*95f0*/  MOV R7, c[0x0][0x32c] ;  /* 0x0000cb0000077a02 */ /* 0x000fe80000000f00 */
[----:B------:R-:W-:Y:S11]  /*9600*/  ISETP.NE.AND P0, PT, R7, 0x1, PT ;  /* 0x000000010700780c */ /* 0x000ff60003f05270 */
[----:B------:R-:W-:Y:S02]  /*9610*/  @!UPT UIADD3 URZ, URZ, URZ, URZ ;  /* 0x0000003f3f3ff290 */ /* 0x000fe4000fffe03f */
[----:B------:R-:W-:Y:S05]  /*9620*/  @P0 IMAD.HI.U32 R7, R3, c[0x0][0x330], RZ ;  /* 0x0000cc0003070a27 */ /* 0x000fea00078e00ff */
[----:B------:R-:W-:Y:S02]  /*9630*/  @P0 SHF.R.U32.HI R3, RZ, c[0x0][0x334], R7 ;  /* 0x0000cd00ff030a19 */ /* 0x000fe40000011607 */
.L_x_1106:
[----:B------:R-:W-:Y:S05]  /*9640*/  BSYNC B0 ;  /* 0x0000000000007941 */ /* 0x000fea0003800000 */
.L_x_1104:
[----:B------:R-:W-:Y:S05]  /*9650*/  IADD3 R7, -R33, UR4, RZ ;  /* 0x0000000421077c10 */ /* 0x000fea000fffe1ff */
[----:B------:R-:W-:Y:S05]  /*9660*/  IMAD R3, R3, c[0x0][0x32c], R7 ;  /* 0x0000cb0003037a24 */ /* 0x000fea00078e0207 */
[----:B------:R-:W-:Y:S02]  /*9670*/  IADD3 R7, R3, c[0x0][0x32c], RZ ;  /* 0x0000cb0003077a10 */ /* 0x000fe40007ffe0ff */
[----:B------:R-:W-:Y:S02]  /*9680*/  IMNMX R0, R0, R3, !PT ;  /* 0x0000000300007217 */ /* 0x000fe40007800200 */
[----:B------:R-:W-:Y:S02]  /*9690*/  IMNMX R2, R2, R7, PT ;  /* 0x0000000702027217 */ /* 0x000fe40003800200 */
.L_x_1103:
        /* <DEDUP_REMOVED lines=87> */
.L_x_1109:
[----:B------:R-:W-:Y:S04]  /*9c10*/  MOV R7, c[0x0][0x32c] ;  /* 0x0000cb0000077a02 */ /* 0x000fe80000000f00 */
[----:B------:R-:W-:Y:S11]  /*9c20*/  ISETP.NE.AND P0, PT, R7, 0x1, PT ;  /* 0x000000010700780c */ /* 0x000ff60003f05270 */
[----:B------:R-:W-:Y:S02]  /*9c30*/  @!UPT UIADD3 URZ, URZ, URZ, URZ ;  /* 0x0000003f3f3ff290 */ /* 0x000fe4000fffe03f */
[----:B------:R-:W-:Y:S05]  /*9c40*/  @P0 IMAD.HI.U32 R7, R3, c[0x0][0x330], RZ ;  /* 0x0000cc0003070a27 */ /* 0x000fea00078e00ff */
[----:B------:R-:W-:Y:S02]  /*9c50*/  @P0 SHF.R.U32.HI R3, RZ, c[0x0][0x334], R7 ;  /* 0x0000cd00ff030a19 */ /* 0x000fe40000011607 */
.L_x_1110:
[----:B------:R-:W-:Y:S05]  /*9c60*/  BSYNC B0 ;  /* 0x0000000000007941 */ /* 0x000fea0003800000 */
.L_x_1108:
[----:B------:R-:W-:Y:S05]  /*9c70*/  IADD3 R7, -R33, UR4, RZ ;  /* 0x0000000421077c10 */ /* 0x000fea000fffe1ff */
[----:B------:R-:W-:Y:S05]  /*9c80*/  IMAD R3, R3, c[0x0][0x32c], R7 ;  /* 0x0000cb0003037a24 */ /* 0x000fea00078e0207 */
[----:B------:R-:W-:Y:S02]  /*9c90*/  IADD3 R7, R3, c[0x0][0x32c], RZ ;  /* 0x0000cb0003077a10 */ /* 0x000fe40007ffe0ff */
[----:B------:R-:W-:Y:S02]  /*9ca0*/  IMNMX R0, R0, R3, !PT ;  /* 0x0000000300007217 */ /* 0x000fe40007800200 */
[----:B------:R-:W-:Y:S02]  /*9cb0*/  IMNMX R2, R2, R7, PT ;  /* 0x0000000702027217 */ /* 0x000fe40003800200 */
.L_x_1107:
        /* <DEDUP_REMOVED lines=85> */
.L_x_1113:
[----:B------:R-:W-:Y:S04]  /*a210*/  MOV R7, c[0x0][0x32c] ;  /* 0x0000cb0000077a02 */ /* 0x000fe80000000f00 */
[----:B------:R-:W-:Y:S11]  /*a220*/  ISETP.NE.AND P0, PT, R7, 0x1, PT ;  /* 0x000000010700780c */ /* 0x000ff60003f05270 */
[----:B------:R-:W-:Y:S02]  /*a230*/  @!UPT UIADD3 URZ, URZ, URZ, URZ ;  /* 0x0000003f3f3ff290 */ /* 0x000fe4000fffe03f */
[----:B------:R-:W-:Y:S05]  /*a240*/  @P0 IMAD.HI.U32 R7, R3, c[0x0][0x330], RZ ;  /* 0x0000cc0003070a27 */ /* 0x000fea00078e00ff */
[----:B------:R-:W-:Y:S02]  /*a250*/  @P0 SHF.R.U32.HI R3, RZ, c[0x0][0x334], R7 ;  /* 0x0000cd00ff030a19 */ /* 0x000fe40000011607 */
.L_x_1114:
[----:B------:R-:W-:Y:S05]  /*a260*/  BSYNC B0 ;  /* 0x0000000000007941 */ /* 0x000fea0003800000 */
.L_x_1112:
[----:B------:R-:W-:Y:S05]  /*a270*/  IADD3 R7, -R33, UR4, RZ ;  /* 0x0000000421077c10 */ /* 0x000fea000fffe1ff */
[----:B------:R-:W-:Y:S05]  /*a280*/  IMAD R3, R3, c[0x0][0x32c], R7 ;  /* 0x0000cb0003037a24 */ /* 0x000fea00078e0207 */
[----:B------:R-:W-:Y:S02]  /*a290*/  IADD3 R7, R3, c[0x0][0x32c], RZ ;  /* 0x0000cb0003077a10 */ /* 0x000fe40007ffe0ff */
[----:B------:R-:W-:Y:S02]  /*a2a0*/  IMNMX R0, R0, R3, !PT ;  /* 0x0000000300007217 */ /* 0x000fe40007800200 */
[----:B------:R-:W-:Y:S02]  /*a2b0*/  IMNMX R2, R2, R7, PT ;  /* 0x0000000702027217 */ /* 0x000fe40003800200 */
.L_x_1111:
        /* <DEDUP_REMOVED lines=85> */
.L_x_1117:
[----:B------:R-:W-:Y:S04]  /*a810*/  MOV R4, c[0x0][0x32c] ;  /* 0x0000cb0000047a02 */ /* 0x000fe80000000f00 */
[----:B------:R-:W-:Y:S11]  /*a820*/  ISETP.NE.AND P0, PT, R4, 0x1, PT ;  /* 0x000000010400780c */ /* 0x000ff60003f05270 */
[----:B------:R-:W-:Y:S02]  /*a830*/  @!UPT UIADD3 URZ, URZ, URZ, URZ ;  /* 0x0000003f3f3ff290 */ /* 0x000fe4000fffe03f */
[----:B------:R-:W-:Y:S05]  /*a840*/  @P0 IMAD.HI.U32 R4, R3, c[0x0][0x330], RZ ;  /* 0x0000cc0003040a27 */ /* 0x000fea00078e00ff */
[----:B------:R-:W-:Y:S02]  /*a850*/  @P0 SHF.R.U32.HI R3, RZ, c[0x0][0x334], R4 ;  /* 0x0000cd00ff030a19 */ /* 0x000fe40000011604 */
.L_x_1118:
[----:B------:R-:W-:Y:S05]  /*a860*/  BSYNC B0 ;  /* 0x0000000000007941 */ /* 0x000fea0003800000 */
.L_x_1116:
[----:B------:R-:W-:Y:S05]  /*a870*/  IADD3 R4, -R33, UR4, RZ ;  /* 0x0000000421047c10 */ /* 0x000fea000fffe1ff */
[----:B------:R-:W-:Y:S05]  /*a880*/  IMAD R3, R3, c[0x0][0x32c], R4 ;  /* 0x0000cb0003037a24 */ /* 0x000fea00078e0204 */
[----:B------:R-:W-:Y:S02]  /*a890*/  IADD3 R4, R3, c[0x0][0x32c], RZ ;  /* 0x0000cb0003047a10 */ /* 0x000fe40007ffe0ff */
[----:B------:R-:W-:Y:S02]  /*a8a0*/  IMNMX R0, R0, R3, !PT ;  /* 0x0000000300007217 */ /* 0x000fe40007800200 */
[----:B------:R-:W-:Y:S02]  /*a8b0*/  IMNMX R2, R2, R4, PT ;  /* 0x0000000402027217 */ /* 0x000fe40003800200 */
.L_x_1115:
        /* <DEDUP_REMOVED lines=37> */
[----:B------:R-:W-:Y:S01]  /*ab10*/  PLOP3.LUT P0, PT, PT, PT, UP4, 0x40, 0x0 ;  /* 0x000000000000781c */ /* 0x000fe20003f0e848 */
[----:B------:R-:W-:Y:S01]  /*ab20*/  UISETP.NE.AND UP4, UPT, UR4, URZ, UPT ;  /* 0x0000003f0400728c */ /* 0x000fe2000bf85270 */
[----:B------:R-:W-:Y:S02]  /*ab30*/  FMNMX.FTZ R4, R11, R4, !PT ;  /* 0x000000040b047209 */ /* 0x000fe40007810000 */
[----:B------:R-:W-:Y:S02]  /*ab40*/  ISETP.GT.AND P0, PT, R0, RZ, P0 ;  /* 0x000000ff0000720c */ /* 0x000fe40000704270 */
[----:B------:R-:W-:Y:S01]  /*ab50*/  FMNMX.FTZ R4, R10, R4, !PT ;  /* 0x000000040a047209 */ /* 0x000fe20007810000 */
[----:B------:R-:W2:Y:S01]  /*ab60*/  SHFL.BFLY PT, R20, R3, 0x2, 0x1f ;  /* 0x0c401f0003147f89 */ /* 0x000ea200000e0000 */
[----:B------:R-:W-:Y:S02]  /*ab70*/  ISETP.LT.OR P0, PT, R2, 0x1, P0 ;  /* 0x000000010200780c */ /* 0x000fe40000701670 */
[----:B------:R-:W-:Y:S02]  /*ab80*/  FMNMX.FTZ R4, R17, R4, !PT ;  /* 0x0000000411047209 */ /* 0x000fe40007810000 */
[----:B------:R-:W-:Y:S02]  /*ab90*/  FSEL R5, R222, -INF , !P0 ;  /* 0xff800000de057808 */ /* 0x000fe40004000000 */
[----:B------:R-:W-:Y:S02]  /*aba0*/  FMNMX.FTZ R4, R205, R4, !PT ;  /* 0x00000004cd047209 */ /* 0x000fe40007810000 */
[----:B------:R-:W-:Y:S01]  /*abb0*/  PLOP3.LUT P0, PT, PT, PT, UP1, 0x40, 0x0 ;  /* 0x000000000000781c */ /* 0x000fe20003f0e818 */
[----:B------:R-:W-:Y:S01]  /*abc0*/  UISETP.NE.AND UP1, UPT, UR29, URZ, UPT ;  /* 0x0000003f1d00728c */ /* 0x000fe2000bf25270 */
[----:B------:R-:W-:Y:S02]  /*abd0*/  FMNMX.FTZ R4, R208, R4, !PT ;  /* 0x00000004d0047209 */ /* 0x000fe40007810000 */
[----:B------:R-:W-:Y:S02]  /*abe0*/  ISETP.GT.AND P0, PT, R0, 0x9, P0 ;  /* 0x000000090000780c */ /* 0x000fe40000704270 */
[----:B------:R-:W-:Y:S01]  /*abf0*/  PLOP3.LUT P1, PT, PT, PT, UP2, 0x40, 0x0 ;  /* 0x000000000000781c */ /* 0x000fe20003f2e828 */
[----:B------:R-:W-:Y:S01]  /*ac00*/  UISETP.NE.AND UP2, UPT, UR30, URZ, UPT ;  /* 0x0000003f1e00728c */ /* 0x000fe2000bf45270 */
[----:B------:R-:W-:Y:S02]  /*ac10*/  FMNMX.FTZ R4, R210, R4, !PT ;  /* 0x00000004d2047209 */ /* 0x000fe40007810000 */
[----:B------:R-:W-:Y:S02]  /*ac20*/  ISETP.LT.OR P0, PT, R2, 0xa, P0 ;  /* 0x0000000a0200780c */ /* 0x000fe40000701670 */
[----:B------:R-:W-:Y:S02]  /*ac30*/  ISETP.GT.AND P1, PT, R0, 0x8, P1 ;  /* 0x000000080000780c */ /* 0x000fe40000f24270 */
[----:B------:R-:W-:Y:S01]  /*ac40*/  PLOP3.LUT P2, PT, PT, PT, UP3, 0x40, 0x0 ;  /* 0x000000000000781c */ /* 0x000fe20003f4e838 */
[----:B------:R-:W-:Y:S01]  /*ac50*/  UISETP.NE.AND UP3, UPT, UR31, URZ, UPT ;  /* 0x0000003f1f00728c */ /* 0x000fe2000bf65270 */
[----:B-1----:R-:W-:Y:S02]  /*ac60*/  FMNMX.FTZ R137, R137, R6, !PT ;  /* 0x0000000689897209 */ /* 0x002fe40007810000 */
[----:B--2---:R-:W-:Y:S02]  /*ac70*/  FMNMX.FTZ R3, R3, R20, !PT ;  /* 0x0000001403037209 */ /* 0x004fe40007810000 */
[----:B------:R-:W-:Y:S01]  /*ac80*/  FMNMX.FTZ R4, R211, R4, !PT ;  /* 0x00000004d3047209 */ /* 0x000fe20007810000 */
[----:B------:R-:W1:Y:S01]  /*ac90*/  SHFL.BFLY PT, R6, R137, 0x1, 0x1f ;  /* 0x0c201f0089067f89 */ /* 0x000e6200000e0000 */
[----:B------:R-:W-:Y:S02]  /*aca0*/  FSEL R25, R213, -INF , !P0 ;  /* 0xff800000d5197808 */ /* 0x000fe40004000000 */
[----:B------:R-:W-:Y:S02]  /*acb0*/  ISETP.LT.OR P1, PT, R2, 0x9, P1 ;  /* 0x000000090200780c */ /* 0x000fe40000f21670 */
[----:B------:R-:W-:Y:S02]  /*acc0*/  ISETP.GT.AND P2, PT, R0, 0x1, P2 ;  /* 0x000000010000780c */ /* 0x000fe40001744270 */
[----:B------:R-:W-:Y:S01]  /*acd0*/  PLOP3.LUT P0, PT, PT, PT, UP5, 0x40, 0x0 ;  /* 0x000000000000781c */ /* 0x000fe20003f0e858 */
[----:B------:R-:W2:Y:S01]  /*ace0*/  SHFL.BFLY PT, R136, R3, 0x1, 0x1f ;  /* 0x0c201f0003887f89 */ /* 0x000ea200000e0000 */
[----:B------:R-:W-:Y:S02]  /*acf0*/  FMNMX.FTZ R4, R245, R4, !PT ;  /* 0x00000004f5047209 */ /* 0x000fe40007810000 */
[----:B------:R-:W-:Y:S02]  /*ad00*/  FSEL R24, R214, -INF , !P1 ;  /* 0xff800000d6187808 */ /* 0x000fe40004800000 */
[----:B------:R-:W-:Y:S02]  /*ad10*/  ISETP.LT.OR P2, PT, R2, 0x2, P2 ;  /* 0x000000020200780c */ /* 0x000fe40001741670 */
[C---:B------:R-:W-:Y:S02]  /*ad20*/  ISETP.GT.AND P0, PT, R0.reuse, 0x18, P0 ;  /* 0x000000180000780c */ /* 0x040fe40000704270 */
[----:B------:R-:W-:Y:S02]  /*ad30*/  PLOP3.LUT P1, PT, PT, PT, UP6, 0x40, 0x0 ;  /* 0x000000000000781c */ /* 0x000fe40003f2e868 */
[----:B------:R-:W-:Y:S02]  /*ad40*/  FMNMX.FTZ R4, R247, R4, !PT ;  /* 0x00000004f7047209 */ /* 0x000fe40007810000 */
[----:B------:R-:W-:Y:S02]  /*ad50*/  FSEL R18, R221, -INF , !P2 ;  /* 0xff800000dd127808 */ /* 0x000fe40005000000 */
[----:B------:R-:W-:Y:S02]  /*ad60*/  ISETP.GT.AND P1, PT, R0, 0x11, P1 ;  /* 0x000000110000780c */ /* 0x000fe40000f24270 */
[----:B-1----:R-:W-:Y:S02]  /*ad70*/  FMNMX.FTZ R137, R137, R6, !PT ;  /* 0x0000000689897209 */ /* 0x002fe40007810000 */
[----:B------:R-:W-:Y:S02]  /*ad80*/  FMNMX.FTZ R6, R5, R139, !PT ;  /* 0x0000008b05067209 */ /* 0x000fe40007810000 */
[----:B------:R-:W-:Y:S01]  /*ad90*/  ISETP.LT.OR P0, PT, R2, 0x19, P0 ;  /* 0x000000190200780c */ /* 0x000fe20000701670 */
[----:B------:R-:W-:Y:S01]  /*ada0*/  FMUL.FTZ R141, R137, c[0x0][0x2d0] ;  /* 0x0000b400898d7a20 */ /* 0x000fe20000410000 */
[----:B------:R-:W-:Y:S01]  /*adb0*/  PLOP3.LUT P2, PT, PT, PT, UP0, 0x40, 0x0 ;  /* 0x000000000000781c */ /* 0x000fe20003f4e808 */
[----:B------:R-:W-:Y:S01]  /*adc0*/  UISETP.NE.AND UP0, UPT, UR28, URZ, UPT ;  /* 0x0000003f1c00728c */ /* 0x000fe2000bf05270 */
[----:B------:R-:W-:Y:S02]  /*add0*/  FMNMX.FTZ R4, R248, R4, !PT ;  /* 0x00000004f8047209 */ /* 0x000fe40007810000 */
[----:B------:R-:W-:Y:S02]  /*ade0*/  FMNMX.FTZ R6, R18, R6, !PT ;  /* 0x0000000612067209 */ /* 0x000fe40007810000 */
[----:B------:R-:W-:Y:S02]  /*adf0*/  ISETP.GT.AND P2, PT, R0, 0x10, P2 ;  /* 0x000000100000780c */ /* 0x000fe40001744270 */
[----:B------:R-:W-:Y:S02]  /*ae00*/  ISETP.LT.OR P1, PT, R2, 0x12, P1 ;  /* 0x000000120200780c */ /* 0x000fe40000f21670 */
[----:B------:R-:W-:Y:S02]  /*ae10*/  FSEL R206, R212, -INF , !P0 ;  /* 0xff800000d4ce7808 */ /* 0x000fe40004000000 */
[----:B------:R-:W-:Y:S02]  /*ae20*/  PLOP3.LUT P0, PT, PT, PT, UP3, 0x40, 0x0 ;  /* 0x000000000000781c */ /* 0x000fe40003f0e838 */
[----:B------:R-:W-:Y:S02]  /*ae30*/  FMNMX.FTZ R4, R250, R4, !PT ;  /* 0x00000004fa047209 */ /* 0x000fe40007810000 */
[----:B------:R-:W-:Y:S02]  /*ae40*/  FSEL R201, R215, -INF , !P1 ;  /* 0xff800000d7c97808 */ /* 0x000fe40004800000 */
[----:B--2---:R-:W-:Y:S01]  /*ae50*/  FMNMX.FTZ R136, R3, R136, !PT ;  /* 0x0000008803887209 */ /* 0x004fe20007810000 */
[----:B------:R-:W1:Y:S01]  /*ae60*/  SHFL.BFLY PT, R20, R4, 0x2, 0x1f ;  /* 0x0c401f0004147f89 */ /* 0x000e6200000e0000 */
[----:B------:R-:W-:Y:S02]  /*ae70*/  FMNMX.FTZ R3, R24, R6, !PT ;  /* 0x0000000618037209 */ /* 0x000fe40007810000 */
[----:B------:R-:W-:Y:S01]  /*ae80*/  ISETP.LT.OR P2, PT, R2, 0x11, P2 ;  /* 0x000000110200780c */ /* 0x000fe20001741670 */
[----:B------:R-:W-:Y:S01]  /*ae90*/  FMUL.FTZ R142, R136, c[0x0][0x2d0] ;  /* 0x0000b400888e7a20 */ /* 0x000fe20000410000 */
[----:B------:R-:W-:Y:S02]  /*aea0*/  ISETP.GT.AND P0, PT, R0, 0x20, P0 ;  /* 0x000000200000780c */ /* 0x000fe40000704270 */
[----:B------:R-:W-:Y:S02]  /*aeb0*/  PLOP3.LUT P1, PT, PT, PT, UP4, 0x40, 0x0 ;  /* 0x000000000000781c */ /* 0x000fe40003f2e848 */
[----:B------:R-:W-:Y:S02]  /*aec0*/  FMNMX.FTZ R3, R25, R3, !PT ;  /* 0x0000000319037209 */ /* 0x000fe40007810000 */
[----:B------:R-:W-:Y:S02]  /*aed0*/  FSEL R200, R220, -INF , !P2 ;  /* 0xff800000dcc87808 */ /* 0x000fe40005000000 */
[----:B------:R-:W-:Y:S02]  /*aee0*/  ISETP.GT.AND P1, PT, R0, 0x19, P1 ;  /* 0x000000190000780c */ /* 0x000fe40000f24270 */
[C---:B------:R-:W-:Y:S02]  /*aef0*/  ISETP.LT.OR P0, PT, R2.reuse, 0x21, P0 ;  /* 0x000000210200780c */ /* 0x040fe40000701670 */
[----:B------:R-:W-:Y:S02]  /*af00*/  ISETP.LT.OR P1, PT, R2, 0x1a, P1 ;  /* 0x0000001a0200780c */ /* 0x000fe40000f21670 */
[----:B------:R-:W-:Y:S02]  /*af10*/  FSEL R212, R42, -INF , !P0 ;  /* 0xff8000002ad47808 */ /* 0x000fe40004000000 */
[----:B------:R-:W-:Y:S02]  /*af20*/  PLOP3.LUT P0, PT, PT, PT, UP1, 0x40, 0x0 ;  /* 0x000000000000781c */ /* 0x000fe40003f0e818 */
[----:B------:R-:W-:Y:S02]  /*af30*/  FMNMX.FTZ R3, R200, R3, !PT ;  /* 0x00000003c8037209 */ /* 0x000fe40007810000 */
[----:B------:R-:W-:Y:S02]  /*af40*/  ISETP.GT.AND P0, PT, R0, 0x28, P0 ;  /* 0x000000280000780c */ /* 0x000fe40000704270 */
[----:B------:R-:W-:Y:S02]  /*af50*/  FMNMX.FTZ R3, R201, R3, !PT ;  /* 0x00000003c9037209 */ /* 0x000fe40007810000 */
[----:B------:R-:W-:Y:S02]  /*af60*/  FSEL R209, R209, -INF , !P1 ;  /* 0xff800000d1d17808 */ /* 0x000fe40004800000 */
[----:B------:R-:W-:Y:S02]  /*af70*/  PLOP3.LUT P1, PT, PT, PT, UP2, 0x40, 0x0 ;  /* 0x000000000000781c */ /* 0x000fe40003f2e828 */
[----:B------:R-:W-:Y:S02]  /*af80*/  ISETP.LT.OR P0, PT, R2, 0x29, P0 ;  /* 0x000000290200780c */ /* 0x000fe40000701670 */
[----:B------:R-:W-:Y:S02]  /*af90*/  ISETP.GT.AND P1, PT, R0, 0x21, P1 ;  /* 0x000000210000780c */ /* 0x000fe40000f24270 */
[----:B------:R-:W-:Y:S02]  /*afa0*/  FMNMX.FTZ R3, R206, R3, !PT ;  /* 0x00000003ce037209 */ /* 0x000fe40007810000 */
        /* <DEDUP_REMOVED lines=9> */
[----:B-1----:R-:W-:Y:S02]  /*b040*/  FMNMX.FTZ R4, R4, R20, !PT ;  /* 0x0000001404047209 */ /* 0x002fe40007810000 */
[----:B------:R-:W-:Y:S01]  /*b050*/  FMNMX.FTZ R0, R214, R0, !PT ;  /* 0x00000000d6007209 */ /* 0x000fe20007810000 */
[----:B------:R-:W-:Y:S01]  /*b060*/  LDSM.16.MT88.4 R20, [R225+0x2080] ;  /* 0x00208000e114783b */ /* 0x000fe20000004200 */
[----:B------:R-:W-:Y:S02]  /*b070*/  FSETP.NEU.FTZ.AND P1, PT, R136, -INF , PT ;  /* 0xff8000008800780b */ /* 0x000fe40003f3d000 */
[----:B------:R-:W-:Y:S02]  /*b080*/  ISETP.LT.OR P0, PT, R2, 0x2a, P0 ;  /* 0x0000002a0200780c */ /* 0x000fe40000701670 */
[----:B------:R-:W-:Y:S02]  /*b090*/  FMNMX.FTZ R0, R213, R0, !PT ;  /* 0x00000000d5007209 */ /* 0x000fe40007810000 */
[----:B------:R-:W-:Y:S01]  /*b0a0*/  FSEL R142, R142, RZ, P1 ;  /* 0x000000ff8e8e7208 */ /* 0x000fe20000800000 */
[----:B------:R-:W1:Y:S01]  /*b0b0*/  SHFL.BFLY PT, R135, R4, 0x1, 0x1f ;  /* 0x0c201f0004877f89 */ /* 0x000e6200000e0000 */
[----:B------:R-:W-:Y:S02]  /*b0c0*/  FSEL R140, R47, -INF , !P0 ;  /* 0xff8000002f8c7808 */ /* 0x000fe40004000000 */
[----:B------:R-:W-:Y:S01]  /*b0d0*/  FSETP.NEU.FTZ.AND P2, PT, R137, -INF , PT ;  /* 0xff8000008900780b */ /* 0x000fe20003f5d000 */
[--C-:B------:R-:W-:Y:S01]  /*b0e0*/  FFMA.FTZ R3, R19, c[0x0][0x2d0], -R142.reuse ;  /* 0x0000b40013037a23 */ /* 0x100fe2000001088e */
[----:B------:R-:W-:Y:S01]  /*b0f0*/  FMNMX.FTZ R0, R140, R0, !PT ;  /* 0x000000008c007209 */ /* 0x000fe20007810000 */
[--C-:B------:R-:W-:Y:S01]  /*b100*/  FFMA.FTZ R8, R8, c[0x0][0x2d0], -R142.reuse ;  /* 0x0000b40008087a23 */ /* 0x100fe2000001088e */
[----:B------:R-:W-:Y:S01]  /*b110*/  FSEL R141, R141, RZ, P2 ;  /* 0x000000ff8d8d7208 */ /* 0x000fe20001000000 */
[----:B------:R2:W-:Y:S01]  /*b120*/  MUFU.EX2 R26, R3 ;  /* 0x00000003001a7308 */ /* 0x0005e20000000800 */
[--C-:B------:R-:W-:Y:S01]  /*b130*/  FFMA.FTZ R12, R12, c[0x0][0x2d0], -R142.reuse ;  /* 0x0000b4000c0c7a23 */ /* 0x100fe2000001088e */
[----:B------:R-:W2:Y:S01]  /*b140*/  SHFL.BFLY PT, R2, R0, 0x2, 0x1f ;  /* 0x0c401f0000027f89 */ /* 0x000ea200000e0000 */
[----:B------:R-:W-:Y:S02]  /*b150*/  FFMA.FTZ R13, R13, c[0x0][0x2d0], -R142 ;  /* 0x0000b4000d0d7a23 */ /* 0x000fe4000001088e */
[--C-:B------:R-:W-:Y:S02]  /*b160*/  FFMA.FTZ R9, R9, c[0x0][0x2d0], -R141.reuse ;  /* 0x0000b40009097a23 */ /* 0x100fe4000001088d */
[--C-:B------:R-:W-:Y:S02]  /*b170*/  FFMA.FTZ R14, R14, c[0x0][0x2d0], -R141.reuse ;  /* 0x0000b4000e0e7a23 */ /* 0x100fe4000001088d */
[--C-:B------:R-:W-:Y:S01]  /*b180*/  FFMA.FTZ R15, R15, c[0x0][0x2d0], -R141.reuse ;  /* 0x0000b4000f0f7a23 */ /* 0x100fe2000001088d */
[----:B------:R-:W-:Y:S01]  /*b190*/  MUFU.EX2 R45, R9 ;  /* 0x00000009002d7308 */ /* 0x000fe20000000800 */
[----:B------:R-:W-:Y:S01]  /*b1a0*/  FFMA.FTZ R16, R16, c[0x0][0x2d0], -R141 ;  /* 0x0000b40010107a23 */ /* 0x000fe2000001088d */
[----:B-1----:R-:W-:Y:S04]  /*b1b0*/  FMNMX.FTZ R135, R4, R135, !PT ;  /* 0x0000008704877209 */ /* 0x002fe80007810000 */
[C---:B------:R-:W-:Y:S01]  /*b1c0*/  FSETP.NEU.FTZ.AND P0, PT, R135.reuse, -INF , PT ;  /* 0xff8000008700780b */ /* 0x040fe20003f1d000 */
[----:B------:R-:W-:Y:S03]  /*b1d0*/  FMUL.FTZ R143, R135, c[0x0][0x2d0] ;  /* 0x0000b400878f7a20 */ /* 0x000fe60000410000 */
[----:B------:R-:W1:Y:S01]  /*b1e0*/  MUFU.EX2 R51, R14 ;  /* 0x0000000e00337308 */ /* 0x000e620000000800 */
[----:B--2---:R-:W-:Y:S02]  /*b1f0*/  FMNMX.FTZ R3, R0, R2, !PT ;  /* 0x0000000200037209 */ /* 0x004fe40007810000 */
[----:B------:R-:W-:Y:S02]  /*b200*/  FSEL R0, R137, RZ, P2 ;  /* 0x000000ff89007208 */ /* 0x000fe40001000000 */
[----:B------:R-:W-:Y:S01]  /*b210*/  FSEL R143, R143, RZ, P0 ;  /* 0x000000ff8f8f7208 */ /* 0x000fe20000000000 */
[----:B------:R-:W2:Y:S04]  /*b220*/  SHFL.BFLY PT, R4, R3, 0x1, 0x1f ;  /* 0x0c201f0003047f89 */ /* 0x000ea800000e0000 */
[----:B------:R-:W-:Y:S01]  /*b230*/  MUFU.EX2 R35, R15 ;  /* 0x0000000f00237308 */ /* 0x000fe20000000800 */
[----:B------:R-:W-:Y:S02]  /*b240*/  FADD.FTZ R0, -R0, R132 ;  /* 0x0000008400007221 */ /* 0x000fe40000010100 */
[--C-:B------:R-:W-:Y:S02]  /*b250*/  FFMA.FTZ R2, R17, c[0x0][0x2d0], -R143.reuse ;  /* 0x0000b40011027a23 */ /* 0x100fe4000001088f */
[----:B------:R-:W-:Y:S02]  /*b260*/  FMUL.FTZ R0, R0, c[0x0][0x2d0] ;  /* 0x0000b40000007a20 */ /* 0x000fe40000410000 */
[--C-:B------:R-:W-:Y:S02]  /*b270*/  FFMA.FTZ R7, R7, c[0x0][0x2d0], -R143.reuse ;  /* 0x0000b40007077a23 */ /* 0x100fe4000001088f */
[--C-:B------:R-:W-:Y:S01]  /*b280*/  FFMA.FTZ R11, R11, c[0x0][0x2d0], -R143.reuse ;  /* 0x0000b4000b0b7a23 */ /* 0x100fe2000001088f */
[----:B------:R3:W-:Y:S01]  /*b290*/  MUFU.EX2 R41, R2 ;  /* 0x0000000200297308 */ /* 0x0007e20000000800 */
[----:B------:R-:W-:Y:S01]  /*b2a0*/  FFMA.FTZ R10, R10, c[0x0][0x2d0], -R143 ;  /* 0x0000b4000a0a7a23 */ /* 0x000fe2000001088f */
[----:B-1----:R-:W-:Y:S08]  /*b2b0*/  F2FP.PACK_AB R192, R51, R45 ;  /* 0x0000002d33c0723e */ /* 0x002ff000000000ff */
[----:B------:R1:W4:Y:S01]  /*b2c0*/  MUFU.EX2 R133, R0 ;  /* 0x0000000000857308 */ /* 0x0003220000000800 */
[----:B--2---:R-:W-:Y:S09]  /*b2d0*/  FMNMX.FTZ R3, R4, R3, !PT ;  /* 0x0000000304037209 */ /* 0x004ff20007810000 */
[----:B------:R-:W2:Y:S01]  /*b2e0*/  MUFU.EX2 R40, R16 ;  /* 0x0000001000287308 */ /* 0x000ea20000000800 */
[----:B---3--:R-:W-:Y:S05]  /*b2f0*/  FSEL R2, R136, RZ, P1 ;  /* 0x000000ff88027208 */ /* 0x008fea0000800000 */
[----:B------:R-:W-:Y:S04]  /*b300*/  FADD.FTZ R2, -R2, R134 ;  /* 0x0000008602027221 */ /* 0x000fe80000010100 */
[----:B------:R-:W-:Y:S01]  /*b310*/  MUFU.EX2 R44, R8 ;  /* 0x00000008002c7308 */ /* 0x000fe20000000800 */
[----:B------:R-:W-:Y:S02]  /*b320*/  FMUL.FTZ R134, R3, c[0x0][0x2d0] ;  /* 0x0000b40003867a20 */ /* 0x000fe40000410000 */
[----:B------:R-:W-:Y:S01]  /*b330*/  FMUL.FTZ R2, R2, c[0x0][0x2d0] ;  /* 0x0000b40002027a20 */ /* 0x000fe20000410000 */
[----:B-1----:R-:W-:Y:S01]  /*b340*/  FSEL R0, R135, RZ, P0 ;  /* 0x000000ff87007208 */ /* 0x002fe20000000000 */
[----:B----4-:R-:W-:Y:S01]  /*b350*/  FMUL.FTZ R17, R133, R157 ;  /* 0x0000009d85117220 */ /* 0x010fe20000410000 */
[----:B------:R-:W-:Y:S01]  /*b360*/  FSETP.NEU.FTZ.AND P0, PT, R3, -INF , PT ;  /* 0xff8000000300780b */ /* 0x000fe20003f1d000 */
[----:B------:R-:W-:Y:S02]  /*b370*/  FMUL.FTZ R32, R133, R172 ;  /* 0x000000ac85207220 */ /* 0x000fe40000410000 */
[----:B------:R-:W-:Y:S01]  /*b380*/  FADD.FTZ R0, -R0, R138 ;  /* 0x0000008a00007221 */ /* 0x000fe20000010100 */
[----:B------:R-:W1:Y:S01]  /*b390*/  MUFU.EX2 R132, R2 ;  /* 0x0000000200847308 */ /* 0x000e620000000800 */
[----:B------:R-:W-:Y:S01]  /*b3a0*/  FSEL R134, R134, RZ, P0 ;  /* 0x000000ff86867208 */ /* 0x000fe20000000000 */
[----:B------:R-:W-:Y:S02]  /*b3b0*/  FFMA.FTZ R138, R196, c[0x0][0x2d0], -R141 ;  /* 0x0000b400c48a7a23 */ /* 0x000fe4000001088d */
[----:B------:R-:W-:Y:S01]  /*b3c0*/  FMUL.FTZ R0, R0, c[0x0][0x2d0] ;  /* 0x0000b40000007a20 */ /* 0x000fe20000410000 */
[----:B--2---:R-:W-:Y:S01]  /*b3d0*/  F2FP.PACK_AB R194, R40, R35 ;  /* 0x0000002328c2723e */ /* 0x004fe200000000ff */
[--C-:B------:R-:W-:Y:S02]  /*b3e0*/  FFMA.FTZ R4, R25, c[0x0][0x2d0], -R134.reuse ;  /* 0x0000b40019047a23 */ /* 0x100fe40000010886 */
[--C-:B------:R-:W-:Y:S02]  /*b3f0*/  FFMA.FTZ R5, R5, c[0x0][0x2d0], -R134.reuse ;  /* 0x0000b40005057a23 */ /* 0x100fe40000010886 */
[----:B------:R2:W3:Y:S01]  /*b400*/  MUFU.EX2 R2, R0 ;  /* 0x0000000000027308 */ /* 0x0004e20000000800 */
[C---:B------:R-:W-:Y:S02]  /*b410*/  FMUL.FTZ R16, R133.reuse, R156 ;  /* 0x0000009c85107220 */ /* 0x040fe40000410000 */
[C---:B------:R-:W-:Y:S02]  /*b420*/  FMUL.FTZ R52, R133.reuse, R52 ;  /* 0x0000003485347220 */ /* 0x040fe40000410000 */
[C---:B------:R-:W-:Y:S02]  /*b430*/  FMUL.FTZ R53, R133.reuse, R53 ;  /* 0x0000003585357220 */ /* 0x040fe40000410000 */
[C---:B------:R-:W-:Y:S02]  /*b440*/  FMUL.FTZ R64, R133.reuse, R64 ;  /* 0x0000004085407220 */ /* 0x040fe40000410000 */
[C---:B------:R-:W-:Y:S01]  /*b450*/  FMUL.FTZ R65, R133.reuse, R65 ;  /* 0x0000004185417220 */ /* 0x040fe20000410000 */
[----:B------:R-:W4:Y:S01]  /*b460*/  MUFU.EX2 R48, R12 ;  /* 0x0000000c00307308 */ /* 0x000f220000000800 */
[C---:B------:R-:W-:Y:S02]  /*b470*/  FMUL.FTZ R68, R133.reuse, R68 ;  /* 0x0000004485447220 */ /* 0x040fe40000410000 */
[C---:B------:R-:W-:Y:S02]  /*b480*/  FMUL.FTZ R69, R133.reuse, R69 ;  /* 0x0000004585457220 */ /* 0x040fe40000410000 */
[C---:B-1----:R-:W-:Y:S02]  /*b490*/  FMUL.FTZ R6, R132.reuse, R146 ;  /* 0x0000009284067220 */ /* 0x042fe40000410000 */
[C---:B------:R-:W-:Y:S02]  /*b4a0*/  FMUL.FTZ R19, R132.reuse, R159 ;  /* 0x0000009f84137220 */ /* 0x040fe40000410000 */
[C---:B------:R-:W-:Y:S01]  /*b4b0*/  FMUL.FTZ R54, R132.reuse, R54 ;  /* 0x0000003684367220 */ /* 0x040fe20000410000 */
[----:B------:R-:W1:Y:S01]  /*b4c0*/  MUFU.EX2 R33, R13 ;  /* 0x0000000d00217308 */ /* 0x000e620000000800 */
[C---:B------:R-:W-:Y:S02]  /*b4d0*/  FMUL.FTZ R55, R132.reuse, R55 ;  /* 0x0000003784377220 */ /* 0x040fe40000410000 */
[----:B------:R-:W-:Y:S02]  /*b4e0*/  FMUL.FTZ R66, R132, R66 ;  /* 0x0000004284427220 */ /* 0x000fe40000410000 */
[--C-:B--2---:R-:W-:Y:S02]  /*b4f0*/  FFMA.FTZ R0, R18, c[0x0][0x2d0], -R134.reuse ;  /* 0x0000b40012007a23 */ /* 0x104fe40000010886 */
[C---:B---3--:R-:W-:Y:S02]  /*b500*/  FMUL.FTZ R8, R2.reuse, R148 ;  /* 0x0000009402087220 */ /* 0x048fe40000410000 */
[----:B------:R-:W-:Y:S01]  /*b510*/  FMUL.FTZ R9, R2, R149 ;  /* 0x0000009502097220 */ /* 0x000fe20000410000 */
[----:B------:R2:W-:Y:S01]  /*b520*/  MUFU.EX2 R216, R0 ;  /* 0x0000000000d87308 */ /* 0x0005e20000000800 */
[----:B------:R-:W-:Y:S02]  /*b530*/  FMUL.FTZ R18, R132, R158 ;  /* 0x0000009e84127220 */ /* 0x000fe40000410000 */
[----:B------:R-:W-:Y:S01]  /*b540*/  FMUL.FTZ R25, R2, R165 ;  /* 0x000000a502197220 */ /* 0x000fe20000410000 */
[----:B----4-:R-:W-:Y:S01]  /*b550*/  F2FP.PACK_AB R193, R48, R44 ;  /* 0x0000002c30c1723e */ /* 0x010fe200000000ff */
[C---:B------:R-:W-:Y:S01]  /*b560*/  FMUL.FTZ R12, R2.reuse, R152 ;  /* 0x00000098020c7220 */ /* 0x040fe20000410000 */
[----:B------:R-:W-:Y:S01]  /*b570*/  LDSM.16.MT88.4 R156, [R226+0x2880] ;  /* 0x00288000e29c783b */ /* 0x000fe20000004200 */
[C---:B------:R-:W-:Y:S01]  /*b580*/  FMUL.FTZ R28, R2.reuse, R168 ;  /* 0x000000a8021c7220 */ /* 0x040fe20000410000 */
[----:B------:R-:W-:Y:S01]  /*b590*/  MOV R168, R48 ;  /* 0x0000003000a87202 */ /* 0x000fe20000000f00 */
[C---:B------:R-:W-:Y:S01]  /*b5a0*/  FMUL.FTZ R29, R2.reuse, R169 ;  /* 0x000000a9021d7220 */ /* 0x040fe20000410000 */
[----:B------:R-:W3:Y:S01]  /*b5b0*/  MUFU.EX2 R49, R7 ;  /* 0x0000000700317308 */ /* 0x000ee20000000800 */
[C---:B------:R-:W-:Y:S02]  /*b5c0*/  FMUL.FTZ R48, R133.reuse, R188 ;  /* 0x000000bc85307220 */ /* 0x040fe40000410000 */
[C---:B------:R-:W-:Y:S01]  /*b5d0*/  FMUL.FTZ R56, R2.reuse, R56 ;  /* 0x0000003802387220 */ /* 0x040fe20000410000 */
[----:B-1----:R-:W-:Y:S01]  /*b5e0*/  MOV R172, R33 ;  /* 0x0000002100ac7202 */ /* 0x002fe20000000f00 */
[C---:B------:R-:W-:Y:S02]  /*b5f0*/  FMUL.FTZ R13, R2.reuse, R153 ;  /* 0x00000099020d7220 */ /* 0x040fe40000410000 */
[C---:B------:R-:W-:Y:S02]  /*b600*/  FMUL.FTZ R57, R2.reuse, R57 ;  /* 0x0000003902397220 */ /* 0x040fe40000410000 */
[C---:B------:R-:W-:Y:S01]  /*b610*/  FMUL.FTZ R60, R2.reuse, R60 ;  /* 0x0000003c023c7220 */ /* 0x040fe20000410000 */
[----:B------:R1:W4:Y:S01]  /*b620*/  MUFU.EX2 R215, R5 ;  /* 0x0000000500d77308 */ /* 0x0003220000000800 */
[----:B------:R-:W-:Y:S02]  /*b630*/  FMUL.FTZ R61, R2, R61 ;  /* 0x0000003d023d7220 */ /* 0x000fe40000410000 */
[----:B------:R-:W-:Y:S02]  /*b640*/  FMUL.FTZ R67, R132, R67 ;  /* 0x0000004384437220 */ /* 0x000fe40000410000 */
[----:B--2---:R-:W-:Y:S02]  /*b650*/  FFMA.FTZ R0, R24, c[0x0][0x2d0], -R134 ;  /* 0x0000b40018007a23 */ /* 0x004fe40000010886 */
[----:B------:R-:W-:Y:S02]  /*b660*/  FMUL.FTZ R24, R2, R164 ;  /* 0x000000a402187220 */ /* 0x000fe40000410000 */
[C---:B------:R-:W-:Y:S01]  /*b670*/  FMUL.FTZ R70, R132.reuse, R70 ;  /* 0x0000004684467220 */ /* 0x040fe20000410000 */
[----:B------:R2:W-:Y:S01]  /*b680*/  MUFU.EX2 R217, R0 ;  /* 0x0000000000d97308 */ /* 0x0005e20000000800 */
[----:B------:R-:W-:Y:S02]  /*b690*/  FMUL.FTZ R71, R132, R71 ;  /* 0x0000004784477220 */ /* 0x000fe40000410000 */
[----:B------:R-:W-:Y:S01]  /*b6a0*/  FMUL.FTZ R72, R2, R72 ;  /* 0x0000004802487220 */ /* 0x000fe20000410000 */
[----:B---3--:R-:W-:Y:S01]  /*b6b0*/  MOV R169, R49 ;  /* 0x0000003100a97202 */ /* 0x008fe20000000f00 */
[----:B------:R-:W-:Y:S02]  /*b6c0*/  FMUL.FTZ R7, R132, R147 ;  /* 0x0000009384077220 */ /* 0x000fe40000410000 */
[C---:B------:R-:W-:Y:S02]  /*b6d0*/  FMUL.FTZ R73, R2.reuse, R73 ;  /* 0x0000004902497220 */ /* 0x040fe40000410000 */
[C---:B------:R-:W-:Y:S01]  /*b6e0*/  FMUL.FTZ R76, R2.reuse, R76 ;  /* 0x0000004c024c7220 */ /* 0x040fe20000410000 */
[----:B------:R3:W5:Y:S01]  /*b6f0*/  MUFU.EX2 R218, R4 ;  /* 0x0000000400da7308 */ /* 0x0007620000000800 */
[----:B------:R-:W-:Y:S02]  /*b700*/  FMUL.FTZ R77, R2, R77 ;  /* 0x0000004d024d7220 */ /* 0x000fe40000410000 */
[C---:B------:R-:W-:Y:S02]  /*b710*/  FMUL.FTZ R80, R133.reuse, R80 ;  /* 0x0000005085507220 */ /* 0x040fe40000410000 */
[C---:B-1----:R-:W-:Y:S01]  /*b720*/  FMUL.FTZ R5, R133.reuse, R145 ;  /* 0x0000009185057220 */ /* 0x042fe20000410000 */
[----:B----4-:R-:W-:Y:S01]  /*b730*/  F2FP.PACK_AB R145, R216, R215 ;  /* 0x000000d7d891723e */ /* 0x010fe200000000ff */
[C---:B------:R-:W-:Y:S02]  /*b740*/  FMUL.FTZ R81, R133.reuse, R81 ;  /* 0x0000005185517220 */ /* 0x040fe40000410000 */
[C---:B------:R-:W-:Y:S01]  /*b750*/  FMUL.FTZ R82, R132.reuse, R82 ;  /* 0x0000005284527220 */ /* 0x040fe20000410000 */
[----:B------:R-:W1:Y:S01]  /*b760*/  MUFU.EX2 R222, R11 ;  /* 0x0000000b00de7308 */ /* 0x000e620000000800 */
[C---:B------:R-:W-:Y:S02]  /*b770*/  FMUL.FTZ R83, R132.reuse, R83 ;  /* 0x0000005384537220 */ /* 0x040fe40000410000 */
[----:B------:R-:W-:Y:S01]  /*b780*/  FMUL.FTZ R84, R133, R84 ;  /* 0x0000005485547220 */ /* 0x000fe20000410000 */
[----:B--2---:R-:W-:Y:S01]  /*b790*/  FSEL R0, R3, RZ, P0 ;  /* 0x000000ff03007208 */ /* 0x004fe20000000000 */
[----:B------:R-:W-:Y:S01]  /*b7a0*/  FMUL.FTZ R85, R133, R85 ;  /* 0x0000005585557220 */ /* 0x000fe20000410000 */
[----:B------:R-:W-:Y:S01]  /*b7b0*/  PLOP3.LUT P0, PT, PT, PT, UP0, 0x80, 0x0 ;  /* 0x000000000000781c */ /* 0x000fe20003f0f008 */
[----:B------:R-:W-:Y:S02]  /*b7c0*/  FMUL.FTZ R86, R132, R86 ;  /* 0x0000005684567220 */ /* 0x000fe40000410000 */
[----:B------:R-:W-:Y:S01]  /*b7d0*/  FADD.FTZ R0, -R0, R139 ;  /* 0x0000008b00007221 */ /* 0x000fe20000010100 */
[----:B------:R-:W2:Y:S01]  /*b7e0*/  MUFU.EX2 R34, R10 ;  /* 0x0000000a00227308 */ /* 0x000ea20000000800 */
[----:B------:R-:W-:Y:S01]  /*b7f0*/  MOV R139, R26 ;  /* 0x0000001a008b7202 */ /* 0x000fe20000000f00 */
[----:B------:R-:W-:Y:S02]  /*b800*/  FMUL.FTZ R87, R132, R87 ;  /* 0x0000005784577220 */ /* 0x000fe40000410000 */
[----:B------:R-:W-:Y:S01]  /*b810*/  FMUL.FTZ R0, R0, c[0x0][0x2d0] ;  /* 0x0000b40000007a20 */ /* 0x000fe20000410000 */
[----:B------:R-:W-:Y:S01]  /*b820*/  F2FP.PACK_AB R195, R139, R33 ;  /* 0x000000218bc3723e */ /* 0x000fe200000000ff */
[C---:B---3--:R-:W-:Y:S01]  /*b830*/  FMUL.FTZ R4, R133.reuse, R144 ;  /* 0x0000009085047220 */ /* 0x048fe20000410000 */
[----:B-----5:R-:W-:Y:S01]  /*b840*/  F2FP.PACK_AB R147, R218, R217 ;  /* 0x000000d9da93723e */ /* 0x020fe200000000ff */
[C---:B------:R-:W-:Y:S02]  /*b850*/  FMUL.FTZ R33, R133.reuse, R173 ;  /* 0x000000ad85217220 */ /* 0x040fe40000410000 */
[----:B------:R-:W3:Y:S01]  /*b860*/  MUFU.EX2 R0, R0 ;  /* 0x0000000000007308 */ /* 0x000ee20000000800 */
[----:B------:R-:W-:Y:S02]  /*b870*/  FMUL.FTZ R88, R2, R88 ;  /* 0x0000005802587220 */ /* 0x000fe40000410000 */
[-C--:B------:R-:W-:Y:S05]  /*b880*/  HMMA.16816.F32 R4, R192, R20.reuse, R4 ;  /* 0x00000014c004723c */ /* 0x080fea0000001804 */
[----:B-1----:R-:W-:Y:S01]  /*b890*/  F2FP.PACK_AB R144, R222, R49 ;  /* 0x00000031de90723e */ /* 0x002fe200000000ff */
[----:B------:R-:W-:Y:S01]  /*b8a0*/  FMUL.FTZ R49, R133, R189 ;  /* 0x000000bd85317220 */ /* 0x000fe20000410000 */
[----:B------:R-:W-:Y:S01]  /*b8b0*/  MOV R189, R50 ;  /* 0x0000003200bd7202 */ /* 0x000fe20000000f00 */
[----:B------:R-:W-:Y:S01]  /*b8c0*/  FMUL.FTZ R50, R132, R190 ;  /* 0x000000be84327220 */ /* 0x000fe20000410000 */
[-C--:B--2---:R-:W-:Y:S03]  /*b8d0*/  F2FP.PACK_AB R146, R41, R34.reuse ;  /* 0x000000222992723e */ /* 0x084fe600000000ff */
[----:B------:R-:W-:Y:S01]  /*b8e0*/  FMUL.FTZ R89, R2, R89 ;  /* 0x0000005902597220 */ /* 0x000fe20000410000 */
[----:B------:R-:W-:Y:S01]  /*b8f0*/  MOV R173, R34 ;  /* 0x0000002200ad7202 */ /* 0x000fe20000000f00 */
[C---:B------:R-:W-:Y:S01]  /*b900*/  FMUL.FTZ R34, R132.reuse, R174 ;  /* 0x000000ae84227220 */ /* 0x040fe20000410000 */
[----:B------:R-:W-:Y:S01]  /*b910*/  MOV R174, R35 ;  /* 0x0000002300ae7202 */ /* 0x000fe20000000f00 */
[----:B------:R-:W-:Y:S01]  /*b920*/  FMUL.FTZ R35, R132, R175 ;  /* 0x000000af84237220 */ /* 0x000fe20000410000 */
[----:B------:R-:W-:Y:S01]  /*b930*/  MOV R175, R222 ;  /* 0x000000de00af7202 */ /* 0x000fe20000000f00 */
[----:B------:R-:W-:Y:S02]  /*b940*/  FMUL.FTZ R92, R2, R92 ;  /* 0x0000005c025c7220 */ /* 0x000fe40000410000 */
        /* <DEDUP_REMOVED lines=20> */
[C---:B------:R-:W-:Y:S02]  /*ba90*/  FMUL.FTZ R47, R0.reuse, R187 ;  /* 0x000000bb002f7220 */ /* 0x040fe40000410000 */
[-C--:B------:R-:W-:Y:S03]  /*baa0*/  HMMA.16816.F32 R20, R192, R36.reuse, R20 ;  /* 0x00000024c014723c */ /* 0x080fe60000001814 */
[C---:B------:R-:W-:Y:S02]  /*bab0*/  FMUL.FTZ R43, R0.reuse, R183 ;  /* 0x000000b7002b7220 */ /* 0x040fe40000410000 */
[C---:B------:R-:W-:Y:S02]  /*bac0*/  FMUL.FTZ R46, R0.reuse, R186 ;  /* 0x000000ba002e7220 */ /* 0x040fe40000410000 */
[C---:B------:R-:W-:Y:S01]  /*bad0*/  FMUL.FTZ R58, R0.reuse, R58 ;  /* 0x0000003a003a7220 */ /* 0x040fe20000410000 */
[C---:B------:R-:W-:Y:S04]  /*bae0*/  HMMA.16816.F32 R24, R144.reuse, R36, R24 ;  /* 0x000000249018723c */ /* 0x040fe80000001818 */
[C---:B------:R-:W-:Y:S02]  /*baf0*/  FMUL.FTZ R59, R0.reuse, R59 ;  /* 0x0000003b003b7220 */ /* 0x040fe40000410000 */
[----:B------:R-:W-:Y:S02]  /*bb00*/  FMUL.FTZ R62, R0, R62 ;  /* 0x0000003e003e7220 */ /* 0x000fe40000410000 */
[-C--:B------:R-:W-:Y:S04]  /*bb10*/  HMMA.16816.F32 R28, R144, R38.reuse, R28 ;  /* 0x00000026901c723c */ /* 0x080fe8000000181c */
[C---:B------:R-:W-:Y:S01]  /*bb20*/  FMUL.FTZ R36, R133.reuse, R176 ;  /* 0x000000b085247220 */ /* 0x040fe20000410000 */
[----:B------:R-:W-:Y:S01]  /*bb30*/  MOV R176, R44 ;  /* 0x0000002c00b07202 */ /* 0x000fe20000000f00 */
[C---:B------:R-:W-:Y:S02]  /*bb40*/  FMUL.FTZ R44, R2.reuse, R184 ;  /* 0x000000b8022c7220 */ /* 0x040fe40000410000 */
[C---:B------:R-:W-:Y:S04]  /*bb50*/  HMMA.16816.F32 R32, R192.reuse, R38, R32 ;  /* 0x00000026c020723c */ /* 0x040fe80000001820 */
[C---:B------:R-:W-:Y:S01]  /*bb60*/  FMUL.FTZ R37, R133.reuse, R177 ;  /* 0x000000b185257220 */ /* 0x040fe20000410000 */
[----:B------:R-:W-:Y:S01]  /*bb70*/  MOV R177, R45 ;  /* 0x0000002d00b17202 */ /* 0x000fe20000000f00 */
[----:B------:R-:W-:Y:S02]  /*bb80*/  FMUL.FTZ R45, R2, R185 ;  /* 0x000000b9022d7220 */ /* 0x000fe40000410000 */
[----:B------:R-:W-:Y:S01]  /*bb90*/  FMUL.FTZ R39, R132, R179 ;  /* 0x000000b384277220 */ /* 0x000fe20000410000 */
[----:B------:R-:W-:Y:S03]  /*bba0*/  MOV R179, R40 ;  /* 0x0000002800b37202 */ /* 0x000fe60000000f00 */
[C---:B------:R-:W-:Y:S01]  /*bbb0*/  FMUL.FTZ R40, R2.reuse, R180 ;  /* 0x000000b402287220 */ /* 0x040fe20000410000 */
[----:B------:R-:W-:Y:S01]  /*bbc0*/  MOV R180, R41 ;  /* 0x0000002900b47202 */ /* 0x000fe20000000f00 */
[----:B------:R-:W-:Y:S02]  /*bbd0*/  FMUL.FTZ R41, R2, R181 ;  /* 0x000000b502297220 */ /* 0x000fe40000410000 */
[----:B------:R3:W-:Y:S01]  /*bbe0*/  MUFU.EX2 R181, R138 ;  /* 0x0000008a00b57308 */ /* 0x0007e20000000800 */
[C---:B------:R-:W-:Y:S01]  /*bbf0*/  FMUL.FTZ R38, R132.reuse, R178 ;  /* 0x000000b284267220 */ /* 0x040fe20000410000 */
[----:B------:R-:W-:Y:S01]  /*bc00*/  MOV R178, R51 ;  /* 0x0000003300b27202 */ /* 0x000fe20000000f00 */
[----:B------:R-:W-:Y:S02]  /*bc10*/  FMUL.FTZ R51, R132, R191 ;  /* 0x000000bf84337220 */ /* 0x000fe40000410000 */
[C---:B------:R-:W-:Y:S02]  /*bc20*/  FMUL.FTZ R63, R0.reuse, R63 ;  /* 0x0000003f003f7220 */ /* 0x040fe40000410000 */
[C---:B------:R-:W-:Y:S01]  /*bc30*/  FMUL.FTZ R74, R0.reuse, R74 ;  /* 0x0000004a004a7220 */ /* 0x040fe20000410000 */
[-C--:B-1----:R-:W-:Y:S03]  /*bc40*/  HMMA.16816.F32 R36, R192, R148.reuse, R36 ;  /* 0x00000094c024723c */ /* 0x082fe60000001824 */
[C---:B------:R-:W-:Y:S02]  /*bc50*/  FMUL.FTZ R75, R0.reuse, R75 ;  /* 0x0000004b004b7220 */ /* 0x040fe40000410000 */
[C---:B------:R-:W-:Y:S02]  /*bc60*/  FMUL.FTZ R78, R0.reuse, R78 ;  /* 0x0000004e004e7220 */ /* 0x040fe40000410000 */
[C---:B------:R-:W-:Y:S01]  /*bc70*/  FMUL.FTZ R79, R0.reuse, R79 ;  /* 0x0000004f004f7220 */ /* 0x040fe20000410000 */
[C---:B------:R-:W-:Y:S04]  /*bc80*/  HMMA.16816.F32 R40, R144.reuse, R148, R40 ;  /* 0x000000949028723c */ /* 0x040fe80000001828 */
[C---:B------:R-:W-:Y:S02]  /*bc90*/  FMUL.FTZ R90, R0.reuse, R90 ;  /* 0x0000005a005a7220 */ /* 0x040fe40000410000 */
[----:B------:R-:W-:Y:S02]  /*bca0*/  FMUL.FTZ R91, R0, R91 ;  /* 0x0000005b005b7220 */ /* 0x000fe40000410000 */
[-C--:B------:R-:W-:Y:S04]  /*bcb0*/  HMMA.16816.F32 R44, R144, R150.reuse, R44 ;  /* 0x00000096902c723c */ /* 0x080fe8000000182c */
[--C-:B---3--:R-:W-:Y:S02]  /*bcc0*/  FFMA.FTZ R138, R198, c[0x0][0x2d0], -R141.reuse ;  /* 0x0000b400c68a7a23 */ /* 0x108fe4000001088d */
[----:B------:R-:W-:Y:S02]  /*bcd0*/  FMUL.FTZ R93, R2, R93 ;  /* 0x0000005d025d7220 */ /* 0x000fe40000410000 */
[C---:B------:R-:W-:Y:S01]  /*bce0*/  HMMA.16816.F32 R48, R192.reuse, R150, R48 ;  /* 0x00000096c030723c */ /* 0x040fe20000001830 */
[----:B------:R1:W3:Y:S01]  /*bcf0*/  MUFU.EX2 R184, R138 ;  /* 0x0000008a00b87308 */ /* 0x0002e20000000800 */
[----:B------:R-:W4:Y:S02]  /*bd00*/  LDSM.16.MT88.4 R148, [R225+0x3880] ;  /* 0x00388000e194783b */ /* 0x000f240000004200 */
[C---:B------:R-:W-:Y:S02]  /*bd10*/  FMUL.FTZ R94, R0.reuse, R94 ;  /* 0x0000005e005e7220 */ /* 0x040fe40000410000 */
[----:B------:R-:W-:Y:S02]  /*bd20*/  FMUL.FTZ R95, R0, R95 ;  /* 0x0000005f005f7220 */ /* 0x000fe40000410000 */
[-C--:B--2---:R-:W-:Y:S04]  /*bd30*/  HMMA.16816.F32 R52, R192, R152.reuse, R52 ;  /* 0x00000098c034723c */ /* 0x084fe80000001834 */
[C---:B------:R-:W-:Y:S02]  /*bd40*/  FMUL.FTZ R96, R133.reuse, R96 ;  /* 0x0000006085607220 */ /* 0x040fe40000410000 */
[----:B------:R-:W-:Y:S02]  /*bd50*/  FMUL.FTZ R97, R133, R97 ;  /* 0x0000006185617220 */ /* 0x000fe40000410000 */
[C---:B------:R-:W-:Y:S04]  /*bd60*/  HMMA.16816.F32 R56, R144.reuse, R152, R56 ;  /* 0x000000989038723c */ /* 0x040fe80000001838 */
[C---:B------:R-:W-:Y:S02]  /*bd70*/  FMUL.FTZ R98, R132.reuse, R98 ;  /* 0x0000006284627220 */ /* 0x040fe40000410000 */
[C---:B------:R-:W-:Y:S02]  /*bd80*/  FMUL.FTZ R99, R132.reuse, R99 ;  /* 0x0000006384637220 */ /* 0x040fe40000410000 */
[-C--:B------:R-:W-:Y:S04]  /*bd90*/  HMMA.16816.F32 R60, R144, R154.reuse, R60 ;  /* 0x0000009a903c723c */ /* 0x080fe8000000183c */
[--C-:B-1----:R-:W-:Y:S02]  /*bda0*/  FFMA.FTZ R138, R197, c[0x0][0x2d0], -R142.reuse ;  /* 0x0000b400c58a7a23 */ /* 0x102fe4000001088e */
[C---:B------:R-:W-:Y:S02]  /*bdb0*/  FMUL.FTZ R100, R133.reuse, R100 ;  /* 0x0000006485647220 */ /* 0x040fe40000410000 */
[C---:B------:R-:W-:Y:S01]  /*bdc0*/  HMMA.16816.F32 R64, R192.reuse, R154, R64 ;  /* 0x0000009ac040723c */ /* 0x040fe20000001840 */
[----:B------:R1:W-:Y:S01]  /*bdd0*/  MUFU.EX2 R182, R138 ;  /* 0x0000008a00b67308 */ /* 0x0003e20000000800 */
[----:B------:R-:W2:Y:S02]  /*bde0*/  LDSM.16.MT88.4 R152, [R226+0x3880] ;  /* 0x00388000e298783b */ /* 0x000ea40000004200 */
[----:B------:R-:W-:Y:S02]  /*bdf0*/  FMUL.FTZ R101, R133, R101 ;  /* 0x0000006585657220 */ /* 0x000fe40000410000 */
[C---:B------:R-:W-:Y:S02]  /*be00*/  FMUL.FTZ R102, R132.reuse, R102 ;  /* 0x0000006684667220 */ /* 0x040fe40000410000 */
[----:B------:R-:W-:Y:S01]  /*be10*/  FMUL.FTZ R103, R132, R103 ;  /* 0x0000006784677220 */ /* 0x000fe20000410000 */
[-C--:B----4-:R-:W-:Y:S03]  /*be20*/  HMMA.16816.F32 R68, R192, R148.reuse, R68 ;  /* 0x00000094c044723c */ /* 0x090fe60000001844 */
[C---:B------:R-:W-:Y:S02]  /*be30*/  FMUL.FTZ R104, R2.reuse, R104 ;  /* 0x0000006802687220 */ /* 0x040fe40000410000 */
[----:B------:R-:W-:Y:S02]  /*be40*/  FMUL.FTZ R105, R2, R105 ;  /* 0x0000006902697220 */ /* 0x000fe40000410000 */
[C---:B------:R-:W-:Y:S01]  /*be50*/  FMUL.FTZ R106, R0.reuse, R106 ;  /* 0x0000006a006a7220 */ /* 0x040fe20000410000 */
[C---:B------:R-:W-:Y:S04]  /*be60*/  HMMA.16816.F32 R72, R144.reuse, R148, R72 ;  /* 0x000000949048723c */ /* 0x040fe80000001848 */
[----:B------:R-:W-:Y:S02]  /*be70*/  FMUL.FTZ R107, R0, R107 ;  /* 0x0000006b006b7220 */ /* 0x000fe40000410000 */
[C---:B------:R-:W-:Y:S02]  /*be80*/  FMUL.FTZ R108, R2.reuse, R108 ;  /* 0x0000006c026c7220 */ /* 0x040fe40000410000 */
[-C--:B------:R-:W-:Y:S04]  /*be90*/  HMMA.16816.F32 R76, R144, R150.reuse, R76 ;  /* 0x00000096904c723c */ /* 0x080fe8000000184c */
[--C-:B-1----:R-:W-:Y:S02]  /*bea0*/  FFMA.FTZ R138, R199, c[0x0][0x2d0], -R142.reuse ;  /* 0x0000b400c78a7a23 */ /* 0x102fe4000001088e */
[----:B------:R-:W-:Y:S02]  /*beb0*/  FMUL.FTZ R109, R2, R109 ;  /* 0x0000006d026d7220 */ /* 0x000fe40000410000 */
[C---:B------:R-:W-:Y:S01]  /*bec0*/  HMMA.16816.F32 R80, R192.reuse, R150, R80 ;  /* 0x00000096c050723c */ /* 0x040fe20000001850 */
[----:B------:R1:W4:Y:S01]  /*bed0*/  MUFU.EX2 R185, R138 ;  /* 0x0000008a00b97308 */ /* 0x0003220000000800 */
[----:B------:R-:W5:Y:S02]  /*bee0*/  LDSM.16.MT88.4 R148, [R228+0x3880] ;  /* 0x00388000e494783b */ /* 0x000f640000004200 */
[C---:B------:R-:W-:Y:S02]  /*bef0*/  FMUL.FTZ R110, R0.reuse, R110 ;  /* 0x0000006e006e7220 */ /* 0x040fe40000410000 */
[----:B------:R-:W-:Y:S02]  /*bf00*/  FMUL.FTZ R111, R0, R111 ;  /* 0x0000006f006f7220 */ /* 0x000fe40000410000 */
[-C--:B--2---:R-:W-:Y:S04]  /*bf10*/  HMMA.16816.F32 R84, R192, R152.reuse, R84 ;  /* 0x00000098c054723c */ /* 0x084fe80000001854 */
[C---:B------:R-:W-:Y:S02]  /*bf20*/  FMUL.FTZ R112, R133.reuse, R112 ;  /* 0x0000007085707220 */ /* 0x040fe40000410000 */
[C---:B------:R-:W-:Y:S02]  /*bf30*/  FMUL.FTZ R113, R133.reuse, R113 ;  /* 0x0000007185717220 */ /* 0x040fe40000410000 */
[C---:B------:R-:W-:Y:S04]  /*bf40*/  HMMA.16816.F32 R88, R144.reuse, R152, R88 ;  /* 0x000000989058723c */ /* 0x040fe80000001858 */
[C---:B------:R-:W-:Y:S02]  /*bf50*/  FMUL.FTZ R114, R132.reuse, R114 ;  /* 0x0000007284727220 */ /* 0x040fe40000410000 */
[----:B------:R-:W-:Y:S02]  /*bf60*/  FMUL.FTZ R115, R132, R115 ;  /* 0x0000007384737220 */ /* 0x000fe40000410000 */
        /* <DEDUP_REMOVED lines=9> */
[-C--:B-----5:R-:W-:Y:S03]  /*c000*/  HMMA.16816.F32 R100, R192, R148.reuse, R100 ;  /* 0x00000094c064723c */ /* 0x0a0fe60000001864 */
[C---:B------:R-:W-:Y:S02]  /*c010*/  FMUL.FTZ R124, R2.reuse, R124 ;  /* 0x0000007c027c7220 */ /* 0x040fe40000410000 */
[----:B------:R-:W-:Y:S02]  /*c020*/  FMUL.FTZ R125, R2, R125 ;  /* 0x0000007d027d7220 */ /* 0x000fe40000410000 */
[C---:B------:R-:W-:Y:S01]  /*c030*/  FMUL.FTZ R126, R0.reuse, R126 ;  /* 0x0000007e007e7220 */ /* 0x040fe20000410000 */
[C---:B------:R-:W-:Y:S04]  /*c040*/  HMMA.16816.F32 R104, R144.reuse, R148, R104 ;  /* 0x000000949068723c */ /* 0x040fe80000001868 */
[----:B------:R-:W-:Y:S02]  /*c050*/  FMUL.FTZ R127, R0, R127 ;  /* 0x0000007f007f7220 */ /* 0x000fe40000410000 */
[C---:B------:R-:W-:Y:S02]  /*c060*/  FMUL.FTZ R128, R133.reuse, R128 ;  /* 0x0000008085807220 */ /* 0x040fe40000410000 */
[-C--:B------:R-:W-:Y:S04]  /*c070*/  HMMA.16816.F32 R108, R144, R150.reuse, R108 ;  /* 0x00000096906c723c */ /* 0x080fe8000000186c */
[----:B-1----:R-:W-:Y:S02]  /*c080*/  FFMA.FTZ R138, R204, c[0x0][0x2d0], -R141 ;  /* 0x0000b400cc8a7a23 */ /* 0x002fe4000001088d */
[C---:B------:R-:W-:Y:S02]  /*c090*/  FMUL.FTZ R129, R133.reuse, R129 ;  /* 0x0000008185817220 */ /* 0x040fe40000410000 */
[C---:B------:R-:W-:Y:S01]  /*c0a0*/  HMMA.16816.F32 R112, R192.reuse, R150, R112 ;  /* 0x00000096c070723c */ /* 0x040fe20000001870 */
[----:B------:R1:W5:Y:S01]  /*c0b0*/  MUFU.EX2 R171, R138 ;  /* 0x0000008a00ab7308 */ /* 0x0003620000000800 */
[----:B------:R-:W3:Y:S02]  /*c0c0*/  LDSM.16.MT88.4 R148, [R225+0x2880] ;  /* 0x00288000e194783b */ /* 0x000ee40000004200 */
[C---:B------:R-:W-:Y:S02]  /*c0d0*/  FMUL.FTZ R116, R133.reuse, R116 ;  /* 0x0000007485747220 */ /* 0x040fe40000410000 */
[----:B------:R-:W-:Y:S02]  /*c0e0*/  FMUL.FTZ R117, R133, R117 ;  /* 0x0000007585757220 */ /* 0x000fe40000410000 */
[C---:B------:R-:W-:Y:S04]  /*c0f0*/  FMUL.FTZ R118, R132.reuse, R118 ;  /* 0x0000007684767220 */ /* 0x040fe80000410000 */
[C---:B------:R-:W-:Y:S02]  /*c100*/  FMUL.FTZ R119, R132.reuse, R119 ;  /* 0x0000007784777220 */ /* 0x040fe40000410000 */
[C---:B------:R-:W-:Y:S02]  /*c110*/  FMUL.FTZ R130, R132.reuse, R130 ;  /* 0x0000008284827220 */ /* 0x040fe40000410000 */
[----:B------:R-:W-:Y:S03]  /*c120*/  FMUL.FTZ R131, R132, R131 ;  /* 0x0000008384837220 */ /* 0x000fe60000410000 */
[-C--:B--2---:R-:W-:Y:S03]  /*c130*/  HMMA.16816.F32 R116, R192, R152.reuse, R116 ;  /* 0x00000098c074723c */ /* 0x084fe60000001874 */
[--C-:B-1----:R-:W-:Y:S05]  /*c140*/  FFMA.FTZ R138, R203, c[0x0][0x2d0], -R142.reuse ;  /* 0x0000b400cb8a7a23 */ /* 0x102fea000001088e */
[C---:B------:R-:W-:Y:S01]  /*c150*/  HMMA.16816.F32 R120, R144.reuse, R152, R120 ;  /* 0x000000989078723c */ /* 0x040fe20000001878 */
[----:B------:R1:W-:Y:S07]  /*c160*/  MUFU.EX2 R188, R138 ;  /* 0x0000008a00bc7308 */ /* 0x0003ee0000000800 */
[-C--:B------:R-:W-:Y:S07]  /*c170*/  HMMA.16816.F32 R124, R144, R154.reuse, R124 ;  /* 0x0000009a907c723c */ /* 0x080fee000000187c */
        /* <DEDUP_REMOVED lines=43> */
[--C-:B-1----:R-:W-:Y:S01]  /*c430*/  FFMA.FTZ R138, R219, c[0x0][0x2d0], -R142.reuse ;  /* 0x0000b400db8a7a23 */ /* 0x102fe2000001088e */
[----:B------:R-:W-:Y:S03]  /*c440*/  MOV R219, R188 ;  /* 0x000000bc00db7202 */ /* 0x000fe60000000f00 */
        /* <DEDUP_REMOVED lines=10> */
[C---:B------:R-:W-:Y:S08]  /*c4f0*/  HMMA.16816.F32 R56, R152.reuse, R164, R56 ;  /* 0x000000a49838723c */ /* 0x040ff00000001838 */
[-C--:B------:R-:W-:Y:S08]  /*c500*/  HMMA.16816.F32 R60, R152, R166.reuse, R60 ;  /* 0x000000a6983c723c */ /* 0x080ff0000000183c */
[C---:B------:R-:W-:Y:S04]  /*c510*/  HMMA.16816.F32 R64, R144.reuse, R166, R64 ;  /* 0x000000a69040723c */ /* 0x040fe80000001840 */
[--C-:B-1----:R-:W-:Y:S01]  /*c520*/  FFMA.FTZ R138, R252, c[0x0][0x2d0], -R141.reuse ;  /* 0x0000b400fc8a7a23 */ /* 0x102fe2000001088d */
[----:B------:R-:W-:Y:S01]  /*c530*/  MOV R252, R186 ;  /* 0x000000ba00fc7202 */ /* 0x000fe20000000f00 */
[----:B------:R-:W-:Y:S02]  /*c540*/  FFMA.FTZ R141, R189, c[0x0][0x2d0], -R141 ;  /* 0x0000b400bd8d7a23 */ /* 0x000fe4000001088d */
[-C--:B--2---:R-:W-:Y:S01]  /*c550*/  HMMA.16816.F32 R68, R144, R148.reuse, R68 ;  /* 0x000000949044723c */ /* 0x084fe20000001844 */
[----:B------:R1:W-:Y:S01]  /*c560*/  MUFU.EX2 R208, R138 ;  /* 0x0000008a00d07308 */ /* 0x0003e20000000800 */
[----:B------:R-:W-:Y:S06]  /*c570*/  LDSM.16.MT88.4 R188, [R228+0x3080] ;  /* 0x00308000e4bc783b */ /* 0x000fec0000004200 */
        /* <DEDUP_REMOVED lines=34> */
[----:B------:R-:W-:Y:S01]  /*c7a0*/  MOV R248, R181 ;  /* 0x000000b500f87202 */ /* 0x000fe20000000f00 */
[----:B------:R-:W-:Y:S01]  /*c7b0*/  FFMA.FTZ R143, R250, c[0x0][0x2d0], -R143 ;  /* 0x0000b400fa8f7a23 */ /* 0x000fe2000001088f */
[----:B------:R-:W-:Y:S01]  /*c7c0*/  MOV R181, R172 ;  /* 0x000000ac00b57202 */ /* 0x000fe20000000f00 */
[----:B------:R1:W-:Y:S01]  /*c7d0*/  MUFU.EX2 R202, R138 ;  /* 0x0000008a00ca7308 */ /* 0x0003e20000000800 */
[----:B------:R-:W-:Y:S03]  /*c7e0*/  MOV R250, R180 ;  /* 0x000000b400fa7202 */ /* 0x000fe60000000f00 */
[----:B------:R-:W-:Y:S02]  /*c7f0*/  MOV R180, R174 ;  /* 0x000000ae00b47202 */ /* 0x000fe40000000f00 */
[----:B--2---:R-:W-:Y:S04]  /*c800*/  F2FP.PACK_AB R192, R203, R204 ;  /* 0x000000cccbc0723e */ /* 0x004fe800000000ff */
        /* <DEDUP_REMOVED lines=9> */
[----:B------:R1:W2:Y:S01]  /*c8a0*/  MUFU.EX2 R196, R138 ;  /* 0x0000008a00c47308 */ /* 0x0002a20000000800 */
[----:B------:R-:W4:Y:S01]  /*c8b0*/  LDSM.16.MT88.4 R172, [R226+0x3080] ;  /* 0x00308000e2ac783b */ /* 0x000f220000004200 */
[--C-:B-1----:R-:W-:Y:S01]  /*c8c0*/  FFMA.FTZ R138, R213, c[0x0][0x2d0], -R134.reuse ;  /* 0x0000b400d58a7a23 */ /* 0x102fe20000010886 */
[----:B--2---:R-:W-:Y:S01]  /*c8d0*/  F2FP.PACK_AB R193, R196, R139 ;  /* 0x0000008bc4c1723e */ /* 0x004fe200000000ff */
[----:B------:R-:W-:Y:S01]  /*c8e0*/  FFMA.FTZ R134, R140, c[0x0][0x2d0], -R134 ;  /* 0x0000b4008c867a23 */ /* 0x000fe20000010886 */
[----:B------:R-:W-:Y:S04]  /*c8f0*/  F2FP.PACK_AB R140, R220, R211 ;  /* 0x000000d3dc8c723e */ /* 0x000fe800000000ff */
[----:B------:R-:W2:Y:S01]  /*c900*/  LDL.LU R213, [R1+0x34] ;  /* 0x0000340001d57983 */ /* 0x000ea20000300800 */
[----:B------:R-:W-:Y:S02]  /*c910*/  MUFU.EX2 R138, R138 ;  /* 0x0000008a008a7308 */ /* 0x000fe40000000800 */
[-C--:B---3--:R-:W-:Y:S01]  /*c920*/  HMMA.16816.F32 R144, R140, R156.reuse, R4 ;  /* 0x0000009c8c90723c */ /* 0x088fe20000001804 */
[----:B------:R-:W1:Y:S07]  /*c930*/  LDSM.16.MT88.4 R4, [R227+0x3080] ;  /* 0x00308000e304783b */ /* 0x000e6e0000004200 */
[----:B------:R-:W3:Y:S04]  /*c940*/  MUFU.EX2 R134, R134 ;  /* 0x0000008600867308 */ /* 0x000ee80000000800 */
[----:B---3--:R-:W-:Y:S07]  /*c950*/  F2FP.PACK_AB R195, R134, R138 ;  /* 0x0000008a86c3723e */ /* 0x008fee00000000ff */
[C---:B------:R-:W-:Y:S01]  /*c960*/  HMMA.16816.F32 R148, R192.reuse, R156, R8 ;  /* 0x0000009cc094723c */ /* 0x040fe20000001808 */
[----:B------:R-:W3:Y:S07]  /*c970*/  LDSM.16.MT88.4 R8, [R225+0x4880] ;  /* 0x00488000e108783b */ /* 0x000eee0000004200 */
[-C--:B------:R-:W-:Y:S01]  /*c980*/  HMMA.16816.F32 R152, R192, R158.reuse, R12 ;  /* 0x0000009ec098723c */ /* 0x080fe2000000180c */
[----:B------:R-:W5:Y:S07]  /*c990*/  LDSM.16.MT88.4 R12, [R226+0x4880] ;  /* 0x00488000e20c783b */ /* 0x000f6e0000004200 */
[C---:B------:R-:W-:Y:S01]  /*c9a0*/  HMMA.16816.F32 R156, R140.reuse, R158, R16 ;  /* 0x0000009e8c9c723c */ /* 0x040fe20000001810 */
[----:B------:R-:W1:Y:S07]  /*c9b0*/  LDSM.16.MT88.4 R16, [R228+0x4880] ;  /* 0x00488000e410783b */ /* 0x000e6e0000004200 */
[-C--:B----4-:R-:W-:Y:S07]  /*c9c0*/  HMMA.16816.F32 R160, R140, R172.reuse, R20 ;  /* 0x000000ac8ca0723c */ /* 0x090fee0000001814 */
[----:B------:R-:W-:Y:S01]  /*c9d0*/  MOV R20, R179 ;  /* 0x000000b300147202 */ /* 0x000fe20000000f00 */
[C---:B------:R-:W-:Y:S01]  /*c9e0*/  HMMA.16816.F32 R164, R192.reuse, R172, R24 ;  /* 0x000000acc0a4723c */ /* 0x040fe20000001818 */
[----:B------:R-:W4:Y:S03]  /*c9f0*/  LDL.LU R24, [R1+0x30] ;  /* 0x0000300001187983 */ /* 0x000f260000300800 */
[----:B------:R-:W-:Y:S02]  /*ca00*/  MOV R23, R182 ;  /* 0x000000b600177202 */ /* 0x000fe40000000f00 */
[----:B------:R-:W-:Y:S02]  /*ca10*/  MOV R22, R181 ;  /* 0x000000b500167202 */ /* 0x000fe40000000f00 */
[----:B------:R-:W-:Y:S04]  /*ca20*/  MOV R25, R169 ;  /* 0x000000a900197202 */ /* 0x000fe80000000f00 */
[----:B------:R-:W-:Y:S02]  /*ca30*/  MOV R27, R168 ;  /* 0x000000a8001b7202 */ /* 0x000fe40000000f00 */
[-C--:B------:R-:W-:Y:S01]  /*ca40*/  HMMA.16816.F32 R168, R192, R174.reuse, R28 ;  /* 0x000000aec0a8723c */ /* 0x080fe2000000181c */
[----:B------:R-:W2:Y:S02]  /*ca50*/  LDL.LU R29, [R1+0x28] ;  /* 0x00002800011d7983 */ /* 0x000ea40000300800 */
[----:B------:R-:W-:Y:S02]  /*ca60*/  MOV R26, R178 ;  /* 0x000000b2001a7202 */ /* 0x000fe40000000f00 */
[----:B------:R-:W2:Y:S01]  /*ca70*/  LDL.LU R31, [R1+0x2c] ;  /* 0x00002c00011f7983 */ /* 0x000ea20000300800 */
        /* <DEDUP_REMOVED lines=8> */
[-C--:B-1----:R-:W-:Y:S08]  /*cb00*/  HMMA.16816.F32 R52, R140, R4.reuse, R52 ;  /* 0x000000048c34723c */ /* 0x082ff00000001834 */
        /* <DEDUP_REMOVED lines=8> */
[-C--:B-----5:R-:W-:Y:S08]  /*cb90*/  HMMA.16816.F32 R84, R140, R12.reuse, R84 ;  /* 0x0000000c8c54723c */ /* 0x0a0ff00000001854 */
        /* <DEDUP_REMOVED lines=11> */
[----:B----4-:R-:W-:Y:S04]  /*cc50*/  FFMA.FTZ R8, R2, R24, R25 ;  /* 0x0000001802087223 */ /* 0x010fe80000010019 */
[----:B------:R-:W-:Y:S04]  /*cc60*/  FADD.FTZ R8, R20, R8 ;  /* 0x0000000814087221 */ /* 0x000fe80000010000 */
[----:B------:R-:W-:Y:S02]  /*cc70*/  FADD.FTZ R9, R23, R8 ;  /* 0x0000000817097221 */ /* 0x000fe40000010000 */
[----:B--2---:R-:W-:Y:S02]  /*cc80*/  FFMA.FTZ R8, R0, R213, R215 ;  /* 0x000000d500087223 */ /* 0x004fe400000100d7 */
        /* <DEDUP_REMOVED lines=53> */
.L_x_1100:
[----:B------:R-:W2:Y:S01]  /*cfe0*/  S2UR UR27, SR_CTAID.X ;  /* 0x00000000001b79c3 */ /* 0x000ea20000002500 */
[----:B------:R-:W-:-:S02]  /*cff0*/  UISETP.NE.AND UP1, UPT, UR15, URZ, UPT ;  /* 0x0000003f0f00728c */ /* 0x000fc4000bf25270 */
[----:B------:R-:W-:Y:S02]  /*d000*/  ULDC.64 UR4, c[0x0][0x2c8] ;  /* 0x0000b20000047ab9 */ /* 0x000fe40000000a00 */
[----:B------:R-:W-:-:S06]  /*d010*/  UISETP.NE.AND UP0, UPT, UR14, URZ, UPT ;  /* 0x0000003f0e00728c */ /* 0x000fcc000bf05270 */
[----:B------:R-:W-:Y:S01]  /*d020*/  PLOP3.LUT P0, PT, PT, PT, UP0, 0x40, 0x0 ;  /* 0x000000000000781c */ /* 0x000fe20003f0e808 */
[----:B--2---:R-:W-:-:S04]  /*d030*/  ULEA UR27, UR27, 0x7f, 0x7 ;  /* 0x0000007f1b1b7891 */ /* 0x004fc8000f8e383f */
[----:B------:R-:W-:Y:S02]  /*d040*/  UIMAD.WIDE.U32 UR30, UR27, UR4, URZ ;  /* 0x000000041b1e72a5 */ /* 0x000fe4000f8e003f */
[----:B------:R-:W-:Y:S02]  /*d050*/  UIADD3 UR4, UR8, 0x1, -UR12 ;  /* 0x0000000108047890 */ /* 0x000fe4000fffe80c */
[----:B------:R-:W-:-:S03]  /*d060*/  UMOV UR28, UR27 ;  /* 0x0000001b001c7c82 */ /* 0x000fc60008000000 */
[----:B------:R-:W-:Y:S02]  /*d070*/  @UP1 UMOV UR27, UR31 ;  /* 0x0000001f001b1c82 */ /* 0x000fe40008000000 */
[----:B------:R-:W-:-:S03]  /*d080*/  @UP1 USHF.R.U32.HI UR28, URZ, UR5, UR27 ;  /* 0x000000053f1c1299 */ /* 0x000fc6000801161b */
[----:B------:R-:W-:Y:S02]  /*d090*/  ULDC UR27, c[0x0][0x324] ;  /* 0x0000c900001b7ab9 */ /* 0x000fe40000000800 */
[----:B------:R-:W-:-:S04]  /*d0a0*/  UIADD3 UR28, UR4, UR28, URZ ;  /* 0x0000001c041c7290 */ /* 0x000fc8000fffe03f */
[----:B------:R-:W-:Y:S01]  /*d0b0*/  UIADD3 UR27, UR28, -UR27, URZ ;  /* 0x8000001b1c1b7290 */ /* 0x000fe2000fffe03f */
[----:B------:R-:W-:Y:S05]  /*d0c0*/  @P0 BRA `(.L_x_1120) ;  /* 0x0000018000000947 */ /* 0x000fea0003800000 */
[----:B------:R-:W-:-:S06]  /*d0d0*/  UISETP.GT.AND UP0, UPT, UR28, -0x1, UPT ;  /* 0xffffffff1c00788c */ /* 0x000fcc000bf04270 */
[----:B------:R-:W-:-:S13]  /*d0e0*/  PLOP3.LUT P0, PT, PT, PT, UP0, 0x80, 0x0 ;  /* 0x000000000000781c */ /* 0x000fda0003f0f008 */
[----:B------:R-:W-:Y:S05]  /*d0f0*/  @P0 BRA `(.L_x_1121) ;  /* 0x000000a000000947 */ /* 0x000fea0003800000 */
[----:B------:R-:W-:Y:S02]  /*d100*/  UMOV UR5, 0x1 ;  /* 0x0000000100057882 */ /* 0x000fe40000000000 */
[----:B------:R-:W-:Y:S02]  /*d110*/  ULDC UR4, c[0x0][0x32c] ;  /* 0x0000cb0000047ab9 */ /* 0x000fe40000000800 */
[----:B------:R-:W-:Y:S02]  /*d120*/  UISETP.NE.AND UP0, UPT, UR5, UR4, UPT ;  /* 0x000000040500728c */ /* 0x000fe4000bf05270 */
[----:B------:R-:W-:Y:S02]  /*d130*/  ULOP3.LUT UR28, URZ, UR28, URZ, 0x33, !UPT ;  /* 0x0000001c3f1c7292 */ /* 0x000fe4000f8e333f */
[----:B------:R-:W-:Y:S02]  /*d140*/  ULDC.64 UR4, c[0x0][0x330] ;  /* 0x0000cc0000047ab9 */ /* 0x000fe40000000a00 */
[----:B------:R-:W-:-:S07]  /*d150*/  UIMAD.WIDE.U32 UR30, UR28, UR4, URZ ;  /* 0x000000041c1e72a5 */ /* 0x000fce000f8e003f */
[----:B------:R-:W-:Y:S02]  /*d160*/  @UP0 UMOV UR29, UR31 ;  /* 0x0000001f001d0c82 */ /* 0x000fe40008000000 */
[----:B------:R-:W-:-:S04]  /*d170*/  @UP0 USHF.R.U32.HI UR28, URZ, UR5, UR29 ;  /* 0x000000053f1c0299 */ /* 0x000fc8000801161d */
[----:B------:R-:W-:Y:S01]  /*d180*/  ULOP3.LUT UR28, URZ, UR28, URZ, 0x33, !UPT ;  /* 0x0000001c3f1c7292 */ /* 0x000fe2000f8e333f */
[----:B------:R-:W-:Y:S05]  /*d190*/  BRA `(.L_x_1122) ;  /* 0x0000007000007947 */ /* 0x000fea0003800000 */
.L_x_1121:
[----:B------:R-:W-:Y:S02]  /*d1a0*/  UMOV UR5, 0x1 ;  /* 0x0000000100057882 */ /* 0x000fe40000000000 */
[----:B------:R-:W-:Y:S02]  /*d1b0*/  ULDC UR4, c[0x0][0x32c] ;  /* 0x0000cb0000047ab9 */ /* 0x000fe40000000800 */
[----:B------:R-:W-:-:S03]  /*d1c0*/  UISETP.NE.AND UP0, UPT, UR5, UR4, UPT ;  /* 0x000000040500728c */ /* 0x000fc6000bf05270 */
[----:B------:R-:W-:Y:S02]  /*d1d0*/  ULDC.64 UR4, c[0x0][0x330] ;  /* 0x0000cc0000047ab9 */ /* 0x000fe40000000a00 */
[----:B------:R-:W-:-:S07]  /*d1e0*/  UIMAD.WIDE.U32 UR30, UR28, UR4, URZ ;  /* 0x000000041c1e72a5 */ /* 0x000fce000f8e003f */
[----:B------:R-:W-:Y:S02]  /*d1f0*/  @UP0 UMOV UR29, UR31 ;  /* 0x0000001f001d0c82 */ /* 0x000fe40008000000 */
[----:B------:R-:W-:Y:S02]  /*d200*/  @UP0 USHF.R.U32.HI UR28, URZ, UR5, UR29 ;  /* 0x000000053f1c0299 */ /* 0x000fe4000801161d */
.L_x_1122:
[----:B------:R-:W-:Y:S02]  /*d210*/  ULDC UR4, c[0x0][0x32c] ;  /* 0x0000cb0000047ab9 */ /* 0x000fe40000000800 */
[----:B------:R-:W-:-:S04]  /*d220*/  UIMAD UR4, UR28, UR4, URZ ;  /* 0x000000041c0472a4 */ /* 0x000fc8000f8e023f */
[----:B------:R-:W-:-:S04]  /*d230*/  UISETP.LT.AND UP0, UPT, UR27, UR4, UPT ;  /* 0x000000041b00728c */ /* 0x000fc8000bf01270 */
[----:B------:R-:W-:-:S04]  /*d240*/  USEL UR27, UR27, UR4, !UP0 ;  /* 0x000000041b1b7287 */ /* 0x000fc8000c000000 */
.L_x_1120:
        /* <DEDUP_REMOVED lines=22> */
.L_x_1126:
        /* <DEDUP_REMOVED lines=18> */
[----:B------:R-:W-:Y:S01]  /*d4d0*/  SHF.R.S32.HI R0, RZ, 0x1f, R243 ;  /* 0x0000001fff007819 */ /* 0x000fe200000114f3 */
[----:B------:R-:W-:Y:S01]  /*d4e0*/  IMAD.WIDE.U32 R4, R243, c[0x0][0x208], RZ ;  /* 0x00008200f3047a25 */ /* 0x000fe200078e00ff */
[----:B-1----:R-:W-:Y:S02]  /*d4f0*/  SHF.R.S32.HI R3, RZ, 0x1f, R242 ;  /* 0x0000001fff037819 */ /* 0x002fe400000114f2 */
        /* <DEDUP_REMOVED lines=21> */
[C-C-:B---3--:R-:W-:Y:S01]  /*d650*/  IMAD.X R15, R5.reuse, 0x1, R249.reuse, P0 ;  /* 0x00000001050f7824 */ /* 0x148fe200000e06f9 */
[----:B------:R-:W-:Y:S01]  /*d660*/  IADD3 R8, P0, R8, R247, RZ ;  /* 0x000000f708087210 */ /* 0x000fe20007f1e0ff */
[--C-:B------:R-:W-:Y:S01]  /*d670*/  IMAD.X R13, R5, 0x1, R248.reuse, P2 ;  /* 0x00000001050d7824 */ /* 0x100fe200010e06f8 */
[----:B------:R-:W-:Y:S01]  /*d680*/  IADD3 R6, P2, R3, R134, RZ ;  /* 0x0000008603067210 */ /* 0x000fe20007f5e0ff */
[C---:B------:R-:W-:Y:S02]  /*d690*/  IMAD.X R11, R7.reuse, 0x1, R249, P1 ;  /* 0x00000001070b7824 */ /* 0x040fe400008e06f9 */
[--C-:B------:R-:W-:Y:S01]  /*d6a0*/  IMAD.X R9, R7, 0x1, R248.reuse, P0 ;  /* 0x0000000107097824 */ /* 0x100fe200000e06f8 */
        /* <DEDUP_REMOVED lines=10> */
.L_x_1124:
        /* <DEDUP_REMOVED lines=231> */
[----:B----4-:R-:W-:Y:S01]  /*e5c0*/  IADD3 R16, -R133, 0x10, RZ ;  /* 0x0000001085107810 */ /* 0x010fe20007ffe1ff */
[----:B------:R-:W3:Y:S03]  /*e5d0*/  LDL R20, [R1] ;  /* 0x0000000001147983 */ /* 0x000ee60000100800 */
        /* <DEDUP_REMOVED lines=13> */
[----:B------:R2:W4:Y:S04]  /*e6b0*/  @!P3 LDG.E R242, [R4.64] ;  /* 0x0000001604f2b981 */ /* 0x000528000c1e1900 */
[----:B------:R-:W-:Y:S04]  /*e6c0*/  IMAD R0, R0, c[0x0][0x1e0], RZ ;  /* 0x0000780000007a24 */ /* 0x000fe800078e02ff */
[C---:B------:R-:W-:Y:S02]  /*e6d0*/  IMAD R0, R243.reuse, c[0x0][0x1e4], R0 ;  /* 0x00007900f3007a24 */ /* 0x040fe400078e0200 */
[----:B--2---:R-:W-:Y:S04]  /*e6e0*/  IMAD.WIDE.U32 R4, R243, c[0x0][0x1e0], RZ ;  /* 0x00007800f3047a25 */ /* 0x004fe800078e00ff */
[----:B------:R-:W-:Y:S01]  /*e6f0*/  IMAD.IADD R5, R5, 0x1, R0 ;  /* 0x0000000105057824 */ /* 0x000fe200078e0200 */
[----:B----4-:R-:W-:Y:S03]  /*e700*/  SHF.R.S32.HI R3, RZ, 0x1f, R242 ;  /* 0x0000001fff037819 */ /* 0x010fe600000114f2 */
        /* <DEDUP_REMOVED lines=16> */
[C-C-:B-1----:R-:W-:Y:S01]  /*e810*/  IMAD.X R15, R5.reuse, 0x1, R249.reuse, P0 ;  /* 0x00000001050f7824 */ /* 0x142fe200000e06f9 */
[----:B------:R-:W-:Y:S01]  /*e820*/  IADD3 R8, P0, R8, R247, RZ ;  /* 0x000000f708087210 */ /* 0x000fe20007f1e0ff */
[--C-:B------:R-:W-:Y:S01]  /*e830*/  IMAD.X R13, R5, 0x1, R248.reuse, P2 ;  /* 0x00000001050d7824 */ /* 0x100fe200010e06f8 */
[----:B---3--:R-:W-:Y:S02]  /*e840*/  IADD3 R6, P2, R3, R134, RZ ;  /* 0x0000008603067210 */ /* 0x008fe40007f5e0ff */
        /* <DEDUP_REMOVED lines=12> */
.L_x_1125:
[----:B--23--:R-:W-:Y:S01]  /*e910*/  FMNMX.FTZ R137, R143, R2, !PT ;  /* 0x000000028f897209 */ /* 0x00cfe20007810000 */
[----:B-1--4-:R-:W-:Y:S01]  /*e920*/  LDSM.16.MT88.4 R20, [R225+0x2080] ;  /* 0x00208000e114783b */ /* 0x012fe20000004200 */
[----:B------:R-:W-:Y:S01]  /*e930*/  FMNMX.FTZ R0, R201, R138, !PT ;  /* 0x0000008ac9007209 */ /* 0x000fe20007810000 */
[----:B------:R-:W-:Y:S01]  /*e940*/  UISETP.GT.AND UP0, UPT, UR26, UR4, UPT ;  /* 0x000000041a00728c */ /* 0x000fe2000bf04270 */
[----:B------:R-:W-:Y:S01]  /*e950*/  FMNMX.FTZ R137, R195, R137, !PT ;  /* 0x00000089c3897209 */ /* 0x000fe20007810000 */
[----:B------:R-:W-:Y:S01]  /*e960*/  UIADD3 UR26, UR26, -0x1, URZ ;  /* 0xffffffff1a1a7890 */ /* 0x000fe2000fffe03f */
        /* <DEDUP_REMOVED lines=24> */
[----:B------:R-:W-:Y:S01]  /*eaf0*/  SHFL.BFLY PT, R4, R137, 0x2, 0x1f ;  /* 0x0c401f0089047f89 */ /* 0x000fe200000e0000 */
        /* <DEDUP_REMOVED lines=11> */
[----:B------:R-:W-:Y:S01]  /*ebb0*/  SHFL.BFLY PT, R135, R0, 0x2, 0x1f ;  /* 0x0c401f0000877f89 */ /* 0x000fe200000e0000 */
[----:B------:R-:W-:Y:S07]  /*ebc0*/  FMNMX.FTZ R3, R216, R3, !PT ;  /* 0x00000003d8037209 */ /* 0x000fee0007810000 */
[----:B------:R-:W1:Y:S02]  /*ebd0*/  SHFL.BFLY PT, R5, R3, 0x2, 0x1f ;  /* 0x0c401f0003057f89 */ /* 0x000e6400000e0000 */
[----:B-1----:R-:W-:Y:S02]  /*ebe0*/  FMNMX.FTZ R3, R3, R5, !PT ;  /* 0x0000000503037209 */ /* 0x002fe40007810000 */
[----:B------:R-:W-:Y:S02]  /*ebf0*/  FMNMX.FTZ R137, R137, R4, !PT ;  /* 0x0000000489897209 */ /* 0x000fe40007810000 */
[----:B------:R-:W-:Y:S02]  /*ec00*/  FMNMX.FTZ R4, R200, R139, !PT ;  /* 0x0000008bc8047209 */ /* 0x000fe40007810000 */
[----:B------:R-:W1:Y:S01]  /*ec10*/  SHFL.BFLY PT, R136, R3, 0x1, 0x1f ;  /* 0x0c201f0003887f89 */ /* 0x000e6200000e0000 */
[----:B------:R-:W-:Y:S02]  /*ec20*/  FMNMX.FTZ R135, R0, R135, !PT ;  /* 0x0000008700877209 */ /* 0x000fe40007810000 */
[----:B------:R-:W-:Y:S04]  /*ec30*/  FMNMX.FTZ R4, R206, R4, !PT ;  /* 0x00000004ce047209 */ /* 0x000fe80007810000 */
[----:B------:R-:W-:Y:S01]  /*ec40*/  FMNMX.FTZ R4, R203, R4, !PT ;  /* 0x00000004cb047209 */ /* 0x000fe20007810000 */
[----:B------:R-:W2:Y:S03]  /*ec50*/  SHFL.BFLY PT, R6, R137, 0x1, 0x1f ;  /* 0x0c201f0089067f89 */ /* 0x000ea600000e0000 */
[----:B------:R-:W-:Y:S04]  /*ec60*/  FMNMX.FTZ R4, R202, R4, !PT ;  /* 0x00000004ca047209 */ /* 0x000fe80007810000 */
[----:B------:R-:W-:Y:S01]  /*ec70*/  FMNMX.FTZ R4, R221, R4, !PT ;  /* 0x00000004dd047209 */ /* 0x000fe20007810000 */
[----:B------:R-:W3:Y:S03]  /*ec80*/  SHFL.BFLY PT, R5, R135, 0x1, 0x1f ;  /* 0x0c201f0087057f89 */ /* 0x000ee600000e0000 */
[----:B------:R-:W-:Y:S04]  /*ec90*/  FMNMX.FTZ R0, R222, R4, !PT ;  /* 0x00000004de007209 */ /* 0x000fe80007810000 */
[----:B------:R-:W-:Y:S02]  /*eca0*/  FMNMX.FTZ R0, R245, R0, !PT ;  /* 0x00000000f5007209 */ /* 0x000fe40007810000 */
[----:B-1----:R-:W-:Y:S02]  /*ecb0*/  FMNMX.FTZ R136, R3, R136, !PT ;  /* 0x0000008803887209 */ /* 0x002fe40007810000 */
[----:B------:R-:W-:Y:S04]  /*ecc0*/  FMNMX.FTZ R4, R246, R0, !PT ;  /* 0x00000000f6047209 */ /* 0x000fe80007810000 */
[----:B------:R-:W-:Y:S02]  /*ecd0*/  FMNMX.FTZ R4, R219, R4, !PT ;  /* 0x00000004db047209 */ /* 0x000fe40007810000 */
[----:B--2---:R-:W-:Y:S05]  /*ece0*/  FMNMX.FTZ R137, R137, R6, !PT ;  /* 0x0000000689897209 */ /* 0x004fea0007810000 */
[----:B------:R-:W-:Y:S01]  /*ecf0*/  FADD.FTZ R0, -R137, R2 ;  /* 0x0000000289007221 */ /* 0x000fe20000010100 */
[----:B---3--:R-:W-:Y:S01]  /*ed00*/  FMNMX.FTZ R135, R135, R5, !PT ;  /* 0x0000000587877209 */ /* 0x008fe20007810000 */
[----:B------:R-:W-:Y:S02]  /*ed10*/  FMUL.FTZ R196, R137, c[0x0][0x2d0] ;  /* 0x0000b40089c47a20 */ /* 0x000fe40000410000 */
[----:B------:R-:W-:Y:S01]  /*ed20*/  FMUL.FTZ R2, R0, c[0x0][0x2d0] ;  /* 0x0000b40000027a20 */ /* 0x000fe20000410000 */
[----:B------:R-:W-:Y:S01]  /*ed30*/  FMNMX.FTZ R0, R35, R4, !PT ;  /* 0x0000000423007209 */ /* 0x000fe20007810000 */
[----:B------:R-:W-:Y:S02]  /*ed40*/  FFMA.FTZ R4, R143, c[0x0][0x2d0], -R196 ;  /* 0x0000b4008f047a23 */ /* 0x000fe400000108c4 */
[----:B-----5:R1:W2:Y:S01]  /*ed50*/  MUFU.EX2 R134, R2 ;  /* 0x0000000200867308 */ /* 0x0202a20000000800 */
[----:B------:R-:W-:Y:S01]  /*ed60*/  FMNMX.FTZ R0, R140, R0, !PT ;  /* 0x000000008c007209 */ /* 0x000fe20007810000 */
[----:B------:R-:W-:Y:S03]  /*ed70*/  FMUL.FTZ R143, R135, c[0x0][0x2d0] ;  /* 0x0000b400878f7a20 */ /* 0x000fe60000410000 */
[----:B------:R-:W-:Y:S05]  /*ed80*/  FMNMX.FTZ R0, R141, R0, !PT ;  /* 0x000000008d007209 */ /* 0x000fea0007810000 */
[----:B------:R-:W3:Y:S01]  /*ed90*/  SHFL.BFLY PT, R3, R0, 0x2, 0x1f ;  /* 0x0c401f0000037f89 */ /* 0x000ee200000e0000 */
[----:B------:R-:W-:Y:S01]  /*eda0*/  MUFU.EX2 R32, R4 ;  /* 0x0000000400207308 */ /* 0x000fe20000000800 */
[----:B-1----:R-:W-:Y:S02]  /*edb0*/  FADD.FTZ R2, -R136, R132 ;  /* 0x0000008488027221 */ /* 0x002fe40000010100 */
[----:B--2---:R-:W-:Y:S02]  /*edc0*/  FMUL.FTZ R16, R134, R156 ;  /* 0x0000009c86107220 */ /* 0x004fe40000410000 */
[----:B------:R-:W-:Y:S02]  /*edd0*/  FMUL.FTZ R2, R2, c[0x0][0x2d0] ;  /* 0x0000b40002027a20 */ /* 0x000fe40000410000 */
[C---:B------:R-:W-:Y:S03]  /*ede0*/  FMUL.FTZ R48, R134.reuse, R188 ;  /* 0x000000bc86307220 */ /* 0x040fe60000410000 */
[----:B------:R1:W2:Y:S01]  /*edf0*/  MUFU.EX2 R133, R2 ;  /* 0x0000000200857308 */ /* 0x0002a20000000800 */
[----:B------:R-:W-:Y:S01]  /*ee00*/  FMUL.FTZ R49, R134, R189 ;  /* 0x000000bd86317220 */ /* 0x000fe20000410000 */
[----:B---3--:R-:W-:Y:S01]  /*ee10*/  FMNMX.FTZ R0, R0, R3, !PT ;  /* 0x0000000300007209 */ /* 0x008fe20007810000 */
[----:B------:R-:W-:Y:S02]  /*ee20*/  FFMA.FTZ R3, R17, c[0x0][0x2d0], -R196 ;  /* 0x0000b40011037a23 */ /* 0x000fe400000108c4 */
        /* <DEDUP_REMOVED lines=12> */
[----:B--2---:R-:W-:Y:S02]  /*eef0*/  FMUL.FTZ R6, R133, R146 ;  /* 0x0000009285067220 */ /* 0x004fe40000410000 */
[----:B------:R-:W-:Y:S02]  /*ef00*/  FMUL.FTZ R2, R2, c[0x0][0x2d0] ;  /* 0x0000b40002027a20 */ /* 0x000fe40000410000 */
[--C-:B------:R-:W-:Y:S02]  /*ef10*/  FFMA.FTZ R138, R207, c[0x0][0x2d0], -R196.reuse ;  /* 0x0000b400cf8a7a23 */ /* 0x100fe400000108c4 */
[----:B------:R1:W2:Y:S01]  /*ef20*/  MUFU.EX2 R132, R2 ;  /* 0x0000000200847308 */ /* 0x0002a20000000800 */
[C---:B------:R-:W-:Y:S02]  /*ef30*/  FMUL.FTZ R50, R133.reuse, R190 ;  /* 0x000000be85327220 */ /* 0x040fe40000410000 */
[C---:B------:R-:W-:Y:S02]  /*ef40*/  FMUL.FTZ R51, R133.reuse, R191 ;  /* 0x000000bf85337220 */ /* 0x040fe40000410000 */
[C---:B------:R-:W-:Y:S01]  /*ef50*/  FMUL.FTZ R54, R133.reuse, R54 ;  /* 0x0000003685367220 */ /* 0x040fe20000410000 */
[----:B------:R-:W-:Y:S01]  /*ef60*/  LDSM.16.MT88.4 R188, [R228+0x3080] ;  /* 0x00308000e4bc783b */ /* 0x000fe20000004200 */
        /* <DEDUP_REMOVED lines=10> */
[C---:B--2---:R-:W-:Y:S02]  /*f010*/  FMUL.FTZ R12, R132.reuse, R152 ;  /* 0x00000098840c7220 */ /* 0x044fe40000410000 */
        /* <DEDUP_REMOVED lines=18> */
[C---:B------:R-:W-:Y:S02]  /*f140*/  FMUL.FTZ R88, R132.reuse, R88 ;  /* 0x0000005884587220 */ /* 0x040fe40000410000 */
[C---:B------:R-:W-:Y:S02]  /*f150*/  FMUL.FTZ R89, R132.reuse, R89 ;  /* 0x0000005984597220 */ /* 0x040fe40000410000 */
[C---:B------:R-:W-:Y:S01]  /*f160*/  FMUL.FTZ R92, R132.reuse, R92 ;  /* 0x0000005c845c7220 */ /* 0x040fe20000410000 */
[----:B------:R2:W-:Y:S01]  /*f170*/  MUFU.EX2 R28, R3 ;  /* 0x00000003001c7308 */ /* 0x0005e20000000800 */
[----:B------:R-:W-:Y:S02]  /*f180*/  FMUL.FTZ R93, R132, R93 ;  /* 0x0000005d845d7220 */ /* 0x000fe40000410000 */
[C---:B------:R-:W-:Y:S02]  /*f190*/  FMUL.FTZ R96, R134.reuse, R96 ;  /* 0x0000006086607220 */ /* 0x040fe40000410000 */
[C---:B------:R-:W-:Y:S02]  /*f1a0*/  FMUL.FTZ R97, R134.reuse, R97 ;  /* 0x0000006186617220 */ /* 0x040fe40000410000 */
[C---:B------:R-:W-:Y:S02]  /*f1b0*/  FMUL.FTZ R98, R133.reuse, R98 ;  /* 0x0000006285627220 */ /* 0x040fe40000410000 */
[C---:B------:R-:W-:Y:S02]  /*f1c0*/  FMUL.FTZ R99, R133.reuse, R99 ;  /* 0x0000006385637220 */ /* 0x040fe40000410000 */
[C---:B------:R-:W-:Y:S02]  /*f1d0*/  FMUL.FTZ R100, R134.reuse, R100 ;  /* 0x0000006486647220 */ /* 0x040fe40000410000 */
[----:B------:R-:W-:Y:S01]  /*f1e0*/  FMUL.FTZ R101, R134, R101 ;  /* 0x0000006586657220 */ /* 0x000fe20000410000 */
[----:B-1----:R-:W1:Y:S01]  /*f1f0*/  SHFL.BFLY PT, R2, R0, 0x1, 0x1f ;  /* 0x0c201f0000027f89 */ /* 0x002e6200000e0000 */
[C---:B------:R-:W-:Y:S02]  /*f200*/  FMUL.FTZ R102, R133.reuse, R102 ;  /* 0x0000006685667220 */ /* 0x040fe40000410000 */
[C---:B------:R-:W-:Y:S02]  /*f210*/  FMUL.FTZ R103, R133.reuse, R103 ;  /* 0x0000006785677220 */ /* 0x040fe40000410000 */
[C---:B------:R-:W-:Y:S02]  /*f220*/  FMUL.FTZ R104, R132.reuse, R104 ;  /* 0x0000006884687220 */ /* 0x040fe40000410000 */
[C---:B------:R-:W-:Y:S02]  /*f230*/  FMUL.FTZ R105, R132.reuse, R105 ;  /* 0x0000006984697220 */ /* 0x040fe40000410000 */
[----:B------:R-:W-:Y:S02]  /*f240*/  FMUL.FTZ R108, R132, R108 ;  /* 0x0000006c846c7220 */ /* 0x000fe40000410000 */
[--C-:B--2---:R-:W-:Y:S01]  /*f250*/  FFMA.FTZ R3, R204, c[0x0][0x2d0], -R142.reuse ;  /* 0x0000b400cc037a23 */ /* 0x104fe2000001088e */
[----:B------:R-:W-:Y:S01]  /*f260*/  MOV R204, R33 ;  /* 0x0000002100cc7202 */ /* 0x000fe20000000f00 */
[----:B------:R-:W-:Y:S02]  /*f270*/  FMUL.FTZ R33, R134, R173 ;  /* 0x000000ad86217220 */ /* 0x000fe40000410000 */
[----:B------:R2:W-:Y:S01]  /*f280*/  MUFU.EX2 R9, R3 ;  /* 0x0000000300097308 */ /* 0x0005e20000000800 */
[----:B------:R-:W-:Y:S02]  /*f290*/  FMUL.FTZ R109, R132, R109 ;  /* 0x0000006d846d7220 */ /* 0x000fe40000410000 */
[C---:B------:R-:W-:Y:S02]  /*f2a0*/  FMUL.FTZ R112, R134.reuse, R112 ;  /* 0x0000007086707220 */ /* 0x040fe40000410000 */
[C---:B------:R-:W-:Y:S02]  /*f2b0*/  FMUL.FTZ R113, R134.reuse, R113 ;  /* 0x0000007186717220 */ /* 0x040fe40000410000 */
[C---:B------:R-:W-:Y:S02]  /*f2c0*/  FMUL.FTZ R114, R133.reuse, R114 ;  /* 0x0000007285727220 */ /* 0x040fe40000410000 */
[C---:B------:R-:W-:Y:S02]  /*f2d0*/  FMUL.FTZ R115, R133.reuse, R115 ;  /* 0x0000007385737220 */ /* 0x040fe40000410000 */
[C---:B------:R-:W-:Y:S02]  /*f2e0*/  FMUL.FTZ R116, R134.reuse, R116 ;  /* 0x0000007486747220 */ /* 0x040fe40000410000 */
[----:B------:R-:W-:Y:S02]  /*f2f0*/  FMUL.FTZ R117, R134, R117 ;  /* 0x0000007586757220 */ /* 0x000fe40000410000 */
[C---:B------:R-:W-:Y:S02]  /*f300*/  FMUL.FTZ R118, R133.reuse, R118 ;  /* 0x0000007685767220 */ /* 0x040fe40000410000 */
[C---:B------:R-:W-:Y:S02]  /*f310*/  FMUL.FTZ R119, R133.reuse, R119 ;  /* 0x0000007785777220 */ /* 0x040fe40000410000 */
[C---:B------:R-:W-:Y:S02]  /*f320*/  FMUL.FTZ R120, R132.reuse, R120 ;  /* 0x0000007884787220 */ /* 0x040fe40000410000 */
[C---:B------:R-:W-:Y:S02]  /*f330*/  FMUL.FTZ R121, R132.reuse, R121 ;  /* 0x0000007984797220 */ /* 0x040fe40000410000 */
[----:B------:R-:W-:Y:S02]  /*f340*/  FMUL.FTZ R124, R132, R124 ;  /* 0x0000007c847c7220 */ /* 0x000fe40000410000 */
[--C-:B--2---:R-:W-:Y:S02]  /*f350*/  FFMA.FTZ R3, R18, c[0x0][0x2d0], -R142.reuse ;  /* 0x0000b40012037a23 */ /* 0x104fe4000001088e */
[C---:B------:R-:W-:Y:S02]  /*f360*/  FMUL.FTZ R18, R133.reuse, R158 ;  /* 0x0000009e85127220 */ /* 0x040fe40000410000 */
[----:B------:R1:W-:Y:S01]  /*f370*/  MUFU.EX2 R24, R3 ;  /* 0x0000000300187308 */ /* 0x0003e20000000800 */
        /* <DEDUP_REMOVED lines=15> */
[----:B------:R1:W3:Y:S01]  /*f470*/  MUFU.EX2 R10, R2 ;  /* 0x00000002000a7308 */ /* 0x0002e20000000800 */
[----:B------:R-:W-:Y:S01]  /*f480*/  MOV R184, R205 ;  /* 0x000000cd00b87202 */ /* 0x000fe20000000f00 */
[----:B--2---:R-:W-:Y:S01]  /*f490*/  FADD.FTZ R0, -R3, R139 ;  /* 0x0000008b03007221 */ /* 0x004fe20000010100 */
[----:B------:R-:W-:Y:S03]  /*f4a0*/  MOV R139, R30 ;  /* 0x0000001e008b7202 */ /* 0x000fe60000000f00 */
[----:B------:R-:W-:Y:S02]  /*f4b0*/  FMUL.FTZ R0, R0, c[0x0][0x2d0] ;  /* 0x0000b40000007a20 */ /* 0x000fe40000410000 */
[----:B------:R-:W-:Y:S04]  /*f4c0*/  FFMA.FTZ R139, R139, c[0x0][0x2d0], -R142 ;  /* 0x0000b4008b8b7a23 */ /* 0x000fe8000001088e */
[----:B------:R-:W2:Y:S01]  /*f4d0*/  MUFU.EX2 R0, R0 ;  /* 0x0000000000007308 */ /* 0x000ea20000000800 */
[--C-:B-1----:R-:W-:Y:S01]  /*f4e0*/  FFMA.FTZ R2, R194, c[0x0][0x2d0], -R143.reuse ;  /* 0x0000b400c2027a23 */ /* 0x102fe2000001088f */
[----:B---3--:R-:W-:Y:S08]  /*f4f0*/  MOV R194, R10 ;  /* 0x0000000a00c27202 */ /* 0x008ff00000000f00 */
[----:B------:R1:W3:Y:S01]  /*f500*/  MUFU.EX2 R27, R2 ;  /* 0x00000002001b7308 */ /* 0x0002e20000000800 */
[C---:B--2---:R-:W-:Y:S02]  /*f510*/  FMUL.FTZ R10, R0.reuse, R150 ;  /* 0x00000096000a7220 */ /* 0x044fe40000410000 */
[C---:B------:R-:W-:Y:S02]  /*f520*/  FMUL.FTZ R11, R0.reuse, R151 ;  /* 0x00000097000b7220 */ /* 0x040fe40000410000 */
[C---:B------:R-:W-:Y:S02]  /*f530*/  FMUL.FTZ R26, R0.reuse, R166 ;  /* 0x000000a6001a7220 */ /* 0x040fe40000410000 */
[C---:B------:R-:W-:Y:S02]  /*f540*/  FMUL.FTZ R14, R0.reuse, R154 ;  /* 0x0000009a000e7220 */ /* 0x040fe40000410000 */
[C---:B------:R-:W-:Y:S02]  /*f550*/  FMUL.FTZ R15, R0.reuse, R155 ;  /* 0x0000009b000f7220 */ /* 0x040fe40000410000 */
[----:B------:R-:W-:Y:S01]  /*f560*/  FMUL.FTZ R30, R0, R170 ;  /* 0x000000aa001e7220 */ /* 0x000fe20000410000 */
[----:B------:R-:W2:Y:S01]  /*f570*/  LDSM.16.MT88.4 R152, [R228+0x2080] ;  /* 0x00208000e498783b */ /* 0x000ea20000004200 */
[--C-:B-1----:R-:W-:Y:S01]  /*f580*/  FFMA.FTZ R2, R193, c[0x0][0x2d0], -R143.reuse ;  /* 0x0000b400c1027a23 */ /* 0x102fe2000001088f */
[----:B------:R-:W-:Y:S01]  /*f590*/  MOV R193, R9 ;  /* 0x0000000900c17202 */ /* 0x000fe20000000f00 */
[----:B------:R-:W-:Y:S01]  /*f5a0*/  FMUL.FTZ R9, R132, R149 ;  /* 0x0000009584097220 */ /* 0x000fe20000410000 */
[----:B---3--:R-:W-:Y:S01]  /*f5b0*/  MOV R166, R27 ;  /* 0x0000001b00a67202 */ /* 0x008fe20000000f00 */
[----:B------:R1:W3:Y:S01]  /*f5c0*/  MUFU.EX2 R5, R2 ;  /* 0x0000000200057308 */ /* 0x0002e20000000800 */
[C---:B------:R-:W-:Y:S02]  /*f5d0*/  FMUL.FTZ R42, R0.reuse, R182 ;  /* 0x000000b6002a7220 */ /* 0x040fe40000410000 */
[C---:B------:R-:W-:Y:S01]  /*f5e0*/  FMUL.FTZ R43, R0.reuse, R183 ;  /* 0x000000b7002b7220 */ /* 0x040fe20000410000 */
[----:B------:R-:W-:Y:S01]  /*f5f0*/  MOV R183, R204 ;  /* 0x000000cc00b77202 */ /* 0x000fe20000000f00 */
        /* <DEDUP_REMOVED lines=13> */
[----:B---3--:R-:W-:Y:S01]  /*f6d0*/  MOV R200, R5 ;  /* 0x0000000500c87202 */ /* 0x008fe20000000f00 */
[----:B------:R-:W-:Y:S01]  /*f6e0*/  FMUL.FTZ R5, R134, R145 ;  /* 0x0000009186057220 */ /* 0x000fe20000410000 */
[-C--:B------:R-:W-:Y:S01]  /*f6f0*/  F2FP.PACK_AB R145, R193, R28.reuse ;  /* 0x0000001cc191723e */ /* 0x080fe200000000ff */
[----:B------:R1:W-:Y:S01]  /*f700*/  MUFU.EX2 R192, R4 ;  /* 0x0000000400c07308 */ /* 0x0003e20000000800 */
[----:B------:R-:W-:Y:S01]  /*f710*/  F2FP.PACK_AB R150, R200, R27 ;  /* 0x0000001bc896723e */ /* 0x000fe200000000ff */
[----:B------:R-:W-:Y:S01]  /*f720*/  FMUL.FTZ R27, R0, R167 ;  /* 0x000000a7001b7220 */ /* 0x000fe20000410000 */
[----:B------:R-:W-:Y:S01]  /*f730*/  MOV R167, R28 ;  /* 0x0000001c00a77202 */ /* 0x000fe20000000f00 */
[----:B------:R-:W-:Y:S02]  /*f740*/  FMUL.FTZ R28, R132, R168 ;  /* 0x000000a8841c7220 */ /* 0x000fe40000410000 */
        /* <DEDUP_REMOVED lines=9> */
[--C-:B-1----:R-:W-:Y:S01]  /*f7e0*/  FFMA.FTZ R4, R206, c[0x0][0x2d0], -R2.reuse ;  /* 0x0000b400ce047a23 */ /* 0x102fe20000010802 */
[----:B------:R-:W-:Y:S01]  /*f7f0*/  MOV R206, R8 ;  /* 0x0000000800ce7202 */ /* 0x000fe20000000f00 */
[----:B------:R-:W-:Y:S01]  /*f800*/  FMUL.FTZ R8, R132, R148 ;  /* 0x0000009484087220 */ /* 0x000fe20000410000 */
[----:B------:R-:W-:Y:S01]  /*f810*/  F2FP.PACK_AB R148, R194, R195 ;  /* 0x000000c3c294723e */ /* 0x000fe200000000ff */
[----:B------:R1:W3:Y:S01]  /*f820*/  MUFU.EX2 R29, R4 ;  /* 0x00000004001d7308 */ /* 0x0002e20000000800 */
[C---:B------:R-:W-:Y:S02]  /*f830*/  FMUL.FTZ R126, R0.reuse, R126 ;  /* 0x0000007e007e7220 */ /* 0x040fe40000410000 */
[----:B------:R-:W-:Y:S02]  /*f840*/  FMUL.FTZ R127, R0, R127 ;  /* 0x0000007f007f7220 */ /* 0x000fe40000410000 */
[--C-:B------:R-:W-:Y:S02]  /*f850*/  FFMA.FTZ R140, R140, c[0x0][0x2d0], -R2.reuse ;  /* 0x0000b4008c8c7a23 */ /* 0x100fe40000010802 */
[--C-:B-1----:R-:W-:Y:S01]  /*f860*/  FFMA.FTZ R4, R203, c[0x0][0x2d0], -R2.reuse ;  /* 0x0000b400cb047a23 */ /* 0x102fe20000010802 */
[----:B---3--:R-:W-:Y:S02]  /*f870*/  F2FP.PACK_AB R149, R29, R192 ;  /* 0x000000c01d95723e */ /* 0x008fe400000000ff */
[----:B------:R-:W-:Y:S01]  /*f880*/  MOV R203, R35 ;  /* 0x0000002300cb7202 */ /* 0x000fe20000000f00 */
[----:B------:R1:W3:Y:S01]  /*f890*/  MUFU.EX2 R40, R4 ;  /* 0x0000000400287308 */ /* 0x0002e20000000800 */
[C---:B------:R-:W-:Y:S02]  /*f8a0*/  FMUL.FTZ R35, R133.reuse, R175 ;  /* 0x000000af85237220 */ /* 0x040fe40000410000 */
[----:B------:R-:W-:Y:S01]  /*f8b0*/  MOV R185, R203 ;  /* 0x000000cb00b97202 */ /* 0x000fe20000000f00 */
[----:B-1----:R-:W-:Y:S01]  /*f8c0*/  FFMA.FTZ R4, R202, c[0x0][0x2d0], -R2 ;  /* 0x0000b400ca047a23 */ /* 0x002fe20000010802 */
[----:B------:R-:W-:Y:S01]  /*f8d0*/  MOV R202, R7 ;  /* 0x0000000700ca7202 */ /* 0x000fe20000000f00 */
[----:B------:R-:W-:Y:S01]  /*f8e0*/  FMUL.FTZ R7, R133, R147 ;  /* 0x0000009385077220 */ /* 0x000fe20000410000 */
[----:B------:R-:W-:Y:S03]  /*f8f0*/  F2FP.PACK_AB R147, R206, R24 ;  /* 0x00000018ce93723e */ /* 0x000fe600000000ff */
[----:B------:R1:W4:Y:S01]  /*f900*/  MUFU.EX2 R201, R4 ;  /* 0x0000000400c97308 */ /* 0x0003220000000800 */
[----:B------:R-:W-:Y:S02]  /*f910*/  F2FP.PACK_AB R146, R202, R25 ;  /* 0x00000019ca92723e */ /* 0x000fe400000000ff */
[----:B---3--:R-:W-:Y:S01]  /*f920*/  MOV R168, R40 ;  /* 0x0000002800a87202 */ /* 0x008fe20000000f00 */
[----:B-1----:R-:W-:Y:S01]  /*f930*/  FMUL.FTZ R4, R134, R144 ;  /* 0x0000009086047220 */ /* 0x002fe20000410000 */
[----:B------:R-:W-:Y:S02]  /*f940*/  F2FP.PACK_AB R144, R31, R32 ;  /* 0x000000201f90723e */ /* 0x000fe400000000ff */
[----:B----4-:R-:W-:Y:S01]  /*f950*/  F2FP.PACK_AB R151, R201, R40 ;  /* 0x00000028c997723e */ /* 0x010fe200000000ff */
[----:B------:R-:W-:Y:S02]  /*f960*/  FMUL.FTZ R40, R132, R180 ;  /* 0x000000b484287220 */ /* 0x000fe40000410000 */
[----:B------:R1:W-:Y:S02]  /*f970*/  MUFU.EX2 R180, R138 ;  /* 0x0000008a00b47308 */ /* 0x0003e40000000800 */
[-C--:B------:R-:W-:Y:S08]  /*f980*/  HMMA.16816.F32 R4, R144, R20.reuse, R4 ;  /* 0x000000149004723c */ /* 0x080ff00000001804 */
[C---:B------:R-:W-:Y:S07]  /*f990*/  HMMA.16816.F32 R8, R148.reuse, R20, R8 ;  /* 0x000000149408723c */ /* 0x040fee0000001808 */
[C---:B------:R-:W-:Y:S01]  /*f9a0*/  FMUL.FTZ R20, R134.reuse, R160 ;  /* 0x000000a086147220 */ /* 0x040fe20000410000 */
[-C--:B------:R-:W-:Y:S04]  /*f9b0*/  HMMA.16816.F32 R12, R148, R22.reuse, R12 ;  /* 0x00000016940c723c */ /* 0x080fe8000000180c */
[----:B------:R-:W-:Y:S01]  /*f9c0*/  FMUL.FTZ R21, R134, R161 ;  /* 0x000000a186157220 */ /* 0x000fe20000410000 */
[----:B------:R-:W-:Y:S01]  /*f9d0*/  MOV R161, R29 ;  /* 0x0000001d00a17202 */ /* 0x000fe20000000f00 */
[----:B-1----:R-:W-:Y:S02]  /*f9e0*/  FFMA.FTZ R138, R209, c[0x0][0x2d0], -R196 ;  /* 0x0000b400d18a7a23 */ /* 0x002fe400000108c4 */
[C---:B------:R-:W-:Y:S04]  /*f9f0*/  HMMA.16816.F32 R16, R144.reuse, R22, R16 ;  /* 0x000000169010723c */ /* 0x040fe80000001810 */
[C---:B------:R-:W-:Y:S03]  /*fa00*/  FMUL.FTZ R29, R132.reuse, R169 ;  /* 0x000000a9841d7220 */ /* 0x040fe60000410000 */
[C---:B------:R-:W-:Y:S01]  /*fa10*/  FMUL.FTZ R22, R133.reuse, R162 ;  /* 0x000000a285167220 */ /* 0x040fe20000410000 */
[----:B------:R-:W-:Y:S01]  /*fa20*/  MOV R162, R25 ;  /* 0x0000001900a27202 */ /* 0x000fe20000000f00 */
[----:B------:R-:W-:Y:S03]  /*fa30*/  FMUL.FTZ R25, R132, R165 ;  /* 0x000000a584197220 */ /* 0x000fe60000410000 */
[----:B------:R-:W-:Y:S01]  /*fa40*/  MOV R165, R32 ;  /* 0x0000002000a57202 */ /* 0x000fe20000000f00 */
[----:B------:R-:W-:Y:S02]  /*fa50*/  FMUL.FTZ R32, R134, R172 ;  /* 0x000000ac86207220 */ /* 0x000fe40000410000 */
[----:B------:R1:W-:Y:S01]  /*fa60*/  MUFU.EX2 R172, R138 ;  /* 0x0000008a00ac7308 */ /* 0x0003e20000000800 */
[----:B------:R-:W-:Y:S01]  /*fa70*/  FMUL.FTZ R23, R133, R163 ;  /* 0x000000a385177220 */ /* 0x000fe20000410000 */
[----:B------:R-:W-:Y:S01]  /*fa80*/  MOV R163, R24 ;  /* 0x0000001800a37202 */ /* 0x000fe20000000f00 */
[----:B------:R-:W-:Y:S01]  /*fa90*/  FMUL.FTZ R24, R132, R164 ;  /* 0x000000a484187220 */ /* 0x000fe20000410000 */
[----:B------:R-:W-:Y:S01]  /*faa0*/  MOV R164, R31 ;  /* 0x0000001f00a47202 */ /* 0x000fe20000000f00 */
[----:B------:R-:W-:Y:S03]  /*fab0*/  FMUL.FTZ R31, R0, R171 ;  /* 0x000000ab001f7220 */ /* 0x000fe60000410000 */
[-C--:B------:R-:W-:Y:S08]  /*fac0*/  HMMA.16816.F32 R20, R144, R36.reuse, R20 ;  /* 0x000000249014723c */ /* 0x080ff00000001814 */
[C---:B------:R-:W-:Y:S07]  /*fad0*/  HMMA.16816.F32 R24, R148.reuse, R36, R24 ;  /* 0x000000249418723c */ /* 0x040fee0000001818 */
[C---:B------:R-:W-:Y:S01]  /*fae0*/  FMUL.FTZ R36, R134.reuse, R176 ;  /* 0x000000b086247220 */ /* 0x040fe20000410000 */
[-C--:B------:R-:W-:Y:S04]  /*faf0*/  HMMA.16816.F32 R28, R148, R38.reuse, R28 ;  /* 0x00000026941c723c */ /* 0x080fe8000000181c */
[--C-:B-1----:R-:W-:Y:S01]  /*fb00*/  FFMA.FTZ R138, R211, c[0x0][0x2d0], -R142.reuse ;  /* 0x0000b400d38a7a23 */ /* 0x102fe2000001088e */
[----:B------:R-:W-:Y:S01]  /*fb10*/  MOV R176, R202 ;  /* 0x000000ca00b07202 */ /* 0x000fe20000000f00 */
[----:B------:R-:W-:Y:S01]  /*fb20*/  FMUL.FTZ R37, R134, R177 ;  /* 0x000000b186257220 */ /* 0x000fe20000410000 */
[----:B------:R-:W-:Y:S01]  /*fb30*/  MOV R177, R206 ;  /* 0x000000ce00b17202 */ /* 0x000fe20000000f00 */
[C---:B------:R-:W-:Y:S01]  /*fb40*/  HMMA.16816.F32 R32, R144.reuse, R38, R32 ;  /* 0x000000269020723c */ /* 0x040fe20000001820 */
[----:B------:R1:W-:Y:S06]  /*fb50*/  MUFU.EX2 R181, R138 ;  /* 0x0000008a00b57308 */ /* 0x0003ec0000000800 */
[C---:B------:R-:W-:Y:S01]  /*fb60*/  FMUL.FTZ R38, R133.reuse, R178 ;  /* 0x000000b285267220 */ /* 0x040fe20000410000 */
[----:B------:R-:W-:Y:S01]  /*fb70*/  MOV R178, R200 ;  /* 0x000000c800b27202 */ /* 0x000fe20000000f00 */
[----:B------:R-:W-:Y:S02]  /*fb80*/  FMUL.FTZ R39, R133, R179 ;  /* 0x000000b385277220 */ /* 0x000fe40000410000 */
[----:B------:R3:W-:Y:S01]  /*fb90*/  MUFU.EX2 R206, R139 ;  /* 0x0000008b00ce7308 */ /* 0x0007e20000000800 */
[----:B------:R-:W-:Y:S04]  /*fba0*/  MOV R179, R201 ;  /* 0x000000c900b37202 */ /* 0x000fe80000000f00 */
[-C--:B--2---:R-:W-:Y:S08]  /*fbb0*/  HMMA.16816.F32 R36, R144, R152.reuse, R36 ;  /* 0x000000989024723c */ /* 0x084ff00000001824 */
[C---:B------:R-:W-:Y:S04]  /*fbc0*/  HMMA.16816.F32 R40, R148.reuse, R152, R40 ;  /* 0x000000989428723c */ /* 0x040fe80000001828 */
[--C-:B-1----:R-:W-:Y:S04]  /*fbd0*/  FFMA.FTZ R138, R213, c[0x0][0x2d0], -R142.reuse ;  /* 0x0000b400d58a7a23 */ /* 0x102fe8000001088e */
[-C--:B------:R-:W-:Y:S01]  /*fbe0*/  HMMA.16816.F32 R44, R148, R154.reuse, R44 ;  /* 0x0000009a942c723c */ /* 0x080fe2000000182c */
[----:B------:R1:W-:Y:S03]  /*fbf0*/  MUFU.EX2 R160, R138 ;  /* 0x0000008a00a07308 */ /* 0x0003e60000000800 */
[----:B---3--:R-:W-:Y:S01]  /*fc00*/  FFMA.FTZ R139, R216, c[0x0][0x2d0], -R142 ;  /* 0x0000b400d88b7a23 */ /* 0x008fe2000001088e */
[----:B------:R-:W-:Y:S02]  /*fc10*/  MOV R216, R179 ;  /* 0x000000b300d87202 */ /* 0x000fe40000000f00 */
[----:B------:R-:W-:Y:S01]  /*fc20*/  MOV R179, R193 ;  /* 0x000000c100b37202 */ /* 0x000fe20000000f00 */
[C---:B------:R-:W-:Y:S01]  /*fc30*/  HMMA.16816.F32 R48, R144.reuse, R154, R48 ;  /* 0x0000009a9030723c */ /* 0x040fe20000001830 */
[----:B------:R-:W2:Y:S02]  /*fc40*/  LDSM.16.MT88.4 R152, [R225+0x3880] ;  /* 0x00388000e198783b */ /* 0x000ea40000004200 */
[----:B------:R-:W-:Y:S05]  /*fc50*/  MUFU.EX2 R202, R139 ;  /* 0x0000008b00ca7308 */ /* 0x000fea0000000800 */
[-C--:B------:R-:W-:Y:S05]  /*fc60*/  HMMA.16816.F32 R52, R144, R156.reuse, R52 ;  /* 0x0000009c9034723c */ /* 0x080fea0000001834 */
[----:B------:R-:W-:Y:S03]  /*fc70*/  MUFU.EX2 R139, R140 ;  /* 0x0000008c008b7308 */ /* 0x000fe60000000800 */
[C---:B------:R-:W-:Y:S04]  /*fc80*/  HMMA.16816.F32 R56, R148.reuse, R156, R56 ;  /* 0x0000009c9438723c */ /* 0x040fe80000001838 */
[--C-:B-1----:R-:W-:Y:S04]  /*fc90*/  FFMA.FTZ R138, R208, c[0x0][0x2d0], -R196.reuse ;  /* 0x0000b400d08a7a23 */ /* 0x102fe800000108c4 */
[-C--:B------:R-:W-:Y:S01]  /*fca0*/  HMMA.16816.F32 R60, R148, R158.reuse, R60 ;  /* 0x0000009e943c723c */ /* 0x080fe2000000183c */
[----:B------:R1:W-:Y:S07]  /*fcb0*/  MUFU.EX2 R169, R138 ;  /* 0x0000008a00a97308 */ /* 0x0003ee0000000800 */
[C---:B------:R-:W-:Y:S01]  /*fcc0*/  HMMA.16816.F32 R64, R144.reuse, R158, R64 ;  /* 0x0000009e9040723c */ /* 0x040fe20000001840 */
[----:B------:R-:W3:Y:S07]  /*fcd0*/  LDSM.16.MT88.4 R156, [R226+0x3880] ;  /* 0x00388000e29c783b */ /* 0x000eee0000004200 */
[-C--:B--2---:R-:W-:Y:S08]  /*fce0*/  HMMA.16816.F32 R68, R144, R152.reuse, R68 ;  /* 0x000000989044723c */ /* 0x084ff00000001844 */
[C---:B------:R-:W-:Y:S04]  /*fcf0*/  HMMA.16816.F32 R72, R148.reuse, R152, R72 ;  /* 0x000000989448723c */ /* 0x040fe80000001848 */
[----:B-1----:R-:W-:Y:S04]  /*fd00*/  FFMA.FTZ R138, R210, c[0x0][0x2d0], -R196 ;  /* 0x0000b400d28a7a23 */ /* 0x002fe800000108c4 */
[-C--:B------:R-:W-:Y:S01]  /*fd10*/  HMMA.16816.F32 R76, R148, R154.reuse, R76 ;  /* 0x0000009a944c723c */ /* 0x080fe2000000184c */
[----:B------:R1:W-:Y:S07]  /*fd20*/  MUFU.EX2 R171, R138 ;  /* 0x0000008a00ab7308 */ /* 0x0003ee0000000800 */
[C---:B------:R-:W-:Y:S01]  /*fd30*/  HMMA.16816.F32 R80, R144.reuse, R154, R80 ;  /* 0x0000009a9050723c */ /* 0x040fe20000001850 */
[----:B------:R-:W2:Y:S07]  /*fd40*/  LDSM.16.MT88.4 R152, [R228+0x3880] ;  /* 0x00388000e498783b */ /* 0x000eae0000004200 */
[-C--:B---3--:R-:W-:Y:S08]  /*fd50*/  HMMA.16816.F32 R84, R144, R156.reuse, R84 ;  /* 0x0000009c9054723c */ /* 0x088ff00000001854 */
        /* <DEDUP_REMOVED lines=10> */
[----:B------:R1:W2:Y:S07]  /*fe00*/  MUFU.EX2 R173, R138 ;  /* 0x0000008a00ad7308 */ /* 0x0002ae0000000800 */
[C---:B------:R-:W-:Y:S01]  /*fe10*/  HMMA.16816.F32 R112, R144.reuse, R154, R112 ;  /* 0x0000009a9070723c */ /* 0x040fe20000001870 */
[----:B------:R-:W4:Y:S07]  /*fe20*/  LDSM.16.MT88.4 R152, [R225+0x2880] ;  /* 0x00288000e198783b */ /* 0x000f2e0000004200 */
[-C--:B---3--:R-:W-:Y:S08]  /*fe30*/  HMMA.16816.F32 R116, R144, R156.reuse, R116 ;  /* 0x0000009c9074723c */ /* 0x088ff00000001874 */
[C---:B------:R-:W-:Y:S04]  /*fe40*/  HMMA.16816.F32 R120, R148.reuse, R156, R120 ;  /* 0x0000009c9478723c */ /* 0x040fe80000001878 */
[--C-:B-1----:R-:W-:Y:S04]  /*fe50*/  FFMA.FTZ R138, R220, c[0x0][0x2d0], -R143.reuse ;  /* 0x0000b400dc8a7a23 */ /* 0x102fe8000001088f */
[-C--:B------:R-:W-:Y:S01]  /*fe60*/  HMMA.16816.F32 R124, R148, R158.reuse, R124 ;  /* 0x0000009e947c723c */ /* 0x080fe2000000187c */
[----:B------:R1:W-:Y:S07]  /*fe70*/  MUFU.EX2 R182, R138 ;  /* 0x0000008a00b67308 */ /* 0x0003ee0000000800 */
[----:B------:R-:W-:Y:S01]  /*fe80*/  HMMA.16816.F32 R128, R144, R158, R128 ;  /* 0x0000009e9080723c */ /* 0x000fe20000001880 */
[----:B------:R-:W-:Y:S03]  /*fe90*/  LDSM.16.MT88.4 R156, [R227+0x2880] ;  /* 0x00288000e39c783b */ /* 0x000fe60000004200 */
[--C-:B-1----:R-:W-:Y:S04]  /*fea0*/  FFMA.FTZ R138, R215, c[0x0][0x2d0], -R143.reuse ;  /* 0x0000b400d78a7a23 */ /* 0x102fe8000001088f */
[----:B------:R1:W3:Y:S04]  /*feb0*/  MUFU.EX2 R220, R138 ;  /* 0x0000008a00dc7308 */ /* 0x0002e80000000800 */
[--C-:B-1----:R-:W-:Y:S01]  /*fec0*/  FFMA.FTZ R138, R221, c[0x0][0x2d0], -R2.reuse ;  /* 0x0000b400dd8a7a23 */ /* 0x102fe20000010802 */
[----:B--2---:R-:W-:Y:S02]  /*fed0*/  MOV R221, R173 ;  /* 0x000000ad00dd7202 */ /* 0x004fe40000000f00 */
[----:B---3--:R-:W-:Y:S03]  /*fee0*/  F2FP.PACK_AB R148, R220, R182 ;  /* 0x000000b6dc94723e */ /* 0x008fe600000000ff */
[----:B------:R1:W-:Y:S01]  /*fef0*/  MUFU.EX2 R215, R138 ;  /* 0x0000008a00d77308 */ /* 0x0003e20000000800 */
[----:B------:R-:W-:Y:S01]  /*ff00*/  MOV R173, R165 ;  /* 0x000000a500ad7202 */ /* 0x000fe20000000f00 */
[--C-:B-1----:R-:W-:Y:S01]  /*ff10*/  FFMA.FTZ R138, R222, c[0x0][0x2d0], -R2.reuse ;  /* 0x0000b400de8a7a23 */ /* 0x102fe20000010802 */
[----:B------:R-:W-:Y:S02]  /*ff20*/  MOV R222, R171 ;  /* 0x000000ab00de7202 */ /* 0x000fe40000000f00 */
[----:B------:R-:W-:Y:S05]  /*ff30*/  MOV R171, R168 ;  /* 0x000000a800ab7202 */ /* 0x000fea0000000f00 */
[----:B------:R1:W2:Y:S01]  /*ff40*/  MUFU.EX2 R214, R138 ;  /* 0x0000008a00d67308 */ /* 0x0002a20000000800 */
[----:B------:R-:W-:Y:S02]  /*ff50*/  MOV R168, R163 ;  /* 0x000000a300a87202 */ /* 0x000fe40000000f00 */
[----:B------:R-:W-:Y:S01]  /*ff60*/  MOV R175, R171 ;  /* 0x000000ab00af7202 */ /* 0x000fe20000000f00 */
[--C-:B-1----:R-:W-:Y:S01]  /*ff70*/  FFMA.FTZ R138, R244, c[0x0][0x2d0], -R143.reuse ;  /* 0x0000b400f48a7a23 */ /* 0x102fe2000001088f */
[----:B------:R-:W-:Y:S02]  /*ff80*/  MOV R244, R170 ;  /* 0x000000aa00f47202 */ /* 0x000fe40000000f00 */
[----:B------:R-:W-:Y:S03]  /*ff90*/  MOV R170, R167 ;  /* 0x000000a700aa7202 */ /* 0x000fe60000000f00 */
[----:B------:R1:W-:Y:S01]  /*ffa0*/  MUFU.EX2 R213, R138 ;  /* 0x0000008a00d57308 */ /* 0x0003e20000000800 */
[----:B------:R-:W-:Y:S02]  /*ffb0*/  MOV R167, R162 ;  /* 0x000000a200a77202 */ /* 0x000fe40000000f00 */
[----:B------:R-:W-:Y:S02]  /*ffc0*/  F2FP.PACK_AB R147, R221, R244 ;  /* 0x000000f4dd93723e */ /* 0x000fe400000000ff */
[----:B--2---:R-:W-:Y:S02]  /*ffd0*/  F2FP.PACK_AB R149, R214, R215 ;  /* 0x000000d7d695723e */ /* 0x004fe400000000ff */
[----:B------:R-:W-:Y:S02]  /*ffe0*/  MOV R174, R170 ;  /* 0x000000aa00ae7202 */ /* 0x000fe40000000f00 */
[----:B------:R-:W-:Y:S01]  /*fff0*/  MOV R170, R168 ;  /* 0x000000a800aa7202 */ /* 0x000fe20000000f00 */
[--C-:B-1----:R-:W-:Y:S01]  /*10000*/  FFMA.FTZ R138, R223, c[0x0][0x2d0], -R143.reuse ;  /* 0x0000b400df8a7a23 */ /* 0x102fe2000001088f */
[----:B------:R-:W-:Y:S02]  /*10010*/  MOV R223, R169 ;  /* 0x000000a900df7202 */ /* 0x000fe40000000f00 */
[----:B------:R-:W-:Y:S01]  /*10020*/  MOV R169, R166 ;  /* 0x000000a600a97202 */ /* 0x000fe20000000f00 */
[----:B------:R1:W2:Y:S01]  /*10030*/  MUFU.EX2 R212, R138 ;  /* 0x0000008a00d47308 */ /* 0x0002a20000000800 */
[----:B------:R-:W-:Y:S02]  /*10040*/  MOV R166, R161 ;  /* 0x000000a100a67202 */ /* 0x000fe40000000f00 */
[----:B------:R-:W-:Y:S02]  /*10050*/  F2FP.PACK_AB R146, R222, R223 ;  /* 0x000000dfde92723e */ /* 0x000fe400000000ff */
        /* <DEDUP_REMOVED lines=8> */
[----:B--2---:R-:W-:Y:S01]  /*100e0*/  F2FP.PACK_AB R150, R212, R213 ;  /* 0x000000d5d496723e */ /* 0x004fe200000000ff */
[----:B---3--:R-:W-:Y:S01]  /*100f0*/  FFMA.FTZ R138, R246, c[0x0][0x2d0], -R2 ;  /* 0x0000b400f68a7a23 */ /* 0x008fe20000010802 */
[----:B------:R-:W-:Y:S02]  /*10100*/  MOV R246, R172 ;  /* 0x000000ac00f67202 */ /* 0x000fe40000000f00 */
[----:B------:R-:W-:Y:S03]  /*10110*/  MOV R172, R164 ;  /* 0x000000a400ac7202 */ /* 0x000fe60000000f00 */
[----:B------:R2:W3:Y:S01]  /*10120*/  MUFU.EX2 R210, R138 ;  /* 0x0000008a00d27308 */ /* 0x0004e20000000800 */
[----:B------:R-:W-:Y:S01]  /*10130*/  F2FP.PACK_AB R144, R246, R180 ;  /* 0x000000b4f690723e */ /* 0x000fe200000000ff */
[----:B------:R-:W1:Y:S06]  /*10140*/  LDSM.16.MT88.4 R164, [R228+0x2880] ;  /* 0x00288000e4a4783b */ /* 0x000e6c0000004200 */
[-C--:B----4-:R-:W-:Y:S03]  /*10150*/  HMMA.16816.F32 R4, R144, R152.reuse, R4 ;  /* 0x000000989004723c */ /* 0x090fe60000001804 */
[--C-:B--2---:R-:W-:Y:S01]  /*10160*/  FFMA.FTZ R138, R252, c[0x0][0x2d0], -R196.reuse ;  /* 0x0000b400fc8a7a23 */ /* 0x104fe200000108c4 */
[----:B---3--:R-:W-:Y:S02]  /*10170*/  F2FP.PACK_AB R151, R210, R211 ;  /* 0x000000d3d297723e */ /* 0x008fe400000000ff */
[----:B------:R-:W-:Y:S01]  /*10180*/  MOV R252, R182 ;  /* 0x000000b600fc7202 */ /* 0x000fe20000000f00 */
[----:B------:R2:W-:Y:S01]  /*10190*/  MUFU.EX2 R209, R138 ;  /* 0x0000008a00d17308 */ /* 0x0005e20000000800 */
[----:B------:R-:W-:Y:S03]  /*101a0*/  MOV R182, R172 ;  /* 0x000000ac00b67202 */ /* 0x000fe60000000f00 */
[C---:B------:R-:W-:Y:S08]  /*101b0*/  HMMA.16816.F32 R8, R148.reuse, R152, R8 ;  /* 0x000000989408723c */ /* 0x040ff00000001808 */
[-C--:B------:R-:W-:Y:S08]  /*101c0*/  HMMA.16816.F32 R12, R148, R154.reuse, R12 ;  /* 0x0000009a940c723c */ /* 0x080ff0000000180c */
[C---:B------:R-:W-:Y:S01]  /*101d0*/  HMMA.16816.F32 R16, R144.reuse, R154, R16 ;  /* 0x0000009a9010723c */ /* 0x040fe20000001810 */
[----:B------:R-:W3:Y:S03]  /*101e0*/  LDSM.16.MT88.4 R152, [R225+0x4080] ;  /* 0x00408000e198783b */ /* 0x000ee60000004200 */
[----:B--2---:R-:W-:Y:S01]  /*101f0*/  FFMA.FTZ R138, R250, c[0x0][0x2d0], -R196 ;  /* 0x0000b400fa8a7a23 */ /* 0x004fe200000108c4 */
[----:B------:R-:W-:Y:S02]  /*10200*/  MOV R250, R181 ;  /* 0x000000b500fa7202 */ /* 0x000fe40000000f00 */
[----:B------:R-:W-:Y:S01]  /*10210*/  MOV R181, R173 ;  /* 0x000000ad00b57202 */ /* 0x000fe20000000f00 */
[-C--:B-1----:R-:W-:Y:S01]  /*10220*/  HMMA.16816.F32 R20, R144, R160.reuse, R20 ;  /* 0x000000a09014723c */ /* 0x082fe20000001814 */
[----:B------:R1:W2:Y:S07]  /*10230*/  MUFU.EX2 R208, R138 ;  /* 0x0000008a00d07308 */ /* 0x0002ae0000000800 */
        /* <DEDUP_REMOVED lines=52> */
[----:B------:R-:W-:Y:S02]  /*10580*/  MOV R219, R176 ;  /* 0x000000b000db7202 */ /* 0x000fe40000000f00 */
[----:B------:R-:W-:Y:S01]  /*10590*/  MOV R176, R192 ;  /* 0x000000c000b07202 */ /* 0x000fe20000000f00 */
[----:B------:R1:W-:Y:S01]  /*105a0*/  MUFU.EX2 R198, R138 ;  /* 0x0000008a00c67308 */ /* 0x0003e20000000800 */
[----:B--2---:R-:W-:Y:S03]  /*105b0*/  F2FP.PACK_AB R192, R200, R201 ;  /* 0x000000c9c8c0723e */ /* 0x004fe600000000ff */
        /* <DEDUP_REMOVED lines=8> */
[----:B------:R-:W-:Y:S07]  /*10640*/  F2FP.PACK_AB R143, R202, R203 ;  /* 0x000000cbca8f723e */ /* 0x000fee00000000ff */
[----:B------:R-:W1:Y:S01]  /*10650*/  MUFU.EX2 R196, R138 ;  /* 0x0000008a00c47308 */ /* 0x000e620000000800 */
[-C--:B---3--:R-:W-:Y:S01]  /*10660*/  HMMA.16816.F32 R144, R140, R160.reuse, R4 ;  /* 0x000000a08c90723c */ /* 0x088fe20000001804 */
[----:B------:R-:W-:Y:S08]  /*10670*/  LDSM.16.MT88.4 R4, [R227+0x3080] ;  /* 0x00308000e304783b */ /* 0x000ff00000004200 */
[----:B------:R2:W3:Y:S03]  /*10680*/  MUFU.EX2 R138, R2 ;  /* 0x00000002008a7308 */ /* 0x0004e60000000800 */
[----:B-1----:R-:W-:Y:S02]  /*10690*/  F2FP.PACK_AB R194, R196, R197 ;  /* 0x000000c5c4c2723e */ /* 0x002fe400000000ff */
[----:B--2---:R-:W-:Y:S02]  /*106a0*/  MOV R2, R175 ;  /* 0x000000af00027202 */ /* 0x004fe40000000f00 */
        /* <DEDUP_REMOVED lines=15> */
[-C--:B------:R-:W-:Y:S01]  /*107a0*/  HMMA.16816.F32 R168, R192, R174.reuse, R28 ;  /* 0x000000aec0a8723c */ /* 0x080fe2000000181c */
[----:B------:R-:W4:Y:S06]  /*107b0*/  LDL.LU R28, [R1+0x34] ;  /* 0x00003400011c7983 */ /* 0x000f2c0000300800 */
        /* <DEDUP_REMOVED lines=9> */
[----:B------:R-:W4:Y:S06]  /*10850*/  LDL.LU R38, [R1+0x28] ;  /* 0x0000280001267983 */ /* 0x000f2c0000300800 */
        /* <DEDUP_REMOVED lines=27> */
[----:B------:R-:W-:Y:S02]  /*10a10*/  FFMA.FTZ R133, R133, R33, R39 ;  /* 0x0000002185857223 */ /* 0x000fe40000010027 */
[----:B------:R-:W-:Y:S02]  /*10a20*/  FADD.FTZ R0, R2, R0 ;  /* 0x0000000002007221 */ /* 0x000fe40000010000 */
[----:B------:R-:W-:Y:S02]  /*10a30*/  FFMA.FTZ R132, R132, R32, R34 ;  /* 0x0000002084847223 */ /* 0x000fe40000010022 */
[----:B------:R-:W-:Y:S02]  /*10a40*/  FADD.FTZ R6, R30, R133 ;  /* 0x000000851e067221 */ /* 0x000fe40000010000 */
[----:B------:R-:W-:Y:S01]  /*10a50*/  FADD.FTZ R4, R31, R132 ;  /* 0x000000841f047221 */ /* 0x000fe20000010000 */
[----:B------:R-:W-:Y:S01]  /*10a60*/  MOV R132, R136 ;  /* 0x0000008800847202 */ /* 0x000fe20000000f00 */
[----:B------:R-:W-:Y:S02]  /*10a70*/  FADD.FTZ R6, R26, R6 ;  /* 0x000000061a067221 */ /* 0x000fe40000010000 */
        /* <DEDUP_REMOVED lines=48> */
.L_x_1123:
        /* <DEDUP_REMOVED lines=17> */
[----:B------:R1:W-:Y:S04]  /*10e90*/  STL [R1+0xc], R0 ;  /* 0x00000c0001007387 */ /* 0x0003e80000100800 */
[----:B------:R1:W-:Y:S02]  /*10ea0*/  STL [R1+0x10], R2 ;  /* 0x0000100201007387 */ /* 0x0003e40000100800 */
.L_x_1145:
[----:B------:R-:W2:Y:S01]  /*10eb0*/  LDL R249, [R1+0x14] ;  /* 0x0000140001f97983 */ /* 0x000ea20000100800 */
[----:B-1----:R-:W-:Y:S01]  /*10ec0*/  SHF.R.S32.HI R0, RZ, 0x1f, R243 ;  /* 0x0000001fff007819 */ /* 0x002fe200000114f3 */
[----:B------:R-:W-:Y:S04]  /*10ed0*/  DEPBAR.LE SB0, 0x0 ;  /* 0x000080000000791a */ /* 0x000fe80000000000 */
[----:B------:R-:W3:Y:S01]  /*10ee0*/  LDL R247, [R1+0x18] ;  /* 0x0000180001f77983 */ /* 0x000ee20000100800 */
[----:B------:R-:W-:Y:S01]  /*10ef0*/  IMAD R0, R0, c[0x0][0x208], RZ ;  /* 0x0000820000007a24 */ /* 0x000fe200078e02ff */
[----:B------:R-:W-:Y:S01]  /*10f00*/  UISETP.GT.AND UP0, UPT, UR26, UR7, UPT ;  /* 0x000000071a00728c */ /* 0x000fe2000bf04270 */
[C---:B------:R-:W-:Y:S01]  /*10f10*/  IMAD.WIDE.U32 R2, R243.reuse, c[0x0][0x208], RZ ;  /* 0x00008200f3027a25 */ /* 0x040fe200078e00ff */
[----:B------:R-:W4:Y:S03]  /*10f20*/  LDL R248, [R1+0xc] ;  /* 0x00000c0001f87983 */ /* 0x000f260000100800 */
[----:B------:R-:W-:Y:S01]  /*10f30*/  IMAD R0, R243, c[0x0][0x20c], R0 ;  /* 0x00008300f3007a24 */ /* 0x000fe200078e0200 */
[----:B------:R-:W4:Y:S04]  /*10f40*/  LDL R38, [R1+0x8] ;  /* 0x0000080001267983 */ /* 0x000f280000100800 */
[----:B------:R-:W4:Y:S01]  /*10f50*/  LDL R246, [R1+0x10] ;  /* 0x0000100001f67983 */ /* 0x000f220000100800 */
[----:B------:R-:W-:Y:S02]  /*10f60*/  IADD3 R3, R3, R0, RZ ;  /* 0x0000000003037210 */ /* 0x000fe40007ffe0ff */
[----:B------:R-:W-:Y:S01]  /*10f70*/  SHF.R.S32.HI R0, RZ, 0x1f, R242 ;  /* 0x0000001fff007819 */ /* 0x000fe200000114f2 */
[----:B------:R-:W-:Y:S02]  /*10f80*/  BAR.SYNC.DEFER_BLOCKING 0x0 ;  /* 0x0000000000007b1d */ /* 0x000fe40000010000 */
[----:B------:R-:W-:Y:S04]  /*10f90*/  IMAD.WIDE.U32 R2, R242, c[0x0][0x218], R2 ;  /* 0x00008600f2027a25 */ /* 0x000fe800078e0002 */
[----:B------:R-:W-:Y:S01]  /*10fa0*/  IMAD R0, R0, c[0x0][0x218], RZ ;  /* 0x0000860000007a24 */ /* 0x000fe200078e02ff */
[----:B------:R-:W-:Y:S03]  /*10fb0*/  IADD3 R2, P0, R2, UR24, RZ ;  /* 0x0000001802027c10 */ /* 0x000fe6000ff1e0ff */
[----:B------:R-:W-:Y:S05]  /*10fc0*/  IMAD R0, R242, c[0x0][0x21c], R0 ;  /* 0x00008700f2007a24 */ /* 0x000fea00078e0200 */
[----:B------:R-:W-:Y:S02]  /*10fd0*/  IADD3.X R3, R3, UR20, R0, P0, !PT ;  /* 0x0000001403037c10 */ /* 0x000fe400087fe400 */
[C---:B------:R-:W-:Y:S04]  /*10fe0*/  LEA R0, P0, R2.reuse, c[0x0][0x1f8], 0x1 ;  /* 0x00007e0002007a11 */ /* 0x040fe800078008ff */
[----:B------:R-:W-:Y:S01]  /*10ff0*/  LEA.HI.X R2, R2, c[0x0][0x1fc], R3, 0x1, P0 ;  /* 0x00007f0002027a11 */ /* 0x000fe200000f0c03 */
[----:B-----5:R-:W-:Y:S08]  /*11000*/  LDSM.16.M88.4 R48, [R231+0x8080] ;  /* 0x00808000e730783b */ /* 0x020ff00000000200 */
        /* <DEDUP_REMOVED lines=19> */
[C---:B--2---:R-:W-:Y:S04]  /*11140*/  IADD3 R24, P1, R3.reuse, R249, RZ ;  /* 0x000000f903187210 */ /* 0x044fe80007f3e0ff */
[----:B---3--:R-:W-:Y:S02]  /*11150*/  IADD3.X R25, R20, R247, RZ, P1, !PT ;  /* 0x000000f714197210 */ /* 0x008fe40000ffe4ff */
[----:B-1----:R-:W-:Y:S02]  /*11160*/  IADD3 R36, P1, R0, R249, RZ ;  /* 0x000000f900247210 */ /* 0x002fe40007f3e0ff */
[----:B----4-:R-:W-:Y:S02]  /*11170*/  IADD3 R2, P0, R3, R248, RZ ;  /* 0x000000f803027210 */ /* 0x010fe40007f1e0ff */
[----:B------:R-:W-:Y:S01]  /*11180*/  IADD3.X R37, R30, R247, RZ, P1, !PT ;  /* 0x000000f71e257210 */ /* 0x000fe20000ffe4ff */
[----:B------:R-:W-:Y:S01]  /*11190*/  @!PT LDS RZ, [RZ] ;  /* 0x00000000fffff984 */ /* 0x000fe20000000800 */
[----:B------:R1:W-:Y:S01]  /*111a0*/  LDGSTS.E.BYPASS.LTC128B.128 [R38], [R24.64], !P6 ;  /* 0x0000000018267fae */ /* 0x0003e2000f101d56 */
[----:B------:R-:W-:Y:S02]  /*111b0*/  IADD3.X R3, R20, R246, RZ, P0, !PT ;  /* 0x000000f614037210 */ /* 0x000fe400007fe4ff */
[-C--:B------:R-:W-:Y:S01]  /*111c0*/  HMMA.16816.F32 R20, R48, R32.reuse, RZ ;  /* 0x000000203014723c */ /* 0x080fe200000018ff */
[C---:B------:R-:W-:Y:S04]  /*111d0*/  IADD3 R28, P0, R26.reuse, R249, RZ ;  /* 0x000000f91a1c7210 */ /* 0x040fe80007f1e0ff */
[----:B------:R2:W-:Y:S01]  /*111e0*/  LDGSTS.E.BYPASS.LTC128B.128 [R38+0x1800], [R2.64], !P5 ;  /* 0x0180000002267fae */ /* 0x0005e2000e901d56 */
[C---:B------:R-:W-:Y:S07]  /*111f0*/  IADD3.X R29, R31.reuse, R247, RZ, P0, !PT ;  /* 0x000000f71f1d7210 */ /* 0x040fee00007fe4ff */
[----:B------:R3:W-:Y:S01]  /*11200*/  LDGSTS.E.BYPASS.LTC128B.128 [R38+0x800], [R28.64], !P6 ;  /* 0x008000001c267fae */ /* 0x0007e2000f101d56 */
[----:B--2---:R-:W-:Y:S02]  /*11210*/  IADD3 R2, P2, R26, R248, RZ ;  /* 0x000000f81a027210 */ /* 0x004fe40007f5e0ff */
[C---:B-1----:R-:W-:Y:S02]  /*11220*/  HMMA.16816.F32 R24, R44.reuse, R32, RZ ;  /* 0x000000202c18723c */ /* 0x042fe400000018ff */
[----:B------:R-:W-:Y:S05]  /*11230*/  IADD3.X R3, R31, R246, RZ, P2, !PT ;  /* 0x000000f61f037210 */ /* 0x000fea00017fe4ff */
        /* <DEDUP_REMOVED lines=166> */
[----:B------:R1:W1:Y:S01]  /*11ca0*/  MUFU.TANH R133, R21 ;  /* 0x0000001500857308 */ /* 0x0002620000002400 */
[-C--:B------:R-:W-:Y:S03]  /*11cb0*/  HMMA.16816.F32 R44, R192, R10.reuse, R44 ;  /* 0x0000000ac02c723c */ /* 0x080fe6000000182c */
[----:B------:R-:W-:Y:S02]  /*11cc0*/  FMUL.FTZ R28, R28, c[0x0][0x320] ;  /* 0x0000c8001c1c7a20 */ /* 0x000fe40000410000 */
[----:B------:R-:W-:Y:S02]  /*11cd0*/  FMUL.FTZ R29, R29, c[0x0][0x320] ;  /* 0x0000c8001d1d7a20 */ /* 0x000fe40000410000 */
[----:B------:R-:W-:Y:S01]  /*11ce0*/  FMUL.FTZ R30, R30, c[0x0][0x320] ;  /* 0x0000c8001e1e7a20 */ /* 0x000fe20000410000 */
[----:B------:R-:W-:Y:S01]  /*11cf0*/  HMMA.16816.F32 R48, R216, R10, R48 ;  /* 0x0000000ad830723c */ /* 0x000fe20000001830 */
[----:B------:R2:W2:Y:S03]  /*11d00*/  MUFU.TANH R198, R22 ;  /* 0x0000001600c67308 */ /* 0x0004a60000002400 */
[----:B------:R-:W-:Y:S02]  /*11d10*/  FMUL.FTZ R31, R31, c[0x0][0x320] ;  /* 0x0000c8001f1f7a20 */ /* 0x000fe40000410000 */
[----:B------:R-:W-:Y:S02]  /*11d20*/  FMUL.FTZ R19, R37, c[0x0][0x320] ;  /* 0x0000c80025137a20 */ /* 0x000fe40000410000 */
[----:B------:R-:W-:Y:S03]  /*11d30*/  FMUL.FTZ R42, R42, c[0x0][0x320] ;  /* 0x0000c8002a2a7a20 */ /* 0x000fe60000410000 */
[----:B------:R3:W3:Y:S01]  /*11d40*/  MUFU.TANH R199, R23 ;  /* 0x0000001700c77308 */ /* 0x0006e20000002400 */
[----:B------:R-:W-:Y:S04]  /*11d50*/  FMUL.FTZ R43, R43, c[0x0][0x320] ;  /* 0x0000c8002b2b7a20 */ /* 0x000fe80000410000 */
[----:B-1----:R-:W-:Y:S02]  /*11d60*/  FMUL.FTZ R21, R45, c[0x0][0x320] ;  /* 0x0000c8002d157a20 */ /* 0x002fe40000410000 */
[----:B------:R-:W-:Y:S02]  /*11d70*/  FMUL.FTZ R46, R46, c[0x0][0x320] ;  /* 0x0000c8002e2e7a20 */ /* 0x000fe40000410000 */
[----:B------:R-:W-:Y:S01]  /*11d80*/  FMUL.FTZ R47, R47, c[0x0][0x320] ;  /* 0x0000c8002f2f7a20 */ /* 0x000fe20000410000 */
[----:B------:R1:W1:Y:S03]  /*11d90*/  MUFU.TANH R205, R24 ;  /* 0x0000001800cd7308 */ /* 0x0002660000002400 */
[----:B------:R-:W-:Y:S02]  /*11da0*/  FMUL.FTZ R14, R48, c[0x0][0x320] ;  /* 0x0000c800300e7a20 */ /* 0x000fe40000410000 */
[----:B--2---:R-:W-:Y:S02]  /*11db0*/  FMUL.FTZ R22, R36, c[0x0][0x320] ;  /* 0x0000c80024167a20 */ /* 0x004fe40000410000 */
[----:B------:R-:W-:Y:S02]  /*11dc0*/  FMUL.FTZ R13, R49, c[0x0][0x320] ;  /* 0x0000c800310d7a20 */ /* 0x000fe40000410000 */
[----:B------:R-:W-:Y:S01]  /*11dd0*/  FMUL.FTZ R20, R50, c[0x0][0x320] ;  /* 0x0000c80032147a20 */ /* 0x000fe20000410000 */
[----:B------:R2:W2:Y:S01]  /*11de0*/  MUFU.TANH R208, R25 ;  /* 0x0000001900d07308 */ /* 0x0004a20000002400 */
[----:B------:R-:W-:Y:S02]  /*11df0*/  FMUL.FTZ R18, R51, c[0x0][0x320] ;  /* 0x0000c80033127a20 */ /* 0x000fe40000410000 */
[----:B---3--:R-:W-:Y:S07]  /*11e00*/  FMUL.FTZ R23, R33, c[0x0][0x320] ;  /* 0x0000c80021177a20 */ /* 0x008fee0000410000 */
        /* <DEDUP_REMOVED lines=12> */
[----:B------:R-:W3:Y:S01]  /*11ed0*/  MUFU.TANH R16, R16 ;  /* 0x0000001000107308 */ /* 0x000ee20000002400 */
[----:B-1----:R-:W-:Y:S09]  /*11ee0*/  FMUL.FTZ R30, R35, c[0x0][0x320] ;  /* 0x0000c800231e7a20 */ /* 0x002ff20000410000 */
[----:B------:R-:W1:Y:S01]  /*11ef0*/  MUFU.TANH R17, R17 ;  /* 0x0000001100117308 */ /* 0x000e620000002400 */
[----:B--2---:R-:W-:Y:S09]  /*11f00*/  FMUL.FTZ R31, R34, c[0x0][0x320] ;  /* 0x0000c800221f7a20 */ /* 0x004ff20000410000 */
[----:B------:R-:W2:Y:S10]  /*11f10*/  MUFU.TANH R24, R24 ;  /* 0x0000001800187308 */ /* 0x000eb40000002400 */
        /* <DEDUP_REMOVED lines=52> */
[----:B------:R-:W5:Y:S04]  /*12260*/  SHFL.IDX PT, R5, R0, RZ, 0x181f ;  /* 0x00181fff00057589 */ /* 0x000f6800000e0000 */
[----:B------:R-:W1:Y:S04]  /*12270*/  SHFL.IDX PT, R12, R0, 0x1, 0x181f ;  /* 0x00381f00000c7f89 */ /* 0x000e6800000e0000 */
[----:B------:R-:W1:Y:S01]  /*12280*/  SHFL.IDX PT, R0, R0, 0x2, 0x181f ;  /* 0x00581f0000007f89 */ /* 0x000e6200000e0000 */
[CC--:B--2---:R-:W-:Y:S02]  /*12290*/  IADD3 R10, P1, R4.reuse, R248.reuse, RZ ;  /* 0x000000f8040a7210 */ /* 0x0c4fe40007f3e0ff */
[----:B----4-:R-:W-:Y:S04]  /*122a0*/  IADD3 R2, P0, R4, R249, RZ ;  /* 0x000000f904027210 */ /* 0x010fe80007f1e0ff */
[C---:B-----5:R-:W-:Y:S01]  /*122b0*/  IADD3.X R3, R5.reuse, R247, RZ, P0, !PT ;  /* 0x000000f705037210 */ /* 0x060fe200007fe4ff */
[--C-:B------:R-:W-:Y:S01]  /*122c0*/  IMAD.X R11, R5, 0x1, R246.reuse, P1 ;  /* 0x00000001050b7824 */ /* 0x100fe200008e06f6 */
[CC--:B------:R-:W-:Y:S02]  /*122d0*/  IADD3 R8, P0, R6.reuse, R249.reuse, RZ ;  /* 0x000000f906087210 */ /* 0x0c0fe40007f1e0ff */
[-C--:B------:R-:W-:Y:S01]  /*122e0*/  IADD3 R6, P2, R6, R248.reuse, RZ ;  /* 0x000000f806067210 */ /* 0x080fe20007f5e0ff */
[----:B---3--:R2:W-:Y:S01]  /*122f0*/  LDGSTS.E.BYPASS.LTC128B.128 [R15+0x5080], [R2.64], !P6 ;  /* 0x05080000020f7fae */ /* 0x0085e2000f101d56 */
[C---:B------:R-:W-:Y:S01]  /*12300*/  IADD3 R4, P1, R7.reuse, R249, RZ ;  /* 0x000000f907047210 */ /* 0x040fe20007f3e0ff */
[----:B-1----:R-:W-:Y:S02]  /*12310*/  IMAD.X R9, R12, 0x1, R247, P0 ;  /* 0x000000010c097824 */ /* 0x002fe400000e06f7 */
[----:B------:R1:W-:Y:S01]  /*12320*/  LDGSTS.E.BYPASS.LTC128B.128 [R15+0x6880], [R10.64], !P5 ;  /* 0x068800000a0f7fae */ /* 0x0003e2000e901d56 */
[----:B------:R-:W-:Y:S03]  /*12330*/  IADD3.X R5, R0, R247, RZ, P1, !PT ;  /* 0x000000f700057210 */ /* 0x000fe60000ffe4ff */
[----:B------:R1:W-:Y:S01]  /*12340*/  LDGSTS.E.BYPASS.LTC128B.128 [R15+0x5880], [R8.64], !P6 ;  /* 0x05880000080f7fae */ /* 0x0003e2000f101d56 */
[----:B--2---:R-:W-:Y:S01]  /*12350*/  IADD3 R2, P0, R7, R248, RZ ;  /* 0x000000f807027210 */ /* 0x004fe20007f1e0ff */
[--C-:B------:R-:W-:Y:S04]  /*12360*/  IMAD.X R7, R12, 0x1, R246.reuse, P2 ;  /* 0x000000010c077824 */ /* 0x100fe800010e06f6 */
[----:B------:R-:W-:Y:S01]  /*12370*/  IMAD.X R3, R0, 0x1, R246, P0 ;  /* 0x0000000100037824 */ /* 0x000fe200000e06f6 */
[----:B------:R1:W-:Y:S04]  /*12380*/  LDGSTS.E.BYPASS.LTC128B.128 [R15+0x7080], [R6.64], !P5 ;  /* 0x07080000060f7fae */ /* 0x0003e8000e901d56 */
[----:B------:R1:W-:Y:S04]  /*12390*/  LDGSTS.E.BYPASS.LTC128B.128 [R15+0x6080], [R4.64], !P6 ;  /* 0x06080000040f7fae */ /* 0x0003e8000f101d56 */
[----:B------:R1:W-:Y:S02]  /*123a0*/  LDGSTS.E.BYPASS.LTC128B.128 [R15+0x7880], [R2.64], !P5 ;  /* 0x07880000020f7fae */ /* 0x0003e4000e901d56 */
.L_x_1128:
        /* <DEDUP_REMOVED lines=15> */
[----:B------:R-:W1:Y:S01]  /*124a0*/  SHFL.IDX PT, R3, R4, RZ, 0x1c1f ;  /* 0x001c1fff04037589 */ /* 0x000e6200000e0000 */
[----:B------:R-:W-:Y:S04]  /*124b0*/  IADD3 R0, -R2, 0x1, R0 ;  /* 0x0000000102007810 */ /* 0x000fe80007ffe100 */
        /* <DEDUP_REMOVED lines=20> */
.L_x_1131:
[----:B------:R-:W-:Y:S04]  /*12600*/  MOV R8, c[0x0][0x32c] ;  /* 0x0000cb0000087a02 */ /* 0x000fe80000000f00 */
[----:B------:R-:W-:Y:S11]  /*12610*/  ISETP.NE.AND P0, PT, R8, 0x1, PT ;  /* 0x000000010800780c */ /* 0x000ff60003f05270 */
[----:B------:R-:W-:Y:S02]  /*12620*/  @!UPT UIADD3 URZ, URZ, URZ, URZ ;  /* 0x0000003f3f3ff290 */ /* 0x000fe4000fffe03f */
[----:B------:R-:W-:Y:S05]  /*12630*/  @P0 IMAD.HI.U32 R8, R3, c[0x0][0x330], RZ ;  /* 0x0000cc0003080a27 */ /* 0x000fea00078e00ff */
[----:B------:R-:W-:Y:S02]  /*12640*/  @P0 SHF.R.U32.HI R3, RZ, c[0x0][0x334], R8 ;  /* 0x0000cd00ff030a19 */ /* 0x000fe40000011608 */
.L_x_1132:
[----:B------:R-:W-:Y:S05]  /*12650*/  BSYNC B0 ;  /* 0x0000000000007941 */ /* 0x000fea0003800000 */
.L_x_1130:
[----:B------:R-:W-:Y:S05]  /*12660*/  IMAD R3, R3, c[0x0][0x32c], R7 ;  /* 0x0000cb0003037a24 */ /* 0x000fea00078e0207 */
[----:B------:R-:W-:Y:S02]  /*12670*/  IADD3 R8, R3, c[0x0][0x32c], RZ ;  /* 0x0000cb0003087a10 */ /* 0x000fe40007ffe0ff */
[----:B------:R-:W-:Y:S02]  /*12680*/  IMNMX R0, R0, R3, !PT ;  /* 0x0000000300007217 */ /* 0x000fe40007800200 */
[----:B------:R-:W-:Y:S02]  /*12690*/  IMNMX R2, R2, R8, PT ;  /* 0x0000000802027217 */ /* 0x000fe40003800200 */
.L_x_1129:
        /* <DEDUP_REMOVED lines=87> */
.L_x_1135:
[----:B------:R-:W-:Y:S04]  /*12c10*/  MOV R8, c[0x0][0x32c] ;  /* 0x0000cb0000087a02 */ /* 0x000fe80000000f00 */
[----:B------:R-:W-:Y:S11]  /*12c20*/  ISETP.NE.AND P0, PT, R8, 0x1, PT ;  /* 0x000000010800780c */ /* 0x000ff60003f05270 */
[----:B------:R-:W-:Y:S02]  /*12c30*/  @!UPT UIADD3 URZ, URZ, URZ, URZ ;  /* 0x0000003f3f3ff290 */ /* 0x000fe4000fffe03f */
[----:B------:R-:W-:Y:S05]  /*12c40*/  @P0 IMAD.HI.U32 R8, R3, c[0x0][0x330], RZ ;  /* 0x0000cc0003080a27 */ /* 0x000fea00078e00ff */
[----:B------:R-:W-:Y:S02]  /*12c50*/  @P0 SHF.R.U32.HI R3, RZ, c[0x0][0x334], R8 ;  /* 0x0000cd00ff030a19 */ /* 0x000fe40000011608 */
.L_x_1136:
[----:B------:R-:W-:Y:S05]  /*12c60*/  BSYNC B0 ;  /* 0x0000000000007941 */ /* 0x000fea0003800000 */
.L_x_1134:
[----:B------:R-:W-:Y:S05]  /*12c70*/  IMAD R3, R3, c[0x0][0x32c], R7 ;  /* 0x0000cb0003037a24 */ /* 0x000fea00078e0207 */
[----:B------:R-:W-:Y:S02]  /*12c80*/  IADD3 R8, R3, c[0x0][0x32c], RZ ;  /* 0x0000cb0003087a10 */ /* 0x000fe40007ffe0ff */
[----:B------:R-:W-:Y:S02]  /*12c90*/  IMNMX R0, R0, R3, !PT ;  /* 0x0000000300007217 */ /* 0x000fe40007800200 */
[----:B------:R-:W-:Y:S02]  /*12ca0*/  IMNMX R2, R2, R8, PT ;  /* 0x0000000802027217 */ /* 0x000fe40003800200 */
.L_x_1133:
        /* <DEDUP_REMOVED lines=85> */
.L_x_1139:
[----:B------:R-:W-:Y:S04]  /*13200*/  MOV R8, c[0x0][0x32c] ;  /* 0x0000cb0000087a02 */ /* 0x000fe80000000f00 */
[----:B------:R-:W-:Y:S11]  /*13210*/  ISETP.NE.AND P0, PT, R8, 0x1, PT ;  /* 0x000000010800780c */ /* 0x000ff60003f05270 */
[----:B------:R-:W-:Y:S02]  /*13220*/  @!UPT UIADD3 URZ, URZ, URZ, URZ ;  /* 0x0000003f3f3ff290 */ /* 0x000fe4000fffe03f */
[----:B------:R-:W-:Y:S05]  /*13230*/  @P0 IMAD.HI.U32 R8, R3, c[0x0][0x330], RZ ;  /* 0x0000cc0003080a27 */ /* 0x000fea00078e00ff */
[----:B------:R-:W-:Y:S02]  /*13240*/  @P0 SHF.R.U32.HI R3, RZ, c[0x0][0x334], R8 ;  /* 0x0000cd00ff030a19 */ /* 0x000fe40000011608 */
.L_x_1140:
[----:B------:R-:W-:Y:S05]  /*13250*/  BSYNC B0 ;  /* 0x0000000000007941 */ /* 0x000fea0003800000 */
.L_x_1138:
[----:B------:R-:W-:Y:S05]  /*13260*/  IMAD R3, R3, c[0x0][0x32c], R7 ;  /* 0x0000cb0003037a24 */ /* 0x000fea00078e0207 */
[----:B------:R-:W-:Y:S02]  /*13270*/  IADD3 R8, R3, c[0x0][0x32c], RZ ;  /* 0x0000cb0003087a10 */ /* 0x000fe40007ffe0ff */
[----:B------:R-:W-:Y:S02]  /*13280*/  IMNMX R0, R0, R3, !PT ;  /* 0x0000000300007217 */ /* 0x000fe40007800200 */
[----:B------:R-:W-:Y:S02]  /*13290*/  IMNMX R2, R2, R8, PT ;  /* 0x0000000802027217 */ /* 0x000fe40003800200 */
.L_x_1137:
        /* <DEDUP_REMOVED lines=85> */
.L_x_1143:
[----:B------:R-:W-:Y:S04]  /*137f0*/  MOV R4, c[0x0][0x32c] ;  /* 0x0000cb0000047a02 */ /* 0x000fe80000000f00 */
[----:B------:R-:W-:Y:S11]  /*13800*/  ISETP.NE.AND P0, PT, R4, 0x1, PT ;  /* 0x000000010400780c */ /* 0x000ff60003f05270 */
[----:B------:R-:W-:Y:S02]  /*13810*/  @!UPT UIADD3 URZ, URZ, URZ, URZ ;  /* 0x0000003f3f3ff290 */ /* 0x000fe4000fffe03f */
[----:B------:R-:W-:Y:S05]  /*13820*/  @P0 IMAD.HI.U32 R4, R3, c[0x0][0x330], RZ ;  /* 0x0000cc0003040a27 */ /* 0x000fea00078e00ff */
[----:B------:R-:W-:Y:S02]  /*13830*/  @P0 SHF.R.U32.HI R3, RZ, c[0x0][0x334], R4 ;  /* 0x0000cd00ff030a19 */ /* 0x000fe40000011604 */
.L_x_1144:
[----:B------:R-:W-:Y:S05]  /*13840*/  BSYNC B0 ;  /* 0x0000000000007941 */ /* 0x000fea0003800000 */
.L_x_1142:
[----:B------:R-:W-:Y:S05]  /*13850*/  IMAD R7, R3, c[0x0][0x32c], R7 ;  /* 0x0000cb0003077a24 */ /* 0x000fea00078e0207 */
[----:B------:R-:W-:Y:S02]  /*13860*/  IADD3 R3, R7, c[0x0][0x32c], RZ ;  /* 0x0000cb0007037a10 */ /* 0x000fe40007ffe0ff */
[----:B------:R-:W-:Y:S02]  /*13870*/  IMNMX R0, R0, R7, !PT ;  /* 0x0000000700007217 */ /* 0x000fe40007800200 */
[----:B------:R-:W-:Y:S02]  /*13880*/  IMNMX R2, R2, R3, PT ;  /* 0x0000000302027217 */ /* 0x000fe40003800200 */
.L_x_1141:
        /* <DEDUP_REMOVED lines=22> */
[----:B------:R-:W-:Y:S01]  /*139f0*/  PLOP3.LUT P0, PT, PT, PT, UP4, 0x40, 0x0 ;  /* 0x000000000000781c */ /* 0x000fe20003f0e848 */
[----:B------:R-:W-:Y:S01]  /*13a00*/  UISETP.NE.AND UP4, UPT, UR30, URZ, UPT ;  /* 0x0000003f1e00728c */ /* 0x000fe2000bf85270 */
[----:B------:R-:W-:Y:S02]  /*13a10*/  FMNMX.FTZ R137, R201, R137, !PT ;  /* 0x00000089c9897209 */ /* 0x000fe40007810000 */
[----:B------:R-:W-:Y:S02]  /*13a20*/  FMNMX.FTZ R3, R199, R3, !PT ;  /* 0x00000003c7037209 */ /* 0x000fe40007810000 */
[----:B------:R-:W-:Y:S02]  /*13a30*/  FMNMX.FTZ R137, R204, R137, !PT ;  /* 0x00000089cc897209 */ /* 0x000fe40007810000 */
[----:B------:R-:W-:Y:S02]  /*13a40*/  ISETP.GT.AND P0, PT, R0, RZ, P0 ;  /* 0x000000ff0000720c */ /* 0x000fe40000704270 */
[----:B------:R-:W-:Y:S02]  /*13a50*/  FMNMX.FTZ R137, R223, R137, !PT ;  /* 0x00000089df897209 */ /* 0x000fe40007810000 */
[----:B------:R-:W-:Y:S02]  /*13a60*/  ISETP.LT.OR P0, PT, R2, 0x1, P0 ;  /* 0x000000010200780c */ /* 0x000fe40000701670 */
[----:B------:R-:W-:Y:S02]  /*13a70*/  FMNMX.FTZ R3, R203, R3, !PT ;  /* 0x00000003cb037209 */ /* 0x000fe40007810000 */
[----:B------:R-:W-:Y:S02]  /*13a80*/  FSEL R5, R245, -INF , !P0 ;  /* 0xff800000f5057808 */ /* 0x000fe40004000000 */
[----:B------:R-:W-:Y:S02]  /*13a90*/  MOV R245, R33 ;  /* 0x0000002100f57202 */ /* 0x000fe40000000f00 */
        /* <DEDUP_REMOVED lines=12> */
[----:B------:R-:W-:Y:S01]  /*13b60*/  PLOP3.LUT P1, PT, PT, PT, UP2, 0x40, 0x0 ;  /* 0x000000000000781c */ /* 0x000fe20003f2e828 */
[----:B------:R-:W2:Y:S01]  /*13b70*/  SHFL.BFLY PT, R20, R3, 0x2, 0x1f ;  /* 0x0c401f0003147f89 */ /* 0x000ea200000e0000 */
[----:B------:R-:W-:Y:S01]  /*13b80*/  FMNMX.FTZ R4, R18, R4, !PT ;  /* 0x0000000412047209 */ /* 0x000fe20007810000 */
[----:B------:R-:W-:Y:S01]  /*13b90*/  UISETP.NE.AND UP2, UPT, UR28, URZ, UPT ;  /* 0x0000003f1c00728c */ /* 0x000fe2000bf45270 */
[----:B------:R-:W-:Y:S01]  /*13ba0*/  PLOP3.LUT P0, PT, PT, PT, UP1, 0x40, 0x0 ;  /* 0x000000000000781c */ /* 0x000fe20003f0e818 */
[----:B------:R-:W-:Y:S01]  /*13bb0*/  UISETP.NE.AND UP1, UPT, UR27, URZ, UPT ;  /* 0x0000003f1b00728c */ /* 0x000fe2000bf25270 */
[----:B------:R-:W-:Y:S02]  /*13bc0*/  FMNMX.FTZ R4, R205, R4, !PT ;  /* 0x00000004cd047209 */ /* 0x000fe40007810000 */
[----:B------:R-:W-:Y:S02]  /*13bd0*/  ISETP.GT.AND P1, PT, R0, 0x8, P1 ;  /* 0x000000080000780c */ /* 0x000fe40000f24270 */
[----:B------:R-:W-:Y:S02]  /*13be0*/  FMNMX.FTZ R4, R208, R4, !PT ;  /* 0x00000004d0047209 */ /* 0x000fe40007810000 */
[----:B------:R-:W-:Y:S02]  /*13bf0*/  ISETP.GT.AND P0, PT, R0, 0x9, P0 ;  /* 0x000000090000780c */ /* 0x000fe40000704270 */
[----:B------:R-:W-:Y:S02]  /*13c00*/  FMNMX.FTZ R4, R210, R4, !PT ;  /* 0x00000004d2047209 */ /* 0x000fe40007810000 */
[C---:B------:R-:W-:Y:S02]  /*13c10*/  ISETP.LT.OR P1, PT, R2.reuse, 0x9, P1 ;  /* 0x000000090200780c */ /* 0x040fe40000f21670 */
[----:B------:R-:W-:Y:S02]  /*13c20*/  ISETP.LT.OR P0, PT, R2, 0xa, P0 ;  /* 0x0000000a0200780c */ /* 0x000fe40000701670 */
[----:B------:R-:W-:Y:S01]  /*13c30*/  PLOP3.LUT P2, PT, PT, PT, UP3, 0x40, 0x0 ;  /* 0x000000000000781c */ /* 0x000fe20003f4e838 */
[----:B------:R-:W-:Y:S01]  /*13c40*/  UISETP.NE.AND UP3, UPT, UR29, URZ, UPT ;  /* 0x0000003f1d00728c */ /* 0x000fe2000bf65270 */
[----:B------:R-:W-:Y:S02]  /*13c50*/  FMNMX.FTZ R4, R211, R4, !PT ;  /* 0x00000004d3047209 */ /* 0x000fe40007810000 */
[----:B------:R-:W-:Y:S02]  /*13c60*/  FSEL R24, R215, -INF , !P1 ;  /* 0xff800000d7187808 */ /* 0x000fe40004800000 */
[----:B-1----:R-:W-:Y:S02]  /*13c70*/  FMNMX.FTZ R137, R137, R6, !PT ;  /* 0x0000000689897209 */ /* 0x002fe40007810000 */
[----:B--2---:R-:W-:Y:S02]  /*13c80*/  FMNMX.FTZ R3, R3, R20, !PT ;  /* 0x0000001403037209 */ /* 0x004fe40007810000 */
[----:B------:R-:W-:Y:S01]  /*13c90*/  FSEL R25, R214, -INF , !P0 ;  /* 0xff800000d6197808 */ /* 0x000fe20004000000 */
[----:B------:R-:W1:Y:S01]  /*13ca0*/  SHFL.BFLY PT, R6, R137, 0x1, 0x1f ;  /* 0x0c201f0089067f89 */ /* 0x000e6200000e0000 */
[----:B------:R-:W-:Y:S02]  /*13cb0*/  ISETP.GT.AND P2, PT, R0, 0x1, P2 ;  /* 0x000000010000780c */ /* 0x000fe40001744270 */
[----:B------:R-:W-:Y:S02]  /*13cc0*/  PLOP3.LUT P1, PT, PT, PT, UP6, 0x40, 0x0 ;  /* 0x000000000000781c */ /* 0x000fe40003f2e868 */
[----:B------:R-:W-:Y:S02]  /*13cd0*/  PLOP3.LUT P0, PT, PT, PT, UP5, 0x40, 0x0 ;  /* 0x000000000000781c */ /* 0x000fe40003f0e858 */
[----:B------:R-:W-:Y:S01]  /*13ce0*/  FMNMX.FTZ R4, R247, R4, !PT ;  /* 0x00000004f7047209 */ /* 0x000fe20007810000 */
[----:B------:R-:W2:Y:S01]  /*13cf0*/  SHFL.BFLY PT, R136, R3, 0x1, 0x1f ;  /* 0x0c201f0003887f89 */ /* 0x000ea200000e0000 */
[----:B------:R-:W-:Y:S02]  /*13d00*/  ISETP.LT.OR P2, PT, R2, 0x2, P2 ;  /* 0x000000020200780c */ /* 0x000fe40001741670 */
[C---:B------:R-:W-:Y:S02]  /*13d10*/  ISETP.GT.AND P1, PT, R0.reuse, 0x11, P1 ;  /* 0x000000110000780c */ /* 0x040fe40000f24270 */
[----:B------:R-:W-:Y:S02]  /*13d20*/  ISETP.GT.AND P0, PT, R0, 0x18, P0 ;  /* 0x000000180000780c */ /* 0x000fe40000704270 */
[----:B------:R-:W-:Y:S02]  /*13d30*/  FMNMX.FTZ R4, R248, R4, !PT ;  /* 0x00000004f8047209 */ /* 0x000fe40007810000 */
[----:B------:R-:W-:Y:S02]  /*13d40*/  FSEL R7, R244, -INF , !P2 ;  /* 0xff800000f4077808 */ /* 0x000fe40005000000 */
[C---:B------:R-:W-:Y:S02]  /*13d50*/  ISETP.LT.OR P1, PT, R2.reuse, 0x12, P1 ;  /* 0x000000120200780c */ /* 0x040fe40000f21670 */
[----:B------:R-:W-:Y:S02]  /*13d60*/  ISETP.LT.OR P0, PT, R2, 0x19, P0 ;  /* 0x000000190200780c */ /* 0x000fe40000701670 */
[----:B------:R-:W-:Y:S01]  /*13d70*/  PLOP3.LUT P2, PT, PT, PT, UP0, 0x40, 0x0 ;  /* 0x000000000000781c */ /* 0x000fe20003f4e808 */
[----:B------:R-:W-:Y:S01]  /*13d80*/  UISETP.NE.AND UP0, UPT, UR5, URZ, UPT ;  /* 0x0000003f0500728c */ /* 0x000fe2000bf05270 */
[----:B-1----:R-:W-:Y:S02]  /*13d90*/  FMNMX.FTZ R137, R137, R6, !PT ;  /* 0x0000000689897209 */ /* 0x002fe40007810000 */
[----:B------:R-:W-:Y:S02]  /*13da0*/  FMNMX.FTZ R6, R5, R139, !PT ;  /* 0x0000008b05067209 */ /* 0x000fe40007810000 */
[----:B------:R-:W-:Y:S01]  /*13db0*/  FMNMX.FTZ R4, R249, R4, !PT ;  /* 0x00000004f9047209 */ /* 0x000fe20007810000 */
[----:B------:R-:W-:Y:S01]  /*13dc0*/  FMUL.FTZ R141, R137, c[0x0][0x2d0] ;  /* 0x0000b400898d7a20 */ /* 0x000fe20000410000 */
[----:B------:R-:W-:Y:S02]  /*13dd0*/  FSEL R202, R220, -INF , !P1 ;  /* 0xff800000dcca7808 */ /* 0x000fe40004800000 */
[----:B------:R-:W-:Y:S02]  /*13de0*/  FMNMX.FTZ R6, R7, R6, !PT ;  /* 0x0000000607067209 */ /* 0x000fe40007810000 */
[----:B------:R-:W-:Y:S02]  /*13df0*/  FSEL R206, R213, -INF , !P0 ;  /* 0xff800000d5ce7808 */ /* 0x000fe40004000000 */
[----:B------:R-:W-:Y:S02]  /*13e00*/  ISETP.GT.AND P2, PT, R0, 0x10, P2 ;  /* 0x000000100000780c */ /* 0x000fe40001744270 */
[----:B------:R-:W-:Y:S02]  /*13e10*/  PLOP3.LUT P1, PT, PT, PT, UP4, 0x40, 0x0 ;  /* 0x000000000000781c */ /* 0x000fe40003f2e848 */
[----:B------:R-:W-:Y:S02]  /*13e20*/  PLOP3.LUT P0, PT, PT, PT, UP3, 0x40, 0x0 ;  /* 0x000000000000781c */ /* 0x000fe40003f0e838 */
[----:B------:R-:W-:Y:S02]  /*13e30*/  FMNMX.FTZ R4, R251, R4, !PT ;  /* 0x00000004fb047209 */ /* 0x000fe40007810000 */
[----:B--2---:R-:W-:Y:S02]  /*13e40*/  FMNMX.FTZ R136, R3, R136, !PT ;  /* 0x0000008803887209 */ /* 0x004fe40007810000 */
[----:B------:R-:W-:Y:S01]  /*13e50*/  FMNMX.FTZ R3, R24, R6, !PT ;  /* 0x0000000618037209 */ /* 0x000fe20007810000 */
[----:B------:R-:W1:Y:S01]  /*13e60*/  SHFL.BFLY PT, R20, R4, 0x2, 0x1f ;  /* 0x0c401f0004147f89 */ /* 0x000e6200000e0000 */
[----:B------:R-:W-:Y:S01]  /*13e70*/  ISETP.LT.OR P2, PT, R2, 0x11, P2 ;  /* 0x000000110200780c */ /* 0x000fe20001741670 */
[----:B------:R-:W-:Y:S01]  /*13e80*/  FMUL.FTZ R142, R136, c[0x0][0x2d0] ;  /* 0x0000b400888e7a20 */ /* 0x000fe20000410000 */
[C---:B------:R-:W-:Y:S02]  /*13e90*/  ISETP.GT.AND P1, PT, R0.reuse, 0x19, P1 ;  /* 0x000000190000780c */ /* 0x040fe40000f24270 */
[----:B------:R-:W-:Y:S02]  /*13ea0*/  ISETP.GT.AND P0, PT, R0, 0x20, P0 ;  /* 0x000000200000780c */ /* 0x000fe40000704270 */
[----:B------:R-:W-:Y:S02]  /*13eb0*/  FMNMX.FTZ R3, R25, R3, !PT ;  /* 0x0000000319037209 */ /* 0x000fe40007810000 */
[----:B------:R-:W-:Y:S02]  /*13ec0*/  FSEL R200, R221, -INF , !P2 ;  /* 0xff800000ddc87808 */ /* 0x000fe40005000000 */
[C---:B------:R-:W-:Y:S02]  /*13ed0*/  ISETP.LT.OR P1, PT, R2.reuse, 0x1a, P1 ;  /* 0x0000001a0200780c */ /* 0x040fe40000f21670 */
[----:B------:R-:W-:Y:S02]  /*13ee0*/  ISETP.LT.OR P0, PT, R2, 0x21, P0 ;  /* 0x000000210200780c */ /* 0x000fe40000701670 */
[----:B------:R-:W-:Y:S02]  /*13ef0*/  FSEL R209, R212, -INF , !P1 ;  /* 0xff800000d4d17808 */ /* 0x000fe40004800000 */
[----:B------:R-:W-:Y:S02]  /*13f00*/  FSEL R212, R42, -INF , !P0 ;  /* 0xff8000002ad47808 */ /* 0x000fe40004000000 */
[----:B------:R-:W-:Y:S02]  /*13f10*/  FMNMX.FTZ R3, R200, R3, !PT ;  /* 0x00000003c8037209 */ /* 0x000fe40007810000 */
[----:B------:R-:W-:Y:S02]  /*13f20*/  PLOP3.LUT P0, PT, PT, PT, UP1, 0x40, 0x0 ;  /* 0x000000000000781c */ /* 0x000fe40003f0e818 */
        /* <DEDUP_REMOVED lines=16> */
[----:B------:R-:W-:Y:S02]  /*14030*/  FSETP.NEU.FTZ.AND P1, PT, R136, -INF , PT ;  /* 0xff8000008800780b */ /* 0x000fe40003f3d000 */
[----:B------:R-:W-:Y:S01]  /*14040*/  FMNMX.FTZ R0, R214, R0, !PT ;  /* 0x00000000d6007209 */ /* 0x000fe20007810000 */
[----:B------:R-:W1:Y:S01]  /*14050*/  SHFL.BFLY PT, R135, R4, 0x1, 0x1f ;  /* 0x0c201f0004877f89 */ /* 0x000e6200000e0000 */
[----:B------:R-:W-:Y:S02]  /*14060*/  ISETP.LT.OR P0, PT, R2, 0x2a, P0 ;  /* 0x0000002a0200780c */ /* 0x000fe40000701670 */
[----:B------:R-:W-:Y:S02]  /*14070*/  FSEL R142, R142, RZ, P1 ;  /* 0x000000ff8e8e7208 */ /* 0x000fe40000800000 */
[----:B------:R-:W-:Y:S02]  /*14080*/  FSEL R140, R47, -INF , !P0 ;  /* 0xff8000002f8c7808 */ /* 0x000fe40004000000 */
[----:B------:R-:W-:Y:S01]  /*14090*/  FMNMX.FTZ R0, R213, R0, !PT ;  /* 0x00000000d5007209 */ /* 0x000fe20007810000 */
[--C-:B------:R-:W-:Y:S01]  /*140a0*/  FFMA.FTZ R3, R19, c[0x0][0x2d0], -R142.reuse ;  /* 0x0000b40013037a23 */ /* 0x100fe2000001088e */
[----:B------:R-:W-:Y:S01]  /*140b0*/  FSETP.NEU.FTZ.AND P2, PT, R137, -INF , PT ;  /* 0xff8000008900780b */ /* 0x000fe20003f5d000 */
[--C-:B------:R-:W-:Y:S01]  /*140c0*/  FFMA.FTZ R13, R13, c[0x0][0x2d0], -R142.reuse ;  /* 0x0000b4000d0d7a23 */ /* 0x100fe2000001088e */
[----:B------:R-:W-:Y:S01]  /*140d0*/  FMNMX.FTZ R0, R140, R0, !PT ;  /* 0x000000008c007209 */ /* 0x000fe20007810000 */
[----:B------:R2:W-:Y:S01]  /*140e0*/  MUFU.EX2 R244, R3 ;  /* 0x0000000300f47308 */ /* 0x0005e20000000800 */
[----:B------:R-:W-:Y:S01]  /*140f0*/  FSEL R141, R141, RZ, P2 ;  /* 0x000000ff8d8d7208 */ /* 0x000fe20001000000 */
[--C-:B------:R-:W-:Y:S02]  /*14100*/  FFMA.FTZ R9, R9, c[0x0][0x2d0], -R142.reuse ;  /* 0x0000b40009097a23 */ /* 0x100fe4000001088e */
[----:B------:R-:W2:Y:S01]  /*14110*/  SHFL.BFLY PT, R2, R0, 0x2, 0x1f ;  /* 0x0c401f0000027f89 */ /* 0x000ea200000e0000 */
[----:B------:R-:W-:Y:S02]  /*14120*/  FFMA.FTZ R14, R14, c[0x0][0x2d0], -R142 ;  /* 0x0000b4000e0e7a23 */ /* 0x000fe4000001088e */
[--C-:B------:R-:W-:Y:S02]  /*14130*/  FFMA.FTZ R10, R10, c[0x0][0x2d0], -R141.reuse ;  /* 0x0000b4000a0a7a23 */ /* 0x100fe4000001088d */
[--C-:B------:R-:W-:Y:S01]  /*14140*/  FFMA.FTZ R15, R15, c[0x0][0x2d0], -R141.reuse ;  /* 0x0000b4000f0f7a23 */ /* 0x100fe2000001088d */
[----:B------:R-:W-:Y:S01]  /*14150*/  MUFU.EX2 R33, R13 ;  /* 0x0000000d00217308 */ /* 0x000fe20000000800 */
[--C-:B------:R-:W-:Y:S01]  /*14160*/  FFMA.FTZ R16, R16, c[0x0][0x2d0], -R141.reuse ;  /* 0x0000b40010107a23 */ /* 0x100fe2000001088d */
[----:B-1----:R-:W-:Y:S01]  /*14170*/  FMNMX.FTZ R135, R4, R135, !PT ;  /* 0x0000008704877209 */ /* 0x002fe20007810000 */
[----:B------:R-:W-:Y:S03]  /*14180*/  FFMA.FTZ R17, R17, c[0x0][0x2d0], -R141 ;  /* 0x0000b40011117a23 */ /* 0x000fe6000001088d */
[C---:B------:R-:W-:Y:S01]  /*14190*/  FSETP.NEU.FTZ.AND P0, PT, R135.reuse, -INF , PT ;  /* 0xff8000008700780b */ /* 0x040fe20003f1d000 */
[----:B------:R-:W-:Y:S03]  /*141a0*/  FMUL.FTZ R143, R135, c[0x0][0x2d0] ;  /* 0x0000b400878f7a20 */ /* 0x000fe60000410000 */
[----:B------:R-:W-:Y:S02]  /*141b0*/  MUFU.EX2 R21, R10 ;  /* 0x0000000a00157308 */ /* 0x000fe40000000800 */
[----:B------:R-:W-:Y:S05]  /*141c0*/  FSEL R143, R143, RZ, P0 ;  /* 0x000000ff8f8f7208 */ /* 0x000fea0000000000 */
[--C-:B------:R-:W-:Y:S01]  /*141d0*/  FFMA.FTZ R8, R8, c[0x0][0x2d0], -R143.reuse ;  /* 0x0000b40008087a23 */ /* 0x100fe2000001088f */
[----:B--2---:R-:W-:Y:S01]  /*141e0*/  FMNMX.FTZ R3, R0, R2, !PT ;  /* 0x0000000200037209 */ /* 0x004fe20007810000 */
[--C-:B------:R-:W-:Y:S01]  /*141f0*/  FFMA.FTZ R2, R18, c[0x0][0x2d0], -R143.reuse ;  /* 0x0000b40012027a23 */ /* 0x100fe2000001088f */
[----:B------:R-:W-:Y:S01]  /*14200*/  FSEL R0, R137, RZ, P2 ;  /* 0x000000ff89007208 */ /* 0x000fe20001000000 */
[----:B------:R-:W-:Y:S01]  /*14210*/  MUFU.EX2 R31, R15 ;  /* 0x0000000f001f7308 */ /* 0x000fe20000000800 */
[--C-:B------:R-:W-:Y:S01]  /*14220*/  FFMA.FTZ R12, R12, c[0x0][0x2d0], -R143.reuse ;  /* 0x0000b4000c0c7a23 */ /* 0x100fe2000001088f */
[----:B------:R-:W1:Y:S01]  /*14230*/  SHFL.BFLY PT, R4, R3, 0x1, 0x1f ;  /* 0x0c201f0003047f89 */ /* 0x000e6200000e0000 */
[----:B------:R-:W-:Y:S02]  /*14240*/  FFMA.FTZ R11, R11, c[0x0][0x2d0], -R143 ;  /* 0x0000b4000b0b7a23 */ /* 0x000fe4000001088f */
[----:B------:R-:W-:Y:S04]  /*14250*/  FADD.FTZ R0, -R0, R132 ;  /* 0x0000008400007221 */ /* 0x000fe80000010100 */
[----:B------:R-:W-:Y:S01]  /*14260*/  FMUL.FTZ R0, R0, c[0x0][0x2d0] ;  /* 0x0000b40000007a20 */ /* 0x000fe20000410000 */
[----:B------:R2:W-:Y:S10]  /*14270*/  MUFU.EX2 R221, R2 ;  /* 0x0000000200dd7308 */ /* 0x0005f40000000800 */
[----:B------:R3:W4:Y:S01]  /*14280*/  MUFU.EX2 R133, R0 ;  /* 0x0000000000857308 */ /* 0x0007220000000800 */
[----:B-1----:R-:W-:Y:S09]  /*14290*/  FMNMX.FTZ R3, R4, R3, !PT ;  /* 0x0000000304037209 */ /* 0x002ff20007810000 */
[----:B------:R1:W-:Y:S01]  /*142a0*/  MUFU.EX2 R28, R16 ;  /* 0x00000010001c7308 */ /* 0x0003e20000000800 */
[----:B--2---:R-:W-:Y:S05]  /*142b0*/  FSEL R2, R136, RZ, P1 ;  /* 0x000000ff88027208 */ /* 0x004fea0000800000 */
[----:B------:R-:W-:Y:S04]  /*142c0*/  FADD.FTZ R2, -R2, R134 ;  /* 0x0000008602027221 */ /* 0x000fe80000010100 */
[----:B------:R-:W2:Y:S01]  /*142d0*/  MUFU.EX2 R51, R17 ;  /* 0x0000001100337308 */ /* 0x000ea20000000800 */
[----:B------:R-:W-:Y:S02]  /*142e0*/  FMUL.FTZ R134, R3, c[0x0][0x2d0] ;  /* 0x0000b40003867a20 */ /* 0x000fe40000410000 */
[----:B------:R-:W-:Y:S01]  /*142f0*/  FMUL.FTZ R2, R2, c[0x0][0x2d0] ;  /* 0x0000b40002027a20 */ /* 0x000fe20000410000 */
[----:B---3--:R-:W-:Y:S01]  /*14300*/  FSEL R0, R135, RZ, P0 ;  /* 0x000000ff87007208 */ /* 0x008fe20000000000 */
[----:B----4-:R-:W-:Y:S01]  /*14310*/  FMUL.FTZ R48, R133, R188 ;  /* 0x000000bc85307220 */ /* 0x010fe20000410000 */
[----:B------:R-:W-:Y:S01]  /*14320*/  FSETP.NEU.FTZ.AND P0, PT, R3, -INF , PT ;  /* 0xff8000000300780b */ /* 0x000fe20003f1d000 */
[C---:B------:R-:W-:Y:S02]  /*14330*/  FMUL.FTZ R49, R133.reuse, R189 ;  /* 0x000000bd85317220 */ /* 0x040fe40000410000 */
[----:B------:R-:W-:Y:S01]  /*14340*/  FADD.FTZ R0, -R0, R138 ;  /* 0x0000008a00007221 */ /* 0x000fe20000010100 */
[----:B------:R-:W3:Y:S01]  /*14350*/  MUFU.EX2 R132, R2 ;  /* 0x0000000200847308 */ /* 0x000ee20000000800 */
[----:B------:R-:W-:Y:S01]  /*14360*/  FSEL R134, R134, RZ, P0 ;  /* 0x000000ff86867208 */ /* 0x000fe20000000000 */
[----:B------:R-:W-:Y:S01]  /*14370*/  FMUL.FTZ R52, R133, R52 ;  /* 0x0000003485347220 */ /* 0x000fe20000410000 */
[----:B------:R-:W-:Y:S01]  /*14380*/  MOV R138, R21 ;  /* 0x00000015008a7202 */ /* 0x000fe20000000f00 */
[----:B------:R-:W-:Y:S01]  /*14390*/  FMUL.FTZ R0, R0, c[0x0][0x2d0] ;  /* 0x0000b40000007a20 */ /* 0x000fe20000410000 */
[----:B------:R-:W4:Y:S01]  /*143a0*/  LDSM.16.MT88.4 R20, [R225+0x2080] ;  /* 0x00208000e114783b */ /* 0x000f220000004200 */
[--C-:B------:R-:W-:Y:S01]  /*143b0*/  FFMA.FTZ R4, R25, c[0x0][0x2d0], -R134.reuse ;  /* 0x0000b40019047a23 */ /* 0x100fe20000010886 */
[----:B------:R-:W-:Y:S01]  /*143c0*/  F2FP.PACK_AB R192, R31, R138 ;  /* 0x0000008a1fc0723e */ /* 0x000fe200000000ff */
[--C-:B------:R-:W-:Y:S02]  /*143d0*/  FFMA.FTZ R5, R5, c[0x0][0x2d0], -R134.reuse ;  /* 0x0000b40005057a23 */ /* 0x100fe40000010886 */
[----:B------:R5:W5:Y:S01]  /*143e0*/  MUFU.EX2 R2, R0 ;  /* 0x0000000000027308 */ /* 0x000b620000000800 */
[C---:B-1----:R-:W-:Y:S01]  /*143f0*/  FMUL.FTZ R16, R133.reuse, R156 ;  /* 0x0000009c85107220 */ /* 0x042fe20000410000 */
[----:B------:R-:W-:Y:S01]  /*14400*/  MOV R156, R31 ;  /* 0x0000001f009c7202 */ /* 0x000fe20000000f00 */
        /* <DEDUP_REMOVED lines=11> */
[----:B------:R-:W2:Y:S01]  /*144c0*/  MUFU.EX2 R27, R14 ;  /* 0x0000000e001b7308 */ /* 0x000ea20000000800 */
[----:B------:R-:W-:Y:S01]  /*144d0*/  MOV R159, R28 ;  /* 0x0000001c009f7202 */ /* 0x000fe20000000f00 */
[C---:B------:R-:W-:Y:S01]  /*144e0*/  FMUL.FTZ R34, R132.reuse, R174 ;  /* 0x000000ae84227220 */ /* 0x040fe20000410000 */
[----:B------:R-:W-:Y:S01]  /*144f0*/  MOV R174, R221 ;  /* 0x000000dd00ae7202 */ /* 0x000fe20000000f00 */
[--C-:B-----5:R-:W-:Y:S02]  /*14500*/  FFMA.FTZ R0, R7, c[0x0][0x2d0], -R134.reuse ;  /* 0x0000b40007007a23 */ /* 0x120fe40000010886 */
[----:B------:R-:W-:Y:S02]  /*14510*/  FMUL.FTZ R7, R132, R147 ;  /* 0x0000009384077220 */ /* 0x000fe40000410000 */
[C---:B------:R-:W-:Y:S02]  /*14520*/  FMUL.FTZ R13, R2.reuse, R153 ;  /* 0x00000099020d7220 */ /* 0x040fe40000410000 */
[----:B------:R3:W-:Y:S01]  /*14530*/  MUFU.EX2 R216, R0 ;  /* 0x0000000000d87308 */ /* 0x0007e20000000800 */
[C---:B------:R-:W-:Y:S02]  /*14540*/  FMUL.FTZ R25, R2.reuse, R165 ;  /* 0x000000a502197220 */ /* 0x040fe40000410000 */
[C---:B------:R-:W-:Y:S02]  /*14550*/  FMUL.FTZ R45, R2.reuse, R185 ;  /* 0x000000b9022d7220 */ /* 0x040fe40000410000 */
[C---:B-1----:R-:W-:Y:S02]  /*14560*/  FMUL.FTZ R9, R2.reuse, R149 ;  /* 0x0000009502097220 */ /* 0x042fe40000410000 */
[C---:B------:R-:W-:Y:S02]  /*14570*/  FMUL.FTZ R44, R2.reuse, R184 ;  /* 0x000000b8022c7220 */ /* 0x040fe40000410000 */
[----:B------:R-:W-:Y:S01]  /*14580*/  FMUL.FTZ R28, R2, R168 ;  /* 0x000000a8021c7220 */ /* 0x000fe20000410000 */
[----:B------:R1:W5:Y:S01]  /*14590*/  MUFU.EX2 R215, R5 ;  /* 0x0000000500d77308 */ /* 0x0003620000000800 */
[----:B------:R-:W-:Y:S02]  /*145a0*/  FMUL.FTZ R35, R132, R175 ;  /* 0x000000af84237220 */ /* 0x000fe40000410000 */
[----:B------:R-:W-:Y:S01]  /*145b0*/  FMUL.FTZ R40, R2, R180 ;  /* 0x000000b402287220 */ /* 0x000fe20000410000 */
[----:B--2---:R-:W-:Y:S01]  /*145c0*/  F2FP.PACK_AB R195, R244, R27 ;  /* 0x0000001bf4c3723e */ /* 0x004fe200000000ff */
[----:B------:R-:W-:Y:S01]  /*145d0*/  FMUL.FTZ R41, R2, R181 ;  /* 0x000000b502297220 */ /* 0x000fe20000410000 */
[----:B------:R-:W-:Y:S01]  /*145e0*/  MOV R181, R159 ;  /* 0x0000009f00b57202 */ /* 0x000fe20000000f00 */
[C---:B------:R-:W-:Y:S02]  /*145f0*/  FMUL.FTZ R50, R132.reuse, R190 ;  /* 0x000000be84327220 */ /* 0x040fe40000410000 */
[C---:B------:R-:W-:Y:S01]  /*14600*/  FMUL.FTZ R54, R132.reuse, R54 ;  /* 0x0000003684367220 */ /* 0x040fe20000410000 */
[----:B------:R2:W-:Y:S01]  /*14610*/  MUFU.EX2 R219, R4 ;  /* 0x0000000400db7308 */ /* 0x0005e20000000800 */
[----:B------:R-:W-:Y:S02]  /*14620*/  FMUL.FTZ R55, R132, R55 ;  /* 0x0000003784377220 */ /* 0x000fe40000410000 */
[----:B------:R-:W-:Y:S02]  /*14630*/  FMUL.FTZ R56, R2, R56 ;  /* 0x0000003802387220 */ /* 0x000fe40000410000 */
[----:B---3--:R-:W-:Y:S02]  /*14640*/  FFMA.FTZ R0, R24, c[0x0][0x2d0], -R134 ;  /* 0x0000b40018007a23 */ /* 0x008fe40000010886 */
[C---:B------:R-:W-:Y:S02]  /*14650*/  FMUL.FTZ R24, R2.reuse, R164 ;  /* 0x000000a402187220 */ /* 0x040fe40000410000 */
[C---:B------:R-:W-:Y:S01]  /*14660*/  FMUL.FTZ R57, R2.reuse, R57 ;  /* 0x0000003902397220 */ /* 0x040fe20000410000 */
[----:B------:R3:W3:Y:S01]  /*14670*/  MUFU.EX2 R217, R0 ;  /* 0x0000000000d97308 */ /* 0x0006e20000000800 */
[C---:B------:R-:W-:Y:S02]  /*14680*/  FMUL.FTZ R60, R2.reuse, R60 ;  /* 0x0000003c023c7220 */ /* 0x040fe40000410000 */
[----:B------:R-:W-:Y:S02]  /*14690*/  FMUL.FTZ R61, R2, R61 ;  /* 0x0000003d023d7220 */ /* 0x000fe40000410000 */
[C---:B-1----:R-:W-:Y:S01]  /*146a0*/  FMUL.FTZ R5, R133.reuse, R145 ;  /* 0x0000009185057220 */ /* 0x042fe20000410000 */
[----:B-----5:R-:W-:Y:S01]  /*146b0*/  F2FP.PACK_AB R145, R216, R215 ;  /* 0x000000d7d891723e */ /* 0x020fe200000000ff */
[C---:B------:R-:W-:Y:S02]  /*146c0*/  FMUL.FTZ R66, R132.reuse, R66 ;  /* 0x0000004284427220 */ /* 0x040fe40000410000 */
[C---:B------:R-:W-:Y:S01]  /*146d0*/  FMUL.FTZ R67, R132.reuse, R67 ;  /* 0x0000004384437220 */ /* 0x040fe20000410000 */
[----:B------:R1:W5:Y:S01]  /*146e0*/  MUFU.EX2 R30, R8 ;  /* 0x00000008001e7308 */ /* 0x0003620000000800 */
[C---:B------:R-:W-:Y:S02]  /*146f0*/  FMUL.FTZ R70, R132.reuse, R70 ;  /* 0x0000004684467220 */ /* 0x040fe40000410000 */
[----:B------:R-:W-:Y:S02]  /*14700*/  FMUL.FTZ R71, R132, R71 ;  /* 0x0000004784477220 */ /* 0x000fe40000410000 */
[----:B--2---:R-:W-:Y:S02]  /*14710*/  FMUL.FTZ R4, R133, R144 ;  /* 0x0000009085047220 */ /* 0x004fe40000410000 */
[C---:B------:R-:W-:Y:S02]  /*14720*/  FMUL.FTZ R72, R2.reuse, R72 ;  /* 0x0000004802487220 */ /* 0x040fe40000410000 */
[C---:B------:R-:W-:Y:S01]  /*14730*/  FMUL.FTZ R73, R2.reuse, R73 ;  /* 0x0000004902497220 */ /* 0x040fe20000410000 */
[----:B------:R-:W2:Y:S01]  /*14740*/  MUFU.EX2 R29, R12 ;  /* 0x0000000c001d7308 */ /* 0x000ea20000000800 */
[C---:B------:R-:W-:Y:S02]  /*14750*/  FMUL.FTZ R76, R2.reuse, R76 ;  /* 0x0000004c024c7220 */ /* 0x040fe40000410000 */
[----:B------:R-:W-:Y:S01]  /*14760*/  FMUL.FTZ R77, R2, R77 ;  /* 0x0000004d024d7220 */ /* 0x000fe20000410000 */
[----:B---3--:R-:W-:Y:S01]  /*14770*/  FSEL R0, R3, RZ, P0 ;  /* 0x000000ff03007208 */ /* 0x008fe20000000000 */
[----:B------:R-:W-:Y:S01]  /*14780*/  FMUL.FTZ R80, R133, R80 ;  /* 0x0000005085507220 */ /* 0x000fe20000410000 */
[----:B------:R-:W-:Y:S01]  /*14790*/  F2FP.PACK_AB R147, R219, R217 ;  /* 0x000000d9db93723e */ /* 0x000fe200000000ff */
[C---:B------:R-:W-:Y:S01]  /*147a0*/  FMUL.FTZ R81, R133.reuse, R81 ;  /* 0x0000005185517220 */ /* 0x040fe20000410000 */
[----:B------:R-:W-:Y:S01]  /*147b0*/  PLOP3.LUT P0, PT, PT, PT, UP0, 0x80, 0x0 ;  /* 0x000000000000781c */ /* 0x000fe20003f0f008 */
[----:B------:R-:W-:Y:S01]  /*147c0*/  FADD.FTZ R0, -R0, R139 ;  /* 0x0000008b00007221 */ /* 0x000fe20000010100 */
[----:B------:R-:W3:Y:S01]  /*147d0*/  MUFU.EX2 R26, R11 ;  /* 0x0000000b001a7308 */ /* 0x000ee20000000800 */
[----:B------:R-:W-:Y:S01]  /*147e0*/  MOV R139, R33 ;  /* 0x00000021008b7202 */ /* 0x000fe20000000f00 */
[----:B------:R-:W-:Y:S01]  /*147f0*/  FMUL.FTZ R33, R133, R173 ;  /* 0x000000ad85217220 */ /* 0x000fe20000410000 */
[----:B------:R-:W-:Y:S01]  /*14800*/  MOV R173, R244 ;  /* 0x000000f400ad7202 */ /* 0x000fe20000000f00 */
[----:B------:R-:W-:Y:S01]  /*14810*/  FMUL.FTZ R0, R0, c[0x0][0x2d0] ;  /* 0x0000b40000007a20 */ /* 0x000fe20000410000 */
[----:B------:R-:W-:Y:S01]  /*14820*/  F2FP.PACK_AB R193, R139, R220 ;  /* 0x000000dc8bc1723e */ /* 0x000fe200000000ff */
[----:B-1----:R-:W-:Y:S01]  /*14830*/  FMUL.FTZ R8, R2, R148 ;  /* 0x0000009402087220 */ /* 0x002fe20000410000 */
[----:B-----5:R-:W-:Y:S01]  /*14840*/  MOV R157, R30 ;  /* 0x0000001e009d7202 */ /* 0x020fe20000000f00 */
[C---:B------:R-:W-:Y:S02]  /*14850*/  FMUL.FTZ R82, R132.reuse, R82 ;  /* 0x0000005284527220 */ /* 0x040fe40000410000 */
[----:B------:R-:W1:Y:S01]  /*14860*/  MUFU.EX2 R0, R0 ;  /* 0x0000000000007308 */ /* 0x000e620000000800 */
[----:B------:R-:W-:Y:S01]  /*14870*/  MOV R180, R157 ;  /* 0x0000009d00b47202 */ /* 0x000fe20000000f00 */
[-C--:B----4-:R-:W-:Y:S01]  /*14880*/  HMMA.16816.F32 R4, R192, R20.reuse, R4 ;  /* 0x00000014c004723c */ /* 0x090fe20000001804 */
[----:B------:R-:W-:Y:S01]  /*14890*/  FMUL.FTZ R83, R132, R83 ;  /* 0x0000005384537220 */ /* 0x000fe20000410000 */
[----:B--2---:R-:W-:Y:S01]  /*148a0*/  F2FP.PACK_AB R144, R29, R30 ;  /* 0x0000001e1d90723e */ /* 0x004fe200000000ff */
[C---:B------:R-:W-:Y:S01]  /*148b0*/  FMUL.FTZ R12, R2.reuse, R152 ;  /* 0x00000098020c7220 */ /* 0x040fe20000410000 */
[----:B------:R-:W-:Y:S01]  /*148c0*/  MOV R158, R29 ;  /* 0x0000001d009e7202 */ /* 0x000fe20000000f00 */
[----:B------:R-:W-:Y:S02]  /*148d0*/  FMUL.FTZ R29, R2, R169 ;  /* 0x000000a9021d7220 */ /* 0x000fe40000410000 */
[C---:B------:R-:W-:Y:S01]  /*148e0*/  FMUL.FTZ R84, R133.reuse, R84 ;  /* 0x0000005485547220 */ /* 0x040fe20000410000 */
[----:B------:R-:W-:Y:S01]  /*148f0*/  MOV R168, R158 ;  /* 0x0000009e00a87202 */ /* 0x000fe20000000f00 */
[----:B------:R-:W-:Y:S03]  /*14900*/  FMUL.FTZ R85, R133, R85 ;  /* 0x0000005585557220 */ /* 0x000fe60000410000 */
[----:B---3--:R-:W-:Y:S01]  /*14910*/  F2FP.PACK_AB R146, R221, R26 ;  /* 0x0000001add92723e */ /* 0x008fe200000000ff */
[C---:B------:R-:W-:Y:S02]  /*14920*/  FMUL.FTZ R86, R132.reuse, R86 ;  /* 0x0000005684567220 */ /* 0x040fe40000410000 */
[----:B------:R-:W-:Y:S02]  /*14930*/  FMUL.FTZ R87, R132, R87 ;  /* 0x0000005784577220 */ /* 0x000fe40000410000 */
[C---:B------:R-:W-:Y:S02]  /*14940*/  FMUL.FTZ R88, R2.reuse, R88 ;  /* 0x0000005802587220 */ /* 0x040fe40000410000 */
[C---:B------:R-:W-:Y:S02]  /*14950*/  FMUL.FTZ R89, R2.reuse, R89 ;  /* 0x0000005902597220 */ /* 0x040fe40000410000 */
[----:B------:R-:W-:Y:S02]  /*14960*/  FMUL.FTZ R92, R2, R92 ;  /* 0x0000005c025c7220 */ /* 0x000fe40000410000 */
[C---:B-1----:R-:W-:Y:S02]  /*14970*/  FMUL.FTZ R10, R0.reuse, R150 ;  /* 0x00000096000a7220 */ /* 0x042fe40000410000 */
        /* <DEDUP_REMOVED lines=13> */
[C---:B------:R-:W-:Y:S01]  /*14a50*/  FMUL.FTZ R21, R133.reuse, R161 ;  /* 0x000000a185157220 */ /* 0x040fe20000410000 */
[C---:B------:R-:W-:Y:S01]  /*14a60*/  HMMA.16816.F32 R16, R192.reuse, R22, R16 ;  /* 0x00000016c010723c */ /* 0x040fe20000001810 */
[----:B------:R-:W-:Y:S03]  /*14a70*/  MOV R161, R26 ;  /* 0x0000001a00a17202 */ /* 0x000fe60000000f00 */
[C---:B------:R-:W-:Y:S01]  /*14a80*/  FMUL.FTZ R26, R0.reuse, R166 ;  /* 0x000000a6001a7220 */ /* 0x040fe20000410000 */
[----:B------:R-:W-:Y:S01]  /*14a90*/  MOV R175, R161 ;  /* 0x000000a100af7202 */ /* 0x000fe20000000f00 */
[----:B------:R-:W-:Y:S01]  /*14aa0*/  FMUL.FTZ R31, R0, R171 ;  /* 0x000000ab001f7220 */ /* 0x000fe20000410000 */
[----:B------:R-:W-:Y:S01]  /*14ab0*/  LDSM.16.MT88.4 R164, [R227+0x2880] ;  /* 0x00288000e3a4783b */ /* 0x000fe20000004200 */
[C---:B------:R-:W-:Y:S04]  /*14ac0*/  FMUL.FTZ R23, R132.reuse, R163 ;  /* 0x000000a384177220 */ /* 0x040fe80000410000 */
[C---:B------:R-:W-:Y:S01]  /*14ad0*/  FMUL.FTZ R22, R132.reuse, R162 ;  /* 0x000000a284167220 */ /* 0x040fe20000410000 */
[----:B------:R-:W-:Y:S01]  /*14ae0*/  MOV R162, R32 ;  /* 0x0000002000a27202 */ /* 0x000fe20000000f00 */
[C---:B------:R-:W-:Y:S01]  /*14af0*/  FMUL.FTZ R32, R133.reuse, R172 ;  /* 0x000000ac85207220 */ /* 0x040fe20000410000 */
[----:B------:R-:W-:Y:S01]  /*14b00*/  MOV R172, R51 ;  /* 0x0000003300ac7202 */ /* 0x000fe20000000f00 */
[----:B------:R-:W-:Y:S01]  /*14b10*/  FMUL.FTZ R51, R132, R191 ;  /* 0x000000bf84337220 */ /* 0x000fe20000410000 */
[----:B------:R-:W-:Y:S01]  /*14b20*/  MOV R191, R245 ;  /* 0x000000f500bf7202 */ /* 0x000fe20000000f00 */
[C---:B------:R-:W-:Y:S01]  /*14b30*/  FMUL.FTZ R42, R0.reuse, R182 ;  /* 0x000000b6002a7220 */ /* 0x040fe20000410000 */
[-C--:B------:R-:W-:Y:S01]  /*14b40*/  HMMA.16816.F32 R20, R192, R36.reuse, R20 ;  /* 0x00000024c014723c */ /* 0x080fe20000001814 */
[----:B------:R-:W-:Y:S01]  /*14b50*/  MOV R190, R162 ;  /* 0x000000a200be7202 */ /* 0x000fe20000000f00 */
[C---:B------:R-:W-:Y:S01]  /*14b60*/  FMUL.FTZ R58, R0.reuse, R58 ;  /* 0x0000003a003a7220 */ /* 0x040fe20000410000 */
[----:B------:R-:W-:Y:S01]  /*14b70*/  MOV R182, R160 ;  /* 0x000000a000b67202 */ /* 0x000fe20000000f00 */
[C---:B------:R-:W-:Y:S01]  /*14b80*/  FMUL.FTZ R59, R0.reuse, R59 ;  /* 0x0000003b003b7220 */ /* 0x040fe20000410000 */
[----:B------:R-:W-:Y:S01]  /*14b90*/  LDSM.16.MT88.4 R160, [R228+0x2880] ;  /* 0x00288000e4a0783b */ /* 0x000fe20000004200 */
[C---:B------:R-:W-:Y:S02]  /*14ba0*/  FMUL.FTZ R62, R0.reuse, R62 ;  /* 0x0000003e003e7220 */ /* 0x040fe40000410000 */
[C---:B------:R-:W-:Y:S01]  /*14bb0*/  HMMA.16816.F32 R24, R144.reuse, R36, R24 ;  /* 0x000000249018723c */ /* 0x040fe20000001818 */
[C---:B------:R-:W-:Y:S03]  /*14bc0*/  FMUL.FTZ R30, R0.reuse, R170 ;  /* 0x000000aa001e7220 */ /* 0x040fe60000410000 */
[C---:B------:R-:W-:Y:S02]  /*14bd0*/  FMUL.FTZ R63, R0.reuse, R63 ;  /* 0x0000003f003f7220 */ /* 0x040fe40000410000 */
[----:B------:R-:W-:Y:S02]  /*14be0*/  FMUL.FTZ R74, R0, R74 ;  /* 0x0000004a004a7220 */ /* 0x000fe40000410000 */
[-C--:B------:R-:W-:Y:S01]  /*14bf0*/  HMMA.16816.F32 R28, R144, R38.reuse, R28 ;  /* 0x00000026901c723c */ /* 0x080fe2000000181c */
[C---:B------:R-:W-:Y:S03]  /*14c00*/  FMUL.FTZ R37, R133.reuse, R177 ;  /* 0x000000b185257220 */ /* 0x040fe60000410000 */
[----:B------:R-:W-:Y:S01]  /*14c10*/  MOV R177, R138 ;  /* 0x0000008a00b17202 */ /* 0x000fe20000000f00 */
[--C-:B------:R-:W-:Y:S02]  /*14c20*/  FFMA.FTZ R138, R196, c[0x0][0x2d0], -R141.reuse ;  /* 0x0000b400c48a7a23 */ /* 0x100fe4000001088d */
[----:B------:R-:W-:Y:S01]  /*14c30*/  FMUL.FTZ R36, R133, R176 ;  /* 0x000000b085247220 */ /* 0x000fe20000410000 */
[C---:B------:R-:W-:Y:S01]  /*14c40*/  HMMA.16816.F32 R32, R192.reuse, R38, R32 ;  /* 0x00000026c020723c */ /* 0x040fe20000001820 */
[----:B------:R3:W-:Y:S03]  /*14c50*/  MUFU.EX2 R183, R138 ;  /* 0x0000008a00b77308 */ /* 0x0007e60000000800 */
[C---:B------:R-:W-:Y:S01]  /*14c60*/  FMUL.FTZ R75, R0.reuse, R75 ;  /* 0x0000004b004b7220 */ /* 0x040fe20000410000 */
[----:B------:R-:W-:Y:S01]  /*14c70*/  MOV R176, R220 ;  /* 0x000000dc00b07202 */ /* 0x000fe20000000f00 */
        /* <DEDUP_REMOVED lines=8> */
[----:B------:R-:W-:Y:S01]  /*14d00*/  FMUL.FTZ R91, R0, R91 ;  /* 0x0000005b005b7220 */ /* 0x000fe20000410000 */
[-C--:B-1----:R-:W-:Y:S01]  /*14d10*/  HMMA.16816.F32 R36, R192, R148.reuse, R36 ;  /* 0x00000094c024723c */ /* 0x082fe20000001824 */
[----:B------:R-:W-:Y:S02]  /*14d20*/  FMUL.FTZ R93, R2, R93 ;  /* 0x0000005d025d7220 */ /* 0x000fe40000410000 */
[C---:B------:R-:W-:Y:S02]  /*14d30*/  FMUL.FTZ R94, R0.reuse, R94 ;  /* 0x0000005e005e7220 */ /* 0x040fe40000410000 */
[----:B------:R-:W-:Y:S02]  /*14d40*/  FMUL.FTZ R95, R0, R95 ;  /* 0x0000005f005f7220 */ /* 0x000fe40000410000 */
[--C-:B---3--:R-:W-:Y:S01]  /*14d50*/  FFMA.FTZ R138, R197, c[0x0][0x2d0], -R141.reuse ;  /* 0x0000b400c58a7a23 */ /* 0x108fe2000001088d */
[C---:B------:R-:W-:Y:S01]  /*14d60*/  HMMA.16816.F32 R40, R144.reuse, R148, R40 ;  /* 0x000000949028723c */ /* 0x040fe20000001828 */
[C---:B------:R-:W-:Y:S02]  /*14d70*/  FMUL.FTZ R96, R133.reuse, R96 ;  /* 0x0000006085607220 */ /* 0x040fe40000410000 */
[----:B------:R1:W-:Y:S01]  /*14d80*/  MUFU.EX2 R185, R138 ;  /* 0x0000008a00b97308 */ /* 0x0003e20000000800 */
[C---:B------:R-:W-:Y:S02]  /*14d90*/  FMUL.FTZ R97, R133.reuse, R97 ;  /* 0x0000006185617220 */ /* 0x040fe40000410000 */
[C---:B------:R-:W-:Y:S02]  /*14da0*/  FMUL.FTZ R98, R132.reuse, R98 ;  /* 0x0000006284627220 */ /* 0x040fe40000410000 */
[-C--:B------:R-:W-:Y:S01]  /*14db0*/  HMMA.16816.F32 R44, R144, R150.reuse, R44 ;  /* 0x00000096902c723c */ /* 0x080fe2000000182c */
[C---:B------:R-:W-:Y:S03]  /*14dc0*/  FMUL.FTZ R99, R132.reuse, R99 ;  /* 0x0000006384637220 */ /* 0x040fe60000410000 */
[C---:B------:R-:W-:Y:S02]  /*14dd0*/  FMUL.FTZ R100, R133.reuse, R100 ;  /* 0x0000006485647220 */ /* 0x040fe40000410000 */
[C---:B------:R-:W-:Y:S02]  /*14de0*/  FMUL.FTZ R101, R133.reuse, R101 ;  /* 0x0000006585657220 */ /* 0x040fe40000410000 */
[C---:B------:R-:W-:Y:S01]  /*14df0*/  HMMA.16816.F32 R48, R192.reuse, R150, R48 ;  /* 0x00000096c030723c */ /* 0x040fe20000001830 */
[----:B------:R-:W3:Y:S03]  /*14e00*/  LDSM.16.MT88.4 R148, [R225+0x3880] ;  /* 0x00388000e194783b */ /* 0x000ee60000004200 */
[C---:B------:R-:W-:Y:S02]  /*14e10*/  FMUL.FTZ R102, R132.reuse, R102 ;  /* 0x0000006684667220 */ /* 0x040fe40000410000 */
[----:B------:R-:W-:Y:S02]  /*14e20*/  FMUL.FTZ R103, R132, R103 ;  /* 0x0000006784677220 */ /* 0x000fe40000410000 */
[-C--:B--2---:R-:W-:Y:S01]  /*14e30*/  HMMA.16816.F32 R52, R192, R152.reuse, R52 ;  /* 0x00000098c034723c */ /* 0x084fe20000001834 */
[----:B------:R-:W-:Y:S03]  /*14e40*/  FMUL.FTZ R104, R2, R104 ;  /* 0x0000006802687220 */ /* 0x000fe60000410000 */
        /* <DEDUP_REMOVED lines=15> */
[-C--:B---3--:R-:W-:Y:S03]  /*14f40*/  HMMA.16816.F32 R68, R192, R148.reuse, R68 ;  /* 0x00000094c044723c */ /* 0x088fe60000001844 */
[--C-:B-1----:R-:W-:Y:S02]  /*14f50*/  FFMA.FTZ R138, R199, c[0x0][0x2d0], -R142.reuse ;  /* 0x0000b400c78a7a23 */ /* 0x102fe4000001088e */
[----:B------:R-:W-:Y:S01]  /*14f60*/  LDSM.16.MT88.4 R196, [R227+0x3080] ;  /* 0x00308000e3c4783b */ /* 0x000fe20000004200 */
[C---:B------:R-:W-:Y:S01]  /*14f70*/  FMUL.FTZ R114, R132.reuse, R114 ;  /* 0x0000007284727220 */ /* 0x040fe20000410000 */
[----:B------:R1:W-:Y:S01]  /*14f80*/  MUFU.EX2 R186, R138 ;  /* 0x0000008a00ba7308 */ /* 0x0003e20000000800 */
[C---:B------:R-:W-:Y:S01]  /*14f90*/  HMMA.16816.F32 R72, R144.reuse, R148, R72 ;  /* 0x000000949048723c */ /* 0x040fe20000001848 */
[----:B------:R-:W-:Y:S03]  /*14fa0*/  FMUL.FTZ R115, R132, R115 ;  /* 0x0000007384737220 */ /* 0x000fe60000410000 */
[C---:B------:R-:W-:Y:S02]  /*14fb0*/  FMUL.FTZ R120, R2.reuse, R120 ;  /* 0x0000007802787220 */ /* 0x040fe40000410000 */
[----:B------:R-:W-:Y:S02]  /*14fc0*/  FMUL.FTZ R121, R2, R121 ;  /* 0x0000007902797220 */ /* 0x000fe40000410000 */
[-C--:B------:R-:W-:Y:S01]  /*14fd0*/  HMMA.16816.F32 R76, R144, R150.reuse, R76 ;  /* 0x00000096904c723c */ /* 0x080fe2000000184c */
[C---:B------:R-:W-:Y:S03]  /*14fe0*/  FMUL.FTZ R122, R0.reuse, R122 ;  /* 0x0000007a007a7220 */ /* 0x040fe60000410000 */
[----:B------:R-:W-:Y:S02]  /*14ff0*/  FMUL.FTZ R123, R0, R123 ;  /* 0x0000007b007b7220 */ /* 0x000fe40000410000 */
[C---:B------:R-:W-:Y:S02]  /*15000*/  FMUL.FTZ R124, R2.reuse, R124 ;  /* 0x0000007c027c7220 */ /* 0x040fe40000410000 */
[C---:B------:R-:W-:Y:S01]  /*15010*/  HMMA.16816.F32 R80, R192.reuse, R150, R80 ;  /* 0x00000096c050723c */ /* 0x040fe20000001850 */
[----:B------:R-:W3:Y:S03]  /*15020*/  LDSM.16.MT88.4 R148, [R228+0x3880] ;  /* 0x00388000e494783b */ /* 0x000ee60000004200 */
        /* <DEDUP_REMOVED lines=8> */
[C---:B------:R-:W-:Y:S03]  /*150b0*/  FMUL.FTZ R129, R133.reuse, R129 ;  /* 0x0000008185817220 */ /* 0x040fe60000410000 */
[C---:B------:R-:W-:Y:S02]  /*150c0*/  FMUL.FTZ R130, R132.reuse, R130 ;  /* 0x0000008284827220 */ /* 0x040fe40000410000 */
[C---:B------:R-:W-:Y:S02]  /*150d0*/  FMUL.FTZ R131, R132.reuse, R131 ;  /* 0x0000008384837220 */ /* 0x040fe40000410000 */
[-C--:B------:R-:W-:Y:S01]  /*150e0*/  HMMA.16816.F32 R92, R144, R154.reuse, R92 ;  /* 0x0000009a905c723c */ /* 0x080fe2000000185c */
[C---:B------:R-:W-:Y:S03]  /*150f0*/  FMUL.FTZ R116, R133.reuse, R116 ;  /* 0x0000007485747220 */ /* 0x040fe60000410000 */
[----:B------:R-:W-:Y:S02]  /*15100*/  FMUL.FTZ R117, R133, R117 ;  /* 0x0000007585757220 */ /* 0x000fe40000410000 */
[C---:B------:R-:W-:Y:S02]  /*15110*/  FMUL.FTZ R118, R132.reuse, R118 ;  /* 0x0000007684767220 */ /* 0x040fe40000410000 */
[C---:B------:R-:W-:Y:S01]  /*15120*/  HMMA.16816.F32 R96, R192.reuse, R154, R96 ;  /* 0x0000009ac060723c */ /* 0x040fe20000001860 */
[----:B------:R-:W2:Y:S03]  /*15130*/  LDSM.16.MT88.4 R152, [R227+0x3880] ;  /* 0x00388000e398783b */ /* 0x000ea60000004200 */
[----:B------:R-:W-:Y:S02]  /*15140*/  FMUL.FTZ R119, R132, R119 ;  /* 0x0000007784777220 */ /* 0x000fe40000410000 */
[----:B-1----:R-:W-:Y:S02]  /*15150*/  FFMA.FTZ R138, R204, c[0x0][0x2d0], -R141 ;  /* 0x0000b400cc8a7a23 */ /* 0x002fe4000001088d */
[-C--:B---3--:R-:W-:Y:S02]  /*15160*/  HMMA.16816.F32 R100, R192, R148.reuse, R100 ;  /* 0x00000094c064723c */ /* 0x088fe40000001864 */
[----:B------:R1:W3:Y:S06]  /*15170*/  MUFU.EX2 R171, R138 ;  /* 0x0000008a00ab7308 */ /* 0x0002ec0000000800 */
        /* <DEDUP_REMOVED lines=9> */
[----:B----4-:R-:W-:Y:S06]  /*15210*/  FFMA.FTZ R138, R207, c[0x0][0x2d0], -R142 ;  /* 0x0000b400cf8a7a23 */ /* 0x010fec000001088e */
[----:B---3--:R-:W-:Y:S01]  /*15220*/  F2FP.PACK_AB R146, R171, R188 ;  /* 0x000000bcab92723e */ /* 0x008fe200000000ff */
[----:B------:R-:W-:Y:S01]  /*15230*/  HMMA.16816.F32 R128, R192, R154, R128 ;  /* 0x0000009ac080723c */ /* 0x000fe20000001880 */
[----:B------:R2:W3:Y:S03]  /*15240*/  MUFU.EX2 R169, R138 ;  /* 0x0000008a00a97308 */ /* 0x0004e60000000800 */
[----:B------:R-:W-:Y:S02]  /*15250*/  F2FP.PACK_AB R144, R185, R183 ;  /* 0x000000b7b990723e */ /* 0x000fe400000000ff */
[----:B------:R-:W-:Y:S01]  /*15260*/  F2FP.PACK_AB R145, R186, R184 ;  /* 0x000000b8ba91723e */ /* 0x000fe200000000ff */
        /* <DEDUP_REMOVED lines=36> */
[----:B------:R-:W1:Y:S03]  /*154b0*/  LDSM.16.MT88.4 R156, [R226+0x4080] ;  /* 0x00408000e29c783b */ /* 0x000e660000004200 */
        /* <DEDUP_REMOVED lines=14> */
[----:B------:R3:W-:Y:S03]  /*155a0*/  MUFU.EX2 R218, R138 ;  /* 0x0000008a00da7308 */ /* 0x0007e60000000800 */
        /* <DEDUP_REMOVED lines=18> */
[----:B------:R1:W-:Y:S01]  /*156d0*/  MUFU.EX2 R208, R138 ;  /* 0x0000008a00d07308 */ /* 0x0003e20000000800 */
[----:B------:R-:W-:Y:S02]  /*156e0*/  LDSM.16.MT88.4 R188, [R228+0x3080] ;  /* 0x00308000e4bc783b */ /* 0x000fe40000004200 */
        /* <DEDUP_REMOVED lines=55> */
[----:B------:R-:W-:Y:S03]  /*15a60*/  MOV R22, R185 ;  /* 0x000000b900167202 */ /* 0x000fe60000000f00 */
[----:B------:R-:W-:Y:S03]  /*15a70*/  MOV R21, R184 ;  /* 0x000000b800157202 */ /* 0x000fe60000000f00 */
[----:B------:R-:W-:Y:S02]  /*15a80*/  MOV R24, R168 ;  /* 0x000000a800187202 */ /* 0x000fe40000000f00 */
[-C--:B------:R-:W-:Y:S01]  /*15a90*/  HMMA.16816.F32 R168, R192, R174.reuse, R28 ;  /* 0x000000aec0a8723c */ /* 0x080fe2000000181c */
[----:B------:R-:W5:Y:S02]  /*15aa0*/  LDL.LU R28, [R1+0x30] ;  /* 0x00003000011c7983 */ /* 0x000f640000300800 */
[----:B------:R-:W-:Y:S02]  /*15ab0*/  MOV R27, R183 ;  /* 0x000000b7001b7202 */ /* 0x000fe40000000f00 */
[----:B------:R-:W-:Y:S02]  /*15ac0*/  MOV R26, R182 ;  /* 0x000000b6001a7202 */ /* 0x000fe40000000f00 */
[----:B------:R-:W-:Y:S01]  /*15ad0*/  MOV R25, R181 ;  /* 0x000000b500197202 */ /* 0x000fe20000000f00 */
[C---:B------:R-:W-:Y:S01]  /*15ae0*/  HMMA.16816.F32 R172, R140.reuse, R174, R32 ;  /* 0x000000ae8cac723c */ /* 0x040fe20000001820 */
[----:B------:R-:W5:Y:S03]  /*15af0*/  LDL.LU R33, [R1+0x28] ;  /* 0x0000280001217983 */ /* 0x000f660000300800 */
[----:B------:R-:W-:Y:S01]  /*15b00*/  MOV R30, R179 ;  /* 0x000000b3001e7202 */ /* 0x000fe20000000f00 */
[----:B------:R-:W5:Y:S01]  /*15b10*/  LDL.LU R35, [R1+0x2c] ;  /* 0x00002c0001237983 */ /* 0x000f620000300800 */
[----:B------:R-:W-:Y:S02]  /*15b20*/  MOV R31, R178 ;  /* 0x000000b2001f7202 */ /* 0x000fe40000000f00 */
[----:B------:R-:W-:Y:S04]  /*15b30*/  MOV R32, R177 ;  /* 0x000000b100207202 */ /* 0x000fe80000000f00 */
[----:B------:R-:W-:Y:S02]  /*15b40*/  MOV R34, R176 ;  /* 0x000000b000227202 */ /* 0x000fe40000000f00 */
[-C--:B------:R-:W-:Y:S01]  /*15b50*/  HMMA.16816.F32 R176, R140, R188.reuse, R36 ;  /* 0x000000bc8cb0723c */ /* 0x080fe20000001824 */
[----:B------:R-:W-:Y:S07]  /*15b60*/  MOV R29, R180 ;  /* 0x000000b4001d7202 */ /* 0x000fee0000000f00 */
        /* <DEDUP_REMOVED lines=22> */
[----:B------:R-:W-:Y:S01]  /*15cd0*/  HMMA.16816.F32 R128, R140, R18, R128 ;  /* 0x000000128c80723c */ /* 0x000fe20000001880 */
[----:B-----5:R-:W-:Y:S04]  /*15ce0*/  FFMA.FTZ R4, R2, R28, R29 ;  /* 0x0000001c02047223 */ /* 0x020fe8000001001d */
[----:B------:R-:W-:Y:S02]  /*15cf0*/  FADD.FTZ R4, R24, R4 ;  /* 0x0000000418047221 */ /* 0x000fe40000010000 */
[----:B------:R-:W-:Y:S02]  /*15d00*/  FFMA.FTZ R133, R133, R33, R32 ;  /* 0x0000002185857223 */ /* 0x000fe40000010020 */
[----:B------:R-:W-:Y:S03]  /*15d10*/  FADD.FTZ R5, R27, R4 ;  /* 0x000000041b057221 */ /* 0x000fe60000010000 */
        /* <DEDUP_REMOVED lines=53> */
.L_x_1127:
[----:B-12---:R-:W2:Y:S04]  /*16070*/  LDL.LU R0, [R1+0x28] ;  /* 0x0000280001007983 */ /* 0x006ea80000300800 */
[----:B------:R-:W3:Y:S04]  /*16080*/  LDL.LU R4, [R1+0x2c] ;  /* 0x00002c0001047983 */ /* 0x000ee80000300800 */
[----:B------:R-:W4:Y:S04]  /*16090*/  LDL.LU R5, [R1+0x30] ;  /* 0x0000300001057983 */ /* 0x000f280000300800 */
[----:B------:R-:W4:Y:S01]  /*160a0*/  LDL.LU R2, [R1+0x34] ;  /* 0x0000340001027983 */ /* 0x000f220000300800 */
[----:B------:R-:W-:-:S03]  /*160b0*/  PLOP3.LUT P4, PT, PT, PT, PT, 0x8, 0x0 ;  /* 0x000000000000781c */ /* 0x000fc60003f8e170 */
        /* <DEDUP_REMOVED lines=21> */
[----:B------:R-:W-:-:S05]  /*16210*/  FSETP.NE.FTZ.AND P1, PT, R7, RZ, PT ;  /* 0x000000ff0700720b */ /* 0x000fca0003f35000 */
[----:B------:R-:W1:Y:S01]  /*16220*/  @P3 MUFU.RCP R0, R11 ;  /* 0x0000000b00003308 */ /* 0x000e620000001000 */
[----:B------:R-:W-:-:S07]  /*16230*/  FSETP.NE.FTZ.AND P0, PT, R6, RZ, PT ;  /* 0x000000ff0600720b */ /* 0x000fce0003f15000 */
[----:B------:R-:W2:Y:S06]  /*16240*/  @P2 MUFU.RCP R4, R9 ;  /* 0x0000000900042308 */ /* 0x000eac0000001000 */
[----:B------:R-:W-:Y:S01]  /*16250*/  @P0 MOV R8, 0x3f317218 ;  /* 0x3f31721800080802 */ /* 0x000fe20000000f00 */
[C---:B-1----:R-:W-:Y:S01]  /*16260*/  FMUL.FTZ R144, R0.reuse, R144 ;  /* 0x0000009000907220 */ /* 0x042fe20000410000 */
[----:B------:R-:W1:Y:S01]  /*16270*/  @P1 MUFU.RCP R2, R7 ;  /* 0x0000000700021308 */ /* 0x000e620000001000 */
        /* <DEDUP_REMOVED lines=16> */
[C---:B------:R-:W-:Y:S01]  /*16380*/  FMUL.FTZ R24, R0.reuse, R64 ;  /* 0x0000004000187220 */ /* 0x040fe20000410000 */
[----:B------:R-:W-:Y:S01]  /*16390*/  MOV R64, 0xff800000 ;  /* 0xff80000000407802 */ /* 0x000fe20000000f00 */
[C---:B------:R-:W-:Y:S01]  /*163a0*/  FMUL.FTZ R41, R0.reuse, R65 ;  /* 0x0000004100297220 */ /* 0x040fe20000410000 */
[----:B------:R-:W-:Y:S01]  /*163b0*/  MOV R65, 0xff800000 ;  /* 0xff80000000417802 */ /* 0x000fe20000000f00 */
        /* <DEDUP_REMOVED lines=16> */
[----:B------:R-:W-:Y:S01]  /*164c0*/  MOV R0, RZ ;  /* 0x000000ff00007202 */ /* 0x000fe20000000f00 */
[C---:B--2---:R-:W-:Y:S02]  /*164d0*/  FMUL.FTZ R15, R4.reuse, R54 ;  /* 0x00000036040f7220 */ /* 0x044fe40000410000 */
[----:B------:R-:W-:Y:S02]  /*164e0*/  FMUL.FTZ R43, R4, R55 ;  /* 0x00000037042b7220 */ /* 0x000fe40000410000 */
[C---:B-1----:R-:W-:Y:S01]  /*164f0*/  FMUL.FTZ R148, R2.reuse, R148 ;  /* 0x0000009402947220 */ /* 0x042fe20000410000 */
[----:B------:R-:W1:Y:S01]  /*16500*/  @P0 MUFU.RCP R0, R6 ;  /* 0x0000000600000308 */ /* 0x000e620000001000 */
[----:B------:R-:W-:-:S02]  /*16510*/  FMUL.FTZ R149, R2, R149 ;  /* 0x0000009502957220 */ /* 0x000fc40000410000 */
[C---:B------:R-:W-:Y:S02]  /*16520*/  FMUL.FTZ R152, R2.reuse, R152 ;  /* 0x0000009802987220 */ /* 0x040fe40000410000 */
[C---:B------:R-:W-:Y:S02]  /*16530*/  FMUL.FTZ R55, R2.reuse, R153 ;  /* 0x0000009902377220 */ /* 0x040fe40000410000 */
[C---:B------:R-:W-:Y:S01]  /*16540*/  FMUL.FTZ R164, R2.reuse, R164 ;  /* 0x000000a402a47220 */ /* 0x040fe20000410000 */
[----:B------:R-:W2:Y:S01]  /*16550*/  @P0 MUFU.LG2 R6, R6 ;  /* 0x0000000600060308 */ /* 0x000ea20000000c00 */
        /* <DEDUP_REMOVED lines=61> */
[C---:B-1----:R-:W-:Y:S02]  /*16930*/  FMUL.FTZ R150, R0.reuse, R150 ;  /* 0x0000009600967220 */ /* 0x042fe40000410000 */
        /* <DEDUP_REMOVED lines=38> */
[----:B--2---:R-:W-:-:S02]  /*16ba0*/  @P0 FMUL.FTZ R4, R6, 0.69314718246459960938 ;  /* 0x3f31721806040820 */ /* 0x004fc40000410000 */
[----:B------:R-:W-:Y:S02]  /*16bb0*/  @P0 FMUL.FTZ R0, R8, c[0x0][0x2d0] ;  /* 0x0000b40008000a20 */ /* 0x000fe40000410000 */
[----:B------:R-:W-:Y:S02]  /*16bc0*/  @P3 FFMA.FTZ R64, R10, R137, R11 ;  /* 0x000000890a403223 */ /* 0x000fe4000001000b */
[----:B------:R-:W-:Y:S02]  /*16bd0*/  @P2 FFMA.FTZ R65, R5, R136, R9 ;  /* 0x0000008805412223 */ /* 0x000fe40000010009 */
[----:B------:R-:W-:Y:S02]  /*16be0*/  @P1 FFMA.FTZ R66, R2, R135, R7 ;  /* 0x0000008702421223 */ /* 0x000fe40000010007 */
[----:B------:R-:W-:Y:S02]  /*16bf0*/  @P0 FFMA.FTZ R67, R0, R3, R4 ;  /* 0x0000000300430223 */ /* 0x000fe40000010004 */
.L_x_1065:
        /* <DEDUP_REMOVED lines=197> */
.L_x_1147:
[----:B---3--:R-:W-:Y:S01]  /*17850*/  LOP3.LUT R0, R61, 0xffffffe0, RZ, 0xc0, !PT ;  /* 0xffffffe03d007812 */ /* 0x008fe200078ec0ff */
[----:B------:R-:W-:Y:S01]  /*17860*/  IMAD.MOV.U32 R3, RZ, RZ, c[0x0][0x4e8] ;  /* 0x00013a00ff037624 */ /* 0x000fe200078e00ff */
[----:B------:R-:W-:Y:S01]  /*17870*/  SHF.R.S32.HI R2, RZ, 0x1f, R59 ;  /* 0x0000001fff027819 */ /* 0x000fe2000001143b */
[----:B------:R-:W1:Y:S01]  /*17880*/  S2R R76, SR_CTAID.X ;  /* 0x00000000004c7919 */ /* 0x000e620000002500 */
[----:B------:R-:W-:Y:S01]  /*17890*/  ULDC.64 UR4, c[0x0][0x490] ;  /* 0x0001240000047ab9 */ /* 0x000fe20000000a00 */
[----:B------:R-:W-:Y:S01]  /*178a0*/  IMAD.IADD R5, R69, 0x1, -R0 ;  /* 0x0000000145057824 */ /* 0x000fe200078e0a00 */
[----:B------:R-:W-:Y:S01]  /*178b0*/  LEA.HI R0, R29, R29, RZ, 0x1 ;  /* 0x0000001d1d007211 */ /* 0x000fe200078f08ff */
[----:B------:R-:W-:Y:S01]  /*178c0*/  UIMAD UR6, UR8, UR4, URZ ;  /* 0x00000004080672a4 */ /* 0x000fe2000f8e023f */
[----:B------:R-:W-:Y:S01]  /*178d0*/  LEA.HI R2, R2, R59, RZ, 0x2 ;  /* 0x0000003b02027211 */ /* 0x000fe200078f10ff */
[----:B------:R-:W-:Y:S01]  /*178e0*/  USHF.R.S32.HI UR9, URZ, 0x1f, UR13 ;  /* 0x0000001f3f097899 */ /* 0x000fe2000801140d */
[----:B------:R-:W-:Y:S01]  /*178f0*/  SHF.R.S32.HI R6, RZ, 0x1f, R5 ;  /* 0x0000001fff067819 */ /* 0x000fe20000011405 */
[----:B------:R-:W-:Y:S01]  /*17900*/  UMOV UR16, UR14 ;  /* 0x0000000e00107c82 */ /* 0x000fe20008000000 */
[----:B------:R-:W-:Y:S01]  /*17910*/  ISETP.NE.AND P2, PT, R3, 0x1, PT ;  /* 0x000000010300780c */ /* 0x000fe20003f45270 */
[----:B------:R-:W-:Y:S01]  /*17920*/  UMOV UR17, UR15 ;  /* 0x0000000f00117c82 */ /* 0x000fe20008000000 */
[C---:B------:R-:W-:Y:S01]  /*17930*/  LOP3.LUT R3, R0.reuse, 0x1ffffffe, RZ, 0xc0, !PT ;  /* 0x1ffffffe00037812 */ /* 0x040fe200078ec0ff */
[----:B------:R-:W-:Y:S01]  /*17940*/  IMAD.SHL.U32 R0, R0, 0x20, RZ ;  /* 0x0000002000007824 */ /* 0x000fe200078e00ff */
[----:B------:R-:W-:Y:S01]  /*17950*/  LOP3.LUT R2, R2, 0xffffffc, RZ, 0xc0, !PT ;  /* 0x0ffffffc02027812 */ /* 0x000fe200078ec0ff */
[----:B------:R-:W-:Y:S01]  /*17960*/  UIMAD.WIDE.U32 UR16, UR10, UR4, UR16 ;  /* 0x000000040a1072a5 */ /* 0x000fe2000f8e0010 */
[----:B------:R-:W-:Y:S01]  /*17970*/  LEA.HI R6, R6, R5, RZ, 0x2 ;  /* 0x0000000506067211 */ /* 0x000fe200078f10ff */
[----:B------:R-:W-:Y:S01]  /*17980*/  IMAD.IADD R4, R29, 0x1, -R3 ;  /* 0x000000011d047824 */ /* 0x000fe200078e0a03 */
[----:B------:R-:W-:Y:S01]  /*17990*/  LOP3.LUT R0, R0, 0xffffffc0, RZ, 0xc0, !PT ;  /* 0xffffffc000007812 */ /* 0x000fe200078ec0ff */
[----:B------:R-:W-:Y:S01]  /*179a0*/  IMAD.IADD R2, R59, 0x1, -R2 ;  /* 0x000000013b027824 */ /* 0x000fe200078e0a02 */
[----:B------:R-:W-:Y:S01]  /*179b0*/  SHF.R.S32.HI R3, RZ, 0x2, R6 ;  /* 0x00000002ff037819 */ /* 0x000fe20000011406 */
[----:B------:R-:W-:Y:S01]  /*179c0*/  UIMAD UR6, UR10, UR5, UR6 ;  /* 0x000000050a0672a4 */ /* 0x000fe2000f8e0206 */
[-C--:B------:R-:W-:Y:S01]  /*179d0*/  LEA.HI R7, R63, R69.reuse, RZ, 0x3 ;  /* 0x000000453f077211 */ /* 0x080fe200078f18ff */
[----:B------:R-:W-:Y:S01]  /*179e0*/  IMAD R0, R4, 0x8, R0 ;  /* 0x0000000804007824 */ /* 0x000fe200078e0200 */
[----:B------:R-:W-:Y:S01]  /*179f0*/  USEL UR9, UR9, URZ, !UP1 ;  /* 0x0000003f09097287 */ /* 0x000fe2000c800000 */
[----:B------:R-:W-:Y:S01]  /*17a00*/  IMAD R15, R2, 0x10, R3 ;  /* 0x00000010020f7824 */ /* 0x000fe200078e0203 */
[----:B------:R-:W-:Y:S01]  /*17a10*/  ULDC.64 UR4, c[0x0][0x498] ;  /* 0x0001260000047ab9 */ /* 0x000fe20000000a00 */
[----:B------:R-:W-:Y:S01]  /*17a20*/  LOP3.LUT R6, R7, 0xfffffff8, RZ, 0xc0, !PT ;  /* 0xfffffff807067812 */ /* 0x000fe200078ec0ff */
[----:B------:R-:W-:Y:S01]  /*17a30*/  USEL UR13, UR13, URZ, !UP1 ;  /* 0x0000003f0d0d7287 */ /* 0x000fe2000c800000 */
[----:B------:R-:W-:Y:S01]  /*17a40*/  IMAD.IADD R2, R15, 0x1, R0 ;  /* 0x000000010f027824 */ /* 0x000fe200078e0200 */
[----:B------:R-:W-:Y:S01]  /*17a50*/  UIMAD UR11, UR9, UR4, URZ ;  /* 0x00000004090b72a4 */ /* 0x000fe2000f8e023f */
[----:B------:R-:W-:Y:S01]  /*17a60*/  SHF.R.S32.HI R19, RZ, 0x3, R7 ;  /* 0x00000003ff137819 */ /* 0x000fe20000011407 */
[----:B------:R-:W-:Y:S01]  /*17a70*/  UIADD3 UR7, UR17, UR6, URZ ;  /* 0x0000000611077290 */ /* 0x000fe2000fffe03f */
[----:B-1----:R-:W-:Y:S01]  /*17a80*/  IMAD R2, R76, 0x80, R2 ;  /* 0x000000804c027824 */ /* 0x002fe200078e0202 */
[----:B------:R-:W-:Y:S01]  /*17a90*/  UIMAD UR11, UR13, UR5, UR11 ;  /* 0x000000050d0b72a4 */ /* 0x000fe2000f8e020b */
[----:B------:R-:W-:Y:S01]  /*17aa0*/  IMAD.IADD R6, R69, 0x1, -R6 ;  /* 0x0000000145067824 */ /* 0x000fe200078e0a06 */
[----:B------:R-:W-:Y:S01]  /*17ab0*/  UMOV UR6, UR16 ;  /* 0x0000001000067c82 */ /* 0x000fe20008000000 */
[----:B------:R-:W-:Y:S01]  /*17ac0*/  @P2 IMAD.HI.U32 R3, R2, c[0x0][0x4ec], RZ ;  /* 0x00013b0002032a27 */ /* 0x000fe200078e00ff */
[----:B------:R-:W-:Y:S01]  /*17ad0*/  UIMAD.WIDE.U32 UR18, UR13, UR4, UR6 ;  /* 0x000000040d1272a5 */ /* 0x000fe2000f8e0006 */
[----:B------:R-:W-:Y:S01]  /*17ae0*/  LOP3.LUT P0, RZ, R5, 0x3, RZ, 0xc0, !PT ;  /* 0x0000000305ff7812 */ /* 0x000fe2000780c0ff */
[----:B------:R-:W-:Y:S01]  /*17af0*/  BSSY B0, `(.L_x_1148) ;  /* 0x0000074000007945 */ /* 0x000fe20003800000 */
[----:B------:R-:W-:Y:S01]  /*17b00*/  IMAD.MOV.U32 R0, RZ, RZ, R2 ;  /* 0x000000ffff007224 */ /* 0x000fe200078e0002 */
[----:B------:R-:W-:Y:S01]  /*17b10*/  @P2 SHF.R.U32.HI R0, RZ, c[0x0][0x4f0], R3 ;  /* 0x00013c00ff002a19 */ /* 0x000fe20000011603 */
[----:B------:R-:W-:Y:S01]  /*17b20*/  ULDC.64 UR6, c[0x0][0x3a0] ;  /* 0x0000e80000067ab9 */ /* 0x000fe20000000a00 */
[----:B------:R-:W-:Y:S01]  /*17b30*/  IMAD R15, R76, 0x80, R15 ;  /* 0x000000804c0f7824 */ /* 0x000fe200078e020f */
[----:B------:R-:W-:Y:S01]  /*17b40*/  UIMAD.WIDE.U32 UR16, UR14, UR6, URZ ;  /* 0x000000060e1072a5 */ /* 0x000fe2000f8e003f */
[----:B------:R-:W-:Y:S01]  /*17b50*/  IADD3 R8, P1, R0, UR18, RZ ;  /* 0x0000001200087c10 */ /* 0x000fe2000ff3e0ff */
[----:B------:R-:W-:Y:S01]  /*17b60*/  IMAD.MOV R3, RZ, RZ, -R0 ;  /* 0x000000ffff037224 */ /* 0x000fe200078e0a00 */
[----:B------:R-:W-:Y:S01]  /*17b70*/  UIMAD UR6, UR15, UR6, URZ ;  /* 0x000000060f0672a4 */ /* 0x000fe2000f8e023f */
[----:B-----5:R-:W-:Y:S01]  /*17b80*/  IMAD R17, R17, c[0x0][0x4e8], RZ ;  /* 0x00013a0011117a24 */ /* 0x020fe200078e02ff */
[----:B------:R-:W-:Y:S01]  /*17b90*/  ULDC.64 UR4, c[0x0][0x3e8] ;  /* 0x0000fa0000047ab9 */ /* 0x000fe20000000a00 */
[----:B------:R-:W-:Y:S01]  /*17ba0*/  IMAD R4, R3, c[0x0][0x4e8], R2 ;  /* 0x00013a0003047a24 */ /* 0x000fe200078e0202 */
[----:B------:R-:W-:Y:S01]  /*17bb0*/  SHF.R.S32.HI R3, RZ, 0x1f, R0 ;  /* 0x0000001fff037819 */ /* 0x000fe20000011400 */
[----:B------:R-:W-:Y:S01]  /*17bc0*/  IMAD.U32 R2, RZ, RZ, UR11 ;  /* 0x0000000bff027e24 */ /* 0x000fe2000f8e00ff */
[----:B------:R-:W-:Y:S01]  /*17bd0*/  UIMAD UR6, UR14, UR7, UR6 ;  /* 0x000000070e0672a4 */ /* 0x000fe2000f8e0206 */
[----:B------:R-:W-:Y:S01]  /*17be0*/  IMAD.SHL.U32 R0, R19, 0x40, RZ ;  /* 0x0000004013007824 */ /* 0x000fe200078e00ff */
[----:B------:R-:W-:Y:S01]  /*17bf0*/  UIMAD UR8, UR8, UR4, URZ ;  /* 0x00000004080872a4 */ /* 0x000fe2000f8e023f */
[----:B------:R-:W-:Y:S01]  /*17c00*/  LEA.HI R21, R63, R69, RZ, 0x6 ;  /* 0x000000453f157211 */ /* 0x000fe200078f30ff */
[----:B------:R-:W-:Y:S01]  /*17c10*/  UIADD3 UR7, UR17, UR6, URZ ;  /* 0x0000000611077290 */ /* 0x000fe2000fffe03f */
[----:B------:R-:W-:Y:S01]  /*17c20*/  IADD3.X R9, R3, UR19, R2, P1, !PT ;  /* 0x0000001303097c10 */ /* 0x000fe20008ffe402 */
[----:B------:R-:W-:Y:S01]  /*17c30*/  UIMAD UR5, UR10, UR5, UR8 ;  /* 0x000000050a0572a4 */ /* 0x000fe2000f8e0208 */
[C---:B------:R-:W-:Y:S01]  /*17c40*/  LEA R2, R6.reuse, R19, 0x4 ;  /* 0x0000001306027211 */ /* 0x040fe200078e20ff */
[----:B------:R-:W-:Y:S01]  /*17c50*/  IMAD.SHL.U32 R6, R6, 0x8, RZ ;  /* 0x0000000806067824 */ /* 0x000fe200078e00ff */
[----:B------:R-:W-:Y:S01]  /*17c60*/  LOP3.LUT R0, R0, 0x1c0, RZ, 0xc0, !PT ;  /* 0x000001c000007812 */ /* 0x000fe200078ec0ff */
[----:B------:R-:W-:Y:S01]  /*17c70*/  UMOV UR6, UR16 ;  /* 0x0000001000067c82 */ /* 0x000fe20008000000 */
[----:B------:R-:W-:Y:S01]  /*17c80*/  ISETP.GE.OR P3, PT, R15, R17, P0 ;  /* 0x000000110f00720c */ /* 0x000fe20000766670 */
[----:B------:R-:W-:Y:S01]  /*17c90*/  IMAD R5, R76, 0x80, R2 ;  /* 0x000000804c057824 */ /* 0x000fe200078e0202 */
[----:B------:R-:W-:Y:S01]  /*17ca0*/  SHF.R.U32.HI R7, RZ, 0x3, R0 ;  /* 0x00000003ff077819 */ /* 0x000fe20000011600 */
[----:B------:R-:W-:Y:S01]  /*17cb0*/  UIMAD.WIDE.U32 UR10, UR10, UR4, UR6 ;  /* 0x000000040a0a72a5 */ /* 0x000fe2000f8e0006 */
[----:B------:R-:W-:Y:S01]  /*17cc0*/  LOP3.LUT R0, R0, 0x38, R6, 0xf8, !PT ;  /* 0x0000003800007812 */ /* 0x000fe200078ef806 */
[----:B------:R-:W-:Y:S01]  /*17cd0*/  @P2 IMAD.HI.U32 R3, R5, c[0x0][0x4ec], RZ ;  /* 0x00013b0005032a27 */ /* 0x000fe200078e00ff */
[----:B------:R-:W-:Y:S01]  /*17ce0*/  SHF.R.S32.HI R2, RZ, 0x1f, R4 ;  /* 0x0000001fff027819 */ /* 0x000fe20000011404 */
[----:B------:R-:W-:Y:S01]  /*17cf0*/  UIADD3 UR11, UR11, UR5, URZ ;  /* 0x000000050b0b7290 */ /* 0x000fe2000fffe03f */
[----:B------:R-:W-:Y:S01]  /*17d00*/  LOP3.LUT R20, R0, R7, RZ, 0x3c, !PT ;  /* 0x0000000700147212 */ /* 0x000fe200078e3cff */
[----:B------:R-:W-:Y:S01]  /*17d10*/  IMAD.MOV.U32 R14, RZ, RZ, R5 ;  /* 0x000000ffff0e7224 */ /* 0x000fe200078e0005 */
[----:B------:R-:W-:Y:S01]  /*17d20*/  @P2 SHF.R.U32.HI R14, RZ, c[0x0][0x4f0], R3 ;  /* 0x00013c00ff0e2a19 */ /* 0x000fe20000011603 */
[----:B------:R-:W-:Y:S01]  /*17d30*/  IMAD R0, R2, c[0x0][0x488], RZ ;  /* 0x0001220002007a24 */ /* 0x000fe200078e02ff */
[----:B------:R-:W-:Y:S01]  /*17d40*/  ULDC.64 UR4, c[0x0][0x3f0] ;  /* 0x0000fc0000047ab9 */ /* 0x000fe20000000a00 */
[C---:B------:R-:W-:Y:S01]  /*17d50*/  IMAD.WIDE.U32 R2, R4.reuse, c[0x0][0x488], R8 ;  /* 0x0001220004027a25 */ /* 0x040fe200078e0008 */
[----:B------:R-:W-:Y:S01]  /*17d60*/  UIMAD UR9, UR9, UR4, URZ ;  /* 0x00000004090972a4 */ /* 0x000fe2000f8e023f */
[----:B------:R-:W-:Y:S01]  /*17d70*/  IADD3 R8, R15, 0x8, RZ ;  /* 0x000000080f087810 */ /* 0x000fe20007ffe0ff */
[----:B------:R-:W-:Y:S01]  /*17d80*/  UIMAD.WIDE.U32 UR10, UR13, UR4, UR10 ;  /* 0x000000040d0a72a5 */ /* 0x000fe2000f8e000a */
[----:B------:R-:W-:Y:S01]  /*17d90*/  IMAD R0, R4, c[0x0][0x48c], R0 ;  /* 0x0001230004007a24 */ /* 0x000fe200078e0200 */
[----:B------:R-:W-:Y:S01]  /*17da0*/  LEA R4, P1, R2, c[0x0][0x450], 0x2 ;  /* 0x0001140002047a11 */ /* 0x000fe200078210ff */
[----:B------:R-:W-:Y:S01]  /*17db0*/  UIMAD UR5, UR13, UR5, UR9 ;  /* 0x000000050d0572a4 */ /* 0x000fe2000f8e0209 */
[----:B------:R-:W-:Y:S01]  /*17dc0*/  SHF.R.S32.HI R9, RZ, 0x1f, R14 ;  /* 0x0000001fff097819 */ /* 0x000fe2000001140e */
[----:B------:R-:W-:Y:S01]  /*17dd0*/  IMAD.IADD R0, R3, 0x1, R0 ;  /* 0x0000000103007824 */ /* 0x000fe200078e0200 */
[----:B------:R-:W-:Y:S01]  /*17de0*/  ISETP.GE.OR P2, PT, R8, R17, P0 ;  /* 0x000000110800720c */ /* 0x000fe20000746670 */
[----:B------:R-:W-:Y:S01]  /*17df0*/  IMAD.MOV R7, RZ, RZ, -R14 ;  /* 0x000000ffff077224 */ /* 0x000fe200078e0a0e */
[----:B------:R-:W-:Y:S01]  /*17e00*/  UIADD3 UR5, UR11, UR5, URZ ;  /* 0x000000050b057290 */ /* 0x000fe2000fffe03f */
[----:B------:R-:W-:Y:S01]  /*17e10*/  IMAD R16, R9, c[0x0][0x3e0], RZ ;  /* 0x0000f80009107a24 */ /* 0x000fe200078e02ff */
[----:B------:R-:W-:Y:S01]  /*17e20*/  LEA.HI.X R0, R2, c[0x0][0x454], R0, 0x2, P1 ;  /* 0x0001150002007a11 */ /* 0x000fe200008f1400 */
        /* <DEDUP_REMOVED lines=64> */
.L_x_1149:
[----:B--234-:R-:W-:Y:S05]  /*18230*/  BSYNC B0 ;  /* 0x0000000000007941 */ /* 0x01cfea0003800000 */
.L_x_1148:
        /* <DEDUP_REMOVED lines=16> */
.L_x_1151:
[----:B------:R-:W-:Y:S05]  /*18340*/  BSYNC B0 ;  /* 0x0000000000007941 */ /* 0x000fea0003800000 */
.L_x_1150:
        /* <DEDUP_REMOVED lines=16> */
.L_x_1153:
[----:B------:R-:W-:Y:S05]  /*18450*/  BSYNC B0 ;  /* 0x0000000000007941 */ /* 0x000fea0003800000 */
.L_x_1152:
        /* <DEDUP_REMOVED lines=16> */
.L_x_1155:
[----:B------:R-:W-:Y:S05]  /*18560*/  BSYNC B0 ;  /* 0x0000000000007941 */ /* 0x000fea0003800000 */
.L_x_1154:
        /* <DEDUP_REMOVED lines=16> */
.L_x_1157:
[----:B------:R-:W-:Y:S05]  /*18670*/  BSYNC B0 ;  /* 0x0000000000007941 */ /* 0x000fea0003800000 */
.L_x_1156:
        /* <DEDUP_REMOVED lines=16> */
.L_x_1159:
[----:B------:R-:W-:Y:S05]  /*18780*/  BSYNC B0 ;  /* 0x0000000000007941 */ /* 0x000fea0003800000 */
.L_x_1158:
        /* <DEDUP_REMOVED lines=16> */
.L_x_1161:
[----:B------:R-:W-:Y:S05]  /*18890*/  BSYNC B0 ;  /* 0x0000000000007941 */ /* 0x000fea0003800000 */
.L_x_1160:
        /* <DEDUP_REMOVED lines=17> */
.L_x_1146:
        /* <DEDUP_REMOVED lines=31> */
.L_x_1162:
        /* <DEDUP_REMOVED lines=43> */
.L_x_1164:
[----:B------:R-:W-:Y:S05]  /*18e50*/  BSYNC B0 ;  /* 0x0000000000007941 */ /* 0x000fea0003800000 */
.L_x_1163:
        /* <DEDUP_REMOVED lines=63> */
.L_x_1166:
[----:B------:R-:W-:Y:S05]  /*19250*/  BSYNC B0 ;  /* 0x0000000000007941 */ /* 0x000fea0003800000 */
.L_x_1165:
        /* <DEDUP_REMOVED lines=15> */
.L_x_1168:
[----:B------:R-:W-:Y:S05]  /*19350*/  BSYNC B0 ;  /* 0x0000000000007941 */ /* 0x000fea0003800000 */
.L_x_1167:
        /* <DEDUP_REMOVED lines=15> */
.L_x_1170:
[----:B------:R-:W-:Y:S05]  /*19450*/  BSYNC B0 ;  /* 0x0000000000007941 */ /* 0x000fea0003800000 */
.L_x_1169:
        /* <DEDUP_REMOVED lines=15> */
.L_x_1172:
[----:B------:R-:W-:Y:S05]  /*19550*/  BSYNC B0 ;  /* 0x0000000000007941 */ /* 0x000fea0003800000 */
.L_x_1171:
        /* <DEDUP_REMOVED lines=15> */
.L_x_1174:
[----:B------:R-:W-:Y:S05]  /*19650*/  BSYNC B0 ;  /* 0x0000000000007941 */ /* 0x000fea0003800000 */
.L_x_1173:
        /* <DEDUP_REMOVED lines=15> */
.L_x_1176:
[----:B------:R-:W-:Y:S05]  /*19750*/  BSYNC B0 ;  /* 0x0000000000007941 */ /* 0x000fea0003800000 */
.L_x_1175:
        /* <DEDUP_REMOVED lines=15> */
.L_x_1178:
[----:B------:R-:W-:Y:S05]  /*19850*/  BSYNC B0 ;  /* 0x0000000000007941 */ /* 0x000fea0003800000 */
.L_x_1177:
        /* <DEDUP_REMOVED lines=16> */
.L_x_1179:
        /* <DEDUP_REMOVED lines=10> */
.L_x_2180:


//--------------------- .text._ZN7cutlass13device_kernelIN5flash19enable_sm80_to_sm89INS1_16FlashAttnFwdSm80INS1_25CollectiveMainloopFwdSm80ILi4ELi1ELb0EN4cute5tupleIJNS5_1CILi128EEENS7_ILi48EEES8_EEELi128ENS_6half_tEfNS_4arch4Sm80ELb0ELb1ELb1ELb1ELb1ELb1ELb1ELb0EEENS1_21CollectiveEpilogueFwdINS6_IJS8_S8_S9_EEENS6_IJNS7_ILi1EEESH_SH_EEESB_SD_Li128ELb1ELb1ELb0ELb0EEENS1_19SingleTileSchedulerILb1ELb0ELb1ELi128EEEEEEEEEvNT_6ParamsE --------------------------
	.section	.text._ZN7cutlass13device_kernelIN5flash19enable_sm80_to_sm89INS1_16FlashAttnFwdSm80INS1_25CollectiveMainloopFwdSm80ILi4ELi1ELb0EN4cute5tupleIJNS5_1CILi128EEENS7_ILi48EEES8_EEELi128ENS_6half_tEfNS_4arch4Sm80ELb0ELb1ELb1ELb1ELb1ELb1ELb1ELb0EEENS1_21CollectiveEpilogueFwdINS6_IJS8_S8_S9_EEENS6_IJNS7_ILi1EEESH_SH_EEESB_SD_Li128ELb1ELb1ELb0ELb0EEENS1_19SingleTileSchedulerILb1ELb0ELb1ELi128EEEEEEEEEvNT_6ParamsE,"ax",@progbits
	.sectioninfo	@"SHI_REGISTERS=255"
	.align	128
.text._ZN7cutlass13device_kernelIN5flash19enable_sm80_to_sm89INS1_16FlashAttnFwdSm80INS1_25CollectiveMainloopFwdSm80ILi4ELi1ELb0EN4cute5tupleIJNS5_1CILi128EEENS7_ILi48EEES8_EEELi128ENS_6half_tEfNS_4arch4Sm80ELb0ELb1ELb1ELb1ELb1ELb1ELb1ELb0EEENS1_21CollectiveEpilogueFwdINS6_IJS8_S8_S9_EEENS6_IJNS7_ILi1EEESH_SH_EEESB_SD_Li128ELb1ELb1ELb0ELb0EEENS1_19SingleTileSchedulerILb1ELb0ELb1ELi128EEEEEEEEEvNT_6ParamsE:
        .type           _ZN7cutlass13device_kernelIN5flash19enable_sm80_to_sm89INS1_16FlashAttnFwdSm80INS1_25CollectiveMainloopFwdSm80ILi4ELi1ELb0EN4cute5tupleIJNS5_1CILi128EEENS7_ILi48EEES8_EEELi128ENS_6half_tEfNS_4arch4Sm80ELb0ELb1ELb1ELb1ELb1ELb1ELb1ELb0EEENS1_21CollectiveEpilogueFwdINS6_IJS8_S8_S9_EEENS6_IJNS7_ILi1EEESH_SH_EEESB_SD_Li128ELb1ELb1ELb0ELb0EEENS1_19SingleTileSchedulerILb1ELb0ELb1ELi128EEEEEEEEEvNT_6ParamsE,@function
        .size           _ZN7cutlass13device_kernelIN5flash19enable_sm80_to_sm89INS1_16FlashAttnFwdSm80INS1_25CollectiveMainloopFwdSm80ILi4ELi1ELb0EN4cute5tupleIJNS5_1CILi128EEENS7_ILi48EEES8_EEELi128ENS_6half_tEfNS_4arch4Sm80ELb0ELb1ELb1ELb1ELb1ELb1ELb1ELb0EEENS1_21CollectiveEpilogueFwdINS6_IJS8_S8_S9_EEENS6_IJNS7_ILi1EEESH_SH_EEESB_SD_Li128ELb1ELb1ELb0ELb0EEENS1_19SingleTileSchedulerILb1ELb0ELb1ELi128EEEEEEEEEvNT_6ParamsE,(.L_x_2181 - _ZN7cutlass13device_kernelIN5flash19enable_sm80_to_sm89INS1_16FlashAttnFwdSm80INS1_25CollectiveMainloopFwdSm80ILi4ELi1ELb0EN4cute5tupleIJNS5_1CILi128EEENS7_ILi48EEES8_EEELi128ENS_6half_tEfNS_4arch4Sm80ELb0ELb1ELb1ELb1ELb1ELb1ELb1ELb0EEENS1_21CollectiveEpilogueFwdINS6_IJS8_S8_S9_EEENS6_IJNS7_ILi1EEESH_SH_EEESB_SD_Li128ELb1ELb1ELb0ELb0EEENS1_19SingleTileSchedulerILb1ELb0ELb1ELi128EEEEEEEEEvNT_6ParamsE)
        .other          _ZN7cutlass13device_kernelIN5flash19enable_sm80_to_sm89INS1_16FlashAttnFwdSm80INS1_25CollectiveMainloopFwdSm80ILi4ELi1ELb0EN4cute5tupleIJNS5_1CILi128EEENS7_ILi48EEES8_EEELi128ENS_6half_tEfNS_4arch4Sm80ELb0ELb1ELb1ELb1ELb1ELb1ELb1ELb0EEENS1_21CollectiveEpilogueFwdINS6_IJS8_S8_S9_EEENS6_IJNS7_ILi1EEESH_SH_EEESB_SD_Li128ELb1ELb1ELb0ELb0EEENS1_19SingleTileSchedulerILb1ELb0ELb1ELi128EEEEEEEEEvNT_6ParamsE,@"STO_CUDA_ENTRY STV_DEFAULT"
_ZN7cutlass13device_kernelIN5flash19enable_sm80_to_sm89INS1_16FlashAttnFwdSm80INS1_25CollectiveMainloopFwdSm80ILi4ELi1ELb0EN4cute5tupleIJNS5_1CILi128EEENS7_ILi48EEES8_EEELi128ENS_6half_tEfNS_4arch4Sm80ELb0ELb1ELb1ELb1ELb1ELb1ELb1ELb0EEENS1_21CollectiveEpilogueFwdINS6_IJS8_S8_S9_EEENS6_IJNS7_ILi1EEESH_SH_EEESB_SD_Li128ELb1ELb1ELb0ELb0EEENS1_19SingleTileSchedulerILb1ELb0ELb1ELi128EEEEEEEEEvNT_6ParamsE:
[----:B------:R-:W-:Y:S02]  /*0000*/  MOV R1, c[0x0][0x28] ;  /* 0x00000a0000017a02 */ /* 0x000fe40000000f00 */
[----:B------:R-:W1:Y:S01]  /*0010*/  S2R R168, SR_TID.X ;  /* 0x0000000000a87919 */ /* 0x000e620000002100 */
[----:B------:R-:W-:Y:S01]  /*0020*/  IMAD.MOV.U32 R29, RZ, RZ, 0x4 ;  /* 0x00000004ff1d7424 */ /* 0x000fe200078e00ff */
[----:B------:R-:W-:Y:S01]  /*0030*/  ULDC.64 UR6, c[0x0][0x118] ;  /* 0x0000460000067ab9 */ /* 0x000fe20000000a00 */
[----:B------:R-:W-:Y:S01]  /*0040*/  IADD3 R1, R1, -0x108, RZ ;  /* 0xfffffef801017810 */ /* 0x000fe20007ffe0ff */
[----:B------:R-:W2:Y:S04]  /*0050*/  S2R R5, SR_CTAID.Z ;  /* 0x0000000000057919 */ /* 0x000ea80000002700 */
[----:B------:R-:W3:Y:S01]  /*0060*/  S2R R169, SR_CTAID.X ;  /* 0x0000000000a97919 */ /* 0x000ee20000002500 */
[----:B-1----:R-:W-:Y:S01]  /*0070*/  SHF.R.U32.HI R0, RZ, 0x5, R168 ;  /* 0x00000005ff007819 */ /* 0x002fe200000116a8 */
[----:B--2---:R-:W-:-:S05]  /*0080*/  IMAD.WIDE R2, R5, R29, c[0x0][0x568] ;  /* 0x00015a0005027625 */ /* 0x004fca00078e021d */
[----:B------:R-:W1:Y:S02]  /*0090*/  SHFL.IDX PT, R0, R0, RZ, 0x1f ;  /* 0x00001fff00007589 */ /* 0x000e6400000e0000 */
[----:B-1----:R-:W-:-:S13]  /*00a0*/  ISETP.NE.AND P0, PT, R0, RZ, PT ;  /* 0x000000ff0000720c */ /* 0x002fda0003f05270 */
[----:B------:R-:W-:Y:S05]  /*00b0*/  @!P0 BRA `(.L_x_1180) ;  /* 0x0000014000008947 */ /* 0x000fea0003800000 */
[----:B---3--:R-:W-:-:S04]  /*00c0*/  ISETP.NE.U32.AND P0, PT, RZ, c[0x0][0x568], PT ;  /* 0x00015a00ff007a0c */ /* 0x008fc80003f05070 */
[----:B------:R-:W-:-:S13]  /*00d0*/  ISETP.NE.AND.EX P0, PT, RZ, c[0x0][0x56c], PT, P0 ;  /* 0x00015b00ff007a0c */ /* 0x000fda0003f05300 */
[----:B------:R-:W-:Y:S05]  /*00e0*/  @!P0 BRA `(.L_x_1181) ;  /* 0x0000002000008947 */ /* 0x000fea0003800000 */
[----:B------:R1:W5:Y:S01]  /*00f0*/  LDG.E R0, [R2.64] ;  /* 0x0000000602007981 */ /* 0x000362000c1e1900 */
[----:B------:R-:W-:Y:S05]  /*0100*/  BRA `(.L_x_1182) ;  /* 0x0000009000007947 */ /* 0x000fea0003800000 */
.L_x_1181:
        /* <DEDUP_REMOVED lines=8> */
.L_x_1183:
[----:B------:R-:W-:-:S05]  /*0190*/  MOV R0, c[0x0][0x54c] ;  /* 0x0001530000007a02 */ /* 0x000fca0000000f00 */
.L_x_1182:
[----:B-----5:R-:W-:Y:S01]  /*01a0*/  IMAD R0, R0, c[0x0][0x548], RZ ;  /* 0x0001520000007a24 */ /* 0x020fe200078e02ff */
[----:B------:R-:W-:-:S04]  /*01b0*/  SHF.L.U32 R136, R169, 0x7, RZ ;  /* 0x00000007a9887819 */ /* 0x000fc800000006ff */
[----:B------:R-:W-:-:S04]  /*01c0*/  ISETP.GE.AND P0, PT, R136, R0, PT ;  /* 0x000000008800720c */ /* 0x000fc80003f06270 */
[----:B------:R-:W-:-:S05]  /*01d0*/  SEL R0, R5, 0xffffffff, !P0 ;  /* 0xffffffff05007807 */ /* 0x000fca0004000000 */
[----:B------:R2:W-:Y:S01]  /*01e0*/  STL [R1+0xec], R0 ;  /* 0x0000ec0001007387 */ /* 0x0005e20000100800 */
[----:B------:R-:W-:Y:S05]  /*01f0*/  BRA `(.L_x_1184) ;  /* 0x0000013000007947 */ /* 0x000fea0003800000 */
.L_x_1180:
[----:B---3--:R-:W-:-:S04]  /*0200*/  ISETP.NE.U32.AND P0, PT, RZ, c[0x0][0x568], PT ;  /* 0x00015a00ff007a0c */ /* 0x008fc80003f05070 */
[----:B------:R-:W-:-:S13]  /*0210*/  ISETP.NE.AND.EX P0, PT, RZ, c[0x0][0x56c], PT, P0 ;  /* 0x00015b00ff007a0c */ /* 0x000fda0003f05300 */
[----:B------:R-:W-:Y:S05]  /*0220*/  @!P0 BRA `(.L_x_1185) ;  /* 0x0000002000008947 */ /* 0x000fea0003800000 */
[----:B------:R1:W5:Y:S01]  /*0230*/  LDG.E R0, [R2.64] ;  /* 0x0000000602007981 */ /* 0x000362000c1e1900 */
[----:B------:R-:W-:Y:S05]  /*0240*/  BRA `(.L_x_1186) ;  /* 0x0000009000007947 */ /* 0x000fea0003800000 */
.L_x_1185:
        /* <DEDUP_REMOVED lines=8> */
.L_x_1187:
[----:B------:R-:W-:-:S05]  /*02d0*/  MOV R0, c[0x0][0x54c] ;  /* 0x0001530000007a02 */ /* 0x000fca0000000f00 */
.L_x_1186:
[----:B-----5:R-:W-:Y:S01]  /*02e0*/  IMAD R0, R0, c[0x0][0x548], RZ ;  /* 0x0001520000007a24 */ /* 0x020fe200078e02ff */
[----:B------:R-:W-:-:S04]  /*02f0*/  SHF.L.U32 R136, R169, 0x7, RZ ;  /* 0x00000007a9887819 */ /* 0x000fc800000006ff */
[----:B------:R-:W-:-:S04]  /*0300*/  ISETP.GE.AND P0, PT, R136, R0, PT ;  /* 0x000000008800720c */ /* 0x000fc80003f06270 */
[----:B------:R-:W-:-:S05]  /*0310*/  SEL R0, R5, 0xffffffff, !P0 ;  /* 0xffffffff05007807 */ /* 0x000fca0004000000 */
[----:B------:R2:W-:Y:S04]  /*0320*/  STL [R1+0xec], R0 ;  /* 0x0000ec0001007387 */ /* 0x0005e80000100800 */
.L_x_1184:
[----:B------:R-:W3:Y:S02]  /*0330*/  LDL R36, [R1+0xec] ;  /* 0x0000ec0001247983 */ /* 0x000ee40000100800 */
[----:B---3--:R-:W-:-:S13]  /*0340*/  ISETP.GE.AND P0, PT, R36, RZ, PT ;  /* 0x000000ff2400720c */ /* 0x008fda0003f06270 */
[----:B------:R-:W-:Y:S05]  /*0350*/  @!P0 EXIT ;  /* 0x000000000000894d */ /* 0x000fea0003800000 */
[----:B------:R-:W-:Y:S01]  /*0360*/  ISETP.NE.U32.AND P0, PT, RZ, c[0x0][0x370], PT ;  /* 0x0000dc00ff007a0c */ /* 0x000fe20003f05070 */
[----:B------:R-:W-:Y:S01]  /*0370*/  IMAD.MOV.U32 R10, RZ, RZ, RZ ;  /* 0x000000ffff0a7224 */ /* 0x000fe200078e00ff */
[----:B------:R-:W-:Y:S01]  /*0380*/  ISETP.NE.U32.AND P1, PT, RZ, c[0x0][0x348], PT ;  /* 0x0000d200ff007a0c */ /* 0x000fe20003f25070 */
[----:B------:R-:W-:Y:S01]  /*0390*/  IMAD.MOV.U32 R12, RZ, RZ, RZ ;  /* 0x000000ffff0c7224 */ /* 0x000fe200078e00ff */
[----:B------:R-:W-:Y:S01]  /*03a0*/  ISETP.NE.AND.EX P0, PT, RZ, c[0x0][0x374], PT, P0 ;  /* 0x0000dd00ff007a0c */ /* 0x000fe20003f05300 */
[----:B------:R-:W-:Y:S01]  /*03b0*/  IMAD.WIDE R6, R36, R29, c[0x0][0x350] ;  /* 0x0000d40024067625 */ /* 0x000fe200078e021d */
[----:B------:R-:W-:Y:S02]  /*03c0*/  ISETP.NE.U32.AND P5, PT, RZ, c[0x0][0x358], PT ;  /* 0x0000d600ff007a0c */ /* 0x000fe40003fa5070 */
[----:B------:R-:W-:Y:S02]  /*03d0*/  ISETP.NE.AND.EX P1, PT, RZ, c[0x0][0x34c], PT, P1 ;  /* 0x0000d300ff007a0c */ /* 0x000fe40003f25310 */
[----:B------:R-:W-:Y:S01]  /*03e0*/  ISETP.NE.AND.EX P5, PT, RZ, c[0x0][0x35c], PT, P5 ;  /* 0x0000d700ff007a0c */ /* 0x000fe20003fa5350 */
[----:B------:R-:W-:Y:S01]  /*03f0*/  IMAD.MOV.U32 R14, RZ, RZ, RZ ;  /* 0x000000ffff0e7224 */ /* 0x000fe200078e00ff */
[----:B--2---:R-:W-:-:S02]  /*0400*/  MOV R0, RZ ;  /* 0x000000ff00007202 */ /* 0x004fc40000000f00 */
[----:B------:R-:W-:-:S03]  /*0410*/  ISETP.NE.U32.AND P2, PT, RZ, c[0x0][0x350], PT ;  /* 0x0000d400ff007a0c */ /* 0x000fc60003f45070 */
[----:B-1----:R-:W-:Y:S01]  /*0420*/  @P0 IMAD.WIDE R2, R36, R29, c[0x0][0x370] ;  /* 0x0000dc0024020625 */ /* 0x002fe200078e021d */
[----:B------:R-:W-:-:S03]  /*0430*/  ISETP.NE.AND.EX P2, PT, RZ, c[0x0][0x354], PT, P2 ;  /* 0x0000d500ff007a0c */ /* 0x000fc60003f45320 */
[CC--:B------:R-:W-:Y:S01]  /*0440*/  IMAD.WIDE R8, R36.reuse, R29.reuse, c[0x0][0x348] ;  /* 0x0000d20024087625 */ /* 0x0c0fe200078e021d */
[----:B------:R1:W2:Y:S04]  /*0450*/  @P0 LDG.E R10, [R2.64] ;  /* 0x00000006020a0981 */ /* 0x0002a8000c1e1900 */
[----:B------:R-:W3:Y:S05]  /*0460*/  @P1 LDG.E R0, [R8.64] ;  /* 0x0000000608001981 */ /* 0x000eea000c1e1900 */
[----:B------:R-:W4:Y:S01]  /*0470*/  @P2 LDG.E R12, [R6.64] ;  /* 0x00000006060c2981 */ /* 0x000f22000c1e1900 */
[----:B-1----:R-:W-:-:S05]  /*0480*/  IMAD.WIDE R2, R36, R29, c[0x0][0x358] ;  /* 0x0000d60024027625 */ /* 0x002fca00078e021d */
[----:B------:R-:W4:Y:S01]  /*0490*/  @P5 LDG.E R14, [R2.64] ;  /* 0x00000006020e5981 */ /* 0x000f22000c1e1900 */
[----:B------:R-:W-:-:S03]  /*04a0*/  ISETP.NE.U32.AND P0, PT, RZ, c[0x0][0x360], PT ;  /* 0x0000d800ff007a0c */ /* 0x000fc60003f05070 */
[----:B------:R-:W1:Y:S01]  /*04b0*/  S2R R34, SR_CTAID.Y ;  /* 0x0000000000227919 */ /* 0x000e620000002600 */
[----:B------:R-:W-:Y:S01]  /*04c0*/  ISETP.NE.AND.EX P0, PT, RZ, c[0x0][0x364], PT, P0 ;  /* 0x0000d900ff007a0c */ /* 0x000fe20003f05300 */
[----:B------:R-:W-:Y:S02]  /*04d0*/  IMAD.MOV.U32 R13, RZ, RZ, c[0x0][0x168] ;  /* 0x00005a00ff0d7624 */ /* 0x000fe400078e00ff */
[----:B------:R-:W-:-:S10]  /*04e0*/  IMAD.MOV.U32 R11, RZ, RZ, c[0x0][0x2ac] ;  /* 0x0000ab00ff0b7624 */ /* 0x000fd400078e00ff */
[----:B------:R-:W-:-:S05]  /*04f0*/  @P0 IMAD.WIDE R4, R36, R29, c[0x0][0x360] ;  /* 0x0000d80024040625 */ /* 0x000fca00078e021d */
[----:B------:R4:W5:Y:S01]  /*0500*/  @P0 LDG.E R13, [R4.64] ;  /* 0x00000006040d0981 */ /* 0x000962000c1e1900 */
[----:B------:R-:W-:Y:S01]  /*0510*/  IMAD R11, R11, c[0x0][0x1d0], RZ ;  /* 0x000074000b0b7a24 */ /* 0x000fe200078e02ff */
[----:B-1----:R-:W-:Y:S02]  /*0520*/  SHF.R.S32.HI R35, RZ, 0x1f, R34 ;  /* 0x0000001fff237819 */ /* 0x002fe40000011422 */
[----:B--2---:R-:W-:Y:S04]  /*0530*/  STL [R1+0x48], R10 ;  /* 0x0000480a01007387 */ /* 0x004fe80000100800 */
[----:B---3--:R-:W-:Y:S01]  /*0540*/  STL [R1+0x4c], R0 ;  /* 0x00004c0001007387 */ /* 0x008fe20000100800 */
[----:B----4-:R-:W-:-:S03]  /*0550*/  IADD3 R4, R12, R10, RZ ;  /* 0x0000000a0c047210 */ /* 0x010fc60007ffe0ff */
[----:B------:R-:W-:Y:S04]  /*0560*/  STL [R1+0x54], R14 ;  /* 0x0000540e01007387 */ /* 0x000fe80000100800 */
[----:B------:R1:W-:Y:S02]  /*0570*/  STL [R1+0x50], R4 ;  /* 0x0000500401007387 */ /* 0x0003e40000100800 */
[----:B-1----:R-:W-:Y:S01]  /*0580*/  MOV R4, c[0x0][0x228] ;  /* 0x00008a0000047a02 */ /* 0x002fe20000000f00 */
[----:B------:R-:W-:Y:S05]  /*0590*/  @P0 BRA `(.L_x_1188) ;  /* 0x0000004000000947 */ /* 0x000fea0003800000 */
[----:B------:R-:W-:Y:S05]  /*05a0*/  @!P1 BRA `(.L_x_1188) ;  /* 0x0000003000009947 */ /* 0x000fea0003800000 */
[----:B------:R1:W2:Y:S04]  /*05b0*/  LDG.E R0, [R8.64] ;  /* 0x0000000608007981 */ /* 0x0002a8000c1e1900 */
[----:B-1----:R-:W2:Y:S02]  /*05c0*/  LDG.E R8, [R8.64+0x4] ;  /* 0x0000040608087981 */ /* 0x002ea4000c1e1900 */
[----:B--2--5:R-:W-:-:S05]  /*05d0*/  IADD3 R13, -R0, R8, RZ ;  /* 0x00000008000d7210 */ /* 0x024fca0007ffe1ff */
.L_x_1188:
[----:B-----5:R1:W-:Y:S01]  /*05e0*/  STL [R1+0x58], R13 ;  /* 0x0000580d01007387 */ /* 0x0203e20000100800 */
[----:B------:R-:W-:-:S04]  /*05f0*/  ISETP.NE.U32.AND P0, PT, RZ, c[0x0][0x368], PT ;  /* 0x0000da00ff007a0c */ /* 0x000fc80003f05070 */
[----:B------:R-:W-:-:S13]  /*0600*/  ISETP.NE.AND.EX P0, PT, RZ, c[0x0][0x36c], PT, P0 ;  /* 0x0000db00ff007a0c */ /* 0x000fda0003f05300 */
[----:B------:R-:W-:Y:S05]  /*0610*/  @!P0 BRA `(.L_x_1189) ;  /* 0x0000003000008947 */ /* 0x000fea0003800000 */
[----:B------:R-:W-:-:S05]  /*0620*/  IMAD.WIDE R6, R36, R29, c[0x0][0x368] ;  /* 0x0000da0024067625 */ /* 0x000fca00078e021d */
[----:B------:R2:W5:Y:S01]  /*0630*/  LDG.E R11, [R6.64] ;  /* 0x00000006060b7981 */ /* 0x000562000c1e1900 */
[----:B------:R-:W-:Y:S05]  /*0640*/  BRA `(.L_x_1190) ;  /* 0x0000004000007947 */ /* 0x000fea0003800000 */
.L_x_1189:
[----:B------:R-:W-:Y:S05]  /*0650*/  @!P2 BRA `(.L_x_1190) ;  /* 0x000000300000a947 */ /* 0x000fea0003800000 */
[----:B------:R2:W3:Y:S04]  /*0660*/  LDG.E R0, [R6.64] ;  /* 0x0000000606007981 */ /* 0x0004e8000c1e1900 */
[----:B--2---:R-:W3:Y:S02]  /*0670*/  LDG.E R6, [R6.64+0x4] ;  /* 0x0000040606067981 */ /* 0x004ee4000c1e1900 */
[----:B---3--:R-:W-:Y:S02]  /*0680*/  IADD3 R11, -R0, R6, RZ ;  /* 0x00000006000b7210 */ /* 0x008fe40007ffe1ff */
.L_x_1190:
[----:B------:R-:W-:Y:S01]  /*0690*/  ISETP.NE.U32.AND P0, PT, RZ, c[0x0][0x378], PT ;  /* 0x0000de00ff007a0c */ /* 0x000fe20003f05070 */
[----:B------:R3:W4:Y:S03]  /*06a0*/  @P5 LDG.E R5, [R2.64] ;  /* 0x0000000602055981 */ /* 0x000726000c1e1900 */
[----:B------:R-:W-:Y:S01]  /*06b0*/  ISETP.NE.AND.EX P0, PT, RZ, c[0x0][0x37c], PT, P0 ;  /* 0x0000df00ff007a0c */ /* 0x000fe20003f05300 */
[----:B------:R3:W4:Y:S01]  /*06c0*/  @P5 LDG.E R0, [R2.64+0x4] ;  /* 0x0000040602005981 */ /* 0x000722000c1e1900 */
[----:B-----5:R-:W-:-:S11]  /*06d0*/  IMAD.MOV.U32 R22, RZ, RZ, R11 ;  /* 0x000000ffff167224 */ /* 0x020fd600078e000b */
[----:B---3--:R-:W-:-:S05]  /*06e0*/  @P0 IMAD.WIDE R2, R36, R29, c[0x0][0x378] ;  /* 0x0000de0024020625 */ /* 0x008fca00078e021d */
[----:B--2---:R3:W2:Y:S01]  /*06f0*/  @P0 LDG.E R22, [R2.64] ;  /* 0x0000000602160981 */ /* 0x0046a2000c1e1900 */
[----:B------:R-:W-:Y:S02]  /*0700*/  IMAD.IADD R10, R11, 0x1, -R10 ;  /* 0x000000010b0a7824 */ /* 0x000fe400078e0a0a */
[----:B------:R-:W-:-:S03]  /*0710*/  IMAD.MOV.U32 R8, RZ, RZ, c[0x0][0x32c] ;  /* 0x0000cb00ff087624 */ /* 0x000fc600078e00ff */
[----:B------:R1:W-:Y:S01]  /*0720*/  STL [R1+0x5c], R10 ;  /* 0x00005c0a01007387 */ /* 0x0003e20000100800 */
[----:B---3--:R-:W-:-:S05]  /*0730*/  IMAD.MOV.U32 R2, RZ, RZ, c[0x0][0x2c4] ;  /* 0x0000b100ff027624 */ /* 0x008fca00078e00ff */
[----:B------:R-:W-:Y:S02]  /*0740*/  ISETP.NE.AND P1, PT, R2, 0x1, PT ;  /* 0x000000010200780c */ /* 0x000fe40003f25270 */
[----:B------:R-:W-:Y:S01]  /*0750*/  ISETP.GE.AND P2, PT, R8, 0x1, PT ;  /* 0x000000010800780c */ /* 0x000fe20003f46270 */
[----:B----4-:R-:W-:Y:S01]  /*0760*/  @P5 IMAD.IADD R4, R0, 0x1, -R5 ;  /* 0x0000000100045824 */ /* 0x010fe200078e0a05 */
[----:B------:R-:W-:-:S03]  /*0770*/  IADD3 R0, R136, 0x7f, RZ ;  /* 0x0000007f88007810 */ /* 0x000fc60007ffe0ff */
[----:B------:R-:W-:-:S06]  /*0780*/  IMAD.IADD R5, R10, 0x1, R4 ;  /* 0x000000010a057824 */ /* 0x000fcc00078e0204 */
[----:B------:R-:W-:Y:S01]  /*0790*/  @P1 IMAD.HI.U32 R2, R0, c[0x0][0x2c8], RZ ;  /* 0x0000b20000021a27 */ /* 0x000fe200078e00ff */
[----:B------:R1:W-:Y:S01]  /*07a0*/  STL.64 [R1+0x60], R4 ;  /* 0x0000600401007387 */ /* 0x0003e20000100a00 */
[----:B------:R-:W-:-:S03]  /*07b0*/  IADD3 R3, R5, 0x2f, RZ ;  /* 0x0000002f05037810 */ /* 0x000fc60007ffe0ff */
[----:B------:R-:W-:Y:S02]  /*07c0*/  @P1 SHF.R.U32.HI R0, RZ, c[0x0][0x2cc], R2 ;  /* 0x0000b300ff001a19 */ /* 0x000fe40000011602 */
[----:B------:R-:W-:Y:S02]  /*07d0*/  IMAD.HI R3, R3, 0x2aaaaaab, RZ ;  /* 0x2aaaaaab03037827 */ /* 0x000fe400078e02ff */
[----:B------:R-:W-:Y:S01]  /*07e0*/  IADD3 R0, R0, 0x1, R5 ;  /* 0x0000000100007810 */ /* 0x000fe20007ffe005 */
[----:B--2---:R1:W-:Y:S02]  /*07f0*/  STL [R1+0x68], R22 ;  /* 0x0000681601007387 */ /* 0x0043e40000100800 */
[----:B------:R-:W-:Y:S02]  /*0800*/  SHF.R.U32.HI R6, RZ, 0x1f, R3 ;  /* 0x0000001fff067819 */ /* 0x000fe40000011603 */
[----:B------:R-:W-:Y:S02]  /*0810*/  IMAD.IADD R2, R0, 0x1, -R13 ;  /* 0x0000000100027824 */ /* 0x000fe400078e0a0d */
[----:B------:R-:W-:-:S03]  /*0820*/  LEA.HI.SX32 R7, R3, R6, 0x1d ;  /* 0x0000000603077211 */ /* 0x000fc600078feaff */
        /* <DEDUP_REMOVED lines=11> */
.L_x_1192:
[----:B------:R-:W-:-:S13]  /*08e0*/  ISETP.NE.AND P0, PT, R8, 0x1, PT ;  /* 0x000000010800780c */ /* 0x000fda0003f05270 */
[----:B------:R-:W-:-:S05]  /*08f0*/  @P0 IMAD.HI.U32 R2, R0, c[0x0][0x330], RZ ;  /* 0x0000cc0000020a27 */ /* 0x000fca00078e00ff */
[----:B------:R-:W-:-:S05]  /*0900*/  @P0 SHF.R.U32.HI R0, RZ, c[0x0][0x334], R2 ;  /* 0x0000cd00ff000a19 */ /* 0x000fca0000011602 */
.L_x_1193:
[----:B------:R-:W-:-:S05]  /*0910*/  IMAD R0, R0, R8, c[0x0][0x32c] ;  /* 0x0000cb0000007624 */ /* 0x000fca00078e0208 */
[----:B------:R-:W-:Y:S02]  /*0920*/  IMNMX R6, R6, R0, PT ;  /* 0x0000000006067217 */ /* 0x000fe40003800200 */
.L_x_1191:
[----:B------:R-:W-:-:S04]  /*0930*/  @P1 IMAD.HI.U32 R2, R136, c[0x0][0x2c8], RZ ;  /* 0x0000b20088021a27 */ /* 0x000fc800078e00ff */
[----:B------:R-:W-:Y:S01]  /*0940*/  IMAD.MOV.U32 R0, RZ, RZ, R136 ;  /* 0x000000ffff007224 */ /* 0x000fe200078e0088 */
[----:B------:R-:W-:-:S04]  /*0950*/  @P1 SHF.R.U32.HI R0, RZ, c[0x0][0x2cc], R2 ;  /* 0x0000b300ff001a19 */ /* 0x000fc80000011602 */
[----:B------:R-:W-:-:S04]  /*0960*/  IADD3 R0, R0, R5, -R13 ;  /* 0x0000000500007210 */ /* 0x000fc80007ffe80d */
        /* <DEDUP_REMOVED lines=10> */
.L_x_1195:
[----:B------:R-:W-:-:S13]  /*0a10*/  ISETP.NE.AND P0, PT, R8, 0x1, PT ;  /* 0x000000010800780c */ /* 0x000fda0003f05270 */
[----:B------:R-:W-:-:S05]  /*0a20*/  @P0 IMAD.HI.U32 R2, R0, c[0x0][0x330], RZ ;  /* 0x0000cc0000020a27 */ /* 0x000fca00078e00ff */
[----:B------:R-:W-:-:S05]  /*0a30*/  @P0 SHF.R.U32.HI R0, RZ, c[0x0][0x334], R2 ;  /* 0x0000cd00ff000a19 */ /* 0x000fca0000011602 */
.L_x_1196:
[----:B------:R-:W-:-:S05]  /*0a40*/  IMAD R0, R0, c[0x0][0x32c], RZ ;  /* 0x0000cb0000007a24 */ /* 0x000fca00078e02ff */
[----:B------:R-:W-:-:S04]  /*0a50*/  IMNMX R3, R3, R0, !PT ;  /* 0x0000000003037217 */ /* 0x000fc80007800200 */
.L_x_1194:
        /* <DEDUP_REMOVED lines=12> */
[----:B------:R-:W-:-:S04]  /*0b20*/  IMNMX R0, R0, R4, PT ;  /* 0x0000000400007217 */ /* 0x000fc80003800200 */
[----:B------:R-:W-:Y:S01]  /*0b30*/  ISETP.GT.AND P0, PT, R0, R2, PT ;  /* 0x000000020000720c */ /* 0x000fe20003f04270 */
[----:B------:R-:W-:-:S05]  /*0b40*/  IMAD.WIDE.U32 R2, R2, -0x55555555, RZ ;  /* 0xaaaaaaab02027825 */ /* 0x000fca00078e00ff */
[----:B------:R-:W-:-:S07]  /*0b50*/  SHF.R.U32.HI R122, RZ, 0x5, R3 ;  /* 0x00000005ff7a7819 */ /* 0x000fce0000011603 */
[----:B------:R-:W-:Y:S01]  /*0b60*/  @P0 IADD3 R2, R0, 0x2f, RZ ;  /* 0x0000002f00020810 */ /* 0x000fe20007ffe0ff */
[----:B------:R-:W-:-:S04]  /*0b70*/  IMAD.MOV.U32 R0, RZ, RZ, R122 ;  /* 0x000000ffff007224 */ /* 0x000fc800078e007a */
[----:B------:R-:W-:-:S05]  /*0b80*/  @P0 IMAD.HI R2, R2, 0x2aaaaaab, RZ ;  /* 0x2aaaaaab02020827 */ /* 0x000fca00078e02ff */
[----:B------:R-:W-:-:S04]  /*0b90*/  @P0 SHF.R.U32.HI R3, RZ, 0x1f, R2 ;  /* 0x0000001fff030819 */ /* 0x000fc80000011602 */
[----:B------:R-:W-:-:S04]  /*0ba0*/  @P0 LEA.HI.SX32 R0, R2, R3, 0x1d ;  /* 0x0000000302000211 */ /* 0x000fc800078feaff */
[----:B------:R-:W-:-:S13]  /*0bb0*/  ISETP.GT.AND P0, PT, R0, R122, PT ;  /* 0x0000007a0000720c */ /* 0x000fda0003f04270 */
[----:B------:R-:W-:Y:S05]  /*0bc0*/  @!P0 BRA `(.L_x_1197) ;  /* 0x0000571000008947 */ /* 0x000fea0003800000 */
[----:B------:R-:W-:-:S04]  /*0bd0*/  ISETP.NE.U32.AND P0, PT, RZ, c[0x0][0x340], PT ;  /* 0x0000d000ff007a0c */ /* 0x000fc80003f05070 */
[----:B------:R-:W-:-:S13]  /*0be0*/  ISETP.NE.AND.EX P4, PT, RZ, c[0x0][0x344], PT, P0 ;  /* 0x0000d100ff007a0c */ /* 0x000fda0003f85300 */
[----:B------:R-:W-:-:S05]  /*0bf0*/  @P4 IMAD.WIDE R2, R36, R29, c[0x0][0x340] ;  /* 0x0000d00024024625 */ /* 0x000fca00078e021d */
[----:B------:R2:W3:Y:S01]  /*0c00*/  @P4 LDG.E R28, [R2.64] ;  /* 0x00000006021c4981 */ /* 0x0004e2000c1e1900 */
[----:B-1----:R-:W-:Y:S01]  /*0c10*/  SHF.R.S32.HI R13, RZ, 0x1f, R168 ;  /* 0x0000001fff0d7819 */ /* 0x002fe200000114a8 */
[----:B------:R-:W-:Y:S01]  /*0c20*/  IMAD.MOV.U32 R140, RZ, RZ, 0x30 ;  /* 0x00000030ff8c7424 */ /* 0x000fe200078e00ff */
[----:B------:R-:W-:Y:S01]  /*0c30*/  IADD3 R41, R0, -0x1, RZ ;  /* 0xffffffff00297810 */ /* 0x000fe20007ffe0ff */
[----:B------:R-:W-:Y:S01]  /*0c40*/  IMAD R7, R35, c[0x0][0x240], RZ ;  /* 0x0000900023077a24 */ /* 0x000fe200078e02ff */
[----:B------:R-:W-:Y:S01]  /*0c50*/  LEA.HI R37, R13, R168, RZ, 0x3 ;  /* 0x000000a80d257211 */ /* 0x000fe200078f18ff */
[----:B------:R-:W-:Y:S01]  /*0c60*/  IMAD.WIDE.U32 R142, R140, c[0x0][0x238], RZ ;  /* 0x00008e008c8e7a25 */ /* 0x000fe200078e00ff */
[----:B------:R-:W-:Y:S01]  /*0c70*/  SHF.R.S32.HI R25, RZ, 0x1f, R36 ;  /* 0x0000001fff197819 */ /* 0x000fe20000011424 */
[----:B------:R-:W-:Y:S01]  /*0c80*/  ULDC.U8 UR4, c[0x0][0x298] ;  /* 0x0000a60000047ab9 */ /* 0x000fe20000000000 */
[----:B------:R-:W-:Y:S01]  /*0c90*/  SEL R94, R36, RZ, !P5 ;  /* 0x000000ff245e7207 */ /* 0x000fe20006800000 */
[----:B------:R-:W-:Y:S01]  /*0ca0*/  IMAD R7, R34, c[0x0][0x244], R7 ;  /* 0x0000910022077a24 */ /* 0x000fe200078e0207 */
[----:B------:R-:W-:Y:S01]  /*0cb0*/  SEL R24, R25, RZ, !P5 ;  /* 0x000000ff19187207 */ /* 0x000fe20006800000 */
[----:B------:R-:W-:Y:S01]  /*0cc0*/  IMAD.IADD R134, R12, 0x1, R11 ;  /* 0x000000010c867824 */ /* 0x000fe200078e020b */
[----:B------:R-:W-:Y:S01]  /*0cd0*/  SHF.R.S32.HI R8, RZ, 0x1f, R41 ;  /* 0x0000001fff087819 */ /* 0x000fe20000011429 */
[----:B------:R-:W-:Y:S01]  /*0ce0*/  IMAD R20, R35, c[0x0][0x260], RZ ;  /* 0x0000980023147a24 */ /* 0x000fe200078e02ff */
[----:B------:R-:W-:Y:S01]  /*0cf0*/  MOV R138, c[0x0][0x290] ;  /* 0x0000a400008a7a02 */ /* 0x000fe20000000f00 */
[----:B------:R-:W-:Y:S01]  /*0d00*/  IMAD.MOV.U32 R147, RZ, RZ, c[0x0][0x238] ;  /* 0x00008e00ff937624 */ /* 0x000fe200078e00ff */
[----:B------:R-:W-:Y:S01]  /*0d10*/  MOV R165, c[0x0][0x2b8] ;  /* 0x0000ae0000a57a02 */ /* 0x000fe20000000f00 */
[----:B------:R-:W-:Y:S01]  /*0d20*/  IMAD R20, R34, c[0x0][0x264], R20 ;  /* 0x0000990022147a24 */ /* 0x000fe200078e0214 */
[C---:B------:R-:W-:Y:S01]  /*0d30*/  SHF.L.U64.HI R137, R138.reuse, R29, c[0x0][0x294] ;  /* 0x0000a5008a897619 */ /* 0x040fe2000001021d */
[----:B------:R-:W-:Y:S01]  /*0d40*/  IMAD.MOV.U32 R135, RZ, RZ, c[0x0][0x23c] ;  /* 0x00008f00ff877624 */ /* 0x000fe200078e00ff */
[----:B------:R-:W-:Y:S01]  /*0d50*/  SHF.L.U32 R157, R138, 0x4, RZ ;  /* 0x000000048a9d7819 */ /* 0x000fe200000006ff */
[----:B------:R-:W-:Y:S01]  /*0d60*/  IMAD.WIDE.U32 R30, R147, 0x20, RZ ;  /* 0x00000020931e7825 */ /* 0x000fe200078e00ff */
[----:B--2---:R-:W-:-:S03]  /*0d70*/  LOP3.LUT R2, R37, 0xfffffff8, RZ, 0xc0, !PT ;  /* 0xfffffff825027812 */ /* 0x004fc600078ec0ff */
[----:B------:R-:W-:Y:S01]  /*0d80*/  IMAD R3, R140, c[0x0][0x23c], RZ ;  /* 0x00008f008c037a24 */ /* 0x000fe200078e02ff */
[----:B------:R-:W-:Y:S01]  /*0d90*/  SHF.R.S32.HI R37, RZ, 0x3, R37 ;  /* 0x00000003ff257819 */ /* 0x000fe20000011425 */
[----:B------:R-:W-:-:S03]  /*0da0*/  IMAD.WIDE.U32 R160, R34, c[0x0][0x1e8], RZ ;  /* 0x00007a0022a07a25 */ /* 0x000fc600078e00ff */
[--C-:B------:R-:W-:Y:S01]  /*0db0*/  SHF.R.S32.HI R11, RZ, 0x1f, R37.reuse ;  /* 0x0000001fff0b7819 */ /* 0x100fe20000011425 */
[----:B------:R-:W-:Y:S01]  /*0dc0*/  IMAD.IADD R0, R168, 0x1, -R2 ;  /* 0x00000001a8007824 */ /* 0x000fe200078e0a02 */
[----:B------:R-:W-:Y:S01]  /*0dd0*/  IADD3 R112, P2, R37, R14, RZ ;  /* 0x0000000e25707210 */ /* 0x000fe20007f5e0ff */
[----:B------:R-:W-:Y:S01]  /*0de0*/  IMAD R5, R41, -0x30, -R37 ;  /* 0xffffffd029057824 */ /* 0x000fe200078e0a25 */
[----:B------:R-:W-:Y:S01]  /*0df0*/  IADD3 R149, R37, 0x10, RZ ;  /* 0x0000001025957810 */ /* 0x000fe20007ffe0ff */
[----:B------:R-:W-:Y:S01]  /*0e00*/  IMAD.IADD R154, R143, 0x1, R3 ;  /* 0x000000018f9a7824 */ /* 0x000fe200078e0203 */
[----:B------:R-:W-:Y:S01]  /*0e10*/  SHF.L.U32 R26, R0, 0x3, RZ ;  /* 0x00000003001a7819 */ /* 0x000fe200000006ff */
[----:B------:R-:W-:Y:S01]  /*0e20*/  IMAD.IADD R5, R5, 0x1, R4 ;  /* 0x0000000105057824 */ /* 0x000fe200078e0204 */
[----:B------:R-:W-:Y:S01]  /*0e30*/  LEA.HI.X.SX32 R113, R14, R11, 0x1, P2 ;  /* 0x0000000b0e717211 */ /* 0x000fe200010f0eff */
[----:B------:R-:W-:Y:S01]  /*0e40*/  IMAD R6, R154, R41, RZ ;  /* 0x000000299a067224 */ /* 0x000fe200078e02ff */
[----:B------:R-:W-:Y:S01]  /*0e50*/  SHF.R.S32.HI R27, RZ, 0x1f, R26 ;  /* 0x0000001fff1b7819 */ /* 0x000fe2000001141a */
[----:B------:R-:W-:Y:S01]  /*0e60*/  IMAD.MOV.U32 R144, RZ, RZ, c[0x0][0x280] ;  /* 0x0000a000ff907624 */ /* 0x000fe200078e00ff */
[C---:B------:R-:W-:Y:S01]  /*0e70*/  ISETP.GE.AND P3, PT, R5.reuse, 0x1, PT ;  /* 0x000000010500780c */ /* 0x040fe20003f66270 */
[----:B------:R-:W-:Y:S01]  /*0e80*/  IMAD R10, R8, R142, R6 ;  /* 0x0000008e080a7224 */ /* 0x000fe200078e0206 */
[C---:B------:R-:W-:Y:S01]  /*0e90*/  ISETP.GE.AND P1, PT, R5.reuse, 0x11, PT ;  /* 0x000000110500780c */ /* 0x040fe20003f26270 */
[----:B------:R-:W-:Y:S01]  /*0ea0*/  IMAD.WIDE.U32 R2, R34, c[0x0][0x240], R26 ;  /* 0x0000900022027a25 */ /* 0x000fe200078e001a */
[----:B------:R-:W-:-:S02]  /*0eb0*/  ISETP.GT.AND P0, PT, R5, 0x20, PT ;  /* 0x000000200500780c */ /* 0x000fc40003f04270 */
[----:B------:R-:W-:Y:S01]  /*0ec0*/  SHF.L.U32 R32, R0, 0x2, RZ ;  /* 0x0000000200207819 */ /* 0x000fe200000006ff */
[----:B------:R-:W-:Y:S01]  /*0ed0*/  IMAD.IADD R3, R3, 0x1, R7 ;  /* 0x0000000103037824 */ /* 0x000fe200078e0207 */
[----:B------:R-:W-:Y:S01]  /*0ee0*/  IADD3 R88, R26, 0x40, RZ ;  /* 0x000000401a587810 */ /* 0x000fe20007ffe0ff */
[----:B------:R-:W-:Y:S01]  /*0ef0*/  IMAD R5, R24, c[0x0][0x248], RZ ;  /* 0x0000920018057a24 */ /* 0x000fe200078e02ff */
[----:B------:R-:W-:Y:S01]  /*0f00*/  ISETP.GE.AND P5, PT, R26, c[0x0][0x1d4], PT ;  /* 0x000075001a007a0c */ /* 0x000fe20003fa6270 */
[----:B------:R-:W-:Y:S01]  /*0f10*/  IMAD.WIDE.U32 R2, R94, c[0x0][0x248], R2 ;  /* 0x000092005e027a25 */ /* 0x000fe200078e0002 */
[----:B------:R-:W-:Y:S02]  /*0f20*/  SHF.R.S32.HI R33, RZ, 0x1f, R32 ;  /* 0x0000001fff217819 */ /* 0x000fe40000011420 */
[----:B------:R-:W-:Y:S01]  /*0f30*/  ISETP.GE.AND P6, PT, R88, c[0x0][0x1d4], PT ;  /* 0x0000750058007a0c */ /* 0x000fe20003fc6270 */
[----:B------:R-:W-:Y:S01]  /*0f40*/  IMAD R5, R94, c[0x0][0x24c], R5 ;  /* 0x000093005e057a24 */ /* 0x000fe200078e0205 */
[----:B------:R-:W-:Y:S01]  /*0f50*/  IADD3 R148, R37, 0x20, RZ ;  /* 0x0000002025947810 */ /* 0x000fe20007ffe0ff */
[----:B------:R-:W-:Y:S01]  /*0f60*/  IMAD.WIDE.U32 R6, R34, c[0x0][0x260], R26 ;  /* 0x0000980022067a25 */ /* 0x000fe200078e001a */
[----:B------:R-:W-:-:S02]  /*0f70*/  SHF.R.S32.HI R83, RZ, 0x1f, R88 ;  /* 0x0000001fff537819 */ /* 0x000fc40000011458 */
[C---:B------:R-:W-:Y:S01]  /*0f80*/  SHF.L.U32 R158, R144.reuse, 0x5, RZ ;  /* 0x00000005909e7819 */ /* 0x040fe200000006ff */
[----:B------:R-:W-:Y:S01]  /*0f90*/  IMAD.IADD R3, R3, 0x1, R5 ;  /* 0x0000000103037824 */ /* 0x000fe200078e0205 */
[----:B------:R-:W-:Y:S01]  /*0fa0*/  LEA.HI R83, R83, R88, RZ, 0x3 ;  /* 0x0000005853537211 */ /* 0x000fe200078f18ff */
[----:B------:R-:W-:Y:S01]  /*0fb0*/  IMAD R5, R113, c[0x0][0x238], RZ ;  /* 0x00008e0071057a24 */ /* 0x000fe200078e02ff */
[----:B------:R-:W-:Y:S01]  /*0fc0*/  SHF.L.U64.HI R146, R144, R29, c[0x0][0x284] ;  /* 0x0000a10090927619 */ /* 0x000fe2000001021d */
[----:B------:R-:W-:Y:S01]  /*0fd0*/  IMAD.IADD R21, R7, 0x1, R20 ;  /* 0x0000000107157824 */ /* 0x000fe200078e0214 */
[----:B------:R-:W-:Y:S01]  /*0fe0*/  LEA.HI R7, R13, R168, RZ, 0x6 ;  /* 0x000000a80d077211 */ /* 0x000fe200078f30ff */
[C---:B------:R-:W-:Y:S01]  /*0ff0*/  IMAD R5, R112.reuse, c[0x0][0x23c], R5 ;  /* 0x00008f0070057a24 */ /* 0x040fe200078e0205 */
[----:B------:R-:W-:Y:S01]  /*1000*/  LOP3.LUT R83, R83, 0xfffffff8, RZ, 0xc0, !PT ;  /* 0xfffffff853537812 */ /* 0x000fe200078ec0ff */
[----:B------:R-:W-:Y:S01]  /*1010*/  IMAD.WIDE.U32 R118, R112, c[0x0][0x238], R2 ;  /* 0x00008e0070767a25 */ /* 0x000fe200078e0002 */
[----:B------:R-:W-:-:S02]  /*1020*/  SHF.L.U32 R2, R37, 0x6, RZ ;  /* 0x0000000625027819 */ /* 0x000fc400000006ff */
[----:B------:R-:W-:Y:S01]  /*1030*/  P2R R133, PR, RZ, 0x20 ;  /* 0x00000020ff857803 */ /* 0x000fe20000000000 */
[----:B------:R-:W-:Y:S01]  /*1040*/  IMAD.SHL.U32 R7, R7, 0x8, RZ ;  /* 0x0000000807077824 */ /* 0x000fe200078e00ff */
[----:B------:R-:W-:Y:S01]  /*1050*/  LOP3.LUT R115, R2, 0x1c0, RZ, 0xc0, !PT ;  /* 0x000001c002737812 */ /* 0x000fe200078ec0ff */
[----:B------:R-:W-:Y:S01]  /*1060*/  IMAD.IADD R117, R119, 0x1, R5 ;  /* 0x0000000177757824 */ /* 0x000fe200078e0205 */
[----:B------:R-:W-:Y:S01]  /*1070*/  P2R R132, PR, RZ, 0x40 ;  /* 0x00000040ff847803 */ /* 0x000fe20000000000 */
[----:B------:R-:W-:Y:S01]  /*1080*/  IMAD.MOV.U32 R116, RZ, RZ, R118 ;  /* 0x000000ffff747224 */ /* 0x000fe200078e0076 */
[----:B------:R-:W-:Y:S01]  /*1090*/  LOP3.LUT R7, R7, 0xfffffe00, RZ, 0xc0, !PT ;  /* 0xfffffe0007077812 */ /* 0x000fe200078ec0ff */
[----:B------:R-:W-:Y:S01]  /*10a0*/  IMAD R8, R11, c[0x0][0x280], RZ ;  /* 0x0000a0000b087a24 */ /* 0x000fe200078e02ff */
[----:B------:R-:W-:Y:S01]  /*10b0*/  LOP3.LUT R74, R115, 0x38, R26, 0xf8, !PT ;  /* 0x00000038734a7812 */ /* 0x000fe200078ef81a */
[----:B------:R-:W-:Y:S01]  /*10c0*/  IMAD.WIDE.U32 R16, R41, R142, R116 ;  /* 0x0000008e29107225 */ /* 0x000fe200078e0074 */
[----:B------:R-:W-:-:S02]  /*10d0*/  SHF.R.U32.HI R155, RZ, 0x3, R115 ;  /* 0x00000003ff9b7819 */ /* 0x000fc40000011673 */
[----:B------:R-:W-:Y:S01]  /*10e0*/  SHF.R.S32.HI R89, RZ, 0x1f, R83 ;  /* 0x0000001fff597819 */ /* 0x000fe20000011453 */
[----:B------:R-:W-:Y:S01]  /*10f0*/  IMAD.MOV.U32 R20, RZ, RZ, R6 ;  /* 0x000000ffff147224 */ /* 0x000fe200078e0006 */
[----:B------:R-:W-:Y:S01]  /*1100*/  @P3 LEA R2, P2, R16, c[0x0][0x220], 0x1 ;  /* 0x0000880010023a11 */ /* 0x000fe200078408ff */
[----:B------:R-:W-:Y:S01]  /*1110*/  IMAD R3, R11, c[0x0][0x290], RZ ;  /* 0x0000a4000b037a24 */ /* 0x000fe200078e02ff */
[----:B------:R-:W-:Y:S01]  /*1120*/  LOP3.LUT R74, R7, R74, R155, 0xf6, !PT ;  /* 0x0000004a074a7212 */ /* 0x000fe200078ef69b */
[----:B------:R-:W-:Y:S02]  /*1130*/  IMAD.IADD R6, R17, 0x1, R10 ;  /* 0x0000000111067824 */ /* 0x000fe400078e020a */
[C---:B------:R-:W-:Y:S01]  /*1140*/  IMAD R14, R37.reuse, c[0x0][0x284], R8 ;  /* 0x0000a100250e7a24 */ /* 0x040fe200078e0208 */
[----:B------:R-:W-:Y:S01]  /*1150*/  SHF.L.U32 R74, R74, 0x1, RZ ;  /* 0x000000014a4a7819 */ /* 0x000fe200000006ff */
[----:B------:R-:W-:-:S04]  /*1160*/  IMAD.WIDE.U32 R8, R37, c[0x0][0x280], R32 ;  /* 0x0000a00025087a25 */ /* 0x000fc800078e0020 */
[----:B------:R-:W-:Y:S01]  /*1170*/  IMAD R5, R37, c[0x0][0x294], R3 ;  /* 0x0000a50025057a24 */ /* 0x000fe200078e0203 */
[----:B------:R-:W-:Y:S01]  /*1180*/  @P3 LEA.HI.X R3, R16, c[0x0][0x224], R6, 0x1, P2 ;  /* 0x0000890010033a11 */ /* 0x000fe200010f0c06 */
[----:B------:R-:W-:Y:S01]  /*1190*/  IMAD.MOV.U32 R18, RZ, RZ, R8 ;  /* 0x000000ffff127224 */ /* 0x000fe200078e0008 */
[----:B------:R-:W-:Y:S01]  /*11a0*/  IADD3 R19, R9, R14, RZ ;  /* 0x0000000e09137210 */ /* 0x000fe20007ffe0ff */
[C---:B------:R-:W-:Y:S01]  /*11b0*/  IMAD.WIDE.U32 R8, R37.reuse, c[0x0][0x280], R26 ;  /* 0x0000a00025087a25 */ /* 0x040fe200078e001a */
[----:B------:R-:W-:Y:S01]  /*11c0*/  ISETP.GE.AND P2, PT, R26, c[0x0][0x27c], PT ;  /* 0x00009f001a007a0c */ /* 0x000fe20003f46270 */
[----:B------:R-:W-:Y:S01]  /*11d0*/  @!PT LDS RZ, [RZ] ;  /* 0x00000000fffff984 */ /* 0x000fe20000000800 */
[----:B------:R-:W-:Y:S01]  /*11e0*/  @!PT LDS RZ, [RZ] ;  /* 0x00000000fffff984 */ /* 0x000fe20000000800 */
[----:B------:R-:W-:Y:S01]  /*11f0*/  @!PT LDS RZ, [RZ] ;  /* 0x00000000fffff984 */ /* 0x000fe20000000800 */
[----:B------:R1:W-:Y:S02]  /*1200*/  @P3 LDGSTS.E.BYPASS.LTC128B.128 [R74+0x5080], [R2.64], !P5 ;  /* 0x05080000024a3fae */ /* 0x0003e4000e901d46 */
[----:B------:R-:W-:Y:S01]  /*1210*/  IMAD.WIDE.U32 R10, R37, c[0x0][0x290], R32 ;  /* 0x0000a400250a7a25 */ /* 0x000fe200078e0020 */
[----:B------:R-:W-:Y:S01]  /*1220*/  IADD3 R15, R14, R9, RZ ;  /* 0x000000090e0f7210 */ /* 0x000fe20007ffe0ff */
[----:B------:R1:W-:Y:S01]  /*1230*/  @P3 LDGSTS.E.BYPASS.LTC128B.128 [R74+0x6880], [R2.64+0x80], !P6 ;  /* 0x06880080024a3fae */ /* 0x0003e2000f101d46 */
[----:B------:R-:W-:Y:S01]  /*1240*/  @P1 LEA R13, P3, R147, R16, 0x4 ;  /* 0x00000010930d1211 */ /* 0x000fe200078620ff */
[----:B------:R-:W-:-:S02]  /*1250*/  IMAD.MOV.U32 R14, RZ, RZ, R8 ;  /* 0x000000ffff0e7224 */ /* 0x000fc400078e0008 */
[----:B------:R-:W-:Y:S01]  /*1260*/  IMAD.WIDE.U32 R8, R37, c[0x0][0x290], R26 ;  /* 0x0000a40025087a25 */ /* 0x000fe200078e001a */
[----:B------:R-:W-:Y:S02]  /*1270*/  @P1 LEA.HI.X R23, R147, R6, R135, 0x4, P3 ;  /* 0x0000000693171211 */ /* 0x000fe400018f2487 */
[----:B------:R-:W-:Y:S01]  /*1280*/  @P1 LEA R12, P3, R13, c[0x0][0x220], 0x1 ;  /* 0x000088000d0c1a11 */ /* 0x000fe200078608ff */
[----:B------:R-:W-:Y:S01]  /*1290*/  IMAD.IADD R11, R11, 0x1, R5 ;  /* 0x000000010b0b7824 */ /* 0x000fe200078e0205 */
[----:B------:R-:W-:Y:S01]  /*12a0*/  IADD3 R9, R5, R9, RZ ;  /* 0x0000000905097210 */ /* 0x000fe20007ffe0ff */
[----:B------:R-:W-:Y:S01]  /*12b0*/  IMAD R17, R24, c[0x0][0x268], RZ ;  /* 0x00009a0018117a24 */ /* 0x000fe200078e02ff */
[----:B------:R-:W-:Y:S01]  /*12c0*/  @P1 LEA.HI.X R13, R13, c[0x0][0x224], R23, 0x1, P3 ;  /* 0x000089000d0d1a11 */ /* 0x000fe200018f0c17 */
[----:B------:R-:W-:Y:S01]  /*12d0*/  IMAD.WIDE.U32 R100, R22, c[0x0][0x290], R10 ;  /* 0x0000a40016647a25 */ /* 0x000fe200078e000a */
[----:B------:R-:W-:-:S03]  /*12e0*/  IADD3 R131, P3, R30, 0x80, RZ ;  /* 0x000000801e837810 */ /* 0x000fc60007f7e0ff */
[C---:B------:R-:W-:Y:S01]  /*12f0*/  IMAD R105, R94.reuse, c[0x0][0x26c], R17 ;  /* 0x00009b005e697a24 */ /* 0x040fe200078e0211 */
[----:B------:R2:W-:Y:S01]  /*1300*/  @P1 LDGSTS.E.BYPASS.LTC128B.128 [R74+0x5880], [R12.64], !P5 ;  /* 0x058800000c4a1fae */ /* 0x0005e2000e901d46 */
[----:B------:R-:W-:Y:S01]  /*1310*/  IMAD.WIDE.U32 R94, R94, c[0x0][0x268], R20 ;  /* 0x00009a005e5e7a25 */ /* 0x000fe200078e0014 */
[----:B------:R-:W-:Y:S02]  /*1320*/  SHF.L.U32 R20, R135, 0x5, RZ ;  /* 0x0000000587147819 */ /* 0x000fe400000006ff */
[----:B------:R2:W-:Y:S01]  /*1330*/  @P1 LDGSTS.E.BYPASS.LTC128B.128 [R74+0x7080], [R12.64+0x80], !P6 ;  /* 0x070800800c4a1fae */ /* 0x0005e2000f101d46 */
[----:B------:R-:W-:Y:S01]  /*1340*/  @P0 IADD3 R17, P1, R16, R30, RZ ;  /* 0x0000001e10110210 */ /* 0x000fe20007f3e0ff */
[----:B------:R-:W-:Y:S01]  /*1350*/  IMAD.WIDE.U32 R96, R22, c[0x0][0x290], R8 ;  /* 0x0000a40016607a25 */ /* 0x000fe200078e0008 */
[----:B------:R-:W-:Y:S02]  /*1360*/  SHF.L.U64.HI R135, R147, 0x5, R135 ;  /* 0x0000000593877819 */ /* 0x000fe40000010287 */
[----:B-1----:R-:W-:Y:S01]  /*1370*/  SEL R3, RZ, c[0x0][0x27c], !P2 ;  /* 0x00009f00ff037a07 */ /* 0x002fe20005000000 */
[----:B------:R-:W-:-:S02]  /*1380*/  IMAD.IADD R20, R31, 0x1, R20 ;  /* 0x000000011f147824 */ /* 0x000fc400078e0214 */
[----:B------:R-:W-:Y:S02]  /*1390*/  IMAD.MOV.U32 R145, RZ, RZ, 0x5 ;  /* 0x00000005ff917424 */ /* 0x000fe400078e00ff */
[----:B------:R-:W-:Y:S01]  /*13a0*/  IMAD.IADD R3, R26, 0x1, R3 ;  /* 0x000000011a037824 */ /* 0x000fe200078e0203 */
[----:B------:R-:W-:Y:S01]  /*13b0*/  IADD3.X R128, RZ, R20, RZ, P3, !PT ;  /* 0x00000014ff807210 */ /* 0x000fe20001ffe4ff */
[----:B------:R-:W-:Y:S01]  /*13c0*/  @P0 IMAD.X R6, R20, 0x1, R6, P1 ;  /* 0x0000000114060824 */ /* 0x000fe200008e0606 */
[C---:B------:R-:W-:Y:S01]  /*13d0*/  @P0 LEA R16, P1, R17.reuse, c[0x0][0x220], 0x1 ;  /* 0x0000880011100a11 */ /* 0x040fe200078208ff */
[----:B------:R-:W-:Y:S01]  /*13e0*/  IMAD.SHL.U32 R159, R144, 0x10, RZ ;  /* 0x00000010909f7824 */ /* 0x000fe200078e00ff */
[----:B------:R-:W-:Y:S01]  /*13f0*/  SHF.R.S32.HI R5, RZ, 0x1f, R3 ;  /* 0x0000001fff057819 */ /* 0x000fe20000011403 */
[C---:B------:R-:W-:Y:S01]  /*1400*/  IMAD.WIDE.U32 R102, R22.reuse, c[0x0][0x280], R18 ;  /* 0x0000a00016667a25 */ /* 0x040fe200078e0012 */
[----:B------:R-:W-:Y:S02]  /*1410*/  @P0 LEA.HI.X R17, R17, c[0x0][0x224], R6, 0x1, P1 ;  /* 0x0000890011110a11 */ /* 0x000fe400008f0c06 */
[CC--:B------:R-:W-:Y:S01]  /*1420*/  LEA.HI R2, R5.reuse, R3.reuse, RZ, 0x3 ;  /* 0x0000000305027211 */ /* 0x0c0fe200078f18ff */
[----:B------:R-:W-:Y:S01]  /*1430*/  IMAD.WIDE.U32 R98, R22, c[0x0][0x280], R14 ;  /* 0x0000a00016627a25 */ /* 0x000fe200078e000e */
[----:B------:R-:W-:Y:S01]  /*1440*/  LEA.HI R24, R5, R3, RZ, 0x6 ;  /* 0x0000000305187211 */ /* 0x000fe200078f30ff */
[----:B------:R1:W-:Y:S01]  /*1450*/  @P0 LDGSTS.E.BYPASS.LTC128B.128 [R74+0x6080], [R16.64], !P5 ;  /* 0x06080000104a0fae */ /* 0x0003e2000e901d46 */
[----:B------:R-:W-:Y:S01]  /*1460*/  SHF.R.S32.HI R3, RZ, 0x1f, R22 ;  /* 0x0000001fff037819 */ /* 0x000fe20000011416 */
[----:B------:R-:W-:Y:S01]  /*1470*/  IMAD R150, R140, c[0x0][0x284], RZ ;  /* 0x0000a1008c967a24 */ /* 0x000fe200078e02ff */
[----:B------:R-:W-:Y:S01]  /*1480*/  LOP3.LUT R6, R115, 0x38, R2, 0xf8, !PT ;  /* 0x0000003873067812 */ /* 0x000fe200078ef802 */
[----:B------:R1:W-:Y:S01]  /*1490*/  @P0 LDGSTS.E.BYPASS.LTC128B.128 [R74+0x7880], [R16.64+0x80], !P6 ;  /* 0x07880080104a0fae */ /* 0x0003e2000f101d46 */
[----:B--2---:R-:W-:Y:S01]  /*14a0*/  SHF.R.S32.HI R12, RZ, 0x1f, R149 ;  /* 0x0000001fff0c7819 */ /* 0x004fe20000011495 */
[C---:B------:R-:W-:Y:S01]  /*14b0*/  IMAD R5, R3.reuse, c[0x0][0x280], RZ ;  /* 0x0000a00003057a24 */ /* 0x040fe200078e02ff */
[----:B------:R-:W-:Y:S01]  /*14c0*/  SHF.R.S32.HI R13, RZ, 0x1f, R148 ;  /* 0x0000001fff0d7819 */ /* 0x000fe20000011494 */
[----:B------:R-:W-:Y:S01]  /*14d0*/  IMAD R3, R3, c[0x0][0x290], RZ ;  /* 0x0000a40003037a24 */ /* 0x000fe200078e02ff */
[----:B------:R-:W-:Y:S01]  /*14e0*/  LEA.HI R12, R12, R149, RZ, 0x3 ;  /* 0x000000950c0c7211 */ /* 0x000fe200078f18ff */
[C---:B------:R-:W-:Y:S01]  /*14f0*/  IMAD R107, R22.reuse, c[0x0][0x284], R5 ;  /* 0x0000a100166b7a24 */ /* 0x040fe200078e0205 */
[----:B------:R-:W-:Y:S01]  /*1500*/  LEA.HI R13, R13, R148, RZ, 0x3 ;  /* 0x000000940d0d7211 */ /* 0x000fe200078f18ff */
[----:B------:R-:W-:Y:S01]  /*1510*/  IMAD R106, R22, c[0x0][0x294], R3 ;  /* 0x0000a500166a7a24 */ /* 0x000fe200078e0203 */
[----:B------:R-:W-:Y:S01]  /*1520*/  SHF.L.U32 R5, R149, 0x6, RZ ;  /* 0x0000000695057819 */ /* 0x000fe200000006ff */
[----:B------:R-:W-:Y:S01]  /*1530*/  IMAD.SHL.U32 R3, R148, 0x40, RZ ;  /* 0x0000004094037824 */ /* 0x000fe200078e00ff */
[----:B------:R-:W-:Y:S01]  /*1540*/  SHF.L.U32 R13, R13, 0x6, RZ ;  /* 0x000000060d0d7819 */ /* 0x000fe200000006ff */
[----:B------:R-:W-:Y:S01]  /*1550*/  IMAD.SHL.U32 R12, R12, 0x40, RZ ;  /* 0x000000400c0c7824 */ /* 0x000fe200078e00ff */
[----:B------:R-:W-:Y:S01]  /*1560*/  LOP3.LUT R114, R5, 0x1c0, RZ, 0xc0, !PT ;  /* 0x000001c005727812 */ /* 0x000fe200078ec0ff */
[----:B------:R-:W0:Y:S01]  /*1570*/  LDGDEPBAR ;  /* 0x00000000000079af */ /* 0x000e220000000000 */
[----:B------:R-:W-:Y:S01]  /*1580*/  LOP3.LUT R111, R3, 0x1c0, RZ, 0xc0, !PT ;  /* 0x000001c0036f7812 */ /* 0x000fe200078ec0ff */
[----:B------:R-:W-:Y:S01]  /*1590*/  IMAD R151, R140, c[0x0][0x294], RZ ;  /* 0x0000a5008c977a24 */ /* 0x000fe200078e02ff */
[----:B------:R-:W-:Y:S01]  /*15a0*/  LOP3.LUT R12, R12, 0xfffffe00, RZ, 0xc0, !PT ;  /* 0xfffffe000c0c7812 */ /* 0x000fe200078ec0ff */
[----:B------:R-:W-:Y:S01]  /*15b0*/  IMAD.SHL.U32 R156, R138, 0x20, RZ ;  /* 0x000000208a9c7824 */ /* 0x000fe200078e00ff */
[----:B------:R-:W-:Y:S01]  /*15c0*/  SHF.R.S32.HI R3, RZ, 0x6, R24 ;  /* 0x00000006ff037819 */ /* 0x000fe20000011418 */
[----:B------:R-:W-:Y:S01]  /*15d0*/  IMAD.MOV.U32 R164, RZ, RZ, c[0x0][0x27c] ;  /* 0x00009f00ffa47624 */ /* 0x000fe200078e00ff */
[----:B------:R-:W-:Y:S01]  /*15e0*/  LOP3.LUT R13, R13, 0xfffffe00, RZ, 0xc0, !PT ;  /* 0xfffffe000d0d7812 */ /* 0x000fe200078ec0ff */
[----:B------:R-:W-:Y:S01]  /*15f0*/  IMAD.MOV.U32 R71, RZ, RZ, c[0x0][0x27c] ;  /* 0x00009f00ff477624 */ /* 0x000fe200078e00ff */
[----:B------:R-:W-:Y:S01]  /*1600*/  SHF.R.U32.HI R152, RZ, 0x3, R111 ;  /* 0x00000003ff987819 */ /* 0x000fe2000001166f */
[----:B------:R-:W-:Y:S01]  /*1610*/  IMAD R11, R3, 0xc00, R7 ;  /* 0x00000c00030b7824 */ /* 0x000fe200078e0207 */
[----:B------:R-:W-:Y:S01]  /*1620*/  LOP3.LUT R8, R111, 0x38, R2, 0xf8, !PT ;  /* 0x000000386f087812 */ /* 0x000fe200078ef802 */
[C---:B------:R-:W-:Y:S01]  /*1630*/  IMAD R9, R3.reuse, 0xc00, R12 ;  /* 0x00000c0003097824 */ /* 0x040fe200078e020c */
[----:B------:R-:W-:Y:S01]  /*1640*/  LOP3.LUT R10, R6, R155, RZ, 0x3c, !PT ;  /* 0x0000009b060a7212 */ /* 0x000fe200078e3cff */
[----:B------:R-:W-:Y:S01]  /*1650*/  IMAD R6, R3, 0xc00, R13 ;  /* 0x00000c0003067824 */ /* 0x000fe200078e020d */
[----:B------:R-:W-:Y:S01]  /*1660*/  SHF.R.U32.HI R153, RZ, 0x3, R114 ;  /* 0x00000003ff997819 */ /* 0x000fe20000011672 */
[----:B------:R-:W-:Y:S01]  /*1670*/  IMAD.WIDE.U32 R162, R34, c[0x0][0x210], RZ ;  /* 0x0000840022a27a25 */ /* 0x000fe200078e00ff */
[----:B------:R-:W-:-:S02]  /*1680*/  LOP3.LUT R5, R114, 0x38, R2, 0xf8, !PT ;  /* 0x0000003872057812 */ /* 0x000fc400078ef802 */
[----:B------:R-:W-:Y:S01]  /*1690*/  LOP3.LUT R3, R8, R152, RZ, 0x3c, !PT ;  /* 0x0000009808037212 */ /* 0x000fe200078e3cff */
[----:B------:R-:W-:Y:S01]  /*16a0*/  IMAD.IADD R11, R11, 0x1, R10 ;  /* 0x000000010b0b7824 */ /* 0x000fe200078e020a */
[----:B------:R-:W-:Y:S01]  /*16b0*/  LOP3.LUT R5, R5, R153, RZ, 0x3c, !PT ;  /* 0x0000009905057212 */ /* 0x000fe200078e3cff */
[----:B------:R-:W-:Y:S01]  /*16c0*/  IMAD.WIDE.U32 R140, R140, c[0x0][0x280], RZ ;  /* 0x0000a0008c8c7a25 */ /* 0x000fe200078e00ff */
[----:B------:R-:W-:Y:S02]  /*16d0*/  IADD3 R6, R6, R3, RZ ;  /* 0x0000000306067210 */ /* 0x000fe40007ffe0ff */
[-C--:B------:R-:W-:Y:S01]  /*16e0*/  SHF.L.U64.HI R144, R144, R145.reuse, c[0x0][0x284] ;  /* 0x0000a10090907619 */ /* 0x080fe20000010291 */
[----:B------:R-:W-:Y:S01]  /*16f0*/  IMAD R3, R35, c[0x0][0x1e8], RZ ;  /* 0x00007a0023037a24 */ /* 0x000fe200078e02ff */
[----:B------:R-:W-:Y:S01]  /*1700*/  SHF.L.U64.HI R145, R138, R145, c[0x0][0x294] ;  /* 0x0000a5008a917619 */ /* 0x000fe20000010291 */
[----:B------:R-:W-:Y:S01]  /*1710*/  IMAD.IADD R10, R9, 0x1, R5 ;  /* 0x00000001090a7824 */ /* 0x000fe200078e0205 */
[----:B------:R-:W-:Y:S01]  /*1720*/  LOP3.LUT R92, R2, 0xfffffff8, RZ, 0xc0, !PT ;  /* 0xfffffff8025c7812 */ /* 0x000fe200078ec0ff */
[----:B------:R-:W-:Y:S01]  /*1730*/  IMAD R3, R34, c[0x0][0x1ec], R3 ;  /* 0x00007b0022037a24 */ /* 0x000fe200078e0203 */
[----:B------:R-:W-:Y:S01]  /*1740*/  ISETP.GE.AND P5, PT, R26, c[0x0][0x1d4], PT ;  /* 0x000075001a007a0c */ /* 0x000fe20003fa6270 */
[----:B------:R-:W-:Y:S01]  /*1750*/  IMAD R5, R35, c[0x0][0x210], RZ ;  /* 0x0000840023057a24 */ /* 0x000fe200078e02ff */
[----:B------:R-:W-:Y:S01]  /*1760*/  IADD3 R35, R32, 0x20, RZ ;  /* 0x0000002020237810 */ /* 0x000fe20007ffe0ff */
[----:B------:R-:W-:Y:S01]  /*1770*/  IMAD.WIDE.U32 R138, R138, 0x30, RZ ;  /* 0x000000308a8a7825 */ /* 0x000fe200078e00ff */
[----:B------:R-:W-:-:S02]  /*1780*/  IADD3 R129, R161, R3, RZ ;  /* 0x00000003a1817210 */ /* 0x000fc40007ffe0ff */
[----:B------:R-:W-:Y:S01]  /*1790*/  SHF.R.S32.HI R69, RZ, 0x3, R2 ;  /* 0x00000003ff457819 */ /* 0x000fe20000011402 */
[----:B------:R-:W-:Y:S01]  /*17a0*/  IMAD R5, R34, c[0x0][0x214], R5 ;  /* 0x0000850022057a24 */ /* 0x000fe200078e0205 */
[----:B------:R-:W-:Y:S01]  /*17b0*/  SHF.R.S32.HI R110, RZ, 0x1f, R92 ;  /* 0x0000001fff6e7819 */ /* 0x000fe2000001145c */
[----:B------:R-:W-:Y:S01]  /*17c0*/  IMAD.IADD R109, R103, 0x1, R107 ;  /* 0x00000001676d7824 */ /* 0x000fe200078e026b */
[----:B------:R-:W-:Y:S01]  /*17d0*/  IADD3 R107, R107, R99, RZ ;  /* 0x000000636b6b7210 */ /* 0x000fe20007ffe0ff */
[----:B------:R-:W-:Y:S01]  /*17e0*/  IMAD.IADD R108, R101, 0x1, R106 ;  /* 0x00000001656c7824 */ /* 0x000fe200078e026a */
[----:B------:R-:W-:Y:S01]  /*17f0*/  SHF.L.U32 R125, R11, 0x1, RZ ;  /* 0x000000010b7d7819 */ /* 0x000fe200000006ff */
[----:B------:R-:W-:Y:S01]  /*1800*/  IMAD.SHL.U32 R147, R147, 0x20, RZ ;  /* 0x0000002093937824 */ /* 0x000fe200078e00ff */
[----:B------:R-:W-:Y:S01]  /*1810*/  ISETP.NE.AND P1, PT, R165, 0x1, PT ;  /* 0x00000001a500780c */ /* 0x000fe20003f25270 */
[----:B------:R-:W-:Y:S01]  /*1820*/  IMAD.SHL.U32 R71, R71, 0x2, RZ ;  /* 0x0000000247477824 */ /* 0x000fe200078e00ff */
[----:B------:R-:W-:Y:S01]  /*1830*/  ISETP.GE.AND P0, PT, R164, 0x1, PT ;  /* 0x00000001a400780c */ /* 0x000fe20003f06270 */
[----:B------:R-:W-:-:S02]  /*1840*/  IMAD.IADD R130, R163, 0x1, R5 ;  /* 0x00000001a3827824 */ /* 0x000fc400078e0205 */
[----:B------:R-:W-:Y:S02]  /*1850*/  IMAD.IADD R150, R141, 0x1, R150 ;  /* 0x000000018d967824 */ /* 0x000fe400078e0296 */
[----:B------:R-:W-:Y:S02]  /*1860*/  IMAD.IADD R151, R139, 0x1, R151 ;  /* 0x000000018b977824 */ /* 0x000fe400078e0297 */
[--C-:B------:R-:W-:Y:S02]  /*1870*/  IMAD.IADD R127, R4, 0x1, -R37.reuse ;  /* 0x00000001047f7824 */ /* 0x100fe400078e0a25 */
[----:B------:R-:W-:Y:S02]  /*1880*/  IMAD R0, R0, 0x10, R37 ;  /* 0x0000001000007824 */ /* 0x000fe400078e0225 */
[----:B------:R-:W-:Y:S02]  /*1890*/  IMAD.IADD R105, R95, 0x1, R105 ;  /* 0x000000015f697824 */ /* 0x000fe400078e0269 */
[----:B------:R-:W-:-:S02]  /*18a0*/  IMAD.IADD R106, R106, 0x1, R97 ;  /* 0x000000016a6a7824 */ /* 0x000fc400078e0261 */
[----:B------:R-:W-:Y:S02]  /*18b0*/  IMAD.SHL.U32 R124, R10, 0x2, RZ ;  /* 0x000000020a7c7824 */ /* 0x000fe400078e00ff */
[----:B------:R-:W-:Y:S01]  /*18c0*/  IMAD.SHL.U32 R123, R6, 0x2, RZ ;  /* 0x00000002067b7824 */ /* 0x000fe200078e00ff */
[--C-:B---3--:R-:W-:Y:S01]  /*18d0*/  @P4 SHF.R.S32.HI R9, RZ, 0x1f, R28.reuse ;  /* 0x0000001fff094819 */ /* 0x108fe2000001141c */
[----:B------:R-:W-:Y:S01]  /*18e0*/  @P4 IMAD.MOV.U32 R8, RZ, RZ, R28 ;  /* 0x000000ffff084224 */ /* 0x000fe200078e001c */
[----:B------:R-:W-:Y:S01]  /*18f0*/  @!P4 MOV R9, R25 ;  /* 0x000000190009c202 */ /* 0x000fe20000000f00 */
[----:B------:R-:W-:-:S04]  /*1900*/  @!P4 IMAD.MOV.U32 R8, RZ, RZ, R36 ;  /* 0x000000ffff08c224 */ /* 0x000fc800078e0024 */
[----:B------:R-:W-:Y:S02]  /*1910*/  IMAD R3, R9, c[0x0][0x2b0], RZ ;  /* 0x0000ac0009037a24 */ /* 0x000fe400078e02ff */
[----:B------:R-:W-:-:S04]  /*1920*/  IMAD.WIDE.U32 R120, R8, c[0x0][0x2b0], RZ ;  /* 0x0000ac0008787a25 */ /* 0x000fc800078e00ff */
[----:B------:R-:W-:-:S05]  /*1930*/  IMAD R3, R8, c[0x0][0x2b4], R3 ;  /* 0x0000ad0008037a24 */ /* 0x000fca00078e0203 */
[----:B------:R-:W-:Y:S01]  /*1940*/  IADD3 R126, R121, R3, RZ ;  /* 0x00000003797e7210 */ /* 0x000fe20007ffe0ff */
[----:B-1----:R-:W-:Y:S06]  /*1950*/  BAR.SYNC.DEFER_BLOCKING 0x0 ;  /* 0x0000000000007b1d */ /* 0x002fec0000010000 */
.L_x_1232:
[----:B---3--:R-:W-:Y:S01]  /*1960*/  IMAD R2, R41, 0x30, R0 ;  /* 0x0000003029027824 */ /* 0x008fe200078e0200 */
[----:B------:R-:W-:Y:S01]  /*1970*/  ISETP.NE.AND P1, PT, R165, 0x1, PT ;  /* 0x00000001a500780c */ /* 0x000fe20003f25270 */
[----:B------:R-:W-:Y:S01]  /*1980*/  IMAD.MOV.U32 R90, RZ, RZ, RZ ;  /* 0x000000ffff5a7224 */ /* 0x000fe200078e00ff */
[----:B------:R-:W-:Y:S04]  /*1990*/  DEPBAR.LE SB0, 0x0 ;  /* 0x000080000000791a */ /* 0x000fe80000000000 */
[----:B------:R-:W-:Y:S01]  /*19a0*/  ISETP.GE.AND P0, PT, R2, R4, PT ;  /* 0x000000040200720c */ /* 0x000fe20003f06270 */
[----:B------:R-:W-:Y:S01]  /*19b0*/  IMAD.IADD R2, R134, 0x1, R2 ;  /* 0x0000000186027824 */ /* 0x000fe200078e0202 */
[----:B------:R-:W-:Y:S01]  /*19c0*/  ISETP.GE.AND P3, PT, R164, 0x1, PT ;  /* 0x00000001a400780c */ /* 0x000fe20003f66270 */
[----:B------:R-:W-:Y:S01]  /*19d0*/  BSSY B2, `(.L_x_1198) ;  /* 0x00003fa000027945 */ /* 0x000fe20003800000 */
[----:B------:R-:W-:Y:S01]  /*19e0*/  ISETP.GT.OR P0, PT, R0, 0x2f, P0 ;  /* 0x0000002f0000780c */ /* 0x000fe20000704670 */
[----:B------:R-:W-:Y:S02]  /*19f0*/  IMAD.MOV.U32 R5, RZ, RZ, R2 ;  /* 0x000000ffff057224 */ /* 0x000fe400078e0002 */
[----:B------:R-:W-:Y:S05]  /*1a00*/  @P1 IMAD.HI.U32 R3, R2, c[0x0][0x2bc], RZ ;  /* 0x0000af0002031a27 */ /* 0x000fea00078e00ff */
[----:B------:R-:W-:Y:S05]  /*1a10*/  @P1 SHF.R.U32.HI R5, RZ, c[0x0][0x2c0], R3 ;  /* 0x0000b000ff051a19 */ /* 0x000fea0000011603 */
[C---:B------:R-:W-:Y:S04]  /*1a20*/  @!P0 IADD3 R3, P1, R5.reuse, R120, RZ ;  /* 0x0000007805038210 */ /* 0x040fe80007f3e0ff */
[----:B------:R-:W-:Y:S02]  /*1a30*/  @!P0 LEA.HI.X.SX32 R6, R5, R126, 0x1, P1 ;  /* 0x0000007e05068211 */ /* 0x000fe400008f0eff */
[C---:B------:R-:W-:Y:S04]  /*1a40*/  @!P0 LEA R8, P1, R3.reuse, c[0x0][0x2a0], 0x2 ;  /* 0x0000a80003088a11 */ /* 0x040fe800078210ff */
[----:B------:R-:W-:Y:S01]  /*1a50*/  @!P0 LEA.HI.X R9, R3, c[0x0][0x2a4], R6, 0x2, P1 ;  /* 0x0000a90003098a11 */ /* 0x000fe200008f1406 */
[----:B------:R-:W-:Y:S04]  /*1a60*/  IMAD.MOV R3, RZ, RZ, -R5 ;  /* 0x000000ffff037224 */ /* 0x000fe800078e0a05 */
[----:B------:R-:W-:Y:S01]  /*1a70*/  IMAD R91, R3, c[0x0][0x2b8], R2 ;  /* 0x0000ae00035b7a24 */ /* 0x000fe200078e0202 */
[----:B------:R-:W2:Y:S03]  /*1a80*/  @!P0 LDG.E R90, [R8.64] ;  /* 0x00000006085a8981 */ /* 0x000ea6000c1e1900 */
[----:B------:R-:W-:Y:S01]  /*1a90*/  IMAD.WIDE.U32 R2, R91, c[0x0][0x1e0], RZ ;  /* 0x000078005b027a25 */ /* 0x000fe200078e00ff */
[----:B------:R-:W-:Y:S01]  /*1aa0*/  SHF.R.S32.HI R93, RZ, 0x1f, R91 ;  /* 0x0000001fff5d7819 */ /* 0x000fe2000001145b */
[----:B------:R-:W-:Y:S04]  /*1ab0*/  BAR.SYNC.DEFER_BLOCKING 0x0 ;  /* 0x0000000000007b1d */ /* 0x000fe80000010000 */
[----:B------:R-:W-:Y:S04]  /*1ac0*/  IMAD R5, R93, c[0x0][0x1e0], RZ ;  /* 0x000078005d057a24 */ /* 0x000fe800078e02ff */
        /* <DEDUP_REMOVED lines=17> */
[----:B------:R-:W-:Y:S02]  /*1be0*/  IMAD R3, R2, R138, R3 ;  /* 0x0000008a02037224 */ /* 0x000fe400078e0203 */
[----:B------:R-:W-:Y:S01]  /*1bf0*/  IMAD R2, R41, -0x30, R4 ;  /* 0xffffffd029027824 */ /* 0x000fe200078e0204 */
[----:B------:R-:W-:Y:S01]  /*1c00*/  IADD3 R34, R65, R5, RZ ;  /* 0x0000000541227210 */ /* 0x000fe20007ffe0ff */
[----:B------:R-:W-:Y:S03]  /*1c10*/  IMAD.WIDE.U32 R66, R138, R41, RZ ;  /* 0x000000298a427225 */ /* 0x000fe600078e00ff */
        /* <DEDUP_REMOVED lines=31> */
.L_x_1202:
[----:B------:R-:W-:Y:S05]  /*1e10*/  BSYNC B0 ;  /* 0x0000000000007941 */ /* 0x000fea0003800000 */
.L_x_1201:
        /* <DEDUP_REMOVED lines=39> */
.L_x_1204:
[----:B------:R-:W-:Y:S05]  /*2090*/  BSYNC B0 ;  /* 0x0000000000007941 */ /* 0x000fea0003800000 */
.L_x_1203:
        /* <DEDUP_REMOVED lines=19> */
[----:B------:R-:W-:Y:S01]  /*21d0*/  IADD3 R64, P1, P0, R102, R158, R64 ;  /* 0x0000009e66407210 */ /* 0x000fe2000783e040 */
[----:B------:R-:W-:Y:S01]  /*21e0*/  CS2R R54, SRZ ;  /* 0x0000000000367805 */ /* 0x000fe2000001ff00 */
[----:B------:R-:W-:Y:S02]  /*21f0*/  CS2R R24, SRZ ;  /* 0x0000000000187805 */ /* 0x000fe4000001ff00 */
[----:B------:R-:W-:Y:S02]  /*2200*/  IADD3.X R34, R109, R144, R34, P1, P0 ;  /* 0x000000906d227210 */ /* 0x000fe40000fe0422 */
        /* <DEDUP_REMOVED lines=14> */
.L_x_1206:
[----:B------:R-:W-:Y:S05]  /*22f0*/  BSYNC B0 ;  /* 0x0000000000007941 */ /* 0x000fea0003800000 */
.L_x_1205:
        /* <DEDUP_REMOVED lines=23> */
[----:B------:R-:W-:Y:S01]  /*2470*/  @!P0 SHF.R.U64 R10, R2, 0x10, R3 ;  /* 0x00000010020a8819 */ /* 0x000fe20000001203 */
[----:B------:R-:W-:Y:S01]  /*2480*/  @!P0 HADD2.F32 R2, -RZ, R28.H0_H0 ;  /* 0x2000001cff028230 */ /* 0x000fe20000004100 */
[----:B------:R-:W-:Y:S02]  /*2490*/  @!P0 SHF.R.U64 R42, R38, 0x10, R39 ;  /* 0x00000010262a8819 */ /* 0x000fe40000001227 */
[----:B------:R-:W-:Y:S02]  /*24a0*/  @!P0 SHF.R.U32.HI R11, RZ, 0x10, R3 ;  /* 0x00000010ff0b8819 */ /* 0x000fe40000011603 */
        /* <DEDUP_REMOVED lines=45> */
.L_x_1210:
[----:B------:R-:W-:Y:S05]  /*2780*/  BSYNC B0 ;  /* 0x0000000000007941 */ /* 0x000fea0003800000 */
.L_x_1209:
        /* <DEDUP_REMOVED lines=57> */
.L_x_1208:
[----:B------:R-:W-:Y:S05]  /*2b20*/  BSYNC B1 ;  /* 0x0000000000017941 */ /* 0x000fea0003800000 */
.L_x_1207:
        /* <DEDUP_REMOVED lines=45> */
[----:B------:R-:W-:Y:S01]  /*2e00*/  @!P0 FMUL.FTZ R6, R19, R5 ;  /* 0x0000000513068220 */ /* 0x000fe20000410000 */
        /* <DEDUP_REMOVED lines=14> */
.L_x_1214:
[----:B------:R-:W-:Y:S05]  /*2ef0*/  BSYNC B0 ;  /* 0x0000000000007941 */ /* 0x000fea0003800000 */
.L_x_1213:
        /* <DEDUP_REMOVED lines=57> */
.L_x_1212:
[----:B------:R-:W-:Y:S05]  /*3290*/  BSYNC B1 ;  /* 0x0000000000017941 */ /* 0x000fea0003800000 */
.L_x_1211:
        /* <DEDUP_REMOVED lines=59> */
.L_x_1217:
[----:B------:R-:W-:Y:S05]  /*3650*/  BSYNC B0 ;  /* 0x0000000000007941 */ /* 0x000fea0003800000 */
.L_x_1216:
        /* <DEDUP_REMOVED lines=58> */
.L_x_1200:
        /* <DEDUP_REMOVED lines=14> */
[----:B------:R-:W-:Y:S02]  /*3ae0*/  @!P1 IADD3 R2, P3, P0, R98, R64, R159 ;  /* 0x0000004062029210 */ /* 0x000fe4000787e09f */
[----:B------:R1:W3:Y:S02]  /*3af0*/  SHFL.IDX PT, R72, R87, RZ, 0x181f ;  /* 0x00181fff57487589 */ /* 0x0002e400000e0000 */
        /* <DEDUP_REMOVED lines=22> */
[CC--:B------:R-:W-:Y:S04]  /*3c60*/  ISETP.GE.AND P0, PT, R37.reuse, R75.reuse, PT ;  /* 0x0000004b2500720c */ /* 0x0c0fe80003f06270 */
        /* <DEDUP_REMOVED lines=17> */
[----:B------:R-:W-:Y:S02]  /*3d80*/  IMAD.MOV.U32 R5, RZ, RZ, R59 ;  /* 0x000000ffff057224 */ /* 0x000fe400078e003b */
[----:B----4-:R-:W-:Y:S02]  /*3d90*/  IMAD.MOV.U32 R3, RZ, RZ, R56 ;  /* 0x000000ffff037224 */ /* 0x010fe400078e0038 */
        /* <DEDUP_REMOVED lines=29> */
[----:B------:R-:W-:Y:S02]  /*3f70*/  LEA.HI.X R81, R92, R73, R110, 0x1, P0 ;  /* 0x000000495c517211 */ /* 0x000fe400000f0c6e */
[----:B------:R-:W-:Y:S02]  /*3f80*/  LEA.HI R2, R3, R2, RZ, 0x4 ;  /* 0x0000000203027211 */ /* 0x000fe400078f20ff */
[----:B------:R-:W-:Y:S02]  /*3f90*/  @!P1 SHF.R.U64 R6, R8, 0x10, R9 ;  /* 0x0000001008069819 */ /* 0x000fe40000001209 */
[----:B------:R-:W-:Y:S02]  /*3fa0*/  LEA.HI.SX32 R2, R2, R69, 0x1c ;  /* 0x0000004502027211 */ /* 0x000fe400078fe2ff */
[----:B------:R-:W-:Y:S02]  /*3fb0*/  @!P1 SHF.R.U64 R24, R10, 0x10, R11 ;  /* 0x000000100a189819 */ /* 0x000fe4000000120b */
[----:B------:R-:W-:Y:S02]  /*3fc0*/  SHF.R.S32.HI R3, RZ, 0x1f, R2 ;  /* 0x0000001fff037819 */ /* 0x000fe40000011402 */
[----:B------:R-:W-:Y:S02]  /*3fd0*/  SHF.L.U32 R5, R2, 0x3, RZ ;  /* 0x0000000302057819 */ /* 0x000fe400000006ff */
        /* <DEDUP_REMOVED lines=9> */
[----:B------:R-:W-:Y:S01]  /*4070*/  @!P1 SHF.R.U32.HI R64, RZ, 0x10, R47 ;  /* 0x00000010ff409819 */ /* 0x000fe2000001162f */
[----:B------:R-:W-:Y:S01]  /*4080*/  IMAD.IADD R2, R2, 0x1, R3 ;  /* 0x0000000102027824 */ /* 0x000fe200078e0203 */
[----:B------:R-:W-:Y:S01]  /*4090*/  @!P1 SHF.R.U64 R44, R44, 0x10, R45 ;  /* 0x000000102c2c9819 */ /* 0x000fe2000000122d */
[----:B------:R-:W-:Y:S01]  /*40a0*/  IMAD.MOV.U32 R3, RZ, RZ, R8 ;  /* 0x000000ffff037224 */ /* 0x000fe200078e0008 */
[----:B------:R-:W-:Y:S01]  /*40b0*/  MOV R14, R9 ;  /* 0x00000009000e7202 */ /* 0x000fe20000000f00 */
[----:B------:R-:W-:Y:S01]  /*40c0*/  @!P0 IMAD.WIDE R72, R5, 0x2, R72 ;  /* 0x0000000205488825 */ /* 0x000fe200078e0248 */
[----:B------:R-:W-:Y:S01]  /*40d0*/  SHF.L.U32 R52, R2, 0x1, RZ ;  /* 0x0000000102347819 */ /* 0x000fe200000006ff */
[----:B------:R-:W-:Y:S01]  /*40e0*/  @!P1 HADD2.F32 R43, -RZ, R44.H0_H0 ;  /* 0x2000002cff2b9230 */ /* 0x000fe20000004100 */
[----:B-1----:R-:W-:Y:S01]  /*40f0*/  @!P1 MOV R2, R20 ;  /* 0x0000001400029202 */ /* 0x002fe20000000f00 */
[----:B------:R-:W-:Y:S01]  /*4100*/  @!P1 HADD2.F32 R5, -RZ, R3.H0_H0 ;  /* 0x20000003ff059230 */ /* 0x000fe20000004100 */
[----:B------:R-:W-:Y:S01]  /*4110*/  @!P1 SHF.R.U32.HI R9, RZ, 0x10, R9 ;  /* 0x00000010ff099819 */ /* 0x000fe20000011609 */
[----:B------:R-:W-:Y:S01]  /*4120*/  @!P1 HADD2.F32 R3, -RZ, R6.H0_H0 ;  /* 0x20000006ff039230 */ /* 0x000fe20000004100 */
[----:B------:R-:W1:Y:S01]  /*4130*/  LDS.128 R52, [R52+0x5080] ;  /* 0x0050800034347984 */ /* 0x000e620000000c00 */
[--C-:B------:R-:W-:Y:S01]  /*4140*/  @!P1 HADD2.F32 R6, -RZ, R2.reuse.H1_H1 ;  /* 0x30000002ff069230 */ /* 0x100fe20000004100 */
[----:B------:R-:W-:Y:S01]  /*4150*/  MOV R48, R45 ;  /* 0x0000002d00307202 */ /* 0x000fe20000000f00 */
[----:B------:R-:W-:Y:S01]  /*4160*/  @!P1 HADD2.F32 R8, -RZ, R2.H0_H0 ;  /* 0x20000002ff089230 */ /* 0x000fe20000004100 */
[----:B------:R-:W-:Y:S02]  /*4170*/  @!P1 SHF.R.U32.HI R45, RZ, 0x10, R45 ;  /* 0x00000010ff2d9819 */ /* 0x000fe4000001162d */
[----:B------:R-:W-:Y:S02]  /*4180*/  @!P1 SHF.R.U64 R50, R46, 0x10, R47 ;  /* 0x000000102e329819 */ /* 0x000fe4000000122f */
[----:B------:R-:W-:Y:S01]  /*4190*/  @!P1 FMUL.FTZ R2, R8, R5 ;  /* 0x0000000508029220 */ /* 0x000fe20000410000 */
[----:B------:R-:W-:Y:S01]  /*41a0*/  @!P1 HADD2.F32 R45, -RZ, R45.H0_H0 ;  /* 0x2000002dff2d9230 */ /* 0x000fe20000004100 */
[----:B------:R-:W-:Y:S01]  /*41b0*/  MOV R51, R47 ;  /* 0x0000002f00337202 */ /* 0x000fe20000000f00 */
[----:B------:R-:W-:Y:S02]  /*41c0*/  @!P1 HADD2.F32 R47, -RZ, R49.H0_H0 ;  /* 0x20000031ff2f9230 */ /* 0x000fe40000004100 */
[----:B------:R-:W-:Y:S01]  /*41d0*/  @!P1 HADD2.F32 R49, -RZ, R50.H0_H0 ;  /* 0x20000032ff319230 */ /* 0x000fe20000004100 */
[----:B-1----:R-:W-:Y:S05]  /*41e0*/  @!P1 IMAD.MOV.U32 R42, RZ, RZ, R52 ;  /* 0x000000ffff2a9224 */ /* 0x002fea00078e0034 */
[--C-:B------:R-:W-:Y:S02]  /*41f0*/  @!P1 HADD2.F32 R10, -RZ, R42.reuse.H0_H0 ;  /* 0x2000002aff0a9230 */ /* 0x100fe40000004100 */
[----:B------:R-:W-:Y:S03]  /*4200*/  @!P1 HADD2.F32 R42, -RZ, R42.H1_H1 ;  /* 0x3000002aff2a9230 */ /* 0x000fe60000004100 */
[----:B------:R-:W-:Y:S02]  /*4210*/  @!P1 FMUL.FTZ R44, R10, R5 ;  /* 0x000000050a2c9220 */ /* 0x000fe40000410000 */
[----:B------:R-:W-:Y:S02]  /*4220*/  @!P1 FMUL.FTZ R5, R42, R3 ;  /* 0x000000032a059220 */ /* 0x000fe40000410000 */
        /* <DEDUP_REMOVED lines=9> */
[----:B------:R-:W-:Y:S01]  /*42c0*/  @!P1 HADD2.F32 R44, -RZ, R11.H1_H1 ;  /* 0x3000000bff2c9230 */ /* 0x000fe20000004100 */
[----:B------:R-:W-:Y:S01]  /*42d0*/  @!P1 IMAD.MOV.U32 R11, RZ, RZ, R54 ;  /* 0x000000ffff0b9224 */ /* 0x000fe200078e0036 */
[----:B------:R-:W-:Y:S01]  /*42e0*/  @!P1 HADD2.F32 R5, -RZ, R14.H0_H0 ;  /* 0x2000000eff059230 */ /* 0x000fe20000004100 */
[----:B------:R-:W-:Y:S01]  /*42f0*/  @!P1 F2FP.PACK_AB R2, R3, R2 ;  /* 0x000000020302923e */ /* 0x000fe200000000ff */
[----:B------:R-:W-:Y:S01]  /*4300*/  @!P1 HADD2.F32 R9, -RZ, R6.H1_H1 ;  /* 0x30000006ff099230 */ /* 0x000fe20000004100 */
[----:B------:R-:W-:Y:S01]  /*4310*/  @!P1 FMUL.FTZ R14, R44, R8 ;  /* 0x000000082c0e9220 */ /* 0x000fe20000410000 */
[----:B------:R-:W-:Y:S01]  /*4320*/  @!P1 HADD2.F32 R43, -RZ, R48.H0_H0 ;  /* 0x20000030ff2b9230 */ /* 0x000fe20000004100 */
[----:B------:R-:W-:Y:S01]  /*4330*/  @!P1 MOV R52, R2 ;  /* 0x0000000200349202 */ /* 0x000fe20000000f00 */
[----:B------:R-:W-:Y:S01]  /*4340*/  @!P1 HADD2.F32 R10, -RZ, R6.H0_H0 ;  /* 0x20000006ff0a9230 */ /* 0x000fe20000004100 */
[----:B------:R-:W-:Y:S01]  /*4350*/  @!P1 FMUL.FTZ R6, R42, R5 ;  /* 0x000000052a069220 */ /* 0x000fe20000410000 */
[--C-:B------:R-:W-:Y:S01]  /*4360*/  @!P1 HADD2.F32 R46, -RZ, R11.reuse.H0_H0 ;  /* 0x2000000bff2e9230 */ /* 0x100fe20000004100 */
[C---:B------:R-:W-:Y:S01]  /*4370*/  @!P1 FFMA.FTZ R79, R9.reuse, R45, -R14 ;  /* 0x0000002d094f9223 */ /* 0x040fe2000001080e */
[----:B------:R-:W-:Y:S01]  /*4380*/  @!P1 HADD2.F32 R48, -RZ, R11.H1_H1 ;  /* 0x3000000bff309230 */ /* 0x000fe20000004100 */
[C---:B------:R-:W-:Y:S02]  /*4390*/  @!P1 FFMA.FTZ R82, R10.reuse, R43, -R6 ;  /* 0x0000002b0a529223 */ /* 0x040fe40000010806 */
[----:B------:R-:W-:Y:S01]  /*43a0*/  @!P1 FMUL.FTZ R6, R9, R8 ;  /* 0x0000000809069220 */ /* 0x000fe20000410000 */
[----:B------:R-:W-:Y:S01]  /*43b0*/  @!P1 MOV R9, R22 ;  /* 0x0000001600099202 */ /* 0x000fe20000000f00 */
[----:B------:R-:W-:Y:S01]  /*43c0*/  @!P1 FMUL.FTZ R5, R10, R5 ;  /* 0x000000050a059220 */ /* 0x000fe20000410000 */
[----:B------:R-:W-:Y:S01]  /*43d0*/  @!P1 HADD2.F32 R8, -RZ, R15.H0_H0 ;  /* 0x2000000fff089230 */ /* 0x000fe20000004100 */
[----:B------:R-:W-:Y:S01]  /*43e0*/  @!P1 MOV R15, R55 ;  /* 0x00000037000f9202 */ /* 0x000fe20000000f00 */
[----:B------:R-:W-:Y:S01]  /*43f0*/  @!P1 HADD2.F32 R10, -RZ, R24.H0_H0 ;  /* 0x20000018ff0a9230 */ /* 0x000fe20000004100 */
[----:B------:R-:W-:Y:S01]  /*4400*/  @!P1 FFMA.FTZ R5, R42, R43, R5 ;  /* 0x0000002b2a059223 */ /* 0x000fe20000010005 */
[--C-:B------:R-:W-:Y:S01]  /*4410*/  @!P1 HADD2.F32 R11, -RZ, R9.reuse.H1_H1 ;  /* 0x30000009ff0b9230 */ /* 0x100fe20000004100 */
[----:B------:R-:W-:Y:S01]  /*4420*/  @!P1 FFMA.FTZ R6, R44, R45, R6 ;  /* 0x0000002d2c069223 */ /* 0x000fe20000010006 */
[----:B------:R-:W-:Y:S01]  /*4430*/  @!P1 HADD2.F32 R14, -RZ, R9.H0_H0 ;  /* 0x20000009ff0e9230 */ /* 0x000fe20000004100 */
[----:B------:R-:W-:Y:S01]  /*4440*/  @!P1 FMUL.FTZ R9, R46, R8 ;  /* 0x000000082e099220 */ /* 0x000fe20000410000 */
[----:B------:R-:W-:Y:S01]  /*4450*/  @!P1 HADD2.F32 R50, -RZ, R15.H1_H1 ;  /* 0x3000000fff329230 */ /* 0x000fe20000004100 */
[-C--:B------:R-:W-:Y:S01]  /*4460*/  @!P1 FMUL.FTZ R24, R48, R10.reuse ;  /* 0x0000000a30189220 */ /* 0x080fe20000410000 */
[----:B------:R-:W-:Y:S01]  /*4470*/  @!P1 F2FP.PACK_AB R5, R6, R5 ;  /* 0x000000050605923e */ /* 0x000fe200000000ff */
[C---:B------:R-:W-:Y:S02]  /*4480*/  @!P1 FFMA.FTZ R78, R14.reuse, R47, -R9 ;  /* 0x0000002f0e4e9223 */ /* 0x040fe40000010809 */
[C---:B------:R-:W-:Y:S01]  /*4490*/  @!P1 FMUL.FTZ R9, R11.reuse, R10 ;  /* 0x0000000a0b099220 */ /* 0x040fe20000410000 */
[----:B------:R-:W-:Y:S01]  /*44a0*/  @!P1 HADD2.F32 R10, -RZ, R25.H0_H0 ;  /* 0x20000019ff0a9230 */ /* 0x000fe20000004100 */
[----:B------:R-:W-:Y:S01]  /*44b0*/  @!P1 FFMA.FTZ R77, R11, R49, -R24 ;  /* 0x000000310b4d9223 */ /* 0x000fe20000010818 */
[----:B------:R-:W-:Y:S01]  /*44c0*/  @!P1 HADD2.F32 R25, -RZ, R15.H0_H0 ;  /* 0x2000000fff199230 */ /* 0x000fe20000004100 */
[----:B------:R-:W-:Y:S02]  /*44d0*/  @!P1 IMAD.MOV.U32 R11, RZ, RZ, R23 ;  /* 0x000000ffff0b9224 */ /* 0x000fe400078e0017 */
[----:B------:R-:W-:Y:S01]  /*44e0*/  @!P1 FMUL.FTZ R8, R14, R8 ;  /* 0x000000080e089220 */ /* 0x000fe20000410000 */
[----:B------:R-:W-:Y:S01]  /*44f0*/  @!P1 HADD2.F32 R14, -RZ, R34.H0_H0 ;  /* 0x20000022ff0e9230 */ /* 0x000fe20000004100 */
[----:B------:R-:W-:Y:S01]  /*4500*/  @!P1 IMAD.MOV.U32 R53, RZ, RZ, R5 ;  /* 0x000000ffff359224 */ /* 0x000fe200078e0005 */
[--C-:B------:R-:W-:Y:S01]  /*4510*/  @!P1 HADD2.F32 R24, -RZ, R11.reuse.H0_H0 ;  /* 0x2000000bff189230 */ /* 0x100fe20000004100 */
[----:B------:R-:W-:Y:S01]  /*4520*/  @!P1 FFMA.FTZ R8, R46, R47, R8 ;  /* 0x0000002f2e089223 */ /* 0x000fe20000010008 */
[----:B------:R-:W-:Y:S01]  /*4530*/  @!P1 HADD2.F32 R15, -RZ, R11.H1_H1 ;  /* 0x3000000bff0f9230 */ /* 0x000fe20000004100 */
[-C--:B------:R-:W-:Y:S01]  /*4540*/  @!P1 FMUL.FTZ R11, R25, R10.reuse ;  /* 0x0000000a190b9220 */ /* 0x080fe20000410000 */
        /* <DEDUP_REMOVED lines=16> */
[----:B------:R-:W-:Y:S02]  /*4650*/  @!P1 MOV R21, R15 ;  /* 0x0000000f00159202 */ /* 0x000fe40000000f00 */
[----:B------:R-:W-:Y:S02]  /*4660*/  @!P1 MOV R23, R42 ;  /* 0x0000002a00179202 */ /* 0x000fe40000000f00 */
[----:B------:R-:W-:Y:S02]  /*4670*/  @!P1 F2FP.PACK_AB R8, R9, R8 ;  /* 0x000000080908923e */ /* 0x000fe400000000ff */
[----:B------:R-:W-:Y:S01]  /*4680*/  @!P1 F2FP.PACK_AB R10, R11, R10 ;  /* 0x0000000a0b0a923e */ /* 0x000fe200000000ff */
[----:B------:R1:W-:Y:S01]  /*4690*/  ST.E.128 [R80.64], R20 ;  /* 0x0000001450007985 */ /* 0x0003e2000c101d06 */
[----:B------:R-:W-:Y:S02]  /*46a0*/  @!P1 MOV R54, R8 ;  /* 0x0000000800369202 */ /* 0x000fe40000000f00 */
[----:B------:R-:W-:Y:S05]  /*46b0*/  @!P1 MOV R55, R10 ;  /* 0x0000000a00379202 */ /* 0x000fea0000000f00 */
[----:B------:R1:W-:Y:S02]  /*46c0*/  @!P0 ST.E.128 [R72.64], R52 ;  /* 0x0000003448008985 */ /* 0x0003e4000c101d06 */
.L_x_1219:
[----:B-1----:R-:W-:Y:S05]  /*46d0*/  BSYNC B0 ;  /* 0x0000000000007941 */ /* 0x002fea0003800000 */
.L_x_1218:
        /* <DEDUP_REMOVED lines=10> */
[----:B------:R-:W-:Y:S01]  /*4780*/  @!P1 HADD2.F32 R34, -RZ, R66.H1_H1 ;  /* 0x30000042ff229230 */ /* 0x000fe20000004100 */
        /* <DEDUP_REMOVED lines=57> */
[-C--:B------:R-:W-:Y:S01]  /*4b20*/  @!P1 FMUL.FTZ R6, R17, R5.reuse ;  /* 0x0000000511069220 */ /* 0x080fe20000410000 */
        /* <DEDUP_REMOVED lines=53> */
.L_x_1221:
[----:B------:R-:W-:Y:S05]  /*4e80*/  BSYNC B0 ;  /* 0x0000000000007941 */ /* 0x000fea0003800000 */
.L_x_1220:
[----:B-----5:R4:W1:Y:S01]  /*4e90*/  SHFL.IDX PT, R47, R86, 0x2, 0x181f ;  /* 0x00581f00562f7f89 */ /* 0x02086200000e0000 */
[----:B------:R-:W-:Y:S03]  /*4ea0*/  ISETP.GE.OR P0, PT, R148, R75, P5 ;  /* 0x0000004b9400720c */ /* 0x000fe60002f06670 */
[----:B------:R4:W3:Y:S10]  /*4eb0*/  SHFL.IDX PT, R46, R87, 0x2, 0x181f ;  /* 0x00581f00572e7f89 */ /* 0x0008f400000e0000 */
[----:B------:R-:W-:-:S05]  /*4ec0*/  @P0 BRA `(.L_x_1215) ;  /* 0x00000aa000000947 */ /* 0x000fca0003800000 */
[----:B------:R-:W-:Y:S01]  /*4ed0*/  SEL R2, R71, R70, !P2 ;  /* 0x0000004647027207 */ /* 0x000fe20005000000 */
[----:B------:R-:W5:Y:S01]  /*4ee0*/  LDS.128 R16, [R123+0x5080] ;  /* 0x005080007b107984 */ /* 0x000f620000000c00 */
[C---:B---3--:R-:W-:Y:S01]  /*4ef0*/  LEA R58, P0, R92.reuse, R46, 0x1 ;  /* 0x0000002e5c3a7211 */ /* 0x048fe200078008ff */
[----:B--2---:R-:W-:Y:S01]  /*4f00*/  @!P1 HADD2.F32 R23, -RZ, R67.H1_H1 ;  /* 0x30000043ff179230 */ /* 0x004fe20000004100 */
[----:B------:R-:W-:Y:S01]  /*4f10*/  SHF.R.S32.HI R3, RZ, 0x1f, R2 ;  /* 0x0000001fff037819 */ /* 0x000fe20000011402 */
[--C-:B------:R-:W-:Y:S01]  /*4f20*/  @!P1 HADD2.F32 R43, -RZ, R68.reuse.H0_H0 ;  /* 0x20000044ff2b9230 */ /* 0x100fe20000004100 */
[----:B-1----:R-:W-:Y:S01]  /*4f30*/  LEA.HI.X R59, R92, R47, R110, 0x1, P0 ;  /* 0x0000002f5c3b7211 */ /* 0x002fe200000f0c6e */
[----:B------:R-:W-:Y:S01]  /*4f40*/  @!P1 HADD2.F32 R36, -RZ, R68.H1_H1 ;  /* 0x30000044ff249230 */ /* 0x000fe20000004100 */
[----:B------:R-:W-:Y:S02]  /*4f50*/  LEA.HI R2, R3, R2, RZ, 0x4 ;  /* 0x0000000203027211 */ /* 0x000fe400078f20ff */
[----:B------:R-:W-:Y:S02]  /*4f60*/  @!P1 SHF.R.U64 R14, R28, 0x10, R29 ;  /* 0x000000101c0e9819 */ /* 0x000fe4000000121d */
[----:B------:R-:W-:Y:S02]  /*4f70*/  LEA.HI.SX32 R2, R2, R69, 0x1c ;  /* 0x0000004502027211 */ /* 0x000fe400078fe2ff */
[--C-:B------:R-:W-:Y:S02]  /*4f80*/  @!P1 SHF.R.U32.HI R10, RZ, 0x10, R61.reuse ;  /* 0x00000010ff0a9819 */ /* 0x100fe4000001163d */
[----:B------:R-:W-:Y:S02]  /*4f90*/  SHF.R.S32.HI R3, RZ, 0x1f, R2 ;  /* 0x0000001fff037819 */ /* 0x000fe40000011402 */
[----:B------:R-:W-:Y:S02]  /*4fa0*/  SHF.L.U32 R52, R2, 0x3, RZ ;  /* 0x0000000302347819 */ /* 0x000fe400000006ff */
[----:B------:R-:W-:Y:S02]  /*4fb0*/  LEA.HI R3, R3, R2, RZ, 0x3 ;  /* 0x0000000203037211 */ /* 0x000fe400078f18ff */
[----:B------:R-:W-:Y:S02]  /*4fc0*/  @!P1 SHF.R.U64 R25, R60, 0x10, R61 ;  /* 0x000000103c199819 */ /* 0x000fe4000000123d */
[----:B------:R-:W-:Y:S02]  /*4fd0*/  SHF.R.S32.HI R2, RZ, 0x3, R3 ;  /* 0x00000003ff027819 */ /* 0x000fe40000011403 */
[----:B------:R-:W-:Y:S01]  /*4fe0*/  LOP3.LUT R3, R111, 0x38, R52, 0xf8, !PT ;  /* 0x000000386f037812 */ /* 0x000fe200078ef834 */
[----:B------:R-:W-:Y:S01]  /*4ff0*/  @!P1 HADD2.F32 R25, -RZ, R25.H0_H0 ;  /* 0x20000019ff199230 */ /* 0x000fe20000004100 */
[----:B------:R-:W-:Y:S01]  /*5000*/  @!P1 SHF.R.U64 R15, R30, 0x10, R31 ;  /* 0x000000101e0f9819 */ /* 0x000fe2000000121f */
[----:B------:R-:W-:Y:S01]  /*5010*/  IMAD R2, R2, 0xc00, R13 ;  /* 0x00000c0002027824 */ /* 0x000fe200078e020d */
[----:B------:R-:W-:Y:S02]  /*5020*/  LOP3.LUT R3, R3, R152, RZ, 0x3c, !PT ;  /* 0x0000009803037212 */ /* 0x000fe400078e3cff */
[----:B------:R-:W-:Y:S01]  /*5030*/  @!P1 SHF.R.U32.HI R21, RZ, 0x10, R31 ;  /* 0x00000010ff159819 */ /* 0x000fe2000001161f */
[----:B------:R-:W-:Y:S01]  /*5040*/  @!P1 HADD2.F32 R31, -RZ, R10.H0_H0 ;  /* 0x2000000aff1f9230 */ /* 0x000fe20000004100 */
[----:B------:R-:W-:Y:S01]  /*5050*/  @!P1 SHF.R.U32.HI R8, RZ, 0x10, R29 ;  /* 0x00000010ff089819 */ /* 0x000fe2000001161d */
[----:B------:R-:W-:Y:S01]  /*5060*/  IMAD.IADD R2, R2, 0x1, R3 ;  /* 0x0000000102027824 */ /* 0x000fe200078e0203 */
[----:B------:R-:W-:Y:S01]  /*5070*/  @!P1 HADD2.F32 R29, -RZ, R67.H0_H0 ;  /* 0x20000043ff1d9230 */ /* 0x000fe20000004100 */
[--C-:B------:R-:W-:Y:S01]  /*5080*/  @!P1 SHF.R.U64 R34, R62, 0x10, R63.reuse ;  /* 0x000000103e229819 */ /* 0x100fe2000000123f */
[----:B------:R-:W-:Y:S01]  /*5090*/  @!P1 HADD2.F32 R21, -RZ, R21.H0_H0 ;  /* 0x20000015ff159230 */ /* 0x000fe20000004100 */
[----:B------:R-:W-:Y:S02]  /*50a0*/  @!P1 SHF.R.U32.HI R44, RZ, 0x10, R63 ;  /* 0x00000010ff2c9819 */ /* 0x000fe4000001163f */
[----:B------:R-:W-:Y:S01]  /*50b0*/  SHF.L.U32 R48, R2, 0x1, RZ ;  /* 0x0000000102307819 */ /* 0x000fe200000006ff */
[----:B------:R-:W-:Y:S01]  /*50c0*/  @!P1 HADD2.F32 R2, -RZ, R39.H0_H0 ;  /* 0x20000027ff029230 */ /* 0x000fe20000004100 */
[----:B-----5:R-:W-:Y:S01]  /*50d0*/  @!P1 MOV R6, R17 ;  /* 0x0000001100069202 */ /* 0x020fe20000000f00 */
[----:B------:R-:W-:Y:S01]  /*50e0*/  @!P1 HADD2.F32 R44, -RZ, R44.H0_H0 ;  /* 0x2000002cff2c9230 */ /* 0x000fe20000004100 */
[----:B------:R-:W-:Y:S02]  /*50f0*/  ISETP.GE.AND P0, PT, R52, c[0x0][0x1d4], PT ;  /* 0x0000750034007a0c */ /* 0x000fe40003f06270 */
[----:B------:R-:W1:Y:S01]  /*5100*/  LDS.128 R48, [R48+0x5080] ;  /* 0x0050800030307984 */ /* 0x000e620000000c00 */
[----:B------:R-:W-:Y:S05]  /*5110*/  @!P1 HADD2.F32 R3, -RZ, R6.H0_H0 ;  /* 0x20000006ff039230 */ /* 0x000fea0000004100 */
[CC--:B------:R-:W-:Y:S02]  /*5120*/  @!P1 FMUL.FTZ R5, R3.reuse, R2.reuse ;  /* 0x0000000203059220 */ /* 0x0c0fe40000410000 */
[----:B-1----:R-:W-:Y:S02]  /*5130*/  @!P1 IMAD.MOV.U32 R9, RZ, RZ, R49 ;  /* 0x000000ffff099224 */ /* 0x002fe400078e0031 */
[----:B------:R-:W-:Y:S02]  /*5140*/  @!P1 IMAD.MOV.U32 R20, RZ, RZ, R48 ;  /* 0x000000ffff149224 */ /* 0x000fe400078e0030 */
[----:B------:R-:W-:Y:S01]  /*5150*/  @!P1 IMAD.MOV.U32 R45, RZ, RZ, R51 ;  /* 0x000000ffff2d9224 */ /* 0x000fe200078e0033 */
[--C-:B------:R-:W-:Y:S01]  /*5160*/  @!P1 HADD2.F32 R28, -RZ, R9.reuse.H0_H0 ;  /* 0x20000009ff1c9230 */ /* 0x100fe20000004100 */
[----:B------:R-:W-:Y:S01]  /*5170*/  @!P1 IMAD.MOV.U32 R38, RZ, RZ, R50 ;  /* 0x000000ffff269224 */ /* 0x000fe200078e0032 */
[----:B------:R-:W-:Y:S02]  /*5180*/  @!P1 HADD2.F32 R30, -RZ, R9.H1_H1 ;  /* 0x30000009ff1e9230 */ /* 0x000fe40000004100 */
[----:B------:R-:W-:Y:S01]  /*5190*/  @!P1 HADD2.F32 R42, -RZ, R45.H0_H0 ;  /* 0x2000002dff2a9230 */ /* 0x000fe20000004100 */
[----:B------:R-:W-:Y:S01]  /*51a0*/  @!P1 FMUL.FTZ R11, R28, R2 ;  /* 0x000000021c0b9220 */ /* 0x000fe20000410000 */
[----:B------:R-:W-:Y:S02]  /*51b0*/  @!P1 HADD2.F32 R2, -RZ, R8.H0_H0 ;  /* 0x20000008ff029230 */ /* 0x000fe40000004100 */
[----:B------:R-:W-:Y:S01]  /*51c0*/  @!P1 HADD2.F32 R8, -RZ, R6.H1_H1 ;  /* 0x30000006ff089230 */ /* 0x000fe20000004100 */
[----:B------:R-:W-:Y:S01]  /*51d0*/  @!P1 FFMA.FTZ R61, R3, R29, -R11 ;  /* 0x0000001d033d9223 */ /* 0x000fe2000001080b */
[----:B------:R-:W-:Y:S01]  /*51e0*/  @!P1 MOV R11, R16 ;  /* 0x00000010000b9202 */ /* 0x000fe20000000f00 */
[-C--:B------:R-:W-:Y:S01]  /*51f0*/  @!P1 FMUL.FTZ R10, R30, R2.reuse ;  /* 0x000000021e0a9220 */ /* 0x080fe20000410000 */
[----:B------:R-:W-:Y:S01]  /*5200*/  @!P1 HADD2.F32 R3, -RZ, R39.H1_H1 ;  /* 0x30000027ff039230 */ /* 0x000fe20000004100 */
[C---:B------:R-:W-:Y:S01]  /*5210*/  @!P1 FMUL.FTZ R6, R8.reuse, R2 ;  /* 0x0000000208069220 */ /* 0x040fe20000410000 */
[----:B------:R-:W-:Y:S01]  /*5220*/  @!P1 HADD2.F32 R22, -RZ, R20.H0_H0 ;  /* 0x20000014ff169230 */ /* 0x000fe20000004100 */
[----:B------:R-:W-:Y:S01]  /*5230*/  @!P1 FFMA.FTZ R60, R8, R31, -R10 ;  /* 0x0000001f083c9223 */ /* 0x000fe2000001080a */
[--C-:B------:R-:W-:Y:S02]  /*5240*/  @!P1 HADD2.F32 R9, -RZ, R11.reuse.H0_H0 ;  /* 0x2000000bff099230 */ /* 0x100fe40000004100 */
[----:B------:R-:W-:Y:S01]  /*5250*/  @!P1 HADD2.F32 R10, -RZ, R40.H0_H0 ;  /* 0x20000028ff0a9230 */ /* 0x000fe20000004100 */
[-C--:B------:R-:W-:Y:S01]  /*5260*/  @!P1 FMUL.FTZ R24, R22, R3.reuse ;  /* 0x0000000316189220 */ /* 0x080fe20000410000 */
[----:B------:R-:W-:Y:S01]  /*5270*/  @!P1 HADD2.F32 R8, -RZ, R11.H1_H1 ;  /* 0x3000000bff089230 */ /* 0x000fe20000004100 */
[C---:B------:R-:W-:Y:S01]  /*5280*/  @!P1 FMUL.FTZ R2, R9.reuse, R3 ;  /* 0x0000000309029220 */ /* 0x040fe20000410000 */
[----:B------:R-:W-:Y:S01]  /*5290*/  @!P1 HADD2.F32 R3, -RZ, R14.H0_H0 ;  /* 0x2000000eff039230 */ /* 0x000fe20000004100 */
[----:B------:R-:W-:Y:S01]  /*52a0*/  @!P1 FFMA.FTZ R57, R9, R23, -R24 ;  /* 0x0000001709399223 */ /* 0x000fe20000010818 */
[----:B------:R-:W-:Y:S01]  /*52b0*/  @!P1 MOV R14, R19 ;  /* 0x00000013000e9202 */ /* 0x000fe20000000f00 */
[-C--:B------:R-:W-:Y:S01]  /*52c0*/  @!P1 FMUL.FTZ R11, R42, R10.reuse ;  /* 0x0000000a2a0b9220 */ /* 0x080fe20000410000 */
[----:B------:R-:W-:Y:S01]  /*52d0*/  @!P1 HADD2.F32 R24, -RZ, R20.H1_H1 ;  /* 0x30000014ff189230 */ /* 0x000fe20000004100 */
[----:B------:R-:W-:Y:S01]  /*52e0*/  @!P1 FFMA.FTZ R2, R22, R23, R2 ;  /* 0x0000001716029223 */ /* 0x000fe20000010002 */
[----:B------:R-:W-:Y:S02]  /*52f0*/  @!P1 HADD2.F32 R39, -RZ, R34.H0_H0 ;  /* 0x20000022ff279230 */ /* 0x000fe40000004100 */
[--C-:B------:R-:W-:Y:S01]  /*5300*/  @!P1 HADD2.F32 R9, -RZ, R14.reuse.H0_H0 ;  /* 0x2000000eff099230 */ /* 0x100fe20000004100 */
[-C--:B------:R-:W-:Y:S01]  /*5310*/  @!P1 FMUL.FTZ R20, R24, R3.reuse ;  /* 0x0000000318149220 */ /* 0x080fe20000410000 */
[----:B------:R-:W-:Y:S01]  /*5320*/  @!P1 HADD2.F32 R14, -RZ, R14.H1_H1 ;  /* 0x3000000eff0e9230 */ /* 0x000fe20000004100 */
[C---:B------:R-:W-:Y:S01]  /*5330*/  @!P1 FMUL.FTZ R3, R8.reuse, R3 ;  /* 0x0000000308039220 */ /* 0x040fe20000410000 */
[--C-:B------:R-:W-:Y:S01]  /*5340*/  @!P1 HADD2.F32 R34, -RZ, R38.reuse.H0_H0 ;  /* 0x20000026ff229230 */ /* 0x100fe20000004100 */
[C---:B------:R-:W-:Y:S01]  /*5350*/  @!P1 FMUL.FTZ R10, R9.reuse, R10 ;  /* 0x0000000a090a9220 */ /* 0x040fe20000410000 */
[----:B------:R-:W-:Y:S01]  /*5360*/  @!P1 HADD2.F32 R38, -RZ, R38.H1_H1 ;  /* 0x30000026ff269230 */ /* 0x000fe20000004100 */
[----:B------:R-:W-:Y:S01]  /*5370*/  @!P1 FFMA.FTZ R55, R9, R43, -R11 ;  /* 0x0000002b09379223 */ /* 0x000fe2000001080b */
[----:B------:R-:W-:Y:S01]  /*5380*/  @!P1 MOV R9, R18 ;  /* 0x0000001200099202 */ /* 0x000fe20000000f00 */
[-C--:B------:R-:W-:Y:S01]  /*5390*/  @!P1 FFMA.FTZ R56, R8, R25.reuse, -R20 ;  /* 0x0000001908389223 */ /* 0x080fe20000010814 */
[----:B------:R-:W-:Y:S01]  /*53a0*/  @!P1 HADD2.F32 R8, -RZ, R40.H1_H1 ;  /* 0x30000028ff089230 */ /* 0x000fe20000004100 */
[----:B------:R-:W-:Y:S01]  /*53b0*/  @!P1 FFMA.FTZ R3, R24, R25, R3 ;  /* 0x0000001918039223 */ /* 0x000fe20000010003 */
[----:B------:R-:W-:Y:S01]  /*53c0*/  @!P1 HADD2.F32 R11, -RZ, R15.H0_H0 ;  /* 0x2000000fff0b9230 */ /* 0x000fe20000004100 */
[----:B------:R-:W-:Y:S01]  /*53d0*/  @!P1 FFMA.FTZ R5, R28, R29, R5 ;  /* 0x0000001d1c059223 */ /* 0x000fe20000010005 */
[----:B------:R-:W-:Y:S01]  /*53e0*/  @!P1 HADD2.F32 R40, -RZ, R45.H1_H1 ;  /* 0x3000002dff289230 */ /* 0x000fe20000004100 */
[----:B------:R-:W-:Y:S01]  /*53f0*/  @!P1 FFMA.FTZ R6, R30, R31, R6 ;  /* 0x0000001f1e069223 */ /* 0x000fe20000010006 */
[--C-:B------:R-:W-:Y:S01]  /*5400*/  @!P1 HADD2.F32 R20, -RZ, R9.reuse.H0_H0 ;  /* 0x20000009ff149230 */ /* 0x100fe20000004100 */
[----:B------:R-:W-:Y:S01]  /*5410*/  @!P1 FMUL.FTZ R53, R38, R11 ;  /* 0x0000000b26359220 */ /* 0x000fe20000410000 */
[----:B------:R-:W-:Y:S01]  /*5420*/  @!P1 F2FP.PACK_AB R2, R3, R2 ;  /* 0x000000020302923e */ /* 0x000fe200000000ff */
[----:B------:R-:W-:Y:S01]  /*5430*/  @!P1 FMUL.FTZ R45, R40, R21 ;  /* 0x00000015282d9220 */ /* 0x000fe20000410000 */
[----:B------:R-:W-:Y:S01]  /*5440*/  @!P1 F2FP.PACK_AB R5, R6, R5 ;  /* 0x000000050605923e */ /* 0x000fe200000000ff */
[----:B------:R-:W-:Y:S01]  /*5450*/  @!P1 HADD2.F32 R15, -RZ, R9.H1_H1 ;  /* 0x30000009ff0f9230 */ /* 0x000fe20000004100 */
[----:B------:R-:W-:Y:S01]  /*5460*/  @!P1 FMUL.FTZ R9, R34, R8 ;  /* 0x0000000822099220 */ /* 0x000fe20000410000 */
[----:B------:R-:W-:Y:S01]  /*5470*/  @!P1 MOV R48, R2 ;  /* 0x0000000200309202 */ /* 0x000fe20000000f00 */
[----:B------:R-:W-:Y:S02]  /*5480*/  @!P1 FFMA.FTZ R45, R14, R44, -R45 ;  /* 0x0000002c0e2d9223 */ /* 0x000fe4000001082d */
[----:B------:R-:W-:Y:S02]  /*5490*/  @!P1 FFMA.FTZ R54, R20, R36, -R9 ;  /* 0x0000002414369223 */ /* 0x000fe40000010809 */
[C---:B------:R-:W-:Y:S02]  /*54a0*/  @!P1 FFMA.FTZ R53, R15.reuse, R39, -R53 ;  /* 0x000000270f359223 */ /* 0x040fe40000010835 */
        /* <DEDUP_REMOVED lines=8> */
[----:B------:R-:W-:Y:S01]  /*5530*/  @!P1 IMAD.MOV.U32 R18, RZ, RZ, R14 ;  /* 0x000000ffff129224 */ /* 0x000fe200078e000e */
[----:B------:R-:W-:Y:S01]  /*5540*/  @!P1 MOV R17, R21 ;  /* 0x0000001500119202 */ /* 0x000fe20000000f00 */
[----:B------:R-:W-:Y:S01]  /*5550*/  @!P1 FFMA.FTZ R8, R34, R36, R8 ;  /* 0x0000002422089223 */ /* 0x000fe20000010008 */
[----:B------:R-:W-:Y:S01]  /*5560*/  @!P1 MOV R16, R20 ;  /* 0x0000001400109202 */ /* 0x000fe20000000f00 */
[----:B------:R-:W-:Y:S01]  /*5570*/  @!P1 FFMA.FTZ R9, R38, R39, R9 ;  /* 0x0000002726099223 */ /* 0x000fe20000010009 */
[----:B------:R-:W-:Y:S01]  /*5580*/  @!P1 MOV R19, R15 ;  /* 0x0000000f00139202 */ /* 0x000fe20000000f00 */
[----:B------:R-:W-:Y:S02]  /*5590*/  @!P1 FFMA.FTZ R10, R42, R43, R10 ;  /* 0x0000002b2a0a9223 */ /* 0x000fe4000001000a */
[----:B------:R-:W-:Y:S01]  /*55a0*/  @!P1 FFMA.FTZ R11, R40, R44, R11 ;  /* 0x0000002c280b9223 */ /* 0x000fe2000001000b */
[----:B------:R-:W-:Y:S01]  /*55b0*/  @!P1 F2FP.PACK_AB R8, R9, R8 ;  /* 0x000000080908923e */ /* 0x000fe200000000ff */
[----:B------:R1:W-:Y:S03]  /*55c0*/  ST.E.128 [R58.64], R16 ;  /* 0x000000103a007985 */ /* 0x0003e6000c101d06 */
[----:B------:R-:W-:Y:S02]  /*55d0*/  @!P1 F2FP.PACK_AB R10, R11, R10 ;  /* 0x0000000a0b0a923e */ /* 0x000fe400000000ff */
[----:B------:R-:W-:Y:S02]  /*55e0*/  @!P1 MOV R50, R8 ;  /* 0x0000000800329202 */ /* 0x000fe40000000f00 */
[----:B------:R-:W-:Y:S01]  /*55f0*/  @!P1 MOV R51, R10 ;  /* 0x0000000a00339202 */ /* 0x000fe20000000f00 */
[----:B------:R-:W-:-:S05]  /*5600*/  @P0 BRA `(.L_x_1215) ;  /* 0x0000036000000947 */ /* 0x000fca0003800000 */
[C---:B------:R-:W-:Y:S04]  /*5610*/  LEA R2, P0, R52.reuse, R46, 0x1 ;  /* 0x0000002e34027211 */ /* 0x040fe800078008ff */
[----:B------:R-:W-:Y:S05]  /*5620*/  LEA.HI.X.SX32 R3, R52, R47, 0x1, P0 ;  /* 0x0000002f34037211 */ /* 0x000fea00000f0eff */
[----:B------:R2:W-:Y:S01]  /*5630*/  ST.E.128 [R2.64], R48 ;  /* 0x0000003002007985 */ /* 0x0005e2000c101d06 */
[----:B------:R-:W-:-:S05]  /*5640*/  BRA `(.L_x_1215) ;  /* 0x0000032000007947 */ /* 0x000fca0003800000 */
.L_x_1199:
        /* <DEDUP_REMOVED lines=10> */
[C---:B---3--:R-:W-:Y:S04]  /*56f0*/  @!P5 LEA R8, P0, R26.reuse, R3, 0x1 ;  /* 0x000000031a08d211 */ /* 0x048fe800078008ff */
[----:B------:R-:W-:Y:S02]  /*5700*/  @!P5 LEA.HI.X R9, R26, R5, R27, 0x1, P0 ;  /* 0x000000051a09d211 */ /* 0x000fe400000f0c1b */
[----:B------:R-:W-:Y:S11]  /*5710*/  ISETP.GE.AND P0, PT, R88, c[0x0][0x1d4], PT ;  /* 0x0000750058007a0c */ /* 0x000ff60003f06270 */
[----:B------:R-:W-:Y:S02]  /*5720*/  @!UPT UIADD3 URZ, URZ, URZ, URZ ;  /* 0x0000003f3f3ff290 */ /* 0x000fe4000fffe03f */
[C---:B------:R-:W-:Y:S04]  /*5730*/  @!P0 LEA R2, P1, R83.reuse, R3, 0x1 ;  /* 0x0000000353028211 */ /* 0x040fe800078208ff */
[----:B------:R-:W-:Y:S01]  /*5740*/  @!P0 LEA.HI.X R3, R83, R5, R89, 0x1, P1 ;  /* 0x0000000553038211 */ /* 0x000fe200008f0c59 */
[----:B-1----:R-:W-:Y:S04]  /*5750*/  @!P5 ST.E.128 [R8.64], R16 ;  /* 0x000000100800d985 */ /* 0x002fe8000c101d06 */
[----:B------:R-:W1:Y:S04]  /*5760*/  @!P0 LDS.128 R8, [R74+0x6880] ;  /* 0x006880004a088984 */ /* 0x000e680000000c00 */
[----:B-1----:R1:W-:Y:S02]  /*5770*/  @!P0 ST.E.128 [R2.64], R8 ;  /* 0x0000000802008985 */ /* 0x0023e4000c101d06 */
.L_x_1223:
[----:B-12---:R-:W-:Y:S05]  /*5780*/  BSYNC B0 ;  /* 0x0000000000007941 */ /* 0x006fea0003800000 */
.L_x_1222:
[----:B---3--:R1:W2:Y:S01]  /*5790*/  SHFL.IDX PT, R3, R86, 0x1, 0x181f ;  /* 0x00381f0056037f89 */ /* 0x0082a200000e0000 */
        /* <DEDUP_REMOVED lines=14> */
.L_x_1225:
[----:B------:R-:W-:Y:S05]  /*5880*/  BSYNC B0 ;  /* 0x0000000000007941 */ /* 0x000fea0003800000 */
.L_x_1224:
        /* <DEDUP_REMOVED lines=14> */
.L_x_1215:
[----:B------:R-:W-:Y:S05]  /*5970*/  BSYNC B2 ;  /* 0x0000000000027941 */ /* 0x000fea0003800000 */
.L_x_1198:
[C---:B-1----:R-:W-:Y:S01]  /*5980*/  IMAD R17, R41.reuse, -0x30, RZ ;  /* 0xffffffd029117824 */ /* 0x042fe200078e02ff */
[----:B------:R-:W-:Y:S01]  /*5990*/  ISETP.NE.AND P6, PT, R132, RZ, PT ;  /* 0x000000ff8400720c */ /* 0x000fe20003fc5270 */
[----:B--23--:R-:W-:Y:S01]  /*59a0*/  IMAD.WIDE R8, R41, 0x30, R112 ;  /* 0x0000003029087825 */ /* 0x00cfe200078e0270 */
[----:B------:R-:W-:Y:S03]  /*59b0*/  BSSY B0, `(.L_x_1226) ;  /* 0x000004d000007945 */ /* 0x000fe60003800000 */
[----:B------:R-:W-:Y:S05]  /*59c0*/  IMAD.IADD R2, R127, 0x1, R17 ;  /* 0x000000017f027824 */ /* 0x000fea00078e0211 */
[----:B------:R-:W-:Y:S11]  /*59d0*/  ISETP.GE.AND P1, PT, R2, 0x11, PT ;  /* 0x000000110200780c */ /* 0x000ff60003f26270 */
[----:B------:R-:W-:Y:S02]  /*59e0*/  @!UPT UIADD3 URZ, URZ, URZ, URZ ;  /* 0x0000003f3f3ff290 */ /* 0x000fe4000fffe03f */
        /* <DEDUP_REMOVED lines=9> */
[----:B------:R-:W-:Y:S01]  /*5a80*/  @P3 MOV R2, R94 ;  /* 0x0000005e00023202 */ /* 0x000fe20000000f00 */
[----:B----4-:R-:W-:Y:S04]  /*5a90*/  @P3 IMAD.MOV.U32 R3, RZ, RZ, R105 ;  /* 0x000000ffff033224 */ /* 0x010fe800078e0069 */
[C---:B------:R-:W-:Y:S04]  /*5aa0*/  @P3 IMAD.WIDE.U32 R2, R8.reuse, c[0x0][0x258], R2 ;  /* 0x0000960008023a25 */ /* 0x040fe800078e0002 */
[----:B------:R-:W-:Y:S01]  /*5ab0*/  @P3 IMAD R8, R8, c[0x0][0x25c], R5 ;  /* 0x0000970008083a24 */ /* 0x000fe200078e0205 */
[----:B------:R-:W-:Y:S01]  /*5ac0*/  @P3 LEA R14, P4, R2, c[0x0][0x250], 0x1 ;  /* 0x00009400020e3a11 */ /* 0x000fe200078808ff */
[----:B------:R-:W-:Y:S03]  /*5ad0*/  @P1 IMAD R5, R10, c[0x0][0x258], RZ ;  /* 0x000096000a051a24 */ /* 0x000fe600078e02ff */
[----:B------:R-:W-:Y:S01]  /*5ae0*/  @P3 IADD3 R8, R3, R8, RZ ;  /* 0x0000000803083210 */ /* 0x000fe20007ffe0ff */
[----:B------:R-:W-:Y:S01]  /*5af0*/  @P1 IMAD R5, R6, c[0x0][0x25c], R5 ;  /* 0x0000970006051a24 */ /* 0x000fe200078e0205 */
[----:B------:R-:W-:Y:S02]  /*5b00*/  @P1 MOV R3, R105 ;  /* 0x0000006900031202 */ /* 0x000fe40000000f00 */
[----:B------:R-:W-:Y:S01]  /*5b10*/  @P3 LEA.HI.X R15, R2, c[0x0][0x254], R8, 0x1, P4 ;  /* 0x00009500020f3a11 */ /* 0x000fe200020f0c08 */
[----:B------:R-:W-:Y:S04]  /*5b20*/  @P1 IMAD.MOV.U32 R2, RZ, RZ, R94 ;  /* 0x000000ffff021224 */ /* 0x000fe800078e005e */
[----:B------:R-:W-:Y:S04]  /*5b30*/  @P1 IMAD.WIDE.U32 R2, R6, c[0x0][0x258], R2 ;  /* 0x0000960006021a25 */ /* 0x000fe800078e0002 */
[----:B------:R-:W-:Y:S01]  /*5b40*/  @P1 IMAD.IADD R5, R3, 0x1, R5 ;  /* 0x0000000103051824 */ /* 0x000fe200078e0205 */
[C---:B------:R-:W-:Y:S01]  /*5b50*/  @P1 LEA R10, P4, R2.reuse, c[0x0][0x250], 0x1 ;  /* 0x00009400020a1a11 */ /* 0x040fe200078808ff */
[----:B------:R-:W-:Y:S03]  /*5b60*/  @P0 IMAD.MOV.U32 R3, RZ, RZ, R105 ;  /* 0x000000ffff030224 */ /* 0x000fe600078e0069 */
[----:B------:R-:W-:Y:S01]  /*5b70*/  @P1 LEA.HI.X R11, R2, c[0x0][0x254], R5, 0x1, P4 ;  /* 0x00009500020b1a11 */ /* 0x000fe200020f0c05 */
[----:B------:R-:W-:Y:S01]  /*5b80*/  @P0 IMAD R5, R18, c[0x0][0x258], RZ ;  /* 0x0000960012050a24 */ /* 0x000fe200078e02ff */
[----:B------:R-:W-:Y:S03]  /*5b90*/  @P0 MOV R2, R94 ;  /* 0x0000005e00020202 */ /* 0x000fe60000000f00 */
[C---:B------:R-:W-:Y:S02]  /*5ba0*/  @P0 IMAD R5, R16.reuse, c[0x0][0x25c], R5 ;  /* 0x0000970010050a24 */ /* 0x040fe400078e0205 */
[----:B------:R-:W-:Y:S05]  /*5bb0*/  @P0 IMAD.WIDE.U32 R2, R16, c[0x0][0x258], R2 ;  /* 0x0000960010020a25 */ /* 0x000fea00078e0002 */
[C---:B------:R-:W-:Y:S02]  /*5bc0*/  @P0 LEA R8, P4, R2.reuse, c[0x0][0x250], 0x1 ;  /* 0x0000940002080a11 */ /* 0x040fe400078808ff */
[----:B------:R-:W-:Y:S04]  /*5bd0*/  @P0 IADD3 R5, R3, R5, RZ ;  /* 0x0000000503050210 */ /* 0x000fe80007ffe0ff */
[----:B------:R-:W-:Y:S01]  /*5be0*/  @P0 LEA.HI.X R9, R2, c[0x0][0x254], R5, 0x1, P4 ;  /* 0x0000950002090a11 */ /* 0x000fe200020f0c05 */
[----:B------:R-:W-:Y:S01]  /*5bf0*/  IMAD R2, R93, c[0x0][0x208], RZ ;  /* 0x000082005d027a24 */ /* 0x000fe200078e02ff */
[----:B------:R-:W-:Y:S03]  /*5c00*/  ISETP.NE.AND P4, PT, R133, RZ, PT ;  /* 0x000000ff8500720c */ /* 0x000fe60003f85270 */
[C---:B------:R-:W-:Y:S02]  /*5c10*/  IMAD R5, R91.reuse, c[0x0][0x20c], R2 ;  /* 0x000083005b057a24 */ /* 0x040fe400078e0202 */
[----:B------:R-:W-:Y:S04]  /*5c20*/  IMAD.WIDE.U32 R2, R91, c[0x0][0x208], RZ ;  /* 0x000082005b027a25 */ /* 0x000fe800078e00ff */
[----:B------:R-:W-:Y:S02]  /*5c30*/  IMAD.IADD R3, R3, 0x1, R5 ;  /* 0x0000000103037824 */ /* 0x000fe400078e0205 */
[----:B------:R-:W-:Y:S02]  /*5c40*/  IMAD R5, R104, c[0x0][0x218], RZ ;  /* 0x0000860068057a24 */ /* 0x000fe400078e02ff */
[----:B------:R-:W-:Y:S01]  /*5c50*/  @!PT LDS RZ, [RZ] ;  /* 0x00000000fffff984 */ /* 0x000fe20000000800 */
[----:B------:R-:W-:Y:S01]  /*5c60*/  @!PT LDS RZ, [RZ] ;  /* 0x00000000fffff984 */ /* 0x000fe20000000800 */
[----:B------:R-:W-:Y:S01]  /*5c70*/  @!PT LDS RZ, [RZ] ;  /* 0x00000000fffff984 */ /* 0x000fe20000000800 */
[----:B------:R1:W-:Y:S01]  /*5c80*/  @P3 LDGSTS.E.BYPASS.LTC128B.128 [R74+0x2080], [R14.64], !P4 ;  /* 0x020800000e4a3fae */ /* 0x0003e2000e101d46 */
[C---:B------:R-:W-:Y:S04]  /*5c90*/  IMAD.WIDE.U32 R2, R90.reuse, c[0x0][0x218], R2 ;  /* 0x000086005a027a25 */ /* 0x040fe800078e0002 */
[----:B------:R1:W-:Y:S01]  /*5ca0*/  @P3 LDGSTS.E.BYPASS.LTC128B.128 [R74+0x3880], [R14.64+0x80], !P6 ;  /* 0x038800800e4a3fae */ /* 0x0003e2000f101d46 */
[----:B------:R-:W-:Y:S04]  /*5cb0*/  IMAD R5, R90, c[0x0][0x21c], R5 ;  /* 0x000087005a057a24 */ /* 0x000fe800078e0205 */
[----:B------:R2:W-:Y:S05]  /*5cc0*/  @P1 LDGSTS.E.BYPASS.LTC128B.128 [R74+0x2880], [R10.64], !P4 ;  /* 0x028800000a4a1fae */ /* 0x0005ea000e101d46 */
[----:B------:R2:W-:Y:S05]  /*5cd0*/  @P1 LDGSTS.E.BYPASS.LTC128B.128 [R74+0x4080], [R10.64+0x80], !P6 ;  /* 0x040800800a4a1fae */ /* 0x0005ea000f101d46 */
[----:B------:R2:W-:Y:S05]  /*5ce0*/  @P0 LDGSTS.E.BYPASS.LTC128B.128 [R74+0x3080], [R8.64], !P4 ;  /* 0x03080000084a0fae */ /* 0x0005ea000e101d46 */
[----:B------:R2:W-:Y:S01]  /*5cf0*/  @P0 LDGSTS.E.BYPASS.LTC128B.128 [R74+0x4880], [R8.64+0x80], !P6 ;  /* 0x04880080084a0fae */ /* 0x0005e2000f101d46 */
[----:B------:R-:W-:Y:S04]  /*5d00*/  IADD3 R2, P0, R162, R2, RZ ;  /* 0x00000002a2027210 */ /* 0x000fe80007f1e0ff */
[----:B------:R-:W0:Y:S01]  /*5d10*/  LDGDEPBAR ;  /* 0x00000000000079af */ /* 0x000e220000000000 */
[----:B------:R-:W-:Y:S02]  /*5d20*/  IADD3.X R3, R130, R3, R5, P0, !PT ;  /* 0x0000000382037210 */ /* 0x000fe400007fe405 */
[C---:B-1----:R-:W-:Y:S02]  /*5d30*/  LEA R14, P0, R2.reuse, c[0x0][0x1f8], 0x1 ;  /* 0x00007e00020e7a11 */ /* 0x042fe400078008ff */
[----:B------:R-:W-:Y:S02]  /*5d40*/  IADD3 R5, R17, R4, RZ ;  /* 0x0000000411057210 */ /* 0x000fe40007ffe0ff */
[----:B------:R-:W-:Y:S02]  /*5d50*/  LEA.HI.X R6, R2, c[0x0][0x1fc], R3, 0x1, P0 ;  /* 0x00007f0002067a11 */ /* 0x000fe400000f0c03 */
[----:B------:R2:W1:Y:S01]  /*5d60*/  SHFL.IDX PT, R2, R14, RZ, 0x181f ;  /* 0x00181fff0e027589 */ /* 0x00046200000e0000 */
[----:B------:R-:W-:Y:S04]  /*5d70*/  IMNMX R5, R5, 0x30, PT ;  /* 0x0000003005057817 */ /* 0x000fe80003800200 */
[----:B------:R2:W3:Y:S01]  /*5d80*/  SHFL.IDX PT, R3, R6, RZ, 0x181f ;  /* 0x00181fff06037589 */ /* 0x0004e200000e0000 */
[----:B------:R-:W-:Y:S05]  /*5d90*/  IMAD.IADD R5, R5, 0x1, -R37 ;  /* 0x0000000105057824 */ /* 0x000fea00078e0a25 */
[----:B------:R-:W-:Y:S01]  /*5da0*/  ISETP.GE.AND P0, PT, R5, 0x1, PT ;  /* 0x000000010500780c */ /* 0x000fe20003f06270 */
[----:B------:R-:W-:Y:S04]  /*5db0*/  DEPBAR.LE SB0, 0x0 ;  /* 0x000080000000791a */ /* 0x000fe80000000000 */
[----:B------:R-:W-:Y:S08]  /*5dc0*/  BAR.SYNC.DEFER_BLOCKING 0x0 ;  /* 0x0000000000007b1d */ /* 0x000ff00000010000 */
[----:B------:R-:W-:-:S05]  /*5dd0*/  @!P0 BRA `(.L_x_1227) ;  /* 0x000000a000008947 */ /* 0x000fca0003800000 */
[----:B-1----:R-:W1:Y:S01]  /*5de0*/  @!P5 LDS.128 R16, [R74+0x2080] ;  /* 0x002080004a10d984 */ /* 0x002e620000000c00 */
[CC--:B--2---:R-:W-:Y:S04]  /*5df0*/  @!P5 LEA R8, P0, R26.reuse, R2.reuse, 0x1 ;  /* 0x000000021a08d211 */ /* 0x0c4fe800078008ff */
[-C--:B---3--:R-:W-:Y:S02]  /*5e00*/  @!P5 LEA.HI.X R9, R26, R3.reuse, R27, 0x1, P0 ;  /* 0x000000031a09d211 */ /* 0x088fe400000f0c1b */
[----:B------:R-:W-:Y:S11]  /*5e10*/  ISETP.GE.AND P0, PT, R88, c[0x0][0x1d4], PT ;  /* 0x0000750058007a0c */ /* 0x000ff60003f06270 */
[----:B------:R-:W-:Y:S02]  /*5e20*/  @!UPT UIADD3 URZ, URZ, URZ, URZ ;  /* 0x0000003f3f3ff290 */ /* 0x000fe4000fffe03f */
[C---:B------:R-:W-:Y:S04]  /*5e30*/  @!P0 LEA R2, P1, R83.reuse, R2, 0x1 ;  /* 0x0000000253028211 */ /* 0x040fe800078208ff */
[----:B------:R-:W-:Y:S01]  /*5e40*/  @!P0 LEA.HI.X R3, R83, R3, R89, 0x1, P1 ;  /* 0x0000000353038211 */ /* 0x000fe200008f0c59 */
[----:B-1----:R-:W-:Y:S04]  /*5e50*/  @!P5 ST.E.128 [R8.64], R16 ;  /* 0x000000100800d985 */ /* 0x002fe8000c101d06 */
[----:B------:R-:W1:Y:S04]  /*5e60*/  @!P0 LDS.128 R8, [R74+0x3880] ;  /* 0x003880004a088984 */ /* 0x000e680000000c00 */
[----:B-1----:R1:W-:Y:S02]  /*5e70*/  @!P0 ST.E.128 [R2.64], R8 ;  /* 0x0000000802008985 */ /* 0x0023e4000c101d06 */
.L_x_1227:
[----:B-1----:R-:W-:Y:S05]  /*5e80*/  BSYNC B0 ;  /* 0x0000000000007941 */ /* 0x002fea0003800000 */
.L_x_1226:
[----:B---3--:R1:W3:Y:S01]  /*5e90*/  SHFL.IDX PT, R3, R6, 0x1, 0x181f ;  /* 0x00381f0006037f89 */ /* 0x0082e200000e0000 */
[----:B------:R-:W-:Y:S01]  /*5ea0*/  ISETP.GE.AND P0, PT, R5, 0x11, PT ;  /* 0x000000110500780c */ /* 0x000fe20003f06270 */
[----:B------:R-:W-:Y:S02]  /*5eb0*/  BSSY B0, `(.L_x_1228) ;  /* 0x000000d000007945 */ /* 0x000fe40003800000 */
[----:B------:R1:W4:Y:S10]  /*5ec0*/  SHFL.IDX PT, R2, R14, 0x1, 0x181f ;  /* 0x00381f000e027f89 */ /* 0x00033400000e0000 */
[----:B------:R-:W-:-:S05]  /*5ed0*/  @!P0 BRA `(.L_x_1229) ;  /* 0x000000a000008947 */ /* 0x000fca0003800000 */
[----:B------:R-:W5:Y:S01]  /*5ee0*/  @!P5 LDS.128 R16, [R74+0x2880] ;  /* 0x002880004a10d984 */ /* 0x000f620000000c00 */
[CC--:B--2-4-:R-:W-:Y:S04]  /*5ef0*/  @!P5 LEA R8, P0, R26.reuse, R2.reuse, 0x1 ;  /* 0x000000021a08d211 */ /* 0x0d4fe800078008ff */
[-C--:B---3--:R-:W-:Y:S02]  /*5f00*/  @!P5 LEA.HI.X R9, R26, R3.reuse, R27, 0x1, P0 ;  /* 0x000000031a09d211 */ /* 0x088fe400000f0c1b */
[----:B------:R-:W-:Y:S11]  /*5f10*/  ISETP.GE.AND P0, PT, R88, c[0x0][0x1d4], PT ;  /* 0x0000750058007a0c */ /* 0x000ff60003f06270 */
[----:B------:R-:W-:Y:S02]  /*5f20*/  @!UPT UIADD3 URZ, URZ, URZ, URZ ;  /* 0x0000003f3f3ff290 */ /* 0x000fe4000fffe03f */
[C---:B------:R-:W-:Y:S04]  /*5f30*/  @!P0 LEA R2, P1, R83.reuse, R2, 0x1 ;  /* 0x0000000253028211 */ /* 0x040fe800078208ff */
[----:B------:R-:W-:Y:S01]  /*5f40*/  @!P0 LEA.HI.X R3, R83, R3, R89, 0x1, P1 ;  /* 0x0000000353038211 */ /* 0x000fe200008f0c59 */
[----:B-----5:R-:W-:Y:S04]  /*5f50*/  @!P5 ST.E.128 [R8.64], R16 ;  /* 0x000000100800d985 */ /* 0x020fe8000c101d06 */
[----:B------:R-:W2:Y:S04]  /*5f60*/  @!P0 LDS.128 R8, [R74+0x4080] ;  /* 0x004080004a088984 */ /* 0x000ea80000000c00 */
[----:B--2---:R2:W-:Y:S02]  /*5f70*/  @!P0 ST.E.128 [R2.64], R8 ;  /* 0x0000000802008985 */ /* 0x0045e4000c101d06 */
.L_x_1229:
[----:B------:R-:W-:Y:S05]  /*5f80*/  BSYNC B0 ;  /* 0x0000000000007941 */ /* 0x000fea0003800000 */
.L_x_1228:
[----:B--23--:R2:W3:Y:S01]  /*5f90*/  SHFL.IDX PT, R3, R6, 0x2, 0x181f ;  /* 0x00581f0006037f89 */ /* 0x00c4e200000e0000 */
[----:B------:R-:W-:Y:S01]  /*5fa0*/  ISETP.GE.AND P0, PT, R5, 0x21, PT ;  /* 0x000000210500780c */ /* 0x000fe20003f06270 */
[----:B------:R-:W-:Y:S02]  /*5fb0*/  BSSY B0, `(.L_x_1230) ;  /* 0x000000d000007945 */ /* 0x000fe40003800000 */
[----:B----4-:R2:W4:Y:S10]  /*5fc0*/  SHFL.IDX PT, R2, R14, 0x2, 0x181f ;  /* 0x00581f000e027f89 */ /* 0x01053400000e0000 */
[----:B------:R-:W-:-:S05]  /*5fd0*/  @!P0 BRA `(.L_x_1231) ;  /* 0x000000a000008947 */ /* 0x000fca0003800000 */
[----:B------:R-:W5:Y:S01]  /*5fe0*/  @!P5 LDS.128 R16, [R74+0x3080] ;  /* 0x003080004a10d984 */ /* 0x000f620000000c00 */
[CC--:B----4-:R-:W-:Y:S04]  /*5ff0*/  @!P5 LEA R8, P0, R26.reuse, R2.reuse, 0x1 ;  /* 0x000000021a08d211 */ /* 0x0d0fe800078008ff */
[-C--:B---3--:R-:W-:Y:S02]  /*6000*/  @!P5 LEA.HI.X R9, R26, R3.reuse, R27, 0x1, P0 ;  /* 0x000000031a09d211 */ /* 0x088fe400000f0c1b */
[----:B------:R-:W-:Y:S11]  /*6010*/  ISETP.GE.AND P0, PT, R88, c[0x0][0x1d4], PT ;  /* 0x0000750058007a0c */ /* 0x000ff60003f06270 */
[----:B------:R-:W-:Y:S02]  /*6020*/  @!UPT UIADD3 URZ, URZ, URZ, URZ ;  /* 0x0000003f3f3ff290 */ /* 0x000fe4000fffe03f */
[C---:B------:R-:W-:Y:S04]  /*6030*/  @!P0 LEA R2, P1, R83.reuse, R2, 0x1 ;  /* 0x0000000253028211 */ /* 0x040fe800078208ff */
[----:B------:R-:W-:Y:S01]  /*6040*/  @!P0 LEA.HI.X R3, R83, R3, R89, 0x1, P1 ;  /* 0x0000000353038211 */ /* 0x000fe200008f0c59 */
[----:B-----5:R-:W-:Y:S04]  /*6050*/  @!P5 ST.E.128 [R8.64], R16 ;  /* 0x000000100800d985 */ /* 0x020fe8000c101d06 */
[----:B------:R-:W3:Y:S04]  /*6060*/  @!P0 LDS.128 R8, [R74+0x4880] ;  /* 0x004880004a088984 */ /* 0x000ee80000000c00 */
[----:B---3--:R3:W-:Y:S02]  /*6070*/  @!P0 ST.E.128 [R2.64], R8 ;  /* 0x0000000802008985 */ /* 0x0087e4000c101d06 */
.L_x_1231:
[----:B------:R-:W-:Y:S05]  /*6080*/  BSYNC B0 ;  /* 0x0000000000007941 */ /* 0x000fea0003800000 */
.L_x_1230:
        /* <DEDUP_REMOVED lines=20> */
[C---:B-12---:R-:W-:Y:S04]  /*61d0*/  @P0 IADD3 R14, P1, R8.reuse, R147, RZ ;  /* 0x00000093080e0210 */ /* 0x046fe80007f3e0ff */
        /* <DEDUP_REMOVED lines=9> */
[----:B------:R-:W2:Y:S04]  /*6270*/  LDL R5, [R1+0x64] ;  /* 0x0000640001057983 */ /* 0x000ea80000100800 */
[----:B------:R1:W5:Y:S04]  /*6280*/  LDL R13, [R1+0x58] ;  /* 0x00005800010d7983 */ /* 0x0003680000100800 */
[----:B------:R-:W-:Y:S01]  /*6290*/  BAR.SYNC.DEFER_BLOCKING 0x0 ;  /* 0x0000000000007b1d */ /* 0x000fe20000010000 */
[----:B--2---:R-:W-:-:S05]  /*62a0*/  IADD3 R0, R5, 0x2f, RZ ;  /* 0x0000002f05007810 */ /* 0x004fca0007ffe0ff */
[----:B------:R-:W-:-:S05]  /*62b0*/  IMAD.HI R0, R0, 0x2aaaaaab, RZ ;  /* 0x2aaaaaab00007827 */ /* 0x000fca00078e02ff */
[----:B---3--:R-:W-:-:S04]  /*62c0*/  SHF.R.U32.HI R2, RZ, 0x1f, R0 ;  /* 0x0000001fff027819 */ /* 0x008fc80000011600 */
[----:B------:R-:W-:Y:S02]  /*62d0*/  LEA.HI.SX32 R7, R0, R2, 0x1d ;  /* 0x0000000200077211 */ /* 0x000fe400078feaff */
.L_x_1197:
[----:B-1----:R-:W-:Y:S01]  /*62e0*/  IMAD.MOV.U32 R0, RZ, RZ, c[0x0][0x2c4] ;  /* 0x0000b100ff007624 */ /* 0x002fe200078e00ff */
[----:B------:R1:W-:Y:S01]  /*62f0*/  STL.64 [R1], R168 ;  /* 0x000000a801007387 */ /* 0x0003e20000100a00 */
[----:B------:R-:W-:-:S03]  /*6300*/  IMAD.MOV.U32 R4, RZ, RZ, c[0x0][0x32c] ;  /* 0x0000cb00ff047624 */ /* 0x000fc600078e00ff */
[----:B------:R-:W-:Y:S02]  /*6310*/  ISETP.NE.AND P2, PT, R0, 0x1, PT ;  /* 0x000000010000780c */ /* 0x000fe40003f45270 */
[----:B------:R-:W-:Y:S02]  /*6320*/  IADD3 R0, R136, 0x7f, RZ ;  /* 0x0000007f88007810 */ /* 0x000fe40007ffe0ff */
[----:B------:R-:W-:-:S09]  /*6330*/  ISETP.GE.AND P1, PT, R4, 0x1, PT ;  /* 0x000000010400780c */ /* 0x000fd20003f26270 */
[----:B------:R-:W-:-:S05]  /*6340*/  @P2 IMAD.HI.U32 R2, R0, c[0x0][0x2c8], RZ ;  /* 0x0000b20000022a27 */ /* 0x000fca00078e00ff */
[----:B------:R-:W-:-:S04]  /*6350*/  @P2 SHF.R.U32.HI R0, RZ, c[0x0][0x2cc], R2 ;  /* 0x0000b300ff002a19 */ /* 0x000fc80000011602 */
[----:B------:R-:W-:-:S05]  /*6360*/  IADD3 R0, R0, 0x1, R5 ;  /* 0x0000000100007810 */ /* 0x000fca0007ffe005 */
[----:B-----5:R-:W-:-:S05]  /*6370*/  IMAD.IADD R2, R0, 0x1, -R13 ;  /* 0x0000000100027824 */ /* 0x020fca00078e0a0d */
[----:B------:R-:W-:Y:S01]  /*6380*/  IADD3 R3, R2, c[0x0][0x328], RZ ;  /* 0x0000ca0002037a10 */ /* 0x000fe20007ffe0ff */
[----:B------:R-:W-:Y:S05]  /*6390*/  @!P1 BRA `(.L_x_1233) ;  /* 0x0000010000009947 */ /* 0x000fea0003800000 */
[C---:B-1----:R-:W-:Y:S01]  /*63a0*/  ISETP.GT.AND P0, PT, R2.reuse, RZ, PT ;  /* 0x000000ff0200720c */ /* 0x042fe20003f04270 */
[----:B------:R-:W-:Y:S01]  /*63b0*/  BSSY B0, `(.L_x_1234) ;  /* 0x000000c000007945 */ /* 0x000fe20003800000 */
        /* <DEDUP_REMOVED lines=8> */
.L_x_1235:
[----:B------:R-:W-:-:S13]  /*6440*/  ISETP.NE.AND P0, PT, R4, 0x1, PT ;  /* 0x000000010400780c */ /* 0x000fda0003f05270 */
[----:B------:R-:W-:-:S05]  /*6450*/  @P0 IMAD.HI.U32 R2, R0, c[0x0][0x330], RZ ;  /* 0x0000cc0000020a27 */ /* 0x000fca00078e00ff */
[----:B------:R-:W-:Y:S02]  /*6460*/  @P0 SHF.R.U32.HI R0, RZ, c[0x0][0x334], R2 ;  /* 0x0000cd00ff000a19 */ /* 0x000fe40000011602 */
.L_x_1236:
[----:B------:R-:W-:Y:S05]  /*6470*/  BSYNC B0 ;  /* 0x0000000000007941 */ /* 0x000fea0003800000 */
.L_x_1234:
[----:B------:R-:W-:-:S05]  /*6480*/  IMAD R0, R0, R4, c[0x0][0x32c] ;  /* 0x0000cb0000007624 */ /* 0x000fca00078e0204 */
[----:B------:R-:W-:-:S04]  /*6490*/  IMNMX R3, R3, R0, PT ;  /* 0x0000000003037217 */ /* 0x000fc80003800200 */
.L_x_1233:
[----:B-1----:R-:W-:Y:S01]  /*64a0*/  IADD3 R3, R3, 0x2f, RZ ;  /* 0x0000002f03037810 */ /* 0x002fe20007ffe0ff */
[----:B------:R-:W-:-:S04]  /*64b0*/  @P2 IMAD.HI.U32 R2, R136, c[0x0][0x2c8], RZ ;  /* 0x0000b20088022a27 */ /* 0x000fc800078e00ff */
[----:B------:R-:W-:-:S04]  /*64c0*/  IMAD.HI R3, R3, 0x2aaaaaab, RZ ;  /* 0x2aaaaaab03037827 */ /* 0x000fc800078e02ff */
[----:B------:R-:W-:Y:S01]  /*64d0*/  IMAD.MOV.U32 R0, RZ, RZ, R136 ;  /* 0x000000ffff007224 */ /* 0x000fe200078e0088 */
[----:B------:R-:W-:Y:S02]  /*64e0*/  @P2 SHF.R.U32.HI R0, RZ, c[0x0][0x2cc], R2 ;  /* 0x0000b300ff002a19 */ /* 0x000fe40000011602 */
[----:B------:R-:W-:Y:S02]  /*64f0*/  SHF.R.U32.HI R2, RZ, 0x1f, R3 ;  /* 0x0000001fff027819 */ /* 0x000fe40000011603 */
[----:B------:R-:W-:Y:S02]  /*6500*/  IADD3 R0, R0, R5, -R13 ;  /* 0x0000000500007210 */ /* 0x000fe40007ffe80d */
[----:B------:R-:W-:Y:S02]  /*6510*/  LEA.HI.SX32 R2, R3, R2, 0x1d ;  /* 0x0000000203027211 */ /* 0x000fe400078feaff */
[----:B------:R-:W-:Y:S02]  /*6520*/  IADD3 R3, R0, -c[0x0][0x324], RZ ;  /* 0x8000c90000037a10 */ /* 0x000fe40007ffe0ff */
[----:B------:R-:W-:Y:S01]  /*6530*/  IMNMX R230, R2, R7, PT ;  /* 0x0000000702e67217 */ /* 0x000fe20003800200 */
[----:B------:R-:W-:Y:S05]  /*6540*/  @!P1 BRA `(.L_x_1237) ;  /* 0x000000f000009947 */ /* 0x000fea0003800000 */
[----:B------:R-:W-:Y:S01]  /*6550*/  ISETP.GT.AND P0, PT, R0, -0x1, PT ;  /* 0xffffffff0000780c */ /* 0x000fe20003f04270 */
[----:B------:R-:W-:-:S12]  /*6560*/  BSSY B0, `(.L_x_1238) ;  /* 0x000000b000007945 */ /* 0x000fd80003800000 */
[----:B------:R-:W-:Y:S05]  /*6570*/  @P0 BRA `(.L_x_1239) ;  /* 0x0000006000000947 */ /* 0x000fea0003800000 */
[----:B------:R-:W-:Y:S02]  /*6580*/  ISETP.NE.AND P0, PT, R4, 0x1, PT ;  /* 0x000000010400780c */ /* 0x000fe40003f05270 */
[----:B------:R-:W-:-:S11]  /*6590*/  LOP3.LUT R0, RZ, R0, RZ, 0x33, !PT ;  /* 0x00000000ff007212 */ /* 0x000fd600078e33ff */
[----:B------:R-:W-:-:S05]  /*65a0*/  @P0 IMAD.HI.U32 R2, R0, c[0x0][0x330], RZ ;  /* 0x0000cc0000020a27 */ /* 0x000fca00078e00ff */
[----:B------:R-:W-:-:S04]  /*65b0*/  @P0 SHF.R.U32.HI R0, RZ, c[0x0][0x334], R2 ;  /* 0x0000cd00ff000a19 */ /* 0x000fc80000011602 */
[----:B------:R-:W-:Y:S01]  /*65c0*/  LOP3.LUT R0, RZ, R0, RZ, 0x33, !PT ;  /* 0x00000000ff007212 */ /* 0x000fe200078e33ff */
[----:B------:R-:W-:Y:S05]  /*65d0*/  BRA `(.L_x_1240) ;  /* 0x0000003000007947 */ /* 0x000fea0003800000 */
.L_x_1239:
[----:B------:R-:W-:-:S13]  /*65e0*/  ISETP.NE.AND P0, PT, R4, 0x1, PT ;  /* 0x000000010400780c */ /* 0x000fda0003f05270 */
[----:B------:R-:W-:-:S05]  /*65f0*/  @P0 IMAD.HI.U32 R2, R0, c[0x0][0x330], RZ ;  /* 0x0000cc0000020a27 */ /* 0x000fca00078e00ff */
[----:B------:R-:W-:Y:S02]  /*6600*/  @P0 SHF.R.U32.HI R0, RZ, c[0x0][0x334], R2 ;  /* 0x0000cd00ff000a19 */ /* 0x000fe40000011602 */
.L_x_1240:
[----:B------:R-:W-:Y:S05]  /*6610*/  BSYNC B0 ;  /* 0x0000000000007941 */ /* 0x000fea0003800000 */
.L_x_1238:
[----:B------:R-:W-:-:S05]  /*6620*/  IMAD R0, R0, c[0x0][0x32c], RZ ;  /* 0x0000cb0000007a24 */ /* 0x000fca00078e02ff */
[----:B------:R-:W-:-:S05]  /*6630*/  IMNMX R3, R3, R0, !PT ;  /* 0x0000000003037217 */ /* 0x000fca0007800200 */
.L_x_1237:
[----:B------:R-:W-:Y:S01]  /*6640*/  IMAD.HI R0, R3, 0x2aaaaaab, RZ ;  /* 0x2aaaaaab03007827 */ /* 0x000fe200078e02ff */
[----:B------:R-:W-:Y:S01]  /*6650*/  PLOP3.LUT P0, PT, PT, PT, PT, 0x80, 0x0 ;  /* 0x000000000000781c */ /* 0x000fe20003f0f070 */
[----:B------:R-:W-:Y:S01]  /*6660*/  CS2R R14, SRZ ;  /* 0x00000000000e7805 */ /* 0x000fe2000001ff00 */
[----:B------:R-:W-:Y:S01]  /*6670*/  CS2R R134, SRZ ;  /* 0x0000000000867805 */ /* 0x000fe2000001ff00 */
[----:B------:R-:W-:Y:S01]  /*6680*/  IMAD.MOV.U32 R131, RZ, RZ, RZ ;  /* 0x000000ffff837224 */ /* 0x000fe200078e00ff */
[----:B------:R-:W-:Y:S01]  /*6690*/  SHF.R.U32.HI R2, RZ, 0x1f, R0 ;  /* 0x0000001fff027819 */ /* 0x000fe20000011600 */
[----:B------:R-:W-:Y:S01]  /*66a0*/  IMAD.MOV.U32 R128, RZ, RZ, RZ ;  /* 0x000000ffff807224 */ /* 0x000fe200078e00ff */
[----:B------:R-:W-:Y:S01]  /*66b0*/  CS2R R132, SRZ ;  /* 0x0000000000847805 */ /* 0x000fe2000001ff00 */
[----:B------:R-:W-:Y:S01]  /*66c0*/  CS2R R16, SRZ ;  /* 0x0000000000107805 */ /* 0x000fe2000001ff00 */
[----:B------:R-:W-:Y:S01]  /*66d0*/  LEA.HI.SX32 R0, R0, R2, 0x1d ;  /* 0x0000000200007211 */ /* 0x000fe200078feaff */
[----:B------:R-:W-:Y:S01]  /*66e0*/  IMAD.MOV.U32 R11, RZ, RZ, RZ ;  /* 0x000000ffff0b7224 */ /* 0x000fe200078e00ff */
[----:B------:R-:W-:Y:S01]  /*66f0*/  MOV R126, RZ ;  /* 0x000000ff007e7202 */ /* 0x000fe20000000f00 */
[----:B------:R-:W-:Y:S01]  /*6700*/  IMAD.MOV.U32 R124, RZ, RZ, RZ ;  /* 0x000000ffff7c7224 */ /* 0x000fe200078e00ff */
[----:B------:R-:W-:Y:S01]  /*6710*/  IMNMX R4, RZ, R0, !PT ;  /* 0x00000000ff047217 */ /* 0x000fe20007800200 */
[----:B------:R-:W-:Y:S01]  /*6720*/  IMAD.MOV.U32 R122, RZ, RZ, RZ ;  /* 0x000000ffff7a7224 */ /* 0x000fe200078e00ff */
[----:B------:R-:W-:Y:S01]  /*6730*/  MOV R12, RZ ;  /* 0x000000ff000c7202 */ /* 0x000fe20000000f00 */
[----:B------:R-:W-:Y:S01]  /*6740*/  CS2R R120, SRZ ;  /* 0x0000000000787805 */ /* 0x000fe2000001ff00 */
[----:B------:R-:W-:Y:S01]  /*6750*/  ISETP.GT.AND P1, PT, R230, R4, PT ;  /* 0x00000004e600720c */ /* 0x000fe20003f24270 */
[----:B------:R1:W-:Y:S01]  /*6760*/  STL [R1+0xb4], R4 ;  /* 0x0000b40401007387 */ /* 0x0003e20000100800 */
[----:B------:R-:W-:Y:S01]  /*6770*/  MOV R114, RZ ;  /* 0x000000ff00727202 */ /* 0x000fe20000000f00 */
        /* <DEDUP_REMOVED lines=42> */
[----:B------:R-:W-:Y:S01]  /*6a20*/  IMAD.MOV.U32 R20, RZ, RZ, RZ ;  /* 0x000000ffff147224 */ /* 0x000fe200078e00ff */
[----:B------:R-:W-:Y:S01]  /*6a30*/  CS2R R190, SRZ ;  /* 0x0000000000be7805 */ /* 0x000fe2000001ff00 */
[----:B------:R-:W-:Y:S01]  /*6a40*/  CS2R R44, SRZ ;  /* 0x00000000002c7805 */ /* 0x000fe2000001ff00 */
        /* <DEDUP_REMOVED lines=28> */
[----:B------:R-:W-:Y:S01]  /*6c10*/  MOV R164, RZ ;  /* 0x000000ff00a47202 */ /* 0x000fe20000000f00 */
[----:B------:R-:W-:Y:S05]  /*6c20*/  @!P1 BRA `(.L_x_1241) ;  /* 0x0001505000009947 */ /* 0x000fea0003800000 */
[----:B-1----:R-:W2:Y:S04]  /*6c30*/  LDL R57, [R1+0xec] ;  /* 0x0000ec0001397983 */ /* 0x002ea80000100800 */
[----:B------:R-:W3:Y:S01]  /*6c40*/  LDL R0, [R1+0x4c] ;  /* 0x00004c0001007983 */ /* 0x000ee20000100800 */
[----:B------:R-:W-:Y:S01]  /*6c50*/  ISETP.NE.U32.AND P5, PT, RZ, c[0x0][0x340], PT ;  /* 0x0000d000ff007a0c */ /* 0x000fe20003fa5070 */
[----:B------:R-:W-:-:S03]  /*6c60*/  ULDC.64 UR4, c[0x0][0x18] ;  /* 0x0000060000047ab9 */ /* 0x000fc60000000a00 */
[----:B------:R-:W-:-:S13]  /*6c70*/  ISETP.NE.AND.EX P5, PT, RZ, c[0x0][0x344], PT, P5 ;  /* 0x0000d100ff007a0c */ /* 0x000fda0003fa5350 */
[----:B------:R-:W-:Y:S01]  /*6c80*/  @P5 IMAD.MOV.U32 R2, RZ, RZ, 0x4 ;  /* 0x00000004ff025424 */ /* 0x000fe200078e00ff */
[----:B------:R-:W1:Y:S01]  /*6c90*/  S2R R7, SR_CTAID.Y ;  /* 0x0000000000077919 */ /* 0x000e620000002600 */
[----:B------:R-:W-:-:S04]  /*6ca0*/  SHF.R.S32.HI R27, RZ, 0x1f, R168 ;  /* 0x0000001fff1b7819 */ /* 0x000fc800000114a8 */
[----:B------:R-:W-:Y:S02]  /*6cb0*/  LEA.HI R6, R27, R168, RZ, 0x3 ;  /* 0x000000a81b067211 */ /* 0x000fe400078f18ff */
[----:B-1----:R-:W-:Y:S02]  /*6cc0*/  SHF.R.S32.HI R7, RZ, 0x1f, R7 ;  /* 0x0000001fff077819 */ /* 0x002fe40000011407 */
[----:B------:R-:W-:Y:S02]  /*6cd0*/  SHF.R.S32.HI R25, RZ, 0x3, R6 ;  /* 0x00000003ff197819 */ /* 0x000fe40000011406 */
[----:B------:R-:W-:Y:S01]  /*6ce0*/  ISETP.NE.U32.AND P0, PT, RZ, c[0x0][0x348], PT ;  /* 0x0000d200ff007a0c */ /* 0x000fe20003f05070 */
[----:B--2---:R-:W-:-:S05]  /*6cf0*/  @P5 IMAD.WIDE R2, R57, R2, c[0x0][0x340] ;  /* 0x0000d00039025625 */ /* 0x004fca00078e0202 */
[----:B------:R3:W5:Y:S01]  /*6d00*/  @P5 LDG.E R19, [R2.64] ;  /* 0x0000000602135981 */ /* 0x000762000c1e1900 */
[----:B------:R-:W-:Y:S01]  /*6d10*/  ISETP.NE.AND.EX P0, PT, RZ, c[0x0][0x34c], PT, P0 ;  /* 0x0000d300ff007a0c */ /* 0x000fe20003f05300 */
[----:B------:R-:W-:Y:S01]  /*6d20*/  UIADD3 UR4, UP0, UR4, 0x8080, URZ ;  /* 0x0000808004047890 */ /* 0x000fe2000ff1e03f */
[----:B------:R-:W-:Y:S01]  /*6d30*/  LEA.HI R22, R27, R168, RZ, 0x4 ;  /* 0x000000a81b167211 */ /* 0x000fe200078f20ff */
[----:B------:R-:W-:Y:S01]  /*6d40*/  STL [R1+0x10], R13 ;  /* 0x0000100d01007387 */ /* 0x000fe20000100800 */
[----:B------:R-:W-:Y:S01]  /*6d50*/  IADD3 R143, R230, -0x1, RZ ;  /* 0xffffffffe68f7810 */ /* 0x000fe20007ffe0ff */
[----:B------:R-:W-:Y:S01]  /*6d60*/  UIADD3.X UR5, URZ, UR5, URZ, UP0, !UPT ;  /* 0x000000053f057290 */ /* 0x000fe200087fe43f */
[----:B---3--:R-:W-:-:S05]  /*6d70*/  SHF.R.S32.HI R2, RZ, 0x1f, R0 ;  /* 0x0000001fff027819 */ /* 0x008fca0000011400 */
[----:B------:R-:W-:-:S04]  /*6d80*/  IMAD R2, R2, c[0x0][0x178], RZ ;  /* 0x00005e0002027a24 */ /* 0x000fc800078e02ff */
[C---:B------:R-:W-:Y:S02]  /*6d90*/  IMAD R4, R0.reuse, c[0x0][0x17c], R2 ;  /* 0x00005f0000047a24 */ /* 0x040fe400078e0202 */
[----:B------:R-:W-:Y:S01]  /*6da0*/  IMAD.WIDE.U32 R2, R0, c[0x0][0x178], RZ ;  /* 0x00005e0000027a25 */ /* 0x000fe200078e00ff */
[----:B------:R-:W-:-:S03]  /*6db0*/  LOP3.LUT R0, R6, 0xfffffff8, RZ, 0xc0, !PT ;  /* 0xfffffff806007812 */ /* 0x000fc600078ec0ff */
[----:B------:R-:W-:Y:S02]  /*6dc0*/  IMAD.IADD R3, R3, 0x1, R4 ;  /* 0x0000000103037824 */ /* 0x000fe400078e0204 */
[----:B------:R-:W-:Y:S02]  /*6dd0*/  IMAD R4, R7, c[0x0][0x1b8], RZ ;  /* 0x00006e0007047a24 */ /* 0x000fe400078e02ff */
[----:B------:R-:W1:Y:S01]  /*6de0*/  S2R R7, SR_CTAID.Y ;  /* 0x0000000000077919 */ /* 0x000e620000002600 */
[----:B------:R-:W-:Y:S01]  /*6df0*/  IMAD.IADD R21, R168, 0x1, -R0 ;  /* 0x00000001a8157824 */ /* 0x000fe200078e0a00 */
[----:B------:R-:W-:-:S03]  /*6e00*/  SHF.R.S32.HI R0, RZ, 0x1f, R57 ;  /* 0x0000001fff007819 */ /* 0x000fc60000011439 */
[C---:B------:R-:W-:Y:S01]  /*6e10*/  IMAD R9, R21.reuse, 0x10, R25 ;  /* 0x0000001015097824 */ /* 0x040fe200078e0219 */
[----:B------:R-:W-:Y:S01]  /*6e20*/  SEL R0, R0, RZ, !P0 ;  /* 0x000000ff00007207 */ /* 0x000fe20004000000 */
[----:B------:R-:W-:Y:S02]  /*6e30*/  IMAD.SHL.U32 R11, R21, 0x8, RZ ;  /* 0x00000008150b7824 */ /* 0x000fe400078e00ff */
[----:B------:R-:W-:Y:S02]  /*6e40*/  IMAD.IADD R9, R136, 0x1, R9 ;  /* 0x0000000188097824 */ /* 0x000fe400078e0209 */
[----:B------:R-:W-:Y:S01]  /*6e50*/  IMAD R6, R0, c[0x0][0x1c0], RZ ;  /* 0x0000700000067a24 */ /* 0x000fe200078e02ff */
[C---:B------:R-:W-:Y:S01]  /*6e60*/  IADD3 R16, R11.reuse, 0x40, RZ ;  /* 0x000000400b107810 */ /* 0x040fe20007ffe0ff */
[----:B------:R-:W-:Y:S01]  /*6e70*/  IMAD.MOV.U32 R0, RZ, RZ, R9 ;  /* 0x000000ffff007224 */ /* 0x000fe200078e0009 */
[----:B------:R-:W-:Y:S02]  /*6e80*/  ISETP.GE.AND P3, PT, R11, c[0x0][0x198], PT ;  /* 0x000066000b007a0c */ /* 0x000fe40003f66270 */
[----:B------:R-:W-:Y:S01]  /*6e90*/  ISETP.GE.AND P4, PT, R16, c[0x0][0x198], PT ;  /* 0x0000660010007a0c */ /* 0x000fe20003f86270 */
[----:B-1----:R-:W-:-:S02]  /*6ea0*/  IMAD R4, R7, c[0x0][0x1bc], R4 ;  /* 0x00006f0007047a24 */ /* 0x002fc400078e0204 */
[----:B------:R-:W-:-:S04]  /*6eb0*/  IMAD.WIDE.U32 R2, R7, c[0x0][0x1b8], R2 ;  /* 0x00006e0007027a25 */ /* 0x000fc800078e0002 */
[----:B------:R-:W-:-:S04]  /*6ec0*/  @P2 IMAD.HI.U32 R7, R9, c[0x0][0x2c8], RZ ;  /* 0x0000b20009072a27 */ /* 0x000fc800078e00ff */
[----:B------:R-:W-:Y:S01]  /*6ed0*/  IMAD.IADD R3, R3, 0x1, R4 ;  /* 0x0000000103037824 */ /* 0x000fe200078e0204 */
[----:B------:R-:W-:Y:S02]  /*6ee0*/  SEL R4, R57, RZ, !P0 ;  /* 0x000000ff39047207 */ /* 0x000fe40004000000 */
[----:B------:R-:W-:Y:S01]  /*6ef0*/  @P2 SHF.R.U32.HI R0, RZ, c[0x0][0x2cc], R7 ;  /* 0x0000b300ff002a19 */ /* 0x000fe20000011607 */
[----:B------:R-:W-:Y:S02]  /*6f00*/  IMAD.U32 R7, RZ, RZ, UR5 ;  /* 0x00000005ff077e24 */ /* 0x000fe4000f8e00ff */
[C---:B------:R-:W-:Y:S02]  /*6f10*/  IMAD R6, R4.reuse, c[0x0][0x1c4], R6 ;  /* 0x0000710004067a24 */ /* 0x040fe400078e0206 */
[----:B------:R-:W-:Y:S01]  /*6f20*/  IMAD.WIDE.U32 R2, R4, c[0x0][0x1c0], R2 ;  /* 0x0000700004027a25 */ /* 0x000fe200078e0002 */
[----:B------:R-:W-:-:S03]  /*6f30*/  SHF.R.S32.HI R4, RZ, 0x1f, R0 ;  /* 0x0000001fff047819 */ /* 0x000fc60000011400 */
[----:B------:R-:W-:Y:S01]  /*6f40*/  IMAD.MOV R8, RZ, RZ, -R0 ;  /* 0x000000ffff087224 */ /* 0x000fe200078e0a00 */
[----:B------:R-:W-:Y:S01]  /*6f50*/  IADD3 R3, R3, R6, RZ ;  /* 0x0000000603037210 */ /* 0x000fe20007ffe0ff */
[----:B------:R-:W-:Y:S02]  /*6f60*/  IMAD R4, R4, c[0x0][0x1b0], RZ ;  /* 0x00006c0004047a24 */ /* 0x000fe400078e02ff */
[----:B------:R-:W-:Y:S02]  /*6f70*/  IMAD.U32 R6, RZ, RZ, UR4 ;  /* 0x00000004ff067e24 */ /* 0x000fe4000f8e00ff */
[C---:B------:R-:W-:Y:S02]  /*6f80*/  IMAD R4, R0.reuse, c[0x0][0x1b4], R4 ;  /* 0x00006d0000047a24 */ /* 0x040fe400078e0204 */
[----:B------:R-:W-:Y:S01]  /*6f90*/  IMAD.WIDE.U32 R2, R0, c[0x0][0x1b0], R2 ;  /* 0x00006c0000027a25 */ /* 0x000fe200078e0002 */
[----:B------:R-:W-:Y:S01]  /*6fa0*/  LOP3.LUT R0, R22, 0xfffffff0, RZ, 0xc0, !PT ;  /* 0xfffffff016007812 */ /* 0x000fe200078ec0ff */
[----:B------:R1:W-:Y:S02]  /*6fb0*/  STL.64 [R1+0x8], R6 ;  /* 0x0000080601007387 */ /* 0x0003e40000100a00 */
[----:B------:R-:W-:-:S02]  /*6fc0*/  IMAD R8, R8, c[0x0][0x2c4], R9 ;  /* 0x0000b10008087a24 */ /* 0x000fc400078e0209 */
[----:B------:R-:W-:Y:S01]  /*6fd0*/  IMAD.IADD R3, R3, 0x1, R4 ;  /* 0x0000000103037824 */ /* 0x000fe200078e0204 */
[----:B------:R-:W-:Y:S01]  /*6fe0*/  SHF.L.U32 R4, R25, 0x6, RZ ;  /* 0x0000000619047819 */ /* 0x000fe200000006ff */
[----:B------:R-:W-:Y:S02]  /*6ff0*/  IMAD.IADD R0, R168, 0x1, -R0 ;  /* 0x00000001a8007824 */ /* 0x000fe400078e0a00 */
[----:B------:R-:W-:Y:S01]  /*7000*/  IMAD.WIDE.U32 R2, R8, c[0x0][0x1a8], R2 ;  /* 0x00006a0008027a25 */ /* 0x000fe200078e0002 */
[----:B------:R-:W-:Y:S02]  /*7010*/  LOP3.LUT R4, R4, 0x1c0, RZ, 0xc0, !PT ;  /* 0x000001c004047812 */ /* 0x000fe400078ec0ff */
[----:B------:R-:W-:Y:S02]  /*7020*/  SHF.R.S32.HI R10, RZ, 0x1f, R0 ;  /* 0x0000001fff0a7819 */ /* 0x000fe40000011400 */
[----:B------:R-:W-:Y:S02]  /*7030*/  LEA R14, P0, R2, c[0x0][0x160], 0x1 ;  /* 0x00005800020e7a11 */ /* 0x000fe400078008ff */
[----:B------:R-:W-:-:S02]  /*7040*/  LEA.HI R26, R10, R0, RZ, 0x3 ;  /* 0x000000000a1a7211 */ /* 0x000fc400078f18ff */
[----:B-1----:R-:W-:Y:S02]  /*7050*/  SHF.R.S32.HI R6, RZ, 0x1f, R8 ;  /* 0x0000001fff067819 */ /* 0x002fe40000011408 */
[----:B------:R-:W-:Y:S02]  /*7060*/  SHF.R.U32.HI R7, RZ, 0x3, R4 ;  /* 0x00000003ff077819 */ /* 0x000fe40000011604 */
[----:B------:R-:W-:Y:S01]  /*7070*/  LOP3.LUT R4, R4, 0x38, R11, 0xf8, !PT ;  /* 0x0000003804047812 */ /* 0x000fe200078ef80b */
[----:B------:R-:W-:-:S04]  /*7080*/  IMAD R6, R6, c[0x0][0x1a8], RZ ;  /* 0x00006a0006067a24 */ /* 0x000fc800078e02ff */
[----:B------:R-:W-:Y:S01]  /*7090*/  IMAD R9, R8, c[0x0][0x1ac], R6 ;  /* 0x00006b0008097a24 */ /* 0x000fe200078e0206 */
[----:B------:R-:W-:Y:S02]  /*70a0*/  LOP3.LUT R6, R4, R7, RZ, 0x3c, !PT ;  /* 0x0000000704067212 */ /* 0x000fe400078e3cff */
[----:B------:R-:W-:Y:S01]  /*70b0*/  LOP3.LUT R7, R26, 0xfffffff8, RZ, 0xc0, !PT ;  /* 0xfffffff81a077812 */ /* 0x000fe200078ec0ff */
[----:B------:R-:W-:Y:S01]  /*70c0*/  IMAD.IADD R3, R3, 0x1, R9 ;  /* 0x0000000103037824 */ /* 0x000fe200078e0209 */
[----:B------:R-:W-:Y:S01]  /*70d0*/  LEA.HI R8, R27, R168, RZ, 0x6 ;  /* 0x000000a81b087211 */ /* 0x000fe200078f30ff */
[----:B------:R-:W-:Y:S01]  /*70e0*/  IMAD.MOV.U32 R9, RZ, RZ, 0x10 ;  /* 0x00000010ff097424 */ /* 0x000fe200078e00ff */
[----:B------:R-:W-:Y:S02]  /*70f0*/  IADD3 R20, R0, -R7, RZ ;  /* 0x8000000700147210 */ /* 0x000fe40007ffe0ff */
[----:B------:R-:W-:Y:S01]  /*7100*/  LEA.HI.X R12, R2, c[0x0][0x164], R3, 0x1, P0 ;  /* 0x00005900020c7a11 */ /* 0x000fe200000f0c03 */
[----:B------:R-:W-:Y:S01]  /*7110*/  IMAD.SHL.U32 R4, R8, 0x8, RZ ;  /* 0x0000000808047824 */ /* 0x000fe200078e00ff */
[----:B------:R-:W-:Y:S01]  /*7120*/  R2P PR, R20, 0x6 ;  /* 0x0000000614007804 */ /* 0x000fe20000000000 */
[----:B------:R-:W-:-:S03]  /*7130*/  IMAD.MOV.U32 R8, RZ, RZ, 0x20 ;  /* 0x00000020ff087424 */ /* 0x000fc600078e00ff */
[----:B------:R-:W-:Y:S02]  /*7140*/  LOP3.LUT R17, R6, 0xfffffe00, R4, 0xf8, !PT ;  /* 0xfffffe0006117812 */ /* 0x000fe400078ef804 */
[----:B------:R-:W-:Y:S02]  /*7150*/  SEL R9, R9, 0xfffffff0, !P1 ;  /* 0xfffffff009097807 */ /* 0x000fe40004800000 */
[----:B------:R-:W-:Y:S01]  /*7160*/  SEL R8, R8, 0xffffffe0, !P2 ;  /* 0xffffffe008087807 */ /* 0x000fe20005000000 */
[----:B------:R-:W-:Y:S01]  /*7170*/  @!P5 IMAD.MOV.U32 R19, RZ, RZ, R57 ;  /* 0x000000ffff13d224 */ /* 0x000fe200078e0039 */
[----:B------:R-:W-:Y:S05]  /*7180*/  BRA.DIV ~URZ, `(.L_x_1242) ;  /* 0x000177327f007947 */ /* 0x000fea000b800000 */
[----:B------:R1:W2:Y:S02]  /*7190*/  SHFL.IDX PT, R0, R12, RZ, 0x181f ;  /* 0x00181fff0c007589 */ /* 0x0002a400000e0000 */
.L_x_1424:
[----:B------:R-:W-:Y:S05]  /*71a0*/  BRA.DIV ~URZ, `(.L_x_1243) ;  /* 0x000177927f007947 */ /* 0x000fea000b800000 */
[----:B------:R3:W4:Y:S02]  /*71b0*/  SHFL.IDX PT, R2, R14, RZ, 0x181f ;  /* 0x00181fff0e027589 */ /* 0x00072400000e0000 */
.L_x_1425:
[----:B------:R-:W-:Y:S01]  /*71c0*/  IMAD R13, R13, c[0x0][0x2c4], RZ ;  /* 0x0000b1000d0d7a24 */ /* 0x000fe200078e02ff */
[----:B------:R-:W-:Y:S01]  /*71d0*/  IADD3 R10, R136, R25, RZ ;  /* 0x00000019880a7210 */ /* 0x000fe20007ffe0ff */
[----:B------:R-:W-:Y:S01]  /*71e0*/  BSSY B0, `(.L_x_1244) ;  /* 0x000000f000007945 */ /* 0x000fe20003800000 */
[----:B--2---:R-:W-:Y:S02]  /*71f0*/  MOV R3, R0 ;  /* 0x0000000000037202 */ /* 0x004fe40000000f00 */
[----:B------:R-:W-:-:S13]  /*7200*/  ISETP.GE.AND P0, PT, R10, R13, PT ;  /* 0x0000000d0a00720c */ /* 0x000fda0003f06270 */
[----:B------:R-:W-:Y:S05]  /*7210*/  @P0 BRA `(.L_x_1245) ;  /* 0x000000b000000947 */ /* 0x000fea0003800000 */
[----:B------:R-:W-:Y:S01]  /*7220*/  SHF.R.S32.HI R0, RZ, 0x1f, R16 ;  /* 0x0000001fff007819 */ /* 0x000fe20000011410 */
[----:B----4-:R-:W-:-:S03]  /*7230*/  IMAD.WIDE R6, R11, 0x2, R2 ;  /* 0x000000020b067825 */ /* 0x010fc600078e0202 */
[----:B------:R-:W-:-:S04]  /*7240*/  LEA.HI R0, R0, R16, RZ, 0x3 ;  /* 0x0000001000007211 */ /* 0x000fc800078f18ff */
[----:B------:R-:W-:Y:S02]  /*7250*/  LOP3.LUT R4, R0, 0xfffffff8, RZ, 0xc0, !PT ;  /* 0xfffffff800047812 */ /* 0x000fe400078ec0ff */
[----:B------:R-:W-:-:S03]  /*7260*/  SHF.L.U32 R0, R17, 0x1, RZ ;  /* 0x0000000111007819 */ /* 0x000fc600000006ff */
[----:B------:R-:W-:Y:S02]  /*7270*/  IMAD.WIDE R2, R4, 0x2, R2 ;  /* 0x0000000204027825 */ /* 0x000fe400078e0202 */
[----:B------:R-:W-:Y:S01]  /*7280*/  @!PT LDS RZ, [RZ] ;  /* 0x00000000fffff984 */ /* 0x000fe20000000800 */
[----:B------:R-:W-:Y:S01]  /*7290*/  @!PT LDS RZ, [RZ] ;  /* 0x00000000fffff984 */ /* 0x000fe20000000800 */
[----:B------:R-:W-:Y:S01]  /*72a0*/  @!PT LDS RZ, [RZ] ;  /* 0x00000000fffff984 */ /* 0x000fe20000000800 */
[----:B------:R2:W-:Y:S04]  /*72b0*/  LDGSTS.E.BYPASS.LTC128B.128 [R0+0x8080], [R6.64], !P3 ;  /* 0x0808000006007fae */ /* 0x0005e8000d901d46 */
[----:B------:R2:W-:Y:S02]  /*72c0*/  LDGSTS.E.BYPASS.LTC128B.128 [R0+0xc080], [R2.64], !P4 ;  /* 0x0c08000002007fae */ /* 0x0005e4000e101d46 */
.L_x_1245:
[----:B------:R-:W-:Y:S05]  /*72d0*/  BSYNC B0 ;  /* 0x0000000000007941 */ /* 0x000fea0003800000 */
.L_x_1244:
[----:B------:R-:W-:Y:S05]  /*72e0*/  BRA.DIV ~URZ, `(.L_x_1246) ;  /* 0x000176d27f007947 */ /* 0x000fea000b800000 */
[----:B------:R1:W2:Y:S04]  /*72f0*/  SHFL.IDX PT, R4, R12, 0x1, 0x181f ;  /* 0x00381f000c047f89 */ /* 0x0002a800000e0000 */
[----:B--2-4-:R1:W2:Y:S02]  /*7300*/  SHFL.IDX PT, R2, R14, 0x1, 0x181f ;  /* 0x00381f000e027f89 */ /* 0x0142a400000e0000 */
.L_x_1426:
[----:B------:R-:W-:Y:S01]  /*7310*/  IADD3 R0, R10, 0x10, RZ ;  /* 0x000000100a007810 */ /* 0x000fe20007ffe0ff */
[----:B------:R-:W-:Y:S01]  /*7320*/  BSSY B0, `(.L_x_1247) ;  /* 0x000000f000007945 */ /* 0x000fe20003800000 */
[----:B------:R-:W-:-:S02]  /*7330*/  IMAD.MOV.U32 R3, RZ, RZ, R4 ;  /* 0x000000ffff037224 */ /* 0x000fc400078e0004 */
[----:B------:R-:W-:-:S13]  /*7340*/  ISETP.GE.AND P0, PT, R0, R13, PT ;  /* 0x0000000d0000720c */ /* 0x000fda0003f06270 */
[----:B------:R-:W-:Y:S05]  /*7350*/  @P0 BRA `(.L_x_1248) ;  /* 0x000000b000000947 */ /* 0x000fea0003800000 */
[----:B------:R-:W-:Y:S01]  /*7360*/  SHF.R.S32.HI R0, RZ, 0x1f, R16 ;  /* 0x0000001fff007819 */ /* 0x000fe20000011410 */
[----:B--2---:R-:W-:-:S03]  /*7370*/  IMAD.WIDE R6, R11, 0x2, R2 ;  /* 0x000000020b067825 */ /* 0x004fc600078e0202 */
        /* <DEDUP_REMOVED lines=9> */
.L_x_1248:
[----:B------:R-:W-:Y:S05]  /*7410*/  BSYNC B0 ;  /* 0x0000000000007941 */ /* 0x000fea0003800000 */
.L_x_1247:
[----:B------:R-:W-:Y:S05]  /*7420*/  BRA.DIV ~URZ, `(.L_x_1249) ;  /* 0x000176a27f007947 */ /* 0x000fea000b800000 */
[----:B------:R4:W1:Y:S02]  /*7430*/  SHFL.IDX PT, R4, R12, 0x2, 0x181f ;  /* 0x00581f000c047f89 */ /* 0x00086400000e0000 */
.L_x_1427:
[----:B------:R-:W-:Y:S05]  /*7440*/  BRA.DIV ~URZ, `(.L_x_1250) ;  /* 0x000177127f007947 */ /* 0x000fea000b800000 */
[----:B--2---:R2:W3:Y:S02]  /*7450*/  SHFL.IDX PT, R2, R14, 0x2, 0x181f ;  /* 0x00581f000e027f89 */ /* 0x0044e400000e0000 */
.L_x_1428:
[----:B------:R-:W-:Y:S01]  /*7460*/  IADD3 R0, R10, 0x20, RZ ;  /* 0x000000200a007810 */ /* 0x000fe20007ffe0ff */
[----:B------:R-:W-:Y:S01]  /*7470*/  BSSY B0, `(.L_x_1251) ;  /* 0x000000f000007945 */ /* 0x000fe20003800000 */
[----:B-1----:R-:W-:Y:S02]  /*7480*/  IMAD.MOV.U32 R3, RZ, RZ, R4 ;  /* 0x000000ffff037224 */ /* 0x002fe400078e0004 */
[----:B------:R-:W-:-:S13]  /*7490*/  ISETP.GE.AND P0, PT, R0, R13, PT ;  /* 0x0000000d0000720c */ /* 0x000fda0003f06270 */
[----:B------:R-:W-:Y:S05]  /*74a0*/  @P0 BRA `(.L_x_1252) ;  /* 0x000000b000000947 */ /* 0x000fea0003800000 */
[----:B------:R-:W-:Y:S01]  /*74b0*/  SHF.R.S32.HI R0, RZ, 0x1f, R16 ;  /* 0x0000001fff007819 */ /* 0x000fe20000011410 */
[----:B---3--:R-:W-:-:S03]  /*74c0*/  IMAD.WIDE R6, R11, 0x2, R2 ;  /* 0x000000020b067825 */ /* 0x008fc600078e0202 */
        /* <DEDUP_REMOVED lines=9> */
.L_x_1252:
[----:B------:R-:W-:Y:S05]  /*7560*/  BSYNC B0 ;  /* 0x0000000000007941 */ /* 0x000fea0003800000 */
.L_x_1251:
[----:B------:R-:W-:Y:S05]  /*7570*/  BRA.DIV ~URZ, `(.L_x_1253) ;  /* 0x000176727f007947 */ /* 0x000fea000b800000 */
[----:B------:R1:W2:Y:S04]  /*7580*/  SHFL.IDX PT, R4, R12, 0x3, 0x181f ;  /* 0x00781f000c047f89 */ /* 0x0002a800000e0000 */
[----:B-1-3--:R1:W3:Y:S02]  /*7590*/  SHFL.IDX PT, R2, R14, 0x3, 0x181f ;  /* 0x00781f000e027f89 */ /* 0x00a2e400000e0000 */
.L_x_1429:
[----:B------:R-:W-:Y:S01]  /*75a0*/  IADD3 R0, R10, 0x30, RZ ;  /* 0x000000300a007810 */ /* 0x000fe20007ffe0ff */
[----:B------:R-:W-:Y:S01]  /*75b0*/  BSSY B0, `(.L_x_1254) ;  /* 0x000000f000007945 */ /* 0x000fe20003800000 */
[----:B--2---:R-:W-:-:S02]  /*75c0*/  IMAD.MOV.U32 R3, RZ, RZ, R4 ;  /* 0x000000ffff037224 */ /* 0x004fc400078e0004 */
        /* <DEDUP_REMOVED lines=13> */
.L_x_1255:
[----:B------:R-:W-:Y:S05]  /*76a0*/  BSYNC B0 ;  /* 0x0000000000007941 */ /* 0x000fea0003800000 */
.L_x_1254:
[----:B------:R-:W-:Y:S05]  /*76b0*/  BRA.DIV ~URZ, `(.L_x_1256) ;  /* 0x000176427f007947 */ /* 0x000fea000b800000 */
[----:B------:R1:W2:Y:S02]  /*76c0*/  SHFL.IDX PT, R4, R12, 0x4, 0x181f ;  /* 0x00981f000c047f89 */ /* 0x0002a400000e0000 */
.L_x_1430:
[----:B------:R-:W-:Y:S05]  /*76d0*/  BRA.DIV ~URZ, `(.L_x_1257) ;  /* 0x000176b27f007947 */ /* 0x000fea000b800000 */
[----:B--23--:R2:W3:Y:S02]  /*76e0*/  SHFL.IDX PT, R2, R14, 0x4, 0x181f ;  /* 0x00981f000e027f89 */ /* 0x00c4e400000e0000 */
.L_x_1431:
[----:B------:R-:W-:Y:S01]  /*76f0*/  IADD3 R0, R10, 0x40, RZ ;  /* 0x000000400a007810 */ /* 0x000fe20007ffe0ff */
[----:B------:R-:W-:Y:S01]  /*7700*/  BSSY B0, `(.L_x_1258) ;  /* 0x000000f000007945 */ /* 0x000fe20003800000 */
[----:B------:R-:W-:Y:S02]  /*7710*/  IMAD.MOV.U32 R3, RZ, RZ, R4 ;  /* 0x000000ffff037224 */ /* 0x000fe400078e0004 */
        /* <DEDUP_REMOVED lines=13> */
.L_x_1259:
[----:B------:R-:W-:Y:S05]  /*77f0*/  BSYNC B0 ;  /* 0x0000000000007941 */ /* 0x000fea0003800000 */
.L_x_1258:
[----:B------:R-:W-:Y:S05]  /*7800*/  BRA.DIV ~URZ, `(.L_x_1260) ;  /* 0x000176127f007947 */ /* 0x000fea000b800000 */
[----:B------:R1:W2:Y:S04]  /*7810*/  SHFL.IDX PT, R4, R12, 0x5, 0x181f ;  /* 0x00b81f000c047f89 */ /* 0x0002a800000e0000 */
[----:B---3--:R1:W3:Y:S02]  /*7820*/  SHFL.IDX PT, R2, R14, 0x5, 0x181f ;  /* 0x00b81f000e027f89 */ /* 0x0082e400000e0000 */
.L_x_1432:
        /* <DEDUP_REMOVED lines=16> */
.L_x_1262:
[----:B------:R-:W-:Y:S05]  /*7930*/  BSYNC B0 ;  /* 0x0000000000007941 */ /* 0x000fea0003800000 */
.L_x_1261:
[----:B------:R-:W-:Y:S05]  /*7940*/  BRA.DIV ~URZ, `(.L_x_1263) ;  /* 0x000175e27f007947 */ /* 0x000fea000b800000 */
[----:B------:R1:W2:Y:S02]  /*7950*/  SHFL.IDX PT, R4, R12, 0x6, 0x181f ;  /* 0x00d81f000c047f89 */ /* 0x0002a400000e0000 */
.L_x_1433:
[----:B------:R-:W-:Y:S05]  /*7960*/  BRA.DIV ~URZ, `(.L_x_1264) ;  /* 0x000176527f007947 */ /* 0x000fea000b800000 */
[----:B--23--:R2:W3:Y:S02]  /*7970*/  SHFL.IDX PT, R2, R14, 0x6, 0x181f ;  /* 0x00d81f000e027f89 */ /* 0x00c4e400000e0000 */
.L_x_1434:
        /* <DEDUP_REMOVED lines=16> */
.L_x_1266:
[----:B------:R-:W-:Y:S05]  /*7a80*/  BSYNC B0 ;  /* 0x0000000000007941 */ /* 0x000fea0003800000 */
.L_x_1265:
[----:B------:R-:W-:Y:S05]  /*7a90*/  BRA.DIV ~URZ, `(.L_x_1267) ;  /* 0x000175b27f007947 */ /* 0x000fea000b800000 */
[----:B------:R1:W2:Y:S04]  /*7aa0*/  SHFL.IDX PT, R4, R12, 0x7, 0x181f ;  /* 0x00f81f000c047f89 */ /* 0x0002a800000e0000 */
[----:B---3--:R1:W3:Y:S02]  /*7ab0*/  SHFL.IDX PT, R0, R14, 0x7, 0x181f ;  /* 0x00f81f000e007f89 */ /* 0x0082e400000e0000 */
.L_x_1435:
[----:B----4-:R-:W4:Y:S04]  /*7ac0*/  LDL R18, [R1] ;  /* 0x0000000001127983 */ /* 0x010f280000100800 */
[----:B---3--:R-:W3:Y:S04]  /*7ad0*/  LDL R29, [R1+0x48] ;  /* 0x00004800011d7983 */ /* 0x008ee80000100800 */
[----:B------:R1:W5:Y:S01]  /*7ae0*/  LDL R23, [R1+0x64] ;  /* 0x0000640001177983 */ /* 0x0003620000100800 */
[----:B------:R-:W-:Y:S01]  /*7af0*/  IADD3 R2, R10, 0x70, RZ ;  /* 0x000000700a027810 */ /* 0x000fe20007ffe0ff */
[----:B-12---:R-:W-:Y:S01]  /*7b00*/  IMAD.MOV.U32 R14, RZ, RZ, R0 ;  /* 0x000000ffff0e7224 */ /* 0x006fe200078e0000 */
[----:B------:R-:W-:-:S02]  /*7b10*/  ULDC.64 UR4, c[0x0][0x40] ;  /* 0x0000100000047ab9 */ /* 0x000fc40000000a00 */
[----:B------:R-:W-:Y:S01]  /*7b20*/  ISETP.GE.AND P0, PT, R2, R13, PT ;  /* 0x0000000d0200720c */ /* 0x000fe20003f06270 */
[----:B------:R-:W-:Y:S01]  /*7b30*/  IMAD.MOV.U32 R15, RZ, RZ, R4 ;  /* 0x000000ffff0f7224 */ /* 0x000fe200078e0004 */
[----:B------:R-:W-:Y:S02]  /*7b40*/  SHF.R.S32.HI R10, RZ, 0x4, R22 ;  /* 0x00000004ff0a7819 */ /* 0x000fe40000011416 */
[----:B------:R-:W-:Y:S02]  /*7b50*/  IADD3 R2, P1, R1, c[0x0][0x20], RZ ;  /* 0x0000080001027a10 */ /* 0x000fe40007f3e0ff */
[----:B------:R-:W-:-:S04]  /*7b60*/  LEA.HI R4, R22, R10, RZ, 0x1 ;  /* 0x0000000a16047211 */ /* 0x000fc800078f08ff */
[----:B------:R-:W-:-:S03]  /*7b70*/  LOP3.LUT R4, R4, 0xfffffffe, RZ, 0xc0, !PT ;  /* 0xfffffffe04047812 */ /* 0x000fc600078ec0ff */
[----:B------:R-:W-:Y:S02]  /*7b80*/  @!P0 IMAD.SHL.U32 R17, R17, 0x2, RZ ;  /* 0x0000000211118824 */ /* 0x000fe400078e00ff */
[----:B------:R-:W-:-:S04]  /*7b90*/  @!P0 IMAD.WIDE R6, R11, 0x2, R14 ;  /* 0x000000020b068825 */ /* 0x000fc800078e020e */
[----:B------:R-:W-:Y:S01]  /*7ba0*/  IMAD.X R3, RZ, RZ, c[0x0][0x24], P1 ;  /* 0x00000900ff037624 */ /* 0x000fe200008e06ff */
[----:B------:R-:W-:Y:S01]  /*7bb0*/  @!PT LDS RZ, [RZ] ;  /* 0x00000000fffff984 */ /* 0x000fe20000000800 */
[----:B------:R-:W-:Y:S01]  /*7bc0*/  @!PT LDS RZ, [RZ] ;  /* 0x00000000fffff984 */ /* 0x000fe20000000800 */
[----:B------:R-:W-:Y:S01]  /*7bd0*/  @!PT LDS RZ, [RZ] ;  /* 0x00000000fffff984 */ /* 0x000fe20000000800 */
[----:B------:R1:W-:Y:S01]  /*7be0*/  @!P0 LDGSTS.E.BYPASS.LTC128B.128 [R17+0xb880], [R6.64], !P3 ;  /* 0x0b88000006118fae */ /* 0x0003e2000d901d46 */
[----:B------:R-:W-:Y:S01]  /*7bf0*/  IMAD.IADD R24, R10, 0x1, -R4 ;  /* 0x000000010a187824 */ /* 0x000fe200078e0a04 */
[C---:B------:R-:W-:Y:S01]  /*7c00*/  IADD3 R10, P2, R2.reuse, 0x48, RZ ;  /* 0x00000048020a7810 */ /* 0x040fe20007f5e0ff */
[----:B------:R-:W-:Y:S01]  /*7c10*/  UIADD3 UR4, UP0, UR4, 0x160, URZ ;  /* 0x0000016004047890 */ /* 0x000fe2000ff1e03f */
[----:B------:R-:W2:Y:S01]  /*7c20*/  S2R R28, SR_CTAID.Y ;  /* 0x00000000001c7919 */ /* 0x000ea20000002600 */
[----:B------:R-:W-:Y:S02]  /*7c30*/  @!P0 SHF.R.S32.HI R0, RZ, 0x1f, R16 ;  /* 0x0000001fff008819 */ /* 0x000fe40000011410 */
[----:B------:R-:W-:Y:S01]  /*7c40*/  IADD3 R12, P3, R2, 0x10, RZ ;  /* 0x00000010020c7810 */ /* 0x000fe20007f7e0ff */
[----:B------:R-:W-:Y:S01]  /*7c50*/  IMAD.X R11, RZ, RZ, R3, P2 ;  /* 0x000000ffff0b7224 */ /* 0x000fe200010e0603 */
[----:B------:R-:W-:Y:S01]  /*7c60*/  UIADD3.X UR5, URZ, UR5, URZ, UP0, !UPT ;  /* 0x000000053f057290 */ /* 0x000fe200087fe43f */
[----:B------:R-:W-:Y:S01]  /*7c70*/  @!P0 LEA.HI R16, R0, R16, RZ, 0x3 ;  /* 0x0000001000108211 */ /* 0x000fe200078f18ff */
[----:B------:R-:W-:-:S02]  /*7c80*/  IMAD.SHL.U32 R0, R20, 0x40, RZ ;  /* 0x0000004014007824 */ /* 0x000fc400078e00ff */
[----:B------:R-:W-:Y:S01]  /*7c90*/  IMAD.X R13, RZ, RZ, R3, P3 ;  /* 0x000000ffff0d7224 */ /* 0x000fe200018e0603 */
[----:B------:R2:W-:Y:S01]  /*7ca0*/  STL.64 [R1+0x30], R10 ;  /* 0x0000300a01007387 */ /* 0x0005e20000100a00 */
[----:B-1----:R-:W-:-:S05]  /*7cb0*/  IADD3 R6, P1, R2, 0x4, RZ ;  /* 0x0000000402067810 */ /* 0x002fca0007f3e0ff */
[----:B------:R-:W-:-:S05]  /*7cc0*/  IMAD.X R7, RZ, RZ, R3, P1 ;  /* 0x000000ffff077224 */ /* 0x000fca00008e0603 */
[----:B------:R1:W-:Y:S01]  /*7cd0*/  STL.64 [R1+0x38], R6 ;  /* 0x0000380601007387 */ /* 0x0003e20000100a00 */
[----:B------:R-:W-:Y:S01]  /*7ce0*/  IMAD.SHL.U32 R4, R24, 0x8, RZ ;  /* 0x0000000818047824 */ /* 0x000fe200078e00ff */
[----:B------:R-:W-:Y:S01]  /*7cf0*/  LOP3.LUT R0, R0, 0x1c0, RZ, 0xc0, !PT ;  /* 0x000001c000007812 */ /* 0x000fe200078ec0ff */
[----:B--2---:R-:W-:Y:S02]  /*7d00*/  IMAD.U32 R10, RZ, RZ, UR4 ;  /* 0x00000004ff0a7e24 */ /* 0x004fe4000f8e00ff */
[----:B------:R-:W-:Y:S01]  /*7d10*/  IMAD.U32 R11, RZ, RZ, UR5 ;  /* 0x00000005ff0b7e24 */ /* 0x000fe2000f8e00ff */
[----:B------:R-:W-:Y:S01]  /*7d20*/  STL.64 [R1+0x28], R12 ;  /* 0x0000280c01007387 */ /* 0x000fe20000100a00 */
[----:B------:R-:W-:-:S03]  /*7d30*/  LOP3.LUT R4, R0, 0x8, R4, 0xf8, !PT ;  /* 0x0000000800047812 */ /* 0x000fc600078ef804 */
[----:B------:R-:W2:Y:S01]  /*7d40*/  S2R R36, SR_CTAID.Y ;  /* 0x0000000000247919 */ /* 0x000ea20000002600 */
[----:B------:R-:W-:-:S03]  /*7d50*/  SHF.R.U32.HI R0, RZ, 0x3, R0 ;  /* 0x00000003ff007819 */ /* 0x000fc60000011600 */
[----:B------:R2:W-:Y:S01]  /*7d60*/  STL.64 [R1+0x18], R10 ;  /* 0x0000180a01007387 */ /* 0x0005e20000100a00 */
[----:B-1----:R-:W-:-:S05]  /*7d70*/  IADD3 R6, P1, R2, 0x8, RZ ;  /* 0x0000000802067810 */ /* 0x002fca0007f3e0ff */
[----:B------:R-:W-:Y:S01]  /*7d80*/  IMAD.X R7, RZ, RZ, R3, P1 ;  /* 0x000000ffff077224 */ /* 0x000fe200008e0603 */
[----:B------:R-:W-:-:S04]  /*7d90*/  LOP3.LUT R22, R4, R0, RZ, 0x3c, !PT ;  /* 0x0000000004167212 */ /* 0x000fc800078e3cff */
[----:B------:R1:W-:Y:S01]  /*7da0*/  STL.64 [R1+0x40], R6 ;  /* 0x0000400601007387 */ /* 0x0003e20000100a00 */
[----:B--2--5:R-:W-:Y:S02]  /*7db0*/  SHF.R.S32.HI R11, RZ, 0x1f, R19 ;  /* 0x0000001fff0b7819 */ /* 0x024fe40000011413 */
[----:B------:R-:W-:-:S03]  /*7dc0*/  SHF.R.S32.HI R28, RZ, 0x1f, R28 ;  /* 0x0000001fff1c7819 */ /* 0x000fc6000001141c */
[----:B------:R-:W-:-:S04]  /*7dd0*/  IMAD R0, R11, c[0x0][0x2b0], RZ ;  /* 0x0000ac000b007a24 */ /* 0x000fc800078e02ff */
[----:B------:R-:W-:Y:S01]  /*7de0*/  IMAD R11, R19, c[0x0][0x2b4], R0 ;  /* 0x0000ad00130b7a24 */ /* 0x000fe200078e0200 */
[----:B-1----:R-:W-:-:S05]  /*7df0*/  @!P0 LOP3.LUT R6, R16, 0xfffffff8, RZ, 0xc0, !PT ;  /* 0xfffffff810068812 */ /* 0x002fca00078ec0ff */
[----:B------:R-:W-:-:S05]  /*7e00*/  @!P0 IMAD.WIDE R6, R6, 0x2, R14 ;  /* 0x0000000206068825 */ /* 0x000fca00078e020e */
[----:B------:R1:W-:Y:S01]  /*7e10*/  @!P0 LDGSTS.E.BYPASS.LTC128B.128 [R17+0xf880], [R6.64], !P4 ;  /* 0x0f88000006118fae */ /* 0x0003e2000e101d46 */
[----:B------:R-:W-:-:S04]  /*7e20*/  IMAD.WIDE.U32 R30, R36, c[0x0][0x1e8], RZ ;  /* 0x00007a00241e7a25 */ /* 0x000fc800078e00ff */
[----:B------:R-:W-:-:S04]  /*7e30*/  IMAD.WIDE.U32 R34, R36, c[0x0][0x210], RZ ;  /* 0x0000840024227a25 */ /* 0x000fc800078e00ff */
[----:B------:R-:W-:-:S04]  /*7e40*/  IMAD.WIDE.U32 R32, R19, c[0x0][0x2b0], RZ ;  /* 0x0000ac0013207a25 */ /* 0x000fc800078e00ff */
[----:B-1----:R-:W-:Y:S01]  /*7e50*/  IMAD R7, R28, c[0x0][0x1e8], RZ ;  /* 0x00007a001c077a24 */ /* 0x002fe200078e02ff */
[----:B------:R1:W-:Y:S03]  /*7e60*/  STL.64 [R1+0x20], R2 ;  /* 0x0000200201007387 */ /* 0x0003e60000100a00 */
[----:B------:R-:W-:Y:S01]  /*7e70*/  IMAD R7, R36, c[0x0][0x1ec], R7 ;  /* 0x00007b0024077a24 */ /* 0x000fe200078e0207 */
[----:B------:R-:W-:Y:S01]  /*7e80*/  LOP3.LUT R229, R229, 0xffffffbf, RZ, 0xc0, !PT ;  /* 0xffffffbfe5e57812 */ /* 0x000fe200078ec0ff */
[----:B------:R-:W-:Y:S01]  /*7e90*/  IMAD.SHL.U32 R6, R26, 0x40, RZ ;  /* 0x000000401a067824 */ /* 0x000fe200078e00ff */
[----:B------:R-:W-:Y:S01]  /*7ea0*/  LOP3.LUT P0, RZ, R21, 0x4, RZ, 0xc0, !PT ;  /* 0x0000000415ff7812 */ /* 0x000fe2000780c0ff */
[----:B------:R-:W-:Y:S01]  /*7eb0*/  IMAD.IADD R15, R31, 0x1, R7 ;  /* 0x000000011f0f7824 */ /* 0x000fe200078e0207 */
[----:B------:R-:W0:Y:S01]  /*7ec0*/  LDGDEPBAR ;  /* 0x00000000000079af */ /* 0x000e220000000000 */
[----:B------:R-:W-:-:S03]  /*7ed0*/  IMAD.IADD R7, R33, 0x1, R11 ;  /* 0x0000000121077824 */ /* 0x000fc600078e020b */
[----:B------:R1:W-:Y:S04]  /*7ee0*/  STL.64 [R1+0xd0], R32 ;  /* 0x0000d02001007387 */ /* 0x0003e80000100a00 */
[----:B------:R1:W-:Y:S01]  /*7ef0*/  STL [R1+0xe4], R7 ;  /* 0x0000e40701007387 */ /* 0x0003e20000100800 */
[----:B------:R-:W-:Y:S02]  /*7f00*/  IMAD.MOV.U32 R14, RZ, RZ, 0x20 ;  /* 0x00000020ff0e7424 */ /* 0x000fe400078e00ff */
[----:B------:R-:W-:Y:S01]  /*7f10*/  IMAD.SHL.U32 R12, R21, 0x40, RZ ;  /* 0x00000040150c7824 */ /* 0x000fe200078e00ff */
[----:B------:R-:W-:Y:S01]  /*7f20*/  WARPSYNC 0xffffffff ;  /* 0xffffffff00007948 */ /* 0x000fe20003800000 */
[----:B------:R-:W-:Y:S02]  /*7f30*/  LOP3.LUT R20, R6, 0xfffffe00, RZ, 0xc0, !PT ;  /* 0xfffffe0006147812 */ /* 0x000fe400078ec0ff */
[----:B------:R-:W-:-:S02]  /*7f40*/  SEL R6, R14, 0xffffffe0, !P0 ;  /* 0xffffffe00e067807 */ /* 0x000fc40004000000 */
[----:B------:R-:W-:Y:S02]  /*7f50*/  LOP3.LUT R19, R12, 0x1c0, RZ, 0xc0, !PT ;  /* 0x000001c00c137812 */ /* 0x000fe400078ec0ff */
[----:B----4-:R-:W-:-:S04]  /*7f60*/  SHF.R.S32.HI R13, RZ, 0x1f, R18 ;  /* 0x0000001fff0d7819 */ /* 0x010fc80000011412 */
[----:B------:R-:W-:-:S04]  /*7f70*/  LEA.HI R10, R13, R18, RZ, 0x3 ;  /* 0x000000120d0a7211 */ /* 0x000fc800078f18ff */
[----:B------:R-:W-:-:S05]  /*7f80*/  LOP3.LUT R4, R10, 0xfffffff8, RZ, 0xc0, !PT ;  /* 0xfffffff80a047812 */ /* 0x000fca00078ec0ff */
[----:B------:R-:W-:Y:S02]  /*7f90*/  IMAD.IADD R0, R18, 0x1, -R4 ;  /* 0x0000000112007824 */ /* 0x000fe400078e0a04 */
[----:B------:R-:W-:Y:S02]  /*7fa0*/  IMAD R4, R28, c[0x0][0x210], RZ ;  /* 0x000084001c047a24 */ /* 0x000fe400078e02ff */
[----:B------:R-:W-:Y:S02]  /*7fb0*/  IMAD.SHL.U32 R28, R0, 0x8, RZ ;  /* 0x00000008001c7824 */ /* 0x000fe400078e00ff */
[----:B------:R-:W-:-:S03]  /*7fc0*/  IMAD R4, R36, c[0x0][0x214], R4 ;  /* 0x0000850024047a24 */ /* 0x000fc600078e0204 */
[----:B------:R-:W-:Y:S01]  /*7fd0*/  IADD3 R16, R28, 0x40, RZ ;  /* 0x000000401c107810 */ /* 0x000fe20007ffe0ff */
[----:B------:R-:W-:-:S03]  /*7fe0*/  IMAD.IADD R4, R35, 0x1, R4 ;  /* 0x0000000123047824 */ /* 0x000fc600078e0204 */
[----:B------:R-:W-:-:S04]  /*7ff0*/  ISETP.GE.AND P5, PT, R16, c[0x0][0x1d4], PT ;  /* 0x0000750010007a0c */ /* 0x000fc80003fa6270 */
[----:B------:R-:W-:Y:S01]  /*8000*/  SEL R4, RZ, 0x10, P5 ;  /* 0x00000010ff047807 */ /* 0x000fe20002800000 */
[----:B---3--:R1:W-:Y:S01]  /*8010*/  STL [R1+0xc8], R29 ;  /* 0x0000c81d01007387 */ /* 0x0083e20000100800 */
[----:B------:R-:W-:-:S03]  /*8020*/  ISETP.GE.AND P6, PT, R28, c[0x0][0x1d4], PT ;  /* 0x000075001c007a0c */ /* 0x000fc60003fc6270 */
[----:B------:R1:W-:Y:S04]  /*8030*/  STL [R1+0xa4], R28 ;  /* 0x0000a41c01007387 */ /* 0x0003e80000100800 */
[----:B------:R1:W-:Y:S04]  /*8040*/  STL [R1+0xf4], R16 ;  /* 0x0000f41001007387 */ /* 0x0003e80000100800 */
[----:B------:R1:W-:Y:S02]  /*8050*/  STL [R1+0xa0], R4 ;  /* 0x0000a00401007387 */ /* 0x0003e40000100800 */
[----:B------:R-:W-:-:S04]  /*8060*/  @P6 LOP3.LUT R229, R229, 0x40, RZ, 0xfc, !PT ;  /* 0x00000040e5e56812 */ /* 0x000fc800078efcff */
[----:B------:R-:W-:-:S04]  /*8070*/  LOP3.LUT R229, R229, 0xfffffeff, RZ, 0xc0, !PT ;  /* 0xfffffeffe5e57812 */ /* 0x000fc800078ec0ff */
[----:B------:R-:W-:Y:S02]  /*8080*/  @P5 LOP3.LUT R229, R229, 0x100, RZ, 0xfc, !PT ;  /* 0x00000100e5e55812 */ /* 0x000fe400078efcff */
[----:B------:R-:W-:Y:S01]  /*8090*/  SHF.R.S32.HI R12, RZ, 0x3, R10 ;  /* 0x00000003ff0c7819 */ /* 0x000fe2000001140a */
[----:B------:R-:W-:Y:S01]  /*80a0*/  IMAD.MOV.U32 R121, RZ, RZ, 0x30 ;  /* 0x00000030ff797424 */ /* 0x000fe200078e00ff */
[----:B------:R-:W-:Y:S01]  /*80b0*/  BAR.SYNC.DEFER_BLOCKING 0x0 ;  /* 0x0000000000007b1d */ /* 0x000fe20000010000 */
[----:B-1----:R-:W-:Y:S02]  /*80c0*/  IMAD.MOV.U32 R3, RZ, RZ, c[0x0][0x2b8] ;  /* 0x0000ae00ff037624 */ /* 0x002fe400078e00ff */
[----:B------:R-:W-:Y:S02]  /*80d0*/  IMAD R142, R230, R121, -0x30 ;  /* 0xffffffd0e68e7424 */ /* 0x000fe400078e0279 */
[----:B------:R-:W-:Y:S01]  /*80e0*/  IMAD R26, R0, 0x10, R12 ;  /* 0x00000010001a7824 */ /* 0x000fe200078e020c */
[----:B------:R-:W-:Y:S01]  /*80f0*/  ISETP.NE.AND P1, PT, R3, 0x1, PT ;  /* 0x000000010300780c */ /* 0x000fe20003f25270 */
[----:B------:R-:W-:Y:S02]  /*8100*/  IMAD.MOV.U32 R14, RZ, RZ, RZ ;  /* 0x000000ffff0e7224 */ /* 0x000fe400078e00ff */
[----:B------:R-:W-:Y:S01]  /*8110*/  IMAD.IADD R3, R26, 0x1, R142 ;  /* 0x000000011a037824 */ /* 0x000fe200078e028e */
[----:B------:R-:W-:Y:S01]  /*8120*/  LEA.HI R18, R13, R18, RZ, 0x6 ;  /* 0x000000120d127211 */ /* 0x000fe200078f30ff */
[----:B------:R-:W-:Y:S01]  /*8130*/  IMAD R121, R230, -0x30, R121 ;  /* 0xffffffd0e6797824 */ /* 0x000fe200078e0279 */
[----:B------:R-:W-:Y:S01]  /*8140*/  IADD3 R100, R2, 0x18, RZ ;  /* 0x0000001802647810 */ /* 0x000fe20007ffe0ff */
[----:B------:R-:W-:Y:S01]  /*8150*/  STL [R1+0xb8], R26 ;  /* 0x0000b81a01007387 */ /* 0x000fe20000100800 */
[----:B------:R-:W-:Y:S01]  /*8160*/  ISETP.GE.AND P0, PT, R3, R23, PT ;  /* 0x000000170300720c */ /* 0x000fe20003f06270 */
[----:B------:R-:W-:-:S03]  /*8170*/  IMAD.IADD R3, R29, 0x1, R3 ;  /* 0x000000011d037824 */ /* 0x000fc600078e0203 */
[----:B------:R-:W-:Y:S01]  /*8180*/  ISETP.GT.OR P0, PT, R26, 0x2f, P0 ;  /* 0x0000002f1a00780c */ /* 0x000fe20000704670 */
[----:B------:R-:W-:-:S04]  /*8190*/  @P1 IMAD.HI.U32 R4, R3, c[0x0][0x2bc], RZ ;  /* 0x0000af0003041a27 */ /* 0x000fc800078e00ff */
[----:B------:R-:W-:Y:S01]  /*81a0*/  IMAD.MOV.U32 R0, RZ, RZ, R3 ;  /* 0x000000ffff007224 */ /* 0x000fe200078e0003 */
[----:B------:R-:W-:-:S07]  /*81b0*/  @P1 SHF.R.U32.HI R0, RZ, c[0x0][0x2c0], R4 ;  /* 0x0000b000ff001a19 */ /* 0x000fce0000011604 */
[----:B------:R-:W-:-:S04]  /*81c0*/  @!P0 IADD3 R4, P1, R0, R32, RZ ;  /* 0x0000002000048210 */ /* 0x000fc80007f3e0ff */
[----:B------:R-:W-:Y:S02]  /*81d0*/  @!P0 LEA.HI.X.SX32 R7, R0, R7, 0x1, P1 ;  /* 0x0000000700078211 */ /* 0x000fe400008f0eff */
[----:B------:R-:W-:-:S04]  /*81e0*/  @!P0 LEA R10, P1, R4, c[0x0][0x2a0], 0x2 ;  /* 0x0000a800040a8a11 */ /* 0x000fc800078210ff */
[----:B------:R-:W-:-:S05]  /*81f0*/  @!P0 LEA.HI.X R11, R4, c[0x0][0x2a4], R7, 0x2, P1 ;  /* 0x0000a900040b8a11 */ /* 0x000fca00008f1407 */
[----:B------:R1:W2:Y:S01]  /*8200*/  @!P0 LDG.E R14, [R10.64] ;  /* 0x000000060a0e8981 */ /* 0x0002a2000c1e1900 */
[----:B------:R-:W-:Y:S01]  /*8210*/  IMAD.MOV R0, RZ, RZ, -R0 ;  /* 0x000000ffff007224 */ /* 0x000fe200078e0a00 */
[----:B------:R-:W-:Y:S01]  /*8220*/  IADD3 R116, -R12, R23, R121 ;  /* 0x000000170c747210 */ /* 0x000fe20007ffe179 */
[----:B------:R-:W-:Y:S01]  /*8230*/  BSSY B2, `(.L_x_1268) ;  /* 0x0000049000027945 */ /* 0x000fe20003800000 */
[----:B------:R-:W-:Y:S01]  /*8240*/  SHF.R.S32.HI R7, RZ, 0x1f, R16 ;  /* 0x0000001fff077819 */ /* 0x000fe20000011410 */
[----:B------:R-:W-:Y:S01]  /*8250*/  IMAD R3, R0, c[0x0][0x2b8], R3 ;  /* 0x0000ae0000037a24 */ /* 0x000fe200078e0203 */
[C---:B------:R-:W-:Y:S02]  /*8260*/  ISETP.GE.AND P2, PT, R116.reuse, 0x1, PT ;  /* 0x000000017400780c */ /* 0x040fe40003f46270 */
[----:B------:R-:W-:Y:S02]  /*8270*/  ISETP.GE.AND P1, PT, R116, 0x11, PT ;  /* 0x000000117400780c */ /* 0x000fe40003f26270 */
[----:B------:R-:W-:Y:S01]  /*8280*/  SHF.R.S32.HI R140, RZ, 0x1f, R3 ;  /* 0x0000001fff8c7819 */ /* 0x000fe20000011403 */
[----:B------:R3:W-:Y:S01]  /*8290*/  STL [R1+0x7c], R3 ;  /* 0x00007c0301007387 */ /* 0x0007e20000100800 */
[----:B------:R-:W-:-:S02]  /*82a0*/  LOP3.LUT R229, R229, 0xffffff7f, RZ, 0xc0, !PT ;  /* 0xffffff7fe5e57812 */ /* 0x000fc400078ec0ff */
[----:B------:R-:W-:Y:S01]  /*82b0*/  MOV R144, 0x86c0 ;  /* 0x000086c000907802 */ /* 0x000fe20000000f00 */
[----:B------:R-:W-:-:S04]  /*82c0*/  IMAD R0, R140, c[0x0][0x1e0], RZ ;  /* 0x000078008c007a24 */ /* 0x000fc800078e02ff */
[C---:B------:R-:W-:Y:S02]  /*82d0*/  IMAD R0, R3.reuse, c[0x0][0x1e4], R0 ;  /* 0x0000790003007a24 */ /* 0x040fe400078e0200 */
[----:B-1----:R-:W-:-:S04]  /*82e0*/  IMAD.WIDE.U32 R10, R3, c[0x0][0x1e0], RZ ;  /* 0x00007800030a7a25 */ /* 0x002fc800078e00ff */
[----:B------:R-:W-:Y:S01]  /*82f0*/  IMAD.IADD R11, R11, 0x1, R0 ;  /* 0x000000010b0b7824 */ /* 0x000fe200078e0200 */
[----:B--2---:R-:W-:-:S03]  /*8300*/  SHF.R.S32.HI R141, RZ, 0x1f, R14 ;  /* 0x0000001fff8d7819 */ /* 0x004fc6000001140e */
[----:B------:R-:W-:Y:S01]  /*8310*/  IMAD.WIDE.U32 R10, R14, c[0x0][0x1f0], R10 ;  /* 0x00007c000e0a7a25 */ /* 0x000fe200078e000a */
[----:B------:R-:W-:Y:S03]  /*8320*/  STL [R1+0x70], R14 ;  /* 0x0000700e01007387 */ /* 0x000fe60000100800 */
[----:B---3--:R-:W-:Y:S01]  /*8330*/  IMAD R3, R141, c[0x0][0x1f0], RZ ;  /* 0x00007c008d037a24 */ /* 0x008fe200078e02ff */
[----:B------:R-:W-:-:S03]  /*8340*/  IADD3 R0, P0, R30, R10, RZ ;  /* 0x0000000a1e007210 */ /* 0x000fc60007f1e0ff */
[----:B------:R-:W-:-:S05]  /*8350*/  IMAD R3, R14, c[0x0][0x1f4], R3 ;  /* 0x00007d000e037a24 */ /* 0x000fca00078e0203 */
[----:B------:R-:W-:Y:S01]  /*8360*/  IADD3.X R11, R15, R11, R3, P0, !PT ;  /* 0x0000000b0f0b7210 */ /* 0x000fe200007fe403 */
[----:B------:R-:W-:Y:S01]  /*8370*/  IMAD.SHL.U32 R3, R12, 0x40, RZ ;  /* 0x000000400c037824 */ /* 0x000fe200078e00ff */
[----:B------:R-:W-:-:S04]  /*8380*/  LEA R10, P0, R0, c[0x0][0x1c8], 0x1 ;  /* 0x00007200000a7a11 */ /* 0x000fc800078008ff */
[----:B------:R-:W-:Y:S01]  /*8390*/  LEA.HI.X R0, R0, c[0x0][0x1cc], R11, 0x1, P0 ;  /* 0x0000730000007a11 */ /* 0x000fe200000f0c0b */
[----:B------:R-:W-:Y:S01]  /*83a0*/  SHFL.IDX PT, R14, R10, RZ, 0x181f ;  /* 0x00181fff0a0e7589 */ /* 0x000fe200000e0000 */
[----:B------:R-:W-:Y:S02]  /*83b0*/  LOP3.LUT R3, R3, 0x1c0, RZ, 0xc0, !PT ;  /* 0x000001c003037812 */ /* 0x000fe400078ec0ff */
[----:B------:R-:W-:Y:S01]  /*83c0*/  ISETP.GT.AND P0, PT, R116, 0x20, PT ;  /* 0x000000207400780c */ /* 0x000fe20003f04270 */
[----:B------:R-:W1:Y:S01]  /*83d0*/  SHFL.IDX PT, R15, R0, RZ, 0x181f ;  /* 0x00181fff000f7589 */ /* 0x000e6200000e0000 */
[----:B------:R-:W-:Y:S02]  /*83e0*/  LOP3.LUT R4, R3, 0x38, R28, 0xf8, !PT ;  /* 0x0000003803047812 */ /* 0x000fe400078ef81c */
[----:B------:R-:W-:Y:S01]  /*83f0*/  SHF.R.U32.HI R3, RZ, 0x3, R3 ;  /* 0x00000003ff037819 */ /* 0x000fe20000011603 */
[----:B------:R-:W-:Y:S03]  /*8400*/  SHFL.IDX PT, R12, R10, 0x1, 0x181f ;  /* 0x00381f000a0c7f89 */ /* 0x000fe600000e0000 */
[----:B------:R-:W-:Y:S01]  /*8410*/  LOP3.LUT R4, R4, R3, RZ, 0x3c, !PT ;  /* 0x0000000304047212 */ /* 0x000fe200078e3cff */
[----:B------:R-:W2:Y:S01]  /*8420*/  SHFL.IDX PT, R13, R0, 0x1, 0x181f ;  /* 0x00381f00000d7f89 */ /* 0x000ea200000e0000 */
[----:B------:R-:W-:-:S03]  /*8430*/  IMAD.SHL.U32 R3, R18, 0x8, RZ ;  /* 0x0000000812037824 */ /* 0x000fc600078e00ff */
[----:B------:R-:W-:Y:S02]  /*8440*/  SHFL.IDX PT, R10, R10, 0x2, 0x181f ;  /* 0x00581f000a0a7f89 */ /* 0x000fe400000e0000 */
[----:B------:R-:W-:Y:S02]  /*8450*/  LOP3.LUT R137, R4, 0xfffffe00, R3, 0xf8, !PT ;  /* 0xfffffe0004897812 */ /* 0x000fe400078ef803 */
[----:B------:R3:W4:Y:S01]  /*8460*/  SHFL.IDX PT, R11, R0, 0x2, 0x181f ;  /* 0x00581f00000b7f89 */ /* 0x00072200000e0000 */
[----:B------:R-:W-:Y:S02]  /*8470*/  SHF.R.U32.HI R4, RZ, 0x3, R19 ;  /* 0x00000003ff047819 */ /* 0x000fe40000011613 */
[----:B------:R-:W-:Y:S01]  /*8480*/  @P1 IMAD.SHL.U32 R3, R137, 0x2, RZ ;  /* 0x0000000289031824 */ /* 0x000fe200078e00ff */
[----:B---3--:R-:W-:Y:S01]  /*8490*/  LEA.HI R0, R7, R16, RZ, 0x3 ;  /* 0x0000001007007211 */ /* 0x008fe200078f18ff */
[----:B-1----:R-:W-:-:S03]  /*84a0*/  @P2 IMAD.WIDE R16, R28, 0x2, R14 ;  /* 0x000000021c102825 */ /* 0x002fc600078e020e */
[----:B------:R-:W-:Y:S01]  /*84b0*/  LOP3.LUT R18, R0, 0xfffffff8, RZ, 0xc0, !PT ;  /* 0xfffffff800127812 */ /* 0x000fe200078ec0ff */
[----:B------:R-:W-:-:S03]  /*84c0*/  @P2 IMAD.SHL.U32 R0, R137, 0x2, RZ ;  /* 0x0000000289002824 */ /* 0x000fc600078e00ff */
[----:B------:R-:W-:Y:S01]  /*84d0*/  SHF.R.S32.HI R2, RZ, 0x1f, R18 ;  /* 0x0000001fff027819 */ /* 0x000fe20000011412 */
[----:B------:R-:W-:Y:S01]  /*84e0*/  @P2 IMAD.WIDE R14, R18, 0x2, R14 ;  /* 0x00000002120e2825 */ /* 0x000fe200078e020e */
[----:B------:R2:W-:Y:S04]  /*84f0*/  @P2 LDGSTS.E.BYPASS.LTC128B.128 [R0+0x5080], [R16.64], !P6 ;  /* 0x0508000010002fae */ /* 0x0005e8000f101d46 */
[----:B------:R1:W-:Y:S04]  /*8500*/  @P2 LDGSTS.E.BYPASS.LTC128B.128 [R0+0x6880], [R14.64], !P5 ;  /* 0x068800000e002fae */ /* 0x0003e8000e901d46 */
[----:B------:R3:W-:Y:S04]  /*8510*/  STL [R1+0xe8], R18 ;  /* 0x0000e81201007387 */ /* 0x0007e80000100800 */
[----:B------:R3:W-:Y:S01]  /*8520*/  STL [R1+0xf0], R2 ;  /* 0x0000f00201007387 */ /* 0x0007e20000100800 */
[----:B--2---:R-:W-:-:S04]  /*8530*/  @P1 IMAD.WIDE R16, R28, 0x2, R12 ;  /* 0x000000021c101825 */ /* 0x004fc800078e020c */
[----:B-1----:R-:W-:Y:S01]  /*8540*/  @P1 IMAD.WIDE R14, R18, 0x2, R12 ;  /* 0x00000002120e1825 */ /* 0x002fe200078e020c */
[----:B------:R1:W-:Y:S03]  /*8550*/  @P1 LDGSTS.E.BYPASS.LTC128B.128 [R3+0x5880], [R16.64], !P6 ;  /* 0x0588000010031fae */ /* 0x0003e6000f101d46 */
[----:B------:R-:W-:Y:S01]  /*8560*/  @P0 IMAD.SHL.U32 R0, R137, 0x2, RZ ;  /* 0x0000000289000824 */ /* 0x000fe200078e00ff */
[----:B------:R1:W-:Y:S01]  /*8570*/  @P1 LDGSTS.E.BYPASS.LTC128B.128 [R3+0x7080], [R14.64], !P5 ;  /* 0x070800000e031fae */ /* 0x0003e2000e901d46 */
[----:B----4-:R-:W-:Y:S01]  /*8580*/  @P0 IMAD.WIDE R12, R28, 0x2, R10 ;  /* 0x000000021c0c0825 */ /* 0x010fe200078e020a */
[----:B------:R-:W-:-:S03]  /*8590*/  ISETP.GT.AND P1, PT, R26, 0x2f, PT ;  /* 0x0000002f1a00780c */ /* 0x000fc60003f24270 */
[----:B------:R-:W-:Y:S01]  /*85a0*/  @P0 IMAD.WIDE R10, R18, 0x2, R10 ;  /* 0x00000002120a0825 */ /* 0x000fe200078e020a */
[----:B------:R2:W-:Y:S04]  /*85b0*/  @P0 LDGSTS.E.BYPASS.LTC128B.128 [R0+0x6080], [R12.64], !P6 ;  /* 0x060800000c000fae */ /* 0x0005e8000f101d46 */
[----:B------:R2:W-:Y:S01]  /*85c0*/  @P0 LDGSTS.E.BYPASS.LTC128B.128 [R0+0x7880], [R10.64], !P5 ;  /* 0x078800000a000fae */ /* 0x0005e2000e901d46 */
[----:B------:R-:W-:-:S03]  /*85d0*/  LOP3.LUT P0, RZ, R21, 0x2, RZ, 0xc0, !PT ;  /* 0x0000000215ff7812 */ /* 0x000fc6000780c0ff */
[----:B------:R-:W0:Y:S01]  /*85e0*/  LDGDEPBAR ;  /* 0x00000000000079af */ /* 0x000e220000000000 */
[----:B------:R-:W-:Y:S01]  /*85f0*/  @P1 LOP3.LUT R229, R229, 0x80, RZ, 0xfc, !PT ;  /* 0x00000080e5e51812 */ /* 0x000fe200078efcff */
[----:B-1----:R-:W-:-:S05]  /*8600*/  IMAD.SHL.U32 R3, R25, 0x8, RZ ;  /* 0x0000000819037824 */ /* 0x002fca00078e00ff */
[----:B------:R-:W-:-:S04]  /*8610*/  LOP3.LUT R3, R19, 0x8, R3, 0xf8, !PT ;  /* 0x0000000813037812 */ /* 0x000fc800078ef803 */
[----:B------:R-:W-:Y:S01]  /*8620*/  LOP3.LUT R3, R3, R4, RZ, 0x3c, !PT ;  /* 0x0000000403037212 */ /* 0x000fe200078e3cff */
[----:B------:R-:W-:Y:S01]  /*8630*/  IMAD.MOV.U32 R4, RZ, RZ, 0x10 ;  /* 0x00000010ff047424 */ /* 0x000fe200078e00ff */
[----:B--2---:R-:W-:Y:S02]  /*8640*/  LEA.HI R0, R27, R168, RZ, 0x5 ;  /* 0x000000a81b007211 */ /* 0x004fe400078f28ff */
[----:B------:R-:W-:Y:S01]  /*8650*/  LOP3.LUT R10, R22, R20, RZ, 0xfc, !PT ;  /* 0x00000014160a7212 */ /* 0x000fe200078efcff */
[----:B------:R-:W-:Y:S01]  /*8660*/  IMAD R7, R24, 0x200, R3 ;  /* 0x0000020018077824 */ /* 0x000fe200078e0203 */
[----:B------:R-:W-:Y:S01]  /*8670*/  SEL R4, R4, 0xfffffff0, !P0 ;  /* 0xfffffff004047807 */ /* 0x000fe20004000000 */
[----:B------:R-:W-:-:S05]  /*8680*/  IMAD.SHL.U32 R0, R0, 0x20, RZ ;  /* 0x0000002000007824 */ /* 0x000fca00078e00ff */
[----:B------:R-:W-:-:S04]  /*8690*/  LOP3.LUT R0, R0, 0xfffffc00, RZ, 0xc0, !PT ;  /* 0xfffffc0000007812 */ /* 0x000fc800078ec0ff */
[----:B------:R-:W-:Y:S02]  /*86a0*/  IADD3 R0, R22, R20, R0 ;  /* 0x0000001416007210 */ /* 0x000fe40007ffe000 */
[----:B---3--:R-:W-:Y:S05]  /*86b0*/  CALL.REL.NOINC `($_ZN7cutlass13device_kernelIN5flash19enable_sm80_to_sm89INS1_16FlashAttnFwdSm80INS1_25CollectiveMainloopFwdSm80ILi4ELi1ELb0EN4cute5tupleIJNS5_1CILi128EEENS7_ILi48EEES8_EEELi128ENS_6half_tEfNS_4arch4Sm80ELb0ELb1ELb1ELb1ELb1ELb1ELb1ELb0EEENS1_21CollectiveEpilogueFwdINS6_IJS8_S8_S9_EEENS6_IJNS7_ILi1EEESH_SH_EEESB_SD_Li128ELb1ELb1ELb0ELb0EEENS1_19SingleTileSchedulerILb1ELb0ELb1ELi128EEEEEEEEEvNT_6ParamsE$_ZZN5flash25CollectiveMainloopFwdSm80ILi4ELi1ELb0EN4cute5tupleIJNS1_1CILi128EEENS3_ILi48EEES4_EEELi128EN7cutlass6half_tEfNS7_4arch4Sm80ELb0ELb1ELb1ELb1ELb1ELb1ELb1ELb0EE3mmaINS_16FlashAttnFwdSm80ISB_NS_21CollectiveEpilogueFwdINS2_IJS4_S4_S5_EEENS2_IJNS3_ILi1EEESG_SG_EEES8_SA_Li128ELb1ELb1ELb0ELb0EEENS_19SingleTileSchedulerILb1ELb0ELb1ELi128EEEE13SharedStorageENS1_6TensorINS1_11ArrayEngineIfLm128EEENS1_6LayoutINS2_IJNS2_IJNS3_ILi2EEESR_EEESR_NS3_ILi16EEEEEENS2_IJNS2_IJSG_SR_EEENS3_ILi4EEENS3_ILi8EEEEEEEEEENS_7SoftmaxILi4ELi0EEEEEbRKNSB_6ParamsERT0_RT1_iRKNS_16SeqlenInfoQKNewKILb1ELb1EEENS2_IJiiiiEEERT_ENKUlvE_clEv) ;  /* 0x0001a98000007944 */ /* 0x008fea0003c00000 */
[----:B------:R-:W-:Y:S05]  /*86c0*/  BSYNC B2 ;  /* 0x0000000000027941 */ /* 0x000fea0003800000 */
.L_x_1268:
[----:B------:R-:W2:Y:S01]  /*86d0*/  LDL R28, [R1+0x7c] ;  /* 0x00007c00011c7983 */ /* 0x000ea20000100800 */
[----:B------:R-:W-:-:S04]  /*86e0*/  DEPBAR.LE SB0, 0x0 ;  /* 0x000080000000791a */ /* 0x000fc80000000000 */
[----:B-1----:R-:W3:Y:S04]  /*86f0*/  LDL R32, [R1+0x10] ;  /* 0x0000100001207983 */ /* 0x002ee80000100800 */
[----:B------:R-:W4:Y:S04]  /*8700*/  LDL R11, [R1+0x70] ;  /* 0x00007000010b7983 */ /* 0x000f280000100800 */
[----:B------:R1:W5:Y:S01]  /*8710*/  LDL R120, [R1] ;  /* 0x0000000001787983 */ /* 0x0003620000100800 */
[----:B------:R-:W-:Y:S01]  /*8720*/  WARPSYNC 0xffffffff ;  /* 0xffffffff00007948 */ /* 0x000fe20003800000 */
[----:B------:R-:W-:-:S02]  /*8730*/  SHF.L.U32 R216, R7, 0x1, RZ ;  /* 0x0000000107d87819 */ /* 0x000fc400000006ff */
[----:B------:R-:W-:Y:S01]  /*8740*/  BAR.SYNC.DEFER_BLOCKING 0x0 ;  /* 0x0000000000007b1d */ /* 0x000fe20000010000 */
[----:B------:R-:W-:Y:S02]  /*8750*/  SHF.L.U32 R224, R0, 0x1, RZ ;  /* 0x0000000100e07819 */ /* 0x000fe400000006ff */
[----:B------:R-:W-:-:S03]  /*8760*/  IMAD R0, R4, 0x2, R216 ;  /* 0x0000000204007824 */ /* 0x000fc600078e02d8 */
[----:B------:R-:W1:Y:S04]  /*8770*/  S2R R29, SR_CTAID.Y ;  /* 0x00000000001d7919 */ /* 0x000e680000002600 */
[----:B------:R-:W2:Y:S04]  /*8780*/  LDSM.16.M88.4 R72, [R0+0x5080] ;  /* 0x005080000048783b */ /* 0x000ea80000000200 */
[----:B------:R-:W2:Y:S04]  /*8790*/  LDSM.16.M88.4 R80, [R0+0x5880] ;  /* 0x005880000050783b */ /* 0x000ea80000000200 */
[----:B------:R1:W2:Y:S04]  /*87a0*/  LDSM.16.M88.4 R88, [R0+0x6080] ;  /* 0x006080000058783b */ /* 0x0002a80000000200 */
[----:B------:R2:W2:Y:S04]  /*87b0*/  LDSM.16.M88.4 R16, [R224+0x8080] ;  /* 0x00808000e010783b */ /* 0x0004a80000000200 */
[----:B------:R2:W2:Y:S04]  /*87c0*/  LDSM.16.M88.4 R12, [R224+0xa080] ;  /* 0x00a08000e00c783b */ /* 0x0004a80000000200 */
[----:B------:R2:W2:Y:S04]  /*87d0*/  LDSM.16.M88.4 R48, [R216+0x5080] ;  /* 0x00508000d830783b */ /* 0x0004a80000000200 */
[----:B------:R2:W2:Y:S04]  /*87e0*/  LDSM.16.M88.4 R44, [R216+0x5880] ;  /* 0x00588000d82c783b */ /* 0x0004a80000000200 */
[----:B------:R2:W2:Y:S01]  /*87f0*/  LDSM.16.M88.4 R40, [R216+0x6080] ;  /* 0x00608000d828783b */ /* 0x0004a20000000200 */
[----:B-1----:R-:W-:-:S02]  /*8800*/  IMAD R0, R140, c[0x0][0x208], RZ ;  /* 0x000082008c007a24 */ /* 0x002fc400078e02ff */
[----:B------:R-:W-:Y:S01]  /*8810*/  IMAD.WIDE.U32 R30, R29, c[0x0][0x210], RZ ;  /* 0x000084001d1e7a25 */ /* 0x000fe200078e00ff */
[----:B------:R-:W-:-:S05]  /*8820*/  LEA R226, R9, R224, 0x1 ;  /* 0x000000e009e27211 */ /* 0x000fca00078e08ff */
[----:B------:R1:W1:Y:S04]  /*8830*/  LDSM.16.M88.4 R24, [R226+0x8080] ;  /* 0x00808000e218783b */ /* 0x0002680000000200 */
[----:B------:R1:W1:Y:S01]  /*8840*/  LDSM.16.M88.4 R20, [R226+0xa080] ;  /* 0x00a08000e214783b */ /* 0x0002620000000200 */
[----:B--2---:R-:W-:-:S04]  /*8850*/  IMAD.WIDE.U32 R2, R28, c[0x0][0x208], RZ ;  /* 0x000082001c027a25 */ /* 0x004fc800078e00ff */
[----:B------:R-:W-:Y:S02]  /*8860*/  IMAD R0, R28, c[0x0][0x20c], R0 ;  /* 0x000083001c007a24 */ /* 0x000fe400078e0200 */
[----:B------:R-:W2:Y:S04]  /*8870*/  S2R R28, SR_CTAID.Y ;  /* 0x00000000001c7919 */ /* 0x000ea80000002600 */
[----:B---3--:R3:W-:Y:S01]  /*8880*/  STL [R1+0x8c], R32 ;  /* 0x00008c2001007387 */ /* 0x0087e20000100800 */
[----:B------:R-:W-:Y:S02]  /*8890*/  IMAD.IADD R3, R3, 0x1, R0 ;  /* 0x0000000103037824 */ /* 0x000fe400078e0200 */
[----:B------:R-:W-:Y:S02]  /*88a0*/  IMAD R0, R141, c[0x0][0x218], RZ ;  /* 0x000086008d007a24 */ /* 0x000fe400078e02ff */
[----:B----4-:R-:W-:Y:S01]  /*88b0*/  IMAD.WIDE.U32 R2, R11, c[0x0][0x218], R2 ;  /* 0x000086000b027a25 */ /* 0x010fe200078e0002 */
[----:B--2---:R-:W-:-:S05]  /*88c0*/  SHF.R.S32.HI R28, RZ, 0x1f, R28 ;  /* 0x0000001fff1c7819 */ /* 0x004fca000001141c */
[----:B------:R-:W-:-:S04]  /*88d0*/  IMAD R28, R28, c[0x0][0x210], RZ ;  /* 0x000084001c1c7a24 */ /* 0x000fc800078e02ff */
[----:B------:R-:W-:Y:S01]  /*88e0*/  IMAD R28, R29, c[0x0][0x214], R28 ;  /* 0x000085001d1c7a24 */ /* 0x000fe200078e021c */
[----:B------:R-:W-:Y:S01]  /*88f0*/  IADD3 R2, P1, R30, R2, RZ ;  /* 0x000000021e027210 */ /* 0x000fe20007f3e0ff */
[----:B------:R-:W-:-:S03]  /*8900*/  IMAD R11, R11, c[0x0][0x21c], R0 ;  /* 0x000087000b0b7a24 */ /* 0x000fc600078e0200 */
[----:B------:R-:W-:Y:S02]  /*8910*/  IADD3 R28, R31, R28, RZ ;  /* 0x0000001c1f1c7210 */ /* 0x000fe40007ffe0ff */
[----:B------:R-:W-:Y:S02]  /*8920*/  IADD3 R0, R216, 0x5080, RZ ;  /* 0x00005080d8007810 */ /* 0x000fe40007ffe0ff */
[----:B------:R-:W-:Y:S02]  /*8930*/  LEA R7, P0, R2, c[0x0][0x1f8], 0x1 ;  /* 0x00007e0002077a11 */ /* 0x000fe400078008ff */
[----:B------:R-:W-:Y:S02]  /*8940*/  IADD3.X R3, R28, R3, R11, P1, !PT ;  /* 0x000000031c037210 */ /* 0x000fe40000ffe40b */
[----:B------:R-:W-:Y:S02]  /*8950*/  LEA R223, R4, R0, 0x1 ;  /* 0x0000000004df7211 */ /* 0x000fe400078e08ff */
[----:B------:R-:W-:Y:S01]  /*8960*/  LEA.HI.X R4, R2, c[0x0][0x1fc], R3, 0x1, P0 ;  /* 0x00007f0002047a11 */ /* 0x000fe200000f0c03 */
[----:B------:R-:W-:Y:S05]  /*8970*/  BRA.DIV ~URZ, `(.L_x_1269) ;  /* 0x000167e27f007947 */ /* 0x000fea000b800000 */
[----:B-1-3--:R-:W2:Y:S04]  /*8980*/  LDL R35, [R1+0xa4] ;  /* 0x0000a40001237983 */ /* 0x00aea80000100800 */
[----:B------:R-:W3:Y:S04]  /*8990*/  LDL R30, [R1+0xf4] ;  /* 0x0000f400011e7983 */ /* 0x000ee80000100800 */
[----:B------:R-:W4:Y:S04]  /*89a0*/  LDL R2, [R1+0xe8] ;  /* 0x0000e80001027983 */ /* 0x000f280000100800 */
[----:B------:R-:W1:Y:S04]  /*89b0*/  SHFL.IDX PT, R11, R7, RZ, 0x181f ;  /* 0x00181fff070b7589 */ /* 0x000e6800000e0000 */
[----:B------:R-:W1:Y:S04]  /*89c0*/  SHFL.IDX PT, R33, R4, RZ, 0x181f ;  /* 0x00181fff04217589 */ /* 0x000e6800000e0000 */
[----:B------:R-:W1:Y:S04]  /*89d0*/  SHFL.IDX PT, R32, R7, 0x1, 0x181f ;  /* 0x00381f0007207f89 */ /* 0x000e6800000e0000 */
[----:B------:R-:W1:Y:S01]  /*89e0*/  SHFL.IDX PT, R34, R4, 0x1, 0x181f ;  /* 0x00381f0004227f89 */ /* 0x000e6200000e0000 */
[----:B------:R-:W-:-:S05]  /*89f0*/  IMAD.SHL.U32 R0, R137, 0x2, RZ ;  /* 0x0000000289007824 */ /* 0x000fca00078e00ff */
[----:B------:R1:W-:Y:S01]  /*8a00*/  STL [R1+0x74], R0 ;  /* 0x0000740001007387 */ /* 0x0003e20000100800 */
[C---:B--2---:R-:W-:Y:S01]  /*8a10*/  IMAD.WIDE R36, R35.reuse, 0x2, RZ ;  /* 0x0000000223247825 */ /* 0x044fe200078e02ff */
[----:B------:R-:W-:-:S04]  /*8a20*/  ISETP.GE.AND P1, PT, R35, c[0x0][0x1d4], PT ;  /* 0x0000750023007a0c */ /* 0x000fc80003f26270 */
[-C--:B-1----:R-:W-:Y:S02]  /*8a30*/  IADD3 R28, P0, R11, R36.reuse, RZ ;  /* 0x000000240b1c7210 */ /* 0x082fe40007f1e0ff */
[----:B------:R-:W-:Y:S02]  /*8a40*/  ISETP.LT.OR P3, PT, R116, 0x1, P1 ;  /* 0x000000017400780c */ /* 0x000fe40000f61670 */
[----:B---3--:R-:W-:Y:S01]  /*8a50*/  ISETP.GE.AND P2, PT, R30, c[0x0][0x1d4], PT ;  /* 0x000075001e007a0c */ /* 0x008fe20003f46270 */
[----:B------:R-:W-:Y:S01]  /*8a60*/  IMAD.X R29, R33, 0x1, R37, P0 ;  /* 0x00000001211d7824 */ /* 0x000fe200000e0625 */
[----:B------:R-:W-:Y:S01]  /*8a70*/  IADD3 R30, P0, R32, R36, RZ ;  /* 0x00000024201e7210 */ /* 0x000fe20007f1e0ff */
[----:B----4-:R-:W-:-:S04]  /*8a80*/  IMAD.WIDE R2, R2, 0x2, RZ ;  /* 0x0000000202027825 */ /* 0x010fc800078e02ff */
[----:B------:R-:W-:Y:S01]  /*8a90*/  IMAD.X R31, R34, 0x1, R37, P0 ;  /* 0x00000001221f7824 */ /* 0x000fe200000e0625 */
[----:B------:R-:W-:-:S03]  /*8aa0*/  ISETP.LT.OR P0, PT, R116, 0x1, P2 ;  /* 0x000000017400780c */ /* 0x000fc60001701670 */
[----:B------:R1:W-:Y:S01]  /*8ab0*/  LDGSTS.E.BYPASS.LTC128B.128 [R0+0x2080], [R28.64], !P3 ;  /* 0x020800001c007fae */ /* 0x0003e2000d901d46 */
[----:B------:R-:W-:Y:S01]  /*8ac0*/  ISETP.LT.OR P4, PT, R116, 0x11, P1 ;  /* 0x000000117400780c */ /* 0x000fe20000f81670 */
[----:B------:R-:W-:Y:S01]  /*8ad0*/  IMAD.MOV.U32 R62, RZ, RZ, R2 ;  /* 0x000000ffff3e7224 */ /* 0x000fe200078e0002 */
[--C-:B------:R-:W-:Y:S01]  /*8ae0*/  SHF.R.S32.HI R39, RZ, 0x1f, R35.reuse ;  /* 0x0000001fff277819 */ /* 0x100fe20000011423 */
[----:B------:R-:W-:Y:S01]  /*8af0*/  IMAD.MOV.U32 R38, RZ, RZ, R35 ;  /* 0x000000ffff267224 */ /* 0x000fe200078e0023 */
[----:B-1----:R-:W-:-:S05]  /*8b00*/  IADD3 R28, P3, R11, R2, RZ ;  /* 0x000000020b1c7210 */ /* 0x002fca0007f7e0ff */
[----:B------:R-:W-:Y:S01]  /*8b10*/  IMAD.X R29, R33, 0x1, R3, P3 ;  /* 0x00000001211d7824 */ /* 0x000fe200018e0603 */
[----:B------:R-:W-:-:S04]  /*8b20*/  ISETP.LT.OR P3, PT, R116, 0x11, P2 ;  /* 0x000000117400780c */ /* 0x000fc80001761670 */
[----:B------:R1:W-:Y:S04]  /*8b30*/  LDGSTS.E.BYPASS.LTC128B.128 [R0+0x3880], [R28.64], !P0 ;  /* 0x038800001c007fae */ /* 0x0003e8000c101d46 */
[----:B------:R2:W-:Y:S04]  /*8b40*/  LDGSTS.E.BYPASS.LTC128B.128 [R0+0x2880], [R30.64], !P4 ;  /* 0x028800001e007fae */ /* 0x0005e8000e101d46 */
[----:B------:R2:W3:Y:S04]  /*8b50*/  SHFL.IDX PT, R11, R4, 0x2, 0x181f ;  /* 0x00581f00040b7f89 */ /* 0x0004e800000e0000 */
[----:B------:R2:W4:Y:S04]  /*8b60*/  SHFL.IDX PT, R4, R7, 0x2, 0x181f ;  /* 0x00581f0007047f89 */ /* 0x00052800000e0000 */
[----:B------:R2:W-:Y:S01]  /*8b70*/  STL.64 [R1+0xc0], R38 ;  /* 0x0000c02601007387 */ /* 0x0005e20000100a00 */
[----:B-1----:R-:W-:-:S02]  /*8b80*/  IADD3 R28, P0, R32, R2, RZ ;  /* 0x00000002201c7210 */ /* 0x002fc40007f1e0ff */
[----:B------:R-:W-:-:S03]  /*8b90*/  IADD3 R2, R0, 0x2080, RZ ;  /* 0x0000208000027810 */ /* 0x000fc60007ffe0ff */
[----:B------:R-:W-:Y:S02]  /*8ba0*/  IMAD.X R29, R34, 0x1, R3, P0 ;  /* 0x00000001221d7824 */ /* 0x000fe400000e0603 */
[----:B------:R2:W-:Y:S04]  /*8bb0*/  STL [R1+0x78], R2 ;  /* 0x0000780201007387 */ /* 0x0005e80000100800 */
[----:B------:R2:W-:Y:S01]  /*8bc0*/  LDGSTS.E.BYPASS.LTC128B.128 [R0+0x4080], [R28.64], !P3 ;  /* 0x040800001c007fae */ /* 0x0005e2000d901d46 */
[----:B------:R-:W-:Y:S01]  /*8bd0*/  PLOP3.LUT P0, PT, P2, PT, PT, 0x80, 0x0 ;  /* 0x000000000000781c */ /* 0x000fe2000170f070 */
[----:B------:R-:W-:Y:S02]  /*8be0*/  IMAD.MOV.U32 R60, RZ, RZ, R36 ;  /* 0x000000ffff3c7224 */ /* 0x000fe400078e0024 */
[----:B------:R-:W-:-:S02]  /*8bf0*/  IMAD.MOV.U32 R63, RZ, RZ, R37 ;  /* 0x000000ffff3f7224 */ /* 0x000fc400078e0025 */
[----:B------:R-:W-:Y:S02]  /*8c00*/  IMAD.MOV.U32 R61, RZ, RZ, R3 ;  /* 0x000000ffff3d7224 */ /* 0x000fe400078e0003 */
.L_x_1436:
[----:B--234-:R-:W2:Y:S01]  /*8c10*/  LDL R0, [R1+0x74] ;  /* 0x0000740001007983 */ /* 0x01cea20000100800 */
[C---:B------:R-:W-:Y:S01]  /*8c20*/  ISETP.LT.OR P3, PT, R116.reuse, 0x21, P1 ;  /* 0x000000217400780c */ /* 0x040fe20000f61670 */
[----:B------:R-:W-:Y:S01]  /*8c30*/  HMMA.16816.F32 R36, R12, R48, RZ ;  /* 0x000000300c24723c */ /* 0x000fe200000018ff */
[----:B------:R-:W-:Y:S01]  /*8c40*/  ISETP.LT.OR P1, PT, R116, 0x21, P0 ;  /* 0x000000217400780c */ /* 0x000fe20000721670 */
[----:B------:R-:W-:Y:S01]  /*8c50*/  IMAD R225, R8, 0x2, R224 ;  /* 0x0000000208e17824 */ /* 0x000fe200078e02e0 */
[----:B------:R-:W-:Y:S02]  /*8c60*/  IADD3 R2, P2, R4, R60, RZ ;  /* 0x0000003c04027210 */ /* 0x000fe40007f5e0ff */
[----:B------:R-:W-:-:S03]  /*8c70*/  LEA R222, R6, R216, 0x1 ;  /* 0x000000d806de7211 */ /* 0x000fc600078e08ff */
[----:B------:R-:W-:Y:S01]  /*8c80*/  HMMA.16816.F32 R32, R12, R44, RZ ;  /* 0x0000002c0c20723c */ /* 0x000fe200000018ff */
[----:B------:R-:W-:-:S07]  /*8c90*/  IMAD.X R3, R11, 0x1, R63, P2 ;  /* 0x000000010b037824 */ /* 0x000fce00010e063f */
[C---:B------:R-:W-:Y:S08]  /*8ca0*/  HMMA.16816.F32 R28, R12.reuse, R40, RZ ;  /* 0x000000280c1c723c */ /* 0x040ff000000018ff */
[C---:B------:R-:W-:Y:S08]  /*8cb0*/  HMMA.16816.F32 R52, R12.reuse, R50, RZ ;  /* 0x000000320c34723c */ /* 0x040ff000000018ff */
[C---:B------:R-:W-:Y:S08]  /*8cc0*/  HMMA.16816.F32 R56, R12.reuse, R46, RZ ;  /* 0x0000002e0c38723c */ /* 0x040ff000000018ff */
[----:B------:R-:W-:Y:S07]  /*8cd0*/  HMMA.16816.F32 R64, R12, R42, RZ ;  /* 0x0000002a0c40723c */ /* 0x000fee00000018ff */
[----:B------:R-:W-:Y:S01]  /*8ce0*/  IADD3 R12, P0, R4, R62, RZ ;  /* 0x0000003e040c7210 */ /* 0x000fe20007f1e0ff */
[----:B------:R-:W-:Y:S04]  /*8cf0*/  HMMA.16816.F32 R68, R16, R48, RZ ;  /* 0x000000301044723c */ /* 0x000fe800000018ff */
[----:B------:R-:W-:-:S04]  /*8d00*/  IMAD.X R13, R11, 0x1, R61, P0 ;  /* 0x000000010b0d7824 */ /* 0x000fc800000e063d */
[C---:B------:R-:W-:Y:S08]  /*8d10*/  HMMA.16816.F32 R76, R16.reuse, R44, RZ ;  /* 0x0000002c104c723c */ /* 0x040ff000000018ff */
[C---:B------:R-:W-:Y:S08]  /*8d20*/  HMMA.16816.F32 R48, R16.reuse, R50, RZ ;  /* 0x000000321030723c */ /* 0x040ff000000018ff */
[C---:B------:R-:W-:Y:S08]  /*8d30*/  HMMA.16816.F32 R84, R16.reuse, R40, RZ ;  /* 0x000000281054723c */ /* 0x040ff000000018ff */
[C---:B------:R-:W-:Y:S08]  /*8d40*/  HMMA.16816.F32 R44, R16.reuse, R46, RZ ;  /* 0x0000002e102c723c */ /* 0x040ff000000018ff */
[----:B------:R-:W-:Y:S08]  /*8d50*/  HMMA.16816.F32 R96, R16, R42, RZ ;  /* 0x0000002a1060723c */ /* 0x000ff000000018ff */
[C---:B------:R-:W-:Y:S08]  /*8d60*/  HMMA.16816.F32 R112, R20.reuse, R72, R36 ;  /* 0x000000481470723c */ /* 0x040ff00000001824 */
[C---:B------:R-:W-:Y:S08]  /*8d70*/  HMMA.16816.F32 R108, R20.reuse, R80, R32 ;  /* 0x00000050146c723c */ /* 0x040ff00000001820 */
[C---:B------:R-:W-:Y:S08]  /*8d80*/  HMMA.16816.F32 R92, R20.reuse, R74, R52 ;  /* 0x0000004a145c723c */ /* 0x040ff00000001834 */
[C---:B------:R-:W-:Y:S08]  /*8d90*/  HMMA.16816.F32 R104, R20.reuse, R88, R28 ;  /* 0x000000581468723c */ /* 0x040ff0000000181c */
[C---:B------:R-:W-:Y:S08]  /*8da0*/  HMMA.16816.F32 R100, R20.reuse, R82, R56 ;  /* 0x000000521464723c */ /* 0x040ff00000001838 */
[----:B------:R-:W-:Y:S01]  /*8db0*/  HMMA.16816.F32 R52, R20, R90, R64 ;  /* 0x0000005a1434723c */ /* 0x000fe20000001840 */
[----:B------:R-:W-:-:S02]  /*8dc0*/  IMAD R227, R8, 0x2, R226 ;  /* 0x0000000208e37824 */ /* 0x000fc400078e02e2 */
[----:B------:R-:W-:-:S05]  /*8dd0*/  IMAD R221, R6, 0x2, R223 ;  /* 0x0000000206dd7824 */ /* 0x000fca00078e02df */
[C---:B------:R-:W-:Y:S01]  /*8de0*/  HMMA.16816.F32 R64, R24.reuse, R74, R48 ;  /* 0x0000004a1840723c */ /* 0x040fe20000001830 */
[----:B------:R-:W-:Y:S01]  /*8df0*/  @!PT LDS RZ, [RZ] ;  /* 0x00000000fffff984 */ /* 0x000fe20000000800 */
[----:B------:R-:W-:Y:S01]  /*8e00*/  @!PT LDS RZ, [RZ] ;  /* 0x00000000fffff984 */ /* 0x000fe20000000800 */
[----:B------:R-:W-:Y:S01]  /*8e10*/  @!PT LDS RZ, [RZ] ;  /* 0x00000000fffff984 */ /* 0x000fe20000000800 */
[----:B--2---:R1:W-:Y:S04]  /*8e20*/  LDGSTS.E.BYPASS.LTC128B.128 [R0+0x3080], [R2.64], !P3 ;  /* 0x0308000002007fae */ /* 0x0043e8000d901d46 */
[----:B------:R1:W-:Y:S04]  /*8e30*/  LDGSTS.E.BYPASS.LTC128B.128 [R0+0x4880], [R12.64], !P1 ;  /* 0x048800000c007fae */ /* 0x0003e8000c901d46 */
[----:B------:R-:W-:Y:S04]  /*8e40*/  LDSM.16.M88.4 R16, [R225+0xa080] ;  /* 0x00a08000e110783b */ /* 0x000fe80000000200 */
[----:B------:R-:W2:Y:S04]  /*8e50*/  LDSM.16.M88.4 R36, [R222+0x5080] ;  /* 0x00508000de24783b */ /* 0x000ea80000000200 */
[----:B------:R-:W3:Y:S04]  /*8e60*/  LDSM.16.M88.4 R32, [R222+0x5880] ;  /* 0x00588000de20783b */ /* 0x000ee80000000200 */
[----:B------:R-:W2:Y:S04]  /*8e70*/  LDSM.16.M88.4 R40, [R222+0x6080] ;  /* 0x00608000de28783b */ /* 0x000ea80000000200 */
[----:B------:R-:W2:Y:S01]  /*8e80*/  LDSM.16.M88.4 R20, [R225+0x8080] ;  /* 0x00808000e114783b */ /* 0x000ea20000000200 */
[C---:B------:R-:W-:Y:S03]  /*8e90*/  HMMA.16816.F32 R68, R24.reuse, R72, R68 ;  /* 0x000000481844723c */ /* 0x040fe60000001844 */
[----:B------:R-:W-:Y:S04]  /*8ea0*/  LDSM.16.M88.4 R72, [R221+0x800] ;  /* 0x00080000dd48783b */ /* 0x000fe80000000200 */
[----:B-1----:R-:W4:Y:S01]  /*8eb0*/  LDL R0, [R1+0xb4] ;  /* 0x0000b40001007983 */ /* 0x002f220000100800 */
[C---:B------:R-:W-:Y:S01]  /*8ec0*/  HMMA.16816.F32 R48, R24.reuse, R82, R44 ;  /* 0x000000521830723c */ /* 0x040fe2000000182c */
[----:B------:R-:W-:Y:S01]  /*8ed0*/  LEA R228, R9, R225, 0x1 ;  /* 0x000000e109e47211 */ /* 0x000fe200078e08ff */
[----:B------:R-:W-:Y:S01]  /*8ee0*/  BSSY B0, `(.L_x_1270) ;  /* 0x00000ca000007945 */ /* 0x000fe20003800000 */
[----:B------:R-:W-:Y:S04]  /*8ef0*/  LDSM.16.M88.4 R12, [R227+0xa080] ;  /* 0x00a08000e30c783b */ /* 0x000fe80000000200 */
[----:B------:R-:W1:Y:S01]  /*8f00*/  LDSM.16.M88.4 R44, [R221] ;  /* 0x00000000dd2c783b */ /* 0x000e620000000200 */
[C---:B------:R-:W-:Y:S03]  /*8f10*/  HMMA.16816.F32 R60, R24.reuse, R80, R76 ;  /* 0x00000050183c723c */ /* 0x040fe6000000184c */
[----:B------:R-:W1:Y:S04]  /*8f20*/  LDSM.16.M88.4 R76, [R221+0x1000] ;  /* 0x00100000dd4c783b */ /* 0x000e680000000200 */
[----:B------:R-:W1:Y:S01]  /*8f30*/  LDSM.16.M88.4 R28, [R227+0x8080] ;  /* 0x00808000e31c783b */ /* 0x000e620000000200 */
[C---:B------:R-:W-:Y:S03]  /*8f40*/  HMMA.16816.F32 R56, R24.reuse, R88, R84 ;  /* 0x000000581838723c */ /* 0x040fe60000001854 */
[----:B------:R-:W0:Y:S05]  /*8f50*/  LDGDEPBAR ;  /* 0x00000000000079af */ /* 0x000e2a0000000000 */
[----:B------:R-:W-:Y:S01]  /*8f60*/  HMMA.16816.F32 R80, R24, R90, R96 ;  /* 0x0000005a1850723c */ /* 0x000fe20000001860 */
[----:B------:R-:W-:Y:S07]  /*8f70*/  LDSM.16.M88.4 R24, [R224+0xe080] ;  /* 0x00e08000e018783b */ /* 0x000fee0000000200 */
[C---:B--2---:R-:W-:Y:S08]  /*8f80*/  HMMA.16816.F32 R84, R16.reuse, R36, R112 ;  /* 0x000000241054723c */ /* 0x044ff00000001870 */
[C---:B---3--:R-:W-:Y:S08]  /*8f90*/  HMMA.16816.F32 R96, R16.reuse, R32, R108 ;  /* 0x000000201060723c */ /* 0x048ff0000000186c */
[C---:B------:R-:W-:Y:S08]  /*8fa0*/  HMMA.16816.F32 R88, R16.reuse, R38, R92 ;  /* 0x000000261058723c */ /* 0x040ff0000000185c */
[C---:B------:R-:W-:Y:S08]  /*8fb0*/  HMMA.16816.F32 R100, R16.reuse, R34, R100 ;  /* 0x000000221064723c */ /* 0x040ff00000001864 */
[----:B------:R-:W-:Y:S08]  /*8fc0*/  HMMA.16816.F32 R104, R16, R40, R104 ;  /* 0x000000281068723c */ /* 0x000ff00000001868 */
[C---:B------:R-:W-:Y:S08]  /*8fd0*/  HMMA.16816.F32 R92, R20.reuse, R36, R68 ;  /* 0x00000024145c723c */ /* 0x040ff00000001844 */
[----:B------:R-:W-:Y:S01]  /*8fe0*/  HMMA.16816.F32 R64, R20, R38, R64 ;  /* 0x000000261440723c */ /* 0x000fe20000001840 */
[----:B------:R-:W2:Y:S07]  /*8ff0*/  LDSM.16.M88.4 R36, [R216+0x6880] ;  /* 0x00688000d824783b */ /* 0x000eae0000000200 */
[----:B------:R-:W-:Y:S01]  /*9000*/  HMMA.16816.F32 R52, R16, R42, R52 ;  /* 0x0000002a1034723c */ /* 0x000fe20000001834 */
[----:B------:R-:W-:Y:S07]  /*9010*/  LDSM.16.M88.4 R16, [R224+0xc080] ;  /* 0x00c08000e010783b */ /* 0x000fee0000000200 */
[C---:B------:R-:W-:Y:S08]  /*9020*/  HMMA.16816.F32 R108, R20.reuse, R32, R60 ;  /* 0x00000020146c723c */ /* 0x040ff0000000183c */
[C---:B------:R-:W-:Y:S01]  /*9030*/  HMMA.16816.F32 R112, R20.reuse, R34, R48 ;  /* 0x000000221470723c */ /* 0x040fe20000001830 */
[----:B------:R-:W3:Y:S07]  /*9040*/  LDSM.16.M88.4 R32, [R216+0x7080] ;  /* 0x00708000d820783b */ /* 0x000eee0000000200 */
[C---:B------:R-:W-:Y:S01]  /*9050*/  HMMA.16816.F32 R116, R20.reuse, R40, R56 ;  /* 0x000000281474723c */ /* 0x040fe20000001838 */
[----:B------:R-:W-:Y:S07]  /*9060*/  LDSM.16.M88.4 R56, [R223+0x1800] ;  /* 0x00180000df38783b */ /* 0x000fee0000000200 */
[----:B------:R-:W-:Y:S01]  /*9070*/  HMMA.16816.F32 R60, R20, R42, R80 ;  /* 0x0000002a143c723c */ /* 0x000fe20000001850 */
[----:B------:R-:W2:Y:S07]  /*9080*/  LDSM.16.M88.4 R20, [R216+0x7880] ;  /* 0x00788000d814783b */ /* 0x000eae0000000200 */
[C---:B-1----:R-:W-:Y:S08]  /*9090*/  HMMA.16816.F32 R48, R12.reuse, R44, R84 ;  /* 0x0000002c0c30723c */ /* 0x042ff00000001854 */
[C---:B------:R-:W-:Y:S08]  /*90a0*/  HMMA.16816.F32 R68, R12.reuse, R72, R96 ;  /* 0x000000480c44723c */ /* 0x040ff00000001860 */
[C---:B------:R-:W-:Y:S08]  /*90b0*/  HMMA.16816.F32 R40, R12.reuse, R46, R88 ;  /* 0x0000002e0c28723c */ /* 0x040ff00000001858 */
[C---:B------:R-:W-:Y:S08]  /*90c0*/  HMMA.16816.F32 R80, R12.reuse, R74, R100 ;  /* 0x0000004a0c50723c */ /* 0x040ff00000001864 */
[C---:B------:R-:W-:Y:S08]  /*90d0*/  HMMA.16816.F32 R84, R12.reuse, R76, R104 ;  /* 0x0000004c0c54723c */ /* 0x040ff00000001868 */
[----:B------:R-:W-:Y:S01]  /*90e0*/  HMMA.16816.F32 R100, R12, R78, R52 ;  /* 0x0000004e0c64723c */ /* 0x000fe20000001834 */
[----:B------:R-:W-:Y:S04]  /*90f0*/  LDSM.16.M88.4 R12, [R226+0xe080] ;  /* 0x00e08000e20c783b */ /* 0x000fe80000000200 */
[----:B------:R-:W1:Y:S03]  /*9100*/  LDSM.16.M88.4 R52, [R223+0x2000] ;  /* 0x00200000df34783b */ /* 0x000e660000000200 */
[C---:B------:R-:W-:Y:S01]  /*9110*/  HMMA.16816.F32 R104, R28.reuse, R46, R64 ;  /* 0x0000002e1c68723c */ /* 0x040fe20000001840 */
[----:B------:R-:W1:Y:S07]  /*9120*/  LDSM.16.M88.4 R64, [R223+0x2800] ;  /* 0x00280000df40783b */ /* 0x000e6e0000000200 */
[C---:B------:R-:W-:Y:S08]  /*9130*/  HMMA.16816.F32 R92, R28.reuse, R44, R92 ;  /* 0x0000002c1c5c723c */ /* 0x040ff0000000185c */
[C---:B------:R-:W-:Y:S08]  /*9140*/  HMMA.16816.F32 R108, R28.reuse, R72, R108 ;  /* 0x000000481c6c723c */ /* 0x040ff0000000186c */
[C---:B------:R-:W-:Y:S08]  /*9150*/  HMMA.16816.F32 R112, R28.reuse, R74, R112 ;  /* 0x0000004a1c70723c */ /* 0x040ff00000001870 */
[C---:B------:R-:W-:Y:S08]  /*9160*/  HMMA.16816.F32 R116, R28.reuse, R76, R116 ;  /* 0x0000004c1c74723c */ /* 0x040ff00000001874 */
[----:B------:R-:W-:Y:S01]  /*9170*/  HMMA.16816.F32 R96, R28, R78, R60 ;  /* 0x0000004e1c60723c */ /* 0x000fe2000000183c */
[----:B------:R-:W1:Y:S07]  /*9180*/  LDSM.16.M88.4 R28, [R226+0xc080] ;  /* 0x00c08000e21c783b */ /* 0x000e6e0000000200 */
[C---:B--2---:R-:W-:Y:S08]  /*9190*/  HMMA.16816.F32 R88, R24.reuse, R36, R48 ;  /* 0x000000241858723c */ /* 0x044ff00000001830 */
[C---:B---3--:R-:W-:Y:S08]  /*91a0*/  HMMA.16816.F32 R48, R24.reuse, R32, R68 ;  /* 0x000000201830723c */ /* 0x048ff00000001844 */
[C---:B------:R-:W-:Y:S08]  /*91b0*/  HMMA.16816.F32 R60, R24.reuse, R38, R40 ;  /* 0x00000026183c723c */ /* 0x040ff00000001828 */
[C---:B------:R-:W-:Y:S08]  /*91c0*/  HMMA.16816.F32 R44, R24.reuse, R34, R80 ;  /* 0x00000022182c723c */ /* 0x040ff00000001850 */
[----:B------:R-:W-:Y:S08]  /*91d0*/  HMMA.16816.F32 R40, R24, R20, R84 ;  /* 0x000000141828723c */ /* 0x000ff00000001854 */
[C---:B------:R-:W-:Y:S08]  /*91e0*/  HMMA.16816.F32 R80, R16.reuse, R36, R92 ;  /* 0x000000241050723c */ /* 0x040ff0000000185c */
[C---:B------:R-:W-:Y:S08]  /*91f0*/  HMMA.16816.F32 R76, R16.reuse, R38, R104 ;  /* 0x00000026104c723c */ /* 0x040ff00000001868 */
[----:B------:R-:W-:Y:S08]  /*9200*/  HMMA.16816.F32 R68, R16, R32, R108 ;  /* 0x000000201044723c */ /* 0x000ff0000000186c */
[----:B------:R-:W-:Y:S01]  /*9210*/  HMMA.16816.F32 R72, R24, R22, R100 ;  /* 0x000000161848723c */ /* 0x000fe20000001864 */
[----:B------:R-:W-:Y:S07]  /*9220*/  LDSM.16.M88.4 R24, [R225+0xe080] ;  /* 0x00e08000e118783b */ /* 0x000fee0000000200 */
[----:B------:R-:W-:Y:S01]  /*9230*/  HMMA.16816.F32 R36, R16, R34, R112 ;  /* 0x000000221024723c */ /* 0x000fe20000001870 */
[----:B----4-:R-:W-:-:S07]  /*9240*/  ISETP.GT.AND P0, PT, R143, R0, PT ;  /* 0x000000008f00720c */ /* 0x010fce0003f04270 */
[C---:B------:R-:W-:Y:S08]  /*9250*/  HMMA.16816.F32 R32, R16.reuse, R20, R116 ;  /* 0x000000141020723c */ /* 0x040ff00000001874 */
[----:B------:R-:W-:Y:S01]  /*9260*/  HMMA.16816.F32 R16, R16, R22, R96 ;  /* 0x000000161010723c */ /* 0x000fe20000001860 */
[----:B------:R-:W-:Y:S07]  /*9270*/  LDSM.16.M88.4 R20, [R225+0xc080] ;  /* 0x00c08000e114783b */ /* 0x000fee0000000200 */
[C---:B-1----:R-:W-:Y:S01]  /*9280*/  HMMA.16816.F32 R116, R12.reuse, R52, R48 ;  /* 0x000000340c74723c */ /* 0x042fe20000001830 */
[----:B------:R-:W1:Y:S07]  /*9290*/  LDSM.16.M88.4 R48, [R222+0x6880] ;  /* 0x00688000de30783b */ /* 0x000e6e0000000200 */
[C---:B------:R-:W-:Y:S01]  /*92a0*/  HMMA.16816.F32 R112, R12.reuse, R54, R44 ;  /* 0x000000360c70723c */ /* 0x040fe2000000182c */
[----:B------:R-:W2:Y:S07]  /*92b0*/  LDSM.16.M88.4 R44, [R222+0x7080] ;  /* 0x00708000de2c783b */ /* 0x000eae0000000200 */
[C---:B------:R-:W-:Y:S01]  /*92c0*/  HMMA.16816.F32 R108, R12.reuse, R64, R40 ;  /* 0x000000400c6c723c */ /* 0x040fe20000001828 */
[----:B------:R-:W3:Y:S07]  /*92d0*/  LDSM.16.M88.4 R40, [R222+0x7880] ;  /* 0x00788000de28783b */ /* 0x000eee0000000200 */
[C---:B------:R-:W-:Y:S08]  /*92e0*/  HMMA.16816.F32 R88, R12.reuse, R56, R88 ;  /* 0x000000380c58723c */ /* 0x040ff00000001858 */
[----:B------:R-:W-:Y:S08]  /*92f0*/  HMMA.16816.F32 R84, R12, R58, R60 ;  /* 0x0000003a0c54723c */ /* 0x000ff0000000183c */
[C---:B------:R-:W-:Y:S08]  /*9300*/  HMMA.16816.F32 R104, R28.reuse, R56, R80 ;  /* 0x000000381c68723c */ /* 0x040ff00000001850 */
[C---:B------:R-:W-:Y:S08]  /*9310*/  HMMA.16816.F32 R100, R28.reuse, R58, R76 ;  /* 0x0000003a1c64723c */ /* 0x040ff0000000184c */
[----:B------:R-:W-:Y:S08]  /*9320*/  HMMA.16816.F32 R96, R28, R52, R68 ;  /* 0x000000341c60723c */ /* 0x000ff00000001844 */
[----:B------:R-:W-:Y:S01]  /*9330*/  HMMA.16816.F32 R60, R12, R66, R72 ;  /* 0x000000420c3c723c */ /* 0x000fe20000001848 */
[----:B------:R-:W-:Y:S07]  /*9340*/  LDSM.16.M88.4 R12, [R228+0xe080] ;  /* 0x00e08000e40c783b */ /* 0x000fee0000000200 */
[C---:B------:R-:W-:Y:S01]  /*9350*/  HMMA.16816.F32 R92, R28.reuse, R54, R36 ;  /* 0x000000361c5c723c */ /* 0x040fe20000001824 */
[----:B------:R-:W4:Y:S07]  /*9360*/  LDSM.16.M88.4 R36, [R221+0x1800] ;  /* 0x00180000dd24783b */ /* 0x000f2e0000000200 */
[C---:B------:R-:W-:Y:S01]  /*9370*/  HMMA.16816.F32 R68, R28.reuse, R64, R32 ;  /* 0x000000401c44723c */ /* 0x040fe20000001820 */
[----:B------:R-:W-:Y:S07]  /*9380*/  LDSM.16.M88.4 R32, [R221+0x2000] ;  /* 0x00200000dd20783b */ /* 0x000fee0000000200 */
[----:B------:R-:W-:Y:S01]  /*9390*/  HMMA.16816.F32 R64, R28, R66, R16 ;  /* 0x000000421c40723c */ /* 0x000fe20000001810 */
[----:B------:R-:W2:Y:S04]  /*93a0*/  LDSM.16.M88.4 R16, [R227+0xc080] ;  /* 0x00c08000e310783b */ /* 0x000ea80000000200 */
[----:B------:R-:W3:Y:S01]  /*93b0*/  LDSM.16.M88.4 R28, [R221+0x2800] ;  /* 0x00280000dd1c783b */ /* 0x000ee20000000200 */
[----:B------:R-:W-:-:S04]  /*93c0*/  DEPBAR.LE SB0, 0x0 ;  /* 0x000080000000791a */ /* 0x000fc80000000000 */
[C---:B-1----:R-:W-:Y:S08]  /*93d0*/  HMMA.16816.F32 R88, R24.reuse, R48, R88 ;  /* 0x000000301858723c */ /* 0x042ff00000001858 */
[----:B------:R-:W-:Y:S08]  /*93e0*/  HMMA.16816.F32 R84, R24, R50, R84 ;  /* 0x000000321854723c */ /* 0x000ff00000001854 */
[C---:B------:R-:W-:Y:S08]  /*93f0*/  HMMA.16816.F32 R56, R20.reuse, R48, R104 ;  /* 0x000000301438723c */ /* 0x040ff00000001868 */
[----:B------:R-:W-:Y:S08]  /*9400*/  HMMA.16816.F32 R52, R20, R50, R100 ;  /* 0x000000321434723c */ /* 0x000ff00000001864 */
[C---:B--2---:R-:W-:Y:S08]  /*9410*/  HMMA.16816.F32 R80, R24.reuse, R44, R116 ;  /* 0x0000002c1850723c */ /* 0x044ff00000001874 */
[----:B------:R-:W-:Y:S08]  /*9420*/  HMMA.16816.F32 R76, R24, R46, R112 ;  /* 0x0000002e184c723c */ /* 0x000ff00000001870 */
[----:B------:R-:W-:Y:S08]  /*9430*/  HMMA.16816.F32 R48, R20, R44, R96 ;  /* 0x0000002c1430723c */ /* 0x000ff00000001860 */
[C---:B---3--:R-:W-:Y:S08]  /*9440*/  HMMA.16816.F32 R72, R24.reuse, R40, R108 ;  /* 0x000000281848723c */ /* 0x048ff0000000186c */
[----:B------:R-:W-:Y:S08]  /*9450*/  HMMA.16816.F32 R60, R24, R42, R60 ;  /* 0x0000002a183c723c */ /* 0x000ff0000000183c */
[C---:B------:R-:W-:Y:S08]  /*9460*/  HMMA.16816.F32 R44, R20.reuse, R46, R92 ;  /* 0x0000002e142c723c */ /* 0x040ff0000000185c */
[C---:B------:R-:W-:Y:S08]  /*9470*/  HMMA.16816.F32 R24, R20.reuse, R40, R68 ;  /* 0x000000281418723c */ /* 0x040ff00000001844 */
[----:B------:R-:W-:Y:S08]  /*9480*/  HMMA.16816.F32 R20, R20, R42, R64 ;  /* 0x0000002a1414723c */ /* 0x000ff00000001840 */
[C---:B----4-:R-:W-:Y:S08]  /*9490*/  HMMA.16816.F32 R88, R12.reuse, R36, R88 ;  /* 0x000000240c58723c */ /* 0x050ff00000001858 */
[----:B------:R-:W-:Y:S08]  /*94a0*/  HMMA.16816.F32 R84, R12, R38, R84 ;  /* 0x000000260c54723c */ /* 0x000ff00000001854 */
[C---:B------:R-:W-:Y:S08]  /*94b0*/  HMMA.16816.F32 R64, R16.reuse, R36, R56 ;  /* 0x000000241040723c */ /* 0x040ff00000001838 */
        /* <DEDUP_REMOVED lines=8> */
[----:B------:R-:W-:Y:S01]  /*9540*/  HMMA.16816.F32 R28, R16, R30, R20 ;  /* 0x0000001e101c723c */ /* 0x000fe20000001814 */
[----:B------:R-:W-:Y:S06]  /*9550*/  BAR.SYNC.DEFER_BLOCKING 0x0 ;  /* 0x0000000000007b1d */ /* 0x000fec0000010000 */
[----:B------:R-:W-:Y:S01]  /*9560*/  @!UPT UIADD3 URZ, URZ, URZ, URZ ;  /* 0x0000003f3f3ff290 */ /* 0x000fe2000fffe03f */
[----:B------:R-:W-:Y:S11]  /*9570*/  @!P0 BRA `(.L_x_1271) ;  /* 0x0000060000008947 */ /* 0x000ff60003800000 */
[----:B------:R-:W2:Y:S04]  /*9580*/  LDL R2, [R1+0xc8] ;  /* 0x0000c80001027983 */ /* 0x000ea80000100800 */
[----:B------:R-:W2:Y:S04]  /*9590*/  LDL R3, [R1+0xb8] ;  /* 0x0000b80001037983 */ /* 0x000ea80000100800 */
[----:B------:R-:W3:Y:S04]  /*95a0*/  LDL.64 R122, [R1+0xd0] ;  /* 0x0000d000017a7983 */ /* 0x000ee80000100a00 */
[----:B------:R-:W4:Y:S01]  /*95b0*/  LDL R4, [R1+0xe4] ;  /* 0x0000e40001047983 */ /* 0x000f220000100800 */
[----:B------:R-:W-:-:S02]  /*95c0*/  IMAD.MOV.U32 R0, RZ, RZ, 0x1 ;  /* 0x00000001ff007424 */ /* 0x000fc400078e00ff */
[----:B------:R-:W-:-:S03]  /*95d0*/  IMAD.MOV.U32 R12, RZ, RZ, RZ ;  /* 0x000000ffff0c7224 */ /* 0x000fc600078e00ff */
[----:B------:R-:W-:Y:S02]  /*95e0*/  ISETP.NE.AND P0, PT, R0, c[0x0][0x2b8], PT ;  /* 0x0000ae0000007a0c */ /* 0x000fe40003f05270 */
[C---:B--2---:R-:W-:Y:S02]  /*95f0*/  IADD3 R2, R3.reuse, R142, R2 ;  /* 0x0000008e03027210 */ /* 0x044fe40007ffe002 */
[----:B------:R-:W-:Y:S02]  /*9600*/  ISETP.GT.AND P4, PT, R3, 0x2f, PT ;  /* 0x0000002f0300780c */ /* 0x000fe40003f84270 */
[----:B------:R-:W-:-:S07]  /*9610*/  IADD3 R2, R2, -0x30, RZ ;  /* 0xffffffd002027810 */ /* 0x000fce0007ffe0ff */
[----:B------:R-:W-:-:S04]  /*9620*/  @P0 IMAD.HI.U32 R3, R2, c[0x0][0x2bc], RZ ;  /* 0x0000af0002030a27 */ /* 0x000fc800078e00ff */
[----:B------:R-:W-:Y:S01]  /*9630*/  IMAD.MOV.U32 R0, RZ, RZ, R2 ;  /* 0x000000ffff007224 */ /* 0x000fe200078e0002 */
[----:B------:R-:W-:-:S04]  /*9640*/  @P0 SHF.R.U32.HI R0, RZ, c[0x0][0x2c0], R3 ;  /* 0x0000b000ff000a19 */ /* 0x000fc80000011603 */
[----:B---3--:R-:W-:-:S04]  /*9650*/  @!P4 IADD3 R3, P0, R0, R122, RZ ;  /* 0x0000007a0003c210 */ /* 0x008fc80007f1e0ff */
[----:B----4-:R-:W-:Y:S02]  /*9660*/  @!P4 LEA.HI.X.SX32 R4, R0, R4, 0x1, P0 ;  /* 0x000000040004c211 */ /* 0x010fe400000f0eff */
[----:B------:R-:W-:-:S04]  /*9670*/  @!P4 LEA R6, P0, R3, c[0x0][0x2a0], 0x2 ;  /* 0x0000a8000306ca11 */ /* 0x000fc800078010ff */
[----:B------:R-:W-:-:S05]  /*9680*/  @!P4 LEA.HI.X R7, R3, c[0x0][0x2a4], R4, 0x2, P0 ;  /* 0x0000a9000307ca11 */ /* 0x000fca00000f1404 */
[----:B------:R-:W2:Y:S01]  /*9690*/  @!P4 LDG.E R12, [R6.64] ;  /* 0x00000006060cc981 */ /* 0x000ea2000c1e1900 */
[----:B------:R-:W-:-:S03]  /*96a0*/  IADD3 R0, -R0, RZ, RZ ;  /* 0x000000ff00007210 */ /* 0x000fc60007ffe1ff */
[----:B------:R-:W1:Y:S02]  /*96b0*/  S2R R122, SR_CTAID.Y ;  /* 0x00000000007a7919 */ /* 0x000e640000002600 */
[----:B------:R-:W-:Y:S02]  /*96c0*/  IMAD R11, R0, c[0x0][0x2b8], R2 ;  /* 0x0000ae00000b7a24 */ /* 0x000fe400078e0202 */
[----:B------:R-:W3:Y:S02]  /*96d0*/  S2R R124, SR_CTAID.Y ;  /* 0x00000000007c7919 */ /* 0x000ee40000002600 */
[----:B------:R-:W-:Y:S01]  /*96e0*/  IMAD.WIDE.U32 R2, R11, c[0x0][0x1e0], RZ ;  /* 0x000078000b027a25 */ /* 0x000fe200078e00ff */
[----:B------:R-:W-:Y:S01]  /*96f0*/  SHF.R.S32.HI R0, RZ, 0x1f, R11 ;  /* 0x0000001fff007819 */ /* 0x000fe2000001140b */
[----:B------:R1:W-:Y:S04]  /*9700*/  STL [R1+0x7c], R11 ;  /* 0x00007c0b01007387 */ /* 0x0003e80000100800 */
[----:B------:R-:W-:-:S04]  /*9710*/  IMAD R0, R0, c[0x0][0x1e0], RZ ;  /* 0x0000780000007a24 */ /* 0x000fc800078e02ff */
[----:B------:R-:W-:-:S04]  /*9720*/  IMAD R0, R11, c[0x0][0x1e4], R0 ;  /* 0x000079000b007a24 */ /* 0x000fc800078e0200 */
[----:B------:R-:W-:Y:S01]  /*9730*/  IMAD.IADD R3, R3, 0x1, R0 ;  /* 0x0000000103037824 */ /* 0x000fe200078e0200 */
[----:B-1----:R-:W-:Y:S01]  /*9740*/  SHF.R.S32.HI R11, RZ, 0x1f, R122 ;  /* 0x0000001fff0b7819 */ /* 0x002fe2000001147a */
[----:B---3--:R-:W-:-:S04]  /*9750*/  IMAD.WIDE.U32 R122, R124, c[0x0][0x1e8], RZ ;  /* 0x00007a007c7a7a25 */ /* 0x008fc800078e00ff */
[----:B------:R-:W-:-:S04]  /*9760*/  IMAD R11, R11, c[0x0][0x1e8], RZ ;  /* 0x00007a000b0b7a24 */ /* 0x000fc800078e02ff */
[----:B------:R-:W-:-:S05]  /*9770*/  IMAD R11, R124, c[0x0][0x1ec], R11 ;  /* 0x00007b007c0b7a24 */ /* 0x000fca00078e020b */
[----:B------:R-:W-:Y:S01]  /*9780*/  IADD3 R11, R123, R11, RZ ;  /* 0x0000000b7b0b7210 */ /* 0x000fe20007ffe0ff */
[----:B--2---:R1:W-:Y:S01]  /*9790*/  STL [R1+0x70], R12 ;  /* 0x0000700c01007387 */ /* 0x0043e20000100800 */
[----:B------:R-:W-:Y:S01]  /*97a0*/  SHF.R.S32.HI R0, RZ, 0x1f, R12 ;  /* 0x0000001fff007819 */ /* 0x000fe2000001140c */
        /* <DEDUP_REMOVED lines=8> */
[----:B------:R2:W3:Y:S02]  /*9830*/  SHFL.IDX PT, R13, R4, RZ, 0x181f ;  /* 0x00181fff040d7589 */ /* 0x0004e400000e0000 */
.L_x_1437:
[----:B------:R-:W-:Y:S05]  /*9840*/  BRA.DIV ~URZ, `(.L_x_1273) ;  /* 0x00015f127f007947 */ /* 0x000fea000b800000 */
[----:B------:R-:W4:Y:S04]  /*9850*/  LDL.64 R24, [R1+0xc0] ;  /* 0x0000c00001187983 */ /* 0x000f280000100a00 */
[----:B--2---:R-:W2:Y:S04]  /*9860*/  LDL R2, [R1+0xe8] ;  /* 0x0000e80001027983 */ /* 0x004ea80000100800 */
[----:B---3--:R-:W3:Y:S04]  /*9870*/  LDL R22, [R1+0xa4] ;  /* 0x0000a40001167983 */ /* 0x008ee80000100800 */
[----:B------:R-:W3:Y:S04]  /*9880*/  LDL R21, [R1+0xf4] ;  /* 0x0000f40001157983 */ /* 0x000ee80000100800 */
[----:B------:R-:W3:Y:S04]  /*9890*/  LDL R23, [R1+0xf0] ;  /* 0x0000f00001177983 */ /* 0x000ee80000100800 */
[----:B------:R-:W3:Y:S04]  /*98a0*/  LDL R20, [R1+0x74] ;  /* 0x0000740001147983 */ /* 0x000ee80000100800 */
[----:B------:R-:W1:Y:S04]  /*98b0*/  SHFL.IDX PT, R6, R18, RZ, 0x181f ;  /* 0x00181fff12067589 */ /* 0x000e6800000e0000 */
[----:B------:R-:W1:Y:S04]  /*98c0*/  SHFL.IDX PT, R7, R18, 0x1, 0x181f ;  /* 0x00381f0012077f89 */ /* 0x000e6800000e0000 */
[----:B------:R-:W1:Y:S01]  /*98d0*/  SHFL.IDX PT, R11, R4, 0x1, 0x181f ;  /* 0x00381f00040b7f89 */ /* 0x000e6200000e0000 */
[----:B----4-:R-:W-:-:S02]  /*98e0*/  IMAD.SHL.U32 R19, R24, 0x2, RZ ;  /* 0x0000000218137824 */ /* 0x010fc400078e00ff */
[----:B--2---:R-:W-:Y:S01]  /*98f0*/  IMAD.SHL.U32 R0, R2, 0x2, RZ ;  /* 0x0000000202007824 */ /* 0x004fe200078e00ff */
[----:B------:R-:W-:Y:S02]  /*9900*/  SHF.L.U64.HI R3, R24, 0x1, R25 ;  /* 0x0000000118037819 */ /* 0x000fe40000010219 */
[----:B---3--:R-:W-:Y:S02]  /*9910*/  ISETP.GE.AND P3, PT, R22, c[0x0][0x1d4], PT ;  /* 0x0000750016007a0c */ /* 0x008fe40003f66270 */
[C---:B-1----:R-:W-:Y:S02]  /*9920*/  IADD3 R16, P0, R6.reuse, R19, RZ ;  /* 0x0000001306107210 */ /* 0x042fe40007f1e0ff */
[----:B------:R-:W-:Y:S02]  /*9930*/  ISETP.GE.AND P4, PT, R21, c[0x0][0x1d4], PT ;  /* 0x0000750015007a0c */ /* 0x000fe40003f86270 */
[----:B------:R-:W-:Y:S02]  /*9940*/  IADD3 R12, P2, R6, R0, RZ ;  /* 0x00000000060c7210 */ /* 0x000fe40007f5e0ff */
[----:B------:R-:W-:-:S02]  /*9950*/  SHF.L.U64.HI R2, R2, 0x1, R23 ;  /* 0x0000000102027819 */ /* 0x000fc40000010217 */
[----:B------:R-:W-:Y:S01]  /*9960*/  IADD3 R6, P1, R7, R19, RZ ;  /* 0x0000001307067210 */ /* 0x000fe20007f3e0ff */
[--C-:B------:R-:W-:Y:S01]  /*9970*/  IMAD.X R17, R13, 0x1, R3.reuse, P0 ;  /* 0x000000010d117824 */ /* 0x100fe200000e0603 */
[----:B------:R-:W-:Y:S01]  /*9980*/  IADD3 R14, P0, R7, R0, RZ ;  /* 0x00000000070e7210 */ /* 0x000fe20007f1e0ff */
[--C-:B------:R-:W-:Y:S02]  /*9990*/  IMAD.X R13, R13, 0x1, R2.reuse, P2 ;  /* 0x000000010d0d7824 */ /* 0x100fe400010e0602 */
[C---:B------:R-:W-:Y:S01]  /*99a0*/  IMAD.X R7, R11.reuse, 0x1, R3, P1 ;  /* 0x000000010b077824 */ /* 0x040fe200008e0603 */
[----:B------:R1:W-:Y:S04]  /*99b0*/  LDGSTS.E.BYPASS.LTC128B.128 [R20+0x5080], [R16.64], !P3 ;  /* 0x0508000010147fae */ /* 0x0003e8000d901d46 */
[----:B------:R2:W-:Y:S04]  /*99c0*/  LDGSTS.E.BYPASS.LTC128B.128 [R20+0x6880], [R12.64], !P4 ;  /* 0x068800000c147fae */ /* 0x0005e8000e101d46 */
[----:B------:R3:W-:Y:S04]  /*99d0*/  LDGSTS.E.BYPASS.LTC128B.128 [R20+0x5880], [R6.64], !P3 ;  /* 0x0588000006147fae */ /* 0x0007e8000d901d46 */
[----:B---3--:R3:W5:Y:S04]  /*99e0*/  LDL R7, [R1+0xa0] ;  /* 0x0000a00001077983 */ /* 0x0087680000100800 */
[----:B--2---:R3:W2:Y:S04]  /*99f0*/  SHFL.IDX PT, R12, R4, 0x2, 0x181f ;  /* 0x00581f00040c7f89 */ /* 0x0046a800000e0000 */
[----:B------:R3:W4:Y:S01]  /*9a00*/  SHFL.IDX PT, R4, R18, 0x2, 0x181f ;  /* 0x00581f0012047f89 */ /* 0x00072200000e0000 */
[----:B------:R-:W-:Y:S01]  /*9a10*/  IADD3.X R15, R11, R2, RZ, P0, !PT ;  /* 0x000000020b0f7210 */ /* 0x000fe200007fe4ff */
[----:B------:R-:W-:Y:S01]  /*9a20*/  IMAD.MOV.U32 R6, RZ, RZ, R19 ;  /* 0x000000ffff067224 */ /* 0x000fe200078e0013 */
[----:B------:R-:W-:Y:S01]  /*9a30*/  SEL R11, RZ, 0x10, P3 ;  /* 0x00000010ff0b7807 */ /* 0x000fe20001800000 */
[----:B-1----:R-:W-:-:S02]  /*9a40*/  IMAD.MOV.U32 R16, RZ, RZ, R2 ;  /* 0x000000ffff107224 */ /* 0x002fc400078e0002 */
[----:B------:R1:W-:Y:S02]  /*9a50*/  LDGSTS.E.BYPASS.LTC128B.128 [R20+0x7080], [R14.64], !P4 ;  /* 0x070800000e147fae */ /* 0x0003e4000e101d46 */
[----:B-1----:R-:W-:Y:S01]  /*9a60*/  IMAD.MOV.U32 R15, RZ, RZ, R3 ;  /* 0x000000ffff0f7224 */ /* 0x002fe200078e0003 */
[----:B------:R-:W-:Y:S02]  /*9a70*/  MOV R14, R0 ;  /* 0x00000000000e7202 */ /* 0x000fe40000000f00 */
.L_x_1438:
[----:B--234-:R-:W2:Y:S01]  /*9a80*/  LDL R13, [R1+0x74] ;  /* 0x00007400010d7983 */ /* 0x01cea20000100800 */
[----:B------:R-:W-:Y:S02]  /*9a90*/  IADD3 R0, -R11, 0x10, RZ ;  /* 0x000000100b007810 */ /* 0x000fe40007ffe1ff */
[----:B-----5:R-:W-:Y:S02]  /*9aa0*/  IADD3 R2, -R7, 0x10, RZ ;  /* 0x0000001007027810 */ /* 0x020fe40007ffe1ff */
[----:B------:R-:W-:Y:S02]  /*9ab0*/  LOP3.LUT R0, R0, 0xf, RZ, 0xc0, !PT ;  /* 0x0000000f00007812 */ /* 0x000fe400078ec0ff */
[----:B------:R-:W-:-:S02]  /*9ac0*/  ISETP.NE.U32.AND P3, PT, R11, RZ, PT ;  /* 0x000000ff0b00720c */ /* 0x000fc40003f65070 */
[----:B------:R-:W-:Y:S02]  /*9ad0*/  IADD3 R6, P1, P0, R0, R4, R6 ;  /* 0x0000000400067210 */ /* 0x000fe4000783e006 */
[----:B------:R-:W-:Y:S02]  /*9ae0*/  LOP3.LUT R2, R2, 0xf, RZ, 0xc0, !PT ;  /* 0x0000000f02027812 */ /* 0x000fe400078ec0ff */
[----:B------:R-:W-:Y:S02]  /*9af0*/  ISETP.NE.U32.AND P2, PT, R7, RZ, PT ;  /* 0x000000ff0700720c */ /* 0x000fe40003f45070 */
[----:B------:R-:W-:Y:S02]  /*9b00*/  IADD3.X R7, RZ, R12, R15, P1, P0 ;  /* 0x0000000cff077210 */ /* 0x000fe40000fe040f */
[----:B------:R-:W-:-:S04]  /*9b10*/  IADD3 R2, P1, P0, R2, R4, R14 ;  /* 0x0000000402027210 */ /* 0x000fc8000783e00e */
[----:B------:R-:W-:Y:S01]  /*9b20*/  IADD3.X R3, RZ, R12, R16, P1, P0 ;  /* 0x0000000cff037210 */ /* 0x000fe20000fe0410 */
[----:B------:R-:W-:Y:S01]  /*9b30*/  @!PT LDS RZ, [RZ] ;  /* 0x00000000fffff984 */ /* 0x000fe20000000800 */
[----:B------:R-:W-:Y:S01]  /*9b40*/  @!PT LDS RZ, [RZ] ;  /* 0x00000000fffff984 */ /* 0x000fe20000000800 */
[----:B------:R-:W-:Y:S01]  /*9b50*/  @!PT LDS RZ, [RZ] ;  /* 0x00000000fffff984 */ /* 0x000fe20000000800 */
[----:B--2---:R1:W-:Y:S04]  /*9b60*/  LDGSTS.E.BYPASS.LTC128B.128.ZFILL [R13+0x6080], [R6.64], P3 ;  /* 0x06080000060d7fae */ /* 0x0043e80009941d46 */
[----:B------:R1:W-:Y:S04]  /*9b70*/  LDGSTS.E.BYPASS.LTC128B.128.ZFILL [R13+0x7880], [R2.64], P2 ;  /* 0x07880000020d7fae */ /* 0x0003e80009141d46 */
.L_x_1271:
[----:B------:R-:W-:Y:S05]  /*9b80*/  BSYNC B0 ;  /* 0x0000000000007941 */ /* 0x000fea0003800000 */
.L_x_1270:
[----:B------:R-:W2:Y:S04]  /*9b90*/  LDL R12, [R1+0x4] ;  /* 0x00000400010c7983 */ /* 0x000ea80000100800 */
[----:B------:R-:W3:Y:S01]  /*9ba0*/  LDL R15, [R1+0x8c] ;  /* 0x00008c00010f7983 */ /* 0x000ee20000100800 */
[----:B-----5:R-:W-:Y:S01]  /*9bb0*/  SHF.R.S32.HI R0, RZ, 0x1f, R120 ;  /* 0x0000001fff007819 */ /* 0x020fe20000011478 */
[----:B------:R-:W-:-:S02]  /*9bc0*/  IMAD.MOV.U32 R14, RZ, RZ, 0x1 ;  /* 0x00000001ff0e7424 */ /* 0x000fc400078e00ff */
[----:B------:R-:W0:Y:S01]  /*9bd0*/  LDGDEPBAR ;  /* 0x00000000000079af */ /* 0x000e220000000000 */
[CC--:B-1----:R-:W-:Y:S02]  /*9be0*/  LEA.HI R2, R0.reuse, R120.reuse, RZ, 0x2 ;  /* 0x0000007800027211 */ /* 0x0c2fe400078f10ff */
[----:B------:R-:W-:Y:S02]  /*9bf0*/  LEA.HI R0, R0, R120, RZ, 0x5 ;  /* 0x0000007800007211 */ /* 0x000fe400078f28ff */
[----:B------:R-:W-:Y:S02]  /*9c00*/  LOP3.LUT R2, R2, 0xfffffffc, RZ, 0xc0, !PT ;  /* 0xfffffffc02027812 */ /* 0x000fe400078ec0ff */
[----:B------:R-:W-:Y:S02]  /*9c10*/  LOP3.LUT R4, R0, 0xffffffe0, RZ, 0xc0, !PT ;  /* 0xffffffe000047812 */ /* 0x000fe400078ec0ff */
[----:B------:R-:W-:Y:S01]  /*9c20*/  SHF.R.S32.HI R6, RZ, 0x5, R0 ;  /* 0x00000005ff067819 */ /* 0x000fe20000011400 */
[C---:B------:R-:W-:Y:S01]  /*9c30*/  IMAD.IADD R3, R120.reuse, 0x1, -R2 ;  /* 0x0000000178037824 */ /* 0x040fe200078e0a02 */
[----:B------:R-:W-:Y:S01]  /*9c40*/  SHF.R.S32.HI R7, RZ, 0x1f, R0 ;  /* 0x0000001fff077819 */ /* 0x000fe20000011400 */
[----:B------:R-:W-:-:S03]  /*9c50*/  IMAD.IADD R0, R120, 0x1, -R4 ;  /* 0x0000000178007824 */ /* 0x000fc600078e0a04 */
[----:B------:R-:W-:Y:S02]  /*9c60*/  LEA.HI R4, R7, R6, RZ, 0x2 ;  /* 0x0000000607047211 */ /* 0x000fe400078f10ff */
[----:B------:R-:W-:Y:S02]  /*9c70*/  LEA.HI R2, R3, R3, RZ, 0x1 ;  /* 0x0000000303027211 */ /* 0x000fe400078f08ff */
[----:B------:R-:W-:Y:S02]  /*9c80*/  SHF.R.S32.HI R13, RZ, 0x1f, R0 ;  /* 0x0000001fff0d7819 */ /* 0x000fe40000011400 */
[----:B------:R-:W-:Y:S02]  /*9c90*/  LOP3.LUT R7, R4, 0xffffffc, RZ, 0xc0, !PT ;  /* 0x0ffffffc04077812 */ /* 0x000fe400078ec0ff */
[----:B------:R-:W-:Y:S02]  /*9ca0*/  LOP3.LUT R11, R2, 0x1ffffffe, RZ, 0xc0, !PT ;  /* 0x1ffffffe020b7812 */ /* 0x000fe400078ec0ff */
[----:B------:R-:W-:Y:S01]  /*9cb0*/  LEA.HI R4, R13, R0, RZ, 0x2 ;  /* 0x000000000d047211 */ /* 0x000fe200078f10ff */
[----:B------:R-:W-:-:S02]  /*9cc0*/  IMAD.IADD R6, R6, 0x1, -R7 ;  /* 0x0000000106067824 */ /* 0x000fc400078e0a07 */
[----:B------:R-:W-:Y:S01]  /*9cd0*/  IMAD.IADD R7, R3, 0x1, -R11 ;  /* 0x0000000103077824 */ /* 0x000fe200078e0a0b */
[----:B------:R-:W-:Y:S01]  /*9ce0*/  LOP3.LUT R3, R4, 0x7ffffffc, RZ, 0xc0, !PT ;  /* 0x7ffffffc04037812 */ /* 0x000fe200078ec0ff */
[----:B------:R-:W-:Y:S01]  /*9cf0*/  IMAD.SHL.U32 R2, R2, 0x20, RZ ;  /* 0x0000002002027824 */ /* 0x000fe200078e00ff */
[----:B------:R-:W-:-:S03]  /*9d00*/  SHF.R.S32.HI R17, RZ, 0x2, R4 ;  /* 0x00000002ff117819 */ /* 0x000fc60000011404 */
[----:B------:R-:W-:Y:S01]  /*9d10*/  IMAD.IADD R3, R0, 0x1, -R3 ;  /* 0x0000000100037824 */ /* 0x000fe200078e0a03 */
[----:B------:R-:W-:Y:S01]  /*9d20*/  LOP3.LUT R11, R2, 0xffffffc0, RZ, 0xc0, !PT ;  /* 0xffffffc0020b7812 */ /* 0x000fe200078ec0ff */
[----:B------:R-:W-:Y:S02]  /*9d30*/  IMAD.SHL.U32 R4, R7, 0x8, RZ ;  /* 0x0000000807047824 */ /* 0x000fe400078e00ff */
[----:B------:R-:W-:Y:S02]  /*9d40*/  IMAD.SHL.U32 R16, R6, 0x10, RZ ;  /* 0x0000001006107824 */ /* 0x000fe400078e00ff */
[----:B------:R-:W-:Y:S01]  /*9d50*/  IMAD.SHL.U32 R7, R3, 0x2, RZ ;  /* 0x0000000203077824 */ /* 0x000fe200078e00ff */
[----:B------:R-:W-:Y:S01]  /*9d60*/  STL [R1+0xe0], R17 ;  /* 0x0000e01101007387 */ /* 0x000fe20000100800 */
[----:B------:R-:W-:-:S03]  /*9d70*/  ISETP.NE.AND P0, PT, R14, c[0x0][0x2c4], PT ;  /* 0x0000b1000e007a0c */ /* 0x000fc60003f05270 */
[----:B------:R-:W-:Y:S04]  /*9d80*/  STL [R1+0xdc], R16 ;  /* 0x0000dc1001007387 */ /* 0x000fe80000100800 */
[----:B------:R-:W-:Y:S04]  /*9d90*/  STL [R1+0xd8], R11 ;  /* 0x0000d80b01007387 */ /* 0x000fe80000100800 */
[----:B------:R-:W-:Y:S01]  /*9da0*/  STL [R1+0xb0], R7 ;  /* 0x0000b00701007387 */ /* 0x000fe20000100800 */
[----:B------:R-:W-:-:S03]  /*9db0*/  IMAD.IADD R0, R121, 0x1, R5 ;  /* 0x0000000179007824 */ /* 0x000fc600078e0205 */
[----:B------:R1:W-:Y:S01]  /*9dc0*/  STL [R1+0xcc], R4 ;  /* 0x0000cc0401007387 */ /* 0x0003e20000100800 */
[--C-:B------:R-:W-:Y:S02]  /*9dd0*/  IMAD.IADD R24, R0, 0x1, -R7.reuse ;  /* 0x0000000100187824 */ /* 0x100fe400078e0a07 */
[----:B------:R-:W-:Y:S02]  /*9de0*/  IMAD.IADD R25, R121, 0x1, -R7 ;  /* 0x0000000179197824 */ /* 0x000fe400078e0a07 */
[----:B--2---:R-:W-:-:S05]  /*9df0*/  IMAD R2, R12, 0x80, R17 ;  /* 0x000000800c027824 */ /* 0x004fca00078e0211 */
[----:B------:R-:W-:-:S05]  /*9e00*/  IADD3 R2, R11, R2, R16 ;  /* 0x000000020b027210 */ /* 0x000fca0007ffe010 */
[----:B------:R-:W-:Y:S01]  /*9e10*/  IMAD.IADD R6, R4, 0x1, R2 ;  /* 0x0000000104067824 */ /* 0x000fe200078e0202 */
[----:B------:R-:W-:Y:S02]  /*9e20*/  IADD3 R2, -R7, 0x1, R0 ;  /* 0x0000000107027810 */ /* 0x000fe40007ffe100 */
[----:B-1----:R-:W-:Y:S01]  /*9e30*/  LOP3.LUT R4, RZ, c[0x0][0x324], RZ, 0x33, !PT ;  /* 0x0000c900ff047a12 */ /* 0x002fe200078e33ff */
[----:B------:R-:W-:-:S04]  /*9e40*/  @P0 IMAD.HI.U32 R3, R6, c[0x0][0x2c8], RZ ;  /* 0x0000b20006030a27 */ /* 0x000fc800078e00ff */
[----:B---3--:R-:W-:Y:S01]  /*9e50*/  IMAD.IADD R2, R2, 0x1, -R15 ;  /* 0x0000000102027824 */ /* 0x008fe200078e0a0f */
[----:B------:R-:W-:-:S03]  /*9e60*/  @P0 SHF.R.U32.HI R6, RZ, c[0x0][0x2cc], R3 ;  /* 0x0000b300ff060a19 */ /* 0x000fc60000011603 */
[C---:B------:R-:W-:Y:S01]  /*9e70*/  IMAD.IADD R23, R2.reuse, 0x1, R4 ;  /* 0x0000000102177824 */ /* 0x040fe200078e0204 */
[----:B------:R-:W-:Y:S01]  /*9e80*/  IADD3 R22, R2, c[0x0][0x328], RZ ;  /* 0x0000ca0002167a10 */ /* 0x000fe20007ffe0ff */
[----:B------:R-:W-:Y:S05]  /*9e90*/  BRA.DIV ~URZ, `(.L_x_1274) ;  /* 0x00015db27f007947 */ /* 0x000fea000b800000 */
[----:B------:R1:W2:Y:S02]  /*9ea0*/  SHFL.IDX PT, R3, R6, RZ, 0x1c1f ;  /* 0x001c1fff06037589 */ /* 0x0002a400000e0000 */
.L_x_1439:
[----:B------:R-:W-:Y:S01]  /*9eb0*/  FMUL.FTZ R0, R41, c[0x0][0x320] ;  /* 0x0000c80029007a20 */ /* 0x000fe20000410000 */
[----:B------:R-:W-:Y:S02]  /*9ec0*/  MOV R51, 0x1 ;  /* 0x0000000100337802 */ /* 0x000fe40000000f00 */
[----:B--2---:R-:W-:Y:S01]  /*9ed0*/  IADD3 R2, R22, R3, RZ ;  /* 0x0000000316027210 */ /* 0x004fe20007ffe0ff */
[----:B------:R2:W3:Y:S01]  /*9ee0*/  MUFU.TANH R21, R0 ;  /* 0x0000000000157308 */ /* 0x0004e20000002400 */
[----:B------:R-:W-:Y:S02]  /*9ef0*/  ISETP.LE.AND P0, PT, R51, c[0x0][0x32c], PT ;  /* 0x0000cb0033007a0c */ /* 0x000fe40003f03270 */
[----:B------:R-:W-:Y:S02]  /*9f00*/  LOP3.LUT R229, R229, 0xfffffdff, RZ, 0xc0, !PT ;  /* 0xfffffdffe5e57812 */ /* 0x000fe400078ec0ff */
[----:B------:R-:W-:-:S09]  /*9f10*/  IMNMX R2, R24, R2, PT ;  /* 0x0000000218027217 */ /* 0x000fd20003800200 */
[----:B------:R-:W-:Y:S01]  /*9f20*/  @P0 LOP3.LUT R229, R229, 0x200, RZ, 0xfc, !PT ;  /* 0x00000200e5e50812 */ /* 0x000fe200078efcff */
[----:B--2---:R-:W-:-:S04]  /*9f30*/  FMUL.FTZ R0, R36, c[0x0][0x320] ;  /* 0x0000c80024007a20 */ /* 0x004fc80000410000 */
[----:B------:R2:W4:Y:S02]  /*9f40*/  MUFU.TANH R20, R0 ;  /* 0x0000000000147308 */ /* 0x0005240000002400 */
[----:B--2---:R-:W-:-:S06]  /*9f50*/  FMUL.FTZ R0, R37, c[0x0][0x320] ;  /* 0x0000c80025007a20 */ /* 0x004fcc0000410000 */
[----:B------:R2:W1:Y:S02]  /*9f60*/  MUFU.TANH R19, R0 ;  /* 0x0000000000137308 */ /* 0x0004640000002400 */
        /* <DEDUP_REMOVED lines=18> */
[----:B--2---:R-:W-:Y:S01]  /*a090*/  IADD3 R0, R23, R3, RZ ;  /* 0x0000000317007210 */ /* 0x004fe20007ffe0ff */
[----:B------:R-:W-:Y:S05]  /*a0a0*/  @!P0 BRA `(.L_x_1275) ;  /* 0x0000013000008947 */ /* 0x000fea0003800000 */
[----:B-1-34-:R-:W2:Y:S01]  /*a0b0*/  LDL R4, [R1+0x8c] ;  /* 0x00008c0001047983 */ /* 0x01aea20000100800 */
[----:B------:R-:W-:Y:S01]  /*a0c0*/  BSSY B0, `(.L_x_1276) ;  /* 0x000000d000007945 */ /* 0x000fe20003800000 */
[----:B--2---:R-:W-:-:S04]  /*a0d0*/  IADD3 R3, -R4, R5, R3 ;  /* 0x0000000504037210 */ /* 0x004fc80007ffe103 */
[----:B------:R-:W-:-:S13]  /*a0e0*/  ISETP.GT.AND P0, PT, R3, -0x1, PT ;  /* 0xffffffff0300780c */ /* 0x000fda0003f04270 */
[----:B------:R-:W-:Y:S05]  /*a0f0*/  @P0 BRA `(.L_x_1277) ;  /* 0x0000006000000947 */ /* 0x000fea0003800000 */
[----:B------:R-:W-:Y:S02]  /*a100*/  ISETP.NE.AND P0, PT, R51, c[0x0][0x32c], PT ;  /* 0x0000cb0033007a0c */ /* 0x000fe40003f05270 */
[----:B------:R-:W-:-:S11]  /*a110*/  LOP3.LUT R3, RZ, R3, RZ, 0x33, !PT ;  /* 0x00000003ff037212 */ /* 0x000fd600078e33ff */
[----:B------:R-:W-:-:S05]  /*a120*/  @P0 IMAD.HI.U32 R4, R3, c[0x0][0x330], RZ ;  /* 0x0000cc0003040a27 */ /* 0x000fca00078e00ff */
[----:B------:R-:W-:-:S04]  /*a130*/  @P0 SHF.R.U32.HI R3, RZ, c[0x0][0x334], R4 ;  /* 0x0000cd00ff030a19 */ /* 0x000fc80000011604 */
[----:B------:R-:W-:Y:S01]  /*a140*/  LOP3.LUT R3, RZ, R3, RZ, 0x33, !PT ;  /* 0x00000003ff037212 */ /* 0x000fe200078e33ff */
[----:B------:R-:W-:Y:S05]  /*a150*/  BRA `(.L_x_1278) ;  /* 0x0000003000007947 */ /* 0x000fea0003800000 */
.L_x_1277:
[----:B------:R-:W-:-:S13]  /*a160*/  ISETP.NE.AND P0, PT, R51, c[0x0][0x32c], PT ;  /* 0x0000cb0033007a0c */ /* 0x000fda0003f05270 */
[----:B------:R-:W-:-:S05]  /*a170*/  @P0 IMAD.HI.U32 R4, R3, c[0x0][0x330], RZ ;  /* 0x0000cc0003040a27 */ /* 0x000fca00078e00ff */
[----:B------:R-:W-:Y:S02]  /*a180*/  @P0 SHF.R.U32.HI R3, RZ, c[0x0][0x334], R4 ;  /* 0x0000cd00ff030a19 */ /* 0x000fe40000011604 */
.L_x_1278:
[----:B------:R-:W-:Y:S05]  /*a190*/  BSYNC B0 ;  /* 0x0000000000007941 */ /* 0x000fea0003800000 */
.L_x_1276:
[----:B------:R-:W-:-:S05]  /*a1a0*/  IMAD R3, R3, c[0x0][0x32c], R25 ;  /* 0x0000cb0003037a24 */ /* 0x000fca00078e0219 */
[----:B------:R-:W-:Y:S02]  /*a1b0*/  IADD3 R4, R3, c[0x0][0x32c], RZ ;  /* 0x0000cb0003047a10 */ /* 0x000fe40007ffe0ff */
[----:B------:R-:W-:Y:S02]  /*a1c0*/  IMNMX R0, R0, R3, !PT ;  /* 0x0000000300007217 */ /* 0x000fe40007800200 */
[----:B------:R-:W-:Y:S02]  /*a1d0*/  IMNMX R2, R2, R4, PT ;  /* 0x0000000402027217 */ /* 0x000fe40003800200 */
.L_x_1275:
[----:B-1-34-:R-:W-:Y:S02]  /*a1e0*/  ISETP.GE.AND P0, PT, R121, 0x2, PT ;  /* 0x000000027900780c */ /* 0x01afe40003f06270 */
[----:B------:R-:W-:Y:S02]  /*a1f0*/  LOP3.LUT R229, R229, 0xfffffff7, RZ, 0xc0, !PT ;  /* 0xfffffff7e5e57812 */ /* 0x000fe400078ec0ff */
[C---:B------:R-:W-:Y:S02]  /*a200*/  ISETP.GE.AND P1, PT, R121.reuse, 0x9, PT ;  /* 0x000000097900780c */ /* 0x040fe40003f26270 */
[----:B------:R-:W-:-:S02]  /*a210*/  ISETP.GE.AND P6, PT, R121, 0x19, PT ;  /* 0x000000197900780c */ /* 0x000fc40003fc6270 */
[C---:B------:R-:W-:Y:S02]  /*a220*/  ISETP.GE.AND P5, PT, R121.reuse, 0x1a, PT ;  /* 0x0000001a7900780c */ /* 0x040fe40003fa6270 */
[C---:B------:R-:W-:Y:S02]  /*a230*/  ISETP.GE.AND P4, PT, R121.reuse, 0x21, PT ;  /* 0x000000217900780c */ /* 0x040fe40003f86270 */
[----:B------:R-:W-:Y:S02]  /*a240*/  ISETP.GE.AND P3, PT, R121, 0x29, PT ;  /* 0x000000297900780c */ /* 0x000fe40003f66270 */
[----:B------:R-:W-:Y:S02]  /*a250*/  @P0 LOP3.LUT R229, R229, 0x8, RZ, 0xfc, !PT ;  /* 0x00000008e5e50812 */ /* 0x000fe400078efcff */
[----:B------:R-:W-:Y:S02]  /*a260*/  ISETP.GT.AND P0, PT, R0, 0x1, !P0 ;  /* 0x000000010000780c */ /* 0x000fe40004704270 */
[----:B------:R-:W-:-:S02]  /*a270*/  LOP3.LUT R229, R229, 0xffffffef, RZ, 0xc0, !PT ;  /* 0xffffffefe5e57812 */ /* 0x000fc400078ec0ff */
[----:B------:R-:W-:Y:S02]  /*a280*/  ISETP.LT.OR P0, PT, R2, 0x2, P0 ;  /* 0x000000020200780c */ /* 0x000fe40000701670 */
[----:B------:R-:W-:Y:S02]  /*a290*/  @P1 LOP3.LUT R229, R229, 0x10, RZ, 0xfc, !PT ;  /* 0x00000010e5e51812 */ /* 0x000fe400078efcff */
[----:B------:R-:W-:Y:S02]  /*a2a0*/  FSEL R52, R11, -INF , !P0 ;  /* 0xff8000000b347808 */ /* 0x000fe40004000000 */
[----:B------:R-:W-:Y:S02]  /*a2b0*/  ISETP.GT.AND P0, PT, R0, 0x8, !P1 ;  /* 0x000000080000780c */ /* 0x000fe40004f04270 */
[----:B------:R-:W-:Y:S02]  /*a2c0*/  ISETP.GE.AND P1, PT, R121, 0xa, PT ;  /* 0x0000000a7900780c */ /* 0x000fe40003f26270 */
[----:B------:R-:W-:-:S02]  /*a2d0*/  ISETP.LT.OR P0, PT, R2, 0x9, P0 ;  /* 0x000000090200780c */ /* 0x000fc40000701670 */
[----:B------:R-:W-:Y:S02]  /*a2e0*/  LOP3.LUT R229, R229, 0xfffffffb, RZ, 0xc0, !PT ;  /* 0xfffffffbe5e57812 */ /* 0x000fe400078ec0ff */
[----:B------:R-:W-:Y:S02]  /*a2f0*/  FSEL R62, R7, -INF , !P0 ;  /* 0xff800000073e7808 */ /* 0x000fe40004000000 */
[----:B------:R-:W-:Y:S02]  /*a300*/  ISETP.GT.AND P0, PT, R0, 0x9, !P1 ;  /* 0x000000090000780c */ /* 0x000fe40004f04270 */
[----:B------:R-:W-:Y:S02]  /*a310*/  ISETP.GE.AND P2, PT, R121, 0x1, PT ;  /* 0x000000017900780c */ /* 0x000fe40003f46270 */
[----:B------:R-:W-:Y:S02]  /*a320*/  ISETP.LT.OR P0, PT, R2, 0xa, P0 ;  /* 0x0000000a0200780c */ /* 0x000fe40000701670 */
[----:B------:R-:W-:-:S02]  /*a330*/  @P1 LOP3.LUT R229, R229, 0x4, RZ, 0xfc, !PT ;  /* 0x00000004e5e51812 */ /* 0x000fc400078efcff */
[----:B------:R-:W-:Y:S02]  /*a340*/  ISETP.GE.AND P1, PT, R121, 0x11, PT ;  /* 0x000000117900780c */ /* 0x000fe40003f26270 */
[----:B------:R-:W-:Y:S02]  /*a350*/  FSEL R61, R21, -INF , !P0 ;  /* 0xff800000153d7808 */ /* 0x000fe40004000000 */
[----:B------:R-:W-:Y:S02]  /*a360*/  LOP3.LUT R229, R229, 0xfffffffd, RZ, 0xc0, !PT ;  /* 0xfffffffde5e57812 */ /* 0x000fe400078ec0ff */
[----:B------:R-:W-:-:S04]  /*a370*/  ISETP.GT.AND P0, PT, R0, 0x10, !P1 ;  /* 0x000000100000780c */ /* 0x000fc80004f04270 */
[----:B------:R-:W-:-:S03]  /*a380*/  ISETP.LT.OR P0, PT, R2, 0x11, P0 ;  /* 0x000000110200780c */ /* 0x000fc60000701670 */
[----:B------:R-:W-:Y:S02]  /*a390*/  @P1 LOP3.LUT R229, R229, 0x2, RZ, 0xfc, !PT ;  /* 0x00000002e5e51812 */ /* 0x000fe400078efcff */
[----:B------:R-:W-:Y:S02]  /*a3a0*/  ISETP.GE.AND P1, PT, R121, 0x12, PT ;  /* 0x000000127900780c */ /* 0x000fe40003f26270 */
[----:B------:R-:W-:Y:S02]  /*a3b0*/  FSEL R60, R20, -INF , !P0 ;  /* 0xff800000143c7808 */ /* 0x000fe40004000000 */
[----:B------:R-:W-:Y:S02]  /*a3c0*/  ISETP.GT.AND P0, PT, R0, 0x11, !P1 ;  /* 0x000000110000780c */ /* 0x000fe40004f04270 */
[----:B------:R-:W-:Y:S02]  /*a3d0*/  LOP3.LUT R229, R229, 0xfffffffe, RZ, 0xc0, !PT ;  /* 0xfffffffee5e57812 */ /* 0x000fe400078ec0ff */
[----:B------:R-:W-:-:S04]  /*a3e0*/  ISETP.LT.OR P0, PT, R2, 0x12, P0 ;  /* 0x000000120200780c */ /* 0x000fc80000701670 */
[----:B------:R-:W-:Y:S02]  /*a3f0*/  FSEL R59, R19, -INF , !P0 ;  /* 0xff800000133b7808 */ /* 0x000fe40004000000 */
[----:B------:R-:W-:Y:S02]  /*a400*/  ISETP.GT.AND P0, PT, R0, 0x18, !P6 ;  /* 0x000000180000780c */ /* 0x000fe40007704270 */
[----:B------:R-:W-:Y:S02]  /*a410*/  @P1 LOP3.LUT R229, R229, 0x1, RZ, 0xfc, !PT ;  /* 0x00000001e5e51812 */ /* 0x000fe400078efcff */
[----:B------:R-:W-:Y:S02]  /*a420*/  ISETP.LT.OR P0, PT, R2, 0x19, P0 ;  /* 0x000000190200780c */ /* 0x000fe40000701670 */
[----:B------:R-:W-:Y:S02]  /*a430*/  ISETP.GE.AND P1, PT, R121, 0x22, PT ;  /* 0x000000227900780c */ /* 0x000fe40003f26270 */
[----:B------:R-:W-:-:S02]  /*a440*/  FSEL R58, R18, -INF , !P0 ;  /* 0xff800000123a7808 */ /* 0x000fc40004000000 */
[----:B------:R-:W-:Y:S02]  /*a450*/  ISETP.GT.AND P0, PT, R0, 0x19, !P5 ;  /* 0x000000190000780c */ /* 0x000fe40006f04270 */
[----:B------:R-:W-:Y:S02]  /*a460*/  LOP3.LUT R229, R229, 0xffffffdf, RZ, 0xc0, !PT ;  /* 0xffffffdfe5e57812 */ /* 0x000fe400078ec0ff */
        /* <DEDUP_REMOVED lines=11> */
[----:B------:R-:W-:-:S04]  /*a520*/  ISETP.GT.AND P0, PT, R0, RZ, !P2 ;  /* 0x000000ff0000720c */ /* 0x000fc80005704270 */
[----:B------:R-:W-:-:S04]  /*a530*/  ISETP.LT.OR P0, PT, R2, 0x1, P0 ;  /* 0x000000010200780c */ /* 0x000fc80000701670 */
[----:B------:R-:W-:Y:S02]  /*a540*/  FSEL R50, R12, -INF , !P0 ;  /* 0xff8000000c327808 */ /* 0x000fe40004000000 */
[----:B------:R-:W-:-:S13]  /*a550*/  ISETP.GE.AND P0, PT, R121, 0x2a, PT ;  /* 0x0000002a7900780c */ /* 0x000fda0003f06270 */
[----:B------:R-:W-:Y:S02]  /*a560*/  @P0 LOP3.LUT R229, R229, 0x20, RZ, 0xfc, !PT ;  /* 0x00000020e5e50812 */ /* 0x000fe400078efcff */
[----:B------:R-:W-:-:S04]  /*a570*/  ISETP.GT.AND P0, PT, R0, 0x29, !P0 ;  /* 0x000000290000780c */ /* 0x000fc80004704270 */
[----:B------:R-:W-:-:S04]  /*a580*/  ISETP.LT.OR P0, PT, R2, 0x2a, P0 ;  /* 0x0000002a0200780c */ /* 0x000fc80000701670 */
[----:B------:R-:W-:Y:S01]  /*a590*/  FSEL R53, R13, -INF , !P0 ;  /* 0xff8000000d357808 */ /* 0x000fe20004000000 */
[----:B------:R-:W-:Y:S06]  /*a5a0*/  BRA.DIV ~URZ, `(.L_x_1279) ;  /* 0x000157227f007947 */ /* 0x000fec000b800000 */
[----:B------:R1:W2:Y:S02]  /*a5b0*/  SHFL.IDX PT, R3, R6, 0x1, 0x1c1f ;  /* 0x003c1f0006037f89 */ /* 0x0002a400000e0000 */
.L_x_1440:
[----:B------:R-:W-:Y:S01]  /*a5c0*/  FMUL.FTZ R0, R47, c[0x0][0x320] ;  /* 0x0000c8002f007a20 */ /* 0x000fe20000410000 */
[----:B------:R-:W-:Y:S02]  /*a5d0*/  ISETP.LE.AND P0, PT, R51, c[0x0][0x32c], PT ;  /* 0x0000cb0033007a0c */ /* 0x000fe40003f03270 */
[----:B--2---:R-:W-:Y:S01]  /*a5e0*/  IADD3 R2, R22, R3, RZ ;  /* 0x0000000316027210 */ /* 0x004fe20007ffe0ff */
[----:B------:R2:W3:Y:S03]  /*a5f0*/  MUFU.TANH R21, R0 ;  /* 0x0000000000157308 */ /* 0x0004e60000002400 */
[----:B------:R-:W-:Y:S01]  /*a600*/  IMNMX R2, R24, R2, PT ;  /* 0x0000000218027217 */ /* 0x000fe20003800200 */
        /* <DEDUP_REMOVED lines=36> */
.L_x_1282:
[----:B------:R-:W-:-:S04]  /*a850*/  MOV R4, 0x1 ;  /* 0x0000000100047802 */ /* 0x000fc80000000f00 */
[----:B------:R-:W-:-:S13]  /*a860*/  ISETP.NE.AND P0, PT, R4, c[0x0][0x32c], PT ;  /* 0x0000cb0004007a0c */ /* 0x000fda0003f05270 */
[----:B------:R-:W-:-:S05]  /*a870*/  @P0 IMAD.HI.U32 R4, R3, c[0x0][0x330], RZ ;  /* 0x0000cc0003040a27 */ /* 0x000fca00078e00ff */
[----:B------:R-:W-:Y:S02]  /*a880*/  @P0 SHF.R.U32.HI R3, RZ, c[0x0][0x334], R4 ;  /* 0x0000cd00ff030a19 */ /* 0x000fe40000011604 */
.L_x_1283:
[----:B------:R-:W-:Y:S05]  /*a890*/  BSYNC B0 ;  /* 0x0000000000007941 */ /* 0x000fea0003800000 */
.L_x_1281:
[----:B------:R-:W-:-:S05]  /*a8a0*/  IMAD R3, R3, c[0x0][0x32c], R25 ;  /* 0x0000cb0003037a24 */ /* 0x000fca00078e0219 */
[----:B------:R-:W-:Y:S02]  /*a8b0*/  IADD3 R4, R3, c[0x0][0x32c], RZ ;  /* 0x0000cb0003047a10 */ /* 0x000fe40007ffe0ff */
[----:B------:R-:W-:Y:S02]  /*a8c0*/  IMNMX R0, R0, R3, !PT ;  /* 0x0000000300007217 */ /* 0x000fe40007800200 */
[----:B------:R-:W-:Y:S02]  /*a8d0*/  IMNMX R2, R2, R4, PT ;  /* 0x0000000402027217 */ /* 0x000fe40003800200 */
.L_x_1280:
[----:B-1-34-:R-:W-:-:S04]  /*a8e0*/  LOP3.LUT P0, RZ, R229, 0x8, RZ, 0xc0, !PT ;  /* 0x00000008e5ff7812 */ /* 0x01afc8000780c0ff */
[----:B------:R-:W-:-:S04]  /*a8f0*/  ISETP.GT.AND P0, PT, R0, 0x1, !P0 ;  /* 0x000000010000780c */ /* 0x000fc80004704270 */
[----:B------:R-:W-:-:S04]  /*a900*/  ISETP.LT.OR P0, PT, R2, 0x2, P0 ;  /* 0x000000020200780c */ /* 0x000fc80000701670 */
[----:B------:R-:W-:Y:S02]  /*a910*/  FSEL R39, R14, -INF , !P0 ;  /* 0xff8000000e277808 */ /* 0x000fe40004000000 */
[----:B------:R-:W-:-:S04]  /*a920*/  LOP3.LUT P0, RZ, R229, 0x10, RZ, 0xc0, !PT ;  /* 0x00000010e5ff7812 */ /* 0x000fc8000780c0ff */
        /* <DEDUP_REMOVED lines=33> */
[----:B------:R-:W-:-:S04]  /*ab40*/  LOP3.LUT P0, RZ, R229, 0x20, RZ, 0xc0, !PT ;  /* 0x00000020e5ff7812 */ /* 0x000fc8000780c0ff */
[----:B------:R-:W-:-:S04]  /*ab50*/  ISETP.GT.AND P0, PT, R0, 0x29, !P0 ;  /* 0x000000290000780c */ /* 0x000fc80004704270 */
[----:B------:R-:W-:-:S04]  /*ab60*/  ISETP.LT.OR P0, PT, R2, 0x2a, P0 ;  /* 0x0000002a0200780c */ /* 0x000fc80000701670 */
[----:B------:R-:W-:Y:S01]  /*ab70*/  FSEL R40, R18, -INF , !P0 ;  /* 0xff80000012287808 */ /* 0x000fe20004000000 */
[----:B------:R-:W-:Y:S06]  /*ab80*/  BRA.DIV ~URZ, `(.L_x_1284) ;  /* 0x000151d27f007947 */ /* 0x000fec000b800000 */
[----:B------:R1:W2:Y:S02]  /*ab90*/  SHFL.IDX PT, R3, R6, 0x2, 0x1c1f ;  /* 0x005c1f0006037f89 */ /* 0x0002a400000e0000 */
.L_x_1441:
        /* <DEDUP_REMOVED lines=41> */
.L_x_1287:
[----:B------:R-:W-:-:S04]  /*ae30*/  MOV R4, 0x1 ;  /* 0x0000000100047802 */ /* 0x000fc80000000f00 */
[----:B------:R-:W-:-:S13]  /*ae40*/  ISETP.NE.AND P0, PT, R4, c[0x0][0x32c], PT ;  /* 0x0000cb0004007a0c */ /* 0x000fda0003f05270 */
[----:B------:R-:W-:-:S05]  /*ae50*/  @P0 IMAD.HI.U32 R4, R3, c[0x0][0x330], RZ ;  /* 0x0000cc0003040a27 */ /* 0x000fca00078e00ff */
[----:B------:R-:W-:Y:S02]  /*ae60*/  @P0 SHF.R.U32.HI R3, RZ, c[0x0][0x334], R4 ;  /* 0x0000cd00ff030a19 */ /* 0x000fe40000011604 */
.L_x_1288:
[----:B------:R-:W-:Y:S05]  /*ae70*/  BSYNC B0 ;  /* 0x0000000000007941 */ /* 0x000fea0003800000 */
.L_x_1286:
[----:B------:R-:W-:-:S05]  /*ae80*/  IMAD R3, R3, c[0x0][0x32c], R25 ;  /* 0x0000cb0003037a24 */ /* 0x000fca00078e0219 */
[----:B------:R-:W-:Y:S02]  /*ae90*/  IADD3 R4, R3, c[0x0][0x32c], RZ ;  /* 0x0000cb0003047a10 */ /* 0x000fe40007ffe0ff */
[----:B------:R-:W-:Y:S02]  /*aea0*/  IMNMX R0, R0, R3, !PT ;  /* 0x0000000300007217 */ /* 0x000fe40007800200 */
[----:B------:R-:W-:Y:S02]  /*aeb0*/  IMNMX R2, R2, R4, PT ;  /* 0x0000000402027217 */ /* 0x000fe40003800200 */
.L_x_1285:
        /* <DEDUP_REMOVED lines=44> */
.L_x_1442:
        /* <DEDUP_REMOVED lines=26> */
[----:B-1----:R1:W2:Y:S02]  /*b320*/  MUFU.TANH R6, R0 ;  /* 0x0000000000067308 */ /* 0x0022a40000002400 */
[----:B-1----:R-:W-:Y:S01]  /*b330*/  IADD3 R0, R23, R3, RZ ;  /* 0x0000000317007210 */ /* 0x002fe20007ffe0ff */
[----:B------:R-:W-:Y:S05]  /*b340*/  @!P0 BRA `(.L_x_1290) ;  /* 0x0000015000008947 */ /* 0x000fea0003800000 */
[----:B--234-:R-:W2:Y:S01]  /*b350*/  LDL R4, [R1+0x8c] ;  /* 0x00008c0001047983 */ /* 0x01cea20000100800 */
        /* <DEDUP_REMOVED lines=11> */
.L_x_1292:
[----:B------:R-:W-:-:S04]  /*b410*/  MOV R4, 0x1 ;  /* 0x0000000100047802 */ /* 0x000fc80000000f00 */
[----:B------:R-:W-:-:S13]  /*b420*/  ISETP.NE.AND P0, PT, R4, c[0x0][0x32c], PT ;  /* 0x0000cb0004007a0c */ /* 0x000fda0003f05270 */
[----:B------:R-:W-:-:S05]  /*b430*/  @P0 IMAD.HI.U32 R4, R3, c[0x0][0x330], RZ ;  /* 0x0000cc0003040a27 */ /* 0x000fca00078e00ff */
[----:B------:R-:W-:Y:S02]  /*b440*/  @P0 SHF.R.U32.HI R3, RZ, c[0x0][0x334], R4 ;  /* 0x0000cd00ff030a19 */ /* 0x000fe40000011604 */
.L_x_1293:
[----:B------:R-:W-:Y:S05]  /*b450*/  BSYNC B0 ;  /* 0x0000000000007941 */ /* 0x000fea0003800000 */
.L_x_1291:
[----:B------:R-:W-:-:S05]  /*b460*/  IMAD R3, R3, c[0x0][0x32c], R25 ;  /* 0x0000cb0003037a24 */ /* 0x000fca00078e0219 */
[----:B------:R-:W-:Y:S02]  /*b470*/  IADD3 R4, R3, c[0x0][0x32c], RZ ;  /* 0x0000cb0003047a10 */ /* 0x000fe40007ffe0ff */
[----:B------:R-:W-:Y:S02]  /*b480*/  IMNMX R0, R0, R3, !PT ;  /* 0x0000000300007217 */ /* 0x000fe40007800200 */
[----:B------:R-:W-:Y:S02]  /*b490*/  IMNMX R2, R2, R4, PT ;  /* 0x0000000402027217 */ /* 0x000fe40003800200 */
.L_x_1290:
[----:B--234-:R-:W-:Y:S02]  /*b4a0*/  LOP3.LUT P0, RZ, R229, 0x8, RZ, 0xc0, !PT ;  /* 0x00000008e5ff7812 */ /* 0x01cfe4000780c0ff */
[C---:B------:R-:W-:Y:S02]  /*b4b0*/  ISETP.GT.AND P1, PT, R0.reuse, 0x21, !P1 ;  /* 0x000000210000780c */ /* 0x040fe40004f24270 */
[C---:B------:R-:W-:Y:S02]  /*b4c0*/  ISETP.GT.AND P0, PT, R0.reuse, 0x1, !P0 ;  /* 0x000000010000780c */ /* 0x040fe40004704270 */
[----:B------:R-:W-:-:S02]  /*b4d0*/  ISETP.GT.AND P2, PT, R0, RZ, !P2 ;  /* 0x000000ff0000720c */ /* 0x000fc40005744270 */
[C---:B------:R-:W-:Y:S02]  /*b4e0*/  ISETP.LT.OR P0, PT, R2.reuse, 0x2, P0 ;  /* 0x000000020200780c */ /* 0x040fe40000701670 */
[----:B------:R-:W-:Y:S02]  /*b4f0*/  ISETP.LT.OR P2, PT, R2, 0x1, P2 ;  /* 0x000000010200780c */ /* 0x000fe40001741670 */
[----:B------:R-:W-:Y:S02]  /*b500*/  FSEL R13, R13, -INF , !P0 ;  /* 0xff8000000d0d7808 */ /* 0x000fe40004000000 */
[----:B------:R-:W-:Y:S02]  /*b510*/  LOP3.LUT P0, RZ, R229, 0x10, RZ, 0xc0, !PT ;  /* 0x00000010e5ff7812 */ /* 0x000fe4000780c0ff */
[----:B------:R-:W-:Y:S02]  /*b520*/  FMNMX.FTZ R3, R50, R52, !PT ;  /* 0x0000003432037209 */ /* 0x000fe40007810000 */
[----:B------:R-:W-:-:S02]  /*b530*/  ISETP.GT.AND P0, PT, R0, 0x8, !P0 ;  /* 0x000000080000780c */ /* 0x000fc40004704270 */
[----:B------:R-:W-:Y:S02]  /*b540*/  FSEL R12, R12, -INF , !P2 ;  /* 0xff8000000c0c7808 */ /* 0x000fe40005000000 */
[----:B------:R-:W-:Y:S02]  /*b550*/  ISETP.LT.OR P0, PT, R2, 0x9, P0 ;  /* 0x000000090200780c */ /* 0x000fe40000701670 */
[----:B------:R-:W-:Y:S02]  /*b560*/  FMNMX.FTZ R4, R62, R3, !PT ;  /* 0x000000033e047209 */ /* 0x000fe40007810000 */
[----:B------:R-:W-:Y:S02]  /*b570*/  FSEL R21, R11, -INF , !P0 ;  /* 0xff8000000b157808 */ /* 0x000fe40004000000 */
[----:B------:R-:W-:Y:S02]  /*b580*/  LOP3.LUT P0, RZ, R229, 0x4, RZ, 0xc0, !PT ;  /* 0x00000004e5ff7812 */ /* 0x000fe4000780c0ff */
[----:B------:R-:W-:-:S02]  /*b590*/  FMNMX.FTZ R4, R61, R4, !PT ;  /* 0x000000043d047209 */ /* 0x000fc40007810000 */
[----:B------:R-:W-:Y:S02]  /*b5a0*/  ISETP.GT.AND P0, PT, R0, 0x9, !P0 ;  /* 0x000000090000780c */ /* 0x000fe40004704270 */
[----:B------:R-:W-:Y:S02]  /*b5b0*/  FMNMX.FTZ R4, R60, R4, !PT ;  /* 0x000000043c047209 */ /* 0x000fe40007810000 */
[----:B------:R-:W-:Y:S02]  /*b5c0*/  ISETP.LT.OR P0, PT, R2, 0xa, P0 ;  /* 0x0000000a0200780c */ /* 0x000fe40000701670 */
[----:B------:R-:W-:Y:S02]  /*b5d0*/  FMNMX.FTZ R4, R59, R4, !PT ;  /* 0x000000043b047209 */ /* 0x000fe40007810000 */
[----:B------:R-:W-:Y:S02]  /*b5e0*/  FSEL R11, R7, -INF , !P0 ;  /* 0xff800000070b7808 */ /* 0x000fe40004000000 */
[----:B------:R-:W-:-:S02]  /*b5f0*/  LOP3.LUT P0, RZ, R229, 0x2, RZ, 0xc0, !PT ;  /* 0x00000002e5ff7812 */ /* 0x000fc4000780c0ff */
[----:B------:R-:W-:Y:S02]  /*b600*/  FMNMX.FTZ R4, R58, R4, !PT ;  /* 0x000000043a047209 */ /* 0x000fe40007810000 */
[----:B------:R-:W-:Y:S02]  /*b610*/  ISETP.GT.AND P0, PT, R0, 0x10, !P0 ;  /* 0x000000100000780c */ /* 0x000fe40004704270 */
[----:B------:R-:W-:Y:S02]  /*b620*/  FMNMX.FTZ R4, R57, R4, !PT ;  /* 0x0000000439047209 */ /* 0x000fe40007810000 */
[----:B------:R-:W-:Y:S02]  /*b630*/  ISETP.LT.OR P0, PT, R2, 0x11, P0 ;  /* 0x000000110200780c */ /* 0x000fe40000701670 */
[----:B------:R-:W-:Y:S02]  /*b640*/  FMNMX.FTZ R4, R56, R4, !PT ;  /* 0x0000000438047209 */ /* 0x000fe40007810000 */
[----:B------:R-:W-:-:S02]  /*b650*/  FSEL R17, R17, -INF , !P0 ;  /* 0xff80000011117808 */ /* 0x000fc40004000000 */
[----:B------:R-:W-:Y:S02]  /*b660*/  LOP3.LUT P0, RZ, R229, 0x1, RZ, 0xc0, !PT ;  /* 0x00000001e5ff7812 */ /* 0x000fe4000780c0ff */
[----:B------:R-:W-:Y:S02]  /*b670*/  FMNMX.FTZ R4, R55, R4, !PT ;  /* 0x0000000437047209 */ /* 0x000fe40007810000 */
[----:B------:R-:W-:Y:S02]  /*b680*/  ISETP.GT.AND P0, PT, R0, 0x11, !P0 ;  /* 0x000000110000780c */ /* 0x000fe40004704270 */
[----:B------:R-:W-:Y:S02]  /*b690*/  FMNMX.FTZ R4, R54, R4, !PT ;  /* 0x0000000436047209 */ /* 0x000fe40007810000 */
[----:B------:R-:W-:-:S04]  /*b6a0*/  ISETP.LT.OR P0, PT, R2, 0x12, P0 ;  /* 0x000000120200780c */ /* 0x000fc80000701670 */
[----:B------:R-:W-:Y:S02]  /*b6b0*/  FSEL R14, R14, -INF , !P0 ;  /* 0xff8000000e0e7808 */ /* 0x000fe40004000000 */
[----:B------:R-:W-:Y:S02]  /*b6c0*/  ISETP.GT.AND P0, PT, R0, 0x18, !P6 ;  /* 0x000000180000780c */ /* 0x000fe40007704270 */
[----:B------:R-:W-:Y:S02]  /*b6d0*/  LOP3.LUT P6, RZ, R229, 0x20, RZ, 0xc0, !PT ;  /* 0x00000020e5ff7812 */ /* 0x000fe400078cc0ff */
[----:B------:R-:W-:-:S04]  /*b6e0*/  ISETP.LT.OR P0, PT, R2, 0x19, P0 ;  /* 0x000000190200780c */ /* 0x000fc80000701670 */
[----:B------:R-:W-:Y:S02]  /*b6f0*/  FSEL R22, R6, -INF , !P0 ;  /* 0xff80000006167808 */ /* 0x000fe40004000000 */
[----:B------:R-:W-:-:S04]  /*b700*/  ISETP.GT.AND P0, PT, R0, 0x19, !P5 ;  /* 0x000000190000780c */ /* 0x000fc80006f04270 */
[----:B------:R-:W-:-:S04]  /*b710*/  ISETP.LT.OR P0, PT, R2, 0x1a, P0 ;  /* 0x0000001a0200780c */ /* 0x000fc80000701670 */
[----:B------:R-:W-:Y:S02]  /*b720*/  FSEL R15, R15, -INF , !P0 ;  /* 0xff8000000f0f7808 */ /* 0x000fe40004000000 */
[----:B------:R-:W-:Y:S02]  /*b730*/  ISETP.GT.AND P0, PT, R0, 0x20, !P4 ;  /* 0x000000200000780c */ /* 0x000fe40006704270 */
[C---:B------:R-:W-:Y:S02]  /*b740*/  ISETP.LT.OR P4, PT, R2.reuse, 0x22, P1 ;  /* 0x000000220200780c */ /* 0x040fe40000f81670 */
[----:B------:R-:W-:Y:S02]  /*b750*/  ISETP.LT.OR P0, PT, R2, 0x21, P0 ;  /* 0x000000210200780c */ /* 0x000fe40000701670 */
[----:B------:R-:W-:Y:S02]  /*b760*/  FSEL R18, R18, -INF , !P4 ;  /* 0xff80000012127808 */ /* 0x000fe40006000000 */
[----:B------:R-:W-:-:S02]  /*b770*/  FSEL R16, R16, -INF , !P0 ;  /* 0xff80000010107808 */ /* 0x000fc40004000000 */
[C---:B------:R-:W-:Y:S02]  /*b780*/  ISETP.GT.AND P0, PT, R0.reuse, 0x28, !P3 ;  /* 0x000000280000780c */ /* 0x040fe40005f04270 */
[----:B------:R-:W-:Y:S02]  /*b790*/  ISETP.GT.AND P3, PT, R0, 0x29, !P6 ;  /* 0x000000290000780c */ /* 0x000fe40007764270 */
[C---:B------:R-:W-:Y:S02]  /*b7a0*/  ISETP.LT.OR P1, PT, R2.reuse, 0x29, P0 ;  /* 0x000000290200780c */ /* 0x040fe40000721670 */
[----:B------:R-:W-:Y:S02]  /*b7b0*/  ISETP.LT.OR P0, PT, R2, 0x2a, P3 ;  /* 0x0000002a0200780c */ /* 0x000fe40001f01670 */
        /* <DEDUP_REMOVED lines=25> */
[----:B------:R-:W-:-:S02]  /*b950*/  FSEL R20, R20, -INF , !P1 ;  /* 0xff80000014147808 */ /* 0x000fc40004800000 */
[----:B------:R-:W-:Y:S02]  /*b960*/  FMNMX.FTZ R3, R42, R3, !PT ;  /* 0x000000032a037209 */ /* 0x000fe40007810000 */
[----:B------:R-:W-:Y:S02]  /*b970*/  FMNMX.FTZ R0, R18, R0, !PT ;  /* 0x0000000012007209 */ /* 0x000fe40007810000 */
[----:B------:R-:W-:Y:S02]  /*b980*/  FMNMX.FTZ R141, R37, R2, !PT ;  /* 0x00000002258d7209 */ /* 0x000fe40007810000 */
[----:B------:R-:W-:Y:S02]  /*b990*/  FSEL R19, R19, -INF , !P0 ;  /* 0xff80000013137808 */ /* 0x000fe40004000000 */
[----:B------:R-:W-:Y:S02]  /*b9a0*/  FMNMX.FTZ R3, R41, R3, !PT ;  /* 0x0000000329037209 */ /* 0x000fe40007810000 */
[----:B------:R-:W-:-:S02]  /*b9b0*/  FMNMX.FTZ R2, R20, R0, !PT ;  /* 0x0000000014027209 */ /* 0x000fc40007810000 */
[----:B------:R-:W-:Y:S02]  /*b9c0*/  FMNMX.FTZ R0, R53, R4, !PT ;  /* 0x0000000435007209 */ /* 0x000fe40007810000 */
[----:B------:R-:W-:Y:S02]  /*b9d0*/  FMNMX.FTZ R140, R40, R3, !PT ;  /* 0x00000003288c7209 */ /* 0x000fe40007810000 */
[----:B------:R-:W-:Y:S02]  /*b9e0*/  FMNMX.FTZ R141, R28, R141, !PT ;  /* 0x0000008d1c8d7209 */ /* 0x000fe40007810000 */
[----:B------:R-:W-:Y:S01]  /*b9f0*/  FMNMX.FTZ R6, R19, R2, !PT ;  /* 0x0000000213067209 */ /* 0x000fe20007810000 */
[----:B------:R-:W-:Y:S05]  /*ba00*/  BRA.DIV ~URZ, `(.L_x_1294) ;  /* 0x000144727f007947 */ /* 0x000fea000b800000 */
[----:B------:R1:W2:Y:S02]  /*ba10*/  SHFL.BFLY PT, R139, R0, 0x2, 0x1f ;  /* 0x0c401f00008b7f89 */ /* 0x0002a400000e0000 */
.L_x_1443:
[----:B--2---:R-:W-:Y:S01]  /*ba20*/  FMNMX.FTZ R139, R0, R139, !PT ;  /* 0x0000008b008b7209 */ /* 0x004fe20007810000 */
[----:B------:R-:W-:Y:S05]  /*ba30*/  BRA.DIV ~URZ, `(.L_x_1295) ;  /* 0x000144a27f007947 */ /* 0x000fea000b800000 */
[----:B-1----:R-:W1:Y:S04]  /*ba40*/  SHFL.BFLY PT, R0, R140, 0x2, 0x1f ;  /* 0x0c401f008c007f89 */ /* 0x002e6800000e0000 */
[----:B------:R-:W2:Y:S04]  /*ba50*/  SHFL.BFLY PT, R2, R141, 0x2, 0x1f ;  /* 0x0c401f008d027f89 */ /* 0x000ea800000e0000 */
[----:B------:R-:W3:Y:S01]  /*ba60*/  SHFL.BFLY PT, R4, R6, 0x2, 0x1f ;  /* 0x0c401f0006047f89 */ /* 0x000ee200000e0000 */
[----:B-1----:R-:W-:-:S03]  /*ba70*/  FMNMX.FTZ R140, R140, R0, !PT ;  /* 0x000000008c8c7209 */ /* 0x002fc60007810000 */
[----:B------:R-:W1:Y:S01]  /*ba80*/  SHFL.BFLY PT, R0, R139, 0x1, 0x1f ;  /* 0x0c201f008b007f89 */ /* 0x000e6200000e0000 */
[----:B--2---:R-:W-:-:S03]  /*ba90*/  FMNMX.FTZ R141, R141, R2, !PT ;  /* 0x000000028d8d7209 */ /* 0x004fc60007810000 */
[----:B------:R-:W2:Y:S01]  /*baa0*/  SHFL.BFLY PT, R2, R140, 0x1, 0x1f ;  /* 0x0c201f008c027f89 */ /* 0x000ea200000e0000 */
[----:B---3--:R-:W-:-:S03]  /*bab0*/  FMNMX.FTZ R6, R6, R4, !PT ;  /* 0x0000000406067209 */ /* 0x008fc60007810000 */
[----:B------:R-:W3:Y:S04]  /*bac0*/  SHFL.BFLY PT, R3, R141, 0x1, 0x1f ;  /* 0x0c201f008d037f89 */ /* 0x000ee800000e0000 */
[----:B------:R4:W4:Y:S01]  /*bad0*/  SHFL.BFLY PT, R7, R6, 0x1, 0x1f ;  /* 0x0c201f0006077f89 */ /* 0x00092200000e0000 */
[----:B-1----:R-:W-:Y:S02]  /*bae0*/  FMNMX.FTZ R139, R139, R0, !PT ;  /* 0x000000008b8b7209 */ /* 0x002fe40007810000 */
[----:B--2---:R-:W-:Y:S02]  /*baf0*/  FMNMX.FTZ R140, R140, R2, !PT ;  /* 0x000000028c8c7209 */ /* 0x004fe40007810000 */
[----:B---3--:R-:W-:Y:S02]  /*bb00*/  FMNMX.FTZ R141, R141, R3, !PT ;  /* 0x000000038d8d7209 */ /* 0x008fe40007810000 */
.L_x_1444:
[C---:B------:R-:W-:Y:S01]  /*bb10*/  FMUL.FTZ R0, R139.reuse, c[0x0][0x2d0] ;  /* 0x0000b4008b007a20 */ /* 0x040fe20000410000 */
[----:B------:R-:W-:Y:S01]  /*bb20*/  FSETP.NEU.FTZ.AND P0, PT, R139, -INF , PT ;  /* 0xff8000008b00780b */ /* 0x000fe20003f1d000 */
[----:B------:R-:W-:Y:S01]  /*bb30*/  FMUL.FTZ R3, R140, c[0x0][0x2d0] ;  /* 0x0000b4008c037a20 */ /* 0x000fe20000410000 */
[----:B----4-:R-:W-:Y:S01]  /*bb40*/  FMNMX.FTZ R7, R7, R6, !PT ;  /* 0x0000000607077209 */ /* 0x010fe20007810000 */
[----:B------:R-:W-:Y:S01]  /*bb50*/  WARPSYNC 0xffffffff ;  /* 0xffffffff00007948 */ /* 0x000fe20003800000 */
[----:B------:R-:W-:-:S02]  /*bb60*/  FSEL R0, R0, RZ, P0 ;  /* 0x000000ff00007208 */ /* 0x000fc40000000000 */
[----:B------:R-:W-:Y:S02]  /*bb70*/  FSETP.NEU.FTZ.AND P0, PT, R140, -INF , PT ;  /* 0xff8000008c00780b */ /* 0x000fe40003f1d000 */
[----:B------:R-:W-:Y:S01]  /*bb80*/  SHF.L.U32 R217, R10, 0x1, RZ ;  /* 0x000000010ad97819 */ /* 0x000fe200000006ff */
[----:B------:R-:W-:-:S04]  /*bb90*/  FFMA.FTZ R2, R50, c[0x0][0x2d0], -R0 ;  /* 0x0000b40032027a23 */ /* 0x000fc80000010800 */
[----:B------:R1:W-:Y:S02]  /*bba0*/  MUFU.EX2 R64, R2 ;  /* 0x0000000200407308 */ /* 0x0003e40000000800 */
[----:B-1----:R-:W-:-:S06]  /*bbb0*/  FFMA.FTZ R2, R52, c[0x0][0x2d0], -R0 ;  /* 0x0000b40034027a23 */ /* 0x002fcc0000010800 */
[----:B------:R1:W2:Y:S02]  /*bbc0*/  MUFU.EX2 R63, R2 ;  /* 0x00000002003f7308 */ /* 0x0002a40000000800 */
[----:B-1----:R-:W-:Y:S02]  /*bbd0*/  FFMA.FTZ R2, R62, c[0x0][0x2d0], -R0 ;  /* 0x0000b4003e027a23 */ /* 0x002fe40000010800 */
[----:B--2---:R-:W-:-:S04]  /*bbe0*/  FADD.FTZ R4, R64, R63 ;  /* 0x0000003f40047221 */ /* 0x004fc80000010000 */
[----:B------:R1:W2:Y:S02]  /*bbf0*/  MUFU.EX2 R62, R2 ;  /* 0x00000002003e7308 */ /* 0x0002a40000000800 */
[----:B-1----:R-:W-:Y:S02]  /*bc00*/  FFMA.FTZ R2, R61, c[0x0][0x2d0], -R0 ;  /* 0x0000b4003d027a23 */ /* 0x002fe40000010800 */
[----:B--2---:R-:W-:-:S04]  /*bc10*/  FADD.FTZ R4, R62, R4 ;  /* 0x000000043e047221 */ /* 0x004fc80000010000 */
[----:B------:R1:W-:Y:S02]  /*bc20*/  MUFU.EX2 R61, R2 ;  /* 0x00000002003d7308 */ /* 0x0003e40000000800 */
[----:B-1----:R-:W-:-:S06]  /*bc30*/  FFMA.FTZ R2, R60, c[0x0][0x2d0], -R0 ;  /* 0x0000b4003c027a23 */ /* 0x002fcc0000010800 */
[----:B------:R1:W-:Y:S02]  /*bc40*/  MUFU.EX2 R60, R2 ;  /* 0x00000002003c7308 */ /* 0x0003e40000000800 */
[----:B-1----:R-:W-:-:S06]  /*bc50*/  FFMA.FTZ R2, R59, c[0x0][0x2d0], -R0 ;  /* 0x0000b4003b027a23 */ /* 0x002fcc0000010800 */
[----:B------:R1:W-:Y:S02]  /*bc60*/  MUFU.EX2 R24, R2 ;  /* 0x0000000200187308 */ /* 0x0003e40000000800 */
[----:B-1----:R-:W-:-:S06]  /*bc70*/  FFMA.FTZ R2, R58, c[0x0][0x2d0], -R0 ;  /* 0x0000b4003a027a23 */ /* 0x002fcc0000010800 */
[----:B------:R1:W-:Y:S02]  /*bc80*/  MUFU.EX2 R58, R2 ;  /* 0x00000002003a7308 */ /* 0x0003e40000000800 */
[----:B-1----:R-:W-:-:S06]  /*bc90*/  FFMA.FTZ R2, R57, c[0x0][0x2d0], -R0 ;  /* 0x0000b40039027a23 */ /* 0x002fcc0000010800 */
[----:B------:R1:W2:Y:S02]  /*bca0*/  MUFU.EX2 R57, R2 ;  /* 0x0000000200397308 */ /* 0x0002a40000000800 */
[----:B-1----:R-:W-:-:S06]  /*bcb0*/  FFMA.FTZ R2, R56, c[0x0][0x2d0], -R0 ;  /* 0x0000b40038027a23 */ /* 0x002fcc0000010800 */
[----:B------:R1:W-:Y:S02]  /*bcc0*/  MUFU.EX2 R56, R2 ;  /* 0x0000000200387308 */ /* 0x0003e40000000800 */
[----:B-1----:R-:W-:-:S06]  /*bcd0*/  FFMA.FTZ R2, R55, c[0x0][0x2d0], -R0 ;  /* 0x0000b40037027a23 */ /* 0x002fcc0000010800 */
[----:B------:R1:W-:Y:S02]  /*bce0*/  MUFU.EX2 R132, R2 ;  /* 0x0000000200847308 */ /* 0x0003e40000000800 */
[----:B-1----:R-:W-:-:S06]  /*bcf0*/  FFMA.FTZ R2, R54, c[0x0][0x2d0], -R0 ;  /* 0x0000b40036027a23 */ /* 0x002fcc0000010800 */
[----:B------:R1:W-:Y:S02]  /*bd00*/  MUFU.EX2 R55, R2 ;  /* 0x0000000200377308 */ /* 0x0003e40000000800 */
[----:B-1----:R-:W-:Y:S01]  /*bd10*/  FFMA.FTZ R2, R53, c[0x0][0x2d0], -R0 ;  /* 0x0000b40035027a23 */ /* 0x002fe20000010800 */
[----:B------:R-:W-:Y:S01]  /*bd20*/  FSEL R0, R3, RZ, P0 ;  /* 0x000000ff03007208 */ /* 0x000fe20000000000 */
[C---:B------:R-:W-:Y:S01]  /*bd30*/  FMUL.FTZ R3, R141.reuse, c[0x0][0x2d0] ;  /* 0x0000b4008d037a20 */ /* 0x040fe20000410000 */
[----:B------:R-:W-:-:S03]  /*bd40*/  FSETP.NEU.FTZ.AND P0, PT, R141, -INF , PT ;  /* 0xff8000008d00780b */ /* 0x000fc60003f1d000 */
        /* <DEDUP_REMOVED lines=16> */
[----:B------:R1:W3:Y:S02]  /*be50*/  MUFU.EX2 R45, R2 ;  /* 0x00000002002d7308 */ /* 0x0002e40000000800 */
        /* <DEDUP_REMOVED lines=11> */
[----:B-1----:R-:W-:Y:S01]  /*bf10*/  FFMA.FTZ R2, R26, c[0x0][0x2d0], -R0 ;  /* 0x0000b4001a027a23 */ /* 0x002fe20000010800 */
[----:B--2---:R-:W-:-:S05]  /*bf20*/  F2FP.PACK_AB R26, R57, R58 ;  /* 0x0000003a391a723e */ /* 0x004fca00000000ff */
[----:B------:R1:W-:Y:S02]  /*bf30*/  MUFU.EX2 R40, R2 ;  /* 0x0000000200287308 */ /* 0x0003e40000000800 */
[----:B-1----:R-:W-:Y:S01]  /*bf40*/  FFMA.FTZ R2, R27, c[0x0][0x2d0], -R0 ;  /* 0x0000b4001b027a23 */ /* 0x002fe20000010800 */
[----:B---3--:R-:W-:-:S05]  /*bf50*/  F2FP.PACK_AB R27, R45, R48 ;  /* 0x000000302d1b723e */ /* 0x008fca00000000ff */
        /* <DEDUP_REMOVED lines=20> */
[----:B------:R-:W-:-:S05]  /*c0a0*/  FSEL R0, R3, RZ, P0 ;  /* 0x000000ff03007208 */ /* 0x000fca0000000000 */
[----:B------:R1:W-:Y:S01]  /*c0b0*/  MUFU.EX2 R130, R2 ;  /* 0x0000000200827308 */ /* 0x0003e20000000800 */
[--C-:B------:R-:W-:Y:S01]  /*c0c0*/  FFMA.FTZ R3, R17, c[0x0][0x2d0], -R0.reuse ;  /* 0x0000b40011037a23 */ /* 0x100fe20000010800 */
[----:B------:R-:W-:Y:S01]  /*c0d0*/  F2FP.PACK_AB R17, R50, R51 ;  /* 0x000000333211723e */ /* 0x000fe200000000ff */
[--C-:B------:R-:W-:Y:S02]  /*c0e0*/  FFMA.FTZ R6, R15, c[0x0][0x2d0], -R0.reuse ;  /* 0x0000b4000f067a23 */ /* 0x100fe40000010800 */
[--C-:B------:R-:W-:Y:S01]  /*c0f0*/  FFMA.FTZ R15, R20, c[0x0][0x2d0], -R0.reuse ;  /* 0x0000b400140f7a23 */ /* 0x100fe20000010800 */
[----:B--2---:R-:W-:Y:S02]  /*c100*/  F2FP.PACK_AB R20, R34, R35 ;  /* 0x000000232214723e */ /* 0x004fe400000000ff */
[----:B------:R2:W-:Y:S01]  /*c110*/  MUFU.EX2 R37, R3 ;  /* 0x0000000300257308 */ /* 0x0005e20000000800 */
[----:B-1----:R-:W-:-:S07]  /*c120*/  FFMA.FTZ R2, R12, c[0x0][0x2d0], -R0 ;  /* 0x0000b4000c027a23 */ /* 0x002fce0000010800 */
[----:B------:R-:W-:Y:S01]  /*c130*/  MUFU.EX2 R28, R15 ;  /* 0x0000000f001c7308 */ /* 0x000fe20000000800 */
[----:B------:R-:W-:Y:S01]  /*c140*/  F2FP.PACK_AB R12, R38, R40 ;  /* 0x00000028260c723e */ /* 0x000fe200000000ff */
[----:B--2---:R-:W-:-:S06]  /*c150*/  FFMA.FTZ R3, R22, c[0x0][0x2d0], -R0 ;  /* 0x0000b40016037a23 */ /* 0x004fcc0000010800 */
[----:B------:R1:W-:Y:S01]  /*c160*/  MUFU.EX2 R44, R2 ;  /* 0x00000002002c7308 */ /* 0x0003e20000000800 */
[----:B---3--:R-:W-:-:S07]  /*c170*/  F2FP.PACK_AB R22, R32, R33 ;  /* 0x000000212016723e */ /* 0x008fce00000000ff */
[----:B------:R2:W-:Y:S01]  /*c180*/  MUFU.EX2 R30, R3 ;  /* 0x00000003001e7308 */ /* 0x0005e20000000800 */
[--C-:B-1----:R-:W-:Y:S02]  /*c190*/  FFMA.FTZ R2, R13, c[0x0][0x2d0], -R0.reuse ;  /* 0x0000b4000d027a23 */ /* 0x102fe40000010800 */
[----:B------:R-:W-:Y:S01]  /*c1a0*/  FFMA.FTZ R13, R18, c[0x0][0x2d0], -R0 ;  /* 0x0000b400120d7a23 */ /* 0x000fe20000010800 */
[----:B------:R-:W-:-:S04]  /*c1b0*/  F2FP.PACK_AB R18, R61, R62 ;  /* 0x0000003e3d12723e */ /* 0x000fc800000000ff */
[----:B------:R1:W3:Y:S01]  /*c1c0*/  MUFU.EX2 R43, R2 ;  /* 0x00000002002b7308 */ /* 0x0002e20000000800 */
[----:B--2---:R-:W-:-:S04]  /*c1d0*/  FADD.FTZ R3, R40, R38 ;  /* 0x0000002628037221 */ /* 0x004fc80000010000 */
[----:B------:R-:W-:-:S03]  /*c1e0*/  FADD.FTZ R3, R39, R3 ;  /* 0x0000000327037221 */ /* 0x000fc60000010000 */
[----:B------:R3:W-:Y:S01]  /*c1f0*/  MUFU.EX2 R129, R13 ;  /* 0x0000000d00817308 */ /* 0x0007e20000000800 */
[----:B------:R-:W-:Y:S02]  /*c200*/  FADD.FTZ R3, R36, R3 ;  /* 0x0000000324037221 */ /* 0x000fe40000010000 */
[--C-:B-1----:R-:W-:Y:S02]  /*c210*/  FFMA.FTZ R2, R21, c[0x0][0x2d0], -R0.reuse ;  /* 0x0000b40015027a23 */ /* 0x102fe40000010800 */
[----:B------:R-:W-:Y:S01]  /*c220*/  FFMA.FTZ R21, R19, c[0x0][0x2d0], -R0 ;  /* 0x0000b40013157a23 */ /* 0x000fe20000010800 */
[----:B------:R-:W-:Y:S02]  /*c230*/  F2FP.PACK_AB R19, R23, R49 ;  /* 0x000000311713723e */ /* 0x000fe400000000ff */
[----:B------:R1:W-:Y:S01]  /*c240*/  MUFU.EX2 R42, R2 ;  /* 0x00000002002a7308 */ /* 0x0003e20000000800 */
[----:B---3--:R-:W-:-:S07]  /*c250*/  F2FP.PACK_AB R13, R43, R44 ;  /* 0x0000002c2b0d723e */ /* 0x008fce00000000ff */
[----:B------:R-:W-:Y:S01]  /*c260*/  MUFU.EX2 R131, R21 ;  /* 0x0000001500837308 */ /* 0x000fe20000000800 */
[--C-:B-1----:R-:W-:Y:S02]  /*c270*/  FFMA.FTZ R2, R11, c[0x0][0x2d0], -R0.reuse ;  /* 0x0000b4000b027a23 */ /* 0x102fe40000010800 */
[----:B------:R-:W-:Y:S01]  /*c280*/  FFMA.FTZ R11, R16, c[0x0][0x2d0], -R0 ;  /* 0x0000b400100b7a23 */ /* 0x000fe20000010800 */
[----:B------:R-:W-:-:S04]  /*c290*/  F2FP.PACK_AB R16, R63, R64 ;  /* 0x000000403f10723e */ /* 0x000fc800000000ff */
[----:B------:R1:W2:Y:S08]  /*c2a0*/  MUFU.EX2 R41, R2 ;  /* 0x0000000200297308 */ /* 0x0002b00000000800 */
[----:B------:R-:W-:Y:S01]  /*c2b0*/  MUFU.EX2 R29, R11 ;  /* 0x0000000b001d7308 */ /* 0x000fe20000000800 */
[----:B-1----:R-:W-:Y:S01]  /*c2c0*/  FFMA.FTZ R2, R14, c[0x0][0x2d0], -R0 ;  /* 0x0000b4000e027a23 */ /* 0x002fe20000010800 */
[----:B------:R-:W-:-:S02]  /*c2d0*/  F2FP.PACK_AB R14, R36, R39 ;  /* 0x00000027240e723e */ /* 0x000fc400000000ff */
[----:B--2---:R-:W-:-:S04]  /*c2e0*/  F2FP.PACK_AB R15, R41, R42 ;  /* 0x0000002a290f723e */ /* 0x004fc800000000ff */
[----:B------:R1:W2:Y:S02]  /*c2f0*/  MUFU.EX2 R31, R2 ;  /* 0x00000002001f7308 */ /* 0x0002a40000000800 */
[----:B-1----:R-:W-:Y:S01]  /*c300*/  FADD.FTZ R2, R61, R4 ;  /* 0x000000043d027221 */ /* 0x002fe20000010000 */
[----:B--2---:R-:W-:Y:S01]  /*c310*/  F2FP.PACK_AB R21, R31, R37 ;  /* 0x000000251f15723e */ /* 0x004fe200000000ff */
[----:B------:R-:W-:Y:S02]  /*c320*/  FADD.FTZ R4, R51, R50 ;  /* 0x0000003233047221 */ /* 0x000fe40000010000 */
[----:B------:R-:W-:Y:S02]  /*c330*/  FADD.FTZ R0, R60, R2 ;  /* 0x000000023c007221 */ /* 0x000fe40000010000 */
[----:B------:R-:W-:Y:S02]  /*c340*/  FADD.FTZ R2, R49, R4 ;  /* 0x0000000431027221 */ /* 0x000fe40000010000 */
[C---:B------:R-:W-:Y:S01]  /*c350*/  FADD.FTZ R0, R24.reuse, R0 ;  /* 0x0000000018007221 */ /* 0x040fe20000010000 */
[----:B------:R-:W-:Y:S01]  /*c360*/  F2FP.PACK_AB R24, R24, R60 ;  /* 0x0000003c1818723e */ /* 0x000fe200000000ff */
[----:B------:R-:W-:-:S02]  /*c370*/  FADD.FTZ R2, R23, R2 ;  /* 0x0000000217027221 */ /* 0x000fc40000010000 */
[----:B------:R-:W-:Y:S01]  /*c380*/  FADD.FTZ R0, R58, R0 ;  /* 0x000000003a007221 */ /* 0x000fe20000010000 */
[----:B------:R1:W2:Y:S01]  /*c390*/  MUFU.EX2 R23, R6 ;  /* 0x0000000600177308 */ /* 0x0002a20000000800 */
[----:B------:R-:W-:-:S04]  /*c3a0*/  FADD.FTZ R2, R47, R2 ;  /* 0x000000022f027221 */ /* 0x000fc80000010000 */
[C---:B------:R-:W-:Y:S01]  /*c3b0*/  FADD.FTZ R2, R25.reuse, R2 ;  /* 0x0000000219027221 */ /* 0x040fe20000010000 */
[----:B------:R-:W-:Y:S01]  /*c3c0*/  F2FP.PACK_AB R25, R25, R47 ;  /* 0x0000002f1919723e */ /* 0x000fe200000000ff */
[----:B-1----:R-:W-:Y:S02]  /*c3d0*/  FADD.FTZ R6, R57, R0 ;  /* 0x0000000039067221 */ /* 0x002fe40000010000 */
        /* <DEDUP_REMOVED lines=13> */
[C---:B------:R-:W-:Y:S01]  /*c4b0*/  FADD.FTZ R4, R132.reuse, R0 ;  /* 0x0000000084047221 */ /* 0x040fe20000010000 */
[----:B------:R-:W-:Y:S01]  /*c4c0*/  F2FP.PACK_AB R132, R132, R56 ;  /* 0x000000388484723e */ /* 0x000fe200000000ff */
[C---:B------:R-:W-:Y:S01]  /*c4d0*/  FADD.FTZ R6, R133.reuse, R2 ;  /* 0x0000000285067221 */ /* 0x040fe20000010000 */
[----:B------:R-:W-:Y:S01]  /*c4e0*/  F2FP.PACK_AB R133, R133, R53 ;  /* 0x000000358585723e */ /* 0x000fe200000000ff */
[----:B------:R-:W-:-:S02]  /*c4f0*/  FADD.FTZ R2, R30, R3 ;  /* 0x000000031e027221 */ /* 0x000fc40000010000 */
[----:B------:R-:W-:Y:S02]  /*c500*/  FADD.FTZ R0, R52, R11 ;  /* 0x0000000b34007221 */ /* 0x000fe40000010000 */
[----:B------:R-:W-:Y:S02]  /*c510*/  FADD.FTZ R3, R55, R4 ;  /* 0x0000000437037221 */ /* 0x000fe40000010000 */
[C---:B--2---:R-:W-:Y:S01]  /*c520*/  FADD.FTZ R4, R23.reuse, R2 ;  /* 0x0000000217047221 */ /* 0x044fe20000010000 */
[----:B------:R-:W-:Y:S01]  /*c530*/  F2FP.PACK_AB R23, R23, R30 ;  /* 0x0000001e1717723e */ /* 0x000fe200000000ff */
[C---:B------:R-:W-:Y:S01]  /*c540*/  FADD.FTZ R2, R128.reuse, R0 ;  /* 0x0000000080027221 */ /* 0x040fe20000010000 */
[----:B------:R-:W-:Y:S01]  /*c550*/  F2FP.PACK_AB R128, R128, R52 ;  /* 0x000000348080723e */ /* 0x000fe200000000ff */
[----:B------:R-:W-:Y:S02]  /*c560*/  FADD.FTZ R0, R54, R6 ;  /* 0x0000000636007221 */ /* 0x000fe40000010000 */
[----:B------:R-:W-:-:S02]  /*c570*/  FADD.FTZ R4, R29, R4 ;  /* 0x000000041d047221 */ /* 0x000fc40000010000 */
[C---:B------:R-:W-:Y:S01]  /*c580*/  FADD.FTZ R0, R135.reuse, R0 ;  /* 0x0000000087007221 */ /* 0x040fe20000010000 */
[----:B------:R-:W-:Y:S01]  /*c590*/  F2FP.PACK_AB R135, R135, R54 ;  /* 0x000000368787723e */ /* 0x000fe200000000ff */
[----:B------:R-:W-:Y:S02]  /*c5a0*/  FADD.FTZ R2, R46, R2 ;  /* 0x000000022e027221 */ /* 0x000fe40000010000 */
[C---:B------:R-:W-:Y:S01]  /*c5b0*/  FADD.FTZ R4, R129.reuse, R4 ;  /* 0x0000000481047221 */ /* 0x040fe20000010000 */
[----:B------:R1:W-:Y:S01]  /*c5c0*/  STL [R1+0x94], R0 ;  /* 0x0000940001007387 */ /* 0x0003e20000100800 */
[C---:B------:R-:W-:Y:S01]  /*c5d0*/  FADD.FTZ R3, R134.reuse, R3 ;  /* 0x0000000386037221 */ /* 0x040fe20000010000 */
[----:B------:R-:W-:Y:S01]  /*c5e0*/  F2FP.PACK_AB R134, R134, R55 ;  /* 0x000000378686723e */ /* 0x000fe200000000ff */
[----:B------:R-:W-:Y:S01]  /*c5f0*/  FADD.FTZ R4, R28, R4 ;  /* 0x000000041c047221 */ /* 0x000fe20000010000 */
[----:B------:R-:W-:Y:S02]  /*c600*/  F2FP.PACK_AB R129, R129, R29 ;  /* 0x0000001d8181723e */ /* 0x000fe400000000ff */
[----:B------:R-:W-:Y:S01]  /*c610*/  STL [R1+0x90], R3 ;  /* 0x0000900301007387 */ /* 0x000fe20000100800 */
[C---:B-1----:R-:W-:Y:S01]  /*c620*/  FADD.FTZ R0, R130.reuse, R2 ;  /* 0x0000000282007221 */ /* 0x042fe20000010000 */
[----:B------:R-:W-:-:S04]  /*c630*/  F2FP.PACK_AB R130, R130, R46 ;  /* 0x0000002e8282723e */ /* 0x000fc800000000ff */
[----:B------:R1:W-:Y:S02]  /*c640*/  STL [R1+0xac], R0 ;  /* 0x0000ac0001007387 */ /* 0x0003e40000100800 */
[C---:B-1----:R-:W-:Y:S01]  /*c650*/  FADD.FTZ R0, R131.reuse, R4 ;  /* 0x0000000483007221 */ /* 0x042fe20000010000 */
[----:B------:R-:W-:-:S04]  /*c660*/  F2FP.PACK_AB R131, R131, R28 ;  /* 0x0000001c8383723e */ /* 0x000fc800000000ff */
[----:B------:R1:W-:Y:S03]  /*c670*/  STL [R1+0xa8], R0 ;  /* 0x0000a80001007387 */ /* 0x0003e60000100800 */
[----:B------:R-:W2:Y:S04]  /*c680*/  LDL R3, [R1+0x4] ;  /* 0x0000040001037983 */ /* 0x000ea80000100800 */
[----:B------:R-:W3:Y:S04]  /*c690*/  LDL R6, [R1+0x64] ;  /* 0x0000640001067983 */ /* 0x000ee80000100800 */
[----:B------:R-:W3:Y:S01]  /*c6a0*/  LDL R4, [R1+0x58] ;  /* 0x0000580001047983 */ /* 0x000ee20000100800 */
[--C-:B------:R-:W-:Y:S01]  /*c6b0*/  IMAD R220, R8, 0x2, R217.reuse ;  /* 0x0000000208dc7824 */ /* 0x100fe200078e02d9 */
[----:B------:R-:W-:Y:S01]  /*c6c0*/  LOP3.LUT R229, R229, 0xfffffbff, RZ, 0xc0, !PT ;  /* 0xfffffbffe5e57812 */ /* 0x000fe200078ec0ff */
[----:B------:R-:W-:Y:S01]  /*c6d0*/  IMAD R218, R9, 0x2, R217 ;  /* 0x0000000209da7824 */ /* 0x000fe200078e02d9 */
[----:B------:R-:W4:Y:S01]  /*c6e0*/  LDSM.16.MT88.4 R28, [R217+0x2080] ;  /* 0x00208000d91c783b */ /* 0x000f220000004200 */
[----:B------:R-:W-:Y:S01]  /*c6f0*/  IMAD.MOV.U32 R136, RZ, RZ, 0x1 ;  /* 0x00000001ff887424 */ /* 0x000fe200078e00ff */
[----:B------:R-:W-:Y:S01]  /*c700*/  IADD3 R230, R230, -0x2, RZ ;  /* 0xfffffffee6e67810 */ /* 0x000fe20007ffe0ff */
[----:B------:R-:W-:Y:S01]  /*c710*/  IMAD R219, R8, 0x2, R218 ;  /* 0x0000000208db7824 */ /* 0x000fe200078e02da */
[----:B------:R-:W5:Y:S02]  /*c720*/  LDSM.16.MT88.4 R52, [R217+0x3880] ;  /* 0x00388000d934783b */ /* 0x000f640000004200 */
[----:B------:R-:W-:-:S02]  /*c730*/  ISETP.NE.AND P0, PT, R136, c[0x0][0x2c4], PT ;  /* 0x0000b10088007a0c */ /* 0x000fc40003f05270 */
[----:B------:R-:W1:Y:S04]  /*c740*/  LDSM.16.MT88.4 R68, [R220+0x3880] ;  /* 0x00388000dc44783b */ /* 0x000e680000004200 */
[----:B------:R-:W-:Y:S04]  /*c750*/  LDSM.16.MT88.4 R48, [R218+0x2080] ;  /* 0x00208000da30783b */ /* 0x000fe80000004200 */
[----:B------:R-:W-:Y:S03]  /*c760*/  LDSM.16.MT88.4 R56, [R220+0x4080] ;  /* 0x00408000dc38783b */ /* 0x000fe60000004200 */
[----:B------:R-:W-:Y:S01]  /*c770*/  @P0 LOP3.LUT R229, R229, 0x400, RZ, 0xfc, !PT ;  /* 0x00000400e5e50812 */ /* 0x000fe200078efcff */
[----:B------:R-:W-:Y:S03]  /*c780*/  LDSM.16.MT88.4 R44, [R220+0x2080] ;  /* 0x00208000dc2c783b */ /* 0x000fe60000004200 */
[----:B------:R-:W-:Y:S01]  /*c790*/  LOP3.LUT R229, R229, 0xfffffdff, RZ, 0xc0, !PT ;  /* 0xfffffdffe5e57812 */ /* 0x000fe200078ec0ff */
[----:B------:R-:W-:Y:S04]  /*c7a0*/  LDSM.16.MT88.4 R32, [R217+0x2880] ;  /* 0x00288000d920783b */ /* 0x000fe80000004200 */
[----:B------:R-:W-:Y:S04]  /*c7b0*/  LDSM.16.MT88.4 R40, [R218+0x3880] ;  /* 0x00388000da28783b */ /* 0x000fe80000004200 */
[----:B------:R-:W-:Y:S04]  /*c7c0*/  LDSM.16.MT88.4 R36, [R218+0x2880] ;  /* 0x00288000da24783b */ /* 0x000fe80000004200 */
[----:B------:R-:W-:Y:S01]  /*c7d0*/  LDSM.16.MT88.4 R64, [R220+0x2880] ;  /* 0x00288000dc40783b */ /* 0x000fe20000004200 */
[-C--:B----4-:R-:W-:Y:S03]  /*c7e0*/  HMMA.16816.F32 R144, R16, R28.reuse, RZ ;  /* 0x0000001c1090723c */ /* 0x090fe600000018ff */
[----:B------:R-:W-:Y:S04]  /*c7f0*/  LDSM.16.MT88.4 R60, [R218+0x4080] ;  /* 0x00408000da3c783b */ /* 0x000fe80000004200 */
[----:B------:R-:W-:Y:S01]  /*c800*/  LDSM.16.MT88.4 R8, [R219+0x3880] ;  /* 0x00388000db08783b */ /* 0x000fe20000004200 */
[C---:B------:R-:W-:Y:S03]  /*c810*/  HMMA.16816.F32 R124, R12.reuse, R28, RZ ;  /* 0x0000001c0c7c723c */ /* 0x040fe600000018ff */
[----:B------:R-:W-:Y:S04]  /*c820*/  LDSM.16.MT88.4 R156, [R217+0x3080] ;  /* 0x00308000d99c783b */ /* 0x000fe80000004200 */
[----:B------:R-:W-:Y:S01]  /*c830*/  LDSM.16.MT88.4 R148, [R218+0x3080] ;  /* 0x00308000da94783b */ /* 0x000fe20000004200 */
[-C--:B------:R-:W-:Y:S08]  /*c840*/  HMMA.16816.F32 R120, R12, R30.reuse, RZ ;  /* 0x0000001e0c78723c */ /* 0x080ff000000018ff */
[C---:B------:R-:W-:Y:S01]  /*c850*/  HMMA.16816.F32 R116, R16.reuse, R30, RZ ;  /* 0x0000001e1074723c */ /* 0x040fe200000018ff */
[----:B------:R-:W4:Y:S07]  /*c860*/  LDSM.16.MT88.4 R28, [R217+0x4080] ;  /* 0x00408000d91c783b */ /* 0x000f2e0000004200 */
[-C--:B-----5:R-:W-:Y:S08]  /*c870*/  HMMA.16816.F32 R112, R16, R52.reuse, RZ ;  /* 0x000000341070723c */ /* 0x0a0ff000000018ff */
[C---:B------:R-:W-:Y:S08]  /*c880*/  HMMA.16816.F32 R108, R12.reuse, R52, RZ ;  /* 0x000000340c6c723c */ /* 0x040ff000000018ff */
[-C--:B------:R-:W-:Y:S08]  /*c890*/  HMMA.16816.F32 R104, R12, R54.reuse, RZ ;  /* 0x000000360c68723c */ /* 0x080ff000000018ff */
[----:B------:R-:W-:Y:S08]  /*c8a0*/  HMMA.16816.F32 R96, R16, R54, RZ ;  /* 0x000000361060723c */ /* 0x000ff000000018ff */
[----:B-1----:R-:W-:Y:S08]  /*c8b0*/  HMMA.16816.F32 R52, R12, R68, RZ ;  /* 0x000000440c34723c */ /* 0x002ff000000018ff */
[-C--:B----4-:R-:W-:Y:S08]  /*c8c0*/  HMMA.16816.F32 R184, R24, R28.reuse, R112 ;  /* 0x0000001c18b8723c */ /* 0x090ff00000001870 */
[C---:B------:R-:W-:Y:S08]  /*c8d0*/  HMMA.16816.F32 R176, R20.reuse, R28, R108 ;  /* 0x0000001c14b0723c */ /* 0x040ff0000000186c */
[-C--:B------:R-:W-:Y:S08]  /*c8e0*/  HMMA.16816.F32 R160, R20, R30.reuse, R104 ;  /* 0x0000001e14a0723c */ /* 0x080ff00000001868 */
[----:B------:R-:W-:Y:S08]  /*c8f0*/  HMMA.16816.F32 R152, R24, R30, R96 ;  /* 0x0000001e1898723c */ /* 0x000ff00000001860 */
[----:B------:R-:W-:Y:S08]  /*c900*/  HMMA.16816.F32 R28, R12, R50, RZ ;  /* 0x000000320c1c723c */ /* 0x000ff000000018ff */
[----:B------:R-:W-:Y:S08]  /*c910*/  HMMA.16816.F32 R232, R20, R56, R52 ;  /* 0x0000003814e8723c */ /* 0x000ff00000001834 */
[-C--:B------:R-:W-:Y:S08]  /*c920*/  HMMA.16816.F32 R88, R16, R44.reuse, RZ ;  /* 0x0000002c1058723c */ /* 0x080ff000000018ff */
[----:B------:R-:W-:Y:S08]  /*c930*/  HMMA.16816.F32 R84, R12, R44, RZ ;  /* 0x0000002c0c54723c */ /* 0x000ff000000018ff */
[-C--:B------:R-:W-:Y:S08]  /*c940*/  HMMA.16816.F32 R144, R24, R32.reuse, R144 ;  /* 0x000000201890723c */ /* 0x080ff00000001890 */
[C---:B------:R-:W-:Y:S08]  /*c950*/  HMMA.16816.F32 R124, R20.reuse, R32, R124 ;  /* 0x00000020147c723c */ /* 0x040ff0000000187c */
[-C--:B------:R-:W-:Y:S08]  /*c960*/  HMMA.16816.F32 R120, R20, R34.reuse, R120 ;  /* 0x000000221478723c */ /* 0x080ff00000001878 */
[----:B------:R-:W-:Y:S08]  /*c970*/  HMMA.16816.F32 R116, R24, R34, R116 ;  /* 0x000000221874723c */ /* 0x000ff00000001874 */
[----:B------:R-:W-:Y:S08]  /*c980*/  HMMA.16816.F32 R52, R12, R46, RZ ;  /* 0x0000002e0c34723c */ /* 0x000ff000000018ff */
[-C--:B------:R-:W-:Y:S08]  /*c990*/  HMMA.16816.F32 R80, R16, R40.reuse, RZ ;  /* 0x000000281050723c */ /* 0x080ff000000018ff */
[----:B------:R-:W-:Y:S08]  /*c9a0*/  HMMA.16816.F32 R76, R12, R40, RZ ;  /* 0x000000280c4c723c */ /* 0x000ff000000018ff */
[----:B------:R-:W-:Y:S08]  /*c9b0*/  HMMA.16816.F32 R44, R16, R46, RZ ;  /* 0x0000002e102c723c */ /* 0x000ff000000018ff */
[----:B------:R-:W-:Y:S08]  /*c9c0*/  HMMA.16816.F32 R32, R12, R42, RZ ;  /* 0x0000002a0c20723c */ /* 0x000ff000000018ff */
[----:B------:R-:W-:Y:S01]  /*c9d0*/  HMMA.16816.F32 R180, R20, R38, R28 ;  /* 0x0000002614b4723c */ /* 0x000fe2000000181c */
[----:B------:R-:W1:Y:S07]  /*c9e0*/  LDSM.16.MT88.4 R28, [R219+0x2080] ;  /* 0x00208000db1c783b */ /* 0x000e6e0000004200 */
[C---:B------:R-:W-:Y:S08]  /*c9f0*/  HMMA.16816.F32 R40, R16.reuse, R42, RZ ;  /* 0x0000002a1028723c */ /* 0x040ff000000018ff */
[-C--:B------:R-:W-:Y:S08]  /*ca00*/  HMMA.16816.F32 R100, R16, R48.reuse, RZ ;  /* 0x000000301064723c */ /* 0x080ff000000018ff */
[----:B------:R-:W-:Y:S08]  /*ca10*/  HMMA.16816.F32 R92, R12, R48, RZ ;  /* 0x000000300c5c723c */ /* 0x000ff000000018ff */
[----:B------:R-:W-:Y:S08]  /*ca20*/  HMMA.16816.F32 R48, R16, R50, RZ ;  /* 0x000000321030723c */ /* 0x000ff000000018ff */
[----:B------:R-:W-:Y:S01]  /*ca30*/  HMMA.16816.F32 R96, R24, R66, R44 ;  /* 0x000000421860723c */ /* 0x000fe2000000182c */
[----:B------:R-:W4:Y:S01]  /*ca40*/  LDSM.16.MT88.4 R44, [R219+0x2880] ;  /* 0x00288000db2c783b */ /* 0x000f220000004200 */
[----:B--2---:R-:W-:-:S04]  /*ca50*/  IMAD.SHL.U32 R3, R3, 0x80, RZ ;  /* 0x0000008003037824 */ /* 0x004fc800078e00ff */
[----:B------:R-:W-:Y:S02]  /*ca60*/  @P0 IMAD.HI.U32 R2, R3, c[0x0][0x2c8], RZ ;  /* 0x0000b20003020a27 */ /* 0x000fe400078e00ff */
[----:B------:R-:W-:Y:S01]  /*ca70*/  HMMA.16816.F32 R104, R24, R62, R40 ;  /* 0x0000003e1868723c */ /* 0x000fe20000001828 */
[----:B------:R-:W2:Y:S01]  /*ca80*/  LDSM.16.MT88.4 R40, [R219+0x4080] ;  /* 0x00408000db28783b */ /* 0x000ea20000004200 */
[----:B------:R-:W-:Y:S01]  /*ca90*/  IMAD.MOV.U32 R0, RZ, RZ, R3 ;  /* 0x000000ffff007224 */ /* 0x000fe200078e0003 */
[----:B------:R-:W-:Y:S02]  /*caa0*/  @P0 SHF.R.U32.HI R0, RZ, c[0x0][0x2cc], R2 ;  /* 0x0000b300ff000a19 */ /* 0x000fe40000011602 */
[----:B------:R-:W-:Y:S02]  /*cab0*/  ISETP.LE.AND P0, PT, R136, c[0x0][0x32c], PT ;  /* 0x0000cb0088007a0c */ /* 0x000fe40003f03270 */
[----:B---3--:R-:W-:Y:S01]  /*cac0*/  IADD3 R0, -R4, R6, R0 ;  /* 0x0000000604007210 */ /* 0x008fe20007ffe100 */
[----:B------:R-:W-:Y:S03]  /*cad0*/  HMMA.16816.F32 R192, R20, R36, R92 ;  /* 0x0000002414c0723c */ /* 0x000fe6000000185c */
[----:B------:R-:W-:-:S05]  /*cae0*/  IADD3 R4, R0, c[0x0][0x328], RZ ;  /* 0x0000ca0000047a10 */ /* 0x000fca0007ffe0ff */
[----:B------:R-:W-:Y:S01]  /*caf0*/  HMMA.16816.F32 R196, R24, R36, R100 ;  /* 0x0000002418c4723c */ /* 0x000fe20000001864 */
[----:B------:R-:W-:Y:S01]  /*cb00*/  LDSM.16.MT88.4 R100, [R218+0x4880] ;  /* 0x00488000da64783b */ /* 0x000fe20000004200 */
[----:B------:R-:W-:-:S06]  /*cb10*/  @P0 LOP3.LUT R229, R229, 0x200, RZ, 0xfc, !PT ;  /* 0x00000200e5e50812 */ /* 0x000fcc00078efcff */
[----:B------:R-:W-:Y:S08]  /*cb20*/  HMMA.16816.F32 R92, R24, R38, R48 ;  /* 0x00000026185c723c */ /* 0x000ff00000001830 */
[----:B------:R-:W-:Y:S08]  /*cb30*/  HMMA.16816.F32 R108, R20, R62, R32 ;  /* 0x0000003e146c723c */ /* 0x000ff00000001820 */
[----:B------:R-:W-:Y:S08]  /*cb40*/  HMMA.16816.F32 R36, R12, R70, RZ ;  /* 0x000000460c24723c */ /* 0x000ff000000018ff */
[----:B------:R-:W-:Y:S08]  /*cb50*/  HMMA.16816.F32 R72, R16, R68, RZ ;  /* 0x000000441048723c */ /* 0x000ff000000018ff */
[-C--:B------:R-:W-:Y:S08]  /*cb60*/  HMMA.16816.F32 R204, R24, R64.reuse, R88 ;  /* 0x0000004018cc723c */ /* 0x080ff00000001858 */
[----:B------:R-:W-:Y:S01]  /*cb70*/  HMMA.16816.F32 R200, R20, R64, R84 ;  /* 0x0000004014c8723c */ /* 0x000fe20000001854 */
[----:B------:R-:W3:Y:S07]  /*cb80*/  LDSM.16.MT88.4 R84, [R217+0x4880] ;  /* 0x00488000d954783b */ /* 0x000eee0000004200 */
[-C--:B------:R-:W-:Y:S08]  /*cb90*/  HMMA.16816.F32 R212, R24, R60.reuse, R80 ;  /* 0x0000003c18d4723c */ /* 0x080ff00000001850 */
[C---:B------:R-:W-:Y:S08]  /*cba0*/  HMMA.16816.F32 R208, R20.reuse, R60, R76 ;  /* 0x0000003c14d0723c */ /* 0x040ff0000000184c */
[----:B------:R-:W-:Y:S08]  /*cbb0*/  HMMA.16816.F32 R188, R20, R66, R52 ;  /* 0x0000004214bc723c */ /* 0x000ff00000001834 */
[----:B------:R-:W-:Y:S01]  /*cbc0*/  HMMA.16816.F32 R32, R16, R70, RZ ;  /* 0x000000461020723c */ /* 0x000fe200000018ff */
[----:B------:R-:W-:Y:S07]  /*cbd0*/  LDSM.16.MT88.4 R68, [R219+0x3080] ;  /* 0x00308000db44783b */ /* 0x000fee0000004200 */
[C---:B-1----:R-:W-:Y:S08]  /*cbe0*/  HMMA.16816.F32 R48, R12.reuse, R28, RZ ;  /* 0x0000001c0c30723c */ /* 0x042ff000000018ff */
[----:B------:R-:W-:Y:S08]  /*cbf0*/  HMMA.16816.F32 R60, R12, R30, RZ ;  /* 0x0000001e0c3c723c */ /* 0x000ff000000018ff */
[C---:B------:R-:W-:Y:S08]  /*cc00*/  HMMA.16816.F32 R88, R16.reuse, R28, RZ ;  /* 0x0000001c1058723c */ /* 0x040ff000000018ff */
[----:B------:R-:W-:Y:S08]  /*cc10*/  HMMA.16816.F32 R64, R16, R30, RZ ;  /* 0x0000001e1040723c */ /* 0x000ff000000018ff */
[-C--:B------:R-:W-:Y:S08]  /*cc20*/  HMMA.16816.F32 R52, R12, R8.reuse, RZ ;  /* 0x000000080c34723c */ /* 0x080ff000000018ff */
[----:B------:R-:W-:Y:S08]  /*cc30*/  HMMA.16816.F32 R28, R16, R8, RZ ;  /* 0x00000008101c723c */ /* 0x000ff000000018ff */
[-C--:B------:R-:W-:Y:S08]  /*cc40*/  HMMA.16816.F32 R12, R12, R10.reuse, RZ ;  /* 0x0000000a0c0c723c */ /* 0x080ff000000018ff */
[----:B------:R-:W-:Y:S01]  /*cc50*/  HMMA.16816.F32 R16, R16, R10, RZ ;  /* 0x0000000a1010723c */ /* 0x000fe200000018ff */
[----:B------:R-:W-:Y:S07]  /*cc60*/  LDSM.16.MT88.4 R8, [R219+0x4880] ;  /* 0x00488000db08783b */ /* 0x000fee0000004200 */
[-C--:B------:R-:W-:Y:S01]  /*cc70*/  HMMA.16816.F32 R164, R132, R156.reuse, R144 ;  /* 0x0000009c84a4723c */ /* 0x080fe20000001890 */
[----:B------:R-:W1:Y:S07]  /*cc80*/  LDSM.16.MT88.4 R144, [R220+0x3080] ;  /* 0x00308000dc90783b */ /* 0x000e6e0000004200 */
[C---:B------:R-:W-:Y:S08]  /*cc90*/  HMMA.16816.F32 R168, R128.reuse, R156, R124 ;  /* 0x0000009c80a8723c */ /* 0x040ff0000000187c */
[-C--:B------:R-:W-:Y:S08]  /*cca0*/  HMMA.16816.F32 R172, R128, R158.reuse, R120 ;  /* 0x0000009e80ac723c */ /* 0x080ff00000001878 */
[----:B------:R-:W-:Y:S01]  /*ccb0*/  HMMA.16816.F32 R156, R132, R158, R116 ;  /* 0x0000009e849c723c */ /* 0x000fe20000001874 */
[----:B------:R-:W5:Y:S07]  /*ccc0*/  LDSM.16.MT88.4 R116, [R220+0x4880] ;  /* 0x00488000dc74783b */ /* 0x000f6e0000004200 */
[----:B------:R-:W-:Y:S08]  /*ccd0*/  HMMA.16816.F32 R112, R20, R58, R36 ;  /* 0x0000003a1470723c */ /* 0x000ff00000001824 */
[C---:B------:R-:W-:Y:S08]  /*cce0*/  HMMA.16816.F32 R236, R24.reuse, R56, R72 ;  /* 0x0000003818ec723c */ /* 0x040ff00000001848 */
[----:B------:R-:W-:Y:S08]  /*ccf0*/  HMMA.16816.F32 R36, R24, R58, R32 ;  /* 0x0000003a1824723c */ /* 0x000ff00000001820 */
[C---:B----4-:R-:W-:Y:S08]  /*cd00*/  HMMA.16816.F32 R48, R20.reuse, R44, R48 ;  /* 0x0000002c1430723c */ /* 0x050ff00000001830 */
[----:B------:R-:W-:Y:S08]  /*cd10*/  HMMA.16816.F32 R32, R20, R46, R60 ;  /* 0x0000002e1420723c */ /* 0x000ff0000000183c */
[----:B------:R-:W-:Y:S08]  /*cd20*/  HMMA.16816.F32 R56, R24, R44, R88 ;  /* 0x0000002c1838723c */ /* 0x000ff00000001858 */
[-C--:B--2---:R-:W-:Y:S08]  /*cd30*/  HMMA.16816.F32 R52, R20, R40.reuse, R52 ;  /* 0x000000281434723c */ /* 0x084ff00000001834 */
[C---:B------:R-:W-:Y:S08]  /*cd40*/  HMMA.16816.F32 R28, R24.reuse, R40, R28 ;  /* 0x00000028181c723c */ /* 0x040ff0000000181c */
[----:B------:R-:W-:Y:S08]  /*cd50*/  HMMA.16816.F32 R44, R24, R46, R64 ;  /* 0x0000002e182c723c */ /* 0x000ff00000001840 */
[-C--:B------:R-:W-:Y:S08]  /*cd60*/  HMMA.16816.F32 R12, R20, R42.reuse, R12 ;  /* 0x0000002a140c723c */ /* 0x080ff0000000180c */
[----:B------:R-:W-:Y:S08]  /*cd70*/  HMMA.16816.F32 R16, R24, R42, R16 ;  /* 0x0000002a1810723c */ /* 0x000ff00000001810 */
[-C--:B---3--:R-:W-:Y:S08]  /*cd80*/  HMMA.16816.F32 R72, R132, R84.reuse, R184 ;  /* 0x000000548448723c */ /* 0x088ff000000018b8 */
[C---:B------:R-:W-:Y:S08]  /*cd90*/  HMMA.16816.F32 R76, R128.reuse, R84, R176 ;  /* 0x00000054804c723c */ /* 0x040ff000000018b0 */
[-C--:B------:R-:W-:Y:S08]  /*cda0*/  HMMA.16816.F32 R80, R128, R86.reuse, R160 ;  /* 0x000000568050723c */ /* 0x080ff000000018a0 */
[C---:B------:R-:W-:Y:S08]  /*cdb0*/  HMMA.16816.F32 R84, R132.reuse, R86, R152 ;  /* 0x000000568454723c */ /* 0x040ff00000001898 */
[-C--:B------:R-:W-:Y:S08]  /*cdc0*/  HMMA.16816.F32 R160, R132, R148.reuse, R196 ;  /* 0x0000009484a0723c */ /* 0x080ff000000018c4 */
[C---:B------:R-:W-:Y:S08]  /*cdd0*/  HMMA.16816.F32 R176, R128.reuse, R148, R192 ;  /* 0x0000009480b0723c */ /* 0x040ff000000018c0 */
[----:B------:R-:W-:Y:S08]  /*cde0*/  HMMA.16816.F32 R180, R128, R150, R180 ;  /* 0x0000009680b4723c */ /* 0x000ff000000018b4 */
[-C--:B-1----:R-:W-:Y:S08]  /*cdf0*/  HMMA.16816.F32 R152, R132, R144.reuse, R204 ;  /* 0x000000908498723c */ /* 0x082ff000000018cc */
[C---:B------:R-:W-:Y:S08]  /*ce00*/  HMMA.16816.F32 R184, R128.reuse, R144, R200 ;  /* 0x0000009080b8723c */ /* 0x040ff000000018c8 */
[----:B------:R-:W-:Y:S08]  /*ce10*/  HMMA.16816.F32 R188, R128, R146, R188 ;  /* 0x0000009280bc723c */ /* 0x000ff000000018bc */
[C---:B------:R-:W-:Y:S08]  /*ce20*/  HMMA.16816.F32 R148, R132.reuse, R150, R92 ;  /* 0x000000968494723c */ /* 0x040ff0000000185c */
[C---:B------:R-:W-:Y:S08]  /*ce30*/  HMMA.16816.F32 R144, R132.reuse, R146, R96 ;  /* 0x000000928490723c */ /* 0x040ff00000001860 */
[-C--:B------:R-:W-:Y:S08]  /*ce40*/  HMMA.16816.F32 R88, R132, R100.reuse, R212 ;  /* 0x000000648458723c */ /* 0x080ff000000018d4 */
[C---:B------:R-:W-:Y:S08]  /*ce50*/  HMMA.16816.F32 R92, R128.reuse, R100, R208 ;  /* 0x00000064805c723c */ /* 0x040ff000000018d0 */
[-C--:B------:R-:W-:Y:S08]  /*ce60*/  HMMA.16816.F32 R96, R128, R102.reuse, R108 ;  /* 0x000000668060723c */ /* 0x080ff0000000186c */
[C---:B------:R-:W-:Y:S08]  /*ce70*/  HMMA.16816.F32 R100, R132.reuse, R102, R104 ;  /* 0x000000668464723c */ /* 0x040ff00000001868 */
[-C--:B-----5:R-:W-:Y:S08]  /*ce80*/  HMMA.16816.F32 R104, R132, R116.reuse, R236 ;  /* 0x000000748468723c */ /* 0x0a0ff000000018ec */
[C---:B------:R-:W-:Y:S08]  /*ce90*/  HMMA.16816.F32 R108, R128.reuse, R116, R232 ;  /* 0x00000074806c723c */ /* 0x040ff000000018e8 */
[C---:B------:R-:W-:Y:S08]  /*cea0*/  HMMA.16816.F32 R112, R128.reuse, R118, R112 ;  /* 0x000000768070723c */ /* 0x040ff00000001870 */
[C---:B------:R-:W-:Y:S08]  /*ceb0*/  HMMA.16816.F32 R60, R128.reuse, R68, R48 ;  /* 0x00000044803c723c */ /* 0x040ff00000001830 */
[----:B------:R-:W-:Y:S08]  /*cec0*/  HMMA.16816.F32 R64, R128, R70, R32 ;  /* 0x000000468040723c */ /* 0x000ff00000001820 */
[C---:B------:R-:W-:Y:S08]  /*ced0*/  HMMA.16816.F32 R56, R132.reuse, R68, R56 ;  /* 0x000000448438723c */ /* 0x040ff00000001838 */
[----:B------:R-:W-:Y:S08]  /*cee0*/  HMMA.16816.F32 R116, R132, R118, R36 ;  /* 0x000000768474723c */ /* 0x000ff00000001824 */
[----:B------:R-:W-:Y:S08]  /*cef0*/  HMMA.16816.F32 R124, R128, R8, R52 ;  /* 0x00000008807c723c */ /* 0x000ff00000001834 */
[C---:B------:R-:W-:Y:S08]  /*cf00*/  HMMA.16816.F32 R68, R132.reuse, R70, R44 ;  /* 0x000000468444723c */ /* 0x040ff0000000182c */
[----:B------:R-:W-:Y:S08]  /*cf10*/  HMMA.16816.F32 R120, R132, R8, R28 ;  /* 0x000000088478723c */ /* 0x000ff0000000181c */
[-C--:B------:R-:W-:Y:S08]  /*cf20*/  HMMA.16816.F32 R128, R128, R10.reuse, R12 ;  /* 0x0000000a8080723c */ /* 0x080ff0000000180c */
[----:B------:R-:W-:Y:S01]  /*cf30*/  HMMA.16816.F32 R132, R132, R10, R16 ;  /* 0x0000000a8484723c */ /* 0x000fe20000001810 */
[----:B------:R-:W-:Y:S07]  /*cf40*/  @!P0 BRA `(.L_x_1296) ;  /* 0x0000011000008947 */ /* 0x000fee0003800000 */
[C---:B------:R-:W-:Y:S01]  /*cf50*/  ISETP.GT.AND P0, PT, R0.reuse, RZ, PT ;  /* 0x000000ff0000720c */ /* 0x040fe20003f04270 */
[----:B------:R-:W-:Y:S01]  /*cf60*/  BSSY B0, `(.L_x_1297) ;  /* 0x000000c000007945 */ /* 0x000fe20003800000 */
[----:B------:R-:W-:-:S11]  /*cf70*/  IADD3 R2, R0, -0x1, RZ ;  /* 0xffffffff00027810 */ /* 0x000fd60007ffe0ff */
[----:B------:R-:W-:Y:S05]  /*cf80*/  @P0 BRA `(.L_x_1298) ;  /* 0x0000006000000947 */ /* 0x000fea0003800000 */
[----:B------:R-:W-:Y:S01]  /*cf90*/  ISETP.NE.AND P0, PT, R136, c[0x0][0x32c], PT ;  /* 0x0000cb0088007a0c */ /* 0x000fe20003f05270 */
[----:B------:R-:W-:-:S12]  /*cfa0*/  IMAD.MOV R0, RZ, RZ, -R0 ;  /* 0x000000ffff007224 */ /* 0x000fd800078e0a00 */
[----:B------:R-:W-:-:S05]  /*cfb0*/  @P0 IMAD.HI.U32 R2, R0, c[0x0][0x330], RZ ;  /* 0x0000cc0000020a27 */ /* 0x000fca00078e00ff */
[----:B------:R-:W-:-:S04]  /*cfc0*/  @P0 SHF.R.U32.HI R0, RZ, c[0x0][0x334], R2 ;  /* 0x0000cd00ff000a19 */ /* 0x000fc80000011602 */
[----:B------:R-:W-:Y:S01]  /*cfd0*/  LOP3.LUT R2, RZ, R0, RZ, 0x33, !PT ;  /* 0x00000000ff027212 */ /* 0x000fe200078e33ff */
[----:B------:R-:W-:Y:S05]  /*cfe0*/  BRA `(.L_x_1299) ;  /* 0x0000003000007947 */ /* 0x000fea0003800000 */
.L_x_1298:
[----:B------:R-:W-:-:S13]  /*cff0*/  ISETP.NE.AND P0, PT, R136, c[0x0][0x32c], PT ;  /* 0x0000cb0088007a0c */ /* 0x000fda0003f05270 */
[----:B------:R-:W-:-:S05]  /*d000*/  @P0 IMAD.HI.U32 R0, R2, c[0x0][0x330], RZ ;  /* 0x0000cc0002000a27 */ /* 0x000fca00078e00ff */
[----:B------:R-:W-:Y:S02]  /*d010*/  @P0 SHF.R.U32.HI R2, RZ, c[0x0][0x334], R0 ;  /* 0x0000cd00ff020a19 */ /* 0x000fe40000011600 */
.L_x_1299:
[----:B------:R-:W-:Y:S05]  /*d020*/  BSYNC B0 ;  /* 0x0000000000007941 */ /* 0x000fea0003800000 */
.L_x_1297:
[----:B------:R-:W-:-:S05]  /*d030*/  MOV R0, c[0x0][0x32c] ;  /* 0x0000cb0000007a02 */ /* 0x000fca0000000f00 */
[----:B------:R-:W-:-:S05]  /*d040*/  IMAD R2, R2, R0, c[0x0][0x32c] ;  /* 0x0000cb0002027624 */ /* 0x000fca00078e0200 */
[----:B------:R-:W-:-:S04]  /*d050*/  IMNMX R4, R4, R2, PT ;  /* 0x0000000204047217 */ /* 0x000fc80003800200 */
.L_x_1296:
[----:B------:R-:W2:Y:S01]  /*d060*/  LDL R2, [R1+0xb4] ;  /* 0x0000b40001027983 */ /* 0x000ea20000100800 */
[----:B------:R-:W-:-:S05]  /*d070*/  IMAD.HI R4, R4, 0x2aaaaaab, RZ ;  /* 0x2aaaaaab04047827 */ /* 0x000fca00078e02ff */
[----:B------:R-:W-:-:S04]  /*d080*/  SHF.R.U32.HI R0, RZ, 0x1f, R4 ;  /* 0x0000001fff007819 */ /* 0x000fc80000011604 */
[----:B------:R-:W-:-:S04]  /*d090*/  LEA.HI.SX32 R4, R4, R0, 0x1d ;  /* 0x0000000004047211 */ /* 0x000fc800078feaff */
[----:B--2---:R-:W-:-:S04]  /*d0a0*/  IMNMX R2, R2, R4, !PT ;  /* 0x0000000402027217 */ /* 0x004fc80007800200 */
[----:B------:R-:W-:Y:S01]  /*d0b0*/  ISETP.GE.AND P0, PT, R230, R2, PT ;  /* 0x00000002e600720c */ /* 0x000fe20003f06270 */
[----:B------:R1:W-:-:S12]  /*d0c0*/  STL [R1+0x98], R2 ;  /* 0x0000980201007387 */ /* 0x0003d80000100800 */
[----:B------:R-:W-:Y:S05]  /*d0d0*/  @!P0 BRA `(.L_x_1300) ;  /* 0x0000513000008947 */ /* 0x000fea0003800000 */
[----:B------:R-:W2:Y:S04]  /*d0e0*/  LDL.64 R8, [R1+0xc0] ;  /* 0x0000c00001087983 */ /* 0x000ea80000100a00 */
[----:B------:R-:W3:Y:S04]  /*d0f0*/  LDL R6, [R1+0xf0] ;  /* 0x0000f00001067983 */ /* 0x000ee80000100800 */
[----:B-1----:R-:W3:Y:S01]  /*d100*/  LDL R2, [R1+0xe8] ;  /* 0x0000e80001027983 */ /* 0x002ee20000100800 */
[C---:B--2---:R-:W-:Y:S01]  /*d110*/  SHF.L.U64.HI R239, R8.reuse, 0x1, R9 ;  /* 0x0000000108ef7819 */ /* 0x044fe20000010209 */
[----:B------:R-:W-:Y:S01]  /*d120*/  IMAD.SHL.U32 R238, R8, 0x2, RZ ;  /* 0x0000000208ee7824 */ /* 0x000fe200078e00ff */
[C---:B---3--:R-:W-:Y:S01]  /*d130*/  SHF.L.U64.HI R237, R2.reuse, 0x1, R6 ;  /* 0x0000000102ed7819 */ /* 0x048fe20000010206 */
[----:B------:R-:W-:-:S02]  /*d140*/  IMAD.SHL.U32 R236, R2, 0x2, RZ ;  /* 0x0000000202ec7824 */ /* 0x000fc400078e00ff */
.L_x_1331:
[----:B------:R-:W2:Y:S01]  /*d150*/  LDL R0, [R1+0xb4] ;  /* 0x0000b40001007983 */ /* 0x000ea20000100800 */
[----:B------:R-:W-:Y:S04]  /*d160*/  DEPBAR.LE SB0, 0x0 ;  /* 0x000080000000791a */ /* 0x000fe80000000000 */
[----:B------:R-:W-:Y:S01]  /*d170*/  WARPSYNC 0xffffffff ;  /* 0xffffffff00007948 */ /* 0x000fe20003800000 */
[----:B------:R-:W-:Y:S06]  /*d180*/  BAR.SYNC.DEFER_BLOCKING 0x0 ;  /* 0x0000000000007b1d */ /* 0x000fec0000010000 */
[----:B------:R1:W3:Y:S01]  /*d190*/  LDSM.16.M88.4 R52, [R224+0x8080] ;  /* 0x00808000e034783b */ /* 0x0002e20000000200 */
[----:B------:R-:W-:Y:S03]  /*d1a0*/  BSSY B0, `(.L_x_1301) ;  /* 0x000004d000007945 */ /* 0x000fe60003800000 */
[----:B------:R1:W4:Y:S04]  /*d1b0*/  LDSM.16.M88.4 R48, [R224+0xa080] ;  /* 0x00a08000e030783b */ /* 0x0003280000000200 */
[----:B------:R1:W1:Y:S04]  /*d1c0*/  LDSM.16.M88.4 R20, [R216+0x5080] ;  /* 0x00508000d814783b */ /* 0x0002680000000200 */
[----:B------:R1:W1:Y:S04]  /*d1d0*/  LDSM.16.M88.4 R36, [R216+0x5880] ;  /* 0x00588000d824783b */ /* 0x0002680000000200 */
[----:B------:R1:W1:Y:S04]  /*d1e0*/  LDSM.16.M88.4 R192, [R216+0x6080] ;  /* 0x00608000d8c0783b */ /* 0x0002680000000200 */
[----:B------:R1:W1:Y:S04]  /*d1f0*/  LDSM.16.M88.4 R196, [R226+0x8080] ;  /* 0x00808000e2c4783b */ /* 0x0002680000000200 */
[----:B------:R1:W1:Y:S04]  /*d200*/  LDSM.16.M88.4 R204, [R226+0xa080] ;  /* 0x00a08000e2cc783b */ /* 0x0002680000000200 */
[----:B------:R1:W1:Y:S04]  /*d210*/  LDSM.16.M88.4 R200, [R223] ;  /* 0x00000000dfc8783b */ /* 0x0002680000000200 */
[----:B------:R1:W1:Y:S04]  /*d220*/  LDSM.16.M88.4 R208, [R223+0x800] ;  /* 0x00080000dfd0783b */ /* 0x0002680000000200 */
[----:B------:R1:W1:Y:S01]  /*d230*/  LDSM.16.M88.4 R212, [R223+0x1000] ;  /* 0x00100000dfd4783b */ /* 0x0002620000000200 */
[----:B--2---:R-:W-:Y:S11]  /*d240*/  ISETP.GT.AND P0, PT, R0, R230, PT ;  /* 0x000000e60000720c */ /* 0x004ff60003f04270 */
[----:B------:R-:W-:Y:S02]  /*d250*/  @!UPT UIADD3 URZ, URZ, URZ, URZ ;  /* 0x0000003f3f3ff290 */ /* 0x000fe4000fffe03f */
[----:B------:R-:W-:-:S05]  /*d260*/  @P0 BRA `(.L_x_1302) ;  /* 0x0000040000000947 */ /* 0x000fca0003800000 */
[----:B-1-34-:R-:W2:Y:S04]  /*d270*/  LDL R4, [R1+0x7c] ;  /* 0x00007c0001047983 */ /* 0x01aea80000100800 */
[----:B------:R-:W3:Y:S04]  /*d280*/  LDL R8, [R1+0x70] ;  /* 0x0000700001087983 */ /* 0x000ee80000100800 */
[----:B------:R-:W1:Y:S04]  /*d290*/  S2R R6, SR_CTAID.Y ;  /* 0x0000000000067919 */ /* 0x000e680000002600 */
[----:B------:R-:W4:Y:S02]  /*d2a0*/  S2R R9, SR_CTAID.Y ;  /* 0x0000000000097919 */ /* 0x000f240000002600 */
[C---:B----4-:R-:W-:Y:S01]  /*d2b0*/  IMAD.WIDE.U32 R10, R9.reuse, c[0x0][0x210], RZ ;  /* 0x00008400090a7a25 */ /* 0x050fe200078e00ff */
[----:B-1----:R-:W-:Y:S05]  /*d2c0*/  SHF.R.S32.HI R6, RZ, 0x1f, R6 ;  /* 0x0000001fff067819 */ /* 0x002fea0000011406 */
[----:B------:R-:W-:Y:S04]  /*d2d0*/  IMAD R6, R6, c[0x0][0x210], RZ ;  /* 0x0000840006067a24 */ /* 0x000fe800078e02ff */
[----:B------:R-:W-:Y:S05]  /*d2e0*/  IMAD R6, R9, c[0x0][0x214], R6 ;  /* 0x0000850009067a24 */ /* 0x000fea00078e0206 */
[----:B------:R-:W-:Y:S01]  /*d2f0*/  IADD3 R6, R11, R6, RZ ;  /* 0x000000060b067210 */ /* 0x000fe20007ffe0ff */
[----:B--2---:R-:W-:Y:S01]  /*d300*/  IMAD.WIDE.U32 R2, R4, c[0x0][0x208], RZ ;  /* 0x0000820004027a25 */ /* 0x004fe200078e00ff */
[----:B------:R-:W-:Y:S05]  /*d310*/  SHF.R.S32.HI R0, RZ, 0x1f, R4 ;  /* 0x0000001fff007819 */ /* 0x000fea0000011404 */
[----:B------:R-:W-:Y:S04]  /*d320*/  IMAD R0, R0, c[0x0][0x208], RZ ;  /* 0x0000820000007a24 */ /* 0x000fe800078e02ff */
[----:B------:R-:W-:Y:S01]  /*d330*/  IMAD R0, R4, c[0x0][0x20c], R0 ;  /* 0x0000830004007a24 */ /* 0x000fe200078e0200 */
[----:B---3--:R-:W-:Y:S04]  /*d340*/  SHF.R.S32.HI R4, RZ, 0x1f, R8 ;  /* 0x0000001fff047819 */ /* 0x008fe80000011408 */
[----:B------:R-:W-:Y:S01]  /*d350*/  IADD3 R3, R3, R0, RZ ;  /* 0x0000000003037210 */ /* 0x000fe20007ffe0ff */
[----:B------:R-:W-:Y:S04]  /*d360*/  IMAD R4, R4, c[0x0][0x218], RZ ;  /* 0x0000860004047a24 */ /* 0x000fe800078e02ff */
[----:B------:R-:W-:Y:S05]  /*d370*/  IMAD.WIDE.U32 R2, R8, c[0x0][0x218], R2 ;  /* 0x0000860008027a25 */ /* 0x000fea00078e0002 */
[----:B------:R-:W-:Y:S01]  /*d380*/  IADD3 R0, P1, R10, R2, RZ ;  /* 0x000000020a007210 */ /* 0x000fe20007f3e0ff */
[----:B------:R-:W-:Y:S03]  /*d390*/  IMAD R2, R8, c[0x0][0x21c], R4 ;  /* 0x0000870008027a24 */ /* 0x000fe600078e0204 */
[----:B------:R-:W-:Y:S02]  /*d3a0*/  LEA R4, P0, R0, c[0x0][0x1f8], 0x1 ;  /* 0x00007e0000047a11 */ /* 0x000fe400078008ff */
[----:B------:R-:W-:Y:S04]  /*d3b0*/  IADD3.X R2, R6, R3, R2, P1, !PT ;  /* 0x0000000306027210 */ /* 0x000fe80000ffe402 */
[----:B------:R-:W-:Y:S01]  /*d3c0*/  LEA.HI.X R0, R0, c[0x0][0x1fc], R2, 0x1, P0 ;  /* 0x00007f0000007a11 */ /* 0x000fe200000f0c02 */
[----:B------:R-:W-:-:S05]  /*d3d0*/  BRA.DIV ~URZ, `(.L_x_1303) ;  /* 0x00012d427f007947 */ /* 0x000fca000b800000 */
[----:B------:R1:W2:Y:S02]  /*d3e0*/  SHFL.IDX PT, R6, R0, RZ, 0x181f ;  /* 0x00181fff00067589 */ /* 0x0002a400000e0000 */
.L_x_1445:
[----:B------:R-:W-:-:S05]  /*d3f0*/  BRA.DIV ~URZ, `(.L_x_1304) ;  /* 0x00012da27f007947 */ /* 0x000fca000b800000 */
[----:B------:R-:W3:Y:S04]  /*d400*/  LDL R16, [R1+0xa4] ;  /* 0x0000a40001107983 */ /* 0x000ee80000100800 */
[----:B------:R-:W4:Y:S04]  /*d410*/  LDL R15, [R1+0xf4] ;  /* 0x0000f400010f7983 */ /* 0x000f280000100800 */
[----:B--2---:R-:W2:Y:S04]  /*d420*/  LDL R14, [R1+0x78] ;  /* 0x00007800010e7983 */ /* 0x004ea80000100800 */
[----:B------:R-:W1:Y:S04]  /*d430*/  SHFL.IDX PT, R2, R4, RZ, 0x181f ;  /* 0x00181fff04027589 */ /* 0x000e6800000e0000 */
[----:B------:R-:W1:Y:S04]  /*d440*/  SHFL.IDX PT, R10, R4, 0x1, 0x181f ;  /* 0x00381f00040a7f89 */ /* 0x000e6800000e0000 */
[----:B------:R-:W1:Y:S04]  /*d450*/  SHFL.IDX PT, R11, R0, 0x1, 0x181f ;  /* 0x00381f00000b7f89 */ /* 0x000e6800000e0000 */
[----:B-1----:R-:W1:Y:S01]  /*d460*/  SHFL.IDX PT, R0, R0, 0x2, 0x181f ;  /* 0x00581f0000007f89 */ /* 0x002e6200000e0000 */
[C---:B------:R-:W-:Y:S02]  /*d470*/  IADD3 R12, P0, R2.reuse, R238, RZ ;  /* 0x000000ee020c7210 */ /* 0x040fe40007f1e0ff */
[----:B------:R-:W-:Y:S02]  /*d480*/  IADD3 R8, P2, R2, R236, RZ ;  /* 0x000000ec02087210 */ /* 0x000fe40007f5e0ff */
[----:B------:R-:W-:Y:S01]  /*d490*/  IADD3 R2, P1, R10, R238, RZ ;  /* 0x000000ee0a027210 */ /* 0x000fe20007f3e0ff */
[----:B------:R-:W-:Y:S01]  /*d4a0*/  IMAD.X R13, R6, 0x1, R239, P0 ;  /* 0x00000001060d7824 */ /* 0x000fe200000e06ef */
[----:B------:R-:W-:Y:S01]  /*d4b0*/  IADD3 R10, P0, R10, R236, RZ ;  /* 0x000000ec0a0a7210 */ /* 0x000fe20007f1e0ff */
[----:B------:R-:W-:Y:S02]  /*d4c0*/  IMAD.X R9, R6, 0x1, R237, P2 ;  /* 0x0000000106097824 */ /* 0x000fe400010e06ed */
[----:B------:R1:W5:Y:S01]  /*d4d0*/  LDL R6, [R1+0xa0] ;  /* 0x0000a00001067983 */ /* 0x0003620000100800 */
[C---:B------:R-:W-:Y:S02]  /*d4e0*/  IMAD.X R3, R11.reuse, 0x1, R239, P1 ;  /* 0x000000010b037824 */ /* 0x040fe400008e06ef */
[----:B------:R-:W-:Y:S01]  /*d4f0*/  IMAD.X R11, R11, 0x1, R237, P0 ;  /* 0x000000010b0b7824 */ /* 0x000fe200000e06ed */
[----:B---3--:R-:W-:Y:S02]  /*d500*/  ISETP.GE.AND P4, PT, R16, c[0x0][0x1d4], PT ;  /* 0x0000750010007a0c */ /* 0x008fe40003f86270 */
[----:B----4-:R-:W-:Y:S11]  /*d510*/  ISETP.GE.AND P3, PT, R15, c[0x0][0x1d4], PT ;  /* 0x000075000f007a0c */ /* 0x010ff60003f66270 */
[----:B--2---:R2:W-:Y:S04]  /*d520*/  LDGSTS.E.BYPASS.LTC128B.128 [R14], [R12.64], !P4 ;  /* 0x000000000c0e7fae */ /* 0x0045e8000e101d46 */
[----:B------:R2:W-:Y:S04]  /*d530*/  LDGSTS.E.BYPASS.LTC128B.128 [R14+0x1800], [R8.64], !P3 ;  /* 0x01800000080e7fae */ /* 0x0005e8000d901d46 */
[----:B------:R3:W-:Y:S04]  /*d540*/  LDGSTS.E.BYPASS.LTC128B.128 [R14+0x800], [R2.64], !P4 ;  /* 0x00800000020e7fae */ /* 0x0007e8000e101d46 */
[----:B------:R2:W-:Y:S04]  /*d550*/  LDGSTS.E.BYPASS.LTC128B.128 [R14+0x2000], [R10.64], !P3 ;  /* 0x020000000a0e7fae */ /* 0x0005e8000d901d46 */
[----:B---3--:R2:W3:Y:S02]  /*d560*/  SHFL.IDX PT, R2, R4, 0x2, 0x181f ;  /* 0x00581f0004027f89 */ /* 0x0084e400000e0000 */
.L_x_1446:
[----:B-1----:R-:W4:Y:S01]  /*d570*/  LDL R3, [R1+0xa4] ;  /* 0x0000a40001037983 */ /* 0x002f220000100800 */
[----:B--2--5:R-:W-:Y:S03]  /*d580*/  IADD3 R8, -R6, 0x10, RZ ;  /* 0x0000001006087810 */ /* 0x024fe60007ffe1ff */
[----:B------:R-:W2:Y:S01]  /*d590*/  LDL R4, [R1+0x78] ;  /* 0x0000780001047983 */ /* 0x000ea20000100800 */
[----:B------:R-:W-:Y:S04]  /*d5a0*/  LOP3.LUT R8, R8, 0xf, RZ, 0xc0, !PT ;  /* 0x0000000f08087812 */ /* 0x000fe800078ec0ff */
[----:B---3--:R-:W-:Y:S04]  /*d5b0*/  IADD3 R8, P1, P0, R8, R2, R236 ;  /* 0x0000000208087210 */ /* 0x008fe8000783e0ec */
[----:B------:R-:W-:Y:S02]  /*d5c0*/  IADD3.X R9, RZ, R0, R237, P1, P0 ;  /* 0x00000000ff097210 */ /* 0x000fe40000fe04ed */
[----:B------:R-:W-:Y:S02]  /*d5d0*/  IADD3 R2, P0, R2, R238, RZ ;  /* 0x000000ee02027210 */ /* 0x000fe40007f1e0ff */
[----:B------:R-:W-:Y:S02]  /*d5e0*/  ISETP.NE.U32.AND P1, PT, R6, RZ, PT ;  /* 0x000000ff0600720c */ /* 0x000fe40003f25070 */
[----:B----4-:R-:W-:Y:S01]  /*d5f0*/  ISETP.GE.AND P2, PT, R3, c[0x0][0x1d4], PT ;  /* 0x0000750003007a0c */ /* 0x010fe20003f46270 */
[----:B------:R-:W-:Y:S11]  /*d600*/  IMAD.X R3, R0, 0x1, R239, P0 ;  /* 0x0000000100037824 */ /* 0x000ff600000e06ef */
[----:B------:R-:W-:Y:S01]  /*d610*/  @!UPT UIADD3 URZ, URZ, URZ, URZ ;  /* 0x0000003f3f3ff290 */ /* 0x000fe2000fffe03f */
[----:B------:R-:W-:Y:S01]  /*d620*/  @!PT LDS RZ, [RZ] ;  /* 0x00000000fffff984 */ /* 0x000fe20000000800 */
[----:B------:R-:W-:Y:S01]  /*d630*/  @!PT LDS RZ, [RZ] ;  /* 0x00000000fffff984 */ /* 0x000fe20000000800 */
[----:B------:R-:W-:Y:S01]  /*d640*/  @!PT LDS RZ, [RZ] ;  /* 0x00000000fffff984 */ /* 0x000fe20000000800 */
[----:B--2---:R1:W-:Y:S04]  /*d650*/  LDGSTS.E.BYPASS.LTC128B.128 [R4+0x1000], [R2.64], !P2 ;  /* 0x0100000002047fae */ /* 0x0043e8000d101d46 */
[----:B------:R1:W-:Y:S02]  /*d660*/  LDGSTS.E.BYPASS.LTC128B.128.ZFILL [R4+0x2800], [R8.64], P1 ;  /* 0x0280000008047fae */ /* 0x0003e40008941d46 */
.L_x_1302:
[----:B-1-34-:R-:W-:Y:S05]  /*d670*/  BSYNC B0 ;  /* 0x0000000000007941 */ /* 0x01afea0003800000 */
.L_x_1301:
[----:B------:R-:W0:Y:S01]  /*d680*/  LDGDEPBAR ;  /* 0x00000000000079af */ /* 0x000e220000000000 */
[----:B------:R-:W-:Y:S01]  /*d690*/  WARPSYNC 0xffffffff ;  /* 0xffffffff00007948 */ /* 0x000fe20003800000 */
[-C--:B------:R-:W-:Y:S01]  /*d6a0*/  HMMA.16816.F32 R8, R52, R20.reuse, RZ ;  /* 0x000000143408723c */ /* 0x080fe200000018ff */
[----:B------:R-:W-:Y:S05]  /*d6b0*/  BSSY B0, `(.L_x_1305) ;  /* 0x0000138000007945 */ /* 0x000fea0003800000 */
[----:B------:R-:W2:Y:S02]  /*d6c0*/  LDL R0, [R1+0xb4] ;  /* 0x0000b40001007983 */ /* 0x000ea40000100800 */
        /* <DEDUP_REMOVED lines=25> */
[----:B------:R-:W3:Y:S07]  /*d860*/  LDSM.16.M88.4 R204, [R225+0xa080] ;  /* 0x00a08000e1cc783b */ /* 0x000eee0000000200 */
[----:B------:R-:W-:Y:S01]  /*d870*/  HMMA.16816.F32 R52, R196, R214, R52 ;  /* 0x000000d6c434723c */ /* 0x000fe20000001834 */
[----:B------:R-:W4:Y:S07]  /*d880*/  LDSM.16.M88.4 R196, [R222+0x5880] ;  /* 0x00588000dec4783b */ /* 0x000f2e0000000200 */
[-C--:B-1----:R-:W-:Y:S08]  /*d890*/  HMMA.16816.F32 R8, R192, R200.reuse, R8 ;  /* 0x000000c8c008723c */ /* 0x082ff00000001808 */
[C---:B---3--:R-:W-:Y:S08]  /*d8a0*/  HMMA.16816.F32 R12, R204.reuse, R200, R12 ;  /* 0x000000c8cc0c723c */ /* 0x048ff0000000180c */
[-C--:B------:R-:W-:Y:S08]  /*d8b0*/  HMMA.16816.F32 R16, R204, R202.reuse, R16 ;  /* 0x000000cacc10723c */ /* 0x080ff00000001810 */
[C---:B------:R-:W-:Y:S01]  /*d8c0*/  HMMA.16816.F32 R20, R192.reuse, R202, R20 ;  /* 0x000000cac014723c */ /* 0x040fe20000001814 */
[----:B------:R-:W-:Y:S07]  /*d8d0*/  LDSM.16.M88.4 R200, [R221] ;  /* 0x00000000ddc8783b */ /* 0x000fee0000000200 */
[-C--:B----4-:R-:W-:Y:S08]  /*d8e0*/  HMMA.16816.F32 R24, R192, R196.reuse, R24 ;  /* 0x000000c4c018723c */ /* 0x090ff00000001818 */
[C---:B------:R-:W-:Y:S08]  /*d8f0*/  HMMA.16816.F32 R28, R204.reuse, R196, R28 ;  /* 0x000000c4cc1c723c */ /* 0x040ff0000000181c */
[-C--:B------:R-:W-:Y:S08]  /*d900*/  HMMA.16816.F32 R32, R204, R198.reuse, R32 ;  /* 0x000000c6cc20723c */ /* 0x080ff00000001820 */
[C---:B------:R-:W-:Y:S01]  /*d910*/  HMMA.16816.F32 R36, R192.reuse, R198, R36 ;  /* 0x000000c6c024723c */ /* 0x040fe20000001824 */
[----:B------:R-:W1:Y:S07]  /*d920*/  LDSM.16.M88.4 R196, [R227+0x8080] ;  /* 0x00808000e3c4783b */ /* 0x000e6e0000000200 */
[-C--:B------:R-:W-:Y:S08]  /*d930*/  HMMA.16816.F32 R40, R192, R208.reuse, R40 ;  /* 0x000000d0c028723c */ /* 0x080ff00000001828 */
[C---:B------:R-:W-:Y:S08]  /*d940*/  HMMA.16816.F32 R44, R204.reuse, R208, R44 ;  /* 0x000000d0cc2c723c */ /* 0x040ff0000000182c */
[-C--:B------:R-:W-:Y:S01]  /*d950*/  HMMA.16816.F32 R48, R204, R210.reuse, R48 ;  /* 0x000000d2cc30723c */ /* 0x080fe20000001830 */
[----:B------:R-:W3:Y:S07]  /*d960*/  LDSM.16.M88.4 R204, [R227+0xa080] ;  /* 0x00a08000e3cc783b */ /* 0x000eee0000000200 */
[----:B------:R-:W-:Y:S01]  /*d970*/  HMMA.16816.F32 R52, R192, R210, R52 ;  /* 0x000000d2c034723c */ /* 0x000fe20000001834 */
[----:B------:R-:W4:Y:S07]  /*d980*/  LDSM.16.M88.4 R192, [R221+0x800] ;  /* 0x00080000ddc0783b */ /* 0x000f2e0000000200 */
[-C--:B-1----:R-:W-:Y:S01]  /*d990*/  HMMA.16816.F32 R8, R196, R200.reuse, R8 ;  /* 0x000000c8c408723c */ /* 0x082fe20000001808 */
[----:B------:R-:W1:Y:S04]  /*d9a0*/  LDSM.16.M88.4 R208, [R221+0x1000] ;  /* 0x00100000ddd0783b */ /* 0x000e680000000200 */
[----:B--2---:R-:W-:Y:S03]  /*d9b0*/  ISETP.GT.AND P0, PT, R230, R0, PT ;  /* 0x00000000e600720c */ /* 0x004fe60003f04270 */
[C---:B---3--:R-:W-:Y:S08]  /*d9c0*/  HMMA.16816.F32 R12, R204.reuse, R200, R12 ;  /* 0x000000c8cc0c723c */ /* 0x048ff0000000180c */
[-C--:B------:R-:W-:Y:S08]  /*d9d0*/  HMMA.16816.F32 R16, R204, R202.reuse, R16 ;  /* 0x000000cacc10723c */ /* 0x080ff00000001810 */
[C---:B------:R-:W-:Y:S01]  /*d9e0*/  HMMA.16816.F32 R20, R196.reuse, R202, R20 ;  /* 0x000000cac414723c */ /* 0x040fe20000001814 */
[----:B------:R-:W-:Y:S07]  /*d9f0*/  LDSM.16.M88.4 R200, [R216+0x6880] ;  /* 0x00688000d8c8783b */ /* 0x000fee0000000200 */
[-C--:B----4-:R-:W-:Y:S08]  /*da00*/  HMMA.16816.F32 R24, R196, R192.reuse, R24 ;  /* 0x000000c0c418723c */ /* 0x090ff00000001818 */
[C---:B------:R-:W-:Y:S08]  /*da10*/  HMMA.16816.F32 R28, R204.reuse, R192, R28 ;  /* 0x000000c0cc1c723c */ /* 0x040ff0000000181c */
[-C--:B------:R-:W-:Y:S08]  /*da20*/  HMMA.16816.F32 R32, R204, R194.reuse, R32 ;  /* 0x000000c2cc20723c */ /* 0x080ff00000001820 */
[C---:B------:R-:W-:Y:S01]  /*da30*/  HMMA.16816.F32 R36, R196.reuse, R194, R36 ;  /* 0x000000c2c424723c */ /* 0x040fe20000001824 */
[----:B------:R-:W2:Y:S07]  /*da40*/  LDSM.16.M88.4 R192, [R224+0xc080] ;  /* 0x00c08000e0c0783b */ /* 0x000eae0000000200 */
[-C--:B-1----:R-:W-:Y:S08]  /*da50*/  HMMA.16816.F32 R40, R196, R208.reuse, R40 ;  /* 0x000000d0c428723c */ /* 0x082ff00000001828 */
[C---:B------:R-:W-:Y:S08]  /*da60*/  HMMA.16816.F32 R44, R204.reuse, R208, R44 ;  /* 0x000000d0cc2c723c */ /* 0x040ff0000000182c */
[-C--:B------:R-:W-:Y:S01]  /*da70*/  HMMA.16816.F32 R48, R204, R210.reuse, R48 ;  /* 0x000000d2cc30723c */ /* 0x080fe20000001830 */
[----:B------:R-:W1:Y:S07]  /*da80*/  LDSM.16.M88.4 R204, [R224+0xe080] ;  /* 0x00e08000e0cc783b */ /* 0x000e6e0000000200 */
[----:B------:R-:W-:Y:S01]  /*da90*/  HMMA.16816.F32 R52, R196, R210, R52 ;  /* 0x000000d2c434723c */ /* 0x000fe20000001834 */
[----:B------:R-:W3:Y:S07]  /*daa0*/  LDSM.16.M88.4 R196, [R216+0x7080] ;  /* 0x00708000d8c4783b */ /* 0x000eee0000000200 */
[-C--:B--2---:R-:W-:Y:S01]  /*dab0*/  HMMA.16816.F32 R8, R192, R200.reuse, R8 ;  /* 0x000000c8c008723c */ /* 0x084fe20000001808 */
[----:B------:R-:W2:Y:S07]  /*dac0*/  LDSM.16.M88.4 R208, [R216+0x7880] ;  /* 0x00788000d8d0783b */ /* 0x000eae0000000200 */
[C---:B-1----:R-:W-:Y:S08]  /*dad0*/  HMMA.16816.F32 R12, R204.reuse, R200, R12 ;  /* 0x000000c8cc0c723c */ /* 0x042ff0000000180c */
[-C--:B------:R-:W-:Y:S08]  /*dae0*/  HMMA.16816.F32 R16, R204, R202.reuse, R16 ;  /* 0x000000cacc10723c */ /* 0x080ff00000001810 */
[C---:B------:R-:W-:Y:S01]  /*daf0*/  HMMA.16816.F32 R20, R192.reuse, R202, R20 ;  /* 0x000000cac014723c */ /* 0x040fe20000001814 */
[----:B------:R-:W-:Y:S07]  /*db00*/  LDSM.16.M88.4 R200, [R223+0x1800] ;  /* 0x00180000dfc8783b */ /* 0x000fee0000000200 */
[-C--:B---3--:R-:W-:Y:S08]  /*db10*/  HMMA.16816.F32 R24, R192, R196.reuse, R24 ;  /* 0x000000c4c018723c */ /* 0x088ff00000001818 */
[C---:B------:R-:W-:Y:S08]  /*db20*/  HMMA.16816.F32 R28, R204.reuse, R196, R28 ;  /* 0x000000c4cc1c723c */ /* 0x040ff0000000181c */
[-C--:B------:R-:W-:Y:S08]  /*db30*/  HMMA.16816.F32 R32, R204, R198.reuse, R32 ;  /* 0x000000c6cc20723c */ /* 0x080ff00000001820 */
[C---:B------:R-:W-:Y:S01]  /*db40*/  HMMA.16816.F32 R36, R192.reuse, R198, R36 ;  /* 0x000000c6c024723c */ /* 0x040fe20000001824 */
[----:B------:R-:W1:Y:S07]  /*db50*/  LDSM.16.M88.4 R196, [R226+0xc080] ;  /* 0x00c08000e2c4783b */ /* 0x000e6e0000000200 */
[-C--:B--2---:R-:W-:Y:S08]  /*db60*/  HMMA.16816.F32 R40, R192, R208.reuse, R40 ;  /* 0x000000d0c028723c */ /* 0x084ff00000001828 */
[C---:B------:R-:W-:Y:S08]  /*db70*/  HMMA.16816.F32 R44, R204.reuse, R208, R44 ;  /* 0x000000d0cc2c723c */ /* 0x040ff0000000182c */
[-C--:B------:R-:W-:Y:S01]  /*db80*/  HMMA.16816.F32 R48, R204, R210.reuse, R48 ;  /* 0x000000d2cc30723c */ /* 0x080fe20000001830 */
[----:B------:R-:W2:Y:S07]  /*db90*/  LDSM.16.M88.4 R204, [R226+0xe080] ;  /* 0x00e08000e2cc783b */ /* 0x000eae0000000200 */
[----:B------:R-:W-:Y:S01]  /*dba0*/  HMMA.16816.F32 R52, R192, R210, R52 ;  /* 0x000000d2c034723c */ /* 0x000fe20000001834 */
[----:B------:R-:W3:Y:S08]  /*dbb0*/  LDSM.16.M88.4 R192, [R223+0x2000] ;  /* 0x00200000dfc0783b */ /* 0x000ef00000000200 */
[----:B------:R-:W4:Y:S01]  /*dbc0*/  LDSM.16.M88.4 R208, [R223+0x2800] ;  /* 0x00280000dfd0783b */ /* 0x000f220000000200 */
[-C--:B-1----:R-:W-:Y:S08]  /*dbd0*/  HMMA.16816.F32 R8, R196, R200.reuse, R8 ;  /* 0x000000c8c408723c */ /* 0x082ff00000001808 */
        /* <DEDUP_REMOVED lines=9> */
[-C--:B----4-:R-:W-:Y:S08]  /*dc70*/  HMMA.16816.F32 R40, R196, R208.reuse, R40 ;  /* 0x000000d0c428723c */ /* 0x090ff00000001828 */
        /* <DEDUP_REMOVED lines=20> */
[----:B------:R-:W-:Y:S08]  /*ddc0*/  HMMA.16816.F32 R52, R192, R210, R52 ;  /* 0x000000d2c034723c */ /* 0x000ff00000001834 */
[-C--:B-1----:R-:W-:Y:S11]  /*ddd0*/  HMMA.16816.F32 R8, R196, R200.reuse, R8 ;  /* 0x000000c8c408723c */ /* 0x082ff60000001808 */
[----:B------:R-:W-:Y:S11]  /*dde0*/  @!UPT UIADD3 URZ, URZ, URZ, URZ ;  /* 0x0000003f3f3ff290 */ /* 0x000ff6000fffe03f */
[----:B------:R-:W-:Y:S02]  /*ddf0*/  @!UPT UIADD3 URZ, URZ, URZ, URZ ;  /* 0x0000003f3f3ff290 */ /* 0x000fe4000fffe03f */
[----:B------:R-:W-:Y:S01]  /*de00*/  FMUL.FTZ R8, R8, c[0x0][0x320] ;  /* 0x0000c80008087a20 */ /* 0x000fe20000410000 */
[C---:B--2---:R-:W-:Y:S03]  /*de10*/  HMMA.16816.F32 R12, R204.reuse, R200, R12 ;  /* 0x000000c8cc0c723c */ /* 0x044fe6000000180c */
[----:B------:R-:W1:Y:S01]  /*de20*/  MUFU.TANH R209, R8 ;  /* 0x0000000800d17308 */ /* 0x000e620000002400 */
[----:B------:R-:W-:Y:S02]  /*de30*/  FMUL.FTZ R9, R9, c[0x0][0x320] ;  /* 0x0000c80009097a20 */ /* 0x000fe40000410000 */
[----:B------:R-:W-:Y:S02]  /*de40*/  FMUL.FTZ R10, R10, c[0x0][0x320] ;  /* 0x0000c8000a0a7a20 */ /* 0x000fe40000410000 */
[----:B------:R-:W-:Y:S01]  /*de50*/  FMUL.FTZ R11, R11, c[0x0][0x320] ;  /* 0x0000c8000b0b7a20 */ /* 0x000fe20000410000 */
[-C--:B------:R-:W-:Y:S04]  /*de60*/  HMMA.16816.F32 R16, R204, R202.reuse, R16 ;  /* 0x000000cacc10723c */ /* 0x080fe80000001810 */
[----:B------:R-:W2:Y:S04]  /*de70*/  MUFU.TANH R208, R9 ;  /* 0x0000000900d07308 */ /* 0x000ea80000002400 */
[C---:B------:R-:W-:Y:S06]  /*de80*/  HMMA.16816.F32 R20, R196.reuse, R202, R20 ;  /* 0x000000cac414723c */ /* 0x040fec0000001814 */
[----:B------:R-:W3:Y:S01]  /*de90*/  MUFU.TANH R214, R10 ;  /* 0x0000000a00d67308 */ /* 0x000ee20000002400 */
[----:B------:R-:W-:Y:S02]  /*dea0*/  FMUL.FTZ R12, R12, c[0x0][0x320] ;  /* 0x0000c8000c0c7a20 */ /* 0x000fe40000410000 */
[----:B------:R-:W-:Y:S03]  /*deb0*/  FMUL.FTZ R13, R13, c[0x0][0x320] ;  /* 0x0000c8000d0d7a20 */ /* 0x000fe60000410000 */
        /* <DEDUP_REMOVED lines=11> */
[----:B------:R-:W-:Y:S05]  /*df70*/  FMUL.FTZ R23, R23, c[0x0][0x320] ;  /* 0x0000c80017177a20 */ /* 0x000fea0000410000 */
[----:B------:R-:W1:Y:S01]  /*df80*/  MUFU.TANH R215, R13 ;  /* 0x0000000d00d77308 */ /* 0x000e620000002400 */
[----:B----4-:R-:W4:Y:S09]  /*df90*/  LDSM.16.M88.4 R8, [R221+0x2000] ;  /* 0x00200000dd08783b */ /* 0x010f320000000200 */
[----:B------:R-:W1:Y:S10]  /*dfa0*/  MUFU.TANH R235, R14 ;  /* 0x0000000e00eb7308 */ /* 0x000e740000002400 */
[----:B------:R5:W1:Y:S10]  /*dfb0*/  MUFU.TANH R234, R15 ;  /* 0x0000000f00ea7308 */ /* 0x000a740000002400 */
[----:B------:R-:W1:Y:S10]  /*dfc0*/  MUFU.TANH R213, R16 ;  /* 0x0000001000d57308 */ /* 0x000e740000002400 */
[----:B------:R-:W1:Y:S01]  /*dfd0*/  MUFU.TANH R212, R17 ;  /* 0x0000001100d47308 */ /* 0x000e620000002400 */
[----:B-----5:R-:W5:Y:S01]  /*dfe0*/  LDSM.16.M88.4 R12, [R221+0x2800] ;  /* 0x00280000dd0c783b */ /* 0x020f620000000200 */
[----:B------:R-:W-:Y:S04]  /*dff0*/  DEPBAR.LE SB0, 0x0 ;  /* 0x000080000000791a */ /* 0x000fe80000000000 */
[-C--:B----4-:R-:W-:Y:S04]  /*e000*/  HMMA.16816.F32 R24, R196, R8.reuse, R24 ;  /* 0x00000008c418723c */ /* 0x090fe80000001818 */
[----:B------:R-:W4:Y:S01]  /*e010*/  MUFU.TANH R231, R19 ;  /* 0x0000001300e77308 */ /* 0x000f220000002400 */
[----:B------:R-:W-:Y:S03]  /*e020*/  BAR.SYNC.DEFER_BLOCKING 0x0 ;  /* 0x0000000000007b1d */ /* 0x000fe60000010000 */
[C---:B------:R-:W-:Y:S06]  /*e030*/  HMMA.16816.F32 R28, R204.reuse, R8, R28 ;  /* 0x00000008cc1c723c */ /* 0x040fec000000181c */
[----:B------:R1:W1:Y:S02]  /*e040*/  MUFU.TANH R192, R20 ;  /* 0x0000001400c07308 */ /* 0x0002640000002400 */
[-C--:B------:R-:W-:Y:S08]  /*e050*/  HMMA.16816.F32 R32, R204, R10.reuse, R32 ;  /* 0x0000000acc20723c */ /* 0x080ff00000001820 */
[----:B------:R-:W1:Y:S01]  /*e060*/  MUFU.TANH R232, R18 ;  /* 0x0000001200e87308 */ /* 0x000e620000002400 */
[C---:B------:R-:W-:Y:S04]  /*e070*/  HMMA.16816.F32 R36, R196.reuse, R10, R36 ;  /* 0x0000000ac424723c */ /* 0x040fe80000001824 */
[----:B------:R-:W-:Y:S02]  /*e080*/  FMUL.FTZ R27, R27, c[0x0][0x320] ;  /* 0x0000c8001b1b7a20 */ /* 0x000fe40000410000 */
[----:B------:R-:W-:Y:S03]  /*e090*/  FMUL.FTZ R24, R24, c[0x0][0x320] ;  /* 0x0000c80018187a20 */ /* 0x000fe60000410000 */
[----:B------:R-:W1:Y:S03]  /*e0a0*/  MUFU.TANH R142, R21 ;  /* 0x00000015008e7308 */ /* 0x000e660000002400 */
[----:B------:R-:W-:Y:S01]  /*e0b0*/  FMUL.FTZ R29, R29, c[0x0][0x320] ;  /* 0x0000c8001d1d7a20 */ /* 0x000fe20000410000 */
[-C--:B-----5:R-:W-:Y:S03]  /*e0c0*/  HMMA.16816.F32 R40, R196, R12.reuse, R40 ;  /* 0x0000000cc428723c */ /* 0x0a0fe60000001828 */
[----:B------:R-:W-:Y:S02]  /*e0d0*/  FMUL.FTZ R28, R28, c[0x0][0x320] ;  /* 0x0000c8001c1c7a20 */ /* 0x000fe40000410000 */
[----:B------:R-:W-:Y:S01]  /*e0e0*/  FMUL.FTZ R35, R35, c[0x0][0x320] ;  /* 0x0000c80023237a20 */ /* 0x000fe20000410000 */
[----:B------:R-:W2:Y:S01]  /*e0f0*/  MUFU.TANH R195, R29 ;  /* 0x0000001d00c37308 */ /* 0x000ea20000002400 */
[----:B------:R-:W-:Y:S01]  /*e100*/  FMUL.FTZ R30, R30, c[0x0][0x320] ;  /* 0x0000c8001e1e7a20 */ /* 0x000fe20000410000 */
[C---:B------:R-:W-:Y:S04]  /*e110*/  HMMA.16816.F32 R44, R204.reuse, R12, R44 ;  /* 0x0000000ccc2c723c */ /* 0x040fe8000000182c */
[----:B------:R-:W-:Y:S02]  /*e120*/  FMUL.FTZ R31, R31, c[0x0][0x320] ;  /* 0x0000c8001f1f7a20 */ /* 0x000fe40000410000 */
[----:B------:R-:W-:Y:S02]  /*e130*/  FMUL.FTZ R34, R34, c[0x0][0x320] ;  /* 0x0000c80022227a20 */ /* 0x000fe40000410000 */
[----:B------:R5:W2:Y:S01]  /*e140*/  MUFU.TANH R200, R35 ;  /* 0x0000002300c87308 */ /* 0x000aa20000002400 */
[-C--:B------:R-:W-:Y:S03]  /*e150*/  HMMA.16816.F32 R48, R204, R14.reuse, R48 ;  /* 0x0000000ecc30723c */ /* 0x080fe60000001830 */
[----:B-1----:R-:W-:Y:S02]  /*e160*/  FMUL.FTZ R20, R36, c[0x0][0x320] ;  /* 0x0000c80024147a20 */ /* 0x002fe40000410000 */
        /* <DEDUP_REMOVED lines=17> */
[----:B-----5:R-:W-:Y:S02]  /*e280*/  FMUL.FTZ R35, R55, c[0x0][0x320] ;  /* 0x0000c80037237a20 */ /* 0x020fe40000410000 */
[----:B------:R-:W-:Y:S01]  /*e290*/  FMUL.FTZ R32, R32, c[0x0][0x320] ;  /* 0x0000c80020207a20 */ /* 0x000fe20000410000 */
[----:B------:R2:W2:Y:S01]  /*e2a0*/  MUFU.TANH R22, R24 ;  /* 0x0000001800167308 */ /* 0x0004a20000002400 */
[----:B------:R-:W-:Y:S02]  /*e2b0*/  FMUL.FTZ R33, R33, c[0x0][0x320] ;  /* 0x0000c80021217a20 */ /* 0x000fe40000410000 */
[----:B------:R-:W-:Y:S02]  /*e2c0*/  FMUL.FTZ R45, R45, c[0x0][0x320] ;  /* 0x0000c8002d2d7a20 */ /* 0x000fe40000410000 */
[----:B------:R-:W-:Y:S02]  /*e2d0*/  FMUL.FTZ R46, R46, c[0x0][0x320] ;  /* 0x0000c8002e2e7a20 */ /* 0x000fe40000410000 */
[----:B------:R-:W-:Y:S02]  /*e2e0*/  FMUL.FTZ R47, R47, c[0x0][0x320] ;  /* 0x0000c8002f2f7a20 */ /* 0x000fe40000410000 */
[----:B------:R-:W-:Y:S01]  /*e2f0*/  FMUL.FTZ R48, R48, c[0x0][0x320] ;  /* 0x0000c80030307a20 */ /* 0x000fe20000410000 */
[----:B------:R2:W2:Y:S01]  /*e300*/  MUFU.TANH R21, R25 ;  /* 0x0000001900157308 */ /* 0x0004a20000002400 */
[----:B------:R-:W-:Y:S02]  /*e310*/  FMUL.FTZ R49, R49, c[0x0][0x320] ;  /* 0x0000c80031317a20 */ /* 0x000fe40000410000 */
[----:B------:R-:W-:Y:S02]  /*e320*/  FMUL.FTZ R50, R50, c[0x0][0x320] ;  /* 0x0000c80032327a20 */ /* 0x000fe40000410000 */
[----:B-1----:R-:W-:Y:S05]  /*e330*/  FMUL.FTZ R44, R52, c[0x0][0x320] ;  /* 0x0000c800342c7a20 */ /* 0x002fea0000410000 */
        /* <DEDUP_REMOVED lines=28> */
[----:B--234-:R-:W-:Y:S01]  /*e500*/  IMAD.MOV.U32 R0, RZ, RZ, 0x1 ;  /* 0x00000001ff007424 */ /* 0x01cfe200078e00ff */
[----:B------:R-:W2:Y:S01]  /*e510*/  LDL R2, [R1+0xc8] ;  /* 0x0000c80001027983 */ /* 0x000ea20000100800 */
[----:B------:R-:W-:Y:S03]  /*e520*/  MOV R10, RZ ;  /* 0x000000ff000a7202 */ /* 0x000fe60000000f00 */
[----:B------:R-:W3:Y:S01]  /*e530*/  LDL R3, [R1+0xb8] ;  /* 0x0000b80001037983 */ /* 0x000ee20000100800 */
[----:B------:R-:W-:Y:S03]  /*e540*/  ISETP.NE.AND P0, PT, R0, c[0x0][0x2b8], PT ;  /* 0x0000ae0000007a0c */ /* 0x000fe60003f05270 */
[----:B------:R-:W4:Y:S04]  /*e550*/  LDL.64 R240, [R1+0xd0] ;  /* 0x0000d00001f07983 */ /* 0x000f280000100a00 */
        /* <DEDUP_REMOVED lines=12> */
[C---:B------:R-:W-:Y:S03]  /*e620*/  @!P1 LEA R8, P0, R3.reuse, c[0x0][0x2a0], 0x2 ;  /* 0x0000a80003089a11 */ /* 0x040fe600078010ff */
[----:B------:R-:W-:Y:S01]  /*e630*/  IMAD R6, R0, c[0x0][0x2b8], R2 ;  /* 0x0000ae0000067a24 */ /* 0x000fe200078e0202 */
[----:B------:R-:W-:Y:S03]  /*e640*/  @!P1 LEA.HI.X R9, R3, c[0x0][0x2a4], R4, 0x2, P0 ;  /* 0x0000a90003099a11 */ /* 0x000fe600000f1404 */
[----:B------:R-:W-:Y:S01]  /*e650*/  IMAD.WIDE.U32 R2, R6, c[0x0][0x1e0], RZ ;  /* 0x0000780006027a25 */ /* 0x000fe200078e00ff */
[----:B------:R1:W-:Y:S01]  /*e660*/  STL [R1+0x7c], R6 ;  /* 0x00007c0601007387 */ /* 0x0003e20000100800 */
[----:B------:R-:W-:Y:S03]  /*e670*/  SHF.R.S32.HI R0, RZ, 0x1f, R6 ;  /* 0x0000001fff007819 */ /* 0x000fe60000011406 */
[----:B------:R-:W2:Y:S02]  /*e680*/  @!P1 LDG.E R10, [R8.64] ;  /* 0x00000006080a9981 */ /* 0x000ea4000c1e1900 */
[----:B------:R-:W-:Y:S04]  /*e690*/  IMAD R0, R0, c[0x0][0x1e0], RZ ;  /* 0x0000780000007a24 */ /* 0x000fe800078e02ff */
[----:B------:R-:W-:Y:S05]  /*e6a0*/  IMAD R0, R6, c[0x0][0x1e4], R0 ;  /* 0x0000790006007a24 */ /* 0x000fea00078e0200 */
[----:B------:R-:W-:Y:S01]  /*e6b0*/  IADD3 R3, R3, R0, RZ ;  /* 0x0000000003037210 */ /* 0x000fe20007ffe0ff */
[----:B-1----:R-:W1:Y:S02]  /*e6c0*/  S2R R6, SR_CTAID.Y ;  /* 0x0000000000067919 */ /* 0x002e640000002600 */
[----:B-1----:R-:W-:Y:S05]  /*e6d0*/  SHF.R.S32.HI R6, RZ, 0x1f, R6 ;  /* 0x0000001fff067819 */ /* 0x002fea0000011406 */
[----:B------:R-:W-:Y:S04]  /*e6e0*/  IMAD R6, R6, c[0x0][0x1e8], RZ ;  /* 0x00007a0006067a24 */ /* 0x000fe800078e02ff */
[----:B------:R-:W-:Y:S04]  /*e6f0*/  IMAD R6, R242, c[0x0][0x1ec], R6 ;  /* 0x00007b00f2067a24 */ /* 0x000fe800078e0206 */
[----:B------:R-:W-:Y:S01]  /*e700*/  IMAD.IADD R6, R241, 0x1, R6 ;  /* 0x00000001f1067824 */ /* 0x000fe200078e0206 */
[----:B--2---:R-:W-:Y:S01]  /*e710*/  SHF.R.S32.HI R4, RZ, 0x1f, R10 ;  /* 0x0000001fff047819 */ /* 0x004fe2000001140a */
[----:B------:R1:W-:Y:S01]  /*e720*/  STL [R1+0x70], R10 ;  /* 0x0000700a01007387 */ /* 0x0003e20000100800 */
[----:B------:R-:W-:Y:S04]  /*e730*/  IMAD.WIDE.U32 R2, R10, c[0x0][0x1f0], R2 ;  /* 0x00007c000a027a25 */ /* 0x000fe800078e0002 */
[----:B------:R-:W-:Y:S01]  /*e740*/  IMAD R4, R4, c[0x0][0x1f0], RZ ;  /* 0x00007c0004047a24 */ /* 0x000fe200078e02ff */
[----:B------:R-:W-:Y:S03]  /*e750*/  IADD3 R0, P1, R240, R2, RZ ;  /* 0x00000002f0007210 */ /* 0x000fe60007f3e0ff */
[----:B------:R-:W-:Y:S01]  /*e760*/  IMAD R2, R10, c[0x0][0x1f4], R4 ;  /* 0x00007d000a027a24 */ /* 0x000fe200078e0204 */
[----:B------:R-:W-:Y:S04]  /*e770*/  LEA R4, P0, R0, c[0x0][0x1c8], 0x1 ;  /* 0x0000720000047a11 */ /* 0x000fe800078008ff */
[----:B------:R-:W-:Y:S04]  /*e780*/  IADD3.X R2, R6, R3, R2, P1, !PT ;  /* 0x0000000306027210 */ /* 0x000fe80000ffe402 */
[----:B------:R-:W-:Y:S01]  /*e790*/  LEA.HI.X R0, R0, c[0x0][0x1cc], R2, 0x1, P0 ;  /* 0x0000730000007a11 */ /* 0x000fe200000f0c02 */
[----:B------:R-:W-:-:S05]  /*e7a0*/  BRA.DIV ~URZ, `(.L_x_1307) ;  /* 0x00011e527f007947 */ /* 0x000fca000b800000 */
[----:B------:R2:W3:Y:S02]  /*e7b0*/  SHFL.IDX PT, R6, R0, RZ, 0x181f ;  /* 0x00181fff00067589 */ /* 0x0004e400000e0000 */
.L_x_1447:
[----:B------:R-:W-:-:S05]  /*e7c0*/  BRA.DIV ~URZ, `(.L_x_1308) ;  /* 0x00011eb27f007947 */ /* 0x000fca000b800000 */
[----:B------:R-:W4:Y:S04]  /*e7d0*/  LDL R18, [R1+0xa4] ;  /* 0x0000a40001127983 */ /* 0x000f280000100800 */
[----:B--2---:R-:W2:Y:S04]  /*e7e0*/  LDL R15, [R1+0xf4] ;  /* 0x0000f400010f7983 */ /* 0x004ea80000100800 */
[----:B---3--:R-:W3:Y:S04]  /*e7f0*/  LDL R14, [R1+0x74] ;  /* 0x00007400010e7983 */ /* 0x008ee80000100800 */
[----:B------:R-:W1:Y:S04]  /*e800*/  SHFL.IDX PT, R2, R4, RZ, 0x181f ;  /* 0x00181fff04027589 */ /* 0x000e6800000e0000 */
[----:B-1----:R-:W1:Y:S04]  /*e810*/  SHFL.IDX PT, R10, R4, 0x1, 0x181f ;  /* 0x00381f00040a7f89 */ /* 0x002e6800000e0000 */
[----:B------:R-:W1:Y:S04]  /*e820*/  SHFL.IDX PT, R11, R0, 0x1, 0x181f ;  /* 0x00381f00000b7f89 */ /* 0x000e6800000e0000 */
[----:B------:R-:W2:Y:S04]  /*e830*/  SHFL.IDX PT, R0, R0, 0x2, 0x181f ;  /* 0x00581f0000007f89 */ /* 0x000ea800000e0000 */
[----:B------:R-:W2:Y:S01]  /*e840*/  SHFL.IDX PT, R4, R4, 0x2, 0x181f ;  /* 0x00581f0004047f89 */ /* 0x000ea200000e0000 */
[C---:B------:R-:W-:Y:S02]  /*e850*/  IADD3 R12, P0, R2.reuse, R238, RZ ;  /* 0x000000ee020c7210 */ /* 0x040fe40007f1e0ff */
[----:B------:R-:W-:Y:S02]  /*e860*/  IADD3 R8, P2, R2, R236, RZ ;  /* 0x000000ec02087210 */ /* 0x000fe40007f5e0ff */
[----:B-1----:R-:W-:Y:S01]  /*e870*/  IADD3 R2, P1, R10, R238, RZ ;  /* 0x000000ee0a027210 */ /* 0x002fe20007f3e0ff */
[----:B------:R-:W-:Y:S01]  /*e880*/  IMAD.X R13, R6, 0x1, R239, P0 ;  /* 0x00000001060d7824 */ /* 0x000fe200000e06ef */
[----:B------:R-:W-:Y:S01]  /*e890*/  IADD3 R10, P0, R10, R236, RZ ;  /* 0x000000ec0a0a7210 */ /* 0x000fe20007f1e0ff */
[----:B------:R-:W-:Y:S02]  /*e8a0*/  IMAD.X R9, R6, 0x1, R237, P2 ;  /* 0x0000000106097824 */ /* 0x000fe400010e06ed */
[----:B------:R1:W5:Y:S01]  /*e8b0*/  LDL R6, [R1+0xa0] ;  /* 0x0000a00001067983 */ /* 0x0003620000100800 */
[C---:B------:R-:W-:Y:S02]  /*e8c0*/  IMAD.X R3, R11.reuse, 0x1, R239, P1 ;  /* 0x000000010b037824 */ /* 0x040fe400008e06ef */
[----:B------:R-:W-:Y:S01]  /*e8d0*/  IMAD.X R11, R11, 0x1, R237, P0 ;  /* 0x000000010b0b7824 */ /* 0x000fe200000e06ed */
[----:B----4-:R-:W-:Y:S02]  /*e8e0*/  ISETP.GE.AND P4, PT, R18, c[0x0][0x1d4], PT ;  /* 0x0000750012007a0c */ /* 0x010fe40003f86270 */
[----:B--2---:R-:W-:Y:S11]  /*e8f0*/  ISETP.GE.AND P3, PT, R15, c[0x0][0x1d4], PT ;  /* 0x000075000f007a0c */ /* 0x004ff60003f66270 */
[----:B---3--:R1:W-:Y:S04]  /*e900*/  LDGSTS.E.BYPASS.LTC128B.128 [R14+0x5080], [R12.64], !P4 ;  /* 0x050800000c0e7fae */ /* 0x0083e8000e101d46 */
[----:B------:R1:W-:Y:S04]  /*e910*/  LDGSTS.E.BYPASS.LTC128B.128 [R14+0x6880], [R8.64], !P3 ;  /* 0x06880000080e7fae */ /* 0x0003e8000d901d46 */
[----:B------:R1:W-:Y:S04]  /*e920*/  LDGSTS.E.BYPASS.LTC128B.128 [R14+0x5880], [R2.64], !P4 ;  /* 0x05880000020e7fae */ /* 0x0003e8000e101d46 */
[----:B------:R1:W-:Y:S02]  /*e930*/  LDGSTS.E.BYPASS.LTC128B.128 [R14+0x7080], [R10.64], !P3 ;  /* 0x070800000a0e7fae */ /* 0x0003e4000d901d46 */
.L_x_1448:
[----:B-1----:R-:W2:Y:S01]  /*e940*/  LDL R2, [R1+0xa4] ;  /* 0x0000a40001027983 */ /* 0x002ea20000100800 */
[----:B-----5:R-:W-:Y:S03]  /*e950*/  IADD3 R8, -R6, 0x10, RZ ;  /* 0x0000001006087810 */ /* 0x020fe60007ffe1ff */
[----:B------:R-:W3:Y:S01]  /*e960*/  LDL R10, [R1+0x74] ;  /* 0x00007400010a7983 */ /* 0x000ee20000100800 */
[----:B------:R-:W-:Y:S04]  /*e970*/  LOP3.LUT R8, R8, 0xf, RZ, 0xc0, !PT ;  /* 0x0000000f08087812 */ /* 0x000fe800078ec0ff */
[----:B------:R-:W-:Y:S04]  /*e980*/  IADD3 R8, P1, P0, R8, R4, R236 ;  /* 0x0000000408087210 */ /* 0x000fe8000783e0ec */
[----:B------:R-:W-:Y:S02]  /*e990*/  IADD3.X R9, RZ, R0, R237, P1, P0 ;  /* 0x00000000ff097210 */ /* 0x000fe40000fe04ed */
[----:B------:R-:W-:Y:S02]  /*e9a0*/  ISETP.NE.U32.AND P1, PT, R6, RZ, PT ;  /* 0x000000ff0600720c */ /* 0x000fe40003f25070 */
[----:B--2---:R-:W-:Y:S02]  /*e9b0*/  ISETP.GE.AND P2, PT, R2, c[0x0][0x1d4], PT ;  /* 0x0000750002007a0c */ /* 0x004fe40003f46270 */
[----:B------:R-:W-:Y:S05]  /*e9c0*/  IADD3 R2, P0, R4, R238, RZ ;  /* 0x000000ee04027210 */ /* 0x000fea0007f1e0ff */
[----:B------:R-:W-:Y:S06]  /*e9d0*/  IMAD.X R3, R0, 0x1, R239, P0 ;  /* 0x0000000100037824 */ /* 0x000fec00000e06ef */
[----:B------:R-:W-:Y:S01]  /*e9e0*/  @!PT LDS RZ, [RZ] ;  /* 0x00000000fffff984 */ /* 0x000fe20000000800 */
[----:B------:R-:W-:Y:S01]  /*e9f0*/  @!PT LDS RZ, [RZ] ;  /* 0x00000000fffff984 */ /* 0x000fe20000000800 */
[----:B------:R-:W-:Y:S01]  /*ea00*/  @!PT LDS RZ, [RZ] ;  /* 0x00000000fffff984 */ /* 0x000fe20000000800 */
[----:B---3--:R1:W-:Y:S04]  /*ea10*/  LDGSTS.E.BYPASS.LTC128B.128 [R10+0x6080], [R2.64], !P2 ;  /* 0x06080000020a7fae */ /* 0x0083e8000d101d46 */
[----:B------:R1:W-:Y:S02]  /*ea20*/  LDGSTS.E.BYPASS.LTC128B.128.ZFILL [R10+0x7880], [R8.64], P1 ;  /* 0x07880000080a7fae */ /* 0x0003e40008941d46 */
.L_x_1306:
[----:B--234-:R-:W-:Y:S05]  /*ea30*/  BSYNC B0 ;  /* 0x0000000000007941 */ /* 0x01cfea0003800000 */
.L_x_1305:
[----:B-1----:R-:W2:Y:S01]  /*ea40*/  LDL R10, [R1+0xe0] ;  /* 0x0000e000010a7983 */ /* 0x002ea20000100800 */
[----:B------:R-:W-:Y:S03]  /*ea50*/  IMAD.MOV.U32 R8, RZ, RZ, 0x1 ;  /* 0x00000001ff087424 */ /* 0x000fe600078e00ff */
[----:B------:R-:W2:Y:S02]  /*ea60*/  LDL R0, [R1+0x4] ;  /* 0x0000040001007983 */ /* 0x000ea40000100800 */
[----:B------:R-:W-:Y:S02]  /*ea70*/  ISETP.NE.AND P0, PT, R8, c[0x0][0x2c4], PT ;  /* 0x0000b10008007a0c */ /* 0x000fe40003f05270 */
[----:B------:R-:W3:Y:S04]  /*ea80*/  LDL R9, [R1+0xdc] ;  /* 0x0000dc0001097983 */ /* 0x000ee80000100800 */
[----:B------:R-:W3:Y:S04]  /*ea90*/  LDL R6, [R1+0xd8] ;  /* 0x0000d80001067983 */ /* 0x000ee80000100800 */
[----:B------:R-:W4:Y:S04]  /*eaa0*/  LDL R4, [R1+0xcc] ;  /* 0x0000cc0001047983 */ /* 0x000f280000100800 */
[----:B------:R-:W5:Y:S04]  /*eab0*/  LDL R2, [R1+0xb0] ;  /* 0x0000b00001027983 */ /* 0x000f680000100800 */
[----:B------:R-:W5:Y:S04]  /*eac0*/  LDL R3, [R1+0x8c] ;  /* 0x00008c0001037983 */ /* 0x000f680000100800 */
[----:B------:R-:W0:Y:S01]  /*ead0*/  LDGDEPBAR ;  /* 0x00000000000079af */ /* 0x000e220000000000 */
[----:B--2---:R-:W-:Y:S05]  /*eae0*/  IMAD R0, R0, 0x80, R10 ;  /* 0x0000008000007824 */ /* 0x004fea00078e020a */
[----:B---3--:R-:W-:Y:S01]  /*eaf0*/  IADD3 R6, R6, R0, R9 ;  /* 0x0000000006067210 */ /* 0x008fe20007ffe009 */
[----:B------:R-:W-:Y:S04]  /*eb00*/  IMAD R0, R230, -0x30, RZ ;  /* 0xffffffd0e6007824 */ /* 0x000fe800078e02ff */
[----:B----4-:R-:W-:Y:S01]  /*eb10*/  IMAD.IADD R6, R4, 0x1, R6 ;  /* 0x0000000104067824 */ /* 0x010fe200078e0206 */
[----:B-----5:R-:W-:Y:S03]  /*eb20*/  IADD3 R9, -R2, 0x1, R0 ;  /* 0x0000000102097810 */ /* 0x020fe60007ffe100 */
[----:B------:R-:W-:Y:S01]  /*eb30*/  @P0 IMAD.HI.U32 R2, R6, c[0x0][0x2c8], RZ ;  /* 0x0000b20006020a27 */ /* 0x000fe200078e00ff */
[----:B------:R-:W-:Y:S04]  /*eb40*/  IADD3 R9, -R3, R9, R5 ;  /* 0x0000000903097210 */ /* 0x000fe80007ffe105 */
[----:B------:R-:W-:Y:S01]  /*eb50*/  @P0 SHF.R.U32.HI R6, RZ, c[0x0][0x2cc], R2 ;  /* 0x0000b300ff060a19 */ /* 0x000fe20000011602 */
[----:B------:R-:W-:-:S05]  /*eb60*/  BRA.DIV ~URZ, `(.L_x_1309) ;  /* 0x00011f727f007947 */ /* 0x000fca000b800000 */
[----:B------:R1:W2:Y:S02]  /*eb70*/  SHFL.IDX PT, R4, R6, RZ, 0x1c1f ;  /* 0x001c1fff06047589 */ /* 0x0002a400000e0000 */
.L_x_1449:
[----:B------:R-:W-:Y:S01]  /*eb80*/  LOP3.LUT R2, RZ, c[0x0][0x324], RZ, 0x33, !PT ;  /* 0x0000c900ff027a12 */ /* 0x000fe200078e33ff */
[----:B------:R-:W-:Y:S01]  /*eb90*/  IMAD.MOV.U32 R3, RZ, RZ, 0x1 ;  /* 0x00000001ff037424 */ /* 0x000fe200078e00ff */
[----:B------:R-:W-:Y:S03]  /*eba0*/  IADD3 R8, R9, c[0x0][0x328], RZ ;  /* 0x0000ca0009087a10 */ /* 0x000fe60007ffe0ff */
[----:B------:R-:W-:Y:S01]  /*ebb0*/  IMAD.IADD R9, R2, 0x1, R9 ;  /* 0x0000000102097824 */ /* 0x000fe200078e0209 */
[----:B------:R-:W-:Y:S02]  /*ebc0*/  ISETP.LE.AND P0, PT, R3, c[0x0][0x32c], PT ;  /* 0x0000cb0003007a0c */ /* 0x000fe40003f03270 */
[----:B--2---:R-:W-:Y:S01]  /*ebd0*/  IADD3 R3, R8, R4, RZ ;  /* 0x0000000408037210 */ /* 0x004fe20007ffe0ff */
[----:B------:R-:W-:Y:S10]  /*ebe0*/  IMAD.IADD R2, R9, 0x1, R4 ;  /* 0x0000000109027824 */ /* 0x000ff400078e0204 */
[----:B------:R-:W-:-:S05]  /*ebf0*/  @!P0 BRA `(.L_x_1310) ;  /* 0x000001a000008947 */ /* 0x000fca0003800000 */
[----:B------:R-:W2:Y:S01]  /*ec00*/  LDL R10, [R1+0x8c] ;  /* 0x00008c00010a7983 */ /* 0x000ea20000100800 */
[----:B------:R-:W-:Y:S01]  /*ec10*/  BSSY B0, `(.L_x_1311) ;  /* 0x0000012000007945 */ /* 0x000fe20003800000 */
[----:B--2---:R-:W-:Y:S04]  /*ec20*/  IADD3 R4, -R10, R5, R4 ;  /* 0x000000050a047210 */ /* 0x004fe80007ffe104 */
        /* <DEDUP_REMOVED lines=11> */
.L_x_1312:
[----:B------:R-:W-:Y:S04]  /*ece0*/  MOV R10, c[0x0][0x32c] ;  /* 0x0000cb00000a7a02 */ /* 0x000fe80000000f00 */
[----:B------:R-:W-:Y:S11]  /*ecf0*/  ISETP.NE.AND P0, PT, R10, 0x1, PT ;  /* 0x000000010a00780c */ /* 0x000ff60003f05270 */
[----:B------:R-:W-:Y:S02]  /*ed00*/  @!UPT UIADD3 URZ, URZ, URZ, URZ ;  /* 0x0000003f3f3ff290 */ /* 0x000fe4000fffe03f */
[----:B------:R-:W-:Y:S05]  /*ed10*/  @P0 IMAD.HI.U32 R10, R4, c[0x0][0x330], RZ ;  /* 0x0000cc00040a0a27 */ /* 0x000fea00078e00ff */
[----:B------:R-:W-:Y:S02]  /*ed20*/  @P0 SHF.R.U32.HI R4, RZ, c[0x0][0x334], R10 ;  /* 0x0000cd00ff040a19 */ /* 0x000fe4000001160a */
.L_x_1313:
[----:B------:R-:W-:Y:S05]  /*ed30*/  BSYNC B0 ;  /* 0x0000000000007941 */ /* 0x000fea0003800000 */
.L_x_1311:
[----:B------:R-:W2:Y:S02]  /*ed40*/  LDL R10, [R1+0xb0] ;  /* 0x0000b000010a7983 */ /* 0x000ea40000100800 */
[----:B--2---:R-:W-:Y:S04]  /*ed50*/  IMAD.IADD R10, R0, 0x1, -R10 ;  /* 0x00000001000a7824 */ /* 0x004fe800078e0a0a */
[----:B------:R-:W-:Y:S05]  /*ed60*/  IMAD R4, R4, c[0x0][0x32c], R10 ;  /* 0x0000cb0004047a24 */ /* 0x000fea00078e020a */
[----:B------:R-:W-:Y:S02]  /*ed70*/  IADD3 R10, R4, c[0x0][0x32c], RZ ;  /* 0x0000cb00040a7a10 */ /* 0x000fe40007ffe0ff */
[----:B------:R-:W-:Y:S02]  /*ed80*/  IMNMX R2, R2, R4, !PT ;  /* 0x0000000402027217 */ /* 0x000fe40007800200 */
[----:B------:R-:W-:Y:S02]  /*ed90*/  IMNMX R3, R3, R10, PT ;  /* 0x0000000a03037217 */ /* 0x000fe40003800200 */
.L_x_1310:
        /* <DEDUP_REMOVED lines=8> */
[C---:B------:R-:W-:Y:S02]  /*ee20*/  ISETP.GT.AND P0, PT, R2.reuse, RZ, !P0 ;  /* 0x000000ff0200720c */ /* 0x040fe40004704270 */
        /* <DEDUP_REMOVED lines=34> */
[C---:B------:R-:W-:Y:S04]  /*f050*/  ISETP.GT.AND P0, PT, R2.reuse, 0x19, !P4 ;  /* 0x000000190200780c */ /* 0x040fe80006704270 */
[----:B------:R-:W-:Y:S04]  /*f060*/  ISETP.LT.OR P0, PT, R3, 0x1a, P0 ;  /* 0x0000001a0300780c */ /* 0x000fe80000701670 */
[----:B------:R-:W-:Y:S02]  /*f070*/  FSEL R47, R19, -INF , !P0 ;  /* 0xff800000132f7808 */ /* 0x000fe40004000000 */
[C---:B------:R-:W-:Y:S04]  /*f080*/  ISETP.GT.AND P0, PT, R2.reuse, 0x20, !P3 ;  /* 0x000000200200780c */ /* 0x040fe80005f04270 */
[----:B------:R-:W-:Y:S04]  /*f090*/  ISETP.LT.OR P0, PT, R3, 0x21, P0 ;  /* 0x000000210300780c */ /* 0x000fe80000701670 */
[----:B------:R-:W-:Y:S02]  /*f0a0*/  FSEL R46, R17, -INF , !P0 ;  /* 0xff800000112e7808 */ /* 0x000fe40004000000 */
[----:B------:R-:W-:Y:S04]  /*f0b0*/  ISETP.GT.AND P0, PT, R2, 0x21, !P2 ;  /* 0x000000210200780c */ /* 0x000fe80005704270 */
[C---:B------:R-:W-:Y:S04]  /*f0c0*/  ISETP.LT.OR P0, PT, R3.reuse, 0x22, P0 ;  /* 0x000000220300780c */ /* 0x040fe80000701670 */
[----:B------:R-:W-:Y:S02]  /*f0d0*/  FSEL R45, R16, -INF , !P0 ;  /* 0xff800000102d7808 */ /* 0x000fe40004000000 */
[----:B------:R-:W-:Y:S04]  /*f0e0*/  ISETP.GT.AND P0, PT, R2, 0x28, !P1 ;  /* 0x000000280200780c */ /* 0x000fe80004f04270 */
[----:B------:R-:W-:Y:S04]  /*f0f0*/  ISETP.LT.OR P0, PT, R3, 0x29, P0 ;  /* 0x000000290300780c */ /* 0x000fe80000701670 */
[----:B------:R-:W-:Y:S02]  /*f100*/  FSEL R44, R44, -INF , !P0 ;  /* 0xff8000002c2c7808 */ /* 0x000fe40004000000 */
[----:B------:R-:W-:Y:S11]  /*f110*/  ISETP.GE.AND P0, PT, R0, 0x2a, PT ;  /* 0x0000002a0000780c */ /* 0x000ff60003f06270 */
[----:B------:R-:W-:Y:S02]  /*f120*/  @!UPT UIADD3 URZ, URZ, URZ, URZ ;  /* 0x0000003f3f3ff290 */ /* 0x000fe4000fffe03f */
[----:B------:R-:W-:Y:S02]  /*f130*/  @P0 LOP3.LUT R229, R229, 0x20, RZ, 0xfc, !PT ;  /* 0x00000020e5e50812 */ /* 0x000fe400078efcff */
[----:B------:R-:W-:Y:S04]  /*f140*/  ISETP.GT.AND P0, PT, R2, 0x29, !P0 ;  /* 0x000000290200780c */ /* 0x000fe80004704270 */
[----:B------:R-:W-:Y:S04]  /*f150*/  ISETP.LT.OR P0, PT, R3, 0x2a, P0 ;  /* 0x0000002a0300780c */ /* 0x000fe80000701670 */
[----:B------:R-:W-:Y:S01]  /*f160*/  FSEL R43, R43, -INF , !P0 ;  /* 0xff8000002b2b7808 */ /* 0x000fe20004000000 */
[----:B------:R-:W-:-:S06]  /*f170*/  BRA.DIV ~URZ, `(.L_x_1314) ;  /* 0x000119e27f007947 */ /* 0x000fcc000b800000 */
[----:B------:R2:W3:Y:S02]  /*f180*/  SHFL.IDX PT, R4, R6, 0x1, 0x1c1f ;  /* 0x003c1f0006047f89 */ /* 0x0004e400000e0000 */
.L_x_1450:
[----:B---3--:R-:W-:Y:S01]  /*f190*/  IADD3 R3, R8, R4, RZ ;  /* 0x0000000408037210 */ /* 0x008fe20007ffe0ff */
[----:B------:R-:W-:Y:S05]  /*f1a0*/  IMAD.MOV.U32 R2, RZ, RZ, 0x1 ;  /* 0x00000001ff027424 */ /* 0x000fea00078e00ff */
[----:B------:R-:W-:Y:S01]  /*f1b0*/  ISETP.LE.AND P0, PT, R2, c[0x0][0x32c], PT ;  /* 0x0000cb0002007a0c */ /* 0x000fe20003f03270 */
[----:B------:R-:W-:Y:S11]  /*f1c0*/  IMAD.IADD R2, R9, 0x1, R4 ;  /* 0x0000000109027824 */ /* 0x000ff600078e0204 */
[----:B------:R-:W-:Y:S01]  /*f1d0*/  @!UPT UIADD3 URZ, URZ, URZ, URZ ;  /* 0x0000003f3f3ff290 */ /* 0x000fe2000fffe03f */
[----:B------:R-:W-:-:S05]  /*f1e0*/  @!P0 BRA `(.L_x_1315) ;  /* 0x000001a000008947 */ /* 0x000fca0003800000 */
[----:B------:R-:W3:Y:S01]  /*f1f0*/  LDL R10, [R1+0x8c] ;  /* 0x00008c00010a7983 */ /* 0x000ee20000100800 */
[----:B------:R-:W-:Y:S01]  /*f200*/  BSSY B0, `(.L_x_1316) ;  /* 0x0000012000007945 */ /* 0x000fe20003800000 */
[----:B---3--:R-:W-:Y:S04]  /*f210*/  IADD3 R4, -R10, R5, R4 ;  /* 0x000000050a047210 */ /* 0x008fe80007ffe104 */
        /* <DEDUP_REMOVED lines=11> */
.L_x_1317:
[----:B------:R-:W-:Y:S04]  /*f2d0*/  MOV R10, c[0x0][0x32c] ;  /* 0x0000cb00000a7a02 */ /* 0x000fe80000000f00 */
[----:B------:R-:W-:Y:S11]  /*f2e0*/  ISETP.NE.AND P0, PT, R10, 0x1, PT ;  /* 0x000000010a00780c */ /* 0x000ff60003f05270 */
[----:B------:R-:W-:Y:S02]  /*f2f0*/  @!UPT UIADD3 URZ, URZ, URZ, URZ ;  /* 0x0000003f3f3ff290 */ /* 0x000fe4000fffe03f */
[----:B------:R-:W-:Y:S05]  /*f300*/  @P0 IMAD.HI.U32 R10, R4, c[0x0][0x330], RZ ;  /* 0x0000cc00040a0a27 */ /* 0x000fea00078e00ff */
[----:B------:R-:W-:Y:S02]  /*f310*/  @P0 SHF.R.U32.HI R4, RZ, c[0x0][0x334], R10 ;  /* 0x0000cd00ff040a19 */ /* 0x000fe4000001160a */
.L_x_1318:
[----:B------:R-:W-:Y:S05]  /*f320*/  BSYNC B0 ;  /* 0x0000000000007941 */ /* 0x000fea0003800000 */
.L_x_1316:
[----:B------:R-:W3:Y:S02]  /*f330*/  LDL R10, [R1+0xb0] ;  /* 0x0000b000010a7983 */ /* 0x000ee40000100800 */
[----:B---3--:R-:W-:Y:S04]  /*f340*/  IMAD.IADD R10, R0, 0x1, -R10 ;  /* 0x00000001000a7824 */ /* 0x008fe800078e0a0a */
[----:B------:R-:W-:Y:S05]  /*f350*/  IMAD R4, R4, c[0x0][0x32c], R10 ;  /* 0x0000cb0004047a24 */ /* 0x000fea00078e020a */
[----:B------:R-:W-:Y:S02]  /*f360*/  IADD3 R10, R4, c[0x0][0x32c], RZ ;  /* 0x0000cb00040a7a10 */ /* 0x000fe40007ffe0ff */
[----:B------:R-:W-:Y:S02]  /*f370*/  IMNMX R2, R2, R4, !PT ;  /* 0x0000000402027217 */ /* 0x000fe40007800200 */
[----:B------:R-:W-:Y:S02]  /*f380*/  IMNMX R3, R3, R10, PT ;  /* 0x0000000a03037217 */ /* 0x000fe40003800200 */
.L_x_1315:
[----:B------:R-:W-:Y:S04]  /*f390*/  LOP3.LUT P0, RZ, R229, 0x8, RZ, 0xc0, !PT ;  /* 0x00000008e5ff7812 */ /* 0x000fe8000780c0ff */
[C---:B------:R-:W-:Y:S04]  /*f3a0*/  ISETP.GT.AND P0, PT, R2.reuse, 0x1, !P0 ;  /* 0x000000010200780c */ /* 0x040fe80004704270 */
[----:B------:R-:W-:Y:S04]  /*f3b0*/  ISETP.LT.OR P0, PT, R3, 0x2, P0 ;  /* 0x000000020300780c */ /* 0x000fe80000701670 */
[----:B------:R-:W-:Y:S02]  /*f3c0*/  FSEL R17, R211, -INF , !P0 ;  /* 0xff800000d3117808 */ /* 0x000fe40004000000 */
[----:B------:R-:W-:Y:S04]  /*f3d0*/  LOP3.LUT P0, RZ, R229, 0x4, RZ, 0xc0, !PT ;  /* 0x00000004e5ff7812 */ /* 0x000fe8000780c0ff */
[----:B------:R-:W-:Y:S04]  /*f3e0*/  ISETP.GT.AND P0, PT, R2, 0x8, !P0 ;  /* 0x000000080200780c */ /* 0x000fe80004704270 */
[----:B------:R-:W-:Y:S04]  /*f3f0*/  ISETP.LT.OR P0, PT, R3, 0x9, P0 ;  /* 0x000000090300780c */ /* 0x000fe80000701670 */
[----:B------:R-:W-:Y:S02]  /*f400*/  FSEL R22, R194, -INF , !P0 ;  /* 0xff800000c2167808 */ /* 0x000fe40004000000 */
[----:B------:R-:W-:Y:S04]  /*f410*/  LOP3.LUT P0, RZ, R229, 0x2, RZ, 0xc0, !PT ;  /* 0x00000002e5ff7812 */ /* 0x000fe8000780c0ff */
[C---:B------:R-:W-:Y:S04]  /*f420*/  ISETP.GT.AND P0, PT, R2.reuse, 0x9, !P0 ;  /* 0x000000090200780c */ /* 0x040fe80004704270 */
[----:B------:R-:W-:Y:S04]  /*f430*/  ISETP.LT.OR P0, PT, R3, 0xa, P0 ;  /* 0x0000000a0300780c */ /* 0x000fe80000701670 */
[----:B------:R-:W-:Y:S02]  /*f440*/  FSEL R23, R23, -INF , !P0 ;  /* 0xff80000017177808 */ /* 0x000fe40004000000 */
[----:B------:R-:W-:Y:S04]  /*f450*/  LOP3.LUT P0, RZ, R229, 0x1, RZ, 0xc0, !PT ;  /* 0x00000001e5ff7812 */ /* 0x000fe8000780c0ff */
        /* <DEDUP_REMOVED lines=21> */
[----:B------:R-:W-:Y:S04]  /*f5b0*/  LOP3.LUT P0, RZ, R229, 0x10, RZ, 0xc0, !PT ;  /* 0x00000010e5ff7812 */ /* 0x000fe8000780c0ff */
[----:B------:R-:W-:Y:S04]  /*f5c0*/  ISETP.GT.AND P0, PT, R2, RZ, !P0 ;  /* 0x000000ff0200720c */ /* 0x000fe80004704270 */
[----:B------:R-:W-:Y:S04]  /*f5d0*/  ISETP.LT.OR P0, PT, R3, 0x1, P0 ;  /* 0x000000010300780c */ /* 0x000fe80000701670 */
[----:B------:R-:W-:Y:S02]  /*f5e0*/  FSEL R13, R214, -INF , !P0 ;  /* 0xff800000d60d7808 */ /* 0x000fe40004000000 */
[----:B------:R-:W-:Y:S04]  /*f5f0*/  LOP3.LUT P0, RZ, R229, 0x20, RZ, 0xc0, !PT ;  /* 0x00000020e5ff7812 */ /* 0x000fe8000780c0ff */
[----:B------:R-:W-:Y:S04]  /*f600*/  ISETP.GT.AND P0, PT, R2, 0x29, !P0 ;  /* 0x000000290200780c */ /* 0x000fe80004704270 */
[----:B------:R-:W-:Y:S04]  /*f610*/  ISETP.LT.OR P0, PT, R3, 0x2a, P0 ;  /* 0x0000002a0300780c */ /* 0x000fe80000701670 */
[----:B------:R-:W-:Y:S01]  /*f620*/  FSEL R35, R35, -INF , !P0 ;  /* 0xff80000023237808 */ /* 0x000fe20004000000 */
[----:B------:R-:W-:-:S06]  /*f630*/  BRA.DIV ~URZ, `(.L_x_1319) ;  /* 0x000115b27f007947 */ /* 0x000fcc000b800000 */
[----:B------:R3:W4:Y:S02]  /*f640*/  SHFL.IDX PT, R4, R6, 0x2, 0x1c1f ;  /* 0x005c1f0006047f89 */ /* 0x00072400000e0000 */
.L_x_1451:
[----:B----4-:R-:W-:Y:S01]  /*f650*/  IADD3 R3, R8, R4, RZ ;  /* 0x0000000408037210 */ /* 0x010fe20007ffe0ff */
[----:B------:R-:W-:Y:S05]  /*f660*/  IMAD.MOV.U32 R2, RZ, RZ, 0x1 ;  /* 0x00000001ff027424 */ /* 0x000fea00078e00ff */
[----:B------:R-:W-:Y:S01]  /*f670*/  ISETP.LE.AND P0, PT, R2, c[0x0][0x32c], PT ;  /* 0x0000cb0002007a0c */ /* 0x000fe20003f03270 */
[----:B------:R-:W-:Y:S11]  /*f680*/  IMAD.IADD R2, R9, 0x1, R4 ;  /* 0x0000000109027824 */ /* 0x000ff600078e0204 */
[----:B------:R-:W-:Y:S01]  /*f690*/  @!UPT UIADD3 URZ, URZ, URZ, URZ ;  /* 0x0000003f3f3ff290 */ /* 0x000fe2000fffe03f */
[----:B------:R-:W-:-:S05]  /*f6a0*/  @!P0 BRA `(.L_x_1320) ;  /* 0x000001a000008947 */ /* 0x000fca0003800000 */
[----:B------:R-:W4:Y:S01]  /*f6b0*/  LDL R10, [R1+0x8c] ;  /* 0x00008c00010a7983 */ /* 0x000f220000100800 */
[----:B------:R-:W-:Y:S01]  /*f6c0*/  BSSY B0, `(.L_x_1321) ;  /* 0x0000012000007945 */ /* 0x000fe20003800000 */
[----:B----4-:R-:W-:Y:S04]  /*f6d0*/  IADD3 R4, -R10, R5, R4 ;  /* 0x000000050a047210 */ /* 0x010fe80007ffe104 */
        /* <DEDUP_REMOVED lines=11> */
.L_x_1322:
[----:B------:R-:W-:Y:S04]  /*f790*/  MOV R10, c[0x0][0x32c] ;  /* 0x0000cb00000a7a02 */ /* 0x000fe80000000f00 */
[----:B------:R-:W-:Y:S11]  /*f7a0*/  ISETP.NE.AND P0, PT, R10, 0x1, PT ;  /* 0x000000010a00780c */ /* 0x000ff60003f05270 */
[----:B------:R-:W-:Y:S02]  /*f7b0*/  @!UPT UIADD3 URZ, URZ, URZ, URZ ;  /* 0x0000003f3f3ff290 */ /* 0x000fe4000fffe03f */
[----:B------:R-:W-:Y:S05]  /*f7c0*/  @P0 IMAD.HI.U32 R10, R4, c[0x0][0x330], RZ ;  /* 0x0000cc00040a0a27 */ /* 0x000fea00078e00ff */
[----:B------:R-:W-:Y:S02]  /*f7d0*/  @P0 SHF.R.U32.HI R4, RZ, c[0x0][0x334], R10 ;  /* 0x0000cd00ff040a19 */ /* 0x000fe4000001160a */
.L_x_1323:
[----:B------:R-:W-:Y:S05]  /*f7e0*/  BSYNC B0 ;  /* 0x0000000000007941 */ /* 0x000fea0003800000 */
.L_x_1321:
[----:B------:R-:W4:Y:S02]  /*f7f0*/  LDL R10, [R1+0xb0] ;  /* 0x0000b000010a7983 */ /* 0x000f240000100800 */
[----:B----4-:R-:W-:Y:S04]  /*f800*/  IMAD.IADD R10, R0, 0x1, -R10 ;  /* 0x00000001000a7824 */ /* 0x010fe800078e0a0a */
[----:B------:R-:W-:Y:S05]  /*f810*/  IMAD R4, R4, c[0x0][0x32c], R10 ;  /* 0x0000cb0004047a24 */ /* 0x000fea00078e020a */
[----:B------:R-:W-:Y:S02]  /*f820*/  IADD3 R10, R4, c[0x0][0x32c], RZ ;  /* 0x0000cb00040a7a10 */ /* 0x000fe40007ffe0ff */
[----:B------:R-:W-:Y:S02]  /*f830*/  IMNMX R2, R2, R4, !PT ;  /* 0x0000000402027217 */ /* 0x000fe40007800200 */
[----:B------:R-:W-:Y:S02]  /*f840*/  IMNMX R3, R3, R10, PT ;  /* 0x0000000a03037217 */ /* 0x000fe40003800200 */
.L_x_1320:
        /* <DEDUP_REMOVED lines=34> */
[----:B------:R-:W-:Y:S04]  /*fa70*/  LOP3.LUT P0, RZ, R229, 0x10, RZ, 0xc0, !PT ;  /* 0x00000010e5ff7812 */ /* 0x000fe8000780c0ff */
[C---:B------:R-:W-:Y:S04]  /*fa80*/  ISETP.GT.AND P0, PT, R2.reuse, RZ, !P0 ;  /* 0x000000ff0200720c */ /* 0x040fe80004704270 */
[----:B------:R-:W-:Y:S04]  /*fa90*/  ISETP.LT.OR P0, PT, R3, 0x1, P0 ;  /* 0x000000010300780c */ /* 0x000fe80000701670 */
[----:B------:R-:W-:Y:S02]  /*faa0*/  FSEL R12, R233, -INF , !P0 ;  /* 0xff800000e90c7808 */ /* 0x000fe40004000000 */
[----:B------:R-:W-:Y:S04]  /*fab0*/  LOP3.LUT P0, RZ, R229, 0x20, RZ, 0xc0, !PT ;  /* 0x00000020e5ff7812 */ /* 0x000fe8000780c0ff */
[----:B------:R-:W-:Y:S04]  /*fac0*/  ISETP.GT.AND P0, PT, R2, 0x29, !P0 ;  /* 0x000000290200780c */ /* 0x000fe80004704270 */
[----:B------:R-:W-:Y:S04]  /*fad0*/  ISETP.LT.OR P0, PT, R3, 0x2a, P0 ;  /* 0x0000002a0300780c */ /* 0x000fe80000701670 */
[----:B------:R-:W-:Y:S01]  /*fae0*/  FSEL R27, R27, -INF , !P0 ;  /* 0xff8000001b1b7808 */ /* 0x000fe20004000000 */
[----:B------:R-:W-:-:S06]  /*faf0*/  BRA.DIV ~URZ, `(.L_x_1324) ;  /* 0x000111827f007947 */ /* 0x000fcc000b800000 */
[----:B------:R4:W1:Y:S02]  /*fb00*/  SHFL.IDX PT, R4, R6, 0x3, 0x1c1f ;  /* 0x007c1f0006047f89 */ /* 0x00086400000e0000 */
.L_x_1452:
[----:B-1----:R-:W-:Y:S01]  /*fb10*/  IADD3 R3, R8, R4, RZ ;  /* 0x0000000408037210 */ /* 0x002fe20007ffe0ff */
[----:B------:R-:W-:Y:S05]  /*fb20*/  IMAD.MOV.U32 R2, RZ, RZ, 0x1 ;  /* 0x00000001ff027424 */ /* 0x000fea00078e00ff */
[----:B------:R-:W-:Y:S01]  /*fb30*/  ISETP.LE.AND P0, PT, R2, c[0x0][0x32c], PT ;  /* 0x0000cb0002007a0c */ /* 0x000fe20003f03270 */
[----:B------:R-:W-:Y:S11]  /*fb40*/  IMAD.IADD R2, R9, 0x1, R4 ;  /* 0x0000000109027824 */ /* 0x000ff600078e0204 */
[----:B------:R-:W-:Y:S01]  /*fb50*/  @!UPT UIADD3 URZ, URZ, URZ, URZ ;  /* 0x0000003f3f3ff290 */ /* 0x000fe2000fffe03f */
[----:B------:R-:W-:-:S05]  /*fb60*/  @!P0 BRA `(.L_x_1325) ;  /* 0x000001a000008947 */ /* 0x000fca0003800000 */
[----:B--234-:R-:W2:Y:S01]  /*fb70*/  LDL R6, [R1+0x8c] ;  /* 0x00008c0001067983 */ /* 0x01cea20000100800 */
        /* <DEDUP_REMOVED lines=13> */
.L_x_1327:
[----:B------:R-:W-:Y:S04]  /*fc50*/  MOV R6, c[0x0][0x32c] ;  /* 0x0000cb0000067a02 */ /* 0x000fe80000000f00 */
[----:B------:R-:W-:Y:S11]  /*fc60*/  ISETP.NE.AND P0, PT, R6, 0x1, PT ;  /* 0x000000010600780c */ /* 0x000ff60003f05270 */
[----:B------:R-:W-:Y:S02]  /*fc70*/  @!UPT UIADD3 URZ, URZ, URZ, URZ ;  /* 0x0000003f3f3ff290 */ /* 0x000fe4000fffe03f */
[----:B------:R-:W-:Y:S05]  /*fc80*/  @P0 IMAD.HI.U32 R6, R4, c[0x0][0x330], RZ ;  /* 0x0000cc0004060a27 */ /* 0x000fea00078e00ff */
[----:B------:R-:W-:Y:S02]  /*fc90*/  @P0 SHF.R.U32.HI R4, RZ, c[0x0][0x334], R6 ;  /* 0x0000cd00ff040a19 */ /* 0x000fe40000011606 */
.L_x_1328:
[----:B------:R-:W-:Y:S05]  /*fca0*/  BSYNC B0 ;  /* 0x0000000000007941 */ /* 0x000fea0003800000 */
.L_x_1326:
[----:B------:R-:W2:Y:S02]  /*fcb0*/  LDL R6, [R1+0xb0] ;  /* 0x0000b00001067983 */ /* 0x000ea40000100800 */
[----:B--2---:R-:W-:Y:S04]  /*fcc0*/  IMAD.IADD R0, R0, 0x1, -R6 ;  /* 0x0000000100007824 */ /* 0x004fe800078e0a06 */
[----:B------:R-:W-:Y:S05]  /*fcd0*/  IMAD R4, R4, c[0x0][0x32c], R0 ;  /* 0x0000cb0004047a24 */ /* 0x000fea00078e0200 */
[----:B------:R-:W-:Y:S02]  /*fce0*/  IADD3 R0, R4, c[0x0][0x32c], RZ ;  /* 0x0000cb0004007a10 */ /* 0x000fe40007ffe0ff */
[----:B------:R-:W-:Y:S02]  /*fcf0*/  IMNMX R2, R2, R4, !PT ;  /* 0x0000000402027217 */ /* 0x000fe40007800200 */
[----:B------:R-:W-:Y:S02]  /*fd00*/  IMNMX R3, R3, R0, PT ;  /* 0x0000000003037217 */ /* 0x000fe40003800200 */
.L_x_1325:
[----:B------:R-:W-:Y:S02]  /*fd10*/  LOP3.LUT P0, RZ, R229, 0x10, RZ, 0xc0, !PT ;  /* 0x00000010e5ff7812 */ /* 0x000fe4000780c0ff */
[C---:B------:R-:W-:Y:S02]  /*fd20*/  ISETP.GT.AND P1, PT, R2.reuse, 0x28, !P1 ;  /* 0x000000280200780c */ /* 0x040fe40004f24270 */
[C---:B------:R-:W-:Y:S02]  /*fd30*/  ISETP.GT.AND P0, PT, R2.reuse, RZ, !P0 ;  /* 0x000000ff0200720c */ /* 0x040fe40004704270 */
[----:B------:R-:W-:Y:S02]  /*fd40*/  FMNMX.FTZ R0, R13, R140, !PT ;  /* 0x0000008c0d007209 */ /* 0x000fe40007810000 */
[C---:B------:R-:W-:Y:S02]  /*fd50*/  ISETP.LT.OR P0, PT, R3.reuse, 0x1, P0 ;  /* 0x000000010300780c */ /* 0x040fe40000701670 */
[----:B------:R-:W-:Y:S02]  /*fd60*/  ISETP.LT.OR P1, PT, R3, 0x29, P1 ;  /* 0x000000290300780c */ /* 0x000fe40000f21670 */
[----:B------:R-:W-:Y:S02]  /*fd70*/  FSEL R11, R235, -INF , !P0 ;  /* 0xff800000eb0b7808 */ /* 0x000fe40004000000 */
[----:B------:R-:W-:Y:S02]  /*fd80*/  LOP3.LUT P0, RZ, R229, 0x8, RZ, 0xc0, !PT ;  /* 0x00000008e5ff7812 */ /* 0x000fe4000780c0ff */
[----:B------:R-:W-:Y:S02]  /*fd90*/  FMNMX.FTZ R0, R17, R0, !PT ;  /* 0x0000000011007209 */ /* 0x000fe40007810000 */
[----:B------:R-:W-:Y:S02]  /*fda0*/  ISETP.GT.AND P0, PT, R2, 0x1, !P0 ;  /* 0x000000010200780c */ /* 0x000fe40004704270 */
[----:B------:R-:W-:Y:S02]  /*fdb0*/  FSEL R193, R136, -INF , !P1 ;  /* 0xff80000088c17808 */ /* 0x000fe40004800000 */
        /* <DEDUP_REMOVED lines=14> */
[C---:B------:R-:W-:Y:S02]  /*fea0*/  ISETP.GT.AND P0, PT, R2.reuse, 0x11, !P6 ;  /* 0x000000110200780c */ /* 0x040fe40007704270 */
[----:B------:R-:W-:Y:S02]  /*feb0*/  LOP3.LUT P6, RZ, R229, 0x20, RZ, 0xc0, !PT ;  /* 0x00000020e5ff7812 */ /* 0x000fe400078cc0ff */
        /* <DEDUP_REMOVED lines=14> */
[----:B------:R-:W-:Y:S02]  /*ffa0*/  ISETP.GT.AND P0, PT, R2, 0x29, !P6 ;  /* 0x000000290200780c */ /* 0x000fe40007704270 */
[----:B------:R-:W-:Y:S02]  /*ffb0*/  FMNMX.FTZ R2, R18, R139, !PT ;  /* 0x0000008b12027209 */ /* 0x000fe40007810000 */
[----:B------:R-:W-:Y:S02]  /*ffc0*/  ISETP.LT.OR P0, PT, R3, 0x2a, P0 ;  /* 0x0000002a0300780c */ /* 0x000fe40000701670 */
        /* <DEDUP_REMOVED lines=37> */
[----:B------:R-:W-:Y:S02]  /*10220*/  FSEL R192, R51, -INF , !P0 ;  /* 0xff80000033c07808 */ /* 0x000fe40004000000 */
[----:B------:R-:W-:Y:S02]  /*10230*/  FMNMX.FTZ R4, R44, R4, !PT ;  /* 0x000000042c047209 */ /* 0x000fe40007810000 */
[----:B------:R-:W-:Y:S02]  /*10240*/  FMNMX.FTZ R137, R41, R137, !PT ;  /* 0x0000008929897209 */ /* 0x000fe40007810000 */
[----:B------:R-:W-:Y:S02]  /*10250*/  FMNMX.FTZ R2, R34, R2, !PT ;  /* 0x0000000222027209 */ /* 0x000fe40007810000 */
[----:B------:R-:W-:Y:S02]  /*10260*/  FMNMX.FTZ R0, R193, R0, !PT ;  /* 0x00000000c1007209 */ /* 0x000fe40007810000 */
[----:B------:R-:W-:Y:S02]  /*10270*/  FMNMX.FTZ R4, R43, R4, !PT ;  /* 0x000000042b047209 */ /* 0x000fe40007810000 */
[----:B------:R-:W-:Y:S02]  /*10280*/  FMNMX.FTZ R137, R35, R137, !PT ;  /* 0x0000008923897209 */ /* 0x000fe40007810000 */
[----:B------:R-:W-:Y:S02]  /*10290*/  FMNMX.FTZ R136, R27, R2, !PT ;  /* 0x000000021b887209 */ /* 0x000fe40007810000 */
[----:B--234-:R-:W-:Y:S01]  /*102a0*/  FMNMX.FTZ R6, R192, R0, !PT ;  /* 0x00000000c0067209 */ /* 0x01cfe20007810000 */
[----:B------:R-:W-:-:S05]  /*102b0*/  BRA.DIV ~URZ, `(.L_x_1329) ;  /* 0x00010a527f007947 */ /* 0x000fca000b800000 */
[----:B------:R1:W2:Y:S02]  /*102c0*/  SHFL.BFLY PT, R0, R4, 0x2, 0x1f ;  /* 0x0c401f0004007f89 */ /* 0x0002a400000e0000 */
.L_x_1453:
[----:B-12---:R-:W-:Y:S01]  /*102d0*/  FMNMX.FTZ R4, R4, R0, !PT ;  /* 0x0000000004047209 */ /* 0x006fe20007810000 */
[----:B------:R-:W-:-:S05]  /*102e0*/  BRA.DIV ~URZ, `(.L_x_1330) ;  /* 0x00010a727f007947 */ /* 0x000fca000b800000 */
[----:B------:R-:W-:Y:S04]  /*102f0*/  SHFL.BFLY PT, R0, R137, 0x2, 0x1f ;  /* 0x0c401f0089007f89 */ /* 0x000fe800000e0000 */
[----:B------:R-:W-:Y:S04]  /*10300*/  SHFL.BFLY PT, R2, R136, 0x2, 0x1f ;  /* 0x0c401f0088027f89 */ /* 0x000fe800000e0000 */
[----:B------:R-:W-:Y:S04]  /*10310*/  SHFL.BFLY PT, R3, R6, 0x2, 0x1f ;  /* 0x0c401f0006037f89 */ /* 0x000fe800000e0000 */
[----:B------:R-:W1:Y:S02]  /*10320*/  SHFL.BFLY PT, R138, R4, 0x1, 0x1f ;  /* 0x0c201f00048a7f89 */ /* 0x000e6400000e0000 */
[----:B-1----:R-:W-:Y:S02]  /*10330*/  FMNMX.FTZ R138, R4, R138, !PT ;  /* 0x0000008a048a7209 */ /* 0x002fe40007810000 */
[----:B------:R-:W-:Y:S02]  /*10340*/  FMNMX.FTZ R137, R137, R0, !PT ;  /* 0x0000000089897209 */ /* 0x000fe40007810000 */
[----:B------:R-:W-:Y:S02]  /*10350*/  FMNMX.FTZ R136, R136, R2, !PT ;  /* 0x0000000288887209 */ /* 0x000fe40007810000 */
[----:B------:R-:W-:Y:S01]  /*10360*/  FMNMX.FTZ R6, R6, R3, !PT ;  /* 0x0000000306067209 */ /* 0x000fe20007810000 */
[----:B------:R-:W1:Y:S04]  /*10370*/  SHFL.BFLY PT, R0, R137, 0x1, 0x1f ;  /* 0x0c201f0089007f89 */ /* 0x000e6800000e0000 */
[----:B------:R-:W2:Y:S04]  /*10380*/  SHFL.BFLY PT, R2, R136, 0x1, 0x1f ;  /* 0x0c201f0088027f89 */ /* 0x000ea800000e0000 */
[----:B------:R3:W4:Y:S01]  /*10390*/  SHFL.BFLY PT, R3, R6, 0x1, 0x1f ;  /* 0x0c201f0006037f89 */ /* 0x00072200000e0000 */
[----:B-1----:R-:W-:Y:S02]  /*103a0*/  FMNMX.FTZ R137, R137, R0, !PT ;  /* 0x0000000089897209 */ /* 0x002fe40007810000 */
[----:B--2---:R-:W-:Y:S02]  /*103b0*/  FMNMX.FTZ R136, R136, R2, !PT ;  /* 0x0000000288887209 */ /* 0x004fe40007810000 */
.L_x_1454:
[C---:B------:R-:W-:Y:S01]  /*103c0*/  FMUL.FTZ R8, R138.reuse, c[0x0][0x2d0] ;  /* 0x0000b4008a087a20 */ /* 0x040fe20000410000 */
[----:B------:R-:W-:Y:S01]  /*103d0*/  FSETP.NEU.FTZ.AND P0, PT, R138, -INF , PT ;  /* 0xff8000008a00780b */ /* 0x000fe20003f1d000 */
[C---:B------:R-:W-:Y:S01]  /*103e0*/  FMUL.FTZ R9, R137.reuse, c[0x0][0x2d0] ;  /* 0x0000b40089097a20 */ /* 0x040fe20000410000 */
[----:B------:R-:W-:Y:S01]  /*103f0*/  FSETP.NEU.FTZ.AND P1, PT, R137, -INF , PT ;  /* 0xff8000008900780b */ /* 0x000fe20003f3d000 */
[----:B------:R-:W2:Y:S01]  /*10400*/  LDL.LU R252, [R1+0x90] ;  /* 0x0000900001fc7983 */ /* 0x000ea20000300800 */
[----:B------:R-:W-:Y:S01]  /*10410*/  FSEL R8, R8, RZ, P0 ;  /* 0x000000ff08087208 */ /* 0x000fe20000000000 */
[----:B------:R-:W-:Y:S01]  /*10420*/  FMUL.FTZ R10, R136, c[0x0][0x2d0] ;  /* 0x0000b400880a7a20 */ /* 0x000fe20000410000 */
[----:B------:R-:W-:Y:S01]  /*10430*/  FSEL R9, R9, RZ, P1 ;  /* 0x000000ff09097208 */ /* 0x000fe20000800000 */
[----:B------:R-:W-:Y:S01]  /*10440*/  WARPSYNC 0xffffffff ;  /* 0xffffffff00007948 */ /* 0x000fe20003800000 */
[----:B---34-:R-:W-:Y:S01]  /*10450*/  FMNMX.FTZ R6, R3, R6, !PT ;  /* 0x0000000603067209 */ /* 0x018fe20007810000 */
[--C-:B------:R-:W-:Y:S02]  /*10460*/  FFMA.FTZ R0, R18, c[0x0][0x2d0], -R8.reuse ;  /* 0x0000b40012007a23 */ /* 0x100fe40000010808 */
[--C-:B------:R-:W-:Y:S02]  /*10470*/  FFMA.FTZ R2, R24, c[0x0][0x2d0], -R8.reuse ;  /* 0x0000b40018027a23 */ /* 0x100fe40000010808 */
[----:B------:R1:W-:Y:S01]  /*10480*/  MUFU.EX2 R18, R0 ;  /* 0x0000000000127308 */ /* 0x0003e20000000800 */
[--C-:B------:R-:W-:Y:S02]  /*10490*/  FFMA.FTZ R208, R47, c[0x0][0x2d0], -R8.reuse ;  /* 0x0000b4002fd07a23 */ /* 0x100fe40000010808 */
[--C-:B------:R-:W-:Y:S02]  /*104a0*/  FFMA.FTZ R242, R46, c[0x0][0x2d0], -R8.reuse ;  /* 0x0000b4002ef27a23 */ /* 0x100fe40000010808 */
[--C-:B------:R-:W-:Y:S02]  /*104b0*/  FFMA.FTZ R241, R45, c[0x0][0x2d0], -R8.reuse ;  /* 0x0000b4002df17a23 */ /* 0x100fe40000010808 */
[--C-:B------:R-:W-:Y:S02]  /*104c0*/  FFMA.FTZ R240, R44, c[0x0][0x2d0], -R8.reuse ;  /* 0x0000b4002cf07a23 */ /* 0x100fe40000010808 */
[--C-:B------:R-:W-:Y:S01]  /*104d0*/  FFMA.FTZ R210, R49, c[0x0][0x2d0], -R8.reuse ;  /* 0x0000b40031d27a23 */ /* 0x100fe20000010808 */
[----:B------:R3:W-:Y:S01]  /*104e0*/  MUFU.EX2 R248, R2 ;  /* 0x0000000200f87308 */ /* 0x0007e20000000800 */
[--C-:B------:R-:W-:Y:S01]  /*104f0*/  FFMA.FTZ R209, R48, c[0x0][0x2d0], -R8.reuse ;  /* 0x0000b40030d17a23 */ /* 0x100fe20000010808 */
[----:B------:R-:W-:Y:S01]  /*10500*/  LDSM.16.MT88.4 R44, [R218+0x2080] ;  /* 0x00208000da2c783b */ /* 0x000fe20000004200 */
[--C-:B------:R-:W-:Y:S02]  /*10510*/  FFMA.FTZ R211, R50, c[0x0][0x2d0], -R8.reuse ;  /* 0x0000b40032d37a23 */ /* 0x100fe40000010808 */
[--C-:B------:R-:W-:Y:S02]  /*10520*/  FFMA.FTZ R235, R43, c[0x0][0x2d0], -R8.reuse ;  /* 0x0000b4002beb7a23 */ /* 0x100fe40000010808 */
[--C-:B------:R-:W-:Y:S02]  /*10530*/  FFMA.FTZ R206, R39, c[0x0][0x2d0], -R9.reuse ;  /* 0x0000b40027ce7a23 */ /* 0x100fe40000010809 */
[--C-:B------:R-:W-:Y:S01]  /*10540*/  FFMA.FTZ R205, R38, c[0x0][0x2d0], -R9.reuse ;  /* 0x0000b40026cd7a23 */ /* 0x100fe20000010809 */
[----:B------:R-:W-:Y:S01]  /*10550*/  MUFU.EX2 R211, R211 ;  /* 0x000000d300d37308 */ /* 0x000fe20000000800 */
[--C-:B------:R-:W-:Y:S02]  /*10560*/  FFMA.FTZ R204, R37, c[0x0][0x2d0], -R9.reuse ;  /* 0x0000b40025cc7a23 */ /* 0x100fe40000010809 */
[--C-:B------:R-:W-:Y:S02]  /*10570*/  FFMA.FTZ R234, R36, c[0x0][0x2d0], -R9.reuse ;  /* 0x0000b40024ea7a23 */ /* 0x100fe40000010809 */
[--C-:B-1----:R-:W-:Y:S02]  /*10580*/  FFMA.FTZ R0, R13, c[0x0][0x2d0], -R9.reuse ;  /* 0x0000b4000d007a23 */ /* 0x102fe40000010809 */
[--C-:B------:R-:W-:Y:S02]  /*10590*/  FFMA.FTZ R207, R40, c[0x0][0x2d0], -R9.reuse ;  /* 0x0000b40028cf7a23 */ /* 0x100fe40000010809 */
[--C-:B------:R-:W-:Y:S01]  /*105a0*/  FFMA.FTZ R233, R42, c[0x0][0x2d0], -R9.reuse ;  /* 0x0000b4002ae97a23 */ /* 0x100fe20000010809 */
[----:B------:R1:W-:Y:S01]  /*105b0*/  MUFU.EX2 R13, R0 ;  /* 0x00000000000d7308 */ /* 0x0003e20000000800 */
[--C-:B------:R-:W-:Y:S02]  /*105c0*/  FFMA.FTZ R232, R41, c[0x0][0x2d0], -R9.reuse ;  /* 0x0000b40029e87a23 */ /* 0x100fe40000010809 */
[--C-:B------:R-:W-:Y:S02]  /*105d0*/  FFMA.FTZ R215, R35, c[0x0][0x2d0], -R9.reuse ;  /* 0x0000b40023d77a23 */ /* 0x100fe40000010809 */
[--C-:B---3--:R-:W-:Y:S05]  /*105e0*/  FFMA.FTZ R2, R23, c[0x0][0x2d0], -R9.reuse ;  /* 0x0000b40017027a23 */ /* 0x108fea0000010809 */
[----:B------:R-:W-:Y:S10]  /*105f0*/  MUFU.EX2 R143, R2 ;  /* 0x00000002008f7308 */ /* 0x000ff40000000800 */
[----:B------:R-:W-:Y:S01]  /*10600*/  MUFU.EX2 R235, R235 ;  /* 0x000000eb00eb7308 */ /* 0x000fe20000000800 */
[--C-:B-1----:R-:W-:Y:S09]  /*10610*/  FFMA.FTZ R0, R17, c[0x0][0x2d0], -R9.reuse ;  /* 0x0000b40011007a23 */ /* 0x102ff20000010809 */
[----:B------:R1:W-:Y:S10]  /*10620*/  MUFU.EX2 R247, R0 ;  /* 0x0000000000f77308 */ /* 0x0003f40000000800 */
[----:B------:R-:W-:Y:S10]  /*10630*/  MUFU.EX2 R215, R215 ;  /* 0x000000d700d77308 */ /* 0x000ff40000000800 */
[----:B------:R-:W-:Y:S01]  /*10640*/  MUFU.EX2 R242, R242 ;  /* 0x000000f200f27308 */ /* 0x000fe20000000800 */
[--C-:B-1----:R-:W-:Y:S09]  /*10650*/  FFMA.FTZ R0, R25, c[0x0][0x2d0], -R8.reuse ;  /* 0x0000b40019007a23 */ /* 0x102ff20000010808 */
[----:B------:R1:W-:Y:S10]  /*10660*/  MUFU.EX2 R249, R0 ;  /* 0x0000000000f97308 */ /* 0x0003f40000000800 */
[----:B------:R-:W-:Y:S10]  /*10670*/  MUFU.EX2 R241, R241 ;  /* 0x000000f100f17308 */ /* 0x000ff40000000800 */
[----:B------:R-:W-:Y:S01]  /*10680*/  MUFU.EX2 R234, R234 ;  /* 0x000000ea00ea7308 */ /* 0x000fe20000000800 */
[----:B-1----:R-:W-:Y:S09]  /*10690*/  FFMA.FTZ R0, R26, c[0x0][0x2d0], -R8 ;  /* 0x0000b4001a007a23 */ /* 0x002ff20000010808 */
[----:B------:R1:W-:Y:S10]  /*106a0*/  MUFU.EX2 R54, R0 ;  /* 0x0000000000367308 */ /* 0x0003f40000000800 */
[----:B------:R-:W-:Y:S10]  /*106b0*/  MUFU.EX2 R233, R233 ;  /* 0x000000e900e97308 */ /* 0x000ff40000000800 */
[----:B------:R-:W-:Y:S01]  /*106c0*/  MUFU.EX2 R240, R240 ;  /* 0x000000f000f07308 */ /* 0x000fe20000000800 */
[----:B-1----:R-:W-:Y:S09]  /*106d0*/  FFMA.FTZ R0, R22, c[0x0][0x2d0], -R9 ;  /* 0x0000b40016007a23 */ /* 0x002ff20000010809 */
[----:B------:R1:W-:Y:S10]  /*106e0*/  MUFU.EX2 R142, R0 ;  /* 0x00000000008e7308 */ /* 0x0003f40000000800 */
[----:B------:R-:W-:Y:S01]  /*106f0*/  MUFU.EX2 R232, R232 ;  /* 0x000000e800e87308 */ /* 0x000fe20000000800 */
[----:B-1----:R-:W-:Y:S02]  /*10700*/  FSEL R0, R138, RZ, P0 ;  /* 0x000000ff8a007208 */ /* 0x002fe40000000000 */
[----:B------:R-:W-:Y:S03]  /*10710*/  FSETP.NEU.FTZ.AND P0, PT, R136, -INF , PT ;  /* 0xff8000008800780b */ /* 0x000fe60003f1d000 */
[----:B------:R-:W-:Y:S01]  /*10720*/  FADD.FTZ R0, -R0, R139 ;  /* 0x0000008b00007221 */ /* 0x000fe20000010100 */
[----:B------:R-:W-:Y:S01]  /*10730*/  FSEL R10, R10, RZ, P0 ;  /* 0x000000ff0a0a7208 */ /* 0x000fe20000000000 */
[----:B------:R-:W-:Y:S01]  /*10740*/  FMUL.FTZ R139, R6, c[0x0][0x2d0] ;  /* 0x0000b400068b7a20 */ /* 0x000fe20000410000 */
[----:B------:R-:W-:Y:S01]  /*10750*/  FSEL R4, R136, RZ, P0 ;  /* 0x000000ff88047208 */ /* 0x000fe20000000000 */
[----:B------:R-:W-:Y:S01]  /*10760*/  FMUL.FTZ R0, R0, c[0x0][0x2d0] ;  /* 0x0000b40000007a20 */ /* 0x000fe20000410000 */
[----:B------:R-:W-:Y:S01]  /*10770*/  FSETP.NEU.FTZ.AND P0, PT, R6, -INF , PT ;  /* 0xff8000000600780b */ /* 0x000fe20003f1d000 */
[--C-:B------:R-:W-:Y:S02]  /*10780*/  FFMA.FTZ R2, R12, c[0x0][0x2d0], -R10.reuse ;  /* 0x0000b4000c027a23 */ /* 0x100fe4000001080a */
[--C-:B------:R-:W-:Y:S01]  /*10790*/  FFMA.FTZ R197, R31, c[0x0][0x2d0], -R10.reuse ;  /* 0x0000b4001fc57a23 */ /* 0x100fe2000001080a */
[----:B------:R-:W-:Y:S01]  /*107a0*/  FSEL R139, R139, RZ, P0 ;  /* 0x000000ff8b8b7208 */ /* 0x000fe20000000000 */
[----:B------:R1:W-:Y:S01]  /*107b0*/  MUFU.EX2 R245, R2 ;  /* 0x0000000200f57308 */ /* 0x0003e20000000800 */
[--C-:B------:R-:W-:Y:S02]  /*107c0*/  FFMA.FTZ R201, R30, c[0x0][0x2d0], -R10.reuse ;  /* 0x0000b4001ec97a23 */ /* 0x100fe4000001080a */
[--C-:B------:R-:W-:Y:S02]  /*107d0*/  FFMA.FTZ R213, R29, c[0x0][0x2d0], -R10.reuse ;  /* 0x0000b4001dd57a23 */ /* 0x100fe4000001080a */
[----:B------:R-:W-:Y:S02]  /*107e0*/  FFMA.FTZ R8, R19, c[0x0][0x2d0], -R139 ;  /* 0x0000b40013087a23 */ /* 0x000fe4000001088b */
[--C-:B------:R-:W-:Y:S02]  /*107f0*/  FFMA.FTZ R212, R28, c[0x0][0x2d0], -R10.reuse ;  /* 0x0000b4001cd47a23 */ /* 0x100fe4000001080a */
[----:B------:R-:W3:Y:S01]  /*10800*/  LDSM.16.MT88.4 R28, [R217+0x2080] ;  /* 0x00208000d91c783b */ /* 0x000ee20000004200 */
[----:B------:R-:W4:Y:S01]  /*10810*/  MUFU.EX2 R0, R0 ;  /* 0x0000000000007308 */ /* 0x000f220000000800 */
[--C-:B------:R-:W-:Y:S02]  /*10820*/  FFMA.FTZ R199, R33, c[0x0][0x2d0], -R10.reuse ;  /* 0x0000b40021c77a23 */ /* 0x100fe4000001080a */
[--C-:B------:R-:W-:Y:S02]  /*10830*/  FFMA.FTZ R198, R32, c[0x0][0x2d0], -R10.reuse ;  /* 0x0000b40020c67a23 */ /* 0x100fe4000001080a */
[--C-:B------:R-:W-:Y:S02]  /*10840*/  FFMA.FTZ R214, R34, c[0x0][0x2d0], -R10.reuse ;  /* 0x0000b40022d67a23 */ /* 0x100fe4000001080a */
[--C-:B------:R-:W-:Y:S03]  /*10850*/  FFMA.FTZ R231, R27, c[0x0][0x2d0], -R10.reuse ;  /* 0x0000b4001be77a23 */ /* 0x100fe6000001080a */
[----:B------:R-:W-:Y:S01]  /*10860*/  MUFU.EX2 R51, R8 ;  /* 0x0000000800337308 */ /* 0x000fe20000000800 */
[--C-:B-1----:R-:W-:Y:S09]  /*10870*/  FFMA.FTZ R2, R15, c[0x0][0x2d0], -R10.reuse ;  /* 0x0000b4000f027a23 */ /* 0x102ff2000001080a */
[----:B------:R1:W5:Y:S10]  /*10880*/  MUFU.EX2 R246, R2 ;  /* 0x0000000200f67308 */ /* 0x0003740000000800 */
[----:B------:R-:W-:Y:S10]  /*10890*/  MUFU.EX2 R231, R231 ;  /* 0x000000e700e77308 */ /* 0x000ff40000000800 */
[----:B------:R-:W-:Y:S01]  /*108a0*/  MUFU.EX2 R213, R213 ;  /* 0x000000d500d57308 */ /* 0x000fe20000000800 */
[--C-:B-1----:R-:W-:Y:S09]  /*108b0*/  FFMA.FTZ R2, R16, c[0x0][0x2d0], -R10.reuse ;  /* 0x0000b40010027a23 */ /* 0x102ff2000001080a */
[----:B------:R1:W-:Y:S10]  /*108c0*/  MUFU.EX2 R55, R2 ;  /* 0x0000000200377308 */ /* 0x0003f40000000800 */
[----:B------:R-:W-:Y:S10]  /*108d0*/  MUFU.EX2 R212, R212 ;  /* 0x000000d400d47308 */ /* 0x000ff40000000800 */
[----:B------:R-:W-:Y:S01]  /*108e0*/  MUFU.EX2 R214, R214 ;  /* 0x000000d600d67308 */ /* 0x000fe20000000800 */
[----:B-1----:R-:W-:Y:S09]  /*108f0*/  FFMA.FTZ R2, R20, c[0x0][0x2d0], -R10 ;  /* 0x0000b40014027a23 */ /* 0x002ff2000001080a */
[----:B------:R1:W-:Y:S02]  /*10900*/  MUFU.EX2 R250, R2 ;  /* 0x0000000200fa7308 */ /* 0x0003e40000000800 */
[----:B-1----:R-:W-:Y:S01]  /*10910*/  FSEL R2, R137, RZ, P1 ;  /* 0x000000ff89027208 */ /* 0x002fe20000800000 */
[C---:B----4-:R-:W-:Y:S02]  /*10920*/  FMUL.FTZ R36, R0.reuse, R148 ;  /* 0x0000009400247220 */ /* 0x050fe40000410000 */
[----:B------:R-:W-:Y:S02]  /*10930*/  FMUL.FTZ R37, R0, R149 ;  /* 0x0000009500257220 */ /* 0x000fe40000410000 */
[----:B------:R-:W-:Y:S01]  /*10940*/  FADD.FTZ R2, -R2, R140 ;  /* 0x0000008c02027221 */ /* 0x000fe20000010100 */
[----:B------:R-:W-:Y:S01]  /*10950*/  F2FP.PACK_AB R140, R248, R18 ;  /* 0x00000012f88c723e */ /* 0x000fe200000000ff */
[----:B------:R-:W-:Y:S02]  /*10960*/  FMUL.FTZ R8, R0, R164 ;  /* 0x000000a400087220 */ /* 0x000fe40000410000 */
[----:B------:R-:W-:Y:S01]  /*10970*/  FMUL.FTZ R2, R2, c[0x0][0x2d0] ;  /* 0x0000b40002027a20 */ /* 0x000fe20000410000 */
[----:B------:R-:W-:Y:S01]  /*10980*/  MUFU.EX2 R164, R209 ;  /* 0x000000d100a47308 */ /* 0x000fe20000000800 */
[C---:B------:R-:W-:Y:S02]  /*10990*/  FMUL.FTZ R9, R0.reuse, R165 ;  /* 0x000000a500097220 */ /* 0x040fe40000410000 */
[C---:B------:R-:W-:Y:S01]  /*109a0*/  FMUL.FTZ R20, R0.reuse, R156 ;  /* 0x0000009c00147220 */ /* 0x040fe20000410000 */
[----:B------:R-:W-:Y:S01]  /*109b0*/  MOV R156, R142 ;  /* 0x0000008e009c7202 */ /* 0x000fe20000000f00 */
[C---:B------:R-:W-:Y:S02]  /*109c0*/  FMUL.FTZ R24, R0.reuse, R160 ;  /* 0x000000a000187220 */ /* 0x040fe40000410000 */
[C---:B------:R-:W-:Y:S02]  /*109d0*/  FMUL.FTZ R25, R0.reuse, R161 ;  /* 0x000000a100197220 */ /* 0x040fe40000410000 */
[C---:B------:R-:W-:Y:S01]  /*109e0*/  FMUL.FTZ R40, R0.reuse, R152 ;  /* 0x0000009800287220 */ /* 0x040fe20000410000 */
[----:B------:R1:W4:Y:S01]  /*109f0*/  MUFU.EX2 R3, R2 ;  /* 0x0000000200037308 */ /* 0x0003220000000800 */
[C---:B--2---:R-:W-:Y:S02]  /*10a00*/  FFMA.FTZ R152, R0.reuse, R252, R18 ;  /* 0x000000fc00987223 */ /* 0x044fe40000010012 */
[C---:B------:R-:W-:Y:S01]  /*10a10*/  FMUL.FTZ R41, R0.reuse, R153 ;  /* 0x0000009900297220 */ /* 0x040fe20000410000 */
[----:B------:R-:W-:Y:S01]  /*10a20*/  MOV R153, R54 ;  /* 0x0000003600997202 */ /* 0x000fe20000000f00 */
[----:B------:R-:W-:Y:S01]  /*10a30*/  FMUL.FTZ R52, R0, R144 ;  /* 0x0000009000347220 */ /* 0x000fe20000410000 */
[----:B-----5:R-:W-:Y:S01]  /*10a40*/  F2FP.PACK_AB R144, R246, R245 ;  /* 0x000000f5f690723e */ /* 0x020fe200000000ff */
[C---:B------:R-:W-:Y:S01]  /*10a50*/  FMUL.FTZ R53, R0.reuse, R145 ;  /* 0x0000009100357220 */ /* 0x040fe20000410000 */
[----:B------:R-:W-:Y:S01]  /*10a60*/  F2FP.PACK_AB R142, R153, R249 ;  /* 0x000000f9998e723e */ /* 0x000fe200000000ff */
        /* <DEDUP_REMOVED lines=10> */
[----:B-1----:R-:W-:Y:S01]  /*10b10*/  FADD.FTZ R2, -R4, R141 ;  /* 0x0000008d04027221 */ /* 0x002fe20000010100 */
[----:B------:R-:W-:Y:S01]  /*10b20*/  F2FP.PACK_AB R141, R247, R13 ;  /* 0x0000000df78d723e */ /* 0x000fe200000000ff */
[----:B------:R-:W-:Y:S02]  /*10b30*/  FMUL.FTZ R88, R0, R88 ;  /* 0x0000005800587220 */ /* 0x000fe40000410000 */
[----:B------:R-:W-:Y:S02]  /*10b40*/  FMUL.FTZ R2, R2, c[0x0][0x2d0] ;  /* 0x0000b40002027a20 */ /* 0x000fe40000410000 */
[C---:B------:R-:W-:Y:S02]  /*10b50*/  FMUL.FTZ R89, R0.reuse, R89 ;  /* 0x0000005900597220 */ /* 0x040fe40000410000 */
[----:B------:R1:W2:Y:S01]  /*10b60*/  MUFU.EX2 R4, R2 ;  /* 0x0000000200047308 */ /* 0x0002a20000000800 */
        /* <DEDUP_REMOVED lines=10> */
[C---:B----4-:R-:W-:Y:S01]  /*10c10*/  FMUL.FTZ R10, R3.reuse, R166 ;  /* 0x000000a6030a7220 */ /* 0x050fe20000410000 */
[----:B------:R-:W-:Y:S01]  /*10c20*/  MOV R166, R250 ;  /* 0x000000fa00a67202 */ /* 0x000fe20000000f00 */
[----:B------:R-:W-:Y:S01]  /*10c30*/  FMUL.FTZ R54, R3, R146 ;  /* 0x0000009203367220 */ /* 0x000fe20000410000 */
[----:B------:R-:W-:Y:S01]  /*10c40*/  MUFU.EX2 R250, R207 ;  /* 0x000000cf00fa7308 */ /* 0x000fe20000000800 */
[--C-:B-1----:R-:W-:Y:S02]  /*10c50*/  FFMA.FTZ R2, R11, c[0x0][0x2d0], -R139.reuse ;  /* 0x0000b4000b027a23 */ /* 0x102fe4000001088b */
[----:B------:R-:W-:Y:S01]  /*10c60*/  FMUL.FTZ R11, R3, R167 ;  /* 0x000000a7030b7220 */ /* 0x000fe20000410000 */
[----:B------:R-:W-:Y:S01]  /*10c70*/  MOV R167, R143 ;  /* 0x0000008f00a77202 */ /* 0x000fe20000000f00 */
[C---:B--2---:R-:W-:Y:S01]  /*10c80*/  FMUL.FTZ R12, R4.reuse, R168 ;  /* 0x000000a8040c7220 */ /* 0x044fe20000410000 */
[----:B------:R-:W-:Y:S01]  /*10c90*/  MOV R168, R153 ;  /* 0x0000009900a87202 */ /* 0x000fe20000000f00 */
[C---:B------:R-:W-:Y:S01]  /*10ca0*/  FMUL.FTZ R16, R4.reuse, R172 ;  /* 0x000000ac04107220 */ /* 0x040fe20000410000 */
[----:B------:R-:W-:Y:S01]  /*10cb0*/  F2FP.PACK_AB R143, R167, R156 ;  /* 0x0000009ca78f723e */ /* 0x000fe200000000ff */
[C---:B------:R-:W-:Y:S01]  /*10cc0*/  FMUL.FTZ R22, R3.reuse, R158 ;  /* 0x0000009e03167220 */ /* 0x040fe20000410000 */
[----:B------:R1:W-:Y:S01]  /*10cd0*/  MUFU.EX2 R243, R2 ;  /* 0x0000000200f37308 */ /* 0x0003e20000000800 */
[----:B------:R-:W2:Y:S01]  /*10ce0*/  LDL.LU R158, [R1+0xa8] ;  /* 0x0000a800019e7983 */ /* 0x000ea20000300800 */
[C---:B------:R-:W-:Y:S02]  /*10cf0*/  FMUL.FTZ R38, R3.reuse, R150 ;  /* 0x0000009603267220 */ /* 0x040fe40000410000 */
[C---:B------:R-:W-:Y:S01]  /*10d00*/  FMUL.FTZ R39, R3.reuse, R151 ;  /* 0x0000009703277220 */ /* 0x040fe20000410000 */
[-C--:B---3--:R-:W-:Y:S01]  /*10d10*/  HMMA.16816.F32 R8, R140, R28.reuse, R8 ;  /* 0x0000001c8c08723c */ /* 0x088fe20000001808 */
[----:B------:R-:W3:Y:S04]  /*10d20*/  LDSM.16.MT88.4 R148, [R220+0x2080] ;  /* 0x00208000dc94783b */ /* 0x000ee80000004200 */
[C---:B------:R-:W-:Y:S02]  /*10d30*/  FMUL.FTZ R17, R4.reuse, R173 ;  /* 0x000000ad04117220 */ /* 0x040fe40000410000 */
[C---:B------:R-:W-:Y:S02]  /*10d40*/  FMUL.FTZ R23, R3.reuse, R159 ;  /* 0x0000009f03177220 */ /* 0x040fe40000410000 */
[C---:B------:R-:W-:Y:S01]  /*10d50*/  FMUL.FTZ R26, R3.reuse, R162 ;  /* 0x000000a2031a7220 */ /* 0x040fe20000410000 */
[----:B------:R-:W-:Y:S01]  /*10d60*/  MUFU.EX2 R159, R204 ;  /* 0x000000cc009f7308 */ /* 0x000fe20000000800 */
[----:B------:R-:W4:Y:S01]  /*10d70*/  LDL.LU R162, [R1+0xac] ;  /* 0x0000ac0001a27983 */ /* 0x000f220000300800 */
[C---:B------:R-:W-:Y:S02]  /*10d80*/  FMUL.FTZ R27, R3.reuse, R163 ;  /* 0x000000a3031b7220 */ /* 0x040fe40000410000 */
[C---:B------:R-:W-:Y:S02]  /*10d90*/  FMUL.FTZ R32, R4.reuse, R180 ;  /* 0x000000b404207220 */ /* 0x040fe40000410000 */
[----:B------:R-:W-:Y:S02]  /*10da0*/  FMUL.FTZ R33, R4, R181 ;  /* 0x000000b504217220 */ /* 0x000fe40000410000 */
[C---:B------:R-:W-:Y:S02]  /*10db0*/  FMUL.FTZ R42, R3.reuse, R154 ;  /* 0x0000009a032a7220 */ /* 0x040fe40000410000 */
[----:B-1----:R-:W-:Y:S01]  /*10dc0*/  FFMA.FTZ R2, R14, c[0x0][0x2d0], -R139 ;  /* 0x0000b4000e027a23 */ /* 0x002fe2000001088b */
[----:B------:R-:W-:Y:S01]  /*10dd0*/  MUFU.EX2 R154, R205 ;  /* 0x000000cd009a7308 */ /* 0x000fe20000000800 */
[C---:B------:R-:W-:Y:S02]  /*10de0*/  FMUL.FTZ R43, R3.reuse, R155 ;  /* 0x0000009b032b7220 */ /* 0x040fe40000410000 */
[C---:B------:R-:W-:Y:S02]  /*10df0*/  FMUL.FTZ R48, R4.reuse, R188 ;  /* 0x000000bc04307220 */ /* 0x040fe40000410000 */
[C---:B------:R-:W-:Y:S02]  /*10e00*/  FMUL.FTZ R49, R4.reuse, R189 ;  /* 0x000000bd04317220 */ /* 0x040fe40000410000 */
[C---:B------:R-:W-:Y:S02]  /*10e10*/  FMUL.FTZ R58, R3.reuse, R58 ;  /* 0x0000003a033a7220 */ /* 0x040fe40000410000 */
[C---:B------:R-:W-:Y:S01]  /*10e20*/  FMUL.FTZ R59, R3.reuse, R59 ;  /* 0x0000003b033b7220 */ /* 0x040fe20000410000 */
[----:B------:R1:W5:Y:S01]  /*10e30*/  MUFU.EX2 R244, R2 ;  /* 0x0000000200f47308 */ /* 0x0003620000000800 */
        /* <DEDUP_REMOVED lines=13> */
[----:B------:R-:W-:Y:S01]  /*10f10*/  FMUL.FTZ R81, R4, R81 ;  /* 0x0000005104517220 */ /* 0x000fe20000410000 */
[----:B-1----:R-:W-:Y:S01]  /*10f20*/  FSEL R2, R6, RZ, P0 ;  /* 0x000000ff06027208 */ /* 0x002fe20000000000 */
[C---:B------:R-:W-:Y:S01]  /*10f30*/  FMUL.FTZ R86, R3.reuse, R86 ;  /* 0x0000005603567220 */ /* 0x040fe20000410000 */
[----:B-----5:R-:W-:Y:S01]  /*10f40*/  F2FP.PACK_AB R145, R244, R243 ;  /* 0x000000f3f491723e */ /* 0x020fe200000000ff */
[----:B------:R-:W-:Y:S02]  /*10f50*/  FMUL.FTZ R87, R3, R87 ;  /* 0x0000005703577220 */ /* 0x000fe40000410000 */
[----:B------:R-:W-:Y:S01]  /*10f60*/  FADD.FTZ R2, -R2, R7 ;  /* 0x0000000702027221 */ /* 0x000fe20000010100 */
[----:B------:R-:W-:Y:S01]  /*10f70*/  MUFU.EX2 R210, R198 ;  /* 0x000000c600d27308 */ /* 0x000fe20000000800 */
[--C-:B------:R-:W-:Y:S02]  /*10f80*/  FFMA.FTZ R7, R21, c[0x0][0x2d0], -R139.reuse ;  /* 0x0000b40015077a23 */ /* 0x100fe4000001088b */
[----:B------:R-:W-:Y:S02]  /*10f90*/  FMUL.FTZ R2, R2, c[0x0][0x2d0] ;  /* 0x0000b40002027a20 */ /* 0x000fe40000410000 */
[----:B------:R-:W-:Y:S01]  /*10fa0*/  FMUL.FTZ R21, R0, R157 ;  /* 0x0000009d00157220 */ /* 0x000fe20000410000 */
[----:B------:R-:W-:Y:S01]  /*10fb0*/  MOV R157, R55 ;  /* 0x00000037009d7202 */ /* 0x000fe20000000f00 */
[C---:B------:R-:W-:Y:S02]  /*10fc0*/  FMUL.FTZ R55, R3.reuse, R147 ;  /* 0x0000009303377220 */ /* 0x040fe40000410000 */
[C---:B------:R-:W-:Y:S01]  /*10fd0*/  FMUL.FTZ R90, R3.reuse, R90 ;  /* 0x0000005a035a7220 */ /* 0x040fe20000410000 */
[----:B------:R1:W5:Y:S01]  /*10fe0*/  MUFU.EX2 R0, R2 ;  /* 0x0000000200007308 */ /* 0x0003620000000800 */
[----:B------:R-:W-:Y:S01]  /*10ff0*/  F2FP.PACK_AB R146, R166, R157 ;  /* 0x0000009da692723e */ /* 0x000fe200000000ff */
[C---:B------:R-:W-:Y:S02]  /*11000*/  FMUL.FTZ R91, R3.reuse, R91 ;  /* 0x0000005b035b7220 */ /* 0x040fe40000410000 */
[C---:B------:R-:W-:Y:S02]  /*11010*/  FMUL.FTZ R92, R4.reuse, R92 ;  /* 0x0000005c045c7220 */ /* 0x040fe40000410000 */
[C---:B------:R-:W-:Y:S02]  /*11020*/  FMUL.FTZ R93, R4.reuse, R93 ;  /* 0x0000005d045d7220 */ /* 0x040fe40000410000 */
[C---:B------:R-:W-:Y:S02]  /*11030*/  FMUL.FTZ R96, R4.reuse, R96 ;  /* 0x0000006004607220 */ /* 0x040fe40000410000 */
        /* <DEDUP_REMOVED lines=9> */
[----:B-1----:R-:W2:Y:S01]  /*110d0*/  LDL.LU R2, [R1+0x94] ;  /* 0x0000940001027983 */ /* 0x002ea20000300800 */
[C---:B-----5:R-:W-:Y:S01]  /*110e0*/  FMUL.FTZ R14, R0.reuse, R170 ;  /* 0x000000aa000e7220 */ /* 0x060fe20000410000 */
[----:B------:R-:W-:Y:S01]  /*110f0*/  MOV R170, R157 ;  /* 0x0000009d00aa7202 */ /* 0x000fe20000000f00 */
[C---:B------:R-:W-:Y:S01]  /*11100*/  FMUL.FTZ R15, R0.reuse, R171 ;  /* 0x000000ab000f7220 */ /* 0x040fe20000410000 */
[----:B------:R-:W-:Y:S01]  /*11110*/  MOV R171, R156 ;  /* 0x0000009c00ab7202 */ /* 0x000fe20000000f00 */
[C---:B------:R-:W-:Y:S02]  /*11120*/  FMUL.FTZ R18, R0.reuse, R174 ;  /* 0x000000ae00127220 */ /* 0x040fe40000410000 */
[C---:B------:R-:W-:Y:S02]  /*11130*/  FMUL.FTZ R19, R0.reuse, R175 ;  /* 0x000000af00137220 */ /* 0x040fe40000410000 */
[C---:B------:R-:W-:Y:S01]  /*11140*/  FMUL.FTZ R34, R0.reuse, R182 ;  /* 0x000000b600227220 */ /* 0x040fe20000410000 */
[----:B---3--:R-:W-:Y:S01]  /*11150*/  MOV R165, R251 ;  /* 0x000000fb00a57202 */ /* 0x008fe20000000f00 */
[C---:B------:R-:W-:Y:S01]  /*11160*/  FMUL.FTZ R35, R0.reuse, R183 ;  /* 0x000000b700237220 */ /* 0x040fe20000410000 */
        /* <DEDUP_REMOVED lines=16> */
[C---:B------:R-:W-:Y:S02]  /*11270*/  FMUL.FTZ R112, R4.reuse, R112 ;  /* 0x0000007004707220 */ /* 0x040fe40000410000 */
[----:B------:R-:W-:Y:S02]  /*11280*/  FMUL.FTZ R113, R4, R113 ;  /* 0x0000007104717220 */ /* 0x000fe40000410000 */
[C---:B------:R-:W-:Y:S02]  /*11290*/  FMUL.FTZ R114, R0.reuse, R114 ;  /* 0x0000007200727220 */ /* 0x040fe40000410000 */
        /* <DEDUP_REMOVED lines=15> */
[--C-:B------:R-:W-:Y:S02]  /*11390*/  FFMA.FTZ R160, R193, c[0x0][0x2d0], -R139.reuse ;  /* 0x0000b400c1a07a23 */ /* 0x100fe4000001088b */
[----:B------:R-:W-:Y:S02]  /*113a0*/  FFMA.FTZ R7, R195, c[0x0][0x2d0], -R139 ;  /* 0x0000b400c3077a23 */ /* 0x000fe4000001088b */
[----:B------:R-:W-:Y:S01]  /*113b0*/  MUFU.EX2 R201, R160 ;  /* 0x000000a000c97308 */ /* 0x000fe20000000800 */
[----:B--2---:R-:W-:Y:S02]  /*113c0*/  FFMA.FTZ R161, R3, R2, R13 ;  /* 0x0000000203a17223 */ /* 0x004fe4000001000d */
[----:B------:R-:W-:Y:S01]  /*113d0*/  FMUL.FTZ R13, R4, R169 ;  /* 0x000000a9040d7220 */ /* 0x000fe20000410000 */
[----:B------:R-:W-:Y:S01]  /*113e0*/  MOV R169, R51 ;  /* 0x0000003300a97202 */ /* 0x000fe20000000f00 */
[----:B------:R-:W-:Y:S02]  /*113f0*/  FMUL.FTZ R51, R0, R191 ;  /* 0x000000bf00337220 */ /* 0x000fe40000410000 */
[----:B------:R-:W-:Y:S01]  /*11400*/  FFMA.FTZ R3, R196, c[0x0][0x2d0], -R139 ;  /* 0x0000b400c4037a23 */ /* 0x000fe2000001088b */
[----:B------:R-:W-:Y:S01]  /*11410*/  F2FP.PACK_AB R147, R165, R169 ;  /* 0x000000a9a593723e */ /* 0x000fe200000000ff */
[----:B-1----:R-:W-:Y:S01]  /*11420*/  LDSM.16.MT88.4 R196, [R220+0x3080] ;  /* 0x00308000dcc4783b */ /* 0x002fe20000004200 */
[----:B------:R-:W-:Y:S01]  /*11430*/  FADD.FTZ R161, R247, R161 ;  /* 0x000000a1f7a17221 */ /* 0x000fe20000010000 */
[----:B------:R-:W-:Y:S01]  /*11440*/  MOV R247, R154 ;  /* 0x0000009a00f77202 */ /* 0x000fe20000000f00 */
[--C-:B------:R-:W-:Y:S01]  /*11450*/  FFMA.FTZ R2, R194, c[0x0][0x2d0], -R139.reuse ;  /* 0x0000b400c2027a23 */ /* 0x100fe2000001088b */
[----:B------:R-:W-:Y:S02]  /*11460*/  F2FP.PACK_AB R194, R231, R214 ;  /* 0x000000d6e7c2723e */ /* 0x000fe400000000ff */
[C---:B------:R-:W-:Y:S01]  /*11470*/  HMMA.16816.F32 R12, R144.reuse, R28, R12 ;  /* 0x0000001c900c723c */ /* 0x040fe2000000180c */
[----:B------:R1:W-:Y:S06]  /*11480*/  MUFU.EX2 R206, R2 ;  /* 0x0000000200ce7308 */ /* 0x0003ec0000000800 */
[C---:B------:R-:W-:Y:S01]  /*11490*/  FMUL.FTZ R28, R4.reuse, R176 ;  /* 0x000000b0041c7220 */ /* 0x040fe20000410000 */
[-C--:B------:R-:W-:Y:S04]  /*114a0*/  HMMA.16816.F32 R16, R144, R30.reuse, R16 ;  /* 0x0000001e9010723c */ /* 0x080fe80000001810 */
[----:B------:R-:W-:Y:S04]  /*114b0*/  FMUL.FTZ R29, R4, R177 ;  /* 0x000000b1041d7220 */ /* 0x000fe80000410000 */
[C---:B------:R-:W-:Y:S07]  /*114c0*/  HMMA.16816.F32 R20, R140.reuse, R30, R20 ;  /* 0x0000001e8c14723c */ /* 0x040fee0000001814 */
[C---:B------:R-:W-:Y:S01]  /*114d0*/  FMUL.FTZ R30, R0.reuse, R178 ;  /* 0x000000b2001e7220 */ /* 0x040fe20000410000 */
[-C--:B------:R-:W-:Y:S04]  /*114e0*/  HMMA.16816.F32 R24, R140, R44.reuse, R24 ;  /* 0x0000002c8c18723c */ /* 0x080fe80000001818 */
[----:B------:R-:W-:Y:S02]  /*114f0*/  FMUL.FTZ R31, R0, R179 ;  /* 0x000000b3001f7220 */ /* 0x000fe40000410000 */
[----:B-1----:R-:W-:Y:S02]  /*11500*/  FFMA.FTZ R2, R203, c[0x0][0x2d0], -R139 ;  /* 0x0000b400cb027a23 */ /* 0x002fe4000001088b */
[----:B------:R-:W-:Y:S03]  /*11510*/  MUFU.EX2 R203, R7 ;  /* 0x0000000700cb7308 */ /* 0x000fe60000000800 */
[C---:B------:R-:W-:Y:S07]  /*11520*/  HMMA.16816.F32 R28, R144.reuse, R44, R28 ;  /* 0x0000002c901c723c */ /* 0x040fee000000181c */
[C---:B------:R-:W-:Y:S01]  /*11530*/  FMUL.FTZ R44, R4.reuse, R184 ;  /* 0x000000b8042c7220 */ /* 0x040fe20000410000 */
[-C--:B------:R-:W-:Y:S01]  /*11540*/  HMMA.16816.F32 R32, R144, R46.reuse, R32 ;  /* 0x0000002e9020723c */ /* 0x080fe20000001820 */
[----:B------:R1:W-:Y:S03]  /*11550*/  MUFU.EX2 R204, R2 ;  /* 0x0000000200cc7308 */ /* 0x0003e60000000800 */
[C---:B------:R-:W-:Y:S02]  /*11560*/  FMUL.FTZ R45, R4.reuse, R185 ;  /* 0x000000b9042d7220 */ /* 0x040fe40000410000 */
[----:B----4-:R-:W-:Y:S01]  /*11570*/  FFMA.FTZ R4, R4, R162, R245 ;  /* 0x000000a204047223 */ /* 0x010fe200000100f5 */
[----:B------:R-:W-:Y:S01]  /*11580*/  MOV R245, R159 ;  /* 0x0000009f00f57202 */ /* 0x000fe20000000f00 */
[C---:B------:R-:W-:Y:S04]  /*11590*/  HMMA.16816.F32 R36, R140.reuse, R46, R36 ;  /* 0x0000002e8c24723c */ /* 0x040fe80000001824 */
[----:B------:R-:W-:Y:S01]  /*115a0*/  FADD.FTZ R4, R246, R4 ;  /* 0x00000004f6047221 */ /* 0x000fe20000010000 */
[----:B------:R-:W-:Y:S02]  /*115b0*/  MOV R246, R164 ;  /* 0x000000a400f67202 */ /* 0x000fe40000000f00 */
[C---:B------:R-:W-:Y:S01]  /*115c0*/  FMUL.FTZ R46, R0.reuse, R186 ;  /* 0x000000ba002e7220 */ /* 0x040fe20000410000 */
[-C--:B------:R-:W-:Y:S04]  /*115d0*/  HMMA.16816.F32 R40, R140, R148.reuse, R40 ;  /* 0x000000948c28723c */ /* 0x080fe80000001828 */
[----:B------:R-:W-:Y:S02]  /*115e0*/  FMUL.FTZ R47, R0, R187 ;  /* 0x000000bb002f7220 */ /* 0x000fe40000410000 */
[----:B-1----:R-:W-:Y:S05]  /*115f0*/  FFMA.FTZ R2, R202, c[0x0][0x2d0], -R139 ;  /* 0x0000b400ca027a23 */ /* 0x002fea000001088b */
[C---:B------:R-:W-:Y:S01]  /*11600*/  HMMA.16816.F32 R44, R144.reuse, R148, R44 ;  /* 0x00000094902c723c */ /* 0x040fe2000000182c */
[----:B------:R1:W2:Y:S07]  /*11610*/  MUFU.EX2 R202, R3 ;  /* 0x0000000300ca7308 */ /* 0x0002ae0000000800 */
[-C--:B------:R-:W-:Y:S03]  /*11620*/  HMMA.16816.F32 R48, R144, R150.reuse, R48 ;  /* 0x000000969030723c */ /* 0x080fe60000001830 */
[----:B------:R3:W-:Y:S05]  /*11630*/  MUFU.EX2 R205, R2 ;  /* 0x0000000200cd7308 */ /* 0x0007ea0000000800 */
[C---:B------:R-:W-:Y:S01]  /*11640*/  HMMA.16816.F32 R52, R140.reuse, R150, R52 ;  /* 0x000000968c34723c */ /* 0x040fe20000001834 */
[----:B------:R-:W4:Y:S03]  /*11650*/  LDSM.16.MT88.4 R148, [R219+0x2080] ;  /* 0x00208000db94783b */ /* 0x000f260000004200 */
[----:B-1----:R-:W-:Y:S01]  /*11660*/  FADD.FTZ R3, R170, R4 ;  /* 0x00000004aa037221 */ /* 0x002fe20000010000 */
[----:B--2---:R-:W-:Y:S03]  /*11670*/  F2FP.PACK_AB R193, R203, R202 ;  /* 0x000000cacbc1723e */ /* 0x004fe600000000ff */
[----:B------:R-:W-:Y:S04]  /*11680*/  FADD.FTZ R7, R166, R3 ;  /* 0x00000003a6077221 */ /* 0x000fe80000010000 */
[--C-:B---3--:R-:W-:Y:S02]  /*11690*/  FFMA.FTZ R2, R200, c[0x0][0x2d0], -R139.reuse ;  /* 0x0000b400c8027a23 */ /* 0x108fe4000001088b */
[----:B------:R-:W-:Y:S01]  /*116a0*/  FFMA.FTZ R139, R192, c[0x0][0x2d0], -R139 ;  /* 0x0000b400c08b7a23 */ /* 0x000fe2000001088b */
[----:B------:R-:W-:Y:S01]  /*116b0*/  F2FP.PACK_AB R192, R212, R213 ;  /* 0x000000d5d4c0723e */ /* 0x000fe200000000ff */
[----:B------:R1:W-:Y:S10]  /*116c0*/  MUFU.EX2 R207, R2 ;  /* 0x0000000200cf7308 */ /* 0x0003f40000000800 */
[----:B------:R-:W2:Y:S01]  /*116d0*/  MUFU.EX2 R200, R139 ;  /* 0x0000008b00c87308 */ /* 0x000ea20000000800 */
[-C--:B----4-:R-:W-:Y:S03]  /*116e0*/  HMMA.16816.F32 R56, R140, R148.reuse, R56 ;  /* 0x000000948c38723c */ /* 0x090fe60000001838 */
[----:B-1----:R-:W-:Y:S05]  /*116f0*/  FFMA.FTZ R2, R0, R158, R243 ;  /* 0x0000009e00027223 */ /* 0x002fea00000100f3 */
[C---:B------:R-:W-:Y:S01]  /*11700*/  HMMA.16816.F32 R60, R144.reuse, R148, R60 ;  /* 0x00000094903c723c */ /* 0x040fe2000000183c */
[----:B------:R-:W3:Y:S03]  /*11710*/  LDL R243, [R1+0x98] ;  /* 0x0000980001f37983 */ /* 0x000ee60000100800 */
[----:B------:R-:W-:Y:S01]  /*11720*/  FADD.FTZ R0, R248, R152 ;  /* 0x00000098f8007221 */ /* 0x000fe20000010000 */
[----:B------:R-:W-:Y:S01]  /*11730*/  LDSM.16.MT88.4 R156, [R220+0x2880] ;  /* 0x00288000dc9c783b */ /* 0x000fe20000004200 */
[----:B------:R-:W-:Y:S01]  /*11740*/  MOV R248, R155 ;  /* 0x0000009b00f87202 */ /* 0x000fe20000000f00 */
[----:B------:R-:W-:Y:S01]  /*11750*/  FADD.FTZ R162, R244, R2 ;  /* 0x00000002f4a27221 */ /* 0x000fe20000010000 */
[-C--:B------:R-:W-:Y:S04]  /*11760*/  HMMA.16816.F32 R64, R144, R150.reuse, R64 ;  /* 0x000000969040723c */ /* 0x080fe80000001840 */
[----:B------:R-:W-:Y:S01]  /*11770*/  FADD.FTZ R4, R169, R162 ;  /* 0x000000a2a9047221 */ /* 0x000fe20000010000 */
[----:B------:R-:W-:Y:S01]  /*11780*/  LDSM.16.MT88.4 R152, [R218+0x2880] ;  /* 0x00288000da98783b */ /* 0x000fe20000004200 */
[----:B--2---:R-:W-:Y:S01]  /*11790*/  F2FP.PACK_AB R195, R200, R201 ;  /* 0x000000c9c8c3723e */ /* 0x004fe200000000ff */
[----:B------:R-:W-:Y:S01]  /*117a0*/  FADD.FTZ R2, R249, R0 ;  /* 0x00000000f9027221 */ /* 0x000fe20000010000 */
[C---:B------:R-:W-:Y:S04]  /*117b0*/  HMMA.16816.F32 R68, R140.reuse, R150, R68 ;  /* 0x000000968c44723c */ /* 0x040fe80000001844 */
[----:B------:R-:W-:Y:S01]  /*117c0*/  FADD.FTZ R0, R171, R161 ;  /* 0x000000a1ab007221 */ /* 0x000fe20000010000 */
[----:B------:R-:W1:Y:S01]  /*117d0*/  LDSM.16.MT88.4 R148, [R217+0x3880] ;  /* 0x00388000d994783b */ /* 0x000e620000004200 */
[----:B------:R-:W-:Y:S01]  /*117e0*/  FADD.FTZ R2, R168, R2 ;  /* 0x00000002a8027221 */ /* 0x000fe20000010000 */
[----:B------:R-:W-:Y:S01]  /*117f0*/  MOV R244, R163 ;  /* 0x000000a300f47202 */ /* 0x000fe20000000f00 */
[----:B------:R-:W-:Y:S04]  /*11800*/  FADD.FTZ R139, R167, R0 ;  /* 0x00000000a78b7221 */ /* 0x000fe80000010000 */
[----:B------:R-:W-:Y:S02]  /*11810*/  FADD.FTZ R0, R165, R4 ;  /* 0x00000004a5007221 */ /* 0x000fe40000010000 */
[----:B------:R-:W-:Y:S02]  /*11820*/  FADD.FTZ R4, R211, R2 ;  /* 0x00000002d3047221 */ /* 0x000fe40000010000 */
[----:B------:R-:W-:Y:S01]  /*11830*/  FADD.FTZ R3, R250, R139 ;  /* 0x0000008bfa037221 */ /* 0x000fe20000010000 */
[----:B------:R-:W-:Y:S01]  /*11840*/  MOV R139, R138 ;  /* 0x0000008a008b7202 */ /* 0x000fe20000000f00 */
[----:B------:R-:W-:Y:S02]  /*11850*/  FADD.FTZ R2, R209, R7 ;  /* 0x00000007d1027221 */ /* 0x000fe40000010000 */
[----:B------:R-:W-:Y:S02]  /*11860*/  FADD.FTZ R0, R206, R0 ;  /* 0x00000000ce007221 */ /* 0x000fe40000010000 */
[C---:B------:R-:W-:Y:S01]  /*11870*/  FADD.FTZ R7, R210.reuse, R2 ;  /* 0x00000002d2077221 */ /* 0x040fe20000010000 */
[-C--:B-1----:R-:W-:Y:S08]  /*11880*/  HMMA.16816.F32 R72, R140, R148.reuse, R72 ;  /* 0x000000948c48723c */ /* 0x082ff00000001848 */
        /* <DEDUP_REMOVED lines=15> */
[C---:B------:R-:W-:Y:S07]  /*11980*/  HMMA.16816.F32 R124, R144.reuse, R148, R124 ;  /* 0x00000094907c723c */ /* 0x040fee000000187c */
[----:B------:R-:W-:Y:S01]  /*11990*/  F2FP.PACK_AB R148, R210, R209 ;  /* 0x000000d1d294723e */ /* 0x000fe200000000ff */
[-C--:B------:R-:W-:Y:S01]  /*119a0*/  HMMA.16816.F32 R128, R144, R150.reuse, R128 ;  /* 0x000000969080723c */ /* 0x080fe20000001880 */
[----:B------:R-:W1:Y:S03]  /*119b0*/  LDSM.16.MT88.4 R144, [R217+0x2880] ;  /* 0x00288000d990783b */ /* 0x000e660000004200 */
[----:B------:R-:W-:Y:S04]  /*119c0*/  F2FP.PACK_AB R149, R204, R206 ;  /* 0x000000cecc95723e */ /* 0x000fe800000000ff */
[----:B------:R-:W-:Y:S07]  /*119d0*/  HMMA.16816.F32 R132, R140, R150, R132 ;  /* 0x000000968c84723c */ /* 0x000fee0000001884 */
[----:B------:R-:W-:Y:S02]  /*119e0*/  F2FP.PACK_AB R140, R163, R211 ;  /* 0x000000d3a38c723e */ /* 0x000fe400000000ff */
[----:B------:R-:W-:Y:S03]  /*119f0*/  F2FP.PACK_AB R141, R252, R250 ;  /* 0x000000fafc8d723e */ /* 0x000fe600000000ff */
[----:B------:R-:W-:Y:S02]  /*11a00*/  F2FP.PACK_AB R142, R248, R164 ;  /* 0x000000a4f88e723e */ /* 0x000fe400000000ff */
[----:B------:R-:W-:Y:S02]  /*11a10*/  F2FP.PACK_AB R143, R245, R247 ;  /* 0x000000f7f58f723e */ /* 0x000fe400000000ff */
[----:B------:R-:W-:Y:S02]  /*11a20*/  F2FP.PACK_AB R150, R208, R251 ;  /* 0x000000fbd096723e */ /* 0x000fe400000000ff */
[----:B------:R-:W-:Y:S02]  /*11a30*/  F2FP.PACK_AB R151, R207, R205 ;  /* 0x000000cdcf97723e */ /* 0x000fe400000000ff */
[----:B---3--:R-:W-:Y:S01]  /*11a40*/  ISETP.GT.AND P0, PT, R230, R243, PT ;  /* 0x000000f3e600720c */ /* 0x008fe20003f04270 */
        /* <DEDUP_REMOVED lines=10> */
[-C--:B------:R-:W-:Y:S08]  /*11af0*/  HMMA.16816.F32 R40, R140, R156.reuse, R40 ;  /* 0x0000009c8c28723c */ /* 0x080ff00000001828 */
        /* <DEDUP_REMOVED lines=27> */
[----:B------:R-:W-:Y:S07]  /*11cb0*/  HMMA.16816.F32 R132, R140, R154, R132 ;  /* 0x0000009a8c84723c */ /* 0x000fee0000001884 */
[----:B------:R-:W-:Y:S02]  /*11cc0*/  F2FP.PACK_AB R140, R241, R242 ;  /* 0x000000f2f18c723e */ /* 0x000fe400000000ff */
[----:B------:R-:W-:Y:S03]  /*11cd0*/  F2FP.PACK_AB R141, R233, R234 ;  /* 0x000000eae98d723e */ /* 0x000fe600000000ff */
[----:B------:R-:W-:Y:S02]  /*11ce0*/  F2FP.PACK_AB R142, R235, R240 ;  /* 0x000000f0eb8e723e */ /* 0x000fe400000000ff */
[----:B------:R-:W-:Y:S07]  /*11cf0*/  F2FP.PACK_AB R143, R215, R232 ;  /* 0x000000e8d78f723e */ /* 0x000fee00000000ff */
[-C--:B---3--:R-:W-:Y:S01]  /*11d00*/  HMMA.16816.F32 R164, R140, R156.reuse, R8 ;  /* 0x0000009c8ca4723c */ /* 0x088fe20000001808 */
[----:B------:R-:W2:Y:S07]  /*11d10*/  LDSM.16.MT88.4 R8, [R219+0x3080] ;  /* 0x00308000db08783b */ /* 0x000eae0000004200 */
[C---:B------:R-:W-:Y:S01]  /*11d20*/  HMMA.16816.F32 R168, R192.reuse, R156, R12 ;  /* 0x0000009cc0a8723c */ /* 0x040fe2000000180c */
[----:B------:R-:W3:Y:S07]  /*11d30*/  LDSM.16.MT88.4 R12, [R217+0x4880] ;  /* 0x00488000d90c783b */ /* 0x000eee0000004200 */
[-C--:B------:R-:W-:Y:S01]  /*11d40*/  HMMA.16816.F32 R172, R192, R158.reuse, R16 ;  /* 0x0000009ec0ac723c */ /* 0x080fe20000001810 */
[----:B------:R-:W4:Y:S07]  /*11d50*/  LDSM.16.MT88.4 R16, [R218+0x4880] ;  /* 0x00488000da10783b */ /* 0x000f2e0000004200 */
[C---:B------:R-:W-:Y:S01]  /*11d60*/  HMMA.16816.F32 R156, R140.reuse, R158, R20 ;  /* 0x0000009e8c9c723c */ /* 0x040fe20000001814 */
[----:B------:R-:W5:Y:S07]  /*11d70*/  LDSM.16.MT88.4 R20, [R220+0x4880] ;  /* 0x00488000dc14783b */ /* 0x000f6e0000004200 */
[-C--:B-1----:R-:W-:Y:S01]  /*11d80*/  HMMA.16816.F32 R160, R140, R144.reuse, R24 ;  /* 0x000000908ca0723c */ /* 0x082fe20000001818 */
[----:B------:R-:W1:Y:S07]  /*11d90*/  LDSM.16.MT88.4 R24, [R219+0x4880] ;  /* 0x00488000db18783b */ /* 0x000e6e0000004200 */
        /* <DEDUP_REMOVED lines=8> */
[C---:B------:R-:W-:Y:S07]  /*11e20*/  HMMA.16816.F32 R60, R192.reuse, R8, R60 ;  /* 0x00000008c03c723c */ /* 0x040fee000000183c */
[----:B------:R-:W-:Y:S01]  /*11e30*/  FADD.FTZ R9, R244, R4 ;  /* 0x00000004f4097221 */ /* 0x000fe20000010000 */
[-C--:B------:R-:W-:Y:S04]  /*11e40*/  HMMA.16816.F32 R64, R192, R10.reuse, R64 ;  /* 0x0000000ac040723c */ /* 0x080fe80000001840 */
[----:B------:R-:W-:Y:S02]  /*11e50*/  FADD.FTZ R4, R204, R0 ;  /* 0x00000000cc047221 */ /* 0x000fe40000010000 */
[----:B------:R-:W-:Y:S02]  /*11e60*/  FADD.FTZ R0, R251, R7 ;  /* 0x00000007fb007221 */ /* 0x000fe40000010000 */
[C---:B------:R-:W-:Y:S04]  /*11e70*/  HMMA.16816.F32 R68, R140.reuse, R10, R68 ;  /* 0x0000000a8c44723c */ /* 0x040fe80000001844 */
[----:B------:R-:W-:Y:S02]  /*11e80*/  FADD.FTZ R8, R252, R3 ;  /* 0x00000003fc087221 */ /* 0x000fe40000010000 */
[----:B------:R-:W-:Y:S02]  /*11e90*/  FADD.FTZ R3, R246, R9 ;  /* 0x00000009f6037221 */ /* 0x000fe40000010000 */
[-C--:B---3--:R-:W-:Y:S04]  /*11ea0*/  HMMA.16816.F32 R72, R140, R12.reuse, R72 ;  /* 0x0000000c8c48723c */ /* 0x088fe80000001848 */
        /* <DEDUP_REMOVED lines=11> */
[-C--:B----4-:R-:W-:Y:S04]  /*11f60*/  HMMA.16816.F32 R88, R140, R16.reuse, R88 ;  /* 0x000000108c58723c */ /* 0x090fe80000001858 */
        /* <DEDUP_REMOVED lines=8> */
[C---:B------:R-:W-:Y:S01]  /*11ff0*/  HMMA.16816.F32 R100, R140.reuse, R18, R100 ;  /* 0x000000128c64723c */ /* 0x040fe20000001864 */
[----:B------:R2:W-:Y:S03]  /*12000*/  STL [R1+0x90], R4 ;  /* 0x0000900401007387 */ /* 0x0005e60000100800 */
[----:B------:R-:W-:Y:S02]  /*12010*/  FADD.FTZ R0, R203, R3 ;  /* 0x00000003cb007221 */ /* 0x000fe40000010000 */
[----:B------:R-:W-:Y:S02]  /*12020*/  FADD.FTZ R8, R213, R8 ;  /* 0x00000008d5087221 */ /* 0x000fe40000010000 */
[-C--:B-----5:R-:W-:Y:S04]  /*12030*/  HMMA.16816.F32 R104, R140, R20.reuse, R104 ;  /* 0x000000148c68723c */ /* 0x0a0fe80000001868 */
[----:B------:R-:W-:Y:S04]  /*12040*/  FADD.FTZ R2, R212, R8 ;  /* 0x00000008d4027221 */ /* 0x000fe80000010000 */
[C---:B------:R-:W-:Y:S04]  /*12050*/  HMMA.16816.F32 R108, R192.reuse, R20, R108 ;  /* 0x00000014c06c723c */ /* 0x040fe8000000186c */
[----:B------:R-:W-:Y:S02]  /*12060*/  FADD.FTZ R3, R214, R2 ;  /* 0x00000002d6037221 */ /* 0x000fe40000010000 */
[----:B------:R-:W-:Y:S01]  /*12070*/  FADD.FTZ R2, R201, R0 ;  /* 0x00000000c9027221 */ /* 0x000fe20000010000 */
[----:B------:R-:W-:Y:S01]  /*12080*/  IADD3 R0, R230, -0x1, RZ ;  /* 0xffffffffe6007810 */ /* 0x000fe20007ffe0ff */
[-C--:B------:R-:W-:Y:S04]  /*12090*/  HMMA.16816.F32 R112, R192, R22.reuse, R112 ;  /* 0x00000016c070723c */ /* 0x080fe80000001870 */
[----:B--2---:R-:W-:Y:S01]  /*120a0*/  FADD.FTZ R4, R215, R7 ;  /* 0x00000007d7047221 */ /* 0x004fe20000010000 */
[----:B------:R-:W-:Y:S01]  /*120b0*/  MOV R230, R0 ;  /* 0x0000000000e67202 */ /* 0x000fe20000000f00 */
[----:B------:R-:W-:Y:S01]  /*120c0*/  FADD.FTZ R3, R231, R3 ;  /* 0x00000003e7037221 */ /* 0x000fe20000010000 */
[----:B------:R-:W-:Y:S01]  /*120d0*/  MOV R7, R6 ;  /* 0x0000000600077202 */ /* 0x000fe20000000f00 */
[C---:B------:R-:W-:Y:S01]  /*120e0*/  HMMA.16816.F32 R116, R140.reuse, R22, R116 ;  /* 0x000000168c74723c */ /* 0x040fe20000001874 */
[----:B------:R2:W-:Y:S03]  /*120f0*/  STL [R1+0x94], R4 ;  /* 0x0000940401007387 */ /* 0x0005e60000100800 */
[----:B------:R-:W-:Y:S01]  /*12100*/  FADD.FTZ R2, R200, R2 ;  /* 0x00000002c8027221 */ /* 0x000fe20000010000 */
[----:B------:R2:W-:Y:S03]  /*12110*/  STL [R1+0xac], R3 ;  /* 0x0000ac0301007387 */ /* 0x0005e60000100800 */
[-C--:B-1----:R-:W-:Y:S01]  /*12120*/  HMMA.16816.F32 R120, R140, R24.reuse, R120 ;  /* 0x000000188c78723c */ /* 0x082fe20000001878 */
[----:B------:R2:W-:Y:S07]  /*12130*/  STL [R1+0xa8], R2 ;  /* 0x0000a80201007387 */ /* 0x0005ee0000100800 */
[C---:B------:R-:W-:Y:S08]  /*12140*/  HMMA.16816.F32 R124, R192.reuse, R24, R124 ;  /* 0x00000018c07c723c */ /* 0x040ff0000000187c */
[-C--:B------:R-:W-:Y:S08]  /*12150*/  HMMA.16816.F32 R128, R192, R26.reuse, R128 ;  /* 0x0000001ac080723c */ /* 0x080ff00000001880 */
[----:B------:R-:W-:Y:S07]  /*12160*/  HMMA.16816.F32 R132, R140, R26, R132 ;  /* 0x0000001a8c84723c */ /* 0x000fee0000001884 */
[----:B------:R-:W-:Y:S02]  /*12170*/  MOV R140, R137 ;  /* 0x00000089008c7202 */ /* 0x000fe40000000f00 */
[----:B------:R-:W-:Y:S01]  /*12180*/  MOV R141, R136 ;  /* 0x00000088008d7202 */ /* 0x000fe20000000f00 */
[----:B--2---:R-:W-:-:S05]  /*12190*/  @P0 BRA `(.L_x_1331) ;  /* 0xffffafb000000947 */ /* 0x004fca000383ffff */
[----:B------:R-:W2:Y:S01]  /*121a0*/  LDL R3, [R1+0x4] ;  /* 0x0000040001037983 */ /* 0x000ea20000100800 */
[----:B------:R-:W-:Y:S01]  /*121b0*/  IMAD.MOV.U32 R140, RZ, RZ, R137 ;  /* 0x000000ffff8c7224 */ /* 0x000fe200078e0089 */
[----:B------:R-:W-:Y:S01]  /*121c0*/  MOV R7, R6 ;  /* 0x0000000600077202 */ /* 0x000fe20000000f00 */
[----:B------:R-:W-:Y:S01]  /*121d0*/  IMAD.MOV.U32 R139, RZ, RZ, R138 ;  /* 0x000000ffff8b7224 */ /* 0x000fe200078e008a */
[----:B------:R-:W-:Y:S01]  /*121e0*/  MOV R230, R0 ;  /* 0x0000000000e67202 */ /* 0x000fe20000000f00 */
[----:B------:R-:W-:Y:S01]  /*121f0*/  IMAD.MOV.U32 R141, RZ, RZ, R136 ;  /* 0x000000ffff8d7224 */ /* 0x000fe200078e0088 */
[----:B--2---:R-:W-:-:S03]  /*12200*/  SHF.L.U32 R3, R3, 0x7, RZ ;  /* 0x0000000703037819 */ /* 0x004fc600000006ff */
.L_x_1300:
[----:B-1----:R-:W2:Y:S04]  /*12210*/  LDL R2, [R1+0x64] ;  /* 0x0000640001027983 */ /* 0x002ea80000100800 */
[----:B------:R-:W3:Y:S01]  /*12220*/  LDL R4, [R1+0x58] ;  /* 0x0000580001047983 */ /* 0x000ee20000100800 */
[----:B------:R-:W-:Y:S01]  /*12230*/  IMAD.MOV.U32 R6, RZ, RZ, 0x1 ;  /* 0x00000001ff067424 */ /* 0x000fe200078e00ff */
[----:B------:R-:W-:-:S02]  /*12240*/  IADD3 R3, R3, 0x7f, RZ ;  /* 0x0000007f03037810 */ /* 0x000fc40007ffe0ff */
[----:B------:R-:W-:Y:S02]  /*12250*/  LOP3.LUT R229, R229, 0xfffffbff, RZ, 0xc0, !PT ;  /* 0xfffffbffe5e57812 */ /* 0x000fe400078ec0ff */
[----:B------:R-:W-:-:S13]  /*12260*/  ISETP.NE.AND P0, PT, R6, c[0x0][0x2c4], PT ;  /* 0x0000b10006007a0c */ /* 0x000fda0003f05270 */
[----:B------:R-:W-:Y:S01]  /*12270*/  @P0 IMAD.HI.U32 R0, R3, c[0x0][0x2c8], RZ ;  /* 0x0000b20003000a27 */ /* 0x000fe200078e00ff */
[----:B------:R-:W-:-:S04]  /*12280*/  @P0 LOP3.LUT R229, R229, 0x400, RZ, 0xfc, !PT ;  /* 0x00000400e5e50812 */ /* 0x000fc800078efcff */
[----:B------:R-:W-:Y:S02]  /*12290*/  @P0 SHF.R.U32.HI R3, RZ, c[0x0][0x2cc], R0 ;  /* 0x0000b300ff030a19 */ /* 0x000fe40000011600 */
[----:B------:R-:W-:Y:S02]  /*122a0*/  ISETP.LE.AND P0, PT, R6, c[0x0][0x32c], PT ;  /* 0x0000cb0006007a0c */ /* 0x000fe40003f03270 */
[----:B------:R-:W-:-:S11]  /*122b0*/  LOP3.LUT R229, R229, 0xfffffdff, RZ, 0xc0, !PT ;  /* 0xfffffdffe5e57812 */ /* 0x000fd600078ec0ff */
[----:B------:R-:W-:Y:S02]  /*122c0*/  @P0 LOP3.LUT R229, R229, 0x200, RZ, 0xfc, !PT ;  /* 0x00000200e5e50812 */ /* 0x000fe400078efcff */
[----:B--2---:R-:W-:-:S05]  /*122d0*/  IADD3 R3, R3, 0x1, R2 ;  /* 0x0000000103037810 */ /* 0x004fca0007ffe002 */
[----:B---3--:R-:W-:-:S05]  /*122e0*/  IMAD.IADD R3, R3, 0x1, -R4 ;  /* 0x0000000103037824 */ /* 0x008fca00078e0a04 */
[----:B------:R-:W-:Y:S01]  /*122f0*/  IADD3 R2, R3, -c[0x0][0x324], RZ ;  /* 0x8000c90003027a10 */ /* 0x000fe20007ffe0ff */
[----:B------:R-:W-:Y:S05]  /*12300*/  @!P0 BRA `(.L_x_1332) ;  /* 0x0000010000008947 */ /* 0x000fea0003800000 */
[----:B------:R-:W-:Y:S01]  /*12310*/  MOV R0, R3 ;  /* 0x0000000300007202 */ /* 0x000fe20000000f00 */
[----:B------:R-:W-:Y:S03]  /*12320*/  BSSY B0, `(.L_x_1333) ;  /* 0x000000c000007945 */ /* 0x000fe60003800000 */
        /* <DEDUP_REMOVED lines=8> */
.L_x_1334:
[----:B------:R-:W-:-:S13]  /*123b0*/  ISETP.NE.AND P0, PT, R6, c[0x0][0x32c], PT ;  /* 0x0000cb0006007a0c */ /* 0x000fda0003f05270 */
[----:B------:R-:W-:-:S05]  /*123c0*/  @P0 IMAD.HI.U32 R3, R0, c[0x0][0x330], RZ ;  /* 0x0000cc0000030a27 */ /* 0x000fca00078e00ff */
[----:B------:R-:W-:Y:S02]  /*123d0*/  @P0 SHF.R.U32.HI R0, RZ, c[0x0][0x334], R3 ;  /* 0x0000cd00ff000a19 */ /* 0x000fe40000011603 */
.L_x_1335:
[----:B------:R-:W-:Y:S05]  /*123e0*/  BSYNC B0 ;  /* 0x0000000000007941 */ /* 0x000fea0003800000 */
.L_x_1333:
[----:B------:R-:W-:-:S05]  /*123f0*/  IMAD R0, R0, c[0x0][0x32c], RZ ;  /* 0x0000cb0000007a24 */ /* 0x000fca00078e02ff */
[----:B------:R-:W-:-:S03]  /*12400*/  IMNMX R2, R2, R0, !PT ;  /* 0x0000000002027217 */ /* 0x000fc60007800200 */
.L_x_1332:
[----:B------:R-:W2:Y:S01]  /*12410*/  LDL R3, [R1+0xb4] ;  /* 0x0000b40001037983 */ /* 0x000ea20000100800 */
[----:B------:R-:W-:-:S05]  /*12420*/  IADD3 R2, R2, 0x2f, RZ ;  /* 0x0000002f02027810 */ /* 0x000fca0007ffe0ff */
[----:B------:R-:W-:-:S05]  /*12430*/  IMAD.HI R2, R2, 0x2aaaaaab, RZ ;  /* 0x2aaaaaab02027827 */ /* 0x000fca00078e02ff */
[----:B------:R-:W-:-:S04]  /*12440*/  SHF.R.U32.HI R0, RZ, 0x1f, R2 ;  /* 0x0000001fff007819 */ /* 0x000fc80000011602 */
[----:B------:R-:W-:-:S04]  /*12450*/  LEA.HI.SX32 R0, R2, R0, 0x1d ;  /* 0x0000000002007211 */ /* 0x000fc800078feaff */
[----:B--2---:R-:W-:-:S04]  /*12460*/  IMNMX R3, R3, R0, !PT ;  /* 0x0000000003037217 */ /* 0x004fc80007800200 */
[----:B------:R-:W-:Y:S01]  /*12470*/  ISETP.GE.AND P0, PT, R230, R3, PT ;  /* 0x00000003e600720c */ /* 0x000fe20003f06270 */
[----:B------:R1:W-:-:S12]  /*12480*/  STL [R1+0x9c], R3 ;  /* 0x00009c0301007387 */ /* 0x0003d80000100800 */
[----:B------:R-:W-:Y:S05]  /*12490*/  @!P0 BRA `(.L_x_1336) ;  /* 0x00003ae000008947 */ /* 0x000fea0003800000 */
[----:B------:R-:W2:Y:S04]  /*124a0*/  LDL R6, [R1+0xa4] ;  /* 0x0000a40001067983 */ /* 0x000ea80000100800 */
[----:B------:R-:W3:Y:S04]  /*124b0*/  LDL.64 R8, [R1+0xc0] ;  /* 0x0000c00001087983 */ /* 0x000ee80000100a00 */
[----:B------:R-:W4:Y:S04]  /*124c0*/  LDL R4, [R1+0xf0] ;  /* 0x0000f00001047983 */ /* 0x000f280000100800 */
[----:B-1----:R-:W4:Y:S01]  /*124d0*/  LDL R3, [R1+0xe8] ;  /* 0x0000e80001037983 */ /* 0x002f220000100800 */
[----:B------:R-:W-:Y:S01]  /*124e0*/  IMAD.MOV.U32 R0, RZ, RZ, R139 ;  /* 0x000000ffff007224 */ /* 0x000fe200078e008b */
[----:B------:R-:W-:Y:S01]  /*124f0*/  MOV R137, R7 ;  /* 0x0000000700897202 */ /* 0x000fe20000000f00 */
[----:B------:R-:W-:Y:S01]  /*12500*/  IMAD.MOV.U32 R136, RZ, RZ, R141 ;  /* 0x000000ffff887224 */ /* 0x000fe200078e008d */
[----:B------:R-:W-:-:S02]  /*12510*/  MOV R237, R230 ;  /* 0x000000e600ed7202 */ /* 0x000fc40000000f00 */
[----:B--2---:R-:W-:Y:S01]  /*12520*/  ISETP.GE.AND P3, PT, R6, c[0x0][0x1d4], PT ;  /* 0x0000750006007a0c */ /* 0x004fe20003f66270 */
[----:B------:R-:W-:Y:S01]  /*12530*/  IMAD.MOV.U32 R6, RZ, RZ, R140 ;  /* 0x000000ffff067224 */ /* 0x000fe200078e008c */
[C---:B---3--:R-:W-:Y:S01]  /*12540*/  SHF.L.U64.HI R241, R8.reuse, 0x1, R9 ;  /* 0x0000000108f17819 */ /* 0x048fe20000010209 */
[----:B------:R-:W-:Y:S01]  /*12550*/  IMAD.SHL.U32 R240, R8, 0x2, RZ ;  /* 0x0000000208f07824 */ /* 0x000fe200078e00ff */
[C---:B----4-:R-:W-:Y:S02]  /*12560*/  SHF.L.U64.HI R239, R3.reuse, 0x1, R4 ;  /* 0x0000000103ef7819 */ /* 0x050fe40000010204 */
[----:B------:R-:W-:Y:S02]  /*12570*/  SHF.L.U32 R238, R3, 0x1, RZ ;  /* 0x0000000103ee7819 */ /* 0x000fe400000006ff */
.L_x_1347:
        /* <DEDUP_REMOVED lines=22> */
[----:B----4-:R-:W-:Y:S01]  /*126e0*/  IMAD.WIDE.U32 R10, R12, c[0x0][0x210], RZ ;  /* 0x000084000c0a7a25 */ /* 0x010fe200078e00ff */
[----:B-1----:R-:W-:Y:S05]  /*126f0*/  SHF.R.S32.HI R8, RZ, 0x1f, R8 ;  /* 0x0000001fff087819 */ /* 0x002fea0000011408 */
[----:B------:R-:W-:Y:S04]  /*12700*/  IMAD R8, R8, c[0x0][0x210], RZ ;  /* 0x0000840008087a24 */ /* 0x000fe800078e02ff */
[----:B------:R-:W-:Y:S05]  /*12710*/  IMAD R8, R12, c[0x0][0x214], R8 ;  /* 0x000085000c087a24 */ /* 0x000fea00078e0208 */
[----:B------:R-:W-:Y:S02]  /*12720*/  IADD3 R8, R11, R8, RZ ;  /* 0x000000080b087210 */ /* 0x000fe40007ffe0ff */
[----:B--2---:R-:W-:Y:S05]  /*12730*/  SHF.R.S32.HI R2, RZ, 0x1f, R7 ;  /* 0x0000001fff027819 */ /* 0x004fea0000011407 */
[----:B------:R-:W-:Y:S02]  /*12740*/  IMAD R4, R2, c[0x0][0x208], RZ ;  /* 0x0000820002047a24 */ /* 0x000fe400078e02ff */
[C---:B------:R-:W-:Y:S04]  /*12750*/  IMAD.WIDE.U32 R2, R7.reuse, c[0x0][0x208], RZ ;  /* 0x0000820007027a25 */ /* 0x040fe800078e00ff */
[----:B------:R-:W-:Y:S01]  /*12760*/  IMAD R4, R7, c[0x0][0x20c], R4 ;  /* 0x0000830007047a24 */ /* 0x000fe200078e0204 */
[----:B---3--:R-:W-:Y:S04]  /*12770*/  SHF.R.S32.HI R7, RZ, 0x1f, R9 ;  /* 0x0000001fff077819 */ /* 0x008fe80000011409 */
[----:B------:R-:W-:Y:S01]  /*12780*/  IADD3 R3, R3, R4, RZ ;  /* 0x0000000403037210 */ /* 0x000fe20007ffe0ff */
[----:B------:R-:W-:Y:S04]  /*12790*/  IMAD R7, R7, c[0x0][0x218], RZ ;  /* 0x0000860007077a24 */ /* 0x000fe800078e02ff */
[C---:B------:R-:W-:Y:S05]  /*127a0*/  IMAD.WIDE.U32 R2, R9.reuse, c[0x0][0x218], R2 ;  /* 0x0000860009027a25 */ /* 0x040fea00078e0002 */
[----:B------:R-:W-:Y:S01]  /*127b0*/  IADD3 R4, P1, R10, R2, RZ ;  /* 0x000000020a047210 */ /* 0x000fe20007f3e0ff */
[----:B------:R-:W-:Y:S03]  /*127c0*/  IMAD R2, R9, c[0x0][0x21c], R7 ;  /* 0x0000870009027a24 */ /* 0x000fe600078e0207 */
[----:B------:R-:W-:Y:S02]  /*127d0*/  LEA R7, P0, R4, c[0x0][0x1f8], 0x1 ;  /* 0x00007e0004077a11 */ /* 0x000fe400078008ff */
[----:B------:R-:W-:Y:S04]  /*127e0*/  IADD3.X R2, R8, R3, R2, P1, !PT ;  /* 0x0000000308027210 */ /* 0x000fe80000ffe402 */
[----:B------:R-:W-:Y:S01]  /*127f0*/  LEA.HI.X R4, R4, c[0x0][0x1fc], R2, 0x1, P0 ;  /* 0x00007f0004047a11 */ /* 0x000fe200000f0c02 */
[----:B------:R-:W-:-:S05]  /*12800*/  BRA.DIV ~URZ, `(.L_x_1339) ;  /* 0x0000e7627f007947 */ /* 0x000fca000b800000 */
[----:B------:R1:W2:Y:S02]  /*12810*/  SHFL.IDX PT, R9, R4, RZ, 0x181f ;  /* 0x00181fff04097589 */ /* 0x0002a400000e0000 */
.L_x_1455:
[----:B------:R-:W-:-:S05]  /*12820*/  BRA.DIV ~URZ, `(.L_x_1340) ;  /* 0x0000e7c27f007947 */ /* 0x000fca000b800000 */
[----:B------:R-:W3:Y:S04]  /*12830*/  LDL R15, [R1+0xf4] ;  /* 0x0000f400010f7983 */ /* 0x000ee80000100800 */
[----:B------:R-:W4:Y:S04]  /*12840*/  LDL R14, [R1+0x78] ;  /* 0x00007800010e7983 */ /* 0x000f280000100800 */
[----:B------:R-:W1:Y:S04]  /*12850*/  SHFL.IDX PT, R2, R7, RZ, 0x181f ;  /* 0x00181fff07027589 */ /* 0x000e6800000e0000 */
[----:B------:R-:W2:Y:S04]  /*12860*/  SHFL.IDX PT, R10, R7, 0x1, 0x181f ;  /* 0x00381f00070a7f89 */ /* 0x000ea800000e0000 */
[----:B------:R-:W2:Y:S04]  /*12870*/  SHFL.IDX PT, R11, R4, 0x1, 0x181f ;  /* 0x00381f00040b7f89 */ /* 0x000ea800000e0000 */
[----:B-1----:R-:W1:Y:S01]  /*12880*/  SHFL.IDX PT, R4, R4, 0x2, 0x181f ;  /* 0x00581f0004047f89 */ /* 0x002e6200000e0000 */
[C---:B------:R-:W-:Y:S02]  /*12890*/  IADD3 R12, P0, R2.reuse, R240, RZ ;  /* 0x000000f0020c7210 */ /* 0x040fe40007f1e0ff */
[----:B------:R-:W-:Y:S02]  /*128a0*/  IADD3 R8, P2, R2, R238, RZ ;  /* 0x000000ee02087210 */ /* 0x000fe40007f5e0ff */
[C---:B--2---:R-:W-:Y:S01]  /*128b0*/  IADD3 R2, P1, R10.reuse, R240, RZ ;  /* 0x000000f00a027210 */ /* 0x044fe20007f3e0ff */
[C---:B------:R-:W-:Y:S01]  /*128c0*/  IMAD.X R13, R9.reuse, 0x1, R241, P0 ;  /* 0x00000001090d7824 */ /* 0x040fe200000e06f1 */
[----:B------:R-:W-:Y:S01]  /*128d0*/  IADD3 R10, P0, R10, R238, RZ ;  /* 0x000000ee0a0a7210 */ /* 0x000fe20007f1e0ff */
[----:B------:R-:W-:Y:S02]  /*128e0*/  IMAD.X R9, R9, 0x1, R239, P2 ;  /* 0x0000000109097824 */ /* 0x000fe400010e06ef */
[C---:B------:R-:W-:Y:S02]  /*128f0*/  IMAD.X R3, R11.reuse, 0x1, R241, P1 ;  /* 0x000000010b037824 */ /* 0x040fe400008e06f1 */
[----:B------:R-:W-:Y:S01]  /*12900*/  IMAD.X R11, R11, 0x1, R239, P0 ;  /* 0x000000010b0b7824 */ /* 0x000fe200000e06ef */
[----:B---3--:R-:W-:Y:S01]  /*12910*/  ISETP.GE.AND P4, PT, R15, c[0x0][0x1d4], PT ;  /* 0x000075000f007a0c */ /* 0x008fe20003f86270 */
[----:B----4-:R2:W-:Y:S11]  /*12920*/  LDGSTS.E.BYPASS.LTC128B.128 [R14], [R12.64], !P3 ;  /* 0x000000000c0e7fae */ /* 0x0105f6000d901d46 */
[----:B------:R-:W-:Y:S01]  /*12930*/  @!UPT UIADD3 URZ, URZ, URZ, URZ ;  /* 0x0000003f3f3ff290 */ /* 0x000fe2000fffe03f */
[----:B------:R3:W-:Y:S04]  /*12940*/  LDGSTS.E.BYPASS.LTC128B.128 [R14+0x1800], [R8.64], !P4 ;  /* 0x01800000080e7fae */ /* 0x0007e8000e101d46 */
[----:B------:R4:W-:Y:S04]  /*12950*/  LDGSTS.E.BYPASS.LTC128B.128 [R14+0x800], [R2.64], !P3 ;  /* 0x00800000020e7fae */ /* 0x0009e8000d901d46 */
[----:B------:R2:W-:Y:S04]  /*12960*/  LDGSTS.E.BYPASS.LTC128B.128 [R14+0x2000], [R10.64], !P4 ;  /* 0x020000000a0e7fae */ /* 0x0005e8000e101d46 */
[----:B---3--:R2:W5:Y:S04]  /*12970*/  LDL R8, [R1+0xa0] ;  /* 0x0000a00001087983 */ /* 0x0085680000100800 */
[----:B----4-:R2:W3:Y:S02]  /*12980*/  SHFL.IDX PT, R2, R7, 0x2, 0x181f ;  /* 0x00581f0007027f89 */ /* 0x0104e400000e0000 */
.L_x_1456:
[----:B-12--5:R-:W-:Y:S01]  /*12990*/  IADD3 R10, -R8, 0x10, RZ ;  /* 0x00000010080a7810 */ /* 0x026fe20007ffe1ff */
[----:B------:R-:W2:Y:S03]  /*129a0*/  LDL R7, [R1+0x78] ;  /* 0x0000780001077983 */ /* 0x000ea60000100800 */
[----:B------:R-:W-:Y:S04]  /*129b0*/  LOP3.LUT R10, R10, 0xf, RZ, 0xc0, !PT ;  /* 0x0000000f0a0a7812 */ /* 0x000fe800078ec0ff */
[----:B---3--:R-:W-:Y:S04]  /*129c0*/  IADD3 R10, P1, P0, R10, R2, R238 ;  /* 0x000000020a0a7210 */ /* 0x008fe8000783e0ee */
[----:B------:R-:W-:Y:S02]  /*129d0*/  IADD3.X R11, RZ, R4, R239, P1, P0 ;  /* 0x00000004ff0b7210 */ /* 0x000fe40000fe04ef */
[----:B------:R-:W-:Y:S02]  /*129e0*/  IADD3 R2, P0, R2, R240, RZ ;  /* 0x000000f002027210 */ /* 0x000fe40007f1e0ff */
[----:B------:R-:W-:Y:S03]  /*129f0*/  ISETP.NE.U32.AND P1, PT, R8, RZ, PT ;  /* 0x000000ff0800720c */ /* 0x000fe60003f25070 */
[----:B------:R-:W-:Y:S05]  /*12a00*/  IMAD.X R3, R4, 0x1, R241, P0 ;  /* 0x0000000104037824 */ /* 0x000fea00000e06f1 */
[----:B------:R-:W-:Y:S01]  /*12a10*/  @!PT LDS RZ, [RZ] ;  /* 0x00000000fffff984 */ /* 0x000fe20000000800 */
[----:B------:R-:W-:Y:S01]  /*12a20*/  @!PT LDS RZ, [RZ] ;  /* 0x00000000fffff984 */ /* 0x000fe20000000800 */
[----:B------:R-:W-:Y:S01]  /*12a30*/  @!PT LDS RZ, [RZ] ;  /* 0x00000000fffff984 */ /* 0x000fe20000000800 */
[----:B--2---:R1:W-:Y:S05]  /*12a40*/  LDGSTS.E.BYPASS.LTC128B.128 [R7+0x1000], [R2.64], !P3 ;  /* 0x0100000002077fae */ /* 0x0043ea000d901d46 */
[----:B------:R1:W-:Y:S02]  /*12a50*/  LDGSTS.E.BYPASS.LTC128B.128.ZFILL [R7+0x2800], [R10.64], P1 ;  /* 0x028000000a077fae */ /* 0x0003e40008941d46 */
.L_x_1338:
[----:B-1-34-:R-:W-:Y:S05]  /*12a60*/  BSYNC B0 ;  /* 0x0000000000007941 */ /* 0x01afea0003800000 */
.L_x_1337:
        /* <DEDUP_REMOVED lines=156> */
[----:B------:R-:W1:Y:S02]  /*13430*/  MUFU.TANH R232, R19 ;  /* 0x0000001300e87308 */ /* 0x000e640000002400 */
        /* <DEDUP_REMOVED lines=10> */
[----:B------:R5:W1:Y:S01]  /*134e0*/  MUFU.TANH R143, R22 ;  /* 0x00000016008f7308 */ /* 0x000a620000002400 */
[----:B------:R-:W-:Y:S01]  /*134f0*/  FMUL.FTZ R29, R29, c[0x0][0x320] ;  /* 0x0000c8001d1d7a20 */ /* 0x000fe20000410000 */
[C---:B------:R-:W-:Y:S04]  /*13500*/  HMMA.16816.F32 R44, R200.reuse, R12, R44 ;  /* 0x0000000cc82c723c */ /* 0x040fe8000000182c */
[----:B------:R-:W-:Y:S02]  /*13510*/  FMUL.FTZ R30, R30, c[0x0][0x320] ;  /* 0x0000c8001e1e7a20 */ /* 0x000fe40000410000 */
[----:B------:R-:W-:Y:S02]  /*13520*/  FMUL.FTZ R31, R31, c[0x0][0x320] ;  /* 0x0000c8001f1f7a20 */ /* 0x000fe40000410000 */
[----:B------:R1:W1:Y:S01]  /*13530*/  MUFU.TANH R142, R23 ;  /* 0x00000017008e7308 */ /* 0x0002620000002400 */
[-C--:B------:R-:W-:Y:S03]  /*13540*/  HMMA.16816.F32 R48, R200, R14.reuse, R48 ;  /* 0x0000000ec830723c */ /* 0x080fe60000001830 */
[----:B------:R-:W-:Y:S02]  /*13550*/  FMUL.FTZ R34, R34, c[0x0][0x320] ;  /* 0x0000c80022227a20 */ /* 0x000fe40000410000 */
[----:B------:R-:W-:Y:S03]  /*13560*/  FMUL.FTZ R35, R35, c[0x0][0x320] ;  /* 0x0000c80023237a20 */ /* 0x000fe60000410000 */
[----:B------:R-:W-:Y:S01]  /*13570*/  HMMA.16816.F32 R52, R192, R14, R52 ;  /* 0x0000000ec034723c */ /* 0x000fe20000001834 */
[----:B------:R2:W2:Y:S03]  /*13580*/  MUFU.TANH R206, R24 ;  /* 0x0000001800ce7308 */ /* 0x0004a60000002400 */
[----:B-----5:R-:W-:Y:S03]  /*13590*/  FMUL.FTZ R22, R43, c[0x0][0x320] ;  /* 0x0000c8002b167a20 */ /* 0x020fe60000410000 */
[----:B------:R-:W-:Y:S02]  /*135a0*/  FMUL.FTZ R21, R44, c[0x0][0x320] ;  /* 0x0000c8002c157a20 */ /* 0x000fe40000410000 */
[----:B------:R-:W-:Y:S02]  /*135b0*/  FMUL.FTZ R20, R45, c[0x0][0x320] ;  /* 0x0000c8002d147a20 */ /* 0x000fe40000410000 */
[----:B------:R5:W3:Y:S01]  /*135c0*/  MUFU.TANH R199, R25 ;  /* 0x0000001900c77308 */ /* 0x000ae20000002400 */
[----:B------:R-:W-:Y:S02]  /*135d0*/  FMUL.FTZ R46, R46, c[0x0][0x320] ;  /* 0x0000c8002e2e7a20 */ /* 0x000fe40000410000 */
[----:B------:R-:W-:Y:S02]  /*135e0*/  FMUL.FTZ R47, R47, c[0x0][0x320] ;  /* 0x0000c8002f2f7a20 */ /* 0x000fe40000410000 */
[----:B-1----:R-:W-:Y:S02]  /*135f0*/  FMUL.FTZ R23, R42, c[0x0][0x320] ;  /* 0x0000c8002a177a20 */ /* 0x002fe40000410000 */
[----:B------:R-:W-:Y:S02]  /*13600*/  FMUL.FTZ R19, R48, c[0x0][0x320] ;  /* 0x0000c80030137a20 */ /* 0x000fe40000410000 */
[----:B------:R-:W-:Y:S01]  /*13610*/  FMUL.FTZ R18, R49, c[0x0][0x320] ;  /* 0x0000c80031127a20 */ /* 0x000fe20000410000 */
[----:B------:R1:W1:Y:S01]  /*13620*/  MUFU.TANH R205, R26 ;  /* 0x0000001a00cd7308 */ /* 0x0002620000002400 */
[----:B------:R-:W-:Y:S02]  /*13630*/  FMUL.FTZ R50, R50, c[0x0][0x320] ;  /* 0x0000c80032327a20 */ /* 0x000fe40000410000 */
[----:B------:R-:W-:Y:S02]  /*13640*/  FMUL.FTZ R17, R52, c[0x0][0x320] ;  /* 0x0000c80034117a20 */ /* 0x000fe40000410000 */
[----:B--2---:R-:W-:Y:S02]  /*13650*/  FMUL.FTZ R24, R41, c[0x0][0x320] ;  /* 0x0000c80029187a20 */ /* 0x004fe40000410000 */
[----:B------:R-:W-:Y:S02]  /*13660*/  FMUL.FTZ R16, R53, c[0x0][0x320] ;  /* 0x0000c80035107a20 */ /* 0x000fe40000410000 */
[----:B------:R-:W-:Y:S01]  /*13670*/  FMUL.FTZ R15, R54, c[0x0][0x320] ;  /* 0x0000c800360f7a20 */ /* 0x000fe20000410000 */
[----:B------:R2:W2:Y:S01]  /*13680*/  MUFU.TANH R198, R27 ;  /* 0x0000001b00c67308 */ /* 0x0004a20000002400 */
[----:B------:R-:W-:Y:S02]  /*13690*/  FMUL.FTZ R14, R55, c[0x0][0x320] ;  /* 0x0000c800370e7a20 */ /* 0x000fe40000410000 */
[----:B------:R-:W-:Y:S02]  /*136a0*/  FMUL.FTZ R51, R51, c[0x0][0x320] ;  /* 0x0000c80033337a20 */ /* 0x000fe40000410000 */
[----:B-----5:R-:W-:Y:S05]  /*136b0*/  FMUL.FTZ R25, R40, c[0x0][0x320] ;  /* 0x0000c80028197a20 */ /* 0x020fea0000410000 */
[----:B------:R5:W3:Y:S01]  /*136c0*/  MUFU.TANH R197, R28 ;  /* 0x0000001c00c57308 */ /* 0x000ae20000002400 */
[----:B-1----:R-:W-:Y:S09]  /*136d0*/  FMUL.FTZ R26, R39, c[0x0][0x320] ;  /* 0x0000c800271a7a20 */ /* 0x002ff20000410000 */
[----:B------:R1:W1:Y:S01]  /*136e0*/  MUFU.TANH R138, R29 ;  /* 0x0000001d008a7308 */ /* 0x0002620000002400 */
[----:B--2---:R-:W-:Y:S09]  /*136f0*/  FMUL.FTZ R27, R38, c[0x0][0x320] ;  /* 0x0000c800261b7a20 */ /* 0x004ff20000410000 */
[----:B------:R2:W2:Y:S01]  /*13700*/  MUFU.TANH R235, R30 ;  /* 0x0000001e00eb7308 */ /* 0x0004a20000002400 */
[----:B-----5:R-:W-:Y:S09]  /*13710*/  FMUL.FTZ R28, R37, c[0x0][0x320] ;  /* 0x0000c800251c7a20 */ /* 0x020ff20000410000 */
[----:B------:R5:W3:Y:S01]  /*13720*/  MUFU.TANH R236, R31 ;  /* 0x0000001f00ec7308 */ /* 0x000ae20000002400 */
[----:B-1----:R-:W-:Y:S09]  /*13730*/  FMUL.FTZ R29, R36, c[0x0][0x320] ;  /* 0x0000c800241d7a20 */ /* 0x002ff20000410000 */
[----:B------:R1:W1:Y:S01]  /*13740*/  MUFU.TANH R234, R34 ;  /* 0x0000002200ea7308 */ /* 0x0002620000002400 */
[----:B--2---:R-:W-:Y:S09]  /*13750*/  FMUL.FTZ R30, R33, c[0x0][0x320] ;  /* 0x0000c800211e7a20 */ /* 0x004ff20000410000 */
[----:B------:R-:W2:Y:S01]  /*13760*/  MUFU.TANH R30, R30 ;  /* 0x0000001e001e7308 */ /* 0x000ea20000002400 */
[----:B-----5:R-:W-:Y:S09]  /*13770*/  FMUL.FTZ R31, R32, c[0x0][0x320] ;  /* 0x0000c800201f7a20 */ /* 0x020ff20000410000 */
        /* <DEDUP_REMOVED lines=35> */
[--C-:B------:R-:W-:Y:S01]  /*139b0*/  IMAD.MOV.U32 R2, RZ, RZ, R3.reuse ;  /* 0x000000ffff027224 */ /* 0x100fe200078e0003 */
[----:B------:R-:W-:Y:S04]  /*139c0*/  @P0 SHF.R.U32.HI R2, RZ, c[0x0][0x2c0], R4 ;  /* 0x0000b000ff020a19 */ /* 0x000fe80000011604 */
[C---:B----4-:R-:W-:Y:S02]  /*139d0*/  @!P1 IADD3 R4, P0, R2.reuse, R242, RZ ;  /* 0x000000f202049210 */ /* 0x050fe40007f1e0ff */
[----:B------:R-:W2:Y:S02]  /*139e0*/  S2R R242, SR_CTAID.Y ;  /* 0x0000000000f27919 */ /* 0x000ea40000002600 */
[----:B-----5:R-:W-:Y:S01]  /*139f0*/  @!P1 LEA.HI.X.SX32 R7, R2, R7, 0x1, P0 ;  /* 0x0000000702079211 */ /* 0x020fe200000f0eff */
[----:B------:R-:W-:Y:S01]  /*13a00*/  IMAD.MOV R2, RZ, RZ, -R2 ;  /* 0x000000ffff027224 */ /* 0x000fe200078e0a02 */
[----:B------:R-:W-:Y:S03]  /*13a10*/  @!P1 LEA R8, P0, R4, c[0x0][0x2a0], 0x2 ;  /* 0x0000a80004089a11 */ /* 0x000fe600078010ff */
[----:B------:R-:W-:Y:S01]  /*13a20*/  IMAD R10, R2, c[0x0][0x2b8], R3 ;  /* 0x0000ae00020a7a24 */ /* 0x000fe200078e0203 */
[----:B------:R-:W-:Y:S04]  /*13a30*/  @!P1 LEA.HI.X R9, R4, c[0x0][0x2a4], R7, 0x2, P0 ;  /* 0x0000a90004099a11 */ /* 0x000fe800000f1407 */
[----:B------:R2:W-:Y:S01]  /*13a40*/  STL [R1+0x7c], R10 ;  /* 0x00007c0a01007387 */ /* 0x0005e20000100800 */
[----:B------:R-:W-:Y:S03]  /*13a50*/  SHF.R.S32.HI R2, RZ, 0x1f, R10 ;  /* 0x0000001fff027819 */ /* 0x000fe6000001140a */
[----:B------:R-:W3:Y:S02]  /*13a60*/  @!P1 LDG.E R11, [R8.64] ;  /* 0x00000006080b9981 */ /* 0x000ee4000c1e1900 */
[----:B------:R-:W-:Y:S02]  /*13a70*/  IMAD R4, R2, c[0x0][0x1e0], RZ ;  /* 0x0000780002047a24 */ /* 0x000fe400078e02ff */
[C---:B------:R-:W-:Y:S04]  /*13a80*/  IMAD.WIDE.U32 R2, R10.reuse, c[0x0][0x1e0], RZ ;  /* 0x000078000a027a25 */ /* 0x040fe800078e00ff */
[----:B------:R-:W-:Y:S05]  /*13a90*/  IMAD R4, R10, c[0x0][0x1e4], R4 ;  /* 0x000079000a047a24 */ /* 0x000fea00078e0204 */
[----:B------:R-:W-:Y:S02]  /*13aa0*/  IADD3 R3, R3, R4, RZ ;  /* 0x0000000403037210 */ /* 0x000fe40007ffe0ff */
[----:B--2---:R-:W-:Y:S01]  /*13ab0*/  SHF.R.S32.HI R10, RZ, 0x1f, R242 ;  /* 0x0000001fff0a7819 */ /* 0x004fe200000114f2 */
[C---:B-1----:R-:W-:Y:S04]  /*13ac0*/  IMAD.WIDE.U32 R242, R139.reuse, c[0x0][0x1e8], RZ ;  /* 0x00007a008bf27a25 */ /* 0x042fe800078e00ff */
[----:B------:R-:W-:Y:S04]  /*13ad0*/  IMAD R10, R10, c[0x0][0x1e8], RZ ;  /* 0x00007a000a0a7a24 */ /* 0x000fe800078e02ff */
[----:B------:R-:W-:Y:S04]  /*13ae0*/  IMAD R10, R139, c[0x0][0x1ec], R10 ;  /* 0x00007b008b0a7a24 */ /* 0x000fe800078e020a */
[----:B------:R-:W-:Y:S01]  /*13af0*/  IMAD.IADD R10, R243, 0x1, R10 ;  /* 0x00000001f30a7824 */ /* 0x000fe200078e020a */
[----:B---3--:R-:W-:Y:S01]  /*13b00*/  SHF.R.S32.HI R7, RZ, 0x1f, R11 ;  /* 0x0000001fff077819 */ /* 0x008fe2000001140b */
        /* <DEDUP_REMOVED lines=10> */
.L_x_1457:
[----:B------:R-:W-:-:S05]  /*13bb0*/  BRA.DIV ~URZ, `(.L_x_1344) ;  /* 0x0000d8d27f007947 */ /* 0x000fca000b800000 */
[----:B------:R-:W4:Y:S04]  /*13bc0*/  LDL R33, [R1+0xf4] ;  /* 0x0000f40001217983 */ /* 0x000f280000100800 */
[----:B--2---:R-:W2:Y:S04]  /*13bd0*/  LDL R32, [R1+0x74] ;  /* 0x0000740001207983 */ /* 0x004ea80000100800 */
[----:B------:R-:W1:Y:S04]  /*13be0*/  SHFL.IDX PT, R2, R7, RZ, 0x181f ;  /* 0x00181fff07027589 */ /* 0x000e6800000e0000 */
[----:B------:R-:W3:Y:S04]  /*13bf0*/  SHFL.IDX PT, R10, R7, 0x1, 0x181f ;  /* 0x00381f00070a7f89 */ /* 0x000ee800000e0000 */
[----:B-1----:R-:W1:Y:S04]  /*13c00*/  SHFL.IDX PT, R11, R4, 0x1, 0x181f ;  /* 0x00381f00040b7f89 */ /* 0x002e6800000e0000 */
[----:B------:R-:W2:Y:S04]  /*13c10*/  SHFL.IDX PT, R4, R4, 0x2, 0x181f ;  /* 0x00581f0004047f89 */ /* 0x000ea800000e0000 */
[----:B------:R-:W2:Y:S01]  /*13c20*/  SHFL.IDX PT, R7, R7, 0x2, 0x181f ;  /* 0x00581f0007077f89 */ /* 0x000ea200000e0000 */
[C---:B------:R-:W-:Y:S02]  /*13c30*/  IADD3 R12, P0, R2.reuse, R240, RZ ;  /* 0x000000f0020c7210 */ /* 0x040fe40007f1e0ff */
[----:B------:R-:W-:Y:S02]  /*13c40*/  IADD3 R8, P2, R2, R238, RZ ;  /* 0x000000ee02087210 */ /* 0x000fe40007f5e0ff */
[C---:B---3--:R-:W-:Y:S01]  /*13c50*/  IADD3 R2, P1, R10.reuse, R240, RZ ;  /* 0x000000f00a027210 */ /* 0x048fe20007f3e0ff */
[C---:B------:R-:W-:Y:S01]  /*13c60*/  IMAD.X R13, R9.reuse, 0x1, R241, P0 ;  /* 0x00000001090d7824 */ /* 0x040fe200000e06f1 */
[----:B------:R-:W-:Y:S01]  /*13c70*/  IADD3 R10, P0, R10, R238, RZ ;  /* 0x000000ee0a0a7210 */ /* 0x000fe20007f1e0ff */
[----:B------:R-:W-:Y:S02]  /*13c80*/  IMAD.X R9, R9, 0x1, R239, P2 ;  /* 0x0000000109097824 */ /* 0x000fe400010e06ef */
[C---:B-1----:R-:W-:Y:S02]  /*13c90*/  IMAD.X R3, R11.reuse, 0x1, R241, P1 ;  /* 0x000000010b037824 */ /* 0x042fe400008e06f1 */
[----:B------:R-:W-:Y:S01]  /*13ca0*/  IMAD.X R11, R11, 0x1, R239, P0 ;  /* 0x000000010b0b7824 */ /* 0x000fe200000e06ef */
[----:B----4-:R-:W-:Y:S01]  /*13cb0*/  ISETP.GE.AND P4, PT, R33, c[0x0][0x1d4], PT ;  /* 0x0000750021007a0c */ /* 0x010fe20003f86270 */
[----:B--2---:R1:W-:Y:S11]  /*13cc0*/  LDGSTS.E.BYPASS.LTC128B.128 [R32+0x5080], [R12.64], !P3 ;  /* 0x050800000c207fae */ /* 0x0043f6000d901d46 */
[----:B------:R-:W-:Y:S01]  /*13cd0*/  @!UPT UIADD3 URZ, URZ, URZ, URZ ;  /* 0x0000003f3f3ff290 */ /* 0x000fe2000fffe03f */
[----:B------:R1:W-:Y:S04]  /*13ce0*/  LDGSTS.E.BYPASS.LTC128B.128 [R32+0x6880], [R8.64], !P4 ;  /* 0x0688000008207fae */ /* 0x0003e8000e101d46 */
[----:B------:R1:W-:Y:S04]  /*13cf0*/  LDGSTS.E.BYPASS.LTC128B.128 [R32+0x5880], [R2.64], !P3 ;  /* 0x0588000002207fae */ /* 0x0003e8000d901d46 */
[----:B------:R2:W-:Y:S04]  /*13d00*/  LDGSTS.E.BYPASS.LTC128B.128 [R32+0x7080], [R10.64], !P4 ;  /* 0x070800000a207fae */ /* 0x0005e8000e101d46 */
[----:B--2---:R1:W5:Y:S02]  /*13d10*/  LDL R10, [R1+0xa0] ;  /* 0x0000a000010a7983 */ /* 0x0043640000100800 */
.L_x_1458:
[----:B-1---5:R-:W-:Y:S01]  /*13d20*/  IADD3 R8, -R10, 0x10, RZ ;  /* 0x000000100a087810 */ /* 0x022fe20007ffe1ff */
[----:B------:R-:W2:Y:S03]  /*13d30*/  LDL R11, [R1+0x74] ;  /* 0x00007400010b7983 */ /* 0x000ea60000100800 */
[----:B------:R-:W-:Y:S04]  /*13d40*/  LOP3.LUT R8, R8, 0xf, RZ, 0xc0, !PT ;  /* 0x0000000f08087812 */ /* 0x000fe800078ec0ff */
[----:B------:R-:W-:Y:S04]  /*13d50*/  IADD3 R8, P1, P0, R8, R7, R238 ;  /* 0x0000000708087210 */ /* 0x000fe8000783e0ee */
        /* <DEDUP_REMOVED lines=9> */
.L_x_1342:
[----:B--234-:R-:W-:Y:S05]  /*13df0*/  BSYNC B0 ;  /* 0x0000000000007941 */ /* 0x01cfea0003800000 */
.L_x_1341:
[----:B-1----:R-:W-:Y:S01]  /*13e00*/  FMNMX.FTZ R3, R207, R0, !PT ;  /* 0x00000000cf037209 */ /* 0x002fe20007810000 */
        /* <DEDUP_REMOVED lines=48> */
[----:B------:R-:W-:-:S05]  /*14110*/  BRA.DIV ~URZ, `(.L_x_1345) ;  /* 0x0000d7927f007947 */ /* 0x000fca000b800000 */
[----:B------:R1:W2:Y:S02]  /*14120*/  SHFL.BFLY PT, R139, R4, 0x2, 0x1f ;  /* 0x0c401f00048b7f89 */ /* 0x0002a400000e0000 */
.L_x_1459:
[----:B--2---:R-:W-:Y:S01]  /*14130*/  FMNMX.FTZ R139, R4, R139, !PT ;  /* 0x0000008b048b7209 */ /* 0x004fe20007810000 */
[----:B------:R-:W-:-:S05]  /*14140*/  BRA.DIV ~URZ, `(.L_x_1346) ;  /* 0x0000d7b27f007947 */ /* 0x000fca000b800000 */
[----:B------:R-:W-:Y:S04]  /*14150*/  SHFL.BFLY PT, R2, R140, 0x2, 0x1f ;  /* 0x0c401f008c027f89 */ /* 0x000fe800000e0000 */
[----:B------:R-:W-:Y:S04]  /*14160*/  SHFL.BFLY PT, R3, R141, 0x2, 0x1f ;  /* 0x0c401f008d037f89 */ /* 0x000fe800000e0000 */
[----:B-1----:R-:W1:Y:S02]  /*14170*/  SHFL.BFLY PT, R4, R7, 0x2, 0x1f ;  /* 0x0c401f0007047f89 */ /* 0x002e6400000e0000 */
[----:B-1----:R-:W-:Y:S02]  /*14180*/  FMNMX.FTZ R4, R7, R4, !PT ;  /* 0x0000000407047209 */ /* 0x002fe40007810000 */
[----:B------:R-:W-:Y:S02]  /*14190*/  FMNMX.FTZ R140, R140, R2, !PT ;  /* 0x000000028c8c7209 */ /* 0x000fe40007810000 */
[----:B------:R-:W-:Y:S01]  /*141a0*/  FMNMX.FTZ R141, R141, R3, !PT ;  /* 0x000000038d8d7209 */ /* 0x000fe20007810000 */
[----:B------:R-:W-:Y:S04]  /*141b0*/  SHFL.BFLY PT, R2, R4, 0x1, 0x1f ;  /* 0x0c201f0004027f89 */ /* 0x000fe800000e0000 */
[----:B------:R-:W1:Y:S04]  /*141c0*/  SHFL.BFLY PT, R3, R139, 0x1, 0x1f ;  /* 0x0c201f008b037f89 */ /* 0x000e6800000e0000 */
[----:B------:R-:W2:Y:S04]  /*141d0*/  SHFL.BFLY PT, R8, R140, 0x1, 0x1f ;  /* 0x0c201f008c087f89 */ /* 0x000ea800000e0000 */
[----:B------:R-:W3:Y:S01]  /*141e0*/  SHFL.BFLY PT, R9, R141, 0x1, 0x1f ;  /* 0x0c201f008d097f89 */ /* 0x000ee200000e0000 */
[----:B-1----:R-:W-:Y:S02]  /*141f0*/  FMNMX.FTZ R139, R139, R3, !PT ;  /* 0x000000038b8b7209 */ /* 0x002fe40007810000 */
[----:B--2---:R-:W-:Y:S02]  /*14200*/  FMNMX.FTZ R140, R140, R8, !PT ;  /* 0x000000088c8c7209 */ /* 0x004fe40007810000 */
[----:B---3--:R-:W-:Y:S02]  /*14210*/  FMNMX.FTZ R141, R141, R9, !PT ;  /* 0x000000098d8d7209 */ /* 0x008fe40007810000 */
.L_x_1460:
[C---:B------:R-:W-:Y:S01]  /*14220*/  FADD.FTZ R0, -R139.reuse, R0 ;  /* 0x000000008b007221 */ /* 0x040fe20000010100 */
[----:B------:R-:W-:Y:S01]  /*14230*/  FMNMX.FTZ R2, R2, R4, !PT ;  /* 0x0000000402027209 */ /* 0x000fe20007810000 */
[----:B------:R-:W-:Y:S01]  /*14240*/  FMUL.FTZ R10, R139, c[0x0][0x2d0] ;  /* 0x0000b4008b0a7a20 */ /* 0x000fe20000410000 */
[----:B------:R-:W2:Y:S01]  /*14250*/  LDL.LU R44, [R1+0x90] ;  /* 0x00009000012c7983 */ /* 0x000ea20000300800 */
[----:B------:R-:W-:Y:S01]  /*14260*/  FMUL.FTZ R0, R0, c[0x0][0x2d0] ;  /* 0x0000b40000007a20 */ /* 0x000fe20000410000 */
[----:B------:R-:W-:Y:S01]  /*14270*/  WARPSYNC 0xffffffff ;  /* 0xffffffff00007948 */ /* 0x000fe20003800000 */
[----:B------:R-:W-:Y:S02]  /*14280*/  FMUL.FTZ R9, R140, c[0x0][0x2d0] ;  /* 0x0000b4008c097a20 */ /* 0x000fe40000410000 */
[----:B------:R1:W-:Y:S01]  /*14290*/  MUFU.EX2 R3, R0 ;  /* 0x0000000000037308 */ /* 0x0003e20000000800 */
[--C-:B------:R-:W-:Y:S02]  /*142a0*/  FFMA.FTZ R8, R214, c[0x0][0x2d0], -R10.reuse ;  /* 0x0000b400d6087a23 */ /* 0x100fe4000001080a */
[--C-:B------:R-:W-:Y:S02]  /*142b0*/  FFMA.FTZ R7, R212, c[0x0][0x2d0], -R9.reuse ;  /* 0x0000b400d4077a23 */ /* 0x100fe40000010809 */
[--C-:B------:R-:W-:Y:S02]  /*142c0*/  FFMA.FTZ R11, R196, c[0x0][0x2d0], -R10.reuse ;  /* 0x0000b400c40b7a23 */ /* 0x100fe4000001080a */
[--C-:B------:R-:W-:Y:S02]  /*142d0*/  FFMA.FTZ R12, R204, c[0x0][0x2d0], -R10.reuse ;  /* 0x0000b400cc0c7a23 */ /* 0x100fe4000001080a */
[--C-:B------:R-:W-:Y:S01]  /*142e0*/  FFMA.FTZ R203, R199, c[0x0][0x2d0], -R10.reuse ;  /* 0x0000b400c7cb7a23 */ /* 0x100fe2000001080a */
[----:B------:R3:W-:Y:S01]  /*142f0*/  MUFU.EX2 R248, R8 ;  /* 0x0000000800f87308 */ /* 0x0007e20000000800 */
[--C-:B------:R-:W-:Y:S02]  /*14300*/  FFMA.FTZ R202, R29, c[0x0][0x2d0], -R10.reuse ;  /* 0x0000b4001dca7a23 */ /* 0x100fe4000001080a */
        /* <DEDUP_REMOVED lines=11> */
[----:B------:R-:W-:Y:S02]  /*143c0*/  FFMA.FTZ R214, R16, c[0x0][0x2d0], -R10 ;  /* 0x0000b40010d67a23 */ /* 0x000fe4000001080a */
[----:B---3--:R-:W-:Y:S04]  /*143d0*/  FMUL.FTZ R8, R141, c[0x0][0x2d0] ;  /* 0x0000b4008d087a20 */ /* 0x008fe80000410000 */
[--C-:B------:R-:W-:Y:S03]  /*143e0*/  FFMA.FTZ R195, R30, c[0x0][0x2d0], -R8.reuse ;  /* 0x0000b4001ec37a23 */ /* 0x100fe60000010808 */
[----:B------:R3:W-:Y:S01]  /*143f0*/  MUFU.EX2 R39, R11 ;  /* 0x0000000b00277308 */ /* 0x0007e20000000800 */
[--C-:B------:R-:W-:Y:S02]  /*14400*/  FFMA.FTZ R13, R211, c[0x0][0x2d0], -R8.reuse ;  /* 0x0000b400d30d7a23 */ /* 0x100fe40000010808 */
[--C-:B------:R-:W-:Y:S02]  /*14410*/  FFMA.FTZ R211, R22, c[0x0][0x2d0], -R9.reuse ;  /* 0x0000b40016d37a23 */ /* 0x100fe40000010809 */
[--C-:B------:R-:W-:Y:S02]  /*14420*/  FFMA.FTZ R197, R197, c[0x0][0x2d0], -R8.reuse ;  /* 0x0000b400c5c57a23 */ /* 0x100fe40000010808 */
[--C-:B------:R-:W-:Y:S02]  /*14430*/  FFMA.FTZ R207, R21, c[0x0][0x2d0], -R8.reuse ;  /* 0x0000b40015cf7a23 */ /* 0x100fe40000010808 */
[--C-:B------:R-:W-:Y:S01]  /*14440*/  FFMA.FTZ R204, R20, c[0x0][0x2d0], -R8.reuse ;  /* 0x0000b40014cc7a23 */ /* 0x100fe20000010808 */
[----:B------:R4:W-:Y:S01]  /*14450*/  MUFU.EX2 R249, R12 ;  /* 0x0000000c00f97308 */ /* 0x0009e20000000800 */
[----:B------:R-:W-:Y:S02]  /*14460*/  FFMA.FTZ R212, R18, c[0x0][0x2d0], -R8 ;  /* 0x0000b40012d47a23 */ /* 0x000fe40000010808 */
[----:B-1----:R-:W-:Y:S04]  /*14470*/  FADD.FTZ R0, -R140, R6 ;  /* 0x000000068c007221 */ /* 0x002fe80000010100 */
[----:B------:R-:W-:Y:S03]  /*14480*/  FMUL.FTZ R0, R0, c[0x0][0x2d0] ;  /* 0x0000b40000007a20 */ /* 0x000fe60000410000 */
[----:B------:R-:W-:Y:S01]  /*14490*/  MUFU.EX2 R245, R13 ;  /* 0x0000000d00f57308 */ /* 0x000fe20000000800 */
[--C-:B---3--:R-:W-:Y:S02]  /*144a0*/  FFMA.FTZ R11, R209, c[0x0][0x2d0], -R8.reuse ;  /* 0x0000b400d10b7a23 */ /* 0x108fe40000010808 */
[--C-:B------:R-:W-:Y:S07]  /*144b0*/  FFMA.FTZ R209, R14, c[0x0][0x2d0], -R9.reuse ;  /* 0x0000b4000ed17a23 */ /* 0x100fee0000010809 */
[----:B------:R1:W-:Y:S01]  /*144c0*/  MUFU.EX2 R6, R0 ;  /* 0x0000000000067308 */ /* 0x0003e20000000800 */
[----:B----4-:R-:W-:Y:S02]  /*144d0*/  FFMA.FTZ R12, R230, c[0x0][0x2d0], -R8 ;  /* 0x0000b400e60c7a23 */ /* 0x010fe40000010808 */
[----:B------:R-:W-:Y:S07]  /*144e0*/  FFMA.FTZ R230, R17, c[0x0][0x2d0], -R10 ;  /* 0x0000b40011e67a23 */ /* 0x000fee000001080a */
[----:B------:R-:W-:Y:S10]  /*144f0*/  MUFU.EX2 R42, R11 ;  /* 0x0000000b002a7308 */ /* 0x000ff40000000800 */
[----:B------:R-:W-:Y:S01]  /*14500*/  MUFU.EX2 R246, R12 ;  /* 0x0000000c00f67308 */ /* 0x000fe20000000800 */
[--C-:B-1----:R-:W-:Y:S02]  /*14510*/  FFMA.FTZ R0, R208, c[0x0][0x2d0], -R9.reuse ;  /* 0x0000b400d0007a23 */ /* 0x102fe40000010809 */
[--C-:B------:R-:W-:Y:S07]  /*14520*/  FFMA.FTZ R208, R19, c[0x0][0x2d0], -R8.reuse ;  /* 0x0000b40013d07a23 */ /* 0x100fee0000010808 */
[----:B------:R1:W3:Y:S10]  /*14530*/  MUFU.EX2 R32, R0 ;  /* 0x0000000000207308 */ /* 0x0002f40000000800 */
[----:B------:R-:W-:Y:S10]  /*14540*/  MUFU.EX2 R214, R214 ;  /* 0x000000d600d67308 */ /* 0x000ff40000000800 */
[----:B------:R-:W-:Y:S01]  /*14550*/  MUFU.EX2 R209, R209 ;  /* 0x000000d100d17308 */ /* 0x000fe20000000800 */
[--C-:B-1----:R-:W-:Y:S02]  /*14560*/  FFMA.FTZ R0, R143, c[0x0][0x2d0], -R9.reuse ;  /* 0x0000b4008f007a23 */ /* 0x102fe40000010809 */
[----:B------:R-:W-:Y:S07]  /*14570*/  FFMA.FTZ R143, R138, c[0x0][0x2d0], -R8 ;  /* 0x0000b4008a8f7a23 */ /* 0x000fee0000010808 */
[----:B------:R1:W-:Y:S10]  /*14580*/  MUFU.EX2 R43, R0 ;  /* 0x00000000002b7308 */ /* 0x0003f40000000800 */
[----:B------:R-:W-:Y:S10]  /*14590*/  MUFU.EX2 R212, R212 ;  /* 0x000000d400d47308 */ /* 0x000ff40000000800 */
[----:B------:R-:W-:Y:S01]  /*145a0*/  MUFU.EX2 R252, R205 ;  /* 0x000000cd00fc7308 */ /* 0x000fe20000000800 */
[--C-:B-1----:R-:W-:Y:S09]  /*145b0*/  FFMA.FTZ R0, R142, c[0x0][0x2d0], -R9.reuse ;  /* 0x0000b4008e007a23 */ /* 0x102ff20000010809 */
[----:B------:R1:W-:Y:S10]  /*145c0*/  MUFU.EX2 R38, R0 ;  /* 0x0000000000267308 */ /* 0x0003f40000000800 */
[----:B------:R-:W-:Y:S10]  /*145d0*/  MUFU.EX2 R251, R197 ;  /* 0x000000c500fb7308 */ /* 0x000ff40000000800 */
[----:B------:R-:W-:Y:S01]  /*145e0*/  MUFU.EX2 R250, R195 ;  /* 0x000000c300fa7308 */ /* 0x000fe20000000800 */
[----:B-1----:R-:W-:Y:S02]  /*145f0*/  FADD.FTZ R0, -R141, R136 ;  /* 0x000000888d007221 */ /* 0x002fe40000010100 */
[--C-:B------:R-:W-:Y:S02]  /*14600*/  FFMA.FTZ R136, R31, c[0x0][0x2d0], -R8.reuse ;  /* 0x0000b4001f887a23 */ /* 0x100fe40000010808 */
[----:B------:R-:W-:Y:S01]  /*14610*/  FMUL.FTZ R0, R0, c[0x0][0x2d0] ;  /* 0x0000b40000007a20 */ /* 0x000fe20000410000 */
[----:B------:R-:W1:Y:S04]  /*14620*/  LDSM.16.MT88.4 R28, [R217+0x2080] ;  /* 0x00208000d91c783b */ /* 0x000e680000004200 */
[----:B------:R-:W-:Y:S10]  /*14630*/  MUFU.EX2 R243, R243 ;  /* 0x000000f300f37308 */ /* 0x000ff40000000800 */
[----:B------:R4:W-:Y:S10]  /*14640*/  MUFU.EX2 R7, R0 ;  /* 0x0000000000077308 */ /* 0x0009f40000000800 */
[----:B------:R-:W-:Y:S10]  /*14650*/  MUFU.EX2 R242, R242 ;  /* 0x000000f200f27308 */ /* 0x000ff40000000800 */
[----:B------:R-:W-:Y:S01]  /*14660*/  MUFU.EX2 R211, R211 ;  /* 0x000000d300d37308 */ /* 0x000fe20000000800 */
[----:B----4-:R-:W-:Y:S02]  /*14670*/  FFMA.FTZ R0, R210, c[0x0][0x2d0], -R8 ;  /* 0x0000b400d2007a23 */ /* 0x010fe40000010808 */
[----:B------:R-:W-:Y:S07]  /*14680*/  FFMA.FTZ R210, R15, c[0x0][0x2d0], -R9 ;  /* 0x0000b4000fd27a23 */ /* 0x000fee0000010809 */
[----:B------:R4:W-:Y:S10]  /*14690*/  MUFU.EX2 R35, R0 ;  /* 0x0000000000237308 */ /* 0x0009f40000000800 */
[----:B------:R-:W-:Y:S10]  /*146a0*/  MUFU.EX2 R230, R230 ;  /* 0x000000e600e67308 */ /* 0x000ff40000000800 */
[----:B------:R-:W5:Y:S01]  /*146b0*/  MUFU.EX2 R210, R210 ;  /* 0x000000d200d27308 */ /* 0x000f620000000800 */
[C---:B----4-:R-:W-:Y:S02]  /*146c0*/  FADD.FTZ R0, -R2.reuse, R137 ;  /* 0x0000008902007221 */ /* 0x050fe40000010100 */
[----:B------:R-:W-:Y:S02]  /*146d0*/  FMUL.FTZ R137, R2, c[0x0][0x2d0] ;  /* 0x0000b40002897a20 */ /* 0x000fe40000410000 */
[----:B------:R-:W-:Y:S02]  /*146e0*/  FMUL.FTZ R0, R0, c[0x0][0x2d0] ;  /* 0x0000b40000007a20 */ /* 0x000fe40000410000 */
[----:B------:R-:W-:Y:S03]  /*146f0*/  FFMA.FTZ R4, R213, c[0x0][0x2d0], -R137 ;  /* 0x0000b400d5047a23 */ /* 0x000fe60000010889 */
[----:B------:R-:W-:Y:S01]  /*14700*/  MUFU.EX2 R207, R207 ;  /* 0x000000cf00cf7308 */ /* 0x000fe20000000800 */
[----:B------:R-:W-:Y:S09]  /*14710*/  FFMA.FTZ R213, R23, c[0x0][0x2d0], -R9 ;  /* 0x0000b40017d57a23 */ /* 0x000ff20000010809 */
[----:B------:R4:W-:Y:S10]  /*14720*/  MUFU.EX2 R244, R4 ;  /* 0x0000000400f47308 */ /* 0x0009f40000000800 */
[----:B------:R-:W-:Y:S10]  /*14730*/  MUFU.EX2 R0, R0 ;  /* 0x0000000000007308 */ /* 0x000ff40000000800 */
[----:B------:R-:W-:Y:S01]  /*14740*/  MUFU.EX2 R213, R213 ;  /* 0x000000d500d57308 */ /* 0x000fe20000000800 */
[--C-:B----4-:R-:W-:Y:S09]  /*14750*/  FFMA.FTZ R4, R231, c[0x0][0x2d0], -R137.reuse ;  /* 0x0000b400e7047a23 */ /* 0x110ff20000010889 */
[----:B------:R4:W1:Y:S10]  /*14760*/  MUFU.EX2 R231, R4 ;  /* 0x0000000400e77308 */ /* 0x0008740000000800 */
[----:B------:R-:W-:Y:S10]  /*14770*/  MUFU.EX2 R208, R208 ;  /* 0x000000d000d07308 */ /* 0x000ff40000000800 */
[----:B------:R-:W-:Y:S01]  /*14780*/  MUFU.EX2 R143, R143 ;  /* 0x0000008f008f7308 */ /* 0x000fe20000000800 */
[----:B----4-:R-:W-:Y:S09]  /*14790*/  FFMA.FTZ R4, R215, c[0x0][0x2d0], -R137 ;  /* 0x0000b400d7047a23 */ /* 0x010ff20000010889 */
[----:B------:R4:W1:Y:S02]  /*147a0*/  MUFU.EX2 R34, R4 ;  /* 0x0000000400227308 */ /* 0x0008640000000800 */
[----:B----4-:R-:W3:Y:S02]  /*147b0*/  LDL.LU R4, [R1+0x94] ;  /* 0x0000940001047983 */ /* 0x010ee40000300800 */
[----:B---3--:R-:W-:Y:S01]  /*147c0*/  FFMA.FTZ R138, R6, R4, R32 ;  /* 0x00000004068a7223 */ /* 0x008fe20000010020 */
[----:B-----5:R-:W-:Y:S01]  /*147d0*/  F2FP.PACK_AB R195, R209, R210 ;  /* 0x000000d2d1c3723e */ /* 0x020fe200000000ff */
[C---:B------:R-:W-:Y:S04]  /*147e0*/  FMUL.FTZ R40, R3.reuse, R152 ;  /* 0x0000009803287220 */ /* 0x040fe80000410000 */
[----:B------:R-:W-:Y:S01]  /*147f0*/  MUFU.EX2 R4, R199 ;  /* 0x000000c700047308 */ /* 0x000fe20000000800 */
[C---:B------:R-:W-:Y:S02]  /*14800*/  FMUL.FTZ R41, R3.reuse, R153 ;  /* 0x0000009903297220 */ /* 0x040fe40000410000 */
[C---:B--2---:R-:W-:Y:S02]  /*14810*/  FFMA.FTZ R142, R3.reuse, R44, R33 ;  /* 0x0000002c038e7223 */ /* 0x044fe40000010021 */
        /* <DEDUP_REMOVED lines=8> */
[C---:B------:R-:W-:Y:S01]  /*148a0*/  FMUL.FTZ R36, R3.reuse, R148 ;  /* 0x0000009403247220 */ /* 0x040fe20000410000 */
[----:B------:R-:W-:Y:S01]  /*148b0*/  MOV R157, R42 ;  /* 0x0000002a009d7202 */ /* 0x000fe20000000f00 */
[C---:B------:R-:W-:Y:S01]  /*148c0*/  FMUL.FTZ R37, R3.reuse, R149 ;  /* 0x0000009503257220 */ /* 0x040fe20000410000 */
[----:B------:R-:W-:Y:S01]  /*148d0*/  F2FP.PACK_AB R148, R246, R245 ;  /* 0x000000f5f694723e */ /* 0x000fe200000000ff */
[C---:B------:R-:W-:Y:S01]  /*148e0*/  FMUL.FTZ R52, R3.reuse, R144 ;  /* 0x0000009003347220 */ /* 0x040fe20000410000 */
[----:B------:R-:W-:Y:S01]  /*148f0*/  F2FP.PACK_AB R144, R248, R33 ;  /* 0x00000021f890723e */ /* 0x000fe200000000ff */
[----:B------:R-:W-:Y:S01]  /*14900*/  FMUL.FTZ R53, R3, R145 ;  /* 0x0000009103357220 */ /* 0x000fe20000410000 */
[----:B------:R-:W-:Y:S01]  /*14910*/  F2FP.PACK_AB R145, R247, R32 ;  /* 0x00000020f791723e */ /* 0x000fe200000000ff */
[----:B------:R-:W-:Y:S01]  /*14920*/  FMUL.FTZ R56, R3, R56 ;  /* 0x0000003803387220 */ /* 0x000fe20000410000 */
[----:B-1----:R-:W-:Y:S01]  /*14930*/  F2FP.PACK_AB R149, R231, R244 ;  /* 0x000000f4e795723e */ /* 0x002fe200000000ff */
        /* <DEDUP_REMOVED lines=22> */
[--C-:B------:R-:W-:Y:S01]  /*14aa0*/  FFMA.FTZ R3, R232, c[0x0][0x2d0], -R137.reuse ;  /* 0x0000b400e8037a23 */ /* 0x100fe20000010889 */
[----:B------:R-:W-:Y:S01]  /*14ab0*/  MUFU.EX2 R206, R204 ;  /* 0x000000cc00ce7308 */ /* 0x000fe20000000800 */
[C---:B------:R-:W-:Y:S02]  /*14ac0*/  FMUL.FTZ R10, R6.reuse, R166 ;  /* 0x000000a6060a7220 */ /* 0x040fe40000410000 */
[----:B------:R-:W-:Y:S01]  /*14ad0*/  FMUL.FTZ R54, R6, R146 ;  /* 0x0000009206367220 */ /* 0x000fe20000410000 */
[----:B------:R-:W-:Y:S01]  /*14ae0*/  F2FP.PACK_AB R146, R160, R249 ;  /* 0x000000f9a092723e */ /* 0x000fe200000000ff */
[C---:B------:R-:W-:Y:S01]  /*14af0*/  FMUL.FTZ R55, R6.reuse, R147 ;  /* 0x0000009306377220 */ /* 0x040fe20000410000 */
[----:B------:R-:W-:Y:S01]  /*14b00*/  F2FP.PACK_AB R147, R161, R156 ;  /* 0x0000009ca193723e */ /* 0x000fe200000000ff */
[----:B------:R-:W-:Y:S02]  /*14b10*/  FMUL.FTZ R11, R6, R167 ;  /* 0x000000a7060b7220 */ /* 0x000fe40000410000 */
[C---:B------:R-:W-:Y:S01]  /*14b20*/  FMUL.FTZ R12, R7.reuse, R168 ;  /* 0x000000a8070c7220 */ /* 0x040fe20000410000 */
[----:B------:R-:W1:Y:S01]  /*14b30*/  MUFU.EX2 R165, R3 ;  /* 0x0000000300a57308 */ /* 0x000e620000000800 */
[----:B------:R-:W-:Y:S01]  /*14b40*/  MOV R168, R35 ;  /* 0x0000002300a87202 */ /* 0x000fe20000000f00 */
[----:B------:R-:W-:Y:S01]  /*14b50*/  FMUL.FTZ R15, R0, R171 ;  /* 0x000000ab000f7220 */ /* 0x000fe20000410000 */
[----:B------:R-:W-:Y:S01]  /*14b60*/  MOV R171, R34 ;  /* 0x0000002200ab7202 */ /* 0x000fe20000000f00 */
[-C--:B------:R-:W-:Y:S05]  /*14b70*/  HMMA.16816.F32 R8, R144, R28.reuse, R8 ;  /* 0x0000001c9008723c */ /* 0x080fea0000001808 */
[C---:B------:R-:W-:Y:S01]  /*14b80*/  FMUL.FTZ R13, R7.reuse, R169 ;  /* 0x000000a9070d7220 */ /* 0x040fe20000410000 */
[----:B------:R-:W-:Y:S01]  /*14b90*/  MUFU.EX2 R166, R203 ;  /* 0x000000cb00a67308 */ /* 0x000fe20000000800 */
[----:B------:R-:W-:Y:S01]  /*14ba0*/  FMUL.FTZ R38, R6, R150 ;  /* 0x0000009606267220 */ /* 0x000fe20000410000 */
[----:B------:R-:W-:Y:S01]  /*14bb0*/  F2FP.PACK_AB R150, R168, R157 ;  /* 0x0000009da896723e */ /* 0x000fe200000000ff */
[----:B------:R-:W-:Y:S01]  /*14bc0*/  FMUL.FTZ R39, R6, R151 ;  /* 0x0000009706277220 */ /* 0x000fe20000410000 */
[----:B------:R-:W3:Y:S02]  /*14bd0*/  LDL.LU R169, [R1+0xac] ;  /* 0x0000ac0001a97983 */ /* 0x000ee40000300800 */
[C---:B------:R-:W-:Y:S01]  /*14be0*/  FMUL.FTZ R14, R0.reuse, R170 ;  /* 0x000000aa000e7220 */ /* 0x040fe20000410000 */
[----:B------:R-:W-:Y:S01]  /*14bf0*/  MOV R170, R160 ;  /* 0x000000a000aa7202 */ /* 0x000fe20000000f00 */
[C---:B------:R-:W-:Y:S01]  /*14c00*/  FMUL.FTZ R16, R7.reuse, R172 ;  /* 0x000000ac07107220 */ /* 0x040fe20000410000 */
[----:B------:R-:W-:Y:S01]  /*14c10*/  MOV R172, R157 ;  /* 0x0000009d00ac7202 */ /* 0x000fe20000000f00 */
[----:B------:R-:W-:Y:S01]  /*14c20*/  FMUL.FTZ R17, R7, R173 ;  /* 0x000000ad07117220 */ /* 0x000fe20000410000 */
[----:B------:R-:W-:Y:S01]  /*14c30*/  MOV R173, R156 ;  /* 0x0000009c00ad7202 */ /* 0x000fe20000000f00 */
[----:B------:R-:W-:Y:S01]  /*14c40*/  FMUL.FTZ R18, R0, R174 ;  /* 0x000000ae00127220 */ /* 0x000fe20000410000 */
[----:B------:R4:W-:Y:S01]  /*14c50*/  MUFU.EX2 R167, R198 ;  /* 0x000000c600a77308 */ /* 0x0009e20000000800 */
[----:B-1----:R-:W-:Y:S01]  /*14c60*/  F2FP.PACK_AB R151, R165, R171 ;  /* 0x000000aba597723e */ /* 0x002fe200000000ff */
[C---:B------:R-:W-:Y:S02]  /*14c70*/  FMUL.FTZ R42, R6.reuse, R154 ;  /* 0x0000009a062a7220 */ /* 0x040fe40000410000 */
[C---:B------:R-:W-:Y:S02]  /*14c80*/  FMUL.FTZ R43, R6.reuse, R155 ;  /* 0x0000009b062b7220 */ /* 0x040fe40000410000 */
[----:B------:R-:W1:Y:S01]  /*14c90*/  LDSM.16.MT88.4 R152, [R220+0x2080] ;  /* 0x00208000dc98783b */ /* 0x000e620000004200 */
[----:B------:R-:W-:Y:S01]  /*14ca0*/  FMUL.FTZ R26, R6, R162 ;  /* 0x000000a2061a7220 */ /* 0x000fe20000410000 */
[C---:B------:R-:W-:Y:S04]  /*14cb0*/  HMMA.16816.F32 R12, R148.reuse, R28, R12 ;  /* 0x0000001c940c723c */ /* 0x040fe8000000180c */
[----:B------:R-:W-:Y:S02]  /*14cc0*/  FMUL.FTZ R19, R0, R175 ;  /* 0x000000af00137220 */ /* 0x000fe40000410000 */
[----:B------:R-:W5:Y:S01]  /*14cd0*/  LDL.LU R162, [R1+0xa8] ;  /* 0x0000a80001a27983 */ /* 0x000f620000300800 */
[C---:B------:R-:W-:Y:S02]  /*14ce0*/  FMUL.FTZ R22, R6.reuse, R158 ;  /* 0x0000009e06167220 */ /* 0x040fe40000410000 */
[----:B------:R-:W-:Y:S02]  /*14cf0*/  MUFU.EX2 R158, R202 ;  /* 0x000000ca009e7308 */ /* 0x000fe40000000800 */
[-C--:B------:R-:W-:Y:S03]  /*14d00*/  HMMA.16816.F32 R16, R148, R30.reuse, R16 ;  /* 0x0000001e9410723c */ /* 0x080fe60000001810 */
[C---:B------:R-:W-:Y:S02]  /*14d10*/  FMUL.FTZ R23, R6.reuse, R159 ;  /* 0x0000009f06177220 */ /* 0x040fe40000410000 */
[----:B------:R-:W-:Y:S01]  /*14d20*/  FMUL.FTZ R27, R6, R163 ;  /* 0x000000a3061b7220 */ /* 0x000fe20000410000 */
[----:B----4-:R-:W-:Y:S01]  /*14d30*/  F2FP.PACK_AB R198, R212, R208 ;  /* 0x000000d0d4c6723e */ /* 0x010fe200000000ff */
[C---:B------:R-:W-:Y:S01]  /*14d40*/  FMUL.FTZ R28, R7.reuse, R176 ;  /* 0x000000b0071c7220 */ /* 0x040fe20000410000 */
[----:B------:R4:W-:Y:S01]  /*14d50*/  MUFU.EX2 R159, R196 ;  /* 0x000000c4009f7308 */ /* 0x0009e20000000800 */
[C---:B------:R-:W-:Y:S01]  /*14d60*/  FMUL.FTZ R29, R7.reuse, R177 ;  /* 0x000000b1071d7220 */ /* 0x040fe20000410000 */
[C---:B------:R-:W-:Y:S04]  /*14d70*/  HMMA.16816.F32 R20, R144.reuse, R30, R20 ;  /* 0x0000001e9014723c */ /* 0x040fe80000001814 */
[C---:B------:R-:W-:Y:S02]  /*14d80*/  FMUL.FTZ R32, R7.reuse, R180 ;  /* 0x000000b407207220 */ /* 0x040fe40000410000 */
[C---:B------:R-:W-:Y:S02]  /*14d90*/  FMUL.FTZ R33, R7.reuse, R181 ;  /* 0x000000b507217220 */ /* 0x040fe40000410000 */
[-C--:B--2---:R-:W-:Y:S01]  /*14da0*/  HMMA.16816.F32 R24, R144, R44.reuse, R24 ;  /* 0x0000002c9018723c */ /* 0x084fe20000001818 */
[----:B------:R2:W-:Y:S03]  /*14db0*/  MUFU.EX2 R163, R136 ;  /* 0x0000008800a37308 */ /* 0x0005e60000000800 */
[C---:B------:R-:W-:Y:S02]  /*14dc0*/  FMUL.FTZ R30, R0.reuse, R178 ;  /* 0x000000b2001e7220 */ /* 0x040fe40000410000 */
[C---:B------:R-:W-:Y:S02]  /*14dd0*/  FMUL.FTZ R31, R0.reuse, R179 ;  /* 0x000000b3001f7220 */ /* 0x040fe40000410000 */
[C---:B------:R-:W-:Y:S04]  /*14de0*/  FMUL.FTZ R34, R0.reuse, R182 ;  /* 0x000000b600227220 */ /* 0x040fe80000410000 */
[----:B------:R-:W-:Y:S01]  /*14df0*/  FMUL.FTZ R35, R0, R183 ;  /* 0x000000b700237220 */ /* 0x000fe20000410000 */
[C---:B------:R-:W-:Y:S04]  /*14e00*/  HMMA.16816.F32 R28, R148.reuse, R44, R28 ;  /* 0x0000002c941c723c */ /* 0x040fe8000000181c */
[C---:B------:R-:W-:Y:S01]  /*14e10*/  FMUL.FTZ R48, R7.reuse, R188 ;  /* 0x000000bc07307220 */ /* 0x040fe20000410000 */
[----:B----4-:R-:W-:Y:S01]  /*14e20*/  F2FP.PACK_AB R196, R206, R207 ;  /* 0x000000cfcec4723e */ /* 0x010fe200000000ff */
[C---:B------:R-:W-:Y:S02]  /*14e30*/  FMUL.FTZ R49, R7.reuse, R189 ;  /* 0x000000bd07317220 */ /* 0x040fe40000410000 */
[-C--:B------:R-:W-:Y:S04]  /*14e40*/  HMMA.16816.F32 R32, R148, R46.reuse, R32 ;  /* 0x0000002e9420723c */ /* 0x080fe80000001820 */
[C---:B------:R-:W-:Y:S02]  /*14e50*/  FMUL.FTZ R44, R7.reuse, R184 ;  /* 0x000000b8072c7220 */ /* 0x040fe40000410000 */
[C---:B------:R-:W-:Y:S02]  /*14e60*/  FMUL.FTZ R45, R7.reuse, R185 ;  /* 0x000000b9072d7220 */ /* 0x040fe40000410000 */
[C---:B------:R-:W-:Y:S04]  /*14e70*/  HMMA.16816.F32 R36, R144.reuse, R46, R36 ;  /* 0x0000002e9024723c */ /* 0x040fe80000001824 */
[C---:B------:R-:W-:Y:S02]  /*14e80*/  FMUL.FTZ R50, R0.reuse, R190 ;  /* 0x000000be00327220 */ /* 0x040fe40000410000 */
[C---:B------:R-:W-:Y:S02]  /*14e90*/  FMUL.FTZ R51, R0.reuse, R191 ;  /* 0x000000bf00337220 */ /* 0x040fe40000410000 */
[-C--:B-1----:R-:W-:Y:S04]  /*14ea0*/  HMMA.16816.F32 R40, R144, R152.reuse, R40 ;  /* 0x000000989028723c */ /* 0x082fe80000001828 */
[C---:B------:R-:W-:Y:S02]  /*14eb0*/  FMUL.FTZ R46, R0.reuse, R186 ;  /* 0x000000ba002e7220 */ /* 0x040fe40000410000 */
[----:B------:R-:W-:Y:S02]  /*14ec0*/  FMUL.FTZ R47, R0, R187 ;  /* 0x000000bb002f7220 */ /* 0x000fe40000410000 */
[----:B------:R-:W-:Y:S01]  /*14ed0*/  LDSM.16.MT88.4 R184, [R218+0x3080] ;  /* 0x00308000dab8783b */ /* 0x000fe20000004200 */
[C---:B------:R-:W-:Y:S03]  /*14ee0*/  FMUL.FTZ R58, R6.reuse, R58 ;  /* 0x0000003a063a7220 */ /* 0x040fe60000410000 */
[----:B------:R-:W-:Y:S01]  /*14ef0*/  FMUL.FTZ R59, R6, R59 ;  /* 0x0000003b063b7220 */ /* 0x000fe20000410000 */
[C---:B------:R-:W-:Y:S04]  /*14f00*/  HMMA.16816.F32 R44, R148.reuse, R152, R44 ;  /* 0x00000098942c723c */ /* 0x040fe8000000182c */
[C---:B------:R-:W-:Y:S02]  /*14f10*/  FMUL.FTZ R60, R7.reuse, R60 ;  /* 0x0000003c073c7220 */ /* 0x040fe40000410000 */
[C---:B------:R-:W-:Y:S02]  /*14f20*/  FMUL.FTZ R61, R7.reuse, R61 ;  /* 0x0000003d073d7220 */ /* 0x040fe40000410000 */
[-C--:B------:R-:W-:Y:S04]  /*14f30*/  HMMA.16816.F32 R48, R148, R154.reuse, R48 ;  /* 0x0000009a9430723c */ /* 0x080fe80000001830 */
[C---:B------:R-:W-:Y:S02]  /*14f40*/  FMUL.FTZ R62, R0.reuse, R62 ;  /* 0x0000003e003e7220 */ /* 0x040fe40000410000 */
[C---:B------:R-:W-:Y:S02]  /*14f50*/  FMUL.FTZ R63, R0.reuse, R63 ;  /* 0x0000003f003f7220 */ /* 0x040fe40000410000 */
[C---:B------:R-:W-:Y:S01]  /*14f60*/  HMMA.16816.F32 R52, R144.reuse, R154, R52 ;  /* 0x0000009a9034723c */ /* 0x040fe20000001834 */
[----:B------:R-:W1:Y:S03]  /*14f70*/  LDSM.16.MT88.4 R152, [R219+0x2080] ;  /* 0x00208000db98783b */ /* 0x000e660000004200 */
[C---:B------:R-:W-:Y:S02]  /*14f80*/  FMUL.FTZ R64, R7.reuse, R64 ;  /* 0x0000004007407220 */ /* 0x040fe40000410000 */
[C---:B------:R-:W-:Y:S02]  /*14f90*/  FMUL.FTZ R65, R7.reuse, R65 ;  /* 0x0000004107417220 */ /* 0x040fe40000410000 */
[C---:B------:R-:W-:Y:S04]  /*14fa0*/  FMUL.FTZ R66, R0.reuse, R66 ;  /* 0x0000004200427220 */ /* 0x040fe80000410000 */
[----:B------:R-:W-:Y:S02]  /*14fb0*/  FMUL.FTZ R67, R0, R67 ;  /* 0x0000004300437220 */ /* 0x000fe40000410000 */
        /* <DEDUP_REMOVED lines=13> */
[C---:B------:R-:W-:Y:S01]  /*15090*/  FMUL.FTZ R87, R6.reuse, R87 ;  /* 0x0000005706577220 */ /* 0x040fe20000410000 */
[-C--:B-1----:R-:W-:Y:S03]  /*150a0*/  HMMA.16816.F32 R56, R144, R152.reuse, R56 ;  /* 0x000000989038723c */ /* 0x082fe60000001838 */
[C---:B------:R-:W-:Y:S02]  /*150b0*/  FMUL.FTZ R90, R6.reuse, R90 ;  /* 0x0000005a065a7220 */ /* 0x040fe40000410000 */
[----:B------:R-:W-:Y:S02]  /*150c0*/  FMUL.FTZ R91, R6, R91 ;  /* 0x0000005b065b7220 */ /* 0x000fe40000410000 */
[C---:B------:R-:W-:Y:S01]  /*150d0*/  FMUL.FTZ R92, R7.reuse, R92 ;  /* 0x0000005c075c7220 */ /* 0x040fe20000410000 */
        /* <DEDUP_REMOVED lines=10> */
[----:B------:R-:W-:Y:S04]  /*15180*/  FMUL.FTZ R99, R0, R99 ;  /* 0x0000006300637220 */ /* 0x000fe80000410000 */
        /* <DEDUP_REMOVED lines=23> */
[C---:B------:R-:W-:Y:S02]  /*15300*/  FMUL.FTZ R130, R0.reuse, R130 ;  /* 0x0000008200827220 */ /* 0x040fe40000410000 */
[----:B------:R-:W-:Y:S02]  /*15310*/  FMUL.FTZ R131, R0, R131 ;  /* 0x0000008300837220 */ /* 0x000fe40000410000 */
[C---:B------:R-:W-:Y:S01]  /*15320*/  HMMA.16816.F32 R84, R144.reuse, R154, R84 ;  /* 0x0000009a9054723c */ /* 0x040fe20000001854 */
[----:B------:R-:W1:Y:S03]  /*15330*/  LDSM.16.MT88.4 R152, [R218+0x3880] ;  /* 0x00388000da98783b */ /* 0x000e660000004200 */
[C---:B------:R-:W-:Y:S02]  /*15340*/  FMUL.FTZ R122, R6.reuse, R122 ;  /* 0x0000007a067a7220 */ /* 0x040fe40000410000 */
[C---:B------:R-:W-:Y:S02]  /*15350*/  FMUL.FTZ R123, R6.reuse, R123 ;  /* 0x0000007b067b7220 */ /* 0x040fe40000410000 */
[C---:B------:R-:W-:Y:S04]  /*15360*/  FMUL.FTZ R134, R6.reuse, R134 ;  /* 0x0000008606867220 */ /* 0x040fe80000410000 */
[----:B------:R-:W-:Y:S02]  /*15370*/  FMUL.FTZ R135, R6, R135 ;  /* 0x0000008706877220 */ /* 0x000fe40000410000 */
[----:B------:R4:W1:Y:S01]  /*15380*/  MUFU.EX2 R6, R194 ;  /* 0x000000c200067308 */ /* 0x0008620000000800 */
[--C-:B--2---:R-:W-:Y:S01]  /*15390*/  FFMA.FTZ R136, R193, c[0x0][0x2d0], -R137.reuse ;  /* 0x0000b400c1887a23 */ /* 0x104fe20000010889 */
[----:B------:R-:W-:Y:S01]  /*153a0*/  F2FP.PACK_AB R193, R211, R213 ;  /* 0x000000d5d3c1723e */ /* 0x000fe200000000ff */
[--C-:B------:R-:W-:Y:S07]  /*153b0*/  FFMA.FTZ R3, R235, c[0x0][0x2d0], -R137.reuse ;  /* 0x0000b400eb037a23 */ /* 0x100fee0000010889 */
[----:B------:R2:W-:Y:S01]  /*153c0*/  MUFU.EX2 R235, R3 ;  /* 0x0000000300eb7308 */ /* 0x0005e20000000800 */
[----:B----4-:R-:W-:Y:S01]  /*153d0*/  F2FP.PACK_AB R194, R214, R230 ;  /* 0x000000e6d6c2723e */ /* 0x010fe200000000ff */
[-C--:B-1----:R-:W-:Y:S03]  /*153e0*/  HMMA.16816.F32 R88, R144, R152.reuse, R88 ;  /* 0x000000989058723c */ /* 0x082fe60000001858 */
[--C-:B--2---:R-:W-:Y:S05]  /*153f0*/  FFMA.FTZ R3, R236, c[0x0][0x2d0], -R137.reuse ;  /* 0x0000b400ec037a23 */ /* 0x104fea0000010889 */
[C---:B------:R-:W-:Y:S01]  /*15400*/  HMMA.16816.F32 R92, R148.reuse, R152, R92 ;  /* 0x00000098945c723c */ /* 0x040fe2000000185c */
[----:B------:R1:W-:Y:S03]  /*15410*/  MUFU.EX2 R215, R3 ;  /* 0x0000000300d77308 */ /* 0x0003e60000000800 */
[----:B------:R-:W-:Y:S01]  /*15420*/  MOV R236, R6 ;  /* 0x0000000600ec7202 */ /* 0x000fe20000000f00 */
[----:B------:R-:W-:Y:S03]  /*15430*/  FFMA.FTZ R6, R200, c[0x0][0x2d0], -R137 ;  /* 0x0000b400c8067a23 */ /* 0x000fe60000010889 */
[-C--:B------:R-:W-:Y:S04]  /*15440*/  HMMA.16816.F32 R96, R148, R154.reuse, R96 ;  /* 0x0000009a9460723c */ /* 0x080fe80000001860 */
[----:B---3--:R-:W-:Y:S01]  /*15450*/  FFMA.FTZ R7, R7, R169, R245 ;  /* 0x000000a907077223 */ /* 0x008fe200000100f5 */
[----:B------:R-:W-:Y:S01]  /*15460*/  MOV R245, R163 ;  /* 0x000000a300f57202 */ /* 0x000fe20000000f00 */
[----:B------:R-:W-:Y:S01]  /*15470*/  MUFU.EX2 R205, R6 ;  /* 0x0000000600cd7308 */ /* 0x000fe20000000800 */
[----:B------:R-:W-:Y:S01]  /*15480*/  MOV R169, R161 ;  /* 0x000000a100a97202 */ /* 0x000fe20000000f00 */
[C---:B------:R-:W-:Y:S01]  /*15490*/  HMMA.16816.F32 R100, R144.reuse, R154, R100 ;  /* 0x0000009a9064723c */ /* 0x040fe20000001864 */
[----:B------:R-:W2:Y:S03]  /*154a0*/  LDSM.16.MT88.4 R152, [R220+0x3880] ;  /* 0x00388000dc98783b */ /* 0x000ea60000004200 */
[--C-:B-1----:R-:W-:Y:S01]  /*154b0*/  FFMA.FTZ R3, R234, c[0x0][0x2d0], -R137.reuse ;  /* 0x0000b400ea037a23 */ /* 0x102fe20000010889 */
[----:B------:R-:W-:Y:S01]  /*154c0*/  MOV R234, R4 ;  /* 0x0000000400ea7202 */ /* 0x000fe20000000f00 */
[--C-:B------:R-:W-:Y:S03]  /*154d0*/  FFMA.FTZ R4, R201, c[0x0][0x2d0], -R137.reuse ;  /* 0x0000b400c9047a23 */ /* 0x100fe60000010889 */
[----:B------:R-:W-:Y:S03]  /*154e0*/  LDSM.16.MT88.4 R200, [R220+0x3080] ;  /* 0x00308000dcc8783b */ /* 0x000fe60000004200 */
[----:B-----5:R-:W-:Y:S01]  /*154f0*/  FFMA.FTZ R0, R0, R162, R244 ;  /* 0x000000a200007223 */ /* 0x020fe200000100f4 */
[----:B------:R-:W-:Y:S01]  /*15500*/  MOV R244, R159 ;  /* 0x0000009f00f47202 */ /* 0x000fe20000000f00 */
[----:B------:R1:W-:Y:S03]  /*15510*/  MUFU.EX2 R232, R3 ;  /* 0x0000000300e87308 */ /* 0x0003e60000000800 */
[----:B------:R-:W-:Y:S07]  /*15520*/  LDSM.16.MT88.4 R160, [R220+0x2880] ;  /* 0x00288000dca0783b */ /* 0x000fee0000004200 */
[----:B------:R-:W3:Y:S01]  /*15530*/  MUFU.EX2 R204, R4 ;  /* 0x0000000400cc7308 */ /* 0x000ee20000000800 */
[-C--:B--2---:R-:W-:Y:S03]  /*15540*/  HMMA.16816.F32 R104, R144, R152.reuse, R104 ;  /* 0x000000989068723c */ /* 0x084fe60000001868 */
[--C-:B-1----:R-:W-:Y:S02]  /*15550*/  FFMA.FTZ R3, R233, c[0x0][0x2d0], -R137.reuse ;  /* 0x0000b400e9037a23 */ /* 0x102fe40000010889 */
[----:B------:R-:W-:Y:S01]  /*15560*/  FFMA.FTZ R137, R192, c[0x0][0x2d0], -R137 ;  /* 0x0000b400c0897a23 */ /* 0x000fe20000010889 */
[----:B------:R-:W-:Y:S03]  /*15570*/  F2FP.PACK_AB R192, R242, R243 ;  /* 0x000000f3f2c0723e */ /* 0x000fe600000000ff */
[----:B------:R1:W-:Y:S01]  /*15580*/  MUFU.EX2 R233, R3 ;  /* 0x0000000300e97308 */ /* 0x0003e20000000800 */
[C---:B------:R-:W-:Y:S04]  /*15590*/  HMMA.16816.F32 R108, R148.reuse, R152, R108 ;  /* 0x00000098946c723c */ /* 0x040fe8000000186c */
[----:B---3--:R-:W-:Y:S04]  /*155a0*/  F2FP.PACK_AB R197, R205, R204 ;  /* 0x000000cccdc5723e */ /* 0x008fe800000000ff */
[-C--:B------:R-:W-:Y:S01]  /*155b0*/  HMMA.16816.F32 R112, R148, R154.reuse, R112 ;  /* 0x0000009a9470723c */ /* 0x080fe20000001870 */
[----:B------:R-:W-:Y:S07]  /*155c0*/  MUFU.EX2 R137, R137 ;  /* 0x0000008900897308 */ /* 0x000fee0000000800 */
[C---:B------:R-:W-:Y:S01]  /*155d0*/  HMMA.16816.F32 R116, R144.reuse, R154, R116 ;  /* 0x0000009a9074723c */ /* 0x040fe20000001874 */
[----:B------:R-:W2:Y:S03]  /*155e0*/  LDSM.16.MT88.4 R152, [R219+0x3880] ;  /* 0x00388000db98783b */ /* 0x000ea60000004200 */
[----:B-1----:R-:W-:Y:S01]  /*155f0*/  FADD.FTZ R3, R248, R142 ;  /* 0x0000008ef8037221 */ /* 0x002fe20000010000 */
[----:B------:R-:W-:Y:S01]  /*15600*/  MOV R248, R158 ;  /* 0x0000009e00f87202 */ /* 0x000fe20000000f00 */
[----:B------:R-:W-:Y:S03]  /*15610*/  FADD.FTZ R142, R247, R138 ;  /* 0x0000008af78e7221 */ /* 0x000fe60000010000 */
[----:B------:R-:W-:Y:S03]  /*15620*/  LDSM.16.MT88.4 R156, [R218+0x2880] ;  /* 0x00288000da9c783b */ /* 0x000fe60000004200 */
[----:B------:R-:W-:Y:S01]  /*15630*/  MOV R247, R143 ;  /* 0x0000008f00f77202 */ /* 0x000fe20000000f00 */
[----:B------:R-:W-:Y:S01]  /*15640*/  FADD.FTZ R138, R246, R7 ;  /* 0x00000007f68a7221 */ /* 0x000fe20000010000 */
[----:B------:R-:W-:Y:S01]  /*15650*/  MOV R246, R167 ;  /* 0x000000a700f67202 */ /* 0x000fe20000000f00 */
[----:B------:R1:W3:Y:S01]  /*15660*/  MUFU.EX2 R143, R136 ;  /* 0x00000088008f7308 */ /* 0x0002e20000000800 */
[----:B------:R-:W-:Y:S01]  /*15670*/  FADD.FTZ R7, R231, R0 ;  /* 0x00000000e7077221 */ /* 0x000fe20000010000 */
[----:B------:R-:W-:Y:S01]  /*15680*/  MOV R231, R166 ;  /* 0x000000a600e77202 */ /* 0x000fe20000000f00 */
[----:B------:R-:W-:Y:S02]  /*15690*/  FADD.FTZ R6, R172, R138 ;  /* 0x0000008aac067221 */ /* 0x000fe40000010000 */
[----:B------:R-:W-:Y:S02]  /*156a0*/  FADD.FTZ R4, R171, R7 ;  /* 0x00000007ab047221 */ /* 0x000fe40000010000 */
[----:B------:R-:W-:Y:S02]  /*156b0*/  FADD.FTZ R7, R168, R6 ;  /* 0x00000006a8077221 */ /* 0x000fe40000010000 */
[----:B------:R-:W-:Y:S02]  /*156c0*/  FADD.FTZ R0, R249, R3 ;  /* 0x00000003f9007221 */ /* 0x000fe40000010000 */
[----:B------:R-:W-:Y:S02]  /*156d0*/  FADD.FTZ R3, R173, R142 ;  /* 0x0000008ead037221 */ /* 0x000fe40000010000 */
[----:B------:R-:W-:Y:S04]  /*156e0*/  FADD.FTZ R0, R170, R0 ;  /* 0x00000000aa007221 */ /* 0x000fe80000010000 */
[----:B------:R-:W-:Y:S04]  /*156f0*/  FADD.FTZ R0, R164, R0 ;  /* 0x00000000a4007221 */ /* 0x000fe80000010000 */
[----:B------:R-:W-:Y:S02]  /*15700*/  FADD.FTZ R0, R231, R0 ;  /* 0x00000000e7007221 */ /* 0x000fe40000010000 */
[----:B-1----:R-:W-:Y:S01]  /*15710*/  FADD.FTZ R136, R169, R3 ;  /* 0x00000003a9887221 */ /* 0x002fe20000010000 */
[----:B---3--:R-:W-:Y:S01]  /*15720*/  F2FP.PACK_AB R199, R137, R143 ;  /* 0x0000008f89c7723e */ /* 0x008fe200000000ff */
[-C--:B--2---:R-:W-:Y:S03]  /*15730*/  HMMA.16816.F32 R120, R144, R152.reuse, R120 ;  /* 0x000000989078723c */ /* 0x084fe60000001878 */
[----:B------:R-:W-:Y:S02]  /*15740*/  FADD.FTZ R3, R165, R4 ;  /* 0x00000004a5037221 */ /* 0x000fe40000010000 */
[----:B------:R-:W-:Y:S01]  /*15750*/  FADD.FTZ R6, R252, R136 ;  /* 0x00000088fc067221 */ /* 0x000fe20000010000 */
[----:B------:R-:W-:Y:S01]  /*15760*/  MOV R136, R141 ;  /* 0x0000008d00887202 */ /* 0x000fe20000000f00 */
[----:B------:R-:W-:Y:S01]  /*15770*/  FADD.FTZ R4, R251, R7 ;  /* 0x00000007fb047221 */ /* 0x000fe20000010000 */
[C---:B------:R-:W-:Y:S04]  /*15780*/  HMMA.16816.F32 R124, R148.reuse, R152, R124 ;  /* 0x00000098947c723c */ /* 0x040fe8000000187c */
[----:B------:R-:W-:Y:S03]  /*15790*/  FADD.FTZ R3, R235, R3 ;  /* 0x00000003eb037221 */ /* 0x000fe60000010000 */
[----:B------:R-:W-:Y:S01]  /*157a0*/  F2FP.PACK_AB R152, R247, R251 ;  /* 0x000000fbf798723e */ /* 0x000fe200000000ff */
[-C--:B------:R-:W-:Y:S01]  /*157b0*/  HMMA.16816.F32 R128, R148, R154.reuse, R128 ;  /* 0x0000009a9480723c */ /* 0x080fe20000001880 */
[----:B------:R-:W1:Y:S03]  /*157c0*/  LDSM.16.MT88.4 R148, [R217+0x2880] ;  /* 0x00288000d994783b */ /* 0x000e660000004200 */
[C---:B------:R-:W-:Y:S01]  /*157d0*/  F2FP.PACK_AB R153, R215.reuse, R235 ;  /* 0x000000ebd799723e */ /* 0x040fe200000000ff */
[----:B------:R-:W-:Y:S03]  /*157e0*/  FADD.FTZ R7, R215, R3 ;  /* 0x00000003d7077221 */ /* 0x000fe60000010000 */
[----:B------:R-:W-:Y:S07]  /*157f0*/  HMMA.16816.F32 R132, R144, R154, R132 ;  /* 0x0000009a9084723c */ /* 0x000fee0000001884 */
[----:B------:R-:W-:Y:S02]  /*15800*/  F2FP.PACK_AB R144, R166, R164 ;  /* 0x000000a4a690723e */ /* 0x000fe400000000ff */
[----:B------:R-:W-:Y:S03]  /*15810*/  F2FP.PACK_AB R145, R167, R252 ;  /* 0x000000fca791723e */ /* 0x000fe600000000ff */
[----:B------:R-:W-:Y:S02]  /*15820*/  F2FP.PACK_AB R146, R234, R248 ;  /* 0x000000f8ea92723e */ /* 0x000fe400000000ff */
[----:B------:R-:W-:Y:S02]  /*15830*/  F2FP.PACK_AB R147, R236, R244 ;  /* 0x000000f4ec93723e */ /* 0x000fe400000000ff */
[----:B------:R-:W-:Y:S02]  /*15840*/  F2FP.PACK_AB R154, R250, R245 ;  /* 0x000000f5fa9a723e */ /* 0x000fe400000000ff */
[C---:B------:R-:W-:Y:S03]  /*15850*/  F2FP.PACK_AB R155, R233.reuse, R232 ;  /* 0x000000e8e99b723e */ /* 0x040fe600000000ff */
        /* <DEDUP_REMOVED lines=37> */
[----:B------:R-:W-:Y:S08]  /*15ab0*/  HMMA.16816.F32 R132, R144, R158, R132 ;  /* 0x0000009e9084723c */ /* 0x000ff00000001884 */
[-C--:B-1----:R-:W-:Y:S01]  /*15ac0*/  HMMA.16816.F32 R164, R192, R148.reuse, R8 ;  /* 0x00000094c0a4723c */ /* 0x082fe20000001808 */
[----:B------:R-:W1:Y:S07]  /*15ad0*/  LDSM.16.MT88.4 R8, [R219+0x3080] ;  /* 0x00308000db08783b */ /* 0x000e6e0000004200 */
[C---:B------:R-:W-:Y:S01]  /*15ae0*/  HMMA.16816.F32 R168, R196.reuse, R148, R12 ;  /* 0x00000094c4a8723c */ /* 0x040fe2000000180c */
[----:B------:R-:W2:Y:S07]  /*15af0*/  LDSM.16.MT88.4 R12, [R217+0x4880] ;  /* 0x00488000d90c783b */ /* 0x000eae0000004200 */
[-C--:B------:R-:W-:Y:S01]  /*15b00*/  HMMA.16816.F32 R172, R196, R150.reuse, R16 ;  /* 0x00000096c4ac723c */ /* 0x080fe20000001810 */
[----:B------:R-:W3:Y:S07]  /*15b10*/  LDSM.16.MT88.4 R16, [R218+0x4880] ;  /* 0x00488000da10783b */ /* 0x000eee0000004200 */
[C---:B------:R-:W-:Y:S01]  /*15b20*/  HMMA.16816.F32 R156, R192.reuse, R150, R20 ;  /* 0x00000096c09c723c */ /* 0x040fe20000001814 */
[----:B------:R-:W4:Y:S07]  /*15b30*/  LDSM.16.MT88.4 R20, [R220+0x4880] ;  /* 0x00488000dc14783b */ /* 0x000f2e0000004200 */
[-C--:B------:R-:W-:Y:S01]  /*15b40*/  HMMA.16816.F32 R160, R192, R184.reuse, R24 ;  /* 0x000000b8c0a0723c */ /* 0x080fe20000001818 */
[----:B------:R-:W2:Y:S07]  /*15b50*/  LDSM.16.MT88.4 R24, [R219+0x4880] ;  /* 0x00488000db18783b */ /* 0x000eae0000004200 */
        /* <DEDUP_REMOVED lines=8> */
[C---:B------:R-:W-:Y:S07]  /*15be0*/  HMMA.16816.F32 R60, R196.reuse, R8, R60 ;  /* 0x00000008c43c723c */ /* 0x040fee000000183c */
[----:B------:R-:W-:Y:S01]  /*15bf0*/  FADD.FTZ R9, R246, R6 ;  /* 0x00000006f6097221 */ /* 0x000fe20000010000 */
[-C--:B------:R-:W-:Y:S04]  /*15c00*/  HMMA.16816.F32 R64, R196, R10.reuse, R64 ;  /* 0x0000000ac440723c */ /* 0x080fe80000001840 */
[----:B------:R-:W-:Y:S02]  /*15c10*/  FADD.FTZ R6, R248, R0 ;  /* 0x00000000f8067221 */ /* 0x000fe40000010000 */
[----:B------:R-:W-:Y:S02]  /*15c20*/  FADD.FTZ R0, R232, R7 ;  /* 0x00000007e8007221 */ /* 0x000fe40000010000 */
[C---:B------:R-:W-:Y:S01]  /*15c30*/  HMMA.16816.F32 R68, R192.reuse, R10, R68 ;  /* 0x0000000ac044723c */ /* 0x040fe20000001844 */
[----:B------:R-:W5:Y:S03]  /*15c40*/  LDL R10, [R1+0x9c] ;  /* 0x00009c00010a7983 */ /* 0x000f660000100800 */
[----:B------:R-:W-:Y:S02]  /*15c50*/  FADD.FTZ R7, R233, R0 ;  /* 0x00000000e9077221 */ /* 0x000fe40000010000 */
[----:B------:R-:W-:Y:S02]  /*15c60*/  FADD.FTZ R8, R247, R4 ;  /* 0x00000004f7087221 */ /* 0x000fe40000010000 */
[-C--:B--2---:R-:W-:Y:S04]  /*15c70*/  HMMA.16816.F32 R72, R192, R12.reuse, R72 ;  /* 0x0000000cc048723c */ /* 0x084fe80000001848 */
        /* <DEDUP_REMOVED lines=15> */
[----:B------:R-:W-:Y:S01]  /*15d70*/  FADD.FTZ R6, R230, R6 ;  /* 0x00000006e6067221 */ /* 0x000fe20000010000 */
[----:B------:R-:W-:Y:S01]  /*15d80*/  IADD3 R230, R237, -0x1, RZ ;  /* 0xffffffffede67810 */ /* 0x000fe20007ffe0ff */
        /* <DEDUP_REMOVED lines=8> */
[-C--:B----4-:R-:W-:Y:S01]  /*15e10*/  HMMA.16816.F32 R104, R192, R20.reuse, R104 ;  /* 0x00000014c068723c */ /* 0x090fe20000001868 */
[----:B------:R-:W-:Y:S03]  /*15e20*/  STL [R1+0x94], R4 ;  /* 0x0000940401007387 */ /* 0x000fe60000100800 */
[----:B------:R-:W-:Y:S02]  /*15e30*/  FADD.FTZ R3, R208, R3 ;  /* 0x00000003d0037221 */ /* 0x000fe40000010000 */
[----:B------:R-:W-:Y:S01]  /*15e40*/  FADD.FTZ R0, R205, R7 ;  /* 0x00000007cd007221 */ /* 0x000fe20000010000 */
[----:B------:R-:W-:Y:S01]  /*15e50*/  MOV R7, R2 ;  /* 0x0000000200077202 */ /* 0x000fe20000000f00 */
[C---:B------:R-:W-:Y:S04]  /*15e60*/  HMMA.16816.F32 R108, R196.reuse, R20, R108 ;  /* 0x00000014c46c723c */ /* 0x040fe8000000186c */
[----:B------:R-:W-:Y:S02]  /*15e70*/  FADD.FTZ R3, R212, R3 ;  /* 0x00000003d4037221 */ /* 0x000fe40000010000 */
[----:B------:R-:W-:Y:S02]  /*15e80*/  FADD.FTZ R0, R143, R0 ;  /* 0x000000008f007221 */ /* 0x000fe40000010000 */
[-C--:B------:R-:W-:Y:S01]  /*15e90*/  HMMA.16816.F32 R112, R196, R22.reuse, R112 ;  /* 0x00000016c470723c */ /* 0x080fe20000001870 */
[----:B------:R-:W-:Y:S03]  /*15ea0*/  STL [R1+0xac], R3 ;  /* 0x0000ac0301007387 */ /* 0x000fe60000100800 */
[----:B------:R-:W-:Y:S01]  /*15eb0*/  FADD.FTZ R0, R137, R0 ;  /* 0x0000000089007221 */ /* 0x000fe20000010000 */
[----:B-1----:R-:W-:Y:S02]  /*15ec0*/  MOV R6, R140 ;  /* 0x0000008c00067202 */ /* 0x002fe40000000f00 */
[----:B------:R-:W-:Y:S01]  /*15ed0*/  MOV R137, R2 ;  /* 0x0000000200897202 */ /* 0x000fe20000000f00 */
[C---:B------:R-:W-:Y:S01]  /*15ee0*/  HMMA.16816.F32 R116, R192.reuse, R22, R116 ;  /* 0x00000016c074723c */ /* 0x040fe20000001874 */
[----:B------:R1:W-:Y:S07]  /*15ef0*/  STL [R1+0xa8], R0 ;  /* 0x0000a80001007387 */ /* 0x0003ee0000100800 */
[-C--:B------:R-:W-:Y:S08]  /*15f00*/  HMMA.16816.F32 R120, R192, R24.reuse, R120 ;  /* 0x00000018c078723c */ /* 0x080ff00000001878 */
[C---:B------:R-:W-:Y:S08]  /*15f10*/  HMMA.16816.F32 R124, R196.reuse, R24, R124 ;  /* 0x00000018c47c723c */ /* 0x040ff0000000187c */
[-C--:B------:R-:W-:Y:S04]  /*15f20*/  HMMA.16816.F32 R128, R196, R26.reuse, R128 ;  /* 0x0000001ac480723c */ /* 0x080fe80000001880 */
[----:B-1----:R-:W-:Y:S04]  /*15f30*/  MOV R0, R139 ;  /* 0x0000008b00007202 */ /* 0x002fe80000000f00 */
[----:B------:R-:W-:Y:S04]  /*15f40*/  HMMA.16816.F32 R132, R192, R26, R132 ;  /* 0x0000001ac084723c */ /* 0x000fe80000001884 */
[----:B-----5:R-:W-:Y:S02]  /*15f50*/  ISETP.GT.AND P0, PT, R237, R10, PT ;  /* 0x0000000aed00720c */ /* 0x020fe40003f04270 */
[----:B------:R-:W-:Y:S11]  /*15f60*/  MOV R237, R230 ;  /* 0x000000e600ed7202 */ /* 0x000ff60000000f00 */
[----:B------:R-:W-:-:S05]  /*15f70*/  @P0 BRA `(.L_x_1347) ;  /* 0xffffc60000000947 */ /* 0x000fca000383ffff */
.L_x_1336:
[----:B------:R-:W2:Y:S02]  /*15f80*/  LDL R2, [R1+0xb4] ;  /* 0x0000b40001027983 */ /* 0x000ea40000100800 */
[----:B--2---:R-:W-:-:S13]  /*15f90*/  ISETP.GE.AND P0, PT, R230, R2, PT ;  /* 0x00000002e600720c */ /* 0x004fda0003f06270 */
[----:B------:R-:W-:Y:S05]  /*15fa0*/  @!P0 BRA `(.L_x_1348) ;  /* 0x0000512000008947 */ /* 0x000fea0003800000 */
[----:B------:R-:W2:Y:S01]  /*15fb0*/  LDL R2, [R1+0xa4] ;  /* 0x0000a40001027983 */ /* 0x000ea20000100800 */
[----:B------:R-:W-:Y:S01]  /*15fc0*/  LOP3.LUT R229, R229, 0xffffffbf, RZ, 0xc0, !PT ;  /* 0xffffffbfe5e57812 */ /* 0x000fe200078ec0ff */
[----:B------:R-:W-:Y:S01]  /*15fd0*/  IMAD.MOV.U32 R136, RZ, RZ, R140 ;  /* 0x000000ffff887224 */ /* 0x000fe200078e008c */
[----:B------:R-:W-:Y:S01]  /*15fe0*/  MOV R138, R7 ;  /* 0x00000007008a7202 */ /* 0x000fe20000000f00 */
[----:B------:R-:W-:Y:S02]  /*15ff0*/  IMAD.MOV.U32 R6, RZ, RZ, R139 ;  /* 0x000000ffff067224 */ /* 0x000fe400078e008b */
[----:B------:R-:W-:Y:S01]  /*16000*/  IMAD.MOV.U32 R137, RZ, RZ, R141 ;  /* 0x000000ffff897224 */ /* 0x000fe200078e008d */
[----:B--2---:R-:W-:-:S13]  /*16010*/  ISETP.GE.AND P0, PT, R2, c[0x0][0x1d4], PT ;  /* 0x0000750002007a0c */ /* 0x004fda0003f06270 */
[----:B------:R-:W-:Y:S02]  /*16020*/  @P0 LOP3.LUT R229, R229, 0x40, RZ, 0xfc, !PT ;  /* 0x00000040e5e50812 */ /* 0x000fe400078efcff */
.L_x_1376:
[----:B------:R-:W2:Y:S01]  /*16030*/  LDL R4, [R1+0x7c] ;  /* 0x00007c0001047983 */ /* 0x000ea20000100800 */
[----:B------:R-:W-:Y:S04]  /*16040*/  DEPBAR.LE SB0, 0x0 ;  /* 0x000080000000791a */ /* 0x000fe80000000000 */
[----:B------:R-:W3:Y:S01]  /*16050*/  LDL R8, [R1+0x70] ;  /* 0x0000700001087983 */ /* 0x000ee20000100800 */
[----:B------:R-:W-:Y:S03]  /*16060*/  WARPSYNC 0xffffffff ;  /* 0xffffffff00007948 */ /* 0x000fe60003800000 */
[----:B------:R-:W-:Y:S06]  /*16070*/  BAR.SYNC.DEFER_BLOCKING 0x0 ;  /* 0x0000000000007b1d */ /* 0x000fec0000010000 */
[----:B------:R-:W4:Y:S04]  /*16080*/  S2R R7, SR_CTAID.Y ;  /* 0x0000000000077919 */ /* 0x000f280000002600 */
[----:B------:R-:W5:Y:S04]  /*16090*/  S2R R9, SR_CTAID.Y ;  /* 0x0000000000097919 */ /* 0x000f680000002600 */
[----:B------:R1:W1:Y:S04]  /*160a0*/  LDSM.16.M88.4 R52, [R224+0x8080] ;  /* 0x00808000e034783b */ /* 0x0002680000000200 */
[----:B------:R1:W1:Y:S04]  /*160b0*/  LDSM.16.M88.4 R48, [R224+0xa080] ;  /* 0x00a08000e030783b */ /* 0x0002680000000200 */
[----:B------:R1:W1:Y:S04]  /*160c0*/  LDSM.16.M88.4 R20, [R216+0x5080] ;  /* 0x00508000d814783b */ /* 0x0002680000000200 */
[----:B------:R1:W1:Y:S04]  /*160d0*/  LDSM.16.M88.4 R36, [R216+0x5880] ;  /* 0x00588000d824783b */ /* 0x0002680000000200 */
[----:B------:R1:W1:Y:S01]  /*160e0*/  LDSM.16.M88.4 R140, [R216+0x6080] ;  /* 0x00608000d88c783b */ /* 0x0002620000000200 */
[----:B-----5:R-:W-:Y:S01]  /*160f0*/  IMAD.WIDE.U32 R10, R9, c[0x0][0x210], RZ ;  /* 0x00008400090a7a25 */ /* 0x020fe200078e00ff */
[----:B----4-:R-:W-:Y:S02]  /*16100*/  SHF.R.S32.HI R7, RZ, 0x1f, R7 ;  /* 0x0000001fff077819 */ /* 0x010fe40000011407 */
[----:B------:R4:W1:Y:S03]  /*16110*/  LDSM.16.M88.4 R192, [R226+0x8080] ;  /* 0x00808000e2c0783b */ /* 0x0008660000000200 */
[----:B------:R-:W-:Y:S01]  /*16120*/  IMAD R7, R7, c[0x0][0x210], RZ ;  /* 0x0000840007077a24 */ /* 0x000fe200078e02ff */
[----:B------:R4:W1:Y:S03]  /*16130*/  LDSM.16.M88.4 R200, [R226+0xa080] ;  /* 0x00a08000e2c8783b */ /* 0x0008660000000200 */
[----:B------:R-:W-:Y:S01]  /*16140*/  IMAD R7, R9, c[0x0][0x214], R7 ;  /* 0x0000850009077a24 */ /* 0x000fe200078e0207 */
[----:B------:R4:W1:Y:S04]  /*16150*/  LDSM.16.M88.4 R196, [R223] ;  /* 0x00000000dfc4783b */ /* 0x0008680000000200 */
[----:B------:R-:W-:Y:S01]  /*16160*/  IADD3 R7, R11, R7, RZ ;  /* 0x000000070b077210 */ /* 0x000fe20007ffe0ff */
[----:B------:R4:W1:Y:S04]  /*16170*/  LDSM.16.M88.4 R204, [R223+0x800] ;  /* 0x00080000dfcc783b */ /* 0x0008680000000200 */
[----:B------:R4:W1:Y:S02]  /*16180*/  LDSM.16.M88.4 R208, [R223+0x1000] ;  /* 0x00100000dfd0783b */ /* 0x0008640000000200 */
[----:B-12---:R-:W-:Y:S01]  /*16190*/  IMAD.WIDE.U32 R2, R4, c[0x0][0x208], RZ ;  /* 0x0000820004027a25 */ /* 0x006fe200078e00ff */
        /* <DEDUP_REMOVED lines=9> */
[C---:B------:R-:W-:Y:S02]  /*16230*/  LEA R4, P0, R0.reuse, c[0x0][0x1f8], 0x1 ;  /* 0x00007e0000047a11 */ /* 0x040fe400078008ff */
[----:B------:R-:W-:Y:S04]  /*16240*/  IADD3.X R2, R7, R3, R2, P1, !PT ;  /* 0x0000000307027210 */ /* 0x000fe80000ffe402 */
[----:B------:R-:W-:Y:S01]  /*16250*/  LEA.HI.X R0, R0, c[0x0][0x1fc], R2, 0x1, P0 ;  /* 0x00007f0000007a11 */ /* 0x000fe200000f0c02 */
[----:B------:R-:W-:-:S05]  /*16260*/  BRA.DIV ~URZ, `(.L_x_1349) ;  /* 0x0000b8a27f007947 */ /* 0x000fca000b800000 */
[----:B----4-:R1:W2:Y:S02]  /*16270*/  SHFL.IDX PT, R7, R0, RZ, 0x181f ;  /* 0x00181fff00077589 */ /* 0x0102a400000e0000 */
.L_x_1461:
[-C--:B------:R-:W-:Y:S01]  /*16280*/  HMMA.16816.F32 R8, R52, R20.reuse, RZ ;  /* 0x000000143408723c */ /* 0x080fe200000018ff */
[----:B------:R-:W3:Y:S01]  /*16290*/  LDL.64 R26, [R1+0xc0] ;  /* 0x0000c000011a7983 */ /* 0x000ee20000100a00 */
[----:B------:R-:W-:Y:S05]  /*162a0*/  BSSY B0, `(.L_x_1350) ;  /* 0x0000159000007945 */ /* 0x000fea0003800000 */
[----:B------:R-:W4:Y:S01]  /*162b0*/  LDL R30, [R1+0xa4] ;  /* 0x0000a400011e7983 */ /* 0x000f220000100800 */
[C---:B------:R-:W-:Y:S03]  /*162c0*/  HMMA.16816.F32 R12, R48.reuse, R20, RZ ;  /* 0x00000014300c723c */ /* 0x040fe600000018ff */
[----:B------:R-:W5:Y:S04]  /*162d0*/  LDL R24, [R1+0xe8] ;  /* 0x0000e80001187983 */ /* 0x000f680000100800 */
[----:B--2---:R-:W2:Y:S01]  /*162e0*/  LDL R29, [R1+0xf4] ;  /* 0x0000f400011d7983 */ /* 0x004ea20000100800 */
[-C--:B------:R-:W-:Y:S03]  /*162f0*/  HMMA.16816.F32 R16, R48, R22.reuse, RZ ;  /* 0x000000163010723c */ /* 0x080fe600000018ff */
[----:B------:R-:W2:Y:S04]  /*16300*/  LDL R25, [R1+0xf0] ;  /* 0x0000f00001197983 */ /* 0x000ea80000100800 */
[----:B------:R-:W2:Y:S01]  /*16310*/  LDL R42, [R1+0x78] ;  /* 0x00007800012a7983 */ /* 0x000ea20000100800 */
[C---:B------:R-:W-:Y:S03]  /*16320*/  HMMA.16816.F32 R20, R52.reuse, R22, RZ ;  /* 0x000000163414723c */ /* 0x040fe600000018ff */
[----:B------:R-:W1:Y:S08]  /*16330*/  SHFL.IDX PT, R3, R4, RZ, 0x181f ;  /* 0x00181fff04037589 */ /* 0x000e7000000e0000 */
[----:B------:R-:W1:Y:S08]  /*16340*/  SHFL.IDX PT, R40, R4, 0x1, 0x181f ;  /* 0x00381f0004287f89 */ /* 0x000e7000000e0000 */
[----:B------:R-:W1:Y:S08]  /*16350*/  SHFL.IDX PT, R28, R0, 0x1, 0x181f ;  /* 0x00381f00001c7f89 */ /* 0x000e7000000e0000 */
[----:B------:R-:W1:Y:S08]  /*16360*/  SHFL.IDX PT, R4, R4, 0x2, 0x181f ;  /* 0x00581f0004047f89 */ /* 0x000e7000000e0000 */
[----:B-1----:R-:W1:Y:S01]  /*16370*/  SHFL.IDX PT, R0, R0, 0x2, 0x181f ;  /* 0x00581f0000007f89 */ /* 0x002e6200000e0000 */
[C---:B---3--:R-:W-:Y:S02]  /*16380*/  SHF.L.U32 R212, R26.reuse, 0x1, RZ ;  /* 0x000000011ad47819 */ /* 0x048fe400000006ff */
[----:B------:R-:W-:Y:S02]  /*16390*/  SHF.L.U64.HI R214, R26, 0x1, R27 ;  /* 0x000000011ad67819 */ /* 0x000fe4000001021b */
[CC--:B------:R-:W-:Y:S02]  /*163a0*/  IADD3 R2, P0, R3.reuse, R212.reuse, RZ ;  /* 0x000000d403027210 */ /* 0x0c0fe40007f1e0ff */
[----:B----4-:R-:W-:Y:S02]  /*163b0*/  ISETP.GE.AND P4, PT, R30, c[0x0][0x1d4], PT ;  /* 0x000075001e007a0c */ /* 0x010fe40003f86270 */
[----:B------:R-:W-:Y:S02]  /*163c0*/  IADD3 R32, P1, R40, R212, RZ ;  /* 0x000000d428207210 */ /* 0x000fe40007f3e0ff */
[----:B-----5:R-:W-:Y:S02]  /*163d0*/  SHF.L.U32 R139, R24, 0x1, RZ ;  /* 0x00000001188b7819 */ /* 0x020fe400000006ff */
[-C--:B------:R-:W-:Y:S02]  /*163e0*/  IADD3.X R33, R28, R214.reuse, RZ, P1, !PT ;  /* 0x000000d61c217210 */ /* 0x080fe40000ffe4ff */
[----:B------:R-:W-:Y:S02]  /*163f0*/  IADD3 R34, P2, R3, R139, RZ ;  /* 0x0000008b03227210 */ /* 0x000fe40007f5e0ff */
[----:B------:R-:W-:Y:S02]  /*16400*/  IADD3.X R3, R7, R214, RZ, P0, !PT ;  /* 0x000000d607037210 */ /* 0x000fe400007fe4ff */
[----:B--2---:R-:W-:Y:S02]  /*16410*/  ISETP.GE.AND P3, PT, R29, c[0x0][0x1d4], PT ;  /* 0x000075001d007a0c */ /* 0x004fe40003f66270 */
[----:B------:R-:W-:Y:S02]  /*16420*/  SHF.L.U64.HI R213, R24, 0x1, R25 ;  /* 0x0000000118d57819 */ /* 0x000fe40000010219 */
[-C--:B------:R-:W-:Y:S01]  /*16430*/  HMMA.16816.F32 R24, R52, R36.reuse, RZ ;  /* 0x000000243418723c */ /* 0x080fe200000018ff */
[----:B------:R2:W-:Y:S01]  /*16440*/  LDGSTS.E.BYPASS.LTC128B.128 [R42], [R2.64], !P4 ;  /* 0x00000000022a7fae */ /* 0x0005e2000e101d46 */
[----:B------:R-:W-:Y:S02]  /*16450*/  IADD3.X R35, R7, R213, RZ, P2, !PT ;  /* 0x000000d507237210 */ /* 0x000fe400017fe4ff */
[----:B------:R-:W-:Y:S04]  /*16460*/  IADD3 R40, P0, R40, R139, RZ ;  /* 0x0000008b28287210 */ /* 0x000fe80007f1e0ff */
[----:B------:R-:W-:Y:S01]  /*16470*/  IADD3.X R41, R28, R213, RZ, P0, !PT ;  /* 0x000000d51c297210 */ /* 0x000fe200007fe4ff */
[----:B------:R3:W-:Y:S01]  /*16480*/  LDGSTS.E.BYPASS.LTC128B.128 [R42+0x1800], [R34.64], !P3 ;  /* 0x01800000222a7fae */ /* 0x0007e2000d901d46 */
[C---:B------:R-:W-:Y:S07]  /*16490*/  HMMA.16816.F32 R28, R48.reuse, R36, RZ ;  /* 0x00000024301c723c */ /* 0x040fee00000018ff */
[----:B------:R3:W-:Y:S08]  /*164a0*/  LDGSTS.E.BYPASS.LTC128B.128 [R42+0x800], [R32.64], !P4 ;  /* 0x00800000202a7fae */ /* 0x0007f0000e101d46 */
[----:B------:R4:W-:Y:S01]  /*164b0*/  LDGSTS.E.BYPASS.LTC128B.128 [R42+0x2000], [R40.64], !P3 ;  /* 0x02000000282a7fae */ /* 0x0009e2000d901d46 */
[----:B--2---:R-:W-:Y:S04]  /*164c0*/  IADD3 R2, P0, R4, R212, RZ ;  /* 0x000000d404027210 */ /* 0x004fe80007f1e0ff */
[----:B-1----:R-:W-:Y:S05]  /*164d0*/  IADD3.X R3, R0, R214, RZ, P0, !PT ;  /* 0x000000d600037210 */ /* 0x002fea00007fe4ff */
[----:B------:R1:W-:Y:S01]  /*164e0*/  LDGSTS.E.BYPASS.LTC128B.128 [R42+0x1000], [R2.64], !P4 ;  /* 0x01000000022a7fae */ /* 0x0003e2000e101d46 */
[-C--:B---3--:R-:W-:Y:S08]  /*164f0*/  HMMA.16816.F32 R32, R48, R38.reuse, RZ ;  /* 0x000000263020723c */ /* 0x088ff000000018ff */
[C---:B------:R-:W-:Y:S04]  /*16500*/  HMMA.16816.F32 R36, R52.reuse, R38, RZ ;  /* 0x000000263424723c */ /* 0x040fe800000018ff */
[----:B----4-:R-:W-:Y:S04]  /*16510*/  IADD3 R40, P0, R4, R139, RZ ;  /* 0x0000008b04287210 */ /* 0x010fe80007f1e0ff */
[----:B------:R-:W-:Y:S02]  /*16520*/  IADD3.X R41, R0, R213, RZ, P0, !PT ;  /* 0x000000d500297210 */ /* 0x000fe400007fe4ff */
[----:B------:R-:W2:Y:S04]  /*16530*/  LDL R0, [R1+0xb4] ;  /* 0x0000b40001007983 */ /* 0x000ea80000100800 */
[----:B------:R1:W-:Y:S08]  /*16540*/  LDGSTS.E.BYPASS.LTC128B.128 [R42+0x2800], [R40.64], !P3 ;  /* 0x02800000282a7fae */ /* 0x0003f0000d901d46 */
[----:B------:R-:W0:Y:S01]  /*16550*/  LDGDEPBAR ;  /* 0x00000000000079af */ /* 0x000e220000000000 */
[-C--:B-1----:R-:W-:Y:S08]  /*16560*/  HMMA.16816.F32 R40, R52, R140.reuse, RZ ;  /* 0x0000008c3428723c */ /* 0x082ff000000018ff */
        /* <DEDUP_REMOVED lines=37> */
[----:B------:R-:W1:Y:S07]  /*167c0*/  LDSM.16.M88.4 R204, [R221+0x1000] ;  /* 0x00100000ddcc783b */ /* 0x000e6e0000000200 */
[C---:B---3--:R-:W-:Y:S04]  /*167d0*/  HMMA.16816.F32 R12, R200.reuse, R196, R12 ;  /* 0x000000c4c80c723c */ /* 0x048fe8000000180c */
[----:B--2---:R-:W-:Y:S04]  /*167e0*/  ISETP.GT.AND P0, PT, R230, R0, PT ;  /* 0x00000000e600720c */ /* 0x004fe80003f04270 */
        /* <DEDUP_REMOVED lines=105> */
[----:B------:R1:W1:Y:S01]  /*16e80*/  MUFU.TANH R206, R20 ;  /* 0x0000001400ce7308 */ /* 0x0002620000002400 */
        /* <DEDUP_REMOVED lines=15> */
[----:B------:R-:W-:Y:S02]  /*16f80*/  FMUL.FTZ R33, R33, c[0x0][0x320] ;  /* 0x0000c80021217a20 */ /* 0x000fe40000410000 */
[----:B------:R-:W-:Y:S02]  /*16f90*/  FMUL.FTZ R34, R34, c[0x0][0x320] ;  /* 0x0000c80022227a20 */ /* 0x000fe40000410000 */
[----:B------:R-:W-:Y:S01]  /*16fa0*/  FMUL.FTZ R35, R35, c[0x0][0x320] ;  /* 0x0000c80023237a20 */ /* 0x000fe20000410000 */
[----:B------:R-:W-:Y:S01]  /*16fb0*/  HMMA.16816.F32 R52, R192, R14, R52 ;  /* 0x0000000ec034723c */ /* 0x000fe20000001834 */
[----:B------:R2:W2:Y:S03]  /*16fc0*/  MUFU.TANH R196, R27 ;  /* 0x0000001b00c47308 */ /* 0x0004a60000002400 */
[----:B-1----:R-:W-:Y:S02]  /*16fd0*/  FMUL.FTZ R20, R37, c[0x0][0x320] ;  /* 0x0000c80025147a20 */ /* 0x002fe40000410000 */
[----:B------:R-:W-:Y:S02]  /*16fe0*/  FMUL.FTZ R19, R40, c[0x0][0x320] ;  /* 0x0000c80028137a20 */ /* 0x000fe40000410000 */
[----:B------:R-:W-:Y:S03]  /*16ff0*/  FMUL.FTZ R18, R41, c[0x0][0x320] ;  /* 0x0000c80029127a20 */ /* 0x000fe60000410000 */
[----:B------:R1:W1:Y:S01]  /*17000*/  MUFU.TANH R207, R28 ;  /* 0x0000001c00cf7308 */ /* 0x0002620000002400 */
[----:B------:R-:W-:Y:S02]  /*17010*/  FMUL.FTZ R24, R24, c[0x0][0x320] ;  /* 0x0000c80018187a20 */ /* 0x000fe40000410000 */
[----:B-----5:R-:W-:Y:S02]  /*17020*/  FMUL.FTZ R26, R43, c[0x0][0x320] ;  /* 0x0000c8002b1a7a20 */ /* 0x020fe40000410000 */
[----:B------:R-:W-:Y:S02]  /*17030*/  FMUL.FTZ R25, R48, c[0x0][0x320] ;  /* 0x0000c80030197a20 */ /* 0x000fe40000410000 */
[----:B------:R-:W-:Y:S03]  /*17040*/  FMUL.FTZ R22, R49, c[0x0][0x320] ;  /* 0x0000c80031167a20 */ /* 0x000fe60000410000 */
[----:B------:R5:W3:Y:S03]  /*17050*/  MUFU.TANH R205, R29 ;  /* 0x0000001d00cd7308 */ /* 0x000ae60000002400 */
[----:B------:R-:W-:Y:S02]  /*17060*/  FMUL.FTZ R15, R52, c[0x0][0x320] ;  /* 0x0000c800340f7a20 */ /* 0x000fe40000410000 */
[----:B--2---:R-:W-:Y:S02]  /*17070*/  FMUL.FTZ R27, R36, c[0x0][0x320] ;  /* 0x0000c800241b7a20 */ /* 0x004fe40000410000 */
[----:B------:R-:W-:Y:S02]  /*17080*/  FMUL.FTZ R36, R46, c[0x0][0x320] ;  /* 0x0000c8002e247a20 */ /* 0x000fe40000410000 */
[----:B------:R-:W-:Y:S01]  /*17090*/  FMUL.FTZ R14, R53, c[0x0][0x320] ;  /* 0x0000c800350e7a20 */ /* 0x000fe20000410000 */
[----:B------:R2:W2:Y:S01]  /*170a0*/  MUFU.TANH R211, R30 ;  /* 0x0000001e00d37308 */ /* 0x0004a20000002400 */
[----:B------:R-:W-:Y:S02]  /*170b0*/  FMUL.FTZ R17, R54, c[0x0][0x320] ;  /* 0x0000c80036117a20 */ /* 0x000fe40000410000 */
[----:B------:R-:W-:Y:S02]  /*170c0*/  FMUL.FTZ R16, R55, c[0x0][0x320] ;  /* 0x0000c80037107a20 */ /* 0x000fe40000410000 */
[----:B-1----:R-:W-:Y:S05]  /*170d0*/  FMUL.FTZ R28, R42, c[0x0][0x320] ;  /* 0x0000c8002a1c7a20 */ /* 0x002fea0000410000 */
[----:B------:R1:W1:Y:S01]  /*170e0*/  MUFU.TANH R210, R31 ;  /* 0x0000001f00d27308 */ /* 0x0002620000002400 */
[----:B-----5:R-:W-:Y:S09]  /*170f0*/  FMUL.FTZ R29, R45, c[0x0][0x320] ;  /* 0x0000c8002d1d7a20 */ /* 0x020ff20000410000 */
[----:B------:R5:W3:Y:S01]  /*17100*/  MUFU.TANH R143, R32 ;  /* 0x00000020008f7308 */ /* 0x000ae20000002400 */
[----:B--2---:R-:W-:Y:S09]  /*17110*/  FMUL.FTZ R30, R44, c[0x0][0x320] ;  /* 0x0000c8002c1e7a20 */ /* 0x004ff20000410000 */
[----:B------:R2:W2:Y:S01]  /*17120*/  MUFU.TANH R140, R33 ;  /* 0x00000021008c7308 */ /* 0x0004a20000002400 */
[----:B-1----:R-:W-:Y:S09]  /*17130*/  FMUL.FTZ R31, R39, c[0x0][0x320] ;  /* 0x0000c800271f7a20 */ /* 0x002ff20000410000 */
        /* <DEDUP_REMOVED lines=44> */
[C---:B----4-:R-:W-:Y:S02]  /*17400*/  @!P1 IADD3 R3, P0, R0.reuse, R238, RZ ;  /* 0x000000ee00039210 */ /* 0x050fe40007f1e0ff */
[----:B------:R-:W2:Y:S02]  /*17410*/  S2R R238, SR_CTAID.Y ;  /* 0x0000000000ee7919 */ /* 0x000ea40000002600 */
[----:B-----5:R-:W-:Y:S01]  /*17420*/  @!P1 LEA.HI.X.SX32 R4, R0, R4, 0x1, P0 ;  /* 0x0000000400049211 */ /* 0x020fe200000f0eff */
[----:B------:R-:W-:Y:S01]  /*17430*/  IMAD.MOV R0, RZ, RZ, -R0 ;  /* 0x000000ffff007224 */ /* 0x000fe200078e0a00 */
[C---:B------:R-:W-:Y:S03]  /*17440*/  @!P1 LEA R8, P0, R3.reuse, c[0x0][0x2a0], 0x2 ;  /* 0x0000a80003089a11 */ /* 0x040fe600078010ff */
[----:B------:R-:W-:Y:S01]  /*17450*/  IMAD R7, R0, c[0x0][0x2b8], R2 ;  /* 0x0000ae0000077a24 */ /* 0x000fe200078e0202 */
[----:B------:R-:W-:Y:S03]  /*17460*/  @!P1 LEA.HI.X R9, R3, c[0x0][0x2a4], R4, 0x2, P0 ;  /* 0x0000a90003099a11 */ /* 0x000fe600000f1404 */
[C---:B------:R-:W-:Y:S01]  /*17470*/  IMAD.WIDE.U32 R2, R7.reuse, c[0x0][0x1e0], RZ ;  /* 0x0000780007027a25 */ /* 0x040fe200078e00ff */
[----:B------:R2:W-:Y:S01]  /*17480*/  STL [R1+0x7c], R7 ;  /* 0x00007c0701007387 */ /* 0x0005e20000100800 */
[----:B------:R-:W-:Y:S03]  /*17490*/  SHF.R.S32.HI R0, RZ, 0x1f, R7 ;  /* 0x0000001fff007819 */ /* 0x000fe60000011407 */
[----:B------:R-:W3:Y:S02]  /*174a0*/  @!P1 LDG.E R10, [R8.64] ;  /* 0x00000006080a9981 */ /* 0x000ee4000c1e1900 */
[----:B------:R-:W-:Y:S04]  /*174b0*/  IMAD R0, R0, c[0x0][0x1e0], RZ ;  /* 0x0000780000007a24 */ /* 0x000fe800078e02ff */
[----:B------:R-:W-:Y:S05]  /*174c0*/  IMAD R0, R7, c[0x0][0x1e4], R0 ;  /* 0x0000790007007a24 */ /* 0x000fea00078e0200 */
[----:B------:R-:W-:Y:S02]  /*174d0*/  IADD3 R3, R3, R0, RZ ;  /* 0x0000000003037210 */ /* 0x000fe40007ffe0ff */
[----:B--2---:R-:W-:Y:S01]  /*174e0*/  SHF.R.S32.HI R7, RZ, 0x1f, R238 ;  /* 0x0000001fff077819 */ /* 0x004fe200000114ee */
[----:B-1----:R-:W-:Y:S04]  /*174f0*/  IMAD.WIDE.U32 R238, R231, c[0x0][0x1e8], RZ ;  /* 0x00007a00e7ee7a25 */ /* 0x002fe800078e00ff */
        /* <DEDUP_REMOVED lines=9> */
[C---:B------:R-:W-:Y:S04]  /*17590*/  LEA R4, P0, R0.reuse, c[0x0][0x1c8], 0x1 ;  /* 0x0000720000047a11 */ /* 0x040fe800078008ff */
[----:B------:R-:W-:Y:S04]  /*175a0*/  IADD3.X R2, R7, R3, R2, P1, !PT ;  /* 0x0000000307027210 */ /* 0x000fe80000ffe402 */
[----:B------:R-:W-:Y:S01]  /*175b0*/  LEA.HI.X R0, R0, c[0x0][0x1cc], R2, 0x1, P0 ;  /* 0x0000730000007a11 */ /* 0x000fe200000f0c02 */
[----:B------:R-:W-:-:S05]  /*175c0*/  BRA.DIV ~URZ, `(.L_x_1352) ;  /* 0x0000a5c27f007947 */ /* 0x000fca000b800000 */
[----:B------:R2:W3:Y:S02]  /*175d0*/  SHFL.IDX PT, R7, R0, RZ, 0x181f ;  /* 0x00181fff00077589 */ /* 0x0004e400000e0000 */
.L_x_1462:
[----:B------:R-:W-:-:S05]  /*175e0*/  BRA.DIV ~URZ, `(.L_x_1353) ;  /* 0x0000a6227f007947 */ /* 0x000fca000b800000 */
[----:B------:R-:W4:Y:S04]  /*175f0*/  LDL R24, [R1+0xa4] ;  /* 0x0000a40001187983 */ /* 0x000f280000100800 */
[----:B------:R-:W5:Y:S04]  /*17600*/  LDL R23, [R1+0xf4] ;  /* 0x0000f40001177983 */ /* 0x000f680000100800 */
[----:B--2---:R-:W2:Y:S04]  /*17610*/  LDL R21, [R1+0x74] ;  /* 0x0000740001157983 */ /* 0x004ea80000100800 */
[----:B------:R-:W1:Y:S04]  /*17620*/  SHFL.IDX PT, R2, R4, RZ, 0x181f ;  /* 0x00181fff04027589 */ /* 0x000e6800000e0000 */
[----:B-1----:R-:W1:Y:S04]  /*17630*/  SHFL.IDX PT, R10, R4, 0x1, 0x181f ;  /* 0x00381f00040a7f89 */ /* 0x002e6800000e0000 */
[----:B------:R-:W3:Y:S04]  /*17640*/  SHFL.IDX PT, R11, R0, 0x1, 0x181f ;  /* 0x00381f00000b7f89 */ /* 0x000ee800000e0000 */
[----:B------:R-:W2:Y:S04]  /*17650*/  SHFL.IDX PT, R0, R0, 0x2, 0x181f ;  /* 0x00581f0000007f89 */ /* 0x000ea800000e0000 */
[----:B------:R-:W2:Y:S01]  /*17660*/  SHFL.IDX PT, R4, R4, 0x2, 0x181f ;  /* 0x00581f0004047f89 */ /* 0x000ea200000e0000 */
[CC--:B------:R-:W-:Y:S02]  /*17670*/  IADD3 R12, P0, R2.reuse, R212.reuse, RZ ;  /* 0x000000d4020c7210 */ /* 0x0c0fe40007f1e0ff */
[-C--:B------:R-:W-:Y:S02]  /*17680*/  IADD3 R8, P2, R2, R139.reuse, RZ ;  /* 0x0000008b02087210 */ /* 0x080fe40007f5e0ff */
[C---:B-1----:R-:W-:Y:S01]  /*17690*/  IADD3 R2, P1, R10.reuse, R212, RZ ;  /* 0x000000d40a027210 */ /* 0x042fe20007f3e0ff */
[C-C-:B---3--:R-:W-:Y:S01]  /*176a0*/  IMAD.X R13, R7.reuse, 0x1, R214.reuse, P0 ;  /* 0x00000001070d7824 */ /* 0x148fe200000e06d6 */
[----:B------:R-:W-:Y:S01]  /*176b0*/  IADD3 R10, P0, R10, R139, RZ ;  /* 0x0000008b0a0a7210 */ /* 0x000fe20007f1e0ff */
[--C-:B------:R-:W-:Y:S02]  /*176c0*/  IMAD.X R9, R7, 0x1, R213.reuse, P2 ;  /* 0x0000000107097824 */ /* 0x100fe400010e06d5 */
[C---:B------:R-:W-:Y:S02]  /*176d0*/  IMAD.X R3, R11.reuse, 0x1, R214, P1 ;  /* 0x000000010b037824 */ /* 0x040fe400008e06d6 */
[----:B------:R-:W-:Y:S01]  /*176e0*/  IMAD.X R11, R11, 0x1, R213, P0 ;  /* 0x000000010b0b7824 */ /* 0x000fe200000e06d5 */
[----:B----4-:R-:W-:Y:S02]  /*176f0*/  ISETP.GE.AND P4, PT, R24, c[0x0][0x1d4], PT ;  /* 0x0000750018007a0c */ /* 0x010fe40003f86270 */
[----:B-----5:R-:W-:Y:S11]  /*17700*/  ISETP.GE.AND P3, PT, R23, c[0x0][0x1d4], PT ;  /* 0x0000750017007a0c */ /* 0x020ff60003f66270 */
[----:B--2---:R1:W-:Y:S04]  /*17710*/  LDGSTS.E.BYPASS.LTC128B.128 [R21+0x5080], [R12.64], !P4 ;  /* 0x050800000c157fae */ /* 0x0043e8000e101d46 */
[----:B------:R1:W-:Y:S04]  /*17720*/  LDGSTS.E.BYPASS.LTC128B.128 [R21+0x6880], [R8.64], !P3 ;  /* 0x0688000008157fae */ /* 0x0003e8000d901d46 */
[----:B------:R1:W-:Y:S04]  /*17730*/  LDGSTS.E.BYPASS.LTC128B.128 [R21+0x5880], [R2.64], !P4 ;  /* 0x0588000002157fae */ /* 0x0003e8000e101d46 */
[----:B------:R1:W-:Y:S02]  /*17740*/  LDGSTS.E.BYPASS.LTC128B.128 [R21+0x7080], [R10.64], !P3 ;  /* 0x070800000a157fae */ /* 0x0003e4000d901d46 */
.L_x_1463:
[----:B-1----:R-:W2:Y:S01]  /*17750*/  LDL R11, [R1+0xa4] ;  /* 0x0000a400010b7983 */ /* 0x002ea20000100800 */
[C---:B------:R-:W-:Y:S02]  /*17760*/  IADD3 R8, P1, R4.reuse, R212, RZ ;  /* 0x000000d404087210 */ /* 0x040fe40007f3e0ff */
[----:B------:R-:W-:Y:S01]  /*17770*/  IADD3 R2, P0, R4, R139, RZ ;  /* 0x0000008b04027210 */ /* 0x000fe20007f1e0ff */
[----:B------:R-:W3:Y:S02]  /*17780*/  LDL R10, [R1+0xf4] ;  /* 0x0000f400010a7983 */ /* 0x000ee40000100800 */
[C---:B------:R-:W-:Y:S02]  /*17790*/  IMAD.X R9, R0.reuse, 0x1, R214, P1 ;  /* 0x0000000100097824 */ /* 0x040fe400008e06d6 */
[----:B------:R-:W4:Y:S01]  /*177a0*/  LDL R7, [R1+0x74] ;  /* 0x0000740001077983 */ /* 0x000f220000100800 */
[----:B------:R-:W-:Y:S01]  /*177b0*/  IMAD.X R3, R0, 0x1, R213, P0 ;  /* 0x0000000100037824 */ /* 0x000fe200000e06d5 */
[----:B--2---:R-:W-:Y:S02]  /*177c0*/  ISETP.GE.AND P3, PT, R11, c[0x0][0x1d4], PT ;  /* 0x000075000b007a0c */ /* 0x004fe40003f66270 */
[----:B---3--:R-:W-:Y:S11]  /*177d0*/  ISETP.GE.AND P2, PT, R10, c[0x0][0x1d4], PT ;  /* 0x000075000a007a0c */ /* 0x008ff60003f46270 */
[----:B------:R-:W-:Y:S01]  /*177e0*/  @!PT LDS RZ, [RZ] ;  /* 0x00000000fffff984 */ /* 0x000fe20000000800 */
[----:B------:R-:W-:Y:S01]  /*177f0*/  @!PT LDS RZ, [RZ] ;  /* 0x00000000fffff984 */ /* 0x000fe20000000800 */
[----:B------:R-:W-:Y:S01]  /*17800*/  @!PT LDS RZ, [RZ] ;  /* 0x00000000fffff984 */ /* 0x000fe20000000800 */
[----:B----4-:R1:W-:Y:S04]  /*17810*/  LDGSTS.E.BYPASS.LTC128B.128 [R7+0x6080], [R8.64], !P3 ;  /* 0x0608000008077fae */ /* 0x0103e8000d901d46 */
[----:B------:R1:W-:Y:S02]  /*17820*/  LDGSTS.E.BYPASS.LTC128B.128 [R7+0x7880], [R2.64], !P2 ;  /* 0x0788000002077fae */ /* 0x0003e4000d101d46 */
.L_x_1351:
[----:B--234-:R-:W-:Y:S05]  /*17830*/  BSYNC B0 ;  /* 0x0000000000007941 */ /* 0x01cfea0003800000 */
.L_x_1350:
[----:B------:R-:W2:Y:S01]  /*17840*/  LDL R10, [R1+0xe0] ;  /* 0x0000e000010a7983 */ /* 0x000ea20000100800 */
[----:B------:R-:W-:Y:S03]  /*17850*/  IMAD.MOV.U32 R4, RZ, RZ, 0x1 ;  /* 0x00000001ff047424 */ /* 0x000fe600078e00ff */
[----:B------:R-:W2:Y:S02]  /*17860*/  LDL R0, [R1+0x4] ;  /* 0x0000040001007983 */ /* 0x000ea40000100800 */
[----:B------:R-:W-:Y:S01]  /*17870*/  ISETP.NE.AND P0, PT, R4, c[0x0][0x2c4], PT ;  /* 0x0000b10004007a0c */ /* 0x000fe20003f05270 */
[----:B------:R-:W-:Y:S01]  /*17880*/  IMAD R4, R230, -0x30, RZ ;  /* 0xffffffd0e6047824 */ /* 0x000fe200078e02ff */
[----:B-1----:R-:W3:Y:S04]  /*17890*/  LDL R9, [R1+0xdc] ;  /* 0x0000dc0001097983 */ /* 0x002ee80000100800 */
[----:B------:R-:W3:Y:S04]  /*178a0*/  LDL R8, [R1+0xd8] ;  /* 0x0000d80001087983 */ /* 0x000ee80000100800 */
[----:B------:R-:W4:Y:S04]  /*178b0*/  LDL R7, [R1+0xcc] ;  /* 0x0000cc0001077983 */ /* 0x000f280000100800 */
[----:B------:R-:W5:Y:S04]  /*178c0*/  LDL R3, [R1+0xb0] ;  /* 0x0000b00001037983 */ /* 0x000f680000100800 */
[----:B------:R-:W5:Y:S04]  /*178d0*/  LDL R2, [R1+0x8c] ;  /* 0x00008c0001027983 */ /* 0x000f680000100800 */
[----:B------:R-:W0:Y:S01]  /*178e0*/  LDGDEPBAR ;  /* 0x00000000000079af */ /* 0x000e220000000000 */
[----:B--2---:R-:W-:Y:S05]  /*178f0*/  IMAD R0, R0, 0x80, R10 ;  /* 0x0000008000007824 */ /* 0x004fea00078e020a */
[----:B---3--:R-:W-:Y:S05]  /*17900*/  IADD3 R0, R8, R0, R9 ;  /* 0x0000000008007210 */ /* 0x008fea0007ffe009 */
[----:B----4-:R-:W-:Y:S01]  /*17910*/  IMAD.IADD R7, R7, 0x1, R0 ;  /* 0x0000000107077824 */ /* 0x010fe200078e0200 */
[----:B-----5:R-:W-:Y:S03]  /*17920*/  IADD3 R9, -R3, 0x1, R4 ;  /* 0x0000000103097810 */ /* 0x020fe60007ffe104 */
[----:B------:R-:W-:Y:S01]  /*17930*/  @P0 IMAD.HI.U32 R0, R7, c[0x0][0x2c8], RZ ;  /* 0x0000b20007000a27 */ /* 0x000fe200078e00ff */
[----:B------:R-:W-:Y:S03]  /*17940*/  IADD3 R9, -R2, R9, R5 ;  /* 0x0000000902097210 */ /* 0x000fe60007ffe105 */
[----:B------:R-:W-:Y:S01]  /*17950*/  IMAD.IADD R10, R4, 0x1, -R3 ;  /* 0x00000001040a7824 */ /* 0x000fe200078e0a03 */
[----:B------:R-:W-:Y:S02]  /*17960*/  LOP3.LUT R2, RZ, c[0x0][0x324], RZ, 0x33, !PT ;  /* 0x0000c900ff027a12 */ /* 0x000fe400078e33ff */
[----:B------:R-:W-:Y:S02]  /*17970*/  @P0 SHF.R.U32.HI R7, RZ, c[0x0][0x2cc], R0 ;  /* 0x0000b300ff070a19 */ /* 0x000fe40000011600 */
[----:B------:R-:W-:Y:S01]  /*17980*/  IADD3 R8, R9, c[0x0][0x328], RZ ;  /* 0x0000ca0009087a10 */ /* 0x000fe20007ffe0ff */
[----:B------:R-:W-:Y:S01]  /*17990*/  IMAD.IADD R9, R2, 0x1, R9 ;  /* 0x0000000102097824 */ /* 0x000fe200078e0209 */
[----:B------:R-:W-:-:S05]  /*179a0*/  BRA.DIV ~URZ, `(.L_x_1354) ;  /* 0x0000a6a27f007947 */ /* 0x000fca000b800000 */
[----:B------:R1:W2:Y:S02]  /*179b0*/  SHFL.IDX PT, R3, R7, RZ, 0x1c1f ;  /* 0x001c1fff07037589 */ /* 0x0002a400000e0000 */
.L_x_1464:
[----:B--2---:R-:W-:Y:S01]  /*179c0*/  IADD3 R2, R8, R3, RZ ;  /* 0x0000000308027210 */ /* 0x004fe20007ffe0ff */
[----:B------:R-:W-:Y:S05]  /*179d0*/  IMAD.MOV.U32 R0, RZ, RZ, 0x1 ;  /* 0x00000001ff007424 */ /* 0x000fea00078e00ff */
[----:B------:R-:W-:Y:S01]  /*179e0*/  ISETP.LE.AND P0, PT, R0, c[0x0][0x32c], PT ;  /* 0x0000cb0000007a0c */ /* 0x000fe20003f03270 */
[----:B------:R-:W-:Y:S11]  /*179f0*/  IMAD.IADD R0, R9, 0x1, R3 ;  /* 0x0000000109007824 */ /* 0x000ff600078e0203 */
[----:B------:R-:W-:Y:S01]  /*17a00*/  @!UPT UIADD3 URZ, URZ, URZ, URZ ;  /* 0x0000003f3f3ff290 */ /* 0x000fe2000fffe03f */
        /* <DEDUP_REMOVED lines=15> */
.L_x_1357:
[----:B------:R-:W-:Y:S04]  /*17b00*/  MOV R11, c[0x0][0x32c] ;  /* 0x0000cb00000b7a02 */ /* 0x000fe80000000f00 */
[----:B------:R-:W-:Y:S11]  /*17b10*/  ISETP.NE.AND P0, PT, R11, 0x1, PT ;  /* 0x000000010b00780c */ /* 0x000ff60003f05270 */
[----:B------:R-:W-:Y:S02]  /*17b20*/  @!UPT UIADD3 URZ, URZ, URZ, URZ ;  /* 0x0000003f3f3ff290 */ /* 0x000fe4000fffe03f */
[----:B------:R-:W-:Y:S05]  /*17b30*/  @P0 IMAD.HI.U32 R11, R3, c[0x0][0x330], RZ ;  /* 0x0000cc00030b0a27 */ /* 0x000fea00078e00ff */
[----:B------:R-:W-:Y:S02]  /*17b40*/  @P0 SHF.R.U32.HI R3, RZ, c[0x0][0x334], R11 ;  /* 0x0000cd00ff030a19 */ /* 0x000fe4000001160b */
.L_x_1358:
[----:B------:R-:W-:Y:S05]  /*17b50*/  BSYNC B0 ;  /* 0x0000000000007941 */ /* 0x000fea0003800000 */
.L_x_1356:
[----:B------:R-:W-:Y:S05]  /*17b60*/  IMAD R3, R3, c[0x0][0x32c], R10 ;  /* 0x0000cb0003037a24 */ /* 0x000fea00078e020a */
[----:B------:R-:W-:Y:S02]  /*17b70*/  IADD3 R11, R3, c[0x0][0x32c], RZ ;  /* 0x0000cb00030b7a10 */ /* 0x000fe40007ffe0ff */
[----:B------:R-:W-:Y:S02]  /*17b80*/  IMNMX R0, R0, R3, !PT ;  /* 0x0000000300007217 */ /* 0x000fe40007800200 */
[----:B------:R-:W-:Y:S02]  /*17b90*/  IMNMX R2, R2, R11, PT ;  /* 0x0000000b02027217 */ /* 0x000fe40003800200 */
.L_x_1355:
        /* <DEDUP_REMOVED lines=19> */
[----:B------:R-:W-:Y:S02]  /*17cd0*/  ISETP.GE.AND P2, PT, R4, 0x29, PT ;  /* 0x000000290400780c */ /* 0x000fe40003f46270 */
        /* <DEDUP_REMOVED lines=21> */
[----:B------:R-:W-:Y:S04]  /*17e30*/  ISETP.LT.OR P0, PT, R2, 0x1a, P0 ;  /* 0x0000001a0200780c */ /* 0x000fe80000701670 */
[----:B------:R-:W-:Y:S02]  /*17e40*/  FSEL R231, R20, -INF , !P0 ;  /* 0xff80000014e77808 */ /* 0x000fe40004000000 */
[----:B------:R-:W-:Y:S04]  /*17e50*/  ISETP.GT.AND P0, PT, R0, 0x20, !P4 ;  /* 0x000000200000780c */ /* 0x000fe80006704270 */
        /* <DEDUP_REMOVED lines=19> */
.L_x_1465:
        /* <DEDUP_REMOVED lines=20> */
.L_x_1362:
[----:B------:R-:W-:Y:S04]  /*180d0*/  MOV R4, c[0x0][0x32c] ;  /* 0x0000cb0000047a02 */ /* 0x000fe80000000f00 */
[----:B------:R-:W-:Y:S11]  /*180e0*/  ISETP.NE.AND P0, PT, R4, 0x1, PT ;  /* 0x000000010400780c */ /* 0x000ff60003f05270 */
[----:B------:R-:W-:Y:S02]  /*180f0*/  @!UPT UIADD3 URZ, URZ, URZ, URZ ;  /* 0x0000003f3f3ff290 */ /* 0x000fe4000fffe03f */
[----:B------:R-:W-:Y:S05]  /*18100*/  @P0 IMAD.HI.U32 R4, R3, c[0x0][0x330], RZ ;  /* 0x0000cc0003040a27 */ /* 0x000fea00078e00ff */
[----:B------:R-:W-:Y:S02]  /*18110*/  @P0 SHF.R.U32.HI R3, RZ, c[0x0][0x334], R4 ;  /* 0x0000cd00ff030a19 */ /* 0x000fe40000011604 */
.L_x_1363:
[----:B------:R-:W-:Y:S05]  /*18120*/  BSYNC B0 ;  /* 0x0000000000007941 */ /* 0x000fea0003800000 */
.L_x_1361:
[----:B------:R-:W-:Y:S05]  /*18130*/  IMAD R3, R3, c[0x0][0x32c], R10 ;  /* 0x0000cb0003037a24 */ /* 0x000fea00078e020a */
[----:B------:R-:W-:Y:S02]  /*18140*/  IADD3 R4, R3, c[0x0][0x32c], RZ ;  /* 0x0000cb0003047a10 */ /* 0x000fe40007ffe0ff */
[----:B------:R-:W-:Y:S02]  /*18150*/  IMNMX R0, R0, R3, !PT ;  /* 0x0000000300007217 */ /* 0x000fe40007800200 */
[----:B------:R-:W-:Y:S02]  /*18160*/  IMNMX R2, R2, R4, PT ;  /* 0x0000000402027217 */ /* 0x000fe40003800200 */
.L_x_1360:
[----:B------:R-:W-:Y:S04]  /*18170*/  LOP3.LUT P0, RZ, R229, 0x10, RZ, 0xc0, !PT ;  /* 0x00000010e5ff7812 */ /* 0x000fe8000780c0ff */
[----:B------:R-:W-:Y:S04]  /*18180*/  ISETP.GT.AND P0, PT, R0, 0x1, !P0 ;  /* 0x000000010000780c */ /* 0x000fe80004704270 */
[----:B------:R-:W-:Y:S04]  /*18190*/  ISETP.LT.OR P0, PT, R2, 0x2, P0 ;  /* 0x000000020200780c */ /* 0x000fe80000701670 */
[----:B------:R-:W-:Y:S02]  /*181a0*/  FSEL R15, R235, -INF , !P0 ;  /* 0xff800000eb0f7808 */ /* 0x000fe40004000000 */
[----:B------:R-:W-:Y:S04]  /*181b0*/  LOP3.LUT P0, RZ, R229, 0x8, RZ, 0xc0, !PT ;  /* 0x00000008e5ff7812 */ /* 0x000fe8000780c0ff */
[----:B------:R-:W-:Y:S04]  /*181c0*/  ISETP.GT.AND P0, PT, R0, 0x8, !P0 ;  /* 0x000000080000780c */ /* 0x000fe80004704270 */
[----:B------:R-:W-:Y:S04]  /*181d0*/  ISETP.LT.OR P0, PT, R2, 0x9, P0 ;  /* 0x000000090200780c */ /* 0x000fe80000701670 */
[----:B------:R-:W-:Y:S02]  /*181e0*/  FSEL R19, R209, -INF , !P0 ;  /* 0xff800000d1137808 */ /* 0x000fe40004000000 */
[C---:B------:R-:W-:Y:S04]  /*181f0*/  LOP3.LUT P0, RZ, R229.reuse, 0x4, RZ, 0xc0, !PT ;  /* 0x00000004e5ff7812 */ /* 0x040fe8000780c0ff */
[----:B------:R-:W-:Y:S04]  /*18200*/  ISETP.GT.AND P0, PT, R0, 0x9, !P0 ;  /* 0x000000090000780c */ /* 0x000fe80004704270 */
[----:B------:R-:W-:Y:S04]  /*18210*/  ISETP.LT.OR P0, PT, R2, 0xa, P0 ;  /* 0x0000000a0200780c */ /* 0x000fe80000701670 */
[----:B------:R-:W-:Y:S02]  /*18220*/  FSEL R20, R208, -INF , !P0 ;  /* 0xff800000d0147808 */ /* 0x000fe40004000000 */
[C---:B------:R-:W-:Y:S04]  /*18230*/  LOP3.LUT P0, RZ, R229.reuse, 0x2, RZ, 0xc0, !PT ;  /* 0x00000002e5ff7812 */ /* 0x040fe8000780c0ff */
[----:B------:R-:W-:Y:S04]  /*18240*/  ISETP.GT.AND P0, PT, R0, 0x10, !P0 ;  /* 0x000000100000780c */ /* 0x000fe80004704270 */
[----:B------:R-:W-:Y:S04]  /*18250*/  ISETP.LT.OR P0, PT, R2, 0x11, P0 ;  /* 0x000000110200780c */ /* 0x000fe80000701670 */
[----:B------:R-:W-:Y:S02]  /*18260*/  FSEL R201, R198, -INF , !P0 ;  /* 0xff800000c6c97808 */ /* 0x000fe40004000000 */
[----:B------:R-:W-:Y:S04]  /*18270*/  LOP3.LUT P0, RZ, R229, 0x1, RZ, 0xc0, !PT ;  /* 0x00000001e5ff7812 */ /* 0x000fe8000780c0ff */
        /* <DEDUP_REMOVED lines=27> */
.L_x_1466:
        /* <DEDUP_REMOVED lines=20> */
.L_x_1367:
[----:B------:R-:W-:Y:S04]  /*18570*/  MOV R4, c[0x0][0x32c] ;  /* 0x0000cb0000047a02 */ /* 0x000fe80000000f00 */
[----:B------:R-:W-:Y:S11]  /*18580*/  ISETP.NE.AND P0, PT, R4, 0x1, PT ;  /* 0x000000010400780c */ /* 0x000ff60003f05270 */
[----:B------:R-:W-:Y:S02]  /*18590*/  @!UPT UIADD3 URZ, URZ, URZ, URZ ;  /* 0x0000003f3f3ff290 */ /* 0x000fe4000fffe03f */
[----:B------:R-:W-:Y:S05]  /*185a0*/  @P0 IMAD.HI.U32 R4, R3, c[0x0][0x330], RZ ;  /* 0x0000cc0003040a27 */ /* 0x000fea00078e00ff */
[----:B------:R-:W-:Y:S02]  /*185b0*/  @P0 SHF.R.U32.HI R3, RZ, c[0x0][0x334], R4 ;  /* 0x0000cd00ff030a19 */ /* 0x000fe40000011604 */
.L_x_1368:
[----:B------:R-:W-:Y:S05]  /*185c0*/  BSYNC B0 ;  /* 0x0000000000007941 */ /* 0x000fea0003800000 */
.L_x_1366:
[----:B------:R-:W-:Y:S05]  /*185d0*/  IMAD R3, R3, c[0x0][0x32c], R10 ;  /* 0x0000cb0003037a24 */ /* 0x000fea00078e020a */
[----:B------:R-:W-:Y:S02]  /*185e0*/  IADD3 R4, R3, c[0x0][0x32c], RZ ;  /* 0x0000cb0003047a10 */ /* 0x000fe40007ffe0ff */
[----:B------:R-:W-:Y:S02]  /*185f0*/  IMNMX R0, R0, R3, !PT ;  /* 0x0000000300007217 */ /* 0x000fe40007800200 */
[----:B------:R-:W-:Y:S02]  /*18600*/  IMNMX R2, R2, R4, PT ;  /* 0x0000000402027217 */ /* 0x000fe40003800200 */
.L_x_1365:
        /* <DEDUP_REMOVED lines=44> */
.L_x_1467:
[----:B-1----:R-:W-:Y:S01]  /*188d0*/  IADD3 R2, R8, R3, RZ ;  /* 0x0000000308027210 */ /* 0x002fe20007ffe0ff */
[----:B------:R-:W-:Y:S05]  /*188e0*/  IMAD.MOV.U32 R0, RZ, RZ, 0x1 ;  /* 0x00000001ff007424 */ /* 0x000fea00078e00ff */
[----:B------:R-:W-:Y:S01]  /*188f0*/  ISETP.LE.AND P0, PT, R0, c[0x0][0x32c], PT ;  /* 0x0000cb0000007a0c */ /* 0x000fe20003f03270 */
[----:B------:R-:W-:Y:S11]  /*18900*/  IMAD.IADD R0, R9, 0x1, R3 ;  /* 0x0000000109007824 */ /* 0x000ff600078e0203 */
[----:B------:R-:W-:Y:S01]  /*18910*/  @!UPT UIADD3 URZ, URZ, URZ, URZ ;  /* 0x0000003f3f3ff290 */ /* 0x000fe2000fffe03f */
[----:B------:R-:W-:-:S05]  /*18920*/  @!P0 BRA `(.L_x_1370) ;  /* 0x0000018000008947 */ /* 0x000fca0003800000 */
[----:B------:R-:W5:Y:S01]  /*18930*/  LDL R4, [R1+0x8c] ;  /* 0x00008c0001047983 */ /* 0x000f620000100800 */
[----:B------:R-:W-:Y:S01]  /*18940*/  BSSY B0, `(.L_x_1371) ;  /* 0x0000012000007945 */ /* 0x000fe20003800000 */
[----:B-----5:R-:W-:Y:S04]  /*18950*/  IADD3 R3, -R4, R5, R3 ;  /* 0x0000000504037210 */ /* 0x020fe80007ffe103 */
        /* <DEDUP_REMOVED lines=11> */
.L_x_1372:
[----:B------:R-:W-:Y:S04]  /*18a10*/  MOV R4, c[0x0][0x32c] ;  /* 0x0000cb0000047a02 */ /* 0x000fe80000000f00 */
[----:B------:R-:W-:Y:S11]  /*18a20*/  ISETP.NE.AND P0, PT, R4, 0x1, PT ;  /* 0x000000010400780c */ /* 0x000ff60003f05270 */
[----:B------:R-:W-:Y:S02]  /*18a30*/  @!UPT UIADD3 URZ, URZ, URZ, URZ ;  /* 0x0000003f3f3ff290 */ /* 0x000fe4000fffe03f */
[----:B------:R-:W-:Y:S05]  /*18a40*/  @P0 IMAD.HI.U32 R4, R3, c[0x0][0x330], RZ ;  /* 0x0000cc0003040a27 */ /* 0x000fea00078e00ff */
[----:B------:R-:W-:Y:S02]  /*18a50*/  @P0 SHF.R.U32.HI R3, RZ, c[0x0][0x334], R4 ;  /* 0x0000cd00ff030a19 */ /* 0x000fe40000011604 */
.L_x_1373:
[----:B------:R-:W-:Y:S05]  /*18a60*/  BSYNC B0 ;  /* 0x0000000000007941 */ /* 0x000fea0003800000 */
.L_x_1371:
[----:B------:R-:W-:Y:S05]  /*18a70*/  IMAD R10, R3, c[0x0][0x32c], R10 ;  /* 0x0000cb00030a7a24 */ /* 0x000fea00078e020a */
[----:B------:R-:W-:Y:S02]  /*18a80*/  IADD3 R3, R10, c[0x0][0x32c], RZ ;  /* 0x0000cb000a037a10 */ /* 0x000fe40007ffe0ff */
[----:B------:R-:W-:Y:S02]  /*18a90*/  IMNMX R0, R0, R10, !PT ;  /* 0x0000000a00007217 */ /* 0x000fe40007800200 */
[----:B------:R-:W-:Y:S02]  /*18aa0*/  IMNMX R2, R2, R3, PT ;  /* 0x0000000302027217 */ /* 0x000fe40003800200 */
.L_x_1370:
[----:B------:R-:W-:Y:S02]  /*18ab0*/  ISETP.GT.AND P0, PT, R0, RZ, !P1 ;  /* 0x000000ff0000720c */ /* 0x000fe40004f04270 */
[----:B------:R-:W-:Y:S02]  /*18ac0*/  LOP3.LUT P1, RZ, R229, 0x1, RZ, 0xc0, !PT ;  /* 0x00000001e5ff7812 */ /* 0x000fe4000782c0ff */
[----:B------:R-:W-:Y:S02]  /*18ad0*/  ISETP.LT.OR P0, PT, R2, 0x1, P0 ;  /* 0x000000010200780c */ /* 0x000fe40000701670 */
[----:B------:R-:W-:Y:S02]  /*18ae0*/  FMNMX.FTZ R3, R13, R6, !PT ;  /* 0x000000060d037209 */ /* 0x000fe40007810000 */
[----:B------:R-:W-:Y:S02]  /*18af0*/  FSEL R8, R252, -INF , !P0 ;  /* 0xff800000fc087808 */ /* 0x000fe40004000000 */
[----:B------:R-:W-:Y:S02]  /*18b00*/  LOP3.LUT P0, RZ, R229, 0x10, RZ, 0xc0, !PT ;  /* 0x00000010e5ff7812 */ /* 0x000fe4000780c0ff */
[----:B------:R-:W-:Y:S02]  /*18b10*/  FMNMX.FTZ R4, R11, R137, !PT ;  /* 0x000000890b047209 */ /* 0x000fe40007810000 */
[----:B------:R-:W-:Y:S02]  /*18b20*/  ISETP.GT.AND P0, PT, R0, 0x1, !P0 ;  /* 0x000000010000780c */ /* 0x000fe40004704270 */
[----:B--234-:R-:W-:Y:S02]  /*18b30*/  FMNMX.FTZ R7, R21, R3, !PT ;  /* 0x0000000315077209 */ /* 0x01cfe40007810000 */
        /* <DEDUP_REMOVED lines=24> */
[C---:B------:R-:W-:Y:S02]  /*18cc0*/  ISETP.GT.AND P0, PT, R0.reuse, 0x11, !P1 ;  /* 0x000000110000780c */ /* 0x040fe40004f04270 */
[----:B------:R-:W-:Y:S02]  /*18cd0*/  ISETP.GT.AND P1, PT, R0, 0x28, !P2 ;  /* 0x000000280000780c */ /* 0x000fe40005724270 */
[C---:B------:R-:W-:Y:S02]  /*18ce0*/  ISETP.LT.OR P0, PT, R2.reuse, 0x12, P0 ;  /* 0x000000120200780c */ /* 0x040fe40000701670 */
[----:B------:R-:W-:Y:S02]  /*18cf0*/  ISETP.LT.OR P1, PT, R2, 0x29, P1 ;  /* 0x000000290200780c */ /* 0x000fe40000f21670 */
[----:B------:R-:W-:Y:S02]  /*18d00*/  FSEL R210, R210, -INF , !P0 ;  /* 0xff800000d2d27808 */ /* 0x000fe40004000000 */
[----:B------:R-:W-:Y:S02]  /*18d10*/  ISETP.GT.AND P0, PT, R0, 0x18, !P6 ;  /* 0x000000180000780c */ /* 0x000fe40007704270 */
[----:B------:R-:W-:Y:S02]  /*18d20*/  LOP3.LUT P6, RZ, R229, 0x20, RZ, 0xc0, !PT ;  /* 0x00000020e5ff7812 */ /* 0x000fe400078cc0ff */
[----:B------:R-:W-:Y:S02]  /*18d30*/  ISETP.LT.OR P0, PT, R2, 0x19, P0 ;  /* 0x000000190200780c */ /* 0x000fe40000701670 */
[----:B------:R-:W-:Y:S02]  /*18d40*/  FSEL R232, R34, -INF , !P1 ;  /* 0xff80000022e87808 */ /* 0x000fe40004800000 */
        /* <DEDUP_REMOVED lines=50> */
.L_x_1468:
[----:B--2---:R-:W-:Y:S01]  /*19070*/  FMNMX.FTZ R139, R4, R139, !PT ;  /* 0x0000008b048b7209 */ /* 0x004fe20007810000 */
[----:B------:R-:W-:-:S05]  /*19080*/  BRA.DIV ~URZ, `(.L_x_1375) ;  /* 0x000092427f007947 */ /* 0x000fca000b800000 */
[----:B------:R-:W-:Y:S04]  /*19090*/  SHFL.BFLY PT, R2, R140, 0x2, 0x1f ;  /* 0x0c401f008c027f89 */ /* 0x000fe800000e0000 */
[----:B------:R-:W-:Y:S04]  /*190a0*/  SHFL.BFLY PT, R3, R141, 0x2, 0x1f ;  /* 0x0c401f008d037f89 */ /* 0x000fe800000e0000 */
[----:B-1----:R-:W1:Y:S02]  /*190b0*/  SHFL.BFLY PT, R4, R0, 0x2, 0x1f ;  /* 0x0c401f0000047f89 */ /* 0x002e6400000e0000 */
[----:B-1----:R-:W-:Y:S02]  /*190c0*/  FMNMX.FTZ R4, R0, R4, !PT ;  /* 0x0000000400047209 */ /* 0x002fe40007810000 */
[----:B------:R-:W-:Y:S02]  /*190d0*/  FMNMX.FTZ R140, R140, R2, !PT ;  /* 0x000000028c8c7209 */ /* 0x000fe40007810000 */
[----:B------:R-:W1:Y:S01]  /*190e0*/  SHFL.BFLY PT, R2, R139, 0x1, 0x1f ;  /* 0x0c201f008b027f89 */ /* 0x000e6200000e0000 */
[----:B------:R-:W-:Y:S03]  /*190f0*/  FMNMX.FTZ R141, R141, R3, !PT ;  /* 0x000000038d8d7209 */ /* 0x000fe60007810000 */
[----:B------:R-:W2:Y:S04]  /*19100*/  SHFL.BFLY PT, R7, R140, 0x1, 0x1f ;  /* 0x0c201f008c077f89 */ /* 0x000ea800000e0000 */
[----:B------:R-:W3:Y:S04]  /*19110*/  SHFL.BFLY PT, R9, R141, 0x1, 0x1f ;  /* 0x0c201f008d097f89 */ /* 0x000ee800000e0000 */
[----:B------:R4:W4:Y:S01]  /*19120*/  SHFL.BFLY PT, R3, R4, 0x1, 0x1f ;  /* 0x0c201f0004037f89 */ /* 0x00092200000e0000 */
[----:B-1----:R-:W-:Y:S02]  /*19130*/  FMNMX.FTZ R139, R139, R2, !PT ;  /* 0x000000028b8b7209 */ /* 0x002fe40007810000 */
[----:B--2---:R-:W-:Y:S02]  /*19140*/  FMNMX.FTZ R140, R140, R7, !PT ;  /* 0x000000078c8c7209 */ /* 0x004fe40007810000 */
[----:B---3--:R-:W-:Y:S02]  /*19150*/  FMNMX.FTZ R141, R141, R9, !PT ;  /* 0x000000098d8d7209 */ /* 0x008fe40007810000 */
.L_x_1469:
[C---:B------:R-:W-:Y:S01]  /*19160*/  FMUL.FTZ R142, R139.reuse, c[0x0][0x2d0] ;  /* 0x0000b4008b8e7a20 */ /* 0x040fe20000410000 */
[----:B------:R-:W-:Y:S01]  /*19170*/  FSETP.NEU.FTZ.AND P0, PT, R139, -INF , PT ;  /* 0xff8000008b00780b */ /* 0x000fe20003f1d000 */
[C---:B------:R-:W-:Y:S01]  /*19180*/  FMUL.FTZ R200, R140.reuse, c[0x0][0x2d0] ;  /* 0x0000b4008cc87a20 */ /* 0x040fe20000410000 */
[----:B------:R-:W-:Y:S01]  /*19190*/  FSETP.NEU.FTZ.AND P1, PT, R140, -INF , PT ;  /* 0xff8000008c00780b */ /* 0x000fe20003f3d000 */
[----:B------:R-:W-:Y:S01]  /*191a0*/  FMUL.FTZ R143, R141, c[0x0][0x2d0] ;  /* 0x0000b4008d8f7a20 */ /* 0x000fe20000410000 */
[----:B------:R-:W-:Y:S01]  /*191b0*/  FSEL R142, R142, RZ, P0 ;  /* 0x000000ff8e8e7208 */ /* 0x000fe20000000000 */
[----:B------:R-:W-:Y:S01]  /*191c0*/  WARPSYNC 0xffffffff ;  /* 0xffffffff00007948 */ /* 0x000fe20003800000 */
[----:B------:R-:W-:Y:S02]  /*191d0*/  FSEL R200, R200, RZ, P1 ;  /* 0x000000ffc8c87208 */ /* 0x000fe40000800000 */
[----:B----4-:R-:W-:Y:S01]  /*191e0*/  FMNMX.FTZ R7, R3, R4, !PT ;  /* 0x0000000403077209 */ /* 0x010fe20007810000 */
[--C-:B------:R-:W-:Y:S02]  /*191f0*/  FFMA.FTZ R0, R13, c[0x0][0x2d0], -R142.reuse ;  /* 0x0000b4000d007a23 */ /* 0x100fe4000001088e */
[--C-:B------:R-:W-:Y:S02]  /*19200*/  FFMA.FTZ R2, R23, c[0x0][0x2d0], -R142.reuse ;  /* 0x0000b40017027a23 */ /* 0x100fe4000001088e */
[----:B------:R1:W-:Y:S10]  /*19210*/  MUFU.EX2 R241, R0 ;  /* 0x0000000000f17308 */ /* 0x0003f40000000800 */
[----:B------:R2:W-:Y:S01]  /*19220*/  MUFU.EX2 R29, R2 ;  /* 0x00000002001d7308 */ /* 0x0005e20000000800 */
[----:B-1----:R-:W-:Y:S09]  /*19230*/  FFMA.FTZ R0, R21, c[0x0][0x2d0], -R142 ;  /* 0x0000b40015007a23 */ /* 0x002ff2000001088e */
[----:B------:R1:W3:Y:S01]  /*19240*/  MUFU.EX2 R40, R0 ;  /* 0x0000000000287308 */ /* 0x0002e20000000800 */
[--C-:B--2---:R-:W-:Y:S09]  /*19250*/  FFMA.FTZ R2, R20, c[0x0][0x2d0], -R200.reuse ;  /* 0x0000b40014027a23 */ /* 0x104ff200000108c8 */
[----:B------:R-:W-:Y:S01]  /*19260*/  MUFU.EX2 R36, R2 ;  /* 0x0000000200247308 */ /* 0x000fe20000000800 */
[--C-:B-1----:R-:W-:Y:S09]  /*19270*/  FFMA.FTZ R0, R12, c[0x0][0x2d0], -R200.reuse ;  /* 0x0000b4000c007a23 */ /* 0x102ff200000108c8 */
[----:B------:R1:W-:Y:S02]  /*19280*/  MUFU.EX2 R240, R0 ;  /* 0x0000000000f07308 */ /* 0x0003e40000000800 */
[----:B-1----:R-:W-:Y:S01]  /*19290*/  FFMA.FTZ R0, R15, c[0x0][0x2d0], -R200 ;  /* 0x0000b4000f007a23 */ /* 0x002fe200000108c8 */
[----:B---3--:R-:W-:Y:S07]  /*192a0*/  F2FP.PACK_AB R192, R40, R241 ;  /* 0x000000f128c0723e */ /* 0x008fee00000000ff */
[----:B------:R1:W2:Y:S02]  /*192b0*/  MUFU.EX2 R39, R0 ;  /* 0x0000000000277308 */ /* 0x0002a40000000800 */
[----:B-1----:R-:W-:Y:S01]  /*192c0*/  FFMA.FTZ R0, R24, c[0x0][0x2d0], -R142 ;  /* 0x0000b40018007a23 */ /* 0x002fe2000001088e */
[----:B--2---:R-:W-:Y:S01]  /*192d0*/  F2FP.PACK_AB R193, R39, R240 ;  /* 0x000000f027c1723e */ /* 0x004fe200000000ff */
[----:B------:R-:W1:Y:S06]  /*192e0*/  LDSM.16.MT88.4 R24, [R217+0x2080] ;  /* 0x00208000d918783b */ /* 0x000e6c0000004200 */
[----:B------:R2:W3:Y:S02]  /*192f0*/  MUFU.EX2 R35, R0 ;  /* 0x0000000000237308 */ /* 0x0004e40000000800 */
[----:B--2---:R-:W-:Y:S01]  /*19300*/  FFMA.FTZ R0, R19, c[0x0][0x2d0], -R200 ;  /* 0x0000b40013007a23 */ /* 0x004fe200000108c8 */
[----:B---3--:R-:W-:Y:S07]  /*19310*/  F2FP.PACK_AB R194, R35, R29 ;  /* 0x0000001d23c2723e */ /* 0x008fee00000000ff */
[----:B------:R2:W3:Y:S02]  /*19320*/  MUFU.EX2 R28, R0 ;  /* 0x00000000001c7308 */ /* 0x0004e40000000800 */
[----:B--2---:R-:W-:Y:S02]  /*19330*/  FSEL R0, R139, RZ, P0 ;  /* 0x000000ff8b007208 */ /* 0x004fe40000000000 */
[----:B------:R-:W-:Y:S02]  /*19340*/  FSETP.NEU.FTZ.AND P0, PT, R141, -INF , PT ;  /* 0xff8000008d00780b */ /* 0x000fe40003f1d000 */
[----:B---3--:R-:W-:Y:S01]  /*19350*/  F2FP.PACK_AB R195, R36, R28 ;  /* 0x0000001c24c3723e */ /* 0x008fe200000000ff */
[----:B------:R-:W-:Y:S01]  /*19360*/  FADD.FTZ R0, -R0, R6 ;  /* 0x0000000600007221 */ /* 0x000fe20000010100 */
[----:B------:R-:W-:Y:S03]  /*19370*/  FSEL R143, R143, RZ, P0 ;  /* 0x000000ff8f8f7208 */ /* 0x000fe60000000000 */
[----:B------:R-:W-:Y:S02]  /*19380*/  FMUL.FTZ R0, R0, c[0x0][0x2d0] ;  /* 0x0000b40000007a20 */ /* 0x000fe40000410000 */
[--C-:B------:R-:W-:Y:S02]  /*19390*/  FFMA.FTZ R2, R11, c[0x0][0x2d0], -R143.reuse ;  /* 0x0000b4000b027a23 */ /* 0x100fe4000001088f */
[----:B------:R-:W2:Y:S10]  /*193a0*/  MUFU.EX2 R6, R0 ;  /* 0x0000000000067308 */ /* 0x000eb40000000800 */
[----:B------:R3:W-:Y:S01]  /*193b0*/  MUFU.EX2 R32, R2 ;  /* 0x0000000200207308 */ /* 0x0007e20000000800 */
[C---:B--2---:R-:W-:Y:S02]  /*193c0*/  FMUL.FTZ R20, R6.reuse, R156 ;  /* 0x0000009c06147220 */ /* 0x044fe40000410000 */
[C---:B------:R-:W-:Y:S02]  /*193d0*/  FMUL.FTZ R21, R6.reuse, R157 ;  /* 0x0000009d06157220 */ /* 0x040fe40000410000 */
[C---:B------:R-:W-:Y:S02]  /*193e0*/  FMUL.FTZ R52, R6.reuse, R144 ;  /* 0x0000009006347220 */ /* 0x040fe40000410000 */
[C---:B------:R-:W-:Y:S02]  /*193f0*/  FMUL.FTZ R53, R6.reuse, R145 ;  /* 0x0000009106357220 */ /* 0x040fe40000410000 */
[----:B------:R-:W-:Y:S02]  /*19400*/  FMUL.FTZ R56, R6, R56 ;  /* 0x0000003806387220 */ /* 0x000fe40000410000 */
[--C-:B---3--:R-:W-:Y:S02]  /*19410*/  FFMA.FTZ R2, R14, c[0x0][0x2d0], -R143.reuse ;  /* 0x0000b4000e027a23 */ /* 0x108fe4000001088f */
[C---:B------:R-:W-:Y:S02]  /*19420*/  FMUL.FTZ R57, R6.reuse, R57 ;  /* 0x0000003906397220 */ /* 0x040fe40000410000 */
[----:B------:R-:W2:Y:S01]  /*19430*/  MUFU.EX2 R31, R2 ;  /* 0x00000002001f7308 */ /* 0x000ea20000000800 */
        /* <DEDUP_REMOVED lines=12> */
[----:B--2---:R-:W-:Y:S01]  /*19500*/  F2FP.PACK_AB R196, R31, R32 ;  /* 0x000000201fc4723e */ /* 0x004fe200000000ff */
[--C-:B------:R-:W-:Y:S02]  /*19510*/  FFMA.FTZ R2, R16, c[0x0][0x2d0], -R143.reuse ;  /* 0x0000b40010027a23 */ /* 0x100fe4000001088f */
[C---:B------:R-:W-:Y:S02]  /*19520*/  FMUL.FTZ R116, R6.reuse, R116 ;  /* 0x0000007406747220 */ /* 0x040fe40000410000 */
[----:B------:R2:W-:Y:S01]  /*19530*/  MUFU.EX2 R33, R2 ;  /* 0x0000000200217308 */ /* 0x0005e20000000800 */
[C---:B------:R-:W-:Y:S02]  /*19540*/  FMUL.FTZ R117, R6.reuse, R117 ;  /* 0x0000007506757220 */ /* 0x040fe40000410000 */
[C---:B------:R-:W-:Y:S02]  /*19550*/  FMUL.FTZ R120, R6.reuse, R120 ;  /* 0x0000007806787220 */ /* 0x040fe40000410000 */
[C---:B------:R-:W-:Y:S02]  /*19560*/  FMUL.FTZ R121, R6.reuse, R121 ;  /* 0x0000007906797220 */ /* 0x040fe40000410000 */
[C---:B------:R-:W-:Y:S02]  /*19570*/  FMUL.FTZ R132, R6.reuse, R132 ;  /* 0x0000008406847220 */ /* 0x040fe40000410000 */
[----:B------:R-:W-:Y:S02]  /*19580*/  FMUL.FTZ R133, R6, R133 ;  /* 0x0000008506857220 */ /* 0x000fe40000410000 */
[--C-:B--2---:R-:W-:Y:S04]  /*19590*/  FFMA.FTZ R2, R18, c[0x0][0x2d0], -R143.reuse ;  /* 0x0000b40012027a23 */ /* 0x104fe8000001088f */
[----:B------:R2:W3:Y:S02]  /*195a0*/  MUFU.EX2 R37, R2 ;  /* 0x0000000200257308 */ /* 0x0004e40000000800 */
[----:B--2---:R-:W-:Y:S02]  /*195b0*/  FSEL R2, R140, RZ, P1 ;  /* 0x000000ff8c027208 */ /* 0x004fe40000800000 */
[----:B---3--:R-:W-:Y:S03]  /*195c0*/  F2FP.PACK_AB R198, R37, R33 ;  /* 0x0000002125c6723e */ /* 0x008fe600000000ff */
[----:B------:R-:W-:Y:S01]  /*195d0*/  FADD.FTZ R0, -R2, R136 ;  /* 0x0000008802007221 */ /* 0x000fe20000010100 */
[----:B------:R-:W-:Y:S01]  /*195e0*/  FSEL R2, R141, RZ, P0 ;  /* 0x000000ff8d027208 */ /* 0x000fe20000000000 */
[----:B------:R-:W-:Y:S01]  /*195f0*/  FFMA.FTZ R136, R214, c[0x0][0x2d0], -R200 ;  /* 0x0000b400d6887a23 */ /* 0x000fe200000108c8 */
[C---:B------:R-:W-:Y:S01]  /*19600*/  FSETP.NEU.FTZ.AND P0, PT, R7.reuse, -INF , PT ;  /* 0xff8000000700780b */ /* 0x040fe20003f1d000 */
[----:B------:R-:W-:Y:S02]  /*19610*/  FMUL.FTZ R0, R0, c[0x0][0x2d0] ;  /* 0x0000b40000007a20 */ /* 0x000fe40000410000 */
[----:B------:R2:W-:Y:S10]  /*19620*/  MUFU.EX2 R157, R136 ;  /* 0x00000088009d7308 */ /* 0x0005f40000000800 */
[----:B------:R3:W4:Y:S01]  /*19630*/  MUFU.EX2 R3, R0 ;  /* 0x0000000000037308 */ /* 0x0007220000000800 */
[----:B--2---:R-:W-:Y:S02]  /*19640*/  FFMA.FTZ R136, R238, c[0x0][0x2d0], -R143 ;  /* 0x0000b400ee887a23 */ /* 0x004fe4000001088f */
[----:B---3--:R-:W-:Y:S02]  /*19650*/  FADD.FTZ R0, -R2, R137 ;  /* 0x0000008902007221 */ /* 0x008fe40000010100 */
[----:B------:R-:W-:Y:S02]  /*19660*/  FMUL.FTZ R137, R7, c[0x0][0x2d0] ;  /* 0x0000b40007897a20 */ /* 0x000fe40000410000 */
[----:B------:R-:W-:Y:S02]  /*19670*/  FMUL.FTZ R0, R0, c[0x0][0x2d0] ;  /* 0x0000b40000007a20 */ /* 0x000fe40000410000 */
[----:B----4-:R-:W-:Y:S01]  /*19680*/  FMUL.FTZ R11, R3, R167 ;  /* 0x000000a7030b7220 */ /* 0x010fe20000410000 */
[----:B------:R-:W-:Y:S01]  /*19690*/  FSEL R137, R137, RZ, P0 ;  /* 0x000000ff89897208 */ /* 0x000fe20000000000 */
[----:B------:R2:W3:Y:S01]  /*196a0*/  MUFU.EX2 R2, R0 ;  /* 0x0000000000027308 */ /* 0x0004e20000000800 */
[C---:B------:R-:W-:Y:S02]  /*196b0*/  FMUL.FTZ R23, R3.reuse, R159 ;  /* 0x0000009f03177220 */ /* 0x040fe40000410000 */
[C---:B------:R-:W-:Y:S02]  /*196c0*/  FMUL.FTZ R54, R3.reuse, R146 ;  /* 0x0000009203367220 */ /* 0x040fe40000410000 */
[--C-:B------:R-:W-:Y:S02]  /*196d0*/  FFMA.FTZ R4, R10, c[0x0][0x2d0], -R137.reuse ;  /* 0x0000b4000a047a23 */ /* 0x100fe40000010889 */
[C---:B------:R-:W-:Y:S02]  /*196e0*/  FMUL.FTZ R10, R3.reuse, R166 ;  /* 0x000000a6030a7220 */ /* 0x040fe40000410000 */
[C---:B------:R-:W-:Y:S01]  /*196f0*/  FMUL.FTZ R55, R3.reuse, R147 ;  /* 0x0000009303377220 */ /* 0x040fe20000410000 */
[----:B------:R4:W-:Y:S01]  /*19700*/  MUFU.EX2 R30, R4 ;  /* 0x00000004001e7308 */ /* 0x0009e20000000800 */
[----:B------:R-:W-:Y:S01]  /*19710*/  LDSM.16.MT88.4 R144, [R219+0x2080] ;  /* 0x00208000db90783b */ /* 0x000fe20000004200 */
[C---:B------:R-:W-:Y:S02]  /*19720*/  FMUL.FTZ R58, R3.reuse, R58 ;  /* 0x0000003a033a7220 */ /* 0x040fe40000410000 */
[C---:B------:R-:W-:Y:S02]  /*19730*/  FMUL.FTZ R59, R3.reuse, R59 ;  /* 0x0000003b033b7220 */ /* 0x040fe40000410000 */
[C---:B------:R-:W-:Y:S02]  /*19740*/  FMUL.FTZ R70, R3.reuse, R70 ;  /* 0x0000004603467220 */ /* 0x040fe40000410000 */
[C---:B------:R-:W-:Y:S02]  /*19750*/  FMUL.FTZ R71, R3.reuse, R71 ;  /* 0x0000004703477220 */ /* 0x040fe40000410000 */
[C---:B------:R-:W-:Y:S02]  /*19760*/  FMUL.FTZ R74, R3.reuse, R74 ;  /* 0x0000004a034a7220 */ /* 0x040fe40000410000 */
[C---:B------:R-:W-:Y:S02]  /*19770*/  FMUL.FTZ R75, R3.reuse, R75 ;  /* 0x0000004b034b7220 */ /* 0x040fe40000410000 */
[--C-:B--2---:R-:W-:Y:S02]  /*19780*/  FFMA.FTZ R0, R8, c[0x0][0x2d0], -R137.reuse ;  /* 0x0000b40008007a23 */ /* 0x104fe40000010889 */
[----:B------:R-:W-:Y:S02]  /*19790*/  FMUL.FTZ R8, R6, R164 ;  /* 0x000000a406087220 */ /* 0x000fe40000410000 */
[----:B------:R2:W5:Y:S01]  /*197a0*/  MUFU.EX2 R9, R0 ;  /* 0x0000000000097308 */ /* 0x0005620000000800 */
[C---:B---3--:R-:W-:Y:S02]  /*197b0*/  FMUL.FTZ R12, R2.reuse, R168 ;  /* 0x000000a8020c7220 */ /* 0x048fe40000410000 */
[C---:B------:R-:W-:Y:S02]  /*197c0*/  FMUL.FTZ R13, R2.reuse, R169 ;  /* 0x000000a9020d7220 */ /* 0x040fe40000410000 */
[----:B------:R-:W-:Y:S01]  /*197d0*/  FMUL.FTZ R16, R2, R172 ;  /* 0x000000ac02107220 */ /* 0x000fe20000410000 */
[----:B------:R-:W-:Y:S01]  /*197e0*/  MOV R172, R39 ;  /* 0x0000002700ac7202 */ /* 0x000fe20000000f00 */
[--C-:B----4-:R-:W-:Y:S02]  /*197f0*/  FFMA.FTZ R4, R22, c[0x0][0x2d0], -R137.reuse ;  /* 0x0000b40016047a23 */ /* 0x110fe40000010889 */
[C---:B------:R-:W-:Y:S02]  /*19800*/  FMUL.FTZ R22, R3.reuse, R158 ;  /* 0x0000009e03167220 */ /* 0x040fe40000410000 */
[----:B------:R3:W-:Y:S01]  /*19810*/  MUFU.EX2 R38, R4 ;  /* 0x0000000400267308 */ /* 0x0007e20000000800 */
[----:B------:R-:W-:Y:S02]  /*19820*/  FMUL.FTZ R39, R3, R151 ;  /* 0x0000009703277220 */ /* 0x000fe40000410000 */
[C---:B------:R-:W-:Y:S02]  /*19830*/  FMUL.FTZ R44, R2.reuse, R184 ;  /* 0x000000b8022c7220 */ /* 0x040fe40000410000 */
[C---:B------:R-:W-:Y:S02]  /*19840*/  FMUL.FTZ R45, R2.reuse, R185 ;  /* 0x000000b9022d7220 */ /* 0x040fe40000410000 */
[C---:B------:R-:W-:Y:S02]  /*19850*/  FMUL.FTZ R48, R2.reuse, R188 ;  /* 0x000000bc02307220 */ /* 0x040fe40000410000 */
[C---:B------:R-:W-:Y:S02]  /*19860*/  FMUL.FTZ R49, R2.reuse, R189 ;  /* 0x000000bd02317220 */ /* 0x040fe40000410000 */
[----:B------:R-:W-:Y:S02]  /*19870*/  FMUL.FTZ R60, R2, R60 ;  /* 0x0000003c023c7220 */ /* 0x000fe40000410000 */
[--C-:B--2---:R-:W-:Y:S01]  /*19880*/  FFMA.FTZ R0, R17, c[0x0][0x2d0], -R137.reuse ;  /* 0x0000b40011007a23 */ /* 0x104fe20000010889 */
[----:B-----5:R-:W-:Y:S01]  /*19890*/  MOV R164, R9 ;  /* 0x0000000900a47202 */ /* 0x020fe20000000f00 */
[----:B------:R-:W-:Y:S02]  /*198a0*/  FMUL.FTZ R9, R6, R165 ;  /* 0x000000a506097220 */ /* 0x000fe40000410000 */
[----:B------:R2:W4:Y:S01]  /*198b0*/  MUFU.EX2 R34, R0 ;  /* 0x0000000000227308 */ /* 0x0005220000000800 */
[C---:B------:R-:W-:Y:S01]  /*198c0*/  FMUL.FTZ R86, R3.reuse, R86 ;  /* 0x0000005603567220 */ /* 0x040fe20000410000 */
[----:B------:R-:W-:Y:S01]  /*198d0*/  F2FP.PACK_AB R197, R30, R164 ;  /* 0x000000a41ec5723e */ /* 0x000fe200000000ff */
[----:B------:R-:W-:Y:S02]  /*198e0*/  FMUL.FTZ R87, R3, R87 ;  /* 0x0000005703577220 */ /* 0x000fe40000410000 */
[-C--:B-1----:R-:W-:Y:S05]  /*198f0*/  HMMA.16816.F32 R8, R192, R24.reuse, R8 ;  /* 0x00000018c008723c */ /* 0x082fea0000001808 */
[----:B---3--:R-:W-:Y:S02]  /*19900*/  FFMA.FTZ R4, R204, c[0x0][0x2d0], -R142 ;  /* 0x0000b400cc047a23 */ /* 0x008fe4000001088e */
[C---:B------:R-:W-:Y:S01]  /*19910*/  FMUL.FTZ R17, R2.reuse, R173 ;  /* 0x000000ad02117220 */ /* 0x040fe20000410000 */
[----:B------:R-:W-:Y:S01]  /*19920*/  MOV R173, R31 ;  /* 0x0000001f00ad7202 */ /* 0x000fe20000000f00 */
[C---:B------:R-:W-:Y:S03]  /*19930*/  FMUL.FTZ R61, R2.reuse, R61 ;  /* 0x0000003d023d7220 */ /* 0x040fe60000410000 */
[C---:B------:R-:W-:Y:S02]  /*19940*/  FMUL.FTZ R64, R2.reuse, R64 ;  /* 0x0000004002407220 */ /* 0x040fe40000410000 */
[C---:B------:R-:W-:Y:S02]  /*19950*/  FMUL.FTZ R65, R2.reuse, R65 ;  /* 0x0000004102417220 */ /* 0x040fe40000410000 */
[C---:B------:R-:W-:Y:S02]  /*19960*/  FMUL.FTZ R76, R2.reuse, R76 ;  /* 0x0000004c024c7220 */ /* 0x040fe40000410000 */
[C---:B------:R-:W-:Y:S01]  /*19970*/  FMUL.FTZ R77, R2.reuse, R77 ;  /* 0x0000004d024d7220 */ /* 0x040fe20000410000 */
[----:B--2---:R-:W-:Y:S01]  /*19980*/  FSEL R0, R7, RZ, P0 ;  /* 0x000000ff07007208 */ /* 0x004fe20000000000 */
[----:B------:R-:W-:Y:S01]  /*19990*/  FMUL.FTZ R80, R2, R80 ;  /* 0x0000005002507220 */ /* 0x000fe20000410000 */
[----:B----4-:R-:W-:Y:S01]  /*199a0*/  F2FP.PACK_AB R199, R38, R34 ;  /* 0x0000002226c7723e */ /* 0x010fe200000000ff */
[----:B------:R-:W-:Y:S02]  /*199b0*/  FMUL.FTZ R81, R2, R81 ;  /* 0x0000005102517220 */ /* 0x000fe40000410000 */
[----:B------:R-:W-:Y:S02]  /*199c0*/  FADD.FTZ R0, -R0, R138 ;  /* 0x0000008a00007221 */ /* 0x000fe40000010100 */
[----:B------:R1:W-:Y:S01]  /*199d0*/  MUFU.EX2 R138, R4 ;  /* 0x00000004008a7308 */ /* 0x0003e20000000800 */
[C---:B------:R-:W-:Y:S02]  /*199e0*/  FMUL.FTZ R90, R3.reuse, R90 ;  /* 0x0000005a035a7220 */ /* 0x040fe40000410000 */
[----:B------:R-:W-:Y:S02]  /*199f0*/  FMUL.FTZ R0, R0, c[0x0][0x2d0] ;  /* 0x0000b40000007a20 */ /* 0x000fe40000410000 */
        /* <DEDUP_REMOVED lines=8> */
[C---:B------:R-:W-:Y:S02]  /*19a80*/  FMUL.FTZ R106, R3.reuse, R106 ;  /* 0x0000006a036a7220 */ /* 0x040fe40000410000 */
[----:B------:R-:W-:Y:S02]  /*19a90*/  FMUL.FTZ R107, R3, R107 ;  /* 0x0000006b036b7220 */ /* 0x000fe40000410000 */
[C---:B------:R-:W-:Y:S02]  /*19aa0*/  FMUL.FTZ R108, R2.reuse, R108 ;  /* 0x0000006c026c7220 */ /* 0x040fe40000410000 */
[----:B-1----:R-:W-:Y:S02]  /*19ab0*/  FFMA.FTZ R4, R203, c[0x0][0x2d0], -R142 ;  /* 0x0000b400cb047a23 */ /* 0x002fe4000001088e */
[C---:B------:R-:W-:Y:S02]  /*19ac0*/  FMUL.FTZ R109, R2.reuse, R109 ;  /* 0x0000006d026d7220 */ /* 0x040fe40000410000 */
[C---:B------:R-:W-:Y:S02]  /*19ad0*/  FMUL.FTZ R112, R2.reuse, R112 ;  /* 0x0000007002707220 */ /* 0x040fe40000410000 */
[----:B------:R-:W-:Y:S02]  /*19ae0*/  FMUL.FTZ R113, R2, R113 ;  /* 0x0000007102717220 */ /* 0x000fe40000410000 */
[C---:B------:R-:W-:Y:S02]  /*19af0*/  FMUL.FTZ R118, R3.reuse, R118 ;  /* 0x0000007603767220 */ /* 0x040fe40000410000 */
[C---:B--2---:R-:W-:Y:S01]  /*19b00*/  FMUL.FTZ R15, R0.reuse, R171 ;  /* 0x000000ab000f7220 */ /* 0x044fe20000410000 */
[----:B------:R-:W-:Y:S01]  /*19b10*/  MOV R171, R40 ;  /* 0x0000002800ab7202 */ /* 0x000fe20000000f00 */
[C---:B------:R-:W-:Y:S01]  /*19b20*/  FMUL.FTZ R14, R0.reuse, R170 ;  /* 0x000000aa000e7220 */ /* 0x040fe20000410000 */
[----:B------:R-:W1:Y:S01]  /*19b30*/  LDSM.16.MT88.4 R40, [R218+0x2080] ;  /* 0x00208000da28783b */ /* 0x000e620000004200 */
[C---:B------:R-:W-:Y:S02]  /*19b40*/  FMUL.FTZ R46, R0.reuse, R186 ;  /* 0x000000ba002e7220 */ /* 0x040fe40000410000 */
[C---:B------:R-:W-:Y:S02]  /*19b50*/  FMUL.FTZ R47, R0.reuse, R187 ;  /* 0x000000bb002f7220 */ /* 0x040fe40000410000 */
[C---:B------:R-:W-:Y:S01]  /*19b60*/  FMUL.FTZ R51, R0.reuse, R191 ;  /* 0x000000bf00337220 */ /* 0x040fe20000410000 */
[C---:B------:R-:W-:Y:S02]  /*19b70*/  HMMA.16816.F32 R12, R196.reuse, R24, R12 ;  /* 0x00000018c40c723c */ /* 0x040fe4000000180c */
[----:B------:R-:W2:Y:S02]  /*19b80*/  LDL.LU R191, [R1+0xac] ;  /* 0x0000ac0001bf7983 */ /* 0x000ea40000300800 */
[C---:B------:R-:W-:Y:S01]  /*19b90*/  FMUL.FTZ R18, R0.reuse, R174 ;  /* 0x000000ae00127220 */ /* 0x040fe20000410000 */
[----:B------:R-:W-:Y:S01]  /*19ba0*/  MOV R174, R33 ;  /* 0x0000002100ae7202 */ /* 0x000fe20000000f00 */
[----:B------:R-:W-:Y:S01]  /*19bb0*/  FMUL.FTZ R19, R0, R175 ;  /* 0x000000af00137220 */ /* 0x000fe20000410000 */
[----:B------:R-:W-:Y:S01]  /*19bc0*/  LDSM.16.MT88.4 R184, [R218+0x3080] ;  /* 0x00308000dab8783b */ /* 0x000fe20000004200 */
[----:B------:R-:W-:Y:S01]  /*19bd0*/  FMUL.FTZ R24, R6, R160 ;  /* 0x000000a006187220 */ /* 0x000fe20000410000 */
[----:B------:R-:W-:Y:S03]  /*19be0*/  MOV R160, R32 ;  /* 0x0000002000a07202 */ /* 0x000fe60000000f00 */
[----:B------:R-:W-:Y:S01]  /*19bf0*/  FMUL.FTZ R32, R2, R180 ;  /* 0x000000b402207220 */ /* 0x000fe20000410000 */
[-C--:B------:R-:W-:Y:S01]  /*19c00*/  HMMA.16816.F32 R16, R196, R26.reuse, R16 ;  /* 0x0000001ac410723c */ /* 0x080fe20000001810 */
[----:B------:R3:W-:Y:S02]  /*19c10*/  MUFU.EX2 R180, R4 ;  /* 0x0000000400b47308 */ /* 0x0007e40000000800 */
[C---:B------:R-:W-:Y:S01]  /*19c20*/  FMUL.FTZ R119, R3.reuse, R119 ;  /* 0x0000007703777220 */ /* 0x040fe20000410000 */
[----:B------:R-:W-:Y:S01]  /*19c30*/  MOV R175, R34 ;  /* 0x0000002200af7202 */ /* 0x000fe20000000f00 */
[C---:B------:R-:W-:Y:S02]  /*19c40*/  FMUL.FTZ R122, R3.reuse, R122 ;  /* 0x0000007a037a7220 */ /* 0x040fe40000410000 */
[C---:B------:R-:W-:Y:S01]  /*19c50*/  FMUL.FTZ R123, R3.reuse, R123 ;  /* 0x0000007b037b7220 */ /* 0x040fe20000410000 */
[C---:B------:R-:W-:Y:S04]  /*19c60*/  HMMA.16816.F32 R20, R192.reuse, R26, R20 ;  /* 0x0000001ac014723c */ /* 0x040fe80000001814 */
[----:B------:R-:W-:Y:S01]  /*19c70*/  FMUL.FTZ R25, R6, R161 ;  /* 0x000000a106197220 */ /* 0x000fe20000410000 */
[----:B------:R-:W-:Y:S01]  /*19c80*/  MOV R161, R30 ;  /* 0x0000001e00a17202 */ /* 0x000fe20000000f00 */
[----:B------:R-:W-:Y:S01]  /*19c90*/  FMUL.FTZ R30, R0, R178 ;  /* 0x000000b2001e7220 */ /* 0x000fe20000410000 */
[----:B------:R-:W-:Y:S01]  /*19ca0*/  MOV R178, R37 ;  /* 0x0000002500b27202 */ /* 0x000fe20000000f00 */
[C---:B------:R-:W-:Y:S01]  /*19cb0*/  FMUL.FTZ R26, R3.reuse, R162 ;  /* 0x000000a2031a7220 */ /* 0x040fe20000410000 */
[----:B------:R-:W-:Y:S03]  /*19cc0*/  MOV R162, R29 ;  /* 0x0000001d00a27202 */ /* 0x000fe60000000f00 */
[C---:B------:R-:W-:Y:S01]  /*19cd0*/  FMUL.FTZ R27, R3.reuse, R163 ;  /* 0x000000a3031b7220 */ /* 0x040fe20000410000 */
[----:B------:R-:W-:Y:S01]  /*19ce0*/  MOV R163, R28 ;  /* 0x0000001c00a37202 */ /* 0x000fe20000000f00 */
[----:B------:R-:W-:Y:S01]  /*19cf0*/  FMUL.FTZ R37, R6, R149 ;  /* 0x0000009506257220 */ /* 0x000fe20000410000 */
[----:B------:R-:W-:Y:S01]  /*19d00*/  MOV R238, R178 ;  /* 0x000000b200ee7202 */ /* 0x000fe20000000f00 */
[----:B------:R-:W-:Y:S01]  /*19d10*/  FMUL.FTZ R29, R2, R177 ;  /* 0x000000b1021d7220 */ /* 0x000fe20000410000 */
[----:B------:R-:W-:Y:S01]  /*19d20*/  MOV R177, R36 ;  /* 0x0000002400b17202 */ /* 0x000fe20000000f00 */
[----:B------:R-:W-:Y:S01]  /*19d30*/  FMUL.FTZ R36, R6, R148 ;  /* 0x0000009406247220 */ /* 0x000fe20000410000 */
[-C--:B-1----:R-:W-:Y:S03]  /*19d40*/  HMMA.16816.F32 R24, R192, R40.reuse, R24 ;  /* 0x00000028c018723c */ /* 0x082fe60000001818 */
[----:B------:R-:W-:Y:S01]  /*19d50*/  FMUL.FTZ R31, R0, R179 ;  /* 0x000000b3001f7220 */ /* 0x000fe20000410000 */
[----:B------:R-:W-:Y:S01]  /*19d60*/  MOV R179, R38 ;  /* 0x0000002600b37202 */ /* 0x000fe20000000f00 */
[----:B------:R-:W-:Y:S02]  /*19d70*/  FMUL.FTZ R38, R3, R150 ;  /* 0x0000009603267220 */ /* 0x000fe40000410000 */
[----:B------:R-:W1:Y:S01]  /*19d80*/  LDSM.16.MT88.4 R148, [R220+0x2080] ;  /* 0x00208000dc94783b */ /* 0x000e620000004200 */
[C---:B------:R-:W-:Y:S01]  /*19d90*/  FMUL.FTZ R28, R2.reuse, R176 ;  /* 0x000000b0021c7220 */ /* 0x040fe20000410000 */
[----:B------:R-:W-:Y:S03]  /*19da0*/  MOV R176, R35 ;  /* 0x0000002300b07202 */ /* 0x000fe60000000f00 */
[--C-:B---3--:R-:W-:Y:S02]  /*19db0*/  FFMA.FTZ R4, R201, c[0x0][0x2d0], -R200.reuse ;  /* 0x0000b400c9047a23 */ /* 0x108fe400000108c8 */
[C---:B------:R-:W-:Y:S01]  /*19dc0*/  FMUL.FTZ R134, R3.reuse, R134 ;  /* 0x0000008603867220 */ /* 0x040fe20000410000 */
[C---:B------:R-:W-:Y:S01]  /*19dd0*/  HMMA.16816.F32 R28, R196.reuse, R40, R28 ;  /* 0x00000028c41c723c */ /* 0x040fe2000000181c */
[----:B------:R3:W-:Y:S03]  /*19de0*/  MUFU.EX2 R170, R4 ;  /* 0x0000000400aa7308 */ /* 0x0007e60000000800 */
[----:B------:R-:W-:Y:S01]  /*19df0*/  FMUL.FTZ R33, R2, R181 ;  /* 0x000000b502217220 */ /* 0x000fe20000410000 */
[----:B------:R-:W-:Y:S01]  /*19e00*/  MOV R181, R162 ;  /* 0x000000a200b57202 */ /* 0x000fe20000000f00 */
[C---:B------:R-:W-:Y:S01]  /*19e10*/  FMUL.FTZ R34, R0.reuse, R182 ;  /* 0x000000b600227220 */ /* 0x040fe20000410000 */
[----:B------:R-:W-:Y:S01]  /*19e20*/  MOV R162, R171 ;  /* 0x000000ab00a27202 */ /* 0x000fe20000000f00 */
[----:B------:R-:W-:Y:S01]  /*19e30*/  FMUL.FTZ R35, R0, R183 ;  /* 0x000000b700237220 */ /* 0x000fe20000410000 */
[----:B------:R-:W-:Y:S03]  /*19e40*/  MOV R182, R161 ;  /* 0x000000a100b67202 */ /* 0x000fe60000000f00 */
[C---:B------:R-:W-:Y:S01]  /*19e50*/  FMUL.FTZ R40, R6.reuse, R152 ;  /* 0x0000009806287220 */ /* 0x040fe20000410000 */
[----:B------:R-:W-:Y:S01]  /*19e60*/  MOV R161, R164 ;  /* 0x000000a400a17202 */ /* 0x000fe20000000f00 */
[----:B------:R-:W4:Y:S01]  /*19e70*/  LDL.LU R152, [R1+0x94] ;  /* 0x0000940001987983 */ /* 0x000f220000300800 */
[-C--:B------:R-:W-:Y:S03]  /*19e80*/  HMMA.16816.F32 R32, R196, R42.reuse, R32 ;  /* 0x0000002ac420723c */ /* 0x080fe60000001820 */
[----:B------:R-:W-:Y:S01]  /*19e90*/  FMUL.FTZ R41, R6, R153 ;  /* 0x0000009906297220 */ /* 0x000fe20000410000 */
[----:B------:R-:W-:Y:S01]  /*19ea0*/  MOV R189, R162 ;  /* 0x000000a200bd7202 */ /* 0x000fe20000000f00 */
[----:B------:R-:W5:Y:S01]  /*19eb0*/  LDL.LU R153, [R1+0x90] ;  /* 0x0000900001997983 */ /* 0x000f620000300800 */
[C---:B------:R-:W-:Y:S01]  /*19ec0*/  FMUL.FTZ R135, R3.reuse, R135 ;  /* 0x0000008703877220 */ /* 0x040fe20000410000 */
[----:B------:R-:W-:Y:S01]  /*19ed0*/  MOV R183, R173 ;  /* 0x000000ad00b77202 */ /* 0x000fe20000000f00 */
[C---:B------:R-:W-:Y:S04]  /*19ee0*/  HMMA.16816.F32 R36, R192.reuse, R42, R36 ;  /* 0x0000002ac024723c */ /* 0x040fe80000001824 */
[----:B---3--:R-:W-:Y:S02]  /*19ef0*/  FFMA.FTZ R4, R202, c[0x0][0x2d0], -R200 ;  /* 0x0000b400ca047a23 */ /* 0x008fe400000108c8 */
[C---:B------:R-:W-:Y:S01]  /*19f00*/  FMUL.FTZ R50, R0.reuse, R190 ;  /* 0x000000be00327220 */ /* 0x040fe20000410000 */
[----:B------:R-:W-:Y:S01]  /*19f10*/  MOV R190, R161 ;  /* 0x000000a100be7202 */ /* 0x000fe20000000f00 */
[C---:B------:R-:W-:Y:S01]  /*19f20*/  FMUL.FTZ R42, R3.reuse, R154 ;  /* 0x0000009a032a7220 */ /* 0x040fe20000410000 */
[----:B------:R3:W-:Y:S03]  /*19f30*/  MUFU.EX2 R165, R4 ;  /* 0x0000000400a57308 */ /* 0x0007e60000000800 */
[----:B------:R-:W-:Y:S02]  /*19f40*/  FMUL.FTZ R43, R3, R155 ;  /* 0x0000009b032b7220 */ /* 0x000fe40000410000 */
[C---:B------:R-:W-:Y:S02]  /*19f50*/  FMUL.FTZ R62, R0.reuse, R62 ;  /* 0x0000003e003e7220 */ /* 0x040fe40000410000 */
[C---:B------:R-:W-:Y:S02]  /*19f60*/  FMUL.FTZ R63, R0.reuse, R63 ;  /* 0x0000003f003f7220 */ /* 0x040fe40000410000 */
[C---:B------:R-:W-:Y:S01]  /*19f70*/  FMUL.FTZ R66, R0.reuse, R66 ;  /* 0x0000004200427220 */ /* 0x040fe20000410000 */
[-C--:B-1----:R-:W-:Y:S01]  /*19f80*/  HMMA.16816.F32 R40, R192, R148.reuse, R40 ;  /* 0x00000094c028723c */ /* 0x082fe20000001828 */
[----:B------:R-:W-:Y:S02]  /*19f90*/  MUFU.EX2 R202, R136 ;  /* 0x0000008800ca7308 */ /* 0x000fe40000000800 */
[C---:B------:R-:W-:Y:S02]  /*19fa0*/  FMUL.FTZ R67, R0.reuse, R67 ;  /* 0x0000004300437220 */ /* 0x040fe40000410000 */
[C---:B------:R-:W-:Y:S02]  /*19fb0*/  FMUL.FTZ R78, R0.reuse, R78 ;  /* 0x0000004e004e7220 */ /* 0x040fe40000410000 */
[C---:B------:R-:W-:Y:S01]  /*19fc0*/  FMUL.FTZ R79, R0.reuse, R79 ;  /* 0x0000004f004f7220 */ /* 0x040fe20000410000 */
[C---:B------:R-:W-:Y:S04]  /*19fd0*/  HMMA.16816.F32 R44, R196.reuse, R148, R44 ;  /* 0x00000094c42c723c */ /* 0x040fe8000000182c */
[----:B------:R-:W-:Y:S02]  /*19fe0*/  FMUL.FTZ R82, R0, R82 ;  /* 0x0000005200527220 */ /* 0x000fe40000410000 */
[--C-:B---3--:R-:W-:Y:S02]  /*19ff0*/  FFMA.FTZ R4, R212, c[0x0][0x2d0], -R142.reuse ;  /* 0x0000b400d4047a23 */ /* 0x108fe4000001088e */
[-C--:B------:R-:W-:Y:S02]  /*1a000*/  HMMA.16816.F32 R48, R196, R150.reuse, R48 ;  /* 0x00000096c430723c */ /* 0x080fe40000001830 */
[----:B------:R1:W3:Y:S02]  /*1a010*/  MUFU.EX2 R156, R4 ;  /* 0x00000004009c7308 */ /* 0x0002e40000000800 */
[C---:B------:R-:W-:Y:S02]  /*1a020*/  FMUL.FTZ R83, R0.reuse, R83 ;  /* 0x0000005300537220 */ /* 0x040fe40000410000 */
[C---:B------:R-:W-:Y:S02]  /*1a030*/  FMUL.FTZ R94, R0.reuse, R94 ;  /* 0x0000005e005e7220 */ /* 0x040fe40000410000 */
[C---:B------:R-:W-:Y:S01]  /*1a040*/  HMMA.16816.F32 R52, R192.reuse, R150, R52 ;  /* 0x00000096c034723c */ /* 0x040fe20000001834 */
[----:B------:R-:W-:Y:S03]  /*1a050*/  LDSM.16.MT88.4 R148, [R217+0x2880] ;  /* 0x00288000d994783b */ /* 0x000fe60000004200 */
[C---:B------:R-:W-:Y:S02]  /*1a060*/  FMUL.FTZ R95, R0.reuse, R95 ;  /* 0x0000005f005f7220 */ /* 0x040fe40000410000 */
[C---:B------:R-:W-:Y:S02]  /*1a070*/  FMUL.FTZ R98, R0.reuse, R98 ;  /* 0x0000006200627220 */ /* 0x040fe40000410000 */
[-C--:B------:R-:W-:Y:S04]  /*1a080*/  HMMA.16816.F32 R56, R192, R144.reuse, R56 ;  /* 0x00000090c038723c */ /* 0x080fe80000001838 */
[C---:B------:R-:W-:Y:S02]  /*1a090*/  FMUL.FTZ R99, R0.reuse, R99 ;  /* 0x0000006300637220 */ /* 0x040fe40000410000 */
[C---:B------:R-:W-:Y:S02]  /*1a0a0*/  FMUL.FTZ R110, R0.reuse, R110 ;  /* 0x0000006e006e7220 */ /* 0x040fe40000410000 */
        /* <DEDUP_REMOVED lines=8> */
[----:B------:R-:W1:Y:S03]  /*1a130*/  LDSM.16.MT88.4 R144, [R217+0x3880] ;  /* 0x00388000d990783b */ /* 0x000e660000004200 */
[--C-:B------:R-:W-:Y:S02]  /*1a140*/  FFMA.FTZ R169, R249, c[0x0][0x2d0], -R142.reuse ;  /* 0x0000b400f9a97a23 */ /* 0x100fe4000001088e */
[--C-:B------:R-:W-:Y:S02]  /*1a150*/  FFMA.FTZ R168, R248, c[0x0][0x2d0], -R142.reuse ;  /* 0x0000b400f8a87a23 */ /* 0x100fe4000001088e */
[--C-:B------:R-:W-:Y:S01]  /*1a160*/  FFMA.FTZ R167, R250, c[0x0][0x2d0], -R142.reuse ;  /* 0x0000b400faa77a23 */ /* 0x100fe2000001088e */
[----:B------:R-:W-:Y:S01]  /*1a170*/  MOV R250, R157 ;  /* 0x0000009d00fa7202 */ /* 0x000fe20000000f00 */
[----:B------:R-:W-:Y:S02]  /*1a180*/  MUFU.EX2 R204, R169 ;  /* 0x000000a900cc7308 */ /* 0x000fe40000000800 */
[----:B------:R-:W-:Y:S01]  /*1a190*/  FFMA.FTZ R142, R246, c[0x0][0x2d0], -R142 ;  /* 0x0000b400f68e7a23 */ /* 0x000fe2000001088e */
[----:B---3--:R-:W-:Y:S01]  /*1a1a0*/  MOV R246, R156 ;  /* 0x0000009c00f67202 */ /* 0x008fe20000000f00 */
[--C-:B------:R-:W-:Y:S01]  /*1a1b0*/  FFMA.FTZ R164, R243, c[0x0][0x2d0], -R200.reuse ;  /* 0x0000b400f3a47a23 */ /* 0x100fe200000108c8 */
[----:B------:R-:W-:Y:S01]  /*1a1c0*/  MOV R243, R170 ;  /* 0x000000aa00f37202 */ /* 0x000fe20000000f00 */
[--C-:B------:R-:W-:Y:S01]  /*1a1d0*/  FFMA.FTZ R170, R235, c[0x0][0x2d0], -R137.reuse ;  /* 0x0000b400ebaa7a23 */ /* 0x100fe20000010889 */
[----:B------:R-:W-:Y:S01]  /*1a1e0*/  MOV R235, R175 ;  /* 0x000000af00eb7202 */ /* 0x000fe20000000f00 */
[--C-:B-1----:R-:W-:Y:S02]  /*1a1f0*/  FFMA.FTZ R4, R213, c[0x0][0x2d0], -R200.reuse ;  /* 0x0000b400d5047a23 */ /* 0x102fe400000108c8 */
[----:B------:R-:W-:Y:S01]  /*1a200*/  FFMA.FTZ R171, R234, c[0x0][0x2d0], -R137 ;  /* 0x0000b400eaab7a23 */ /* 0x000fe20000010889 */
[----:B------:R-:W-:Y:S01]  /*1a210*/  MOV R234, R174 ;  /* 0x000000ae00ea7202 */ /* 0x000fe20000000f00 */
[----:B------:R1:W3:Y:S01]  /*1a220*/  MUFU.EX2 R159, R4 ;  /* 0x00000004009f7308 */ /* 0x0002e20000000800 */
[C---:B------:R-:W-:Y:S02]  /*1a230*/  FMUL.FTZ R124, R2.reuse, R124 ;  /* 0x0000007c027c7220 */ /* 0x040fe40000410000 */
[----:B------:R-:W-:Y:S02]  /*1a240*/  FMUL.FTZ R125, R2, R125 ;  /* 0x0000007d027d7220 */ /* 0x000fe40000410000 */
[C---:B------:R-:W-:Y:S02]  /*1a250*/  FMUL.FTZ R126, R0.reuse, R126 ;  /* 0x0000007e007e7220 */ /* 0x040fe40000410000 */
[----:B------:R-:W-:Y:S02]  /*1a260*/  FMUL.FTZ R127, R0, R127 ;  /* 0x0000007f007f7220 */ /* 0x000fe40000410000 */
[C---:B------:R-:W-:Y:S02]  /*1a270*/  FMUL.FTZ R128, R2.reuse, R128 ;  /* 0x0000008002807220 */ /* 0x040fe40000410000 */
[----:B------:R-:W-:Y:S02]  /*1a280*/  FMUL.FTZ R129, R2, R129 ;  /* 0x0000008102817220 */ /* 0x000fe40000410000 */
[C---:B------:R-:W-:Y:S02]  /*1a290*/  FMUL.FTZ R130, R0.reuse, R130 ;  /* 0x0000008200827220 */ /* 0x040fe40000410000 */
[----:B------:R-:W-:Y:S01]  /*1a2a0*/  FMUL.FTZ R131, R0, R131 ;  /* 0x0000008300837220 */ /* 0x000fe20000410000 */
[-C--:B------:R-:W-:Y:S03]  /*1a2b0*/  HMMA.16816.F32 R72, R192, R144.reuse, R72 ;  /* 0x00000090c048723c */ /* 0x080fe60000001848 */
[--C-:B-1----:R-:W-:Y:S01]  /*1a2c0*/  FFMA.FTZ R4, R209, c[0x0][0x2d0], -R143.reuse ;  /* 0x0000b400d1047a23 */ /* 0x102fe2000001088f */
[----:B---3--:R-:W-:Y:S01]  /*1a2d0*/  MOV R248, R159 ;  /* 0x0000009f00f87202 */ /* 0x008fe20000000f00 */
[----:B------:R-:W-:Y:S03]  /*1a2e0*/  MUFU.EX2 R209, R167 ;  /* 0x000000a700d17308 */ /* 0x000fe60000000800 */
[C---:B------:R-:W-:Y:S08]  /*1a2f0*/  HMMA.16816.F32 R76, R196.reuse, R144, R76 ;  /* 0x00000090c44c723c */ /* 0x040ff0000000184c */
[-C--:B------:R-:W-:Y:S01]  /*1a300*/  HMMA.16816.F32 R80, R196, R146.reuse, R80 ;  /* 0x00000092c450723c */ /* 0x080fe20000001850 */
[----:B------:R1:W-:Y:S07]  /*1a310*/  MUFU.EX2 R247, R4 ;  /* 0x0000000400f77308 */ /* 0x0003ee0000000800 */
[C---:B------:R-:W-:Y:S01]  /*1a320*/  HMMA.16816.F32 R84, R192.reuse, R146, R84 ;  /* 0x00000092c054723c */ /* 0x040fe20000001854 */
[----:B------:R-:W3:Y:S03]  /*1a330*/  LDSM.16.MT88.4 R144, [R218+0x3880] ;  /* 0x00388000da90783b */ /* 0x000ee60000004200 */
[--C-:B-1----:R-:W-:Y:S02]  /*1a340*/  FFMA.FTZ R4, R208, c[0x0][0x2d0], -R143.reuse ;  /* 0x0000b400d0047a23 */ /* 0x102fe4000001088f */
[----:B------:R-:W-:Y:S10]  /*1a350*/  MUFU.EX2 R208, R164 ;  /* 0x000000a400d07308 */ /* 0x000ff40000000800 */
[----:B------:R1:W-:Y:S01]  /*1a360*/  MUFU.EX2 R251, R4 ;  /* 0x0000000400fb7308 */ /* 0x0003e20000000800 */
[-C--:B---3--:R-:W-:Y:S08]  /*1a370*/  HMMA.16816.F32 R88, R192, R144.reuse, R88 ;  /* 0x00000090c058723c */ /* 0x088ff00000001858 */
[C---:B------:R-:W-:Y:S04]  /*1a380*/  HMMA.16816.F32 R92, R196.reuse, R144, R92 ;  /* 0x00000090c45c723c */ /* 0x040fe8000000185c */
[--C-:B-1----:R-:W-:Y:S04]  /*1a390*/  FFMA.FTZ R4, R207, c[0x0][0x2d0], -R143.reuse ;  /* 0x0000b400cf047a23 */ /* 0x102fe8000001088f */
[-C--:B------:R-:W-:Y:S01]  /*1a3a0*/  HMMA.16816.F32 R96, R196, R146.reuse, R96 ;  /* 0x00000092c460723c */ /* 0x080fe20000001860 */
[----:B------:R1:W-:Y:S07]  /*1a3b0*/  MUFU.EX2 R252, R4 ;  /* 0x0000000400fc7308 */ /* 0x0003ee0000000800 */
[C---:B------:R-:W-:Y:S01]  /*1a3c0*/  HMMA.16816.F32 R100, R192.reuse, R146, R100 ;  /* 0x00000092c064723c */ /* 0x040fe20000001864 */
[----:B------:R-:W3:Y:S03]  /*1a3d0*/  LDSM.16.MT88.4 R144, [R220+0x3880] ;  /* 0x00388000dc90783b */ /* 0x000ee60000004200 */
[----:B-1----:R-:W-:Y:S02]  /*1a3e0*/  FFMA.FTZ R4, R206, c[0x0][0x2d0], -R143 ;  /* 0x0000b400ce047a23 */ /* 0x002fe4000001088f */
[----:B------:R-:W-:Y:S10]  /*1a3f0*/  MUFU.EX2 R206, R168 ;  /* 0x000000a800ce7308 */ /* 0x000ff40000000800 */
[----:B------:R1:W1:Y:S01]  /*1a400*/  MUFU.EX2 R166, R4 ;  /* 0x0000000400a67308 */ /* 0x0002620000000800 */
[-C--:B---3--:R-:W-:Y:S08]  /*1a410*/  HMMA.16816.F32 R104, R192, R144.reuse, R104 ;  /* 0x00000090c068723c */ /* 0x088ff00000001868 */
[C---:B------:R-:W-:Y:S04]  /*1a420*/  HMMA.16816.F32 R108, R196.reuse, R144, R108 ;  /* 0x00000090c46c723c */ /* 0x040fe8000000186c */
[----:B-1----:R-:W-:Y:S01]  /*1a430*/  FFMA.FTZ R4, R205, c[0x0][0x2d0], -R137 ;  /* 0x0000b400cd047a23 */ /* 0x002fe20000010889 */
[----:B------:R-:W-:Y:S01]  /*1a440*/  MOV R249, R166 ;  /* 0x000000a600f97202 */ /* 0x000fe20000000f00 */
[--C-:B------:R-:W-:Y:S01]  /*1a450*/  FFMA.FTZ R166, R245, c[0x0][0x2d0], -R200.reuse ;  /* 0x0000b400f5a67a23 */ /* 0x100fe200000108c8 */
[----:B------:R-:W-:Y:S01]  /*1a460*/  MOV R245, R165 ;  /* 0x000000a500f57202 */ /* 0x000fe20000000f00 */
[-C--:B------:R-:W-:Y:S01]  /*1a470*/  HMMA.16816.F32 R112, R196, R146.reuse, R112 ;  /* 0x00000092c470723c */ /* 0x080fe20000001870 */
[----:B------:R1:W-:Y:S03]  /*1a480*/  MUFU.EX2 R231, R4 ;  /* 0x0000000400e77308 */ /* 0x0003e60000000800 */
[--C-:B------:R-:W-:Y:S01]  /*1a490*/  FFMA.FTZ R165, R244, c[0x0][0x2d0], -R200.reuse ;  /* 0x0000b400f4a57a23 */ /* 0x100fe200000108c8 */
[----:B------:R-:W-:Y:S01]  /*1a4a0*/  MOV R244, R180 ;  /* 0x000000b400f47202 */ /* 0x000fe20000000f00 */
[----:B------:R-:W-:Y:S01]  /*1a4b0*/  FFMA.FTZ R200, R242, c[0x0][0x2d0], -R200 ;  /* 0x0000b400f2c87a23 */ /* 0x000fe200000108c8 */
[----:B------:R-:W-:Y:S01]  /*1a4c0*/  MOV R242, R138 ;  /* 0x0000008a00f27202 */ /* 0x000fe20000000f00 */
[C---:B------:R-:W-:Y:S01]  /*1a4d0*/  HMMA.16816.F32 R116, R192.reuse, R146, R116 ;  /* 0x00000092c074723c */ /* 0x040fe20000001874 */
[----:B------:R-:W3:Y:S02]  /*1a4e0*/  LDSM.16.MT88.4 R144, [R219+0x3880] ;  /* 0x00388000db90783b */ /* 0x000ee40000004200 */
[----:B------:R-:W-:Y:S01]  /*1a4f0*/  MUFU.EX2 R203, R166 ;  /* 0x000000a600cb7308 */ /* 0x000fe20000000800 */
[----:B------:R-:W-:Y:S01]  /*1a500*/  F2FP.PACK_AB R154, R249, R252 ;  /* 0x000000fcf99a723e */ /* 0x000fe200000000ff */
[----:B------:R-:W-:Y:S01]  /*1a510*/  FFMA.FTZ R138, R239, c[0x0][0x2d0], -R143 ;  /* 0x0000b400ef8a7a23 */ /* 0x000fe2000001088f */
[----:B------:R-:W-:Y:S02]  /*1a520*/  MOV R180, R163 ;  /* 0x000000a300b47202 */ /* 0x000fe40000000f00 */
[----:B------:R-:W-:Y:S01]  /*1a530*/  MOV R163, R172 ;  /* 0x000000ac00a37202 */ /* 0x000fe20000000f00 */
[--C-:B------:R-:W-:Y:S03]  /*1a540*/  FFMA.FTZ R172, R232, c[0x0][0x2d0], -R137.reuse ;  /* 0x0000b400e8ac7a23 */ /* 0x100fe60000010889 */
[----:B------:R-:W-:Y:S01]  /*1a550*/  MOV R188, R163 ;  /* 0x000000a300bc7202 */ /* 0x000fe20000000f00 */
[----:B------:R-:W-:Y:S01]  /*1a560*/  MUFU.EX2 R205, R165 ;  /* 0x000000a500cd7308 */ /* 0x000fe20000000800 */
[----:B------:R-:W-:Y:S01]  /*1a570*/  MOV R239, R179 ;  /* 0x000000b300ef7202 */ /* 0x000fe20000000f00 */
[----:B-1----:R-:W-:Y:S08]  /*1a580*/  FFMA.FTZ R4, R210, c[0x0][0x2d0], -R137 ;  /* 0x0000b400d2047a23 */ /* 0x002ff00000010889 */
[----:B------:R1:W1:Y:S01]  /*1a590*/  MUFU.EX2 R214, R4 ;  /* 0x0000000400d67308 */ /* 0x0002620000000800 */
[----:B-----5:R-:W-:Y:S02]  /*1a5a0*/  FFMA.FTZ R173, R6, R153, R241 ;  /* 0x0000009906ad7223 */ /* 0x020fe400000100f1 */
[----:B----4-:R-:W-:Y:S01]  /*1a5b0*/  FFMA.FTZ R6, R3, R152, R240 ;  /* 0x0000009803067223 */ /* 0x010fe200000100f0 */
[----:B------:R-:W-:Y:S01]  /*1a5c0*/  F2FP.PACK_AB R152, R251, R247 ;  /* 0x000000f7fb98723e */ /* 0x000fe200000000ff */
[----:B------:R-:W4:Y:S05]  /*1a5d0*/  LDL.LU R3, [R1+0xa8] ;  /* 0x0000a80001037983 */ /* 0x000f2a0000300800 */
[----:B------:R-:W-:Y:S01]  /*1a5e0*/  MUFU.EX2 R210, R200 ;  /* 0x000000c800d27308 */ /* 0x000fe20000000800 */
[-C--:B---3--:R-:W-:Y:S09]  /*1a5f0*/  HMMA.16816.F32 R120, R192, R144.reuse, R120 ;  /* 0x00000090c078723c */ /* 0x088ff20000001878 */
[----:B------:R-:W3:Y:S03]  /*1a600*/  MUFU.EX2 R200, R138 ;  /* 0x0000008a00c87308 */ /* 0x000ee60000000800 */
[----:B-1----:R-:W-:Y:S01]  /*1a610*/  FFMA.FTZ R4, R211, c[0x0][0x2d0], -R137 ;  /* 0x0000b400d3047a23 */ /* 0x002fe20000010889 */
[----:B------:R-:W-:Y:S01]  /*1a620*/  F2FP.PACK_AB R153, R214, R231 ;  /* 0x000000e7d699723e */ /* 0x000fe200000000ff */
[C---:B------:R-:W-:Y:S05]  /*1a630*/  HMMA.16816.F32 R124, R196.reuse, R144, R124 ;  /* 0x00000090c47c723c */ /* 0x040fea000000187c */
[----:B------:R1:W-:Y:S02]  /*1a640*/  MUFU.EX2 R213, R4 ;  /* 0x0000000400d57308 */ /* 0x0003e40000000800 */
[----:B------:R-:W-:Y:S01]  /*1a650*/  F2FP.PACK_AB R144, R244, R242 ;  /* 0x000000f2f490723e */ /* 0x000fe200000000ff */
[-C--:B------:R-:W-:Y:S04]  /*1a660*/  HMMA.16816.F32 R128, R196, R146.reuse, R128 ;  /* 0x00000092c480723c */ /* 0x080fe80000001880 */
[----:B------:R-:W-:Y:S03]  /*1a670*/  F2FP.PACK_AB R145, R245, R243 ;  /* 0x000000f3f591723e */ /* 0x000fe600000000ff */
[----:B------:R-:W5:Y:S01]  /*1a680*/  MUFU.EX2 R211, R142 ;  /* 0x0000008e00d37308 */ /* 0x000f620000000800 */
[----:B------:R-:W-:Y:S01]  /*1a690*/  MOV R199, R160 ;  /* 0x000000a000c77202 */ /* 0x000fe20000000f00 */
[----:B------:R-:W-:Y:S01]  /*1a6a0*/  HMMA.16816.F32 R132, R192, R146, R132 ;  /* 0x00000092c084723c */ /* 0x000fe20000001884 */
[----:B------:R-:W-:Y:S03]  /*1a6b0*/  LDSM.16.MT88.4 R160, [R220+0x2880] ;  /* 0x00288000dca0783b */ /* 0x000fe60000004200 */
[----:B---3--:R-:W-:Y:S01]  /*1a6c0*/  F2FP.PACK_AB R196, R202, R200 ;  /* 0x000000c8cac4723e */ /* 0x008fe200000000ff */
[----:B--2---:R-:W-:Y:S02]  /*1a6d0*/  FFMA.FTZ R2, R2, R191, R199 ;  /* 0x000000bf02027223 */ /* 0x004fe400000100c7 */
[----:B------:R-:W-:Y:S01]  /*1a6e0*/  F2FP.PACK_AB R147, R248, R250 ;  /* 0x000000faf893723e */ /* 0x000fe200000000ff */
[----:B------:R-:W-:Y:S01]  /*1a6f0*/  MUFU.EX2 R142, R171 ;  /* 0x000000ab008e7308 */ /* 0x000fe20000000800 */
[----:B------:R-:W-:Y:S03]  /*1a700*/  F2FP.PACK_AB R192, R206, R204 ;  /* 0x000000cccec0723e */ /* 0x000fe600000000ff */
[--C-:B-1----:R-:W-:Y:S01]  /*1a710*/  FFMA.FTZ R4, R215, c[0x0][0x2d0], -R137.reuse ;  /* 0x0000b400d7047a23 */ /* 0x102fe20000010889 */
[----:B------:R-:W-:Y:S01]  /*1a720*/  MOV R215, R158 ;  /* 0x0000009e00d77202 */ /* 0x000fe20000000f00 */
[----:B------:R-:W-:Y:S01]  /*1a730*/  FFMA.FTZ R137, R233, c[0x0][0x2d0], -R137 ;  /* 0x0000b400e9897a23 */ /* 0x000fe20000010889 */
[----:B------:R-:W1:Y:S01]  /*1a740*/  LDSM.16.MT88.4 R156, [R218+0x2880] ;  /* 0x00288000da9c783b */ /* 0x000e620000004200 */
[----:B------:R-:W-:Y:S02]  /*1a750*/  F2FP.PACK_AB R193, R205, R203 ;  /* 0x000000cbcdc1723e */ /* 0x000fe400000000ff */
[----:B------:R-:W2:Y:S01]  /*1a760*/  MUFU.EX2 R212, R4 ;  /* 0x0000000400d47308 */ /* 0x000ea20000000800 */
[----:B------:R-:W-:Y:S02]  /*1a770*/  F2FP.PACK_AB R146, R215, R246 ;  /* 0x000000f6d792723e */ /* 0x000fe400000000ff */
[----:B------:R-:W-:Y:S02]  /*1a780*/  F2FP.PACK_AB R195, R210, R208 ;  /* 0x000000d0d2c3723e */ /* 0x000fe400000000ff */
[----:B-----5:R-:W-:Y:S03]  /*1a790*/  F2FP.PACK_AB R194, R211, R209 ;  /* 0x000000d1d3c2723e */ /* 0x020fe600000000ff */
[-C--:B------:R-:W-:Y:S02]  /*1a7a0*/  HMMA.16816.F32 R8, R144, R148.reuse, R8 ;  /* 0x000000949008723c */ /* 0x080fe40000001808 */
[----:B------:R-:W-:Y:S10]  /*1a7b0*/  MUFU.EX2 R138, R172 ;  /* 0x000000ac008a7308 */ /* 0x000ff40000000800 */
[----:B------:R-:W3:Y:S01]  /*1a7c0*/  MUFU.EX2 R137, R137 ;  /* 0x0000008900897308 */ /* 0x000ee20000000800 */
[----:B--2---:R-:W-:Y:S01]  /*1a7d0*/  F2FP.PACK_AB R155, R212, R213 ;  /* 0x000000d5d49b723e */ /* 0x004fe200000000ff */
[--C-:B------:R-:W-:Y:S01]  /*1a7e0*/  FFMA.FTZ R4, R237, c[0x0][0x2d0], -R143.reuse ;  /* 0x0000b400ed047a23 */ /* 0x100fe2000001088f */
[----:B------:R-:W-:Y:S01]  /*1a7f0*/  MOV R237, R177 ;  /* 0x000000b100ed7202 */ /* 0x000fe20000000f00 */
[----:B------:R-:W-:Y:S01]  /*1a800*/  FFMA.FTZ R143, R236, c[0x0][0x2d0], -R143 ;  /* 0x0000b400ec8f7a23 */ /* 0x000fe2000001088f */
[----:B------:R-:W-:Y:S05]  /*1a810*/  MOV R236, R176 ;  /* 0x000000b000ec7202 */ /* 0x000fea0000000f00 */
[----:B------:R-:W-:Y:S01]  /*1a820*/  MUFU.EX2 R207, R4 ;  /* 0x0000000400cf7308 */ /* 0x000fe20000000800 */
[C---:B------:R-:W-:Y:S08]  /*1a830*/  HMMA.16816.F32 R12, R152.reuse, R148, R12 ;  /* 0x00000094980c723c */ /* 0x040ff0000000180c */
[-C--:B------:R-:W-:Y:S01]  /*1a840*/  HMMA.16816.F32 R16, R152, R150.reuse, R16 ;  /* 0x000000969810723c */ /* 0x080fe20000001810 */
[----:B------:R-:W2:Y:S03]  /*1a850*/  MUFU.EX2 R201, R143 ;  /* 0x0000008f00c97308 */ /* 0x000ea60000000800 */
[----:B---3--:R-:W-:Y:S04]  /*1a860*/  F2FP.PACK_AB R199, R137, R138 ;  /* 0x0000008a89c7723e */ /* 0x008fe800000000ff */
[C---:B------:R-:W-:Y:S01]  /*1a870*/  HMMA.16816.F32 R20, R144.reuse, R150, R20 ;  /* 0x000000969014723c */ /* 0x040fe20000001814 */
[----:B------:R-:W3:Y:S02]  /*1a880*/  LDSM.16.MT88.4 R148, [R219+0x2880] ;  /* 0x00288000db94783b */ /* 0x000ee40000004200 */
[----:B------:R-:W5:Y:S05]  /*1a890*/  MUFU.EX2 R143, R170 ;  /* 0x000000aa008f7308 */ /* 0x000f6a0000000800 */
[-C--:B-1----:R-:W-:Y:S08]  /*1a8a0*/  HMMA.16816.F32 R24, R144, R156.reuse, R24 ;  /* 0x0000009c9018723c */ /* 0x082ff00000001818 */
[C---:B------:R-:W-:Y:S04]  /*1a8b0*/  HMMA.16816.F32 R28, R152.reuse, R156, R28 ;  /* 0x0000009c981c723c */ /* 0x040fe8000000181c */
[----:B--2---:R-:W-:Y:S04]  /*1a8c0*/  F2FP.PACK_AB R198, R201, R207 ;  /* 0x000000cfc9c6723e */ /* 0x004fe800000000ff */
[-C--:B------:R-:W-:Y:S04]  /*1a8d0*/  HMMA.16816.F32 R32, R152, R158.reuse, R32 ;  /* 0x0000009e9820723c */ /* 0x080fe80000001820 */
[----:B-----5:R-:W-:Y:S04]  /*1a8e0*/  F2FP.PACK_AB R197, R142, R143 ;  /* 0x0000008f8ec5723e */ /* 0x020fe800000000ff */
        /* <DEDUP_REMOVED lines=20> */
[C---:B------:R-:W-:Y:S08]  /*1aa30*/  HMMA.16816.F32 R100, R144.reuse, R162, R100 ;  /* 0x000000a29064723c */ /* 0x040ff00000001864 */
[-C--:B---3--:R-:W-:Y:S08]  /*1aa40*/  HMMA.16816.F32 R104, R144, R148.reuse, R104 ;  /* 0x000000949068723c */ /* 0x088ff00000001868 */
[C---:B------:R-:W-:Y:S08]  /*1aa50*/  HMMA.16816.F32 R108, R152.reuse, R148, R108 ;  /* 0x00000094986c723c */ /* 0x040ff0000000186c */
[-C--:B------:R-:W-:Y:S08]  /*1aa60*/  HMMA.16816.F32 R112, R152, R150.reuse, R112 ;  /* 0x000000969870723c */ /* 0x080ff00000001870 */
[C---:B------:R-:W-:Y:S01]  /*1aa70*/  HMMA.16816.F32 R116, R144.reuse, R150, R116 ;  /* 0x000000969074723c */ /* 0x040fe20000001874 */
[----:B------:R-:W2:Y:S07]  /*1aa80*/  LDSM.16.MT88.4 R148, [R217+0x3080] ;  /* 0x00308000d994783b */ /* 0x000eae0000004200 */
[-C--:B-1----:R-:W-:Y:S04]  /*1aa90*/  HMMA.16816.F32 R120, R144, R156.reuse, R120 ;  /* 0x0000009c9078723c */ /* 0x082fe80000001878 */
[----:B----4-:R-:W-:Y:S02]  /*1aaa0*/  FFMA.FTZ R4, R0, R3, R190 ;  /* 0x0000000300047223 */ /* 0x010fe400000100be */
[----:B------:R-:W-:Y:S02]  /*1aab0*/  FADD.FTZ R3, R189, R173 ;  /* 0x000000adbd037221 */ /* 0x000fe40000010000 */
[C---:B------:R-:W-:Y:S04]  /*1aac0*/  HMMA.16816.F32 R124, R152.reuse, R156, R124 ;  /* 0x0000009c987c723c */ /* 0x040fe8000000187c */
[----:B------:R-:W-:Y:S02]  /*1aad0*/  FADD.FTZ R0, R188, R6 ;  /* 0x00000006bc007221 */ /* 0x000fe40000010000 */
[----:B------:R-:W-:Y:S02]  /*1aae0*/  FADD.FTZ R6, R183, R2 ;  /* 0x00000002b7067221 */ /* 0x000fe40000010000 */
[-C--:B------:R-:W-:Y:S04]  /*1aaf0*/  HMMA.16816.F32 R128, R152, R158.reuse, R128 ;  /* 0x0000009e9880723c */ /* 0x080fe80000001880 */
[----:B------:R-:W-:Y:S02]  /*1ab00*/  FADD.FTZ R136, R182, R4 ;  /* 0x00000004b6887221 */ /* 0x000fe40000010000 */
[----:B------:R-:W-:Y:S02]  /*1ab10*/  FADD.FTZ R2, R181, R3 ;  /* 0x00000003b5027221 */ /* 0x000fe40000010000 */
[----:B------:R-:W-:Y:S01]  /*1ab20*/  HMMA.16816.F32 R132, R144, R158, R132 ;  /* 0x0000009e9084723c */ /* 0x000fe20000001884 */
[----:B------:R-:W1:Y:S03]  /*1ab30*/  LDSM.16.MT88.4 R144, [R220+0x3080] ;  /* 0x00308000dc90783b */ /* 0x000e660000004200 */
[----:B------:R-:W-:Y:S02]  /*1ab40*/  FADD.FTZ R0, R180, R0 ;  /* 0x00000000b4007221 */ /* 0x000fe40000010000 */
[----:B------:R-:W-:Y:S02]  /*1ab50*/  FADD.FTZ R2, R236, R2 ;  /* 0x00000002ec027221 */ /* 0x000fe40000010000 */
[----:B------:R-:W-:Y:S01]  /*1ab60*/  FADD.FTZ R4, R234, R6 ;  /* 0x00000006ea047221 */ /* 0x000fe20000010000 */
[-C--:B--2---:R-:W-:Y:S01]  /*1ab70*/  HMMA.16816.F32 R164, R192, R148.reuse, R8 ;  /* 0x00000094c0a4723c */ /* 0x084fe20000001808 */
[----:B------:R-:W2:Y:S04]  /*1ab80*/  LDSM.16.MT88.4 R8, [R219+0x3080] ;  /* 0x00308000db08783b */ /* 0x000ea80000004200 */
[----:B------:R-:W-:Y:S02]  /*1ab90*/  FADD.FTZ R6, R242, R2 ;  /* 0x00000002f2067221 */ /* 0x000fe40000010000 */
[----:B------:R-:W-:Y:S01]  /*1aba0*/  FADD.FTZ R0, R237, R0 ;  /* 0x00000000ed007221 */ /* 0x000fe20000010000 */
[C---:B------:R-:W-:Y:S01]  /*1abb0*/  HMMA.16816.F32 R168, R196.reuse, R148, R12 ;  /* 0x00000094c4a8723c */ /* 0x040fe2000000180c */
[----:B------:R-:W3:Y:S03]  /*1abc0*/  LDSM.16.MT88.4 R12, [R217+0x4880] ;  /* 0x00488000d90c783b */ /* 0x000ee60000004200 */
[----:B------:R-:W-:Y:S01]  /*1abd0*/  FADD.FTZ R3, R235, R136 ;  /* 0x00000088eb037221 */ /* 0x000fe20000010000 */
[----:B------:R-:W-:Y:S03]  /*1abe0*/  MOV R136, R140 ;  /* 0x0000008c00887202 */ /* 0x000fe60000000f00 */
[-C--:B------:R-:W-:Y:S01]  /*1abf0*/  HMMA.16816.F32 R172, R196, R150.reuse, R16 ;  /* 0x00000096c4ac723c */ /* 0x080fe20000001810 */
[----:B------:R-:W4:Y:S07]  /*1ac00*/  LDSM.16.MT88.4 R16, [R218+0x4880] ;  /* 0x00488000da10783b */ /* 0x000f2e0000004200 */
[C---:B------:R-:W-:Y:S01]  /*1ac10*/  HMMA.16816.F32 R156, R192.reuse, R150, R20 ;  /* 0x00000096c09c723c */ /* 0x040fe20000001814 */
[----:B------:R-:W5:Y:S07]  /*1ac20*/  LDSM.16.MT88.4 R20, [R220+0x4880] ;  /* 0x00488000dc14783b */ /* 0x000f6e0000004200 */
[-C--:B------:R-:W-:Y:S01]  /*1ac30*/  HMMA.16816.F32 R160, R192, R184.reuse, R24 ;  /* 0x000000b8c0a0723c */ /* 0x080fe20000001818 */
[----:B------:R-:W2:Y:S07]  /*1ac40*/  LDSM.16.MT88.4 R24, [R219+0x4880] ;  /* 0x00488000db18783b */ /* 0x000eae0000004200 */
[C---:B------:R-:W-:Y:S08]  /*1ac50*/  HMMA.16816.F32 R176, R196.reuse, R184, R28 ;  /* 0x000000b8c4b0723c */ /* 0x040ff0000000181c */
[-C--:B------:R-:W-:Y:S08]  /*1ac60*/  HMMA.16816.F32 R180, R196, R186.reuse, R32 ;  /* 0x000000bac4b4723c */ /* 0x080ff00000001820 */
[C---:B------:R-:W-:Y:S08]  /*1ac70*/  HMMA.16816.F32 R148, R192.reuse, R186, R36 ;  /* 0x000000bac094723c */ /* 0x040ff00000001824 */
[-C--:B-1----:R-:W-:Y:S08]  /*1ac80*/  HMMA.16816.F32 R152, R192, R144.reuse, R40 ;  /* 0x00000090c098723c */ /* 0x082ff00000001828 */
        /* <DEDUP_REMOVED lines=9> */
[C---:B------:R-:W-:Y:S01]  /*1ad20*/  HMMA.16816.F32 R68, R192.reuse, R10, R68 ;  /* 0x0000000ac044723c */ /* 0x040fe20000001844 */
[----:B------:R-:W2:Y:S03]  /*1ad30*/  LDL R10, [R1+0xb4] ;  /* 0x0000b400010a7983 */ /* 0x000ea60000100800 */
        /* <DEDUP_REMOVED lines=26> */
[-C--:B-----5:R-:W-:Y:S04]  /*1aee0*/  HMMA.16816.F32 R104, R192, R20.reuse, R104 ;  /* 0x00000014c068723c */ /* 0x0a0fe80000001868 */
[----:B------:R-:W-:Y:S02]  /*1aef0*/  FADD.FTZ R3, R211, R3 ;  /* 0x00000003d3037221 */ /* 0x000fe40000010000 */
[----:B------:R-:W-:Y:S02]  /*1af00*/  FADD.FTZ R6, R212, R0 ;  /* 0x00000000d4067221 */ /* 0x000fe40000010000 */
[C---:B------:R-:W-:Y:S01]  /*1af10*/  HMMA.16816.F32 R108, R196.reuse, R20, R108 ;  /* 0x00000014c46c723c */ /* 0x040fe2000000186c */
[----:B------:R1:W-:Y:S03]  /*1af20*/  STL [R1+0x90], R3 ;  /* 0x0000900301007387 */ /* 0x0003e60000100800 */
        /* <DEDUP_REMOVED lines=10> */
[----:B-1----:R-:W-:Y:S02]  /*1afd0*/  FADD.FTZ R3, R201, R4 ;  /* 0x00000004c9037221 */ /* 0x002fe40000010000 */
[C---:B------:R-:W-:Y:S01]  /*1afe0*/  HMMA.16816.F32 R124, R196.reuse, R24, R124 ;  /* 0x00000018c47c723c */ /* 0x040fe2000000187c */
[----:B------:R1:W-:Y:S03]  /*1aff0*/  STL [R1+0x94], R6 ;  /* 0x0000940601007387 */ /* 0x0003e60000100800 */
[----:B------:R-:W-:Y:S01]  /*1b000*/  FADD.FTZ R2, R138, R0 ;  /* 0x000000008a027221 */ /* 0x000fe20000010000 */
[----:B------:R3:W-:Y:S01]  /*1b010*/  STL [R1+0xac], R3 ;  /* 0x0000ac0301007387 */ /* 0x0007e20000100800 */
[C---:B------:R-:W-:Y:S02]  /*1b020*/  IADD3 R0, R230.reuse, -0x1, RZ ;  /* 0xffffffffe6007810 */ /* 0x040fe40007ffe0ff */
[-C--:B------:R-:W-:Y:S04]  /*1b030*/  HMMA.16816.F32 R128, R196, R26.reuse, R128 ;  /* 0x0000001ac480723c */ /* 0x080fe80000001880 */
[----:B------:R-:W-:Y:S01]  /*1b040*/  MOV R138, R7 ;  /* 0x00000007008a7202 */ /* 0x000fe20000000f00 */
[----:B------:R-:W-:Y:S01]  /*1b050*/  FADD.FTZ R2, R137, R2 ;  /* 0x0000000289027221 */ /* 0x000fe20000010000 */
[----:B------:R-:W-:Y:S02]  /*1b060*/  MOV R137, R141 ;  /* 0x0000008d00897202 */ /* 0x000fe40000000f00 */
[----:B------:R-:W-:Y:S02]  /*1b070*/  HMMA.16816.F32 R132, R192, R26, R132 ;  /* 0x0000001ac084723c */ /* 0x000fe40000001884 */
[----:B------:R3:W-:Y:S02]  /*1b080*/  STL [R1+0xa8], R2 ;  /* 0x0000a80201007387 */ /* 0x0007e40000100800 */
[----:B-1----:R-:W-:Y:S02]  /*1b090*/  MOV R6, R139 ;  /* 0x0000008b00067202 */ /* 0x002fe40000000f00 */
[----:B--2---:R-:W-:Y:S02]  /*1b0a0*/  ISETP.GT.AND P0, PT, R230, R10, PT ;  /* 0x0000000ae600720c */ /* 0x004fe40003f04270 */
[----:B------:R-:W-:Y:S11]  /*1b0b0*/  MOV R230, R0 ;  /* 0x0000000000e67202 */ /* 0x000ff60000000f00 */
[----:B---3--:R-:W-:-:S05]  /*1b0c0*/  @P0 BRA `(.L_x_1376) ;  /* 0xffffaf6000000947 */ /* 0x008fca000383ffff */
.L_x_1348:
[----:B------:R-:W-:Y:S05]  /*1b0d0*/  BRA.DIV ~URZ, `(.L_x_1377) ;  /* 0x000074027f007947 */ /* 0x000fea000b800000 */
[----:B------:R-:W2:Y:S04]  /*1b0e0*/  LDL R0, [R1+0x90] ;  /* 0x0000900001007983 */ /* 0x000ea80000100800 */
[----:B--2---:R2:W3:Y:S02]  /*1b0f0*/  SHFL.BFLY PT, R6, R0, 0x2, 0x1f ;  /* 0x0c401f0000067f89 */ /* 0x0044e400000e0000 */
.L_x_1470:
[----:B--2---:R-:W2:Y:S02]  /*1b100*/  LDL.LU R0, [R1+0x90] ;  /* 0x0000900001007983 */ /* 0x004ea40000300800 */
[----:B--23--:R-:W-:Y:S01]  /*1b110*/  FADD.FTZ R6, R6, R0 ;  /* 0x0000000006067221 */ /* 0x00cfe20000010000 */
[----:B------:R-:W-:Y:S05]  /*1b120*/  BRA.DIV ~URZ, `(.L_x_1378) ;  /* 0x000074127f007947 */ /* 0x000fea000b800000 */
[----:B------:R-:W2:Y:S04]  /*1b130*/  LDL.LU R2, [R1+0x94] ;  /* 0x0000940001027983 */ /* 0x000ea80000300800 */
[----:B------:R-:W3:Y:S04]  /*1b140*/  LDL.LU R0, [R1+0xac] ;  /* 0x0000ac0001007983 */ /* 0x000ee80000300800 */
[----:B------:R-:W4:Y:S04]  /*1b150*/  LDL.LU R4, [R1+0xa8] ;  /* 0x0000a80001047983 */ /* 0x000f280000300800 */
[----:B--2---:R-:W2:Y:S04]  /*1b160*/  SHFL.BFLY PT, R5, R2, 0x2, 0x1f ;  /* 0x0c401f0002057f89 */ /* 0x004ea800000e0000 */
[----:B---3--:R-:W3:Y:S04]  /*1b170*/  SHFL.BFLY PT, R8, R0, 0x2, 0x1f ;  /* 0x0c401f0000087f89 */ /* 0x008ee800000e0000 */
[----:B----4-:R-:W4:Y:S01]  /*1b180*/  SHFL.BFLY PT, R10, R4, 0x2, 0x1f ;  /* 0x0c401f00040a7f89 */ /* 0x010f2200000e0000 */
[----:B--2---:R-:W-:-:S02]  /*1b190*/  FADD.FTZ R5, R5, R2 ;  /* 0x0000000205057221 */ /* 0x004fc40000010000 */
[----:B---3--:R-:W-:-:S03]  /*1b1a0*/  FADD.FTZ R8, R8, R0 ;  /* 0x0000000008087221 */ /* 0x008fc60000010000 */
[----:B------:R-:W2:Y:S01]  /*1b1b0*/  SHFL.BFLY PT, R2, R5, 0x1, 0x1f ;  /* 0x0c201f0005027f89 */ /* 0x000ea200000e0000 */
[----:B----4-:R-:W-:-:S03]  /*1b1c0*/  FADD.FTZ R10, R10, R4 ;  /* 0x000000040a0a7221 */ /* 0x010fc60000010000 */
[----:B------:R-:W3:Y:S04]  /*1b1d0*/  SHFL.BFLY PT, R0, R6, 0x1, 0x1f ;  /* 0x0c201f0006007f89 */ /* 0x000ee800000e0000 */
[----:B-1----:R-:W1:Y:S04]  /*1b1e0*/  SHFL.BFLY PT, R3, R8, 0x1, 0x1f ;  /* 0x0c201f0008037f89 */ /* 0x002e6800000e0000 */
[----:B------:R4:W4:Y:S01]  /*1b1f0*/  SHFL.BFLY PT, R51, R10, 0x1, 0x1f ;  /* 0x0c201f000a337f89 */ /* 0x00092200000e0000 */
[----:B--2---:R-:W-:Y:S02]  /*1b200*/  FADD.FTZ R5, R5, R2 ;  /* 0x0000000205057221 */ /* 0x004fe40000010000 */
[----:B---3--:R-:W-:-:S02]  /*1b210*/  FADD.FTZ R6, R6, R0 ;  /* 0x0000000006067221 */ /* 0x008fc40000010000 */
[----:B-1----:R-:W-:-:S03]  /*1b220*/  FADD.FTZ R8, R8, R3 ;  /* 0x0000000308087221 */ /* 0x002fc60000010000 */
.L_x_1471:
[----:B------:R-:W-:Y:S01]  /*1b230*/  FSETP.NE.FTZ.AND P2, PT, R6, RZ, PT ;  /* 0x000000ff0600720b */ /* 0x000fe20003f55000 */
[----:B------:R-:W-:Y:S01]  /*1b240*/  CS2R R2, SRZ ;  /* 0x0000000000027805 */ /* 0x000fe2000001ff00 */
[----:B------:R-:W-:Y:S01]  /*1b250*/  FSETP.NE.FTZ.AND P1, PT, R5, RZ, PT ;  /* 0x000000ff0500720b */ /* 0x000fe20003f35000 */
[----:B----4-:R-:W-:Y:S01]  /*1b260*/  FADD.FTZ R10, R51, R10 ;  /* 0x0000000a330a7221 */ /* 0x010fe20000010000 */
[----:B------:R-:W-:Y:S02]  /*1b270*/  FSETP.NE.FTZ.AND P0, PT, R8, RZ, PT ;  /* 0x000000ff0800720b */ /* 0x000fe40003f15000 */
[----:B------:R-:W-:Y:S02]  /*1b280*/  MOV R0, RZ ;  /* 0x000000ff00007202 */ /* 0x000fe40000000f00 */
[----:B------:R-:W-:-:S05]  /*1b290*/  FSETP.NE.FTZ.AND P3, PT, R10, RZ, PT ;  /* 0x000000ff0a00720b */ /* 0x000fca0003f75000 */
[----:B------:R-:W1:Y:S04]  /*1b2a0*/  @P2 MUFU.RCP R0, R6 ;  /* 0x0000000600002308 */ /* 0x000e680000001000 */
[----:B------:R-:W-:-:S04]  /*1b2b0*/  @P0 MOV R13, 0x3f317218 ;  /* 0x3f317218000d0802 */ /* 0x000fc80000000f00 */
[----:B------:R-:W2:Y:S08]  /*1b2c0*/  @P1 MUFU.RCP R3, R5 ;  /* 0x0000000500031308 */ /* 0x000eb00000001000 */
[----:B------:R-:W3:Y:S01]  /*1b2d0*/  @P0 MUFU.RCP R2, R8 ;  /* 0x0000000800020308 */ /* 0x000ee20000001000 */
[C---:B-1----:R-:W-:Y:S02]  /*1b2e0*/  FMUL.FTZ R164, R0.reuse, R164 ;  /* 0x000000a400a47220 */ /* 0x042fe40000410000 */
[----:B------:R-:W-:-:S02]  /*1b2f0*/  FMUL.FTZ R55, R0, R165 ;  /* 0x000000a500377220 */ /* 0x000fc40000410000 */
[C---:B------:R-:W-:Y:S02]  /*1b300*/  FMUL.FTZ R156, R0.reuse, R156 ;  /* 0x0000009c009c7220 */ /* 0x040fe40000410000 */
[C---:B------:R-:W-:Y:S01]  /*1b310*/  FMUL.FTZ R157, R0.reuse, R157 ;  /* 0x0000009d009d7220 */ /* 0x040fe20000410000 */
[----:B------:R1:W4:Y:S01]  /*1b320*/  @P1 MUFU.LG2 R4, R5 ;  /* 0x0000000500041308 */ /* 0x0003220000000c00 */
        /* <DEDUP_REMOVED lines=9> */
[----:B------:R4:W5:Y:S01]  /*1b3c0*/  @P0 MUFU.LG2 R6, R8 ;  /* 0x0000000800060308 */ /* 0x0009620000000c00 */
[C---:B------:R-:W-:Y:S01]  /*1b3d0*/  FMUL.FTZ R20, R0.reuse, R56 ;  /* 0x0000003800147220 */ /* 0x040fe20000410000 */
[----:B-1----:R-:W-:Y:S01]  /*1b3e0*/  @P2 MOV R5, 0x3f317218 ;  /* 0x3f31721800052802 */ /* 0x002fe20000000f00 */
[C---:B------:R-:W-:Y:S02]  /*1b3f0*/  FMUL.FTZ R42, R0.reuse, R57 ;  /* 0x00000039002a7220 */ /* 0x040fe40000410000 */
[----:B------:R-:W-:-:S02]  /*1b400*/  FMUL.FTZ R68, R0, R68 ;  /* 0x0000004400447220 */ /* 0x000fc40000410000 */
[C---:B------:R-:W-:Y:S01]  /*1b410*/  FMUL.FTZ R39, R0.reuse, R69 ;  /* 0x0000004500277220 */ /* 0x040fe20000410000 */
[----:B------:R-:W-:Y:S01]  /*1b420*/  MOV R69, 0xff800000 ;  /* 0xff80000000457802 */ /* 0x000fe20000000f00 */
[C---:B------:R-:W-:Y:S02]  /*1b430*/  FMUL.FTZ R72, R0.reuse, R72 ;  /* 0x0000004800487220 */ /* 0x040fe40000410000 */
[C---:B------:R-:W-:Y:S01]  /*1b440*/  FMUL.FTZ R36, R0.reuse, R73 ;  /* 0x0000004900247220 */ /* 0x040fe20000410000 */
[----:B------:R-:W-:Y:S01]  /*1b450*/  MOV R73, 0xff800000 ;  /* 0xff80000000497802 */ /* 0x000fe20000000f00 */
        /* <DEDUP_REMOVED lines=18> */
[----:B------:R-:W-:Y:S01]  /*1b580*/  @P3 MUFU.RCP R0, R10 ;  /* 0x0000000a00003308 */ /* 0x000fe20000001000 */
        /* <DEDUP_REMOVED lines=32> */
[C---:B---3--:R-:W-:Y:S02]  /*1b790*/  FMUL.FTZ R56, R2.reuse, R168 ;  /* 0x000000a802387220 */ /* 0x048fe40000410000 */
        /* <DEDUP_REMOVED lines=31> */
[----:B------:R-:W1:Y:S01]  /*1b990*/  @P3 MUFU.LG2 R2, R10 ;  /* 0x0000000a00023308 */ /* 0x000e620000000c00 */
[----:B----4-:R-:W-:Y:S02]  /*1b9a0*/  @P1 FMUL.FTZ R8, R4, 0.69314718246459960938 ;  /* 0x3f31721804081820 */ /* 0x010fe40000410000 */
[----:B------:R-:W-:Y:S02]  /*1b9b0*/  @P1 FMUL.FTZ R4, R3, c[0x0][0x2d0] ;  /* 0x0000b40003041a20 */ /* 0x000fe40000410000 */
[----:B-----5:R-:W-:-:S02]  /*1b9c0*/  @P0 FMUL.FTZ R6, R6, 0.69314718246459960938 ;  /* 0x3f31721806060820 */ /* 0x020fc40000410000 */
[----:B------:R-:W-:Y:S02]  /*1b9d0*/  @P0 FMUL.FTZ R3, R13, c[0x0][0x2d0] ;  /* 0x0000b4000d030a20 */ /* 0x000fe40000410000 */
[----:B------:R-:W-:Y:S02]  /*1b9e0*/  @P2 FMUL.FTZ R9, R9, 0.69314718246459960938 ;  /* 0x3f31721809092820 */ /* 0x000fe40000410000 */
[----:B------:R-:W-:Y:S01]  /*1b9f0*/  @P0 FFMA.FTZ R73, R3, R141, R6 ;  /* 0x0000008d03490223 */ /* 0x000fe20000010006 */
[----:B------:R-:W-:Y:S01]  /*1ba00*/  @P3 MOV R3, 0x3f317218 ;  /* 0x3f31721800033802 */ /* 0x000fe20000000f00 */
[----:B------:R-:W-:Y:S01]  /*1ba10*/  @P2 FMUL.FTZ R5, R5, c[0x0][0x2d0] ;  /* 0x0000b40005052a20 */ /* 0x000fe20000410000 */
[----:B------:R-:W-:Y:S01]  /*1ba20*/  PLOP3.LUT P0, PT, PT, PT, PT, 0x8, 0x0 ;  /* 0x000000000000781c */ /* 0x000fe20003f0e170 */
[----:B------:R-:W-:Y:S02]  /*1ba30*/  @P1 FFMA.FTZ R71, R4, R140, R8 ;  /* 0x0000008c04471223 */ /* 0x000fe40000010008 */
[----:B-1----:R-:W-:-:S02]  /*1ba40*/  @P3 FMUL.FTZ R2, R2, 0.69314718246459960938 ;  /* 0x3f31721802023820 */ /* 0x002fc40000410000 */
[----:B------:R-:W-:Y:S02]  /*1ba50*/  @P3 FMUL.FTZ R3, R3, c[0x0][0x2d0] ;  /* 0x0000b40003033a20 */ /* 0x000fe40000410000 */
[----:B------:R-:W-:Y:S02]  /*1ba60*/  @P2 FFMA.FTZ R69, R5, R139, R9 ;  /* 0x0000008b05452223 */ /* 0x000fe40000010009 */
        /* <DEDUP_REMOVED lines=32> */
[----:B------:R-:W-:Y:S02]  /*1bc70*/  @P3 FFMA.FTZ R59, R3, R7, R2 ;  /* 0x00000007033b3223 */ /* 0x000fe40000010002 */
.L_x_1241:
[----:B-1----:R-:W-:Y:S05]  /*1bc80*/  @P0 BRA `(.L_x_1379) ;  /* 0x00001c6000000947 */ /* 0x002fea0003800000 */
[----:B------:R-:W2:Y:S01]  /*1bc90*/  LDL R65, [R1+0xec] ;  /* 0x0000ec0001417983 */ /* 0x000ea20000100800 */
[----:B------:R-:W-:Y:S01]  /*1bca0*/  F2FP.PACK_AB R40, R40, R60 ;  /* 0x0000003c2828723e */ /* 0x000fe200000000ff */
[----:B------:R-:W-:Y:S01]  /*1bcb0*/  WARPSYNC 0xffffffff ;  /* 0xffffffff00007948 */ /* 0x000fe20003800000 */
        /* <DEDUP_REMOVED lines=110> */
[----:B---3--:R-:W-:Y:S01]  /*1c3a0*/  IMAD.IADD R8, R7, 0x1, R2 ;  /* 0x0000000107087824 */ /* 0x008fe200078e0202 */
[----:B------:R-:W-:Y:S01]  /*1c3b0*/  STS [R6+0x80], R47 ;  /* 0x0000802f06007388 */ /* 0x000fe20000000800 */
[----:B------:R-:W-:Y:S02]  /*1c3c0*/  F2FP.PACK_AB R14, R131, R14 ;  /* 0x0000000e830e723e */ /* 0x000fe400000000ff */
[----:B------:R-:W-:Y:S01]  /*1c3d0*/  ISETP.NE.U32.AND P0, PT, RZ, c[0x0][0x500], PT ;  /* 0x00014000ff007a0c */ /* 0x000fe20003f05070 */
[----:B------:R-:W-:Y:S03]  /*1c3e0*/  STS [R6+0x480], R46 ;  /* 0x0004802e06007388 */ /* 0x000fe60000000800 */
[----:B------:R-:W-:Y:S01]  /*1c3f0*/  ISETP.NE.AND.EX P1, PT, RZ, c[0x0][0x504], PT, P0 ;  /* 0x00014100ff007a0c */ /* 0x000fe20003f25300 */
[----:B------:R1:W-:Y:S01]  /*1c400*/  STS [R8+0x400], R5 ;  /* 0x0004000508007388 */ /* 0x0003e20000000800 */
[----:B------:R-:W-:-:S03]  /*1c410*/  ISETP.NE.U32.AND P0, PT, RZ, c[0x0][0x508], PT ;  /* 0x00014200ff007a0c */ /* 0x000fc60003f05070 */
[----:B------:R-:W-:Y:S01]  /*1c420*/  STS [R8], R43 ;  /* 0x0000002b08007388 */ /* 0x000fe20000000800 */
[----:B------:R-:W-:-:S03]  /*1c430*/  ISETP.NE.AND.EX P0, PT, RZ, c[0x0][0x50c], PT, P0 ;  /* 0x00014300ff007a0c */ /* 0x000fc60003f05300 */
        /* <DEDUP_REMOVED lines=28> */
[----:B-1----:R-:W-:-:S03]  /*1c600*/  IMAD.MOV.U32 R2, RZ, RZ, 0x4 ;  /* 0x00000004ff027424 */ /* 0x002fc600078e00ff */
        /* <DEDUP_REMOVED lines=18> */
[----:B--2---:R-:W-:-:S03]  /*1c730*/  IMAD.WIDE R8, R65, R2, c[0x0][0x500] ;  /* 0x0001400041087625 */ /* 0x004fc600078e0202 */
[----:B------:R-:W-:Y:S06]  /*1c740*/  BAR.SYNC.DEFER_BLOCKING 0x1, 0x80 ;  /* 0x0042000000007b1d */ /* 0x000fec0000010000 */
[----:B------:R-:W2:Y:S01]  /*1c750*/  @P1 LDG.E R0, [R8.64] ;  /* 0x0000000608001981 */ /* 0x000ea2000c1e1900 */
[----:B------:R-:W-:Y:S02]  /*1c760*/  IMAD.MOV.U32 R20, RZ, RZ, c[0x0][0x388] ;  /* 0x0000e200ff147624 */ /* 0x000fe400078e00ff */
[----:B------:R-:W-:-:S05]  /*1c770*/  @P0 IMAD.WIDE R2, R65, R2, c[0x0][0x508] ;  /* 0x0001420041020625 */ /* 0x000fca00078e0202 */
[----:B------:R3:W5:Y:S02]  /*1c780*/  @P0 LDG.E R20, [R2.64] ;  /* 0x0000000602140981 */ /* 0x000764000c1e1900 */
[----:B---3--:R-:W-:Y:S02]  /*1c790*/  CS2R R2, SRZ ;  /* 0x0000000000027805 */ /* 0x008fe4000001ff00 */
[--C-:B--2---:R-:W-:Y:S01]  /*1c7a0*/  @P1 SHF.R.S32.HI R3, RZ, 0x1f, R0.reuse ;  /* 0x0000001fff031819 */ /* 0x104fe20000011400 */
[----:B------:R-:W-:Y:S01]  /*1c7b0*/  @P1 IMAD.MOV.U32 R2, RZ, RZ, R0 ;  /* 0x000000ffff021224 */ /* 0x000fe200078e0000 */
[----:B------:R-:W-:Y:S05]  /*1c7c0*/  @P0 BRA `(.L_x_1380) ;  /* 0x0000004000000947 */ /* 0x000fea0003800000 */
[----:B-1----:R-:W-:Y:S05]  /*1c7d0*/  @!P1 BRA `(.L_x_1380) ;  /* 0x0000003000009947 */ /* 0x002fea0003800000 */
[----:B------:R-:W2:Y:S04]  /*1c7e0*/  LDG.E R4, [R8.64] ;  /* 0x0000000608047981 */ /* 0x000ea8000c1e1900 */
[----:B------:R-:W2:Y:S02]  /*1c7f0*/  LDG.E R0, [R8.64+0x4] ;  /* 0x0000040608007981 */ /* 0x000ea4000c1e1900 */
[----:B--2--5:R-:W-:-:S02]  /*1c800*/  IADD3 R20, -R4, R0, RZ ;  /* 0x0000000004147210 */ /* 0x024fc40007ffe1ff */
.L_x_1380:
[----:B-1----:R-:W-:Y:S01]  /*1c810*/  LOP3.LUT R0, R58, 0xffffffe0, RZ, 0xc0, !PT ;  /* 0xffffffe03a007812 */ /* 0x002fe200078ec0ff */
[----:B------:R-:W1:Y:S01]  /*1c820*/  S2R R11, SR_CTAID.Y ;  /* 0x00000000000b7919 */ /* 0x000e620000002600 */
[----:B------:R-:W-:Y:S01]  /*1c830*/  LEA.HI R4, R21, R21, RZ, 0x1 ;  /* 0x0000001515047211 */ /* 0x000fe200078f08ff */
[----:B-----5:R-:W-:Y:S01]  /*1c840*/  IMAD R20, R20, c[0x0][0x4e8], RZ ;  /* 0x00013a0014147a24 */ /* 0x020fe200078e02ff */
[----:B------:R-:W-:Y:S01]  /*1c850*/  SHF.R.S32.HI R6, RZ, 0x1f, R57 ;  /* 0x0000001fff067819 */ /* 0x000fe20000011439 */
[----:B------:R-:W-:Y:S01]  /*1c860*/  IMAD.IADD R0, R61, 0x1, -R0 ;  /* 0x000000013d007824 */ /* 0x000fe200078e0a00 */
[----:B------:R-:W-:Y:S01]  /*1c870*/  LOP3.LUT R5, R4, 0x1ffffffe, RZ, 0xc0, !PT ;  /* 0x1ffffffe04057812 */ /* 0x000fe200078ec0ff */
[----:B------:R-:W2:Y:S01]  /*1c880*/  S2R R80, SR_CTAID.X ;  /* 0x0000000000507919 */ /* 0x000ea20000002500 */
[----:B------:R-:W-:Y:S01]  /*1c890*/  LEA.HI R6, R6, R57, RZ, 0x2 ;  /* 0x0000003906067211 */ /* 0x000fe200078f10ff */
[----:B------:R-:W-:Y:S01]  /*1c8a0*/  IMAD.SHL.U32 R4, R4, 0x20, RZ ;  /* 0x0000002004047824 */ /* 0x000fe200078e00ff */
[----:B------:R-:W-:Y:S01]  /*1c8b0*/  SHF.R.S32.HI R7, RZ, 0x1f, R0 ;  /* 0x0000001fff077819 */ /* 0x000fe20000011400 */
[----:B------:R-:W-:Y:S01]  /*1c8c0*/  IMAD.IADD R8, R21, 0x1, -R5 ;  /* 0x0000000115087824 */ /* 0x000fe200078e0a05 */
[----:B------:R-:W-:Y:S01]  /*1c8d0*/  LOP3.LUT R5, R6, 0xffffffc, RZ, 0xc0, !PT ;  /* 0x0ffffffc06057812 */ /* 0x000fe200078ec0ff */
[----:B------:R-:W3:Y:S01]  /*1c8e0*/  S2R R10, SR_CTAID.Y ;  /* 0x00000000000a7919 */ /* 0x000ee20000002600 */
[----:B------:R-:W-:Y:S01]  /*1c8f0*/  LEA.HI R7, R7, R0, RZ, 0x2 ;  /* 0x0000000007077211 */ /* 0x000fe200078f10ff */
[----:B------:R-:W-:Y:S01]  /*1c900*/  BSSY B0, `(.L_x_1381) ;  /* 0x0000087000007945 */ /* 0x000fe20003800000 */
[----:B------:R-:W-:Y:S01]  /*1c910*/  LOP3.LUT R4, R4, 0xffffffc0, RZ, 0xc0, !PT ;  /* 0xffffffc004047812 */ /* 0x000fe200078ec0ff */
[----:B------:R-:W-:Y:S01]  /*1c920*/  IMAD.IADD R6, R57, 0x1, -R5 ;  /* 0x0000000139067824 */ /* 0x000fe200078e0a05 */
[----:B------:R-:W-:-:S02]  /*1c930*/  SHF.R.S32.HI R5, RZ, 0x2, R7 ;  /* 0x00000002ff057819 */ /* 0x000fc40000011407 */
[----:B------:R-:W-:Y:S01]  /*1c940*/  MOV R9, c[0x0][0x4e8] ;  /* 0x00013a0000097a02 */ /* 0x000fe20000000f00 */
[----:B------:R-:W-:Y:S01]  /*1c950*/  IMAD R7, R8, 0x8, R4 ;  /* 0x0000000808077824 */ /* 0x000fe200078e0204 */
[----:B------:R-:W-:Y:S01]  /*1c960*/  LOP3.LUT P0, RZ, R0, 0x3, RZ, 0xc0, !PT ;  /* 0x0000000300ff7812 */ /* 0x000fe2000780c0ff */
[----:B------:R-:W-:Y:S01]  /*1c970*/  IMAD R19, R6, 0x10, R5 ;  /* 0x0000001006137824 */ /* 0x000fe200078e0205 */
[----:B------:R-:W-:Y:S01]  /*1c980*/  ISETP.NE.AND P2, PT, R9, 0x1, PT ;  /* 0x000000010900780c */ /* 0x000fe20003f45270 */
[----:B------:R-:W-:Y:S01]  /*1c990*/  IMAD R0, R3, c[0x0][0x3a0], RZ ;  /* 0x0000e80003007a24 */ /* 0x000fe200078e02ff */
[----:B------:R-:W-:Y:S01]  /*1c9a0*/  SEL R18, R65, RZ, !P1 ;  /* 0x000000ff41127207 */ /* 0x000fe20004800000 */
[----:B-1----:R-:W-:Y:S01]  /*1c9b0*/  IMAD.WIDE.U32 R4, R11, c[0x0][0x490], R2 ;  /* 0x000124000b047a25 */ /* 0x002fe200078e0002 */
[----:B------:R-:W-:Y:S02]  /*1c9c0*/  IADD3 R6, R19, R7, RZ ;  /* 0x0000000713067210 */ /* 0x000fe40007ffe0ff */
[----:B------:R-:W-:Y:S01]  /*1c9d0*/  LEA.HI R23, R60, R61, RZ, 0x6 ;  /* 0x0000003d3c177211 */ /* 0x000fe200078f30ff */
[----:B------:R-:W-:-:S02]  /*1c9e0*/  IMAD R7, R2, c[0x0][0x3a4], R0 ;  /* 0x0000e90002077a24 */ /* 0x000fc400078e0200 */
[----:B------:R-:W-:-:S04]  /*1c9f0*/  IMAD.WIDE.U32 R2, R2, c[0x0][0x3a0], RZ ;  /* 0x0000e80002027a25 */ /* 0x000fc800078e00ff */
[----:B--2---:R-:W-:Y:S01]  /*1ca00*/  IMAD R0, R80, 0x80, R6 ;  /* 0x0000008050007824 */ /* 0x004fe200078e0206 */
[----:B---3--:R-:W-:Y:S02]  /*1ca10*/  SHF.R.S32.HI R13, RZ, 0x1f, R10 ;  /* 0x0000001fff0d7819 */ /* 0x008fe4000001140a */
[----:B------:R-:W-:Y:S01]  /*1ca20*/  IADD3 R3, R3, R7, RZ ;  /* 0x0000000703037210 */ /* 0x000fe20007ffe0ff */
[----:B------:R-:W-:Y:S01]  /*1ca30*/  @P2 IMAD.HI.U32 R7, R0, c[0x0][0x4ec], RZ ;  /* 0x00013b0000072a27 */ /* 0x000fe200078e00ff */
[----:B------:R-:W-:Y:S02]  /*1ca40*/  LEA.HI R10, R60, R61, RZ, 0x3 ;  /* 0x0000003d3c0a7211 */ /* 0x000fe400078f18ff */
[----:B------:R-:W-:Y:S01]  /*1ca50*/  SHF.R.S32.HI R6, RZ, 0x1f, R65 ;  /* 0x0000001fff067819 */ /* 0x000fe20000011441 */
[----:B------:R-:W-:Y:S01]  /*1ca60*/  IMAD R8, R13, c[0x0][0x490], RZ ;  /* 0x000124000d087a24 */ /* 0x000fe200078e02ff */
[----:B------:R-:W-:Y:S01]  /*1ca70*/  SHF.R.S32.HI R21, RZ, 0x3, R10 ;  /* 0x00000003ff157819 */ /* 0x000fe2000001140a */
[----:B------:R-:W-:Y:S01]  /*1ca80*/  IMAD.MOV.U32 R9, RZ, RZ, R0 ;  /* 0x000000ffff097224 */ /* 0x000fe200078e0000 */
[----:B------:R-:W-:Y:S01]  /*1ca90*/  @P2 SHF.R.U32.HI R9, RZ, c[0x0][0x4f0], R7 ;  /* 0x00013c00ff092a19 */ /* 0x000fe20000011607 */
[----:B------:R-:W-:Y:S01]  /*1caa0*/  IMAD R8, R11, c[0x0][0x494], R8 ;  /* 0x000125000b087a24 */ /* 0x000fe200078e0208 */
[----:B------:R-:W-:Y:S01]  /*1cab0*/  LOP3.LUT R12, R10, 0xfffffff8, RZ, 0xc0, !PT ;  /* 0xfffffff80a0c7812 */ /* 0x000fe200078ec0ff */
[----:B------:R-:W-:Y:S01]  /*1cac0*/  IMAD R14, R13, c[0x0][0x3e8], RZ ;  /* 0x0000fa000d0e7a24 */ /* 0x000fe200078e02ff */
[----:B------:R-:W-:Y:S01]  /*1cad0*/  SEL R15, R6, RZ, !P1 ;  /* 0x000000ff060f7207 */ /* 0x000fe20004800000 */
[----:B------:R-:W-:-:S02]  /*1cae0*/  IMAD.MOV R10, RZ, RZ, -R9 ;  /* 0x000000ffff0a7224 */ /* 0x000fc400078e0a09 */
[----:B------:R-:W-:Y:S01]  /*1caf0*/  IMAD.WIDE.U32 R6, R11, c[0x0][0x3e8], R2 ;  /* 0x0000fa000b067a25 */ /* 0x000fe200078e0002 */
[----:B------:R-:W-:-:S03]  /*1cb00*/  SHF.L.U32 R2, R21, 0x6, RZ ;  /* 0x0000000615027819 */ /* 0x000fc600000006ff */
[----:B------:R-:W-:Y:S02]  /*1cb10*/  IMAD.IADD R5, R5, 0x1, R8 ;  /* 0x0000000105057824 */ /* 0x000fe400078e0208 */
[----:B------:R-:W-:Y:S01]  /*1cb20*/  IMAD R10, R10, c[0x0][0x4e8], R0 ;  /* 0x00013a000a0a7a24 */ /* 0x000fe200078e0200 */
[----:B------:R-:W-:Y:S01]  /*1cb30*/  LOP3.LUT R0, R2, 0x1c0, RZ, 0xc0, !PT ;  /* 0x000001c002007812 */ /* 0x000fe200078ec0ff */
[----:B------:R-:W-:Y:S02]  /*1cb40*/  IMAD.IADD R12, R61, 0x1, -R12 ;  /* 0x000000013d0c7824 */ /* 0x000fe400078e0a0c */
[----:B------:R-:W-:Y:S01]  /*1cb50*/  IMAD R8, R15, c[0x0][0x498], RZ ;  /* 0x000126000f087a24 */ /* 0x000fe200078e02ff */
[----:B------:R-:W-:Y:S01]  /*1cb60*/  SHF.R.U32.HI R13, RZ, 0x3, R0 ;  /* 0x00000003ff0d7819 */ /* 0x000fe20000011600 */
[----:B------:R-:W-:Y:S02]  /*1cb70*/  IMAD R14, R11, c[0x0][0x3ec], R14 ;  /* 0x0000fb000b0e7a24 */ /* 0x000fe400078e020e */
[----:B------:R-:W-:-:S04]  /*1cb80*/  IMAD.WIDE.U32 R2, R18, c[0x0][0x498], R4 ;  /* 0x0001260012027a25 */ /* 0x000fc800078e0004 */
[----:B------:R-:W-:Y:S01]  /*1cb90*/  IMAD R17, R18, c[0x0][0x49c], R8 ;  /* 0x0001270012117a24 */ /* 0x000fe200078e0208 */
[----:B------:R-:W-:Y:S01]  /*1cba0*/  IADD3 R2, P1, R9, R2, RZ ;  /* 0x0000000209027210 */ /* 0x000fe20007f3e0ff */
[C---:B------:R-:W-:Y:S02]  /*1cbb0*/  IMAD R11, R12.reuse, 0x10, R21 ;  /* 0x000000100c0b7824 */ /* 0x040fe400078e0215 */
[----:B------:R-:W-:Y:S01]  /*1cbc0*/  IMAD.SHL.U32 R8, R12, 0x8, RZ ;  /* 0x000000080c087824 */ /* 0x000fe200078e00ff */
[----:B------:R-:W-:Y:S01]  /*1cbd0*/  SHF.R.S32.HI R12, RZ, 0x1f, R9 ;  /* 0x0000001fff0c7819 */ /* 0x000fe20000011409 */
[----:B------:R-:W-:Y:S01]  /*1cbe0*/  IMAD.IADD R5, R7, 0x1, R14 ;  /* 0x0000000107057824 */ /* 0x000fe200078e020e */
[----:B------:R-:W-:Y:S02]  /*1cbf0*/  SHF.R.S32.HI R7, RZ, 0x1f, R10 ;  /* 0x0000001fff077819 */ /* 0x000fe4000001140a */
[----:B------:R-:W-:Y:S02]  /*1cc00*/  LEA R11, R80, R11, 0x7 ;  /* 0x0000000b500b7211 */ /* 0x000fe400078e38ff */
[----:B------:R-:W-:Y:S01]  /*1cc10*/  IADD3.X R3, R12, R3, R17, P1, !PT ;  /* 0x000000030c037210 */ /* 0x000fe20000ffe411 */
[----:B------:R-:W-:Y:S01]  /*1cc20*/  IMAD R7, R7, c[0x0][0x488], RZ ;  /* 0x0001220007077a24 */ /* 0x000fe200078e02ff */
[----:B------:R-:W-:Y:S01]  /*1cc30*/  LOP3.LUT R4, R0, 0x38, R8, 0xf8, !PT ;  /* 0x0000003800047812 */ /* 0x000fe200078ef808 */
[----:B------:R-:W-:-:S03]  /*1cc40*/  @P2 IMAD.HI.U32 R0, R11, c[0x0][0x4ec], RZ ;  /* 0x00013b000b002a27 */ /* 0x000fc600078e00ff */
[----:B------:R-:W-:Y:S01]  /*1cc50*/  LOP3.LUT R22, R4, R13, RZ, 0x3c, !PT ;  /* 0x0000000d04167212 */ /* 0x000fe200078e3cff */
[----:B------:R-:W-:Y:S01]  /*1cc60*/  IMAD.WIDE.U32 R2, R10, c[0x0][0x488], R2 ;  /* 0x000122000a027a25 */ /* 0x000fe200078e0002 */
[----:B------:R-:W-:-:S03]  /*1cc70*/  MOV R4, R6 ;  /* 0x0000000600047202 */ /* 0x000fc60000000f00 */
[----:B------:R-:W-:Y:S02]  /*1cc80*/  IMAD R7, R10, c[0x0][0x48c], R7 ;  /* 0x000123000a077a24 */ /* 0x000fe400078e0207 */
[----:B------:R-:W-:Y:S01]  /*1cc90*/  IMAD.MOV.U32 R16, RZ, RZ, R11 ;  /* 0x000000ffff107224 */ /* 0x000fe200078e000b */
[----:B------:R-:W-:Y:S01]  /*1cca0*/  @P2 SHF.R.U32.HI R16, RZ, c[0x0][0x4f0], R0 ;  /* 0x00013c00ff102a19 */ /* 0x000fe20000011600 */
[----:B------:R-:W-:Y:S01]  /*1ccb0*/  IMAD R17, R80, 0x80, R19 ;  /* 0x0000008050117824 */ /* 0x000fe200078e0213 */
[----:B------:R-:W-:Y:S01]  /*1ccc0*/  LEA R0, P1, R2, c[0x0][0x450], 0x2 ;  /* 0x0001140002007a11 */ /* 0x000fe200078210ff */
[----:B------:R-:W-:Y:S01]  /*1ccd0*/  IMAD R6, R15, c[0x0][0x3f0], RZ ;  /* 0x0000fc000f067a24 */ /* 0x000fe200078e02ff */
[----:B------:R-:W-:Y:S01]  /*1cce0*/  IADD3 R7, R3, R7, RZ ;  /* 0x0000000703077210 */ /* 0x000fe20007ffe0ff */
[----:B------:R-:W-:Y:S01]  /*1ccf0*/  IMAD.MOV R10, RZ, RZ, -R16 ;  /* 0x000000ffff0a7224 */ /* 0x000fe200078e0a10 */
[----:B------:R-:W-:Y:S01]  /*1cd00*/  IADD3 R9, R17, 0x8, RZ ;  /* 0x0000000811097810 */ /* 0x000fe20007ffe0ff */
[----:B------:R-:W-:Y:S01]  /*1cd10*/  IMAD R3, R18, c[0x0][0x3f4], R6 ;  /* 0x0000fd0012037a24 */ /* 0x000fe200078e0206 */
[----:B------:R-:W-:Y:S01]  /*1cd20*/  LEA.HI.X R2, R2, c[0x0][0x454], R7, 0x2, P1 ;  /* 0x0001150002027a11 */ /* 0x000fe200008f1407 */
[----:B------:R-:W-:Y:S01]  /*1cd30*/  IMAD.WIDE.U32 R4, R18, c[0x0][0x3f0], R4 ;  /* 0x0000fc0012047a25 */ /* 0x000fe200078e0004 */
[----:B------:R-:W-:Y:S01]  /*1cd40*/  SHF.R.S32.HI R6, RZ, 0x1f, R16 ;  /* 0x0000001fff067819 */ /* 0x000fe20000011410 */
[----:B------:R-:W-:Y:S01]  /*1cd50*/  SHFL.IDX PT, R12, R0, RZ, 0x1c1f ;  /* 0x001c1fff000c7589 */ /* 0x000fe200000e0000 */
[-C--:B------:R-:W-:Y:S01]  /*1cd60*/  ISETP.GE.OR P3, PT, R9, R20.reuse, P0 ;  /* 0x000000140900720c */ /* 0x080fe20000766670 */
[----:B------:R-:W-:Y:S01]  /*1cd70*/  IMAD R9, R10, c[0x0][0x4e8], R11 ;  /* 0x00013a000a097a24 */ /* 0x000fe200078e020b */
[----:B------:R-:W-:Y:S01]  /*1cd80*/  ISETP.GE.OR P2, PT, R17, R20, P0 ;  /* 0x000000141100720c */ /* 0x000fe20000746670 */
[----:B------:R-:W1:Y:S01]  /*1cd90*/  SHFL.IDX PT, R13, R2, RZ, 0x1c1f ;  /* 0x001c1fff020d7589 */ /* 0x000e6200000e0000 */
[----:B------:R-:W-:-:S02]  /*1cda0*/  IMAD.IADD R3, R5, 0x1, R3 ;  /* 0x0000000105037824 */ /* 0x000fc400078e0203 */
[----:B------:R-:W-:Y:S01]  /*1cdb0*/  IMAD R5, R6, c[0x0][0x3e0], RZ ;  /* 0x0000f80006057a24 */ /* 0x000fe200078e02ff */
[----:B------:R-:W-:Y:S03]  /*1cdc0*/  SHFL.IDX PT, R10, R0, 0x1, 0x1c1f ;  /* 0x003c1f00000a7f89 */ /* 0x000fe600000e0000 */
[----:B------:R-:W-:Y:S01]  /*1cdd0*/  IMAD R18, R16, c[0x0][0x3e4], R5 ;  /* 0x0000f90010127a24 */ /* 0x000fe200078e0205 */
[----:B------:R-:W2:Y:S01]  /*1cde0*/  SHFL.IDX PT, R11, R2, 0x1, 0x1c1f ;  /* 0x003c1f00020b7f89 */ /* 0x000ea200000e0000 */
[----:B------:R-:W-:-:S03]  /*1cdf0*/  SHF.L.U32 R5, R23, 0x3, RZ ;  /* 0x0000000317057819 */ /* 0x000fc600000006ff */
[----:B------:R-:W-:Y:S01]  /*1ce00*/  SHFL.IDX PT, R14, R0, 0x2, 0x1c1f ;  /* 0x005c1f00000e7f89 */ /* 0x000fe200000e0000 */
[----:B------:R-:W-:-:S03]  /*1ce10*/  LOP3.LUT R5, R22, 0x7ffffe00, R5, 0xf8, !PT ;  /* 0x7ffffe0016057812 */ /* 0x000fc600078ef805 */
[----:B------:R-:W3:Y:S04]  /*1ce20*/  SHFL.IDX PT, R15, R2, 0x2, 0x1c1f ;  /* 0x005c1f00020f7f89 */ /* 0x000ee800000e0000 */
[----:B------:R4:W-:Y:S04]  /*1ce30*/  SHFL.IDX PT, R6, R0, 0x3, 0x1c1f ;  /* 0x007c1f0000067f89 */ /* 0x0009e800000e0000 */
[----:B------:R3:W3:Y:S04]  /*1ce40*/  SHFL.IDX PT, R7, R2, 0x3, 0x1c1f ;  /* 0x007c1f0002077f89 */ /* 0x0006e800000e0000 */
[----:B-1----:R-:W-:Y:S04]  /*1ce50*/  @!P2 ST.E [R12.64], R69 ;  /* 0x000000450c00a985 */ /* 0x002fe8000c101906 */
[----:B--2---:R-:W-:Y:S01]  /*1ce60*/  @!P3 ST.E [R10.64], R71 ;  /* 0x000000470a00b985 */ /* 0x004fe2000c101906 */
[----:B----4-:R-:W-:Y:S01]  /*1ce70*/  SHF.R.S32.HI R0, RZ, 0x1f, R9 ;  /* 0x0000001fff007819 */ /* 0x010fe20000011409 */
[----:B---3--:R-:W-:Y:S01]  /*1ce80*/  IMAD.MOV.U32 R2, RZ, RZ, R4 ;  /* 0x000000ffff027224 */ /* 0x008fe200078e0004 */
[----:B------:R-:W-:-:S03]  /*1ce90*/  IADD3 R4, R17, 0x40, RZ ;  /* 0x0000004011047810 */ /* 0x000fc60007ffe0ff */
[----:B------:R-:W-:Y:S01]  /*1cea0*/  IMAD R0, R0, c[0x0][0x3d8], RZ ;  /* 0x0000f60000007a24 */ /* 0x000fe200078e02ff */
[----:B------:R-:W-:Y:S01]  /*1ceb0*/  IADD3 R17, R17, 0x48, RZ ;  /* 0x0000004811117810 */ /* 0x000fe20007ffe0ff */
[----:B------:R-:W-:Y:S01]  /*1cec0*/  IMAD.WIDE.U32 R2, R16, c[0x0][0x3e0], R2 ;  /* 0x0000f80010027a25 */ /* 0x000fe200078e0002 */
[-C--:B------:R-:W-:Y:S02]  /*1ced0*/  ISETP.GE.OR P1, PT, R4, R20.reuse, P0 ;  /* 0x000000140400720c */ /* 0x080fe40000726670 */
[----:B------:R-:W-:Y:S01]  /*1cee0*/  ISETP.GE.OR P0, PT, R17, R20, P0 ;  /* 0x000000141100720c */ /* 0x000fe20000706670 */
[----:B------:R-:W-:Y:S02]  /*1cef0*/  IMAD R4, R9, c[0x0][0x3dc], R0 ;  /* 0x0000f70009047a24 */ /* 0x000fe400078e0200 */
[----:B------:R-:W-:Y:S02]  /*1cf00*/  IMAD.SHL.U32 R0, R5, 0x2, RZ ;  /* 0x0000000205007824 */ /* 0x000fe400078e00ff */
[----:B------:R-:W-:-:S04]  /*1cf10*/  IMAD.IADD R3, R3, 0x1, R18 ;  /* 0x0000000103037824 */ /* 0x000fc800078e0212 */
[----:B------:R-:W-:Y:S02]  /*1cf20*/  IMAD.WIDE.U32 R2, R9, c[0x0][0x3d8], R2 ;  /* 0x0000f60009027a25 */ /* 0x000fe400078e0002 */
[----:B------:R-:W-:Y:S03]  /*1cf30*/  @!P1 ST.E [R14.64], R73 ;  /* 0x000000490e009985 */ /* 0x000fe6000c101906 */
[----:B------:R-:W-:Y:S01]  /*1cf40*/  IADD3 R3, R3, R4, RZ ;  /* 0x0000000403037210 */ /* 0x000fe20007ffe0ff */
[----:B------:R1:W-:Y:S01]  /*1cf50*/  @!P0 ST.E [R6.64], R59 ;  /* 0x0000003b06008985 */ /* 0x0003e2000c101906 */
[----:B------:R-:W-:-:S03]  /*1cf60*/  LEA R9, P0, R2, c[0x0][0x380], 0x1 ;  /* 0x0000e00002097a11 */ /* 0x000fc600078008ff */
[----:B------:R2:W3:Y:S04]  /*1cf70*/  LDS.128 R28, [R0+0x880] ;  /* 0x00088000001c7984 */ /* 0x0004e80000000c00 */
[----:B------:R2:W4:Y:S04]  /*1cf80*/  LDS.128 R36, [R0+0x1080] ;  /* 0x0010800000247984 */ /* 0x0005280000000c00 */
[----:B------:R2:W2:Y:S04]  /*1cf90*/  LDS.128 R44, [R0+0x1880] ;  /* 0x00188000002c7984 */ /* 0x0004a80000000c00 */
[----:B------:R2:W2:Y:S04]  /*1cfa0*/  LDS.128 R52, [R0+0x2080] ;  /* 0x0020800000347984 */ /* 0x0004a80000000c00 */
[----:B------:R2:W2:Y:S04]  /*1cfb0*/  LDS.128 R60, [R0+0x2880] ;  /* 0x00288000003c7984 */ /* 0x0004a80000000c00 */
[----:B------:R2:W2:Y:S01]  /*1cfc0*/  LDS.128 R68, [R0+0x3080] ;  /* 0x0030800000447984 */ /* 0x0004a20000000c00 */
[----:B-1----:R-:W-:-:S03]  /*1cfd0*/  IMAD R6, R80, 0x80, R21 ;  /* 0x0000008050067824 */ /* 0x002fc600078e0215 */
[----:B------:R1:W1:Y:S01]  /*1cfe0*/  LDS.128 R72, [R0+0x3880] ;  /* 0x0038800000487984 */ /* 0x0002620000000c00 */
[----:B------:R-:W-:-:S03]  /*1cff0*/  LEA.HI.X R7, R2, c[0x0][0x384], R3, 0x1, P0 ;  /* 0x0000e10002077a11 */ /* 0x000fc600000f0c03 */
[----:B------:R1:W1:Y:S01]  /*1d000*/  LDS.128 R24, [R0+0x4880] ;  /* 0x0048800000187984 */ /* 0x0002620000000c00 */
[----:B------:R-:W-:-:S03]  /*1d010*/  ISETP.GE.AND P0, PT, R6, R20, PT ;  /* 0x000000140600720c */ /* 0x000fc60003f06270 */
        /* <DEDUP_REMOVED lines=9> */
[----:B--234-:R-:W2:Y:S01]  /*1d0b0*/  LDS.128 R16, [R0+0x80] ;  /* 0x0000800000107984 */ /* 0x01cea20000000c00 */
[----:B------:R-:W-:-:S02]  /*1d0c0*/  IADD3 R4, R8, 0x40, RZ ;  /* 0x0000004008047810 */ /* 0x000fc40007ffe0ff */
[----:B------:R-:W-:Y:S01]  /*1d0d0*/  ISETP.GE.AND P1, PT, R8, c[0x0][0x3c8], PT ;  /* 0x0000f20008007a0c */ /* 0x000fe20003f26270 */
[----:B------:R3:W4:Y:S01]  /*1d0e0*/  LDS.128 R12, [R0+0x4080] ;  /* 0x00408000000c7984 */ /* 0x0007220000000c00 */
[----:B------:R-:W-:-:S13]  /*1d0f0*/  ISETP.GE.AND P0, PT, R4, c[0x0][0x3c8], PT ;  /* 0x0000f20004007a0c */ /* 0x000fda0003f06270 */
[----:B-1-3--:R-:W-:-:S04]  /*1d100*/  @!P0 SHF.R.S32.HI R0, RZ, 0x1f, R4 ;  /* 0x0000001fff008819 */ /* 0x00afc80000011404 */
[----:B------:R-:W-:Y:S01]  /*1d110*/  @!P0 LEA.HI R0, R0, R4, RZ, 0x3 ;  /* 0x0000000400008211 */ /* 0x000fe200078f18ff */
[----:B------:R-:W-:-:S03]  /*1d120*/  @!P1 IMAD.WIDE R4, R8, 0x2, R2 ;  /* 0x0000000208049825 */ /* 0x000fc600078e0202 */
[----:B------:R-:W-:-:S05]  /*1d130*/  @!P0 LOP3.LUT R0, R0, 0xfffffff8, RZ, 0xc0, !PT ;  /* 0xfffffff800008812 */ /* 0x000fca00078ec0ff */
[----:B------:R-:W-:Y:S01]  /*1d140*/  @!P0 IMAD.WIDE R2, R0, 0x2, R2 ;  /* 0x0000000200028825 */ /* 0x000fe200078e0202 */
[----:B--2---:R1:W-:Y:S04]  /*1d150*/  @!P1 ST.E.128 [R4.64], R16 ;  /* 0x0000001004009985 */ /* 0x0043e8000c101d06 */
[----:B----4-:R1:W-:Y:S02]  /*1d160*/  @!P0 ST.E.128 [R2.64], R12 ;  /* 0x0000000c02008985 */ /* 0x0103e4000c101d06 */
.L_x_1382:
[----:B--234-:R-:W-:Y:S05]  /*1d170*/  BSYNC B0 ;  /* 0x0000000000007941 */ /* 0x01cfea0003800000 */
.L_x_1381:
        /* <DEDUP_REMOVED lines=16> */
.L_x_1384:
[----:B------:R-:W-:Y:S05]  /*1d280*/  BSYNC B0 ;  /* 0x0000000000007941 */ /* 0x000fea0003800000 */
.L_x_1383:
        /* <DEDUP_REMOVED lines=16> */
.L_x_1386:
[----:B------:R-:W-:Y:S05]  /*1d390*/  BSYNC B0 ;  /* 0x0000000000007941 */ /* 0x000fea0003800000 */
.L_x_1385:
        /* <DEDUP_REMOVED lines=16> */
.L_x_1388:
[----:B------:R-:W-:Y:S05]  /*1d4a0*/  BSYNC B0 ;  /* 0x0000000000007941 */ /* 0x000fea0003800000 */
.L_x_1387:
        /* <DEDUP_REMOVED lines=16> */
.L_x_1390:
[----:B------:R-:W-:Y:S05]  /*1d5b0*/  BSYNC B0 ;  /* 0x0000000000007941 */ /* 0x000fea0003800000 */
.L_x_1389:
        /* <DEDUP_REMOVED lines=16> */
.L_x_1392:
[----:B------:R-:W-:Y:S05]  /*1d6c0*/  BSYNC B0 ;  /* 0x0000000000007941 */ /* 0x000fea0003800000 */
.L_x_1391:
        /* <DEDUP_REMOVED lines=16> */
.L_x_1394:
[----:B------:R-:W-:Y:S05]  /*1d7d0*/  BSYNC B0 ;  /* 0x0000000000007941 */ /* 0x000fea0003800000 */
.L_x_1393:
        /* <DEDUP_REMOVED lines=17> */
.L_x_1379:
        /* <DEDUP_REMOVED lines=19> */
.L_x_1395:
[----:B-1----:R-:W1:Y:S01]  /*1da20*/  S2R R11, SR_TID.X ;  /* 0x00000000000b7919 */ /* 0x002e620000002100 */
[----:B------:R-:W-:Y:S01]  /*1da30*/  SHF.R.S32.HI R0, RZ, 0x1f, R8 ;  /* 0x0000001fff007819 */ /* 0x000fe20000011408 */
[----:B------:R-:W-:Y:S01]  /*1da40*/  BSSY B0, `(.L_x_1396) ;  /* 0x0000029000007945 */ /* 0x000fe20003800000 */
[----:B------:R-:W-:Y:S01]  /*1da50*/  SEL R9, R8, RZ, !P0 ;  /* 0x000000ff08097207 */ /* 0x000fe20004000000 */
[----:B------:R-:W2:Y:S01]  /*1da60*/  S2R R2, SR_CTAID.Y ;  /* 0x0000000000027919 */ /* 0x000ea20000002600 */
[----:B------:R-:W-:-:S03]  /*1da70*/  SEL R10, R0, RZ, !P0 ;  /* 0x000000ff000a7207 */ /* 0x000fc60004000000 */
[----:B------:R-:W3:Y:S01]  /*1da80*/  S2R R14, SR_CTAID.Y ;  /* 0x00000000000e7919 */ /* 0x000ee20000002600 */
[----:B-1----:R-:W-:Y:S02]  /*1da90*/  ISETP.GE.AND P1, PT, R11, 0x80, PT ;  /* 0x000000800b00780c */ /* 0x002fe40003f26270 */
[----:B--2---:R-:W-:-:S11]  /*1daa0*/  SHF.R.S32.HI R15, RZ, 0x1f, R2 ;  /* 0x0000001fff0f7819 */ /* 0x004fd60000011402 */
[----:B------:R-:W-:Y:S05]  /*1dab0*/  @P1 BRA `(.L_x_1397) ;  /* 0x0000021000001947 */ /* 0x000fea0003800000 */
[----:B---3--:R-:W1:Y:S01]  /*1dac0*/  S2R R8, SR_CTAID.X ;  /* 0x0000000000087919 */ /* 0x008e620000002500 */
        /* <DEDUP_REMOVED lines=32> */
.L_x_1397:
[----:B---3--:R-:W-:Y:S05]  /*1dcd0*/  BSYNC B0 ;  /* 0x0000000000007941 */ /* 0x008fea0003800000 */
.L_x_1396:
[----:B------:R-:W2:Y:S01]  /*1dce0*/  S2R R13, SR_CTAID.X ;  /* 0x00000000000d7919 */ /* 0x000ea20000002500 */
[----:B-1----:R-:W-:Y:S01]  /*1dcf0*/  IMAD R0, R5, c[0x0][0x3a0], RZ ;  /* 0x0000e80005007a24 */ /* 0x002fe200078e02ff */
[----:B------:R-:W-:Y:S01]  /*1dd00*/  SHF.R.S32.HI R5, RZ, 0x1f, R11 ;  /* 0x0000001fff057819 */ /* 0x000fe2000001140b */
[C---:B------:R-:W-:Y:S01]  /*1dd10*/  IMAD.WIDE.U32 R2, R4.reuse, c[0x0][0x3a0], RZ ;  /* 0x0000e80004027a25 */ /* 0x040fe200078e00ff */
[----:B------:R-:W-:Y:S02]  /*1dd20*/  MOV R6, c[0x0][0x4e8] ;  /* 0x00013a0000067a02 */ /* 0x000fe40000000f00 */
[----:B------:R-:W-:Y:S01]  /*1dd30*/  LEA.HI R5, R5, R11, RZ, 0x3 ;  /* 0x0000000b05057211 */ /* 0x000fe200078f18ff */
[----:B------:R-:W-:Y:S01]  /*1dd40*/  IMAD R0, R4, c[0x0][0x3a4], R0 ;  /* 0x0000e90004007a24 */ /* 0x000fe200078e0200 */
[----:B------:R-:W-:Y:S02]  /*1dd50*/  ISETP.NE.AND P0, PT, R6, 0x1, PT ;  /* 0x000000010600780c */ /* 0x000fe40003f05270 */
[----:B------:R-:W-:-:S02]  /*1dd60*/  LOP3.LUT R4, R5, 0xfffffff8, RZ, 0xc0, !PT ;  /* 0xfffffff805047812 */ /* 0x000fc400078ec0ff */
[----:B------:R-:W-:Y:S01]  /*1dd70*/  SHF.R.S32.HI R8, RZ, 0x3, R5 ;  /* 0x00000003ff087819 */ /* 0x000fe20000011405 */
[----:B------:R-:W-:Y:S01]  /*1dd80*/  IMAD R5, R10, c[0x0][0x3f0], RZ ;  /* 0x0000fc000a057a24 */ /* 0x000fe200078e02ff */
[----:B------:R-:W-:Y:S02]  /*1dd90*/  IADD3 R7, -R4, R11, RZ ;  /* 0x0000000b04077210 */ /* 0x000fe40007ffe1ff */
[----:B------:R-:W-:Y:S01]  /*1dda0*/  IADD3 R3, R3, R0, RZ ;  /* 0x0000000003037210 */ /* 0x000fe20007ffe0ff */
[----:B------:R-:W-:Y:S02]  /*1ddb0*/  IMAD R0, R15, c[0x0][0x3e8], RZ ;  /* 0x0000fa000f007a24 */ /* 0x000fe400078e02ff */
[----:B------:R-:W-:Y:S02]  /*1ddc0*/  IMAD R4, R7, 0x10, R8 ;  /* 0x0000001007047824 */ /* 0x000fe400078e0208 */
[C---:B------:R-:W-:Y:S02]  /*1ddd0*/  IMAD R0, R14.reuse, c[0x0][0x3ec], R0 ;  /* 0x0000fb000e007a24 */ /* 0x040fe400078e0200 */
[----:B------:R-:W-:Y:S01]  /*1dde0*/  IMAD.WIDE.U32 R2, R14, c[0x0][0x3e8], R2 ;  /* 0x0000fa000e027a25 */ /* 0x000fe200078e0002 */
[----:B--2---:R-:W-:-:S02]  /*1ddf0*/  LEA R4, R13, R4, 0x7 ;  /* 0x000000040d047211 */ /* 0x004fc400078e38ff */
[----:B------:R-:W-:Y:S01]  /*1de00*/  LEA R8, R13, R8, 0x7 ;  /* 0x000000080d087211 */ /* 0x000fe200078e38ff */
[----:B------:R-:W-:Y:S01]  /*1de10*/  IMAD R5, R9, c[0x0][0x3f4], R5 ;  /* 0x0000fd0009057a24 */ /* 0x000fe200078e0205 */
[----:B------:R-:W-:Y:S01]  /*1de20*/  IADD3 R3, R0, R3, RZ ;  /* 0x0000000300037210 */ /* 0x000fe20007ffe0ff */
[----:B------:R-:W-:-:S04]  /*1de30*/  @P0 IMAD.HI.U32 R6, R4, c[0x0][0x4ec], RZ ;  /* 0x00013b0004060a27 */ /* 0x000fc800078e00ff */
[----:B------:R-:W-:-:S04]  /*1de40*/  IMAD.WIDE.U32 R2, R9, c[0x0][0x3f0], R2 ;  /* 0x0000fc0009027a25 */ /* 0x000fc800078e0002 */
[----:B------:R-:W-:Y:S01]  /*1de50*/  IMAD.MOV.U32 R0, RZ, RZ, R4 ;  /* 0x000000ffff007224 */ /* 0x000fe200078e0004 */
[----:B------:R-:W-:Y:S02]  /*1de60*/  @P0 SHF.R.U32.HI R0, RZ, c[0x0][0x4f0], R6 ;  /* 0x00013c00ff000a19 */ /* 0x000fe40000011606 */
[----:B------:R-:W-:Y:S02]  /*1de70*/  IADD3 R3, R3, R5, RZ ;  /* 0x0000000503037210 */ /* 0x000fe40007ffe0ff */
[C---:B------:R-:W-:Y:S02]  /*1de80*/  IADD3 R5, -R0.reuse, RZ, RZ ;  /* 0x000000ff00057210 */ /* 0x040fe40007ffe1ff */
[----:B------:R-:W-:Y:S01]  /*1de90*/  SHF.R.S32.HI R6, RZ, 0x1f, R0 ;  /* 0x0000001fff067819 */ /* 0x000fe20000011400 */
[----:B------:R-:W-:-:S04]  /*1dea0*/  IMAD.WIDE.U32 R2, R0, c[0x0][0x3e0], R2 ;  /* 0x0000f80000027a25 */ /* 0x000fc800078e0002 */
[----:B------:R-:W-:Y:S02]  /*1deb0*/  IMAD R4, R5, c[0x0][0x4e8], R4 ;  /* 0x00013a0005047a24 */ /* 0x000fe400078e0204 */
[----:B------:R-:W-:-:S03]  /*1dec0*/  IMAD R6, R6, c[0x0][0x3e0], RZ ;  /* 0x0000f80006067a24 */ /* 0x000fc600078e02ff */
[----:B------:R-:W-:Y:S01]  /*1ded0*/  SHF.R.S32.HI R5, RZ, 0x1f, R4 ;  /* 0x0000001fff057819 */ /* 0x000fe20000011404 */
[----:B------:R-:W-:Y:S01]  /*1dee0*/  IMAD R0, R0, c[0x0][0x3e4], R6 ;  /* 0x0000f90000007a24 */ /* 0x000fe200078e0206 */
[----:B------:R-:W-:-:S03]  /*1def0*/  SHF.L.U32 R6, R7, 0x3, RZ ;  /* 0x0000000307067819 */ /* 0x000fc600000006ff */
[----:B------:R-:W-:Y:S01]  /*1df00*/  IMAD.IADD R3, R3, 0x1, R0 ;  /* 0x0000000103037824 */ /* 0x000fe200078e0200 */
[----:B------:R-:W-:Y:S01]  /*1df10*/  IADD3 R7, R6, 0x40, RZ ;  /* 0x0000004006077810 */ /* 0x000fe20007ffe0ff */
[----:B------:R-:W-:Y:S02]  /*1df20*/  IMAD R0, R5, c[0x0][0x3d8], RZ ;  /* 0x0000f60005007a24 */ /* 0x000fe400078e02ff */
[----:B------:R-:W-:-:S04]  /*1df30*/  IMAD.WIDE.U32 R2, R4, c[0x0][0x3d8], R2 ;  /* 0x0000f60004027a25 */ /* 0x000fc800078e0002 */
[----:B------:R-:W-:Y:S01]  /*1df40*/  IMAD R0, R4, c[0x0][0x3dc], R0 ;  /* 0x0000f70004007a24 */ /* 0x000fe200078e0200 */
[----:B------:R-:W-:-:S04]  /*1df50*/  LEA R11, P0, R2, c[0x0][0x380], 0x1 ;  /* 0x0000e000020b7a11 */ /* 0x000fc800078008ff */
[----:B------:R-:W-:-:S04]  /*1df60*/  IADD3 R0, R3, R0, RZ ;  /* 0x0000000003007210 */ /* 0x000fc80007ffe0ff */
[----:B------:R-:W-:Y:S01]  /*1df70*/  LEA.HI.X R9, R2, c[0x0][0x384], R0, 0x1, P0 ;  /* 0x0000e10002097a11 */ /* 0x000fe200000f0c00 */
[----:B------:R-:W-:Y:S05]  /*1df80*/  BRA.DIV ~URZ, `(.L_x_1398) ;  /* 0x000048127f007947 */ /* 0x000fea000b800000 */
[----:B------:R1:W2:Y:S02]  /*1df90*/  SHFL.IDX PT, R0, R9, RZ, 0x181f ;  /* 0x00181fff09007589 */ /* 0x0002a400000e0000 */
.L_x_1472:
[----:B------:R-:W-:Y:S05]  /*1dfa0*/  BRA.DIV ~URZ, `(.L_x_1399) ;  /* 0x000048727f007947 */ /* 0x000fea000b800000 */
[----:B------:R3:W4:Y:S02]  /*1dfb0*/  SHFL.IDX PT, R2, R11, RZ, 0x181f ;  /* 0x00181fff0b027589 */ /* 0x00072400000e0000 */
.L_x_1473:
[----:B-----5:R-:W-:Y:S01]  /*1dfc0*/  IMAD R10, R12, c[0x0][0x4e8], RZ ;  /* 0x00013a000c0a7a24 */ /* 0x020fe200078e02ff */
[----:B------:R-:W-:Y:S01]  /*1dfd0*/  BSSY B0, `(.L_x_1400) ;  /* 0x000000d000007945 */ /* 0x000fe20003800000 */
[----:B--2---:R-:W-:-:S03]  /*1dfe0*/  MOV R3, R0 ;  /* 0x0000000000037202 */ /* 0x004fc60000000f00 */
[----:B------:R-:W-:-:S13]  /*1dff0*/  ISETP.GE.AND P0, PT, R8, R10, PT ;  /* 0x0000000a0800720c */ /* 0x000fda0003f06270 */
[----:B------:R-:W-:Y:S05]  /*1e000*/  @P0 BRA `(.L_x_1401) ;  /* 0x0000009000000947 */ /* 0x000fea0003800000 */
[----:B------:R-:W-:Y:S02]  /*1e010*/  ISETP.GE.AND P0, PT, R7, c[0x0][0x3c8], PT ;  /* 0x0000f20007007a0c */ /* 0x000fe40003f06270 */
[----:B------:R-:W-:-:S11]  /*1e020*/  ISETP.GE.AND P1, PT, R6, c[0x0][0x3c8], PT ;  /* 0x0000f20006007a0c */ /* 0x000fd60003f26270 */
[----:B------:R-:W-:Y:S02]  /*1e030*/  @!P0 SHF.R.S32.HI R0, RZ, 0x1f, R7 ;  /* 0x0000001fff008819 */ /* 0x000fe40000011407 */
[----:B----4-:R-:W-:Y:S02]  /*1e040*/  @!P1 IMAD.WIDE R4, R6, 0x2, R2 ;  /* 0x0000000206049825 */ /* 0x010fe400078e0202 */
[----:B------:R-:W-:-:S03]  /*1e050*/  @!P0 LEA.HI R0, R0, R7, RZ, 0x3 ;  /* 0x0000000700008211 */ /* 0x000fc600078f18ff */
[----:B------:R2:W-:Y:S01]  /*1e060*/  @!P1 ST.E.128 [R4.64], RZ ;  /* 0x000000ff04009985 */ /* 0x0005e2000c101d06 */
[----:B------:R-:W-:-:S05]  /*1e070*/  @!P0 LOP3.LUT R0, R0, 0xfffffff8, RZ, 0xc0, !PT ;  /* 0xfffffff800008812 */ /* 0x000fca00078ec0ff */
[----:B------:R-:W-:-:S05]  /*1e080*/  @!P0 IMAD.WIDE R2, R0, 0x2, R2 ;  /* 0x0000000200028825 */ /* 0x000fca00078e0202 */
[----:B------:R2:W-:Y:S02]  /*1e090*/  @!P0 ST.E.128 [R2.64], RZ ;  /* 0x000000ff02008985 */ /* 0x0005e4000c101d06 */
.L_x_1401:
[----:B------:R-:W-:Y:S05]  /*1e0a0*/  BSYNC B0 ;  /* 0x0000000000007941 */ /* 0x000fea0003800000 */
.L_x_1400:
[----:B------:R-:W-:Y:S05]  /*1e0b0*/  BRA.DIV ~URZ, `(.L_x_1402) ;  /* 0x000047e27f007947 */ /* 0x000fea000b800000 */
[----:B------:R1:W2:Y:S04]  /*1e0c0*/  SHFL.IDX PT, R0, R9, 0x1, 0x181f ;  /* 0x00381f0009007f89 */ /* 0x0002a800000e0000 */
[----:B--2-4-:R1:W2:Y:S02]  /*1e0d0*/  SHFL.IDX PT, R2, R11, 0x1, 0x181f ;  /* 0x00381f000b027f89 */ /* 0x0142a400000e0000 */
.L_x_1474:
[----:B------:R-:W-:Y:S01]  /*1e0e0*/  IADD3 R3, R8, 0x10, RZ ;  /* 0x0000001008037810 */ /* 0x000fe20007ffe0ff */
[----:B------:R-:W-:Y:S03]  /*1e0f0*/  BSSY B0, `(.L_x_1403) ;  /* 0x000000d000007945 */ /* 0x000fe60003800000 */
[----:B------:R-:W-:Y:S01]  /*1e100*/  ISETP.GE.AND P0, PT, R3, R10, PT ;  /* 0x0000000a0300720c */ /* 0x000fe20003f06270 */
[----:B------:R-:W-:-:S12]  /*1e110*/  IMAD.MOV.U32 R3, RZ, RZ, R0 ;  /* 0x000000ffff037224 */ /* 0x000fd800078e0000 */
[----:B------:R-:W-:Y:S05]  /*1e120*/  @P0 BRA `(.L_x_1404) ;  /* 0x0000009000000947 */ /* 0x000fea0003800000 */
[----:B------:R-:W-:Y:S02]  /*1e130*/  ISETP.GE.AND P0, PT, R7, c[0x0][0x3c8], PT ;  /* 0x0000f20007007a0c */ /* 0x000fe40003f06270 */
[----:B------:R-:W-:-:S11]  /*1e140*/  ISETP.GE.AND P1, PT, R6, c[0x0][0x3c8], PT ;  /* 0x0000f20006007a0c */ /* 0x000fd60003f26270 */
[----:B------:R-:W-:Y:S02]  /*1e150*/  @!P0 SHF.R.S32.HI R0, RZ, 0x1f, R7 ;  /* 0x0000001fff008819 */ /* 0x000fe40000011407 */
[----:B--2---:R-:W-:Y:S02]  /*1e160*/  @!P1 IMAD.WIDE R4, R6, 0x2, R2 ;  /* 0x0000000206049825 */ /* 0x004fe400078e0202 */
[----:B------:R-:W-:-:S03]  /*1e170*/  @!P0 LEA.HI R0, R0, R7, RZ, 0x3 ;  /* 0x0000000700008211 */ /* 0x000fc600078f18ff */
[----:B------:R2:W-:Y:S01]  /*1e180*/  @!P1 ST.E.128 [R4.64], RZ ;  /* 0x000000ff04009985 */ /* 0x0005e2000c101d06 */
[----:B------:R-:W-:-:S05]  /*1e190*/  @!P0 LOP3.LUT R0, R0, 0xfffffff8, RZ, 0xc0, !PT ;  /* 0xfffffff800008812 */ /* 0x000fca00078ec0ff */
[----:B------:R-:W-:-:S05]  /*1e1a0*/  @!P0 IMAD.WIDE R2, R0, 0x2, R2 ;  /* 0x0000000200028825 */ /* 0x000fca00078e0202 */
[----:B------:R2:W-:Y:S02]  /*1e1b0*/  @!P0 ST.E.128 [R2.64], RZ ;  /* 0x000000ff02008985 */ /* 0x0005e4000c101d06 */
.L_x_1404:
[----:B------:R-:W-:Y:S05]  /*1e1c0*/  BSYNC B0 ;  /* 0x0000000000007941 */ /* 0x000fea0003800000 */
.L_x_1403:
[----:B------:R-:W-:Y:S05]  /*1e1d0*/  BRA.DIV ~URZ, `(.L_x_1405) ;  /* 0x000047d27f007947 */ /* 0x000fea000b800000 */
[----:B------:R4:W1:Y:S02]  /*1e1e0*/  SHFL.IDX PT, R0, R9, 0x2, 0x181f ;  /* 0x00581f0009007f89 */ /* 0x00086400000e0000 */
.L_x_1475:
[----:B------:R-:W-:Y:S05]  /*1e1f0*/  BRA.DIV ~URZ, `(.L_x_1406) ;  /* 0x000048427f007947 */ /* 0x000fea000b800000 */
[----:B--2---:R2:W3:Y:S02]  /*1e200*/  SHFL.IDX PT, R2, R11, 0x2, 0x181f ;  /* 0x00581f000b027f89 */ /* 0x0044e400000e0000 */
.L_x_1476:
[----:B------:R-:W-:Y:S01]  /*1e210*/  IADD3 R3, R8, 0x20, RZ ;  /* 0x0000002008037810 */ /* 0x000fe20007ffe0ff */
[----:B------:R-:W-:Y:S03]  /*1e220*/  BSSY B0, `(.L_x_1407) ;  /* 0x000000d000007945 */ /* 0x000fe60003800000 */
[----:B------:R-:W-:Y:S01]  /*1e230*/  ISETP.GE.AND P0, PT, R3, R10, PT ;  /* 0x0000000a0300720c */ /* 0x000fe20003f06270 */
[----:B-1----:R-:W-:-:S12]  /*1e240*/  IMAD.MOV.U32 R3, RZ, RZ, R0 ;  /* 0x000000ffff037224 */ /* 0x002fd800078e0000 */
[----:B------:R-:W-:Y:S05]  /*1e250*/  @P0 BRA `(.L_x_1408) ;  /* 0x0000009000000947 */ /* 0x000fea0003800000 */
[----:B------:R-:W-:Y:S02]  /*1e260*/  ISETP.GE.AND P0, PT, R7, c[0x0][0x3c8], PT ;  /* 0x0000f20007007a0c */ /* 0x000fe40003f06270 */
[----:B------:R-:W-:-:S11]  /*1e270*/  ISETP.GE.AND P1, PT, R6, c[0x0][0x3c8], PT ;  /* 0x0000f20006007a0c */ /* 0x000fd60003f26270 */
[----:B------:R-:W-:Y:S02]  /*1e280*/  @!P0 SHF.R.S32.HI R0, RZ, 0x1f, R7 ;  /* 0x0000001fff008819 */ /* 0x000fe40000011407 */
[----:B---3--:R-:W-:Y:S02]  /*1e290*/  @!P1 IMAD.WIDE R4, R6, 0x2, R2 ;  /* 0x0000000206049825 */ /* 0x008fe400078e0202 */
[----:B------:R-:W-:-:S03]  /*1e2a0*/  @!P0 LEA.HI R0, R0, R7, RZ, 0x3 ;  /* 0x0000000700008211 */ /* 0x000fc600078f18ff */
[----:B------:R1:W-:Y:S01]  /*1e2b0*/  @!P1 ST.E.128 [R4.64], RZ ;  /* 0x000000ff04009985 */ /* 0x0003e2000c101d06 */
[----:B------:R-:W-:-:S05]  /*1e2c0*/  @!P0 LOP3.LUT R0, R0, 0xfffffff8, RZ, 0xc0, !PT ;  /* 0xfffffff800008812 */ /* 0x000fca00078ec0ff */
[----:B------:R-:W-:-:S05]  /*1e2d0*/  @!P0 IMAD.WIDE R2, R0, 0x2, R2 ;  /* 0x0000000200028825 */ /* 0x000fca00078e0202 */
[----:B------:R1:W-:Y:S02]  /*1e2e0*/  @!P0 ST.E.128 [R2.64], RZ ;  /* 0x000000ff02008985 */ /* 0x0003e4000c101d06 */
.L_x_1408:
[----:B------:R-:W-:Y:S05]  /*1e2f0*/  BSYNC B0 ;  /* 0x0000000000007941 */ /* 0x000fea0003800000 */
.L_x_1407:
[----:B------:R-:W-:Y:S05]  /*1e300*/  BRA.DIV ~URZ, `(.L_x_1409) ;  /* 0x000047c27f007947 */ /* 0x000fea000b800000 */
[----:B------:R1:W2:Y:S04]  /*1e310*/  SHFL.IDX PT, R0, R9, 0x3, 0x181f ;  /* 0x00781f0009007f89 */ /* 0x0002a800000e0000 */
[----:B-1-3--:R1:W3:Y:S02]  /*1e320*/  SHFL.IDX PT, R2, R11, 0x3, 0x181f ;  /* 0x00781f000b027f89 */ /* 0x00a2e400000e0000 */
.L_x_1477:
[----:B------:R-:W-:Y:S01]  /*1e330*/  IADD3 R3, R8, 0x30, RZ ;  /* 0x0000003008037810 */ /* 0x000fe20007ffe0ff */
[----:B------:R-:W-:Y:S03]  /*1e340*/  BSSY B0, `(.L_x_1410) ;  /* 0x000000d000007945 */ /* 0x000fe60003800000 */
[----:B------:R-:W-:Y:S01]  /*1e350*/  ISETP.GE.AND P0, PT, R3, R10, PT ;  /* 0x0000000a0300720c */ /* 0x000fe20003f06270 */
[----:B--2---:R-:W-:-:S12]  /*1e360*/  IMAD.MOV.U32 R3, RZ, RZ, R0 ;  /* 0x000000ffff037224 */ /* 0x004fd800078e0000 */
        /* <DEDUP_REMOVED lines=10> */
.L_x_1411:
[----:B------:R-:W-:Y:S05]  /*1e410*/  BSYNC B0 ;  /* 0x0000000000007941 */ /* 0x000fea0003800000 */
.L_x_1410:
[----:B------:R-:W-:Y:S05]  /*1e420*/  BRA.DIV ~URZ, `(.L_x_1412) ;  /* 0x000047b27f007947 */ /* 0x000fea000b800000 */
[----:B------:R1:W2:Y:S02]  /*1e430*/  SHFL.IDX PT, R0, R9, 0x4, 0x181f ;  /* 0x00981f0009007f89 */ /* 0x0002a400000e0000 */
.L_x_1478:
[----:B------:R-:W-:Y:S05]  /*1e440*/  BRA.DIV ~URZ, `(.L_x_1413) ;  /* 0x000048227f007947 */ /* 0x000fea000b800000 */
[----:B--23--:R2:W3:Y:S02]  /*1e450*/  SHFL.IDX PT, R2, R11, 0x4, 0x181f ;  /* 0x00981f000b027f89 */ /* 0x00c4e400000e0000 */
.L_x_1479:
        /* <DEDUP_REMOVED lines=14> */
.L_x_1415:
[----:B------:R-:W-:Y:S05]  /*1e540*/  BSYNC B0 ;  /* 0x0000000000007941 */ /* 0x000fea0003800000 */
.L_x_1414:
[----:B------:R-:W-:Y:S05]  /*1e550*/  BRA.DIV ~URZ, `(.L_x_1416) ;  /* 0x000047a27f007947 */ /* 0x000fea000b800000 */
[----:B------:R1:W2:Y:S04]  /*1e560*/  SHFL.IDX PT, R0, R9, 0x5, 0x181f ;  /* 0x00b81f0009007f89 */ /* 0x0002a800000e0000 */
[----:B---3--:R1:W3:Y:S02]  /*1e570*/  SHFL.IDX PT, R2, R11, 0x5, 0x181f ;  /* 0x00b81f000b027f89 */ /* 0x0082e400000e0000 */
.L_x_1480:
        /* <DEDUP_REMOVED lines=14> */
.L_x_1418:
[----:B------:R-:W-:Y:S05]  /*1e660*/  BSYNC B0 ;  /* 0x0000000000007941 */ /* 0x000fea0003800000 */
.L_x_1417:
[----:B------:R-:W-:Y:S05]  /*1e670*/  BRA.DIV ~URZ, `(.L_x_1419) ;  /* 0x000047927f007947 */ /* 0x000fea000b800000 */
[----:B------:R1:W2:Y:S02]  /*1e680*/  SHFL.IDX PT, R0, R9, 0x6, 0x181f ;  /* 0x00d81f0009007f89 */ /* 0x0002a400000e0000 */
.L_x_1481:
[----:B------:R-:W-:Y:S05]  /*1e690*/  BRA.DIV ~URZ, `(.L_x_1420) ;  /* 0x000048027f007947 */ /* 0x000fea000b800000 */
[----:B--23--:R2:W3:Y:S02]  /*1e6a0*/  SHFL.IDX PT, R2, R11, 0x6, 0x181f ;  /* 0x00d81f000b027f89 */ /* 0x00c4e400000e0000 */
.L_x_1482:
        /* <DEDUP_REMOVED lines=14> */
.L_x_1422:
[----:B------:R-:W-:Y:S05]  /*1e790*/  BSYNC B0 ;  /* 0x0000000000007941 */ /* 0x000fea0003800000 */
.L_x_1421:
[----:B------:R-:W-:Y:S05]  /*1e7a0*/  BRA.DIV ~URZ, `(.L_x_1423) ;  /* 0x000047827f007947 */ /* 0x000fea000b800000 */
[----:B------:R1:W2:Y:S04]  /*1e7b0*/  SHFL.IDX PT, R0, R9, 0x7, 0x181f ;  /* 0x00f81f0009007f89 */ /* 0x0002a800000e0000 */
[----:B---3--:R1:W3:Y:S02]  /*1e7c0*/  SHFL.IDX PT, R2, R11, 0x7, 0x181f ;  /* 0x00f81f000b027f89 */ /* 0x0082e400000e0000 */
.L_x_1483:
[----:B------:R-:W-:-:S04]  /*1e7d0*/  IADD3 R3, R8, 0x70, RZ ;  /* 0x0000007008037810 */ /* 0x000fc80007ffe0ff */
[----:B------:R-:W-:Y:S01]  /*1e7e0*/  ISETP.GE.AND P0, PT, R3, R10, PT ;  /* 0x0000000a0300720c */ /* 0x000fe20003f06270 */
[----:B--2---:R-:W-:-:S12]  /*1e7f0*/  IMAD.MOV.U32 R3, RZ, RZ, R0 ;  /* 0x000000ffff037224 */ /* 0x004fd800078e0000 */
[----:B------:R-:W-:Y:S05]  /*1e800*/  @P0 EXIT ;  /* 0x000000000000094d */ /* 0x000fea0003800000 */
[----:B------:R-:W-:-:S13]  /*1e810*/  ISETP.GE.AND P0, PT, R6, c[0x0][0x3c8], PT ;  /* 0x0000f20006007a0c */ /* 0x000fda0003f06270 */
[----:B---3--:R-:W-:-:S05]  /*1e820*/  @!P0 IMAD.WIDE R4, R6, 0x2, R2 ;  /* 0x0000000206048825 */ /* 0x008fca00078e0202 */
        /* <DEDUP_REMOVED lines=9> */
.L_x_1242:
[----:B------:R-:W-:Y:S01]  /*1e8c0*/  MOV R0, 0x181f ;  /* 0x0000181f00007802 */ /* 0x000fe20000000f00 */
[----:B------:R1:W-:Y:S01]  /*1e8d0*/  STL [R1+0x84], RZ ;  /* 0x000084ff01007387 */ /* 0x0003e20000100800 */
[----:B------:R-:W-:Y:S01]  /*1e8e0*/  IMAD.MOV.U32 R2, RZ, RZ, R12 ;  /* 0x000000ffff027224 */ /* 0x000fe200078e000c */
[----:B------:R-:W-:Y:S02]  /*1e8f0*/  MOV R3, 0x1e920 ;  /* 0x0001e92000037802 */ /* 0x000fe40000000f00 */
[----:B------:R1:W-:Y:S04]  /*1e900*/  STL [R1+0x80], R0 ;  /* 0x0000800001007387 */ /* 0x0003e80000100800 */
[----:B-1---5:R-:W-:Y:S05]  /*1e910*/  CALL.REL.NOINC `($__internal_3_$__cuda_sm70_shflsync_idx_p) ;  /* 0x0001082000007944 */ /* 0x022fea0003c00000 */
[----:B-----5:R1:W5:Y:S02]  /*1e920*/  LDL.LU R0, [R1+0x88] ;  /* 0x0000880001007983 */ /* 0x0203640000300800 */
[----:B-1---5:R-:W-:Y:S05]  /*1e930*/  BRA `(.L_x_1424) ;  /* 0xfffe886000007947 */ /* 0x022fea000383ffff */
.L_x_1243:
[----:B------:R-:W-:Y:S01]  /*1e940*/  MOV R4, 0x181f ;  /* 0x0000181f00047802 */ /* 0x000fe20000000f00 */
[----:B------:R3:W-:Y:S01]  /*1e950*/  STL [R1+0x84], RZ ;  /* 0x000084ff01007387 */ /* 0x0007e20000100800 */
[----:B------:R-:W-:Y:S01]  /*1e960*/  IMAD.MOV.U32 R2, RZ, RZ, R14 ;  /* 0x000000ffff027224 */ /* 0x000fe200078e000e */
[----:B------:R-:W-:-:S02]  /*1e970*/  MOV R3, 0x1e9a0 ;  /* 0x0001e9a000037802 */ /* 0x000fc40000000f00 */
[----:B------:R3:W-:Y:S04]  /*1e980*/  STL [R1+0x80], R4 ;  /* 0x0000800401007387 */ /* 0x0007e80000100800 */
[----:B-123-5:R-:W-:Y:S05]  /*1e990*/  CALL.REL.NOINC `($__internal_3_$__cuda_sm70_shflsync_idx_p) ;  /* 0x000107a000007944 */ /* 0x02efea0003c00000 */
[----:B------:R1:W5:Y:S02]  /*1e9a0*/  LDL.LU R2, [R1+0x88] ;  /* 0x0000880001027983 */ /* 0x0003640000300800 */
[----:B-1---5:R-:W-:Y:S05]  /*1e9b0*/  BRA `(.L_x_1425) ;  /* 0xfffe880000007947 */ /* 0x022fea000383ffff */
.L_x_1246:
[----:B------:R-:W-:Y:S01]  /*1e9c0*/  MOV R4, 0x1 ;  /* 0x0000000100047802 */ /* 0x000fe20000000f00 */
[----:B--2---:R-:W-:Y:S01]  /*1e9d0*/  IMAD.MOV.U32 R0, RZ, RZ, 0x181f ;  /* 0x0000181fff007424 */ /* 0x004fe200078e00ff */
[----:B------:R-:W-:Y:S01]  /*1e9e0*/  MOV R3, 0x1ea30 ;  /* 0x0001ea3000037802 */ /* 0x000fe20000000f00 */
[----:B----4-:R-:W-:Y:S02]  /*1e9f0*/  IMAD.MOV.U32 R2, RZ, RZ, R12 ;  /* 0x000000ffff027224 */ /* 0x010fe400078e000c */
[----:B------:R2:W-:Y:S04]  /*1ea00*/  STL [R1+0x84], R4 ;  /* 0x0000840401007387 */ /* 0x0005e80000100800 */
[----:B------:R2:W-:Y:S02]  /*1ea10*/  STL [R1+0x80], R0 ;  /* 0x0000800001007387 */ /* 0x0005e40000100800 */
[----:B-123-5:R-:W-:Y:S05]  /*1ea20*/  CALL.REL.NOINC `($__internal_3_$__cuda_sm70_shflsync_idx_p) ;  /* 0x0001071000007944 */ /* 0x02efea0003c00000 */
[----:B-----5:R1:W5:Y:S01]  /*1ea30*/  LDL.LU R4, [R1+0x88] ;  /* 0x0000880001047983 */ /* 0x0203620000300800 */
[----:B------:R-:W-:Y:S01]  /*1ea40*/  MOV R6, 0x1 ;  /* 0x0000000100067802 */ /* 0x000fe20000000f00 */
[----:B------:R-:W-:Y:S01]  /*1ea50*/  IMAD.MOV.U32 R0, RZ, RZ, 0x181f ;  /* 0x0000181fff007424 */ /* 0x000fe200078e00ff */
[----:B------:R-:W-:Y:S01]  /*1ea60*/  MOV R3, 0x1eab0 ;  /* 0x0001eab000037802 */ /* 0x000fe20000000f00 */
[----:B------:R-:W-:-:S02]  /*1ea70*/  IMAD.MOV.U32 R2, RZ, RZ, R14 ;  /* 0x000000ffff027224 */ /* 0x000fc400078e000e */
[----:B------:R1:W-:Y:S04]  /*1ea80*/  STL [R1+0x84], R6 ;  /* 0x0000840601007387 */ /* 0x0003e80000100800 */
[----:B------:R1:W-:Y:S02]  /*1ea90*/  STL [R1+0x80], R0 ;  /* 0x0000800001007387 */ /* 0x0003e40000100800 */
[----:B-1---5:R-:W-:Y:S05]  /*1eaa0*/  CALL.REL.NOINC `($__internal_3_$__cuda_sm70_shflsync_idx_p) ;  /* 0x0001069000007944 */ /* 0x022fea0003c00000 */
[----:B------:R1:W5:Y:S02]  /*1eab0*/  LDL.LU R2, [R1+0x88] ;  /* 0x0000880001027983 */ /* 0x0003640000300800 */
[----:B-1---5:R-:W-:Y:S05]  /*1eac0*/  BRA `(.L_x_1426) ;  /* 0xfffe884000007947 */ /* 0x022fea000383ffff */
.L_x_1249:
[----:B------:R-:W-:Y:S01]  /*1ead0*/  MOV R4, 0x2 ;  /* 0x0000000200047802 */ /* 0x000fe20000000f00 */
[----:B--2---:R-:W-:Y:S01]  /*1eae0*/  IMAD.MOV.U32 R0, RZ, RZ, 0x181f ;  /* 0x0000181fff007424 */ /* 0x004fe200078e00ff */
[----:B------:R-:W-:Y:S01]  /*1eaf0*/  MOV R3, 0x1eb40 ;  /* 0x0001eb4000037802 */ /* 0x000fe20000000f00 */
[----:B------:R-:W-:Y:S02]  /*1eb00*/  IMAD.MOV.U32 R2, RZ, RZ, R12 ;  /* 0x000000ffff027224 */ /* 0x000fe400078e000c */
[----:B------:R2:W-:Y:S04]  /*1eb10*/  STL [R1+0x84], R4 ;  /* 0x0000840401007387 */ /* 0x0005e80000100800 */
[----:B------:R2:W-:Y:S02]  /*1eb20*/  STL [R1+0x80], R0 ;  /* 0x0000800001007387 */ /* 0x0005e40000100800 */
[----:B-123-5:R-:W-:Y:S05]  /*1eb30*/  CALL.REL.NOINC `($__internal_3_$__cuda_sm70_shflsync_idx_p) ;  /* 0x0001060000007944 */ /* 0x02efea0003c00000 */
[----:B-----5:R1:W5:Y:S02]  /*1eb40*/  LDL.LU R4, [R1+0x88] ;  /* 0x0000880001047983 */ /* 0x0203640000300800 */
[----:B-1---5:R-:W-:Y:S05]  /*1eb50*/  BRA `(.L_x_1427) ;  /* 0xfffe88e000007947 */ /* 0x022fea000383ffff */
.L_x_1250:
[----:B--2---:R-:W-:Y:S01]  /*1eb60*/  MOV R6, 0x2 ;  /* 0x0000000200067802 */ /* 0x004fe20000000f00 */
[----:B------:R-:W-:Y:S01]  /*1eb70*/  IMAD.MOV.U32 R0, RZ, RZ, 0x181f ;  /* 0x0000181fff007424 */ /* 0x000fe200078e00ff */
[----:B------:R-:W-:Y:S01]  /*1eb80*/  MOV R3, 0x1ebd0 ;  /* 0x0001ebd000037802 */ /* 0x000fe20000000f00 */
[----:B------:R-:W-:-:S02]  /*1eb90*/  IMAD.MOV.U32 R2, RZ, RZ, R14 ;  /* 0x000000ffff027224 */ /* 0x000fc400078e000e */
[----:B------:R2:W-:Y:S04]  /*1eba0*/  STL [R1+0x84], R6 ;  /* 0x0000840601007387 */ /* 0x0005e80000100800 */
[----:B------:R2:W-:Y:S02]  /*1ebb0*/  STL [R1+0x80], R0 ;  /* 0x0000800001007387 */ /* 0x0005e40000100800 */
[----:B-12345:R-:W-:Y:S05]  /*1ebc0*/  CALL.REL.NOINC `($__internal_3_$__cuda_sm70_shflsync_idx_p) ;  /* 0x0001057000007944 */ /* 0x03efea0003c00000 */
[----:B------:R1:W5:Y:S02]  /*1ebd0*/  LDL.LU R2, [R1+0x88] ;  /* 0x0000880001027983 */ /* 0x0003640000300800 */
[----:B-1---5:R-:W-:Y:S05]  /*1ebe0*/  BRA `(.L_x_1428) ;  /* 0xfffe887000007947 */ /* 0x022fea000383ffff */
.L_x_1253:
[----:B------:R-:W-:Y:S01]  /*1ebf0*/  MOV R4, 0x3 ;  /* 0x0000000300047802 */ /* 0x000fe20000000f00 */
[----:B-1----:R-:W-:Y:S01]  /*1ec00*/  IMAD.MOV.U32 R0, RZ, RZ, 0x181f ;  /* 0x0000181fff007424 */ /* 0x002fe200078e00ff */
[----:B------:R-:W-:Y:S01]  /*1ec10*/  MOV R3, 0x1ec60 ;  /* 0x0001ec6000037802 */ /* 0x000fe20000000f00 */
[----:B---3--:R-:W-:Y:S02]  /*1ec20*/  IMAD.MOV.U32 R2, RZ, RZ, R12 ;  /* 0x000000ffff027224 */ /* 0x008fe400078e000c */
        /* <DEDUP_REMOVED lines=13> */
.L_x_1256:
[----:B------:R-:W-:Y:S01]  /*1ed00*/  MOV R4, 0x4 ;  /* 0x0000000400047802 */ /* 0x000fe20000000f00 */
[----:B--2---:R-:W-:Y:S01]  /*1ed10*/  IMAD.MOV.U32 R0, RZ, RZ, 0x181f ;  /* 0x0000181fff007424 */ /* 0x004fe200078e00ff */
[----:B------:R-:W-:Y:S01]  /*1ed20*/  MOV R3, 0x1ed70 ;  /* 0x0001ed7000037802 */ /* 0x000fe20000000f00 */
[----:B---3--:R-:W-:Y:S02]  /*1ed30*/  IMAD.MOV.U32 R2, RZ, RZ, R12 ;  /* 0x000000ffff027224 */ /* 0x008fe400078e000c */
[----:B------:R2:W-:Y:S04]  /*1ed40*/  STL [R1+0x84], R4 ;  /* 0x0000840401007387 */ /* 0x0005e80000100800 */
[----:B------:R2:W-:Y:S02]  /*1ed50*/  STL [R1+0x80], R0 ;  /* 0x0000800001007387 */ /* 0x0005e40000100800 */
[----:B-12-45:R-:W-:Y:S05]  /*1ed60*/  CALL.REL.NOINC `($__internal_3_$__cuda_sm70_shflsync_idx_p) ;  /* 0x000103d000007944 */ /* 0x036fea0003c00000 */
[----:B-----5:R1:W5:Y:S02]  /*1ed70*/  LDL.LU R4, [R1+0x88] ;  /* 0x0000880001047983 */ /* 0x0203640000300800 */
[----:B-1---5:R-:W-:Y:S05]  /*1ed80*/  BRA `(.L_x_1430) ;  /* 0xfffe894000007947 */ /* 0x022fea000383ffff */
.L_x_1257:
[----:B--2---:R-:W-:Y:S01]  /*1ed90*/  MOV R6, 0x4 ;  /* 0x0000000400067802 */ /* 0x004fe20000000f00 */
[----:B------:R-:W-:Y:S01]  /*1eda0*/  IMAD.MOV.U32 R0, RZ, RZ, 0x181f ;  /* 0x0000181fff007424 */ /* 0x000fe200078e00ff */
[----:B------:R-:W-:Y:S01]  /*1edb0*/  MOV R3, 0x1ee00 ;  /* 0x0001ee0000037802 */ /* 0x000fe20000000f00 */
[----:B---3--:R-:W-:-:S02]  /*1edc0*/  IMAD.MOV.U32 R2, RZ, RZ, R14 ;  /* 0x000000ffff027224 */ /* 0x008fc400078e000e */
[----:B------:R2:W-:Y:S04]  /*1edd0*/  STL [R1+0x84], R6 ;  /* 0x0000840601007387 */ /* 0x0005e80000100800 */
[----:B------:R2:W-:Y:S02]  /*1ede0*/  STL [R1+0x80], R0 ;  /* 0x0000800001007387 */ /* 0x0005e40000100800 */
[----:B-12-45:R-:W-:Y:S05]  /*1edf0*/  CALL.REL.NOINC `($__internal_3_$__cuda_sm70_shflsync_idx_p) ;  /* 0x0001034000007944 */ /* 0x036fea0003c00000 */
[----:B------:R1:W5:Y:S02]  /*1ee00*/  LDL.LU R2, [R1+0x88] ;  /* 0x0000880001027983 */ /* 0x0003640000300800 */
[----:B-1---5:R-:W-:Y:S05]  /*1ee10*/  BRA `(.L_x_1431) ;  /* 0xfffe88d000007947 */ /* 0x022fea000383ffff */
.L_x_1260:
[----:B------:R-:W-:Y:S01]  /*1ee20*/  MOV R4, 0x5 ;  /* 0x0000000500047802 */ /* 0x000fe20000000f00 */
[----:B---3--:R-:W-:Y:S01]  /*1ee30*/  IMAD.MOV.U32 R0, RZ, RZ, 0x181f ;  /* 0x0000181fff007424 */ /* 0x008fe200078e00ff */
[----:B------:R-:W-:Y:S01]  /*1ee40*/  MOV R3, 0x1ee90 ;  /* 0x0001ee9000037802 */ /* 0x000fe20000000f00 */
[----:B------:R-:W-:Y:S02]  /*1ee50*/  IMAD.MOV.U32 R2, RZ, RZ, R12 ;  /* 0x000000ffff027224 */ /* 0x000fe400078e000c */
[----:B------:R3:W-:Y:S04]  /*1ee60*/  STL [R1+0x84], R4 ;  /* 0x0000840401007387 */ /* 0x0007e80000100800 */
[----:B------:R3:W-:Y:S02]  /*1ee70*/  STL [R1+0x80], R0 ;  /* 0x0000800001007387 */ /* 0x0007e40000100800 */
[----:B-12345:R-:W-:Y:S05]  /*1ee80*/  CALL.REL.NOINC `($__internal_3_$__cuda_sm70_shflsync_idx_p) ;  /* 0x000102b000007944 */ /* 0x03efea0003c00000 */
        /* <DEDUP_REMOVED lines=10> */
.L_x_1263:
        /* <DEDUP_REMOVED lines=9> */
.L_x_1264:
        /* <DEDUP_REMOVED lines=9> */
.L_x_1267:
        /* <DEDUP_REMOVED lines=15> */
[----:B-----5:R1:W5:Y:S02]  /*1f140*/  LDL.LU R0, [R1+0x88] ;  /* 0x0000880001007983 */ /* 0x0203640000300800 */
[----:B-1---5:R-:W-:Y:S05]  /*1f150*/  BRA `(.L_x_1435) ;  /* 0xfffe896000007947 */ /* 0x022fea000383ffff */
.L_x_1269:
[----:B-1-3--:R-:W-:Y:S01]  /*1f160*/  MOV R0, 0x181f ;  /* 0x0000181f00007802 */ /* 0x00afe20000000f00 */
[----:B------:R1:W-:Y:S01]  /*1f170*/  STL [R1+0x84], RZ ;  /* 0x000084ff01007387 */ /* 0x0003e20000100800 */
[----:B------:R-:W-:Y:S01]  /*1f180*/  IMAD.MOV.U32 R2, RZ, RZ, R4 ;  /* 0x000000ffff027224 */ /* 0x000fe200078e0004 */
[----:B------:R-:W-:Y:S02]  /*1f190*/  MOV R3, 0x1f1c0 ;  /* 0x0001f1c000037802 */ /* 0x000fe40000000f00 */
[----:B------:R1:W-:Y:S04]  /*1f1a0*/  STL [R1+0x80], R0 ;  /* 0x0000800001007387 */ /* 0x0003e80000100800 */
[----:B-1---5:R-:W-:Y:S05]  /*1f1b0*/  CALL.REL.NOINC `($__internal_3_$__cuda_sm70_shflsync_idx_p) ;  /* 0x0000ff8000007944 */ /* 0x022fea0003c00000 */
[----:B-----5:R1:W5:Y:S01]  /*1f1c0*/  LDL.LU R0, [R1+0x88] ;  /* 0x0000880001007983 */ /* 0x0203620000300800 */
[----:B------:R-:W-:Y:S01]  /*1f1d0*/  MOV R11, 0x181f ;  /* 0x0000181f000b7802 */ /* 0x000fe20000000f00 */
[----:B------:R-:W-:Y:S01]  /*1f1e0*/  IMAD.MOV.U32 R2, RZ, RZ, R7 ;  /* 0x000000ffff027224 */ /* 0x000fe200078e0007 */
[----:B------:R-:W-:Y:S01]  /*1f1f0*/  MOV R3, 0x1f230 ;  /* 0x0001f23000037802 */ /* 0x000fe20000000f00 */
[----:B------:R1:W-:Y:S04]  /*1f200*/  STL [R1+0x84], RZ ;  /* 0x000084ff01007387 */ /* 0x0003e80000100800 */
[----:B------:R1:W-:Y:S02]  /*1f210*/  STL [R1+0x80], R11 ;  /* 0x0000800b01007387 */ /* 0x0003e40000100800 */
[----:B-1---5:R-:W-:Y:S05]  /*1f220*/  CALL.REL.NOINC `($__internal_3_$__cuda_sm70_shflsync_idx_p) ;  /* 0x0000ff1000007944 */ /* 0x022fea0003c00000 */
[----:B------:R-:W2:Y:S04]  /*1f230*/  LDL R11, [R1+0xa4] ;  /* 0x0000a400010b7983 */ /* 0x000ea80000100800 */
[----:B------:R-:W3:Y:S04]  /*1f240*/  LDL R2, [R1+0xe8] ;  /* 0x0000e80001027983 */ /* 0x000ee80000100800 */
[----:B------:R-:W4:Y:S04]  /*1f250*/  LDL.LU R28, [R1+0x88] ;  /* 0x00008800011c7983 */ /* 0x000f280000300800 */
[----:B------:R-:W4:Y:S01]  /*1f260*/  LDL R35, [R1+0xf4] ;  /* 0x0000f40001237983 */ /* 0x000f220000100800 */
[----:B------:R-:W-:-:S05]  /*1f270*/  IMAD.SHL.U32 R36, R137, 0x2, RZ ;  /* 0x0000000289247824 */ /* 0x000fca00078e00ff */
[----:B------:R-:W-:Y:S01]  /*1f280*/  STL [R1+0x74], R36 ;  /* 0x0000742401007387 */ /* 0x000fe20000100800 */
[----:B--2---:R-:W-:-:S04]  /*1f290*/  IMAD.WIDE R32, R11, 0x2, RZ ;  /* 0x000000020b207825 */ /* 0x004fc800078e02ff */
[----:B---3--:R-:W-:Y:S01]  /*1f2a0*/  IMAD.WIDE R2, R2, 0x2, RZ ;  /* 0x0000000202027825 */ /* 0x008fe200078e02ff */
[----:B------:R-:W-:Y:S02]  /*1f2b0*/  ISETP.GE.AND P1, PT, R11, c[0x0][0x1d4], PT ;  /* 0x000075000b007a0c */ /* 0x000fe40003f26270 */
[-C--:B----4-:R-:W-:Y:S02]  /*1f2c0*/  IADD3 R30, P3, R32, R28.reuse, RZ ;  /* 0x0000001c201e7210 */ /* 0x090fe40007f7e0ff */
[----:B------:R-:W-:Y:S02]  /*1f2d0*/  IADD3 R28, P2, R2, R28, RZ ;  /* 0x0000001c021c7210 */ /* 0x000fe40007f5e0ff */
[----:B------:R-:W-:Y:S01]  /*1f2e0*/  ISETP.GE.AND P0, PT, R35, c[0x0][0x1d4], PT ;  /* 0x0000750023007a0c */ /* 0x000fe20003f06270 */
[----:B-----5:R-:W-:Y:S01]  /*1f2f0*/  IMAD.X R31, R0, 0x1, R33, P3 ;  /* 0x00000001001f7824 */ /* 0x020fe200018e0621 */
[----:B------:R-:W-:Y:S01]  /*1f300*/  ISETP.LT.OR P3, PT, R116, 0x1, P1 ;  /* 0x000000017400780c */ /* 0x000fe20000f61670 */
[----:B------:R-:W-:Y:S01]  /*1f310*/  IMAD.X R29, R0, 0x1, R3, P2 ;  /* 0x00000001001d7824 */ /* 0x000fe200010e0603 */
[----:B------:R-:W-:Y:S01]  /*1f320*/  ISETP.LT.OR P2, PT, R116, 0x1, P0 ;  /* 0x000000017400780c */ /* 0x000fe20000741670 */
[--C-:B------:R-:W-:Y:S01]  /*1f330*/  IMAD.MOV.U32 R34, RZ, RZ, R11.reuse ;  /* 0x000000ffff227224 */ /* 0x100fe200078e000b */
[----:B------:R-:W-:-:S02]  /*1f340*/  SHF.R.S32.HI R35, RZ, 0x1f, R11 ;  /* 0x0000001fff237819 */ /* 0x000fc4000001140b */
[----:B------:R-:W-:-:S07]  /*1f350*/  IADD3 R0, R36, 0x2080, RZ ;  /* 0x0000208024007810 */ /* 0x000fce0007ffe0ff */
[----:B------:R-:W-:Y:S01]  /*1f360*/  @!PT LDS RZ, [RZ] ;  /* 0x00000000fffff984 */ /* 0x000fe20000000800 */
[----:B------:R-:W-:Y:S01]  /*1f370*/  @!PT LDS RZ, [RZ] ;  /* 0x00000000fffff984 */ /* 0x000fe20000000800 */
[----:B------:R-:W-:Y:S01]  /*1f380*/  @!PT LDS RZ, [RZ] ;  /* 0x00000000fffff984 */ /* 0x000fe20000000800 */
[----:B------:R1:W-:Y:S04]  /*1f390*/  LDGSTS.E.BYPASS.LTC128B.128 [R36+0x2080], [R30.64], !P3 ;  /* 0x020800001e247fae */ /* 0x0003e8000d901d46 */
[----:B------:R2:W-:Y:S04]  /*1f3a0*/  LDGSTS.E.BYPASS.LTC128B.128 [R36+0x3880], [R28.64], !P2 ;  /* 0x038800001c247fae */ /* 0x0005e8000d101d46 */
[----:B------:R-:W-:Y:S04]  /*1f3b0*/  STL [R1+0x78], R0 ;  /* 0x0000780001007387 */ /* 0x000fe80000100800 */
[----:B------:R-:W-:Y:S01]  /*1f3c0*/  STL.64 [R1+0xc0], R34 ;  /* 0x0000c02201007387 */ /* 0x000fe20000100a00 */
[----:B------:R-:W-:Y:S01]  /*1f3d0*/  MOV R61, R3 ;  /* 0x00000003003d7202 */ /* 0x000fe20000000f00 */
[----:B--2---:R-:W-:-:S05]  /*1f3e0*/  IMAD.MOV.U32 R28, RZ, RZ, 0x1 ;  /* 0x00000001ff1c7424 */ /* 0x004fca00078e00ff */
[----:B------:R-:W-:Y:S01]  /*1f3f0*/  STL [R1+0x84], R28 ;  /* 0x0000841c01007387 */ /* 0x000fe20000100800 */
[----:B------:R-:W-:Y:S01]  /*1f400*/  MOV R3, 0x181f ;  /* 0x0000181f00037802 */ /* 0x000fe20000000f00 */
[----:B------:R-:W-:Y:S01]  /*1f410*/  IMAD.MOV.U32 R62, RZ, RZ, R2 ;  /* 0x000000ffff3e7224 */ /* 0x000fe200078e0002 */
[----:B------:R-:W-:Y:S01]  /*1f420*/  MOV R60, R32 ;  /* 0x00000020003c7202 */ /* 0x000fe20000000f00 */
[----:B------:R-:W-:Y:S02]  /*1f430*/  IMAD.MOV.U32 R63, RZ, RZ, R33 ;  /* 0x000000ffff3f7224 */ /* 0x000fe400078e0021 */
[----:B------:R2:W-:Y:S01]  /*1f440*/  STL [R1+0x80], R3 ;  /* 0x0000800301007387 */ /* 0x0005e20000100800 */
[----:B------:R-:W-:Y:S01]  /*1f450*/  IMAD.MOV.U32 R2, RZ, RZ, R4 ;  /* 0x000000ffff027224 */ /* 0x000fe200078e0004 */
[----:B--2---:R-:W-:Y:S02]  /*1f460*/  MOV R3, 0x1f480 ;  /* 0x0001f48000037802 */ /* 0x004fe40000000f00 */
[----:B-1----:R-:W-:Y:S05]  /*1f470*/  CALL.REL.NOINC `($__internal_3_$__cuda_sm70_shflsync_idx_p) ;  /* 0x0000fcc000007944 */ /* 0x002fea0003c00000 */
        /* <DEDUP_REMOVED lines=8> */
[----:B------:R-:W2:Y:S04]  /*1f500*/  LDL.LU R2, [R1+0x88] ;  /* 0x0000880001027983 */ /* 0x000ea80000300800 */
[----:B------:R-:W3:Y:S01]  /*1f510*/  LDL R11, [R1+0x74] ;  /* 0x00007400010b7983 */ /* 0x000ee20000100800 */
[C---:B--2---:R-:W-:Y:S02]  /*1f520*/  IADD3 R28, P3, R2.reuse, R60, RZ ;  /* 0x0000003c021c7210 */ /* 0x044fe40007f7e0ff */
[----:B------:R-:W-:-:S03]  /*1f530*/  IADD3 R2, P2, R2, R62, RZ ;  /* 0x0000003e02027210 */ /* 0x000fc60007f5e0ff */
[----:B-----5:R-:W-:Y:S01]  /*1f540*/  IMAD.X R29, R0, 0x1, R63, P3 ;  /* 0x00000001001d7824 */ /* 0x020fe200018e063f */
[----:B------:R-:W-:Y:S01]  /*1f550*/  ISETP.LT.OR P3, PT, R116, 0x11, P1 ;  /* 0x000000117400780c */ /* 0x000fe20000f61670 */
[----:B------:R-:W-:Y:S01]  /*1f560*/  IMAD.X R3, R0, 0x1, R61, P2 ;  /* 0x0000000100037824 */ /* 0x000fe200010e063d */
[----:B------:R-:W-:Y:S01]  /*1f570*/  ISETP.LT.OR P2, PT, R116, 0x11, P0 ;  /* 0x000000117400780c */ /* 0x000fe20000741670 */
[----:B------:R-:W-:-:S05]  /*1f580*/  IMAD.MOV.U32 R0, RZ, RZ, 0x181f ;  /* 0x0000181fff007424 */ /* 0x000fca00078e00ff */
[----:B------:R1:W-:Y:S05]  /*1f590*/  STL [R1+0x80], R0 ;  /* 0x0000800001007387 */ /* 0x0003ea0000100800 */
[----:B------:R-:W-:Y:S01]  /*1f5a0*/  @!PT LDS RZ, [RZ] ;  /* 0x00000000fffff984 */ /* 0x000fe20000000800 */
[----:B------:R-:W-:Y:S01]  /*1f5b0*/  @!PT LDS RZ, [RZ] ;  /* 0x00000000fffff984 */ /* 0x000fe20000000800 */
[----:B------:R-:W-:Y:S01]  /*1f5c0*/  @!PT LDS RZ, [RZ] ;  /* 0x00000000fffff984 */ /* 0x000fe20000000800 */
[----:B---3--:R1:W-:Y:S04]  /*1f5d0*/  LDGSTS.E.BYPASS.LTC128B.128 [R11+0x2880], [R28.64], !P3 ;  /* 0x028800001c0b7fae */ /* 0x0083e8000d901d46 */
[----:B------:R2:W-:Y:S02]  /*1f5e0*/  LDGSTS.E.BYPASS.LTC128B.128 [R11+0x4080], [R2.64], !P2 ;  /* 0x04080000020b7fae */ /* 0x0005e4000d101d46 */
[----:B--2---:R-:W-:Y:S01]  /*1f5f0*/  IMAD.MOV.U32 R2, RZ, RZ, R4 ;  /* 0x000000ffff027224 */ /* 0x004fe200078e0004 */
[----:B------:R-:W-:Y:S01]  /*1f600*/  MOV R3, 0x1f640 ;  /* 0x0001f64000037802 */ /* 0x000fe20000000f00 */
[----:B------:R-:W-:-:S05]  /*1f610*/  IMAD.MOV.U32 R4, RZ, RZ, 0x2 ;  /* 0x00000002ff047424 */ /* 0x000fca00078e00ff */
[----:B------:R1:W-:Y:S02]  /*1f620*/  STL [R1+0x84], R4 ;  /* 0x0000840401007387 */ /* 0x0003e40000100800 */
[----:B-1----:R-:W-:Y:S05]  /*1f630*/  CALL.REL.NOINC `($__internal_3_$__cuda_sm70_shflsync_idx_p) ;  /* 0x0000fb0000007944 */ /* 0x002fea0003c00000 */
[----:B------:R1:W5:Y:S02]  /*1f640*/  LDL.LU R11, [R1+0x88] ;  /* 0x00008800010b7983 */ /* 0x0003640000300800 */
[----:B-----5:R-:W-:Y:S01]  /*1f650*/  MOV R4, 0x2 ;  /* 0x0000000200047802 */ /* 0x020fe20000000f00 */
[----:B------:R-:W-:Y:S01]  /*1f660*/  IMAD.MOV.U32 R0, RZ, RZ, 0x181f ;  /* 0x0000181fff007424 */ /* 0x000fe200078e00ff */
[----:B------:R-:W-:Y:S01]  /*1f670*/  MOV R3, 0x1f6c0 ;  /* 0x0001f6c000037802 */ /* 0x000fe20000000f00 */
[----:B------:R-:W-:Y:S02]  /*1f680*/  IMAD.MOV.U32 R2, RZ, RZ, R7 ;  /* 0x000000ffff027224 */ /* 0x000fe400078e0007 */
[----:B------:R1:W-:Y:S04]  /*1f690*/  STL [R1+0x84], R4 ;  /* 0x0000840401007387 */ /* 0x0003e80000100800 */
[----:B------:R1:W-:Y:S02]  /*1f6a0*/  STL [R1+0x80], R0 ;  /* 0x0000800001007387 */ /* 0x0003e40000100800 */
[----:B-1----:R-:W-:Y:S05]  /*1f6b0*/  CALL.REL.NOINC `($__internal_3_$__cuda_sm70_shflsync_idx_p) ;  /* 0x0000fa8000007944 */ /* 0x002fea0003c00000 */
[----:B-----5:R1:W5:Y:S02]  /*1f6c0*/  LDL.LU R4, [R1+0x88] ;  /* 0x0000880001047983 */ /* 0x0203640000300800 */
[----:B-1---5:R-:W-:Y:S05]  /*1f6d0*/  BRA `(.L_x_1436) ;  /* 0xfffe953000007947 */ /* 0x022fea000383ffff */
.L_x_1272:
[----:B------:R-:W-:Y:S01]  /*1f6e0*/  MOV R0, 0x181f ;  /* 0x0000181f00007802 */ /* 0x000fe20000000f00 */
[----:B------:R2:W-:Y:S01]  /*1f6f0*/  STL [R1+0x84], RZ ;  /* 0x000084ff01007387 */ /* 0x0005e20000100800 */
[----:B------:R-:W-:Y:S01]  /*1f700*/  IMAD.MOV.U32 R2, RZ, RZ, R4 ;  /* 0x000000ffff027224 */ /* 0x000fe200078e0004 */
[----:B------:R-:W-:-:S02]  /*1f710*/  MOV R3, 0x1f740 ;  /* 0x0001f74000037802 */ /* 0x000fc40000000f00 */
[----:B------:R2:W-:Y:S04]  /*1f720*/  STL [R1+0x80], R0 ;  /* 0x0000800001007387 */ /* 0x0005e80000100800 */
[----:B-12--5:R-:W-:Y:S05]  /*1f730*/  CALL.REL.NOINC `($__internal_3_$__cuda_sm70_shflsync_idx_p) ;  /* 0x0000fa0000007944 */ /* 0x026fea0003c00000 */
[----:B------:R1:W5:Y:S02]  /*1f740*/  LDL.LU R13, [R1+0x88] ;  /* 0x00008800010d7983 */ /* 0x0003640000300800 */
[----:B-1---5:R-:W-:Y:S05]  /*1f750*/  BRA `(.L_x_1437) ;  /* 0xfffea0e000007947 */ /* 0x022fea000383ffff */
.L_x_1273:
[----:B------:R-:W-:Y:S01]  /*1f760*/  MOV R0, 0x181f ;  /* 0x0000181f00007802 */ /* 0x000fe20000000f00 */
[----:B------:R4:W-:Y:S01]  /*1f770*/  STL [R1+0x84], RZ ;  /* 0x000084ff01007387 */ /* 0x0009e20000100800 */
[----:B------:R-:W-:Y:S01]  /*1f780*/  IMAD.MOV.U32 R2, RZ, RZ, R18 ;  /* 0x000000ffff027224 */ /* 0x000fe200078e0012 */
[----:B------:R-:W-:Y:S02]  /*1f790*/  MOV R3, 0x1f7c0 ;  /* 0x0001f7c000037802 */ /* 0x000fe40000000f00 */
[----:B------:R4:W-:Y:S04]  /*1f7a0*/  STL [R1+0x80], R0 ;  /* 0x0000800001007387 */ /* 0x0009e80000100800 */
[----:B-12345:R-:W-:Y:S05]  /*1f7b0*/  CALL.REL.NOINC `($__internal_3_$__cuda_sm70_shflsync_idx_p) ;  /* 0x0000f98000007944 */ /* 0x03efea0003c00000 */
[----:B------:R-:W2:Y:S04]  /*1f7c0*/  LDL R7, [R1+0xf4] ;  /* 0x0000f40001077983 */ /* 0x000ea80000100800 */
[----:B------:R-:W3:Y:S04]  /*1f7d0*/  LDL.64 R16, [R1+0xc0] ;  /* 0x0000c00001107983 */ /* 0x000ee80000100a00 */
[----:B------:R-:W4:Y:S04]  /*1f7e0*/  LDL R11, [R1+0xe8] ;  /* 0x0000e800010b7983 */ /* 0x000f280000100800 */
[----:B------:R-:W4:Y:S04]  /*1f7f0*/  LDL R3, [R1+0xa4] ;  /* 0x0000a40001037983 */ /* 0x000f280000100800 */
[----:B------:R-:W4:Y:S04]  /*1f800*/  LDL.LU R2, [R1+0x88] ;  /* 0x0000880001027983 */ /* 0x000f280000300800 */
[----:B------:R-:W4:Y:S04]  /*1f810*/  LDL R12, [R1+0xf0] ;  /* 0x0000f000010c7983 */ /* 0x000f280000100800 */
[----:B-----5:R-:W4:Y:S01]  /*1f820*/  LDL R0, [R1+0x74] ;  /* 0x0000740001007983 */ /* 0x020f220000100800 */
[----:B--2---:R-:W-:-:S03]  /*1f830*/  ISETP.GE.AND P3, PT, R7, c[0x0][0x1d4], PT ;  /* 0x0000750007007a0c */ /* 0x004fc60003f66270 */
[----:B------:R1:W5:Y:S01]  /*1f840*/  LDL R7, [R1+0xa0] ;  /* 0x0000a00001077983 */ /* 0x0003620000100800 */
[C---:B---3--:R-:W-:Y:S02]  /*1f850*/  IMAD.SHL.U32 R6, R16.reuse, 0x2, RZ ;  /* 0x0000000210067824 */ /* 0x048fe400078e00ff */
[----:B----4-:R-:W-:Y:S01]  /*1f860*/  IMAD.SHL.U32 R14, R11, 0x2, RZ ;  /* 0x000000020b0e7824 */ /* 0x010fe200078e00ff */
[----:B------:R-:W-:Y:S02]  /*1f870*/  SHF.L.U64.HI R15, R16, 0x1, R17 ;  /* 0x00000001100f7819 */ /* 0x000fe40000010211 */
[----:B------:R-:W-:Y:S02]  /*1f880*/  ISETP.GE.AND P2, PT, R3, c[0x0][0x1d4], PT ;  /* 0x0000750003007a0c */ /* 0x000fe40003f46270 */
[C---:B------:R-:W-:Y:S02]  /*1f890*/  IADD3 R20, P1, R2.reuse, R6, RZ ;  /* 0x0000000602147210 */ /* 0x040fe40007f3e0ff */
[----:B------:R-:W-:-:S02]  /*1f8a0*/  IADD3 R2, P0, R2, R14, RZ ;  /* 0x0000000e02027210 */ /* 0x000fc40007f1e0ff */
[----:B------:R-:W-:Y:S01]  /*1f8b0*/  SHF.L.U64.HI R16, R11, 0x1, R12 ;  /* 0x000000010b107819 */ /* 0x000fe2000001020c */
[----:B------:R-:W-:-:S04]  /*1f8c0*/  IMAD.X R21, R13, 0x1, R15, P1 ;  /* 0x000000010d157824 */ /* 0x000fc800008e060f */
[----:B------:R-:W-:Y:S02]  /*1f8d0*/  IMAD.X R3, R13, 0x1, R16, P0 ;  /* 0x000000010d037824 */ /* 0x000fe400000e0610 */
[----:B------:R-:W-:Y:S01]  /*1f8e0*/  @!PT LDS RZ, [RZ] ;  /* 0x00000000fffff984 */ /* 0x000fe20000000800 */
[----:B------:R-:W-:Y:S01]  /*1f8f0*/  @!PT LDS RZ, [RZ] ;  /* 0x00000000fffff984 */ /* 0x000fe20000000800 */
[----:B------:R-:W-:Y:S01]  /*1f900*/  @!PT LDS RZ, [RZ] ;  /* 0x00000000fffff984 */ /* 0x000fe20000000800 */
[----:B------:R2:W-:Y:S01]  /*1f910*/  LDGSTS.E.BYPASS.LTC128B.128 [R0+0x5080], [R20.64], !P2 ;  /* 0x0508000014007fae */ /* 0x0005e2000d101d46 */
[----:B------:R-:W-:-:S03]  /*1f920*/  IMAD.MOV.U32 R12, RZ, RZ, 0x1 ;  /* 0x00000001ff0c7424 */ /* 0x000fc600078e00ff */
[----:B------:R2:W-:Y:S04]  /*1f930*/  LDGSTS.E.BYPASS.LTC128B.128 [R0+0x6880], [R2.64], !P3 ;  /* 0x0688000002007fae */ /* 0x0005e8000d901d46 */
[----:B------:R1:W-:Y:S01]  /*1f940*/  STL [R1+0x84], R12 ;  /* 0x0000840c01007387 */ /* 0x0003e20000100800 */
[----:B--2---:R-:W-:-:S05]  /*1f950*/  IMAD.MOV.U32 R0, RZ, RZ, 0x181f ;  /* 0x0000181fff007424 */ /* 0x004fca00078e00ff */
[----:B------:R1:W-:Y:S01]  /*1f960*/  STL [R1+0x80], R0 ;  /* 0x0000800001007387 */ /* 0x0003e20000100800 */
[----:B------:R-:W-:Y:S01]  /*1f970*/  SEL R11, RZ, 0x10, P2 ;  /* 0x00000010ff0b7807 */ /* 0x000fe20001000000 */
[----:B------:R-:W-:Y:S01]  /*1f980*/  IMAD.MOV.U32 R2, RZ, RZ, R4 ;  /* 0x000000ffff027224 */ /* 0x000fe200078e0004 */
[----:B------:R-:W-:Y:S02]  /*1f990*/  MOV R3, 0x1f9b0 ;  /* 0x0001f9b000037802 */ /* 0x000fe40000000f00 */
[----:B-1---5:R-:W-:Y:S05]  /*1f9a0*/  CALL.REL.NOINC `($__internal_3_$__cuda_sm70_shflsync_idx_p) ;  /* 0x0000f79000007944 */ /* 0x022fea0003c00000 */
[----:B-----5:R1:W5:Y:S01]  /*1f9b0*/  LDL.LU R0, [R1+0x88] ;  /* 0x0000880001007983 */ /* 0x0203620000300800 */
[----:B------:R-:W-:Y:S01]  /*1f9c0*/  MOV R13, 0x1 ;  /* 0x00000001000d7802 */ /* 0x000fe20000000f00 */
[----:B------:R-:W-:Y:S01]  /*1f9d0*/  IMAD.MOV.U32 R12, RZ, RZ, 0x181f ;  /* 0x0000181fff0c7424 */ /* 0x000fe200078e00ff */
[----:B------:R-:W-:Y:S01]  /*1f9e0*/  MOV R3, 0x1fa30 ;  /* 0x0001fa3000037802 */ /* 0x000fe20000000f00 */
[----:B------:R-:W-:Y:S02]  /*1f9f0*/  IMAD.MOV.U32 R2, RZ, RZ, R18 ;  /* 0x000000ffff027224 */ /* 0x000fe400078e0012 */
[----:B------:R1:W-:Y:S04]  /*1fa00*/  STL [R1+0x84], R13 ;  /* 0x0000840d01007387 */ /* 0x0003e80000100800 */
[----:B------:R1:W-:Y:S02]  /*1fa10*/  STL [R1+0x80], R12 ;  /* 0x0000800c01007387 */ /* 0x0003e40000100800 */
[----:B-1---5:R-:W-:Y:S05]  /*1fa20*/  CALL.REL.NOINC `($__internal_3_$__cuda_sm70_shflsync_idx_p) ;  /* 0x0000f71000007944 */ /* 0x022fea0003c00000 */
[----:B------:R-:W2:Y:S04]  /*1fa30*/  LDL.LU R3, [R1+0x88] ;  /* 0x0000880001037983 */ /* 0x000ea80000300800 */
[----:B------:R-:W3:Y:S01]  /*1fa40*/  LDL R17, [R1+0x74] ;  /* 0x0000740001117983 */ /* 0x000ee20000100800 */
[----:B------:R-:W-:-:S02]  /*1fa50*/  IADD3 R12, -R11, 0x10, RZ ;  /* 0x000000100b0c7810 */ /* 0x000fc40007ffe1ff */
[----:B------:R-:W-:Y:S02]  /*1fa60*/  IADD3 R2, -R7, 0x10, RZ ;  /* 0x0000001007027810 */ /* 0x000fe40007ffe1ff */
[----:B------:R-:W-:Y:S02]  /*1fa70*/  LOP3.LUT R12, R12, 0xf, RZ, 0xc0, !PT ;  /* 0x0000000f0c0c7812 */ /* 0x000fe400078ec0ff */
[----:B------:R-:W-:Y:S02]  /*1fa80*/  ISETP.NE.U32.AND P3, PT, R11, RZ, PT ;  /* 0x000000ff0b00720c */ /* 0x000fe40003f65070 */
[----:B------:R-:W-:Y:S02]  /*1fa90*/  LOP3.LUT R2, R2, 0xf, RZ, 0xc0, !PT ;  /* 0x0000000f02027812 */ /* 0x000fe400078ec0ff */
[----:B------:R-:W-:Y:S02]  /*1faa0*/  ISETP.NE.U32.AND P2, PT, R7, RZ, PT ;  /* 0x000000ff0700720c */ /* 0x000fe40003f45070 */
[----:B--2---:R-:W-:-:S04]  /*1fab0*/  IADD3 R12, P1, P0, R12, R3, R6 ;  /* 0x000000030c0c7210 */ /* 0x004fc8000783e006 */
[----:B-----5:R-:W-:Y:S02]  /*1fac0*/  IADD3.X R13, RZ, R0, R15, P1, P0 ;  /* 0x00000000ff0d7210 */ /* 0x020fe40000fe040f */
[----:B------:R-:W-:-:S03]  /*1fad0*/  IADD3 R2, P1, P0, R2, R3, R14 ;  /* 0x0000000302027210 */ /* 0x000fc6000783e00e */
[----:B------:R-:W-:Y:S01]  /*1fae0*/  @!PT LDS RZ, [RZ] ;  /* 0x00000000fffff984 */ /* 0x000fe20000000800 */
[----:B------:R-:W-:Y:S01]  /*1faf0*/  @!PT LDS RZ, [RZ] ;  /* 0x00000000fffff984 */ /* 0x000fe20000000800 */
[----:B------:R-:W-:Y:S01]  /*1fb00*/  @!PT LDS RZ, [RZ] ;  /* 0x00000000fffff984 */ /* 0x000fe20000000800 */
[----:B---3--:R1:W-:Y:S01]  /*1fb10*/  LDGSTS.E.BYPASS.LTC128B.128.ZFILL [R17+0x5880], [R12.64], P3 ;  /* 0x058800000c117fae */ /* 0x0083e20009941d46 */
[----:B------:R-:W-:Y:S01]  /*1fb20*/  IADD3.X R3, RZ, R0, R16, P1, P0 ;  /* 0x00000000ff037210 */ /* 0x000fe20000fe0410 */
[----:B------:R-:W-:-:S04]  /*1fb30*/  IMAD.MOV.U32 R0, RZ, RZ, 0x181f ;  /* 0x0000181fff007424 */ /* 0x000fc800078e00ff */
[----:B------:R2:W-:Y:S04]  /*1fb40*/  LDGSTS.E.BYPASS.LTC128B.128.ZFILL [R17+0x7080], [R2.64], P2 ;  /* 0x0708000002117fae */ /* 0x0005e80009141d46 */
[----:B------:R1:W-:Y:S01]  /*1fb50*/  STL [R1+0x80], R0 ;  /* 0x0000800001007387 */ /* 0x0003e20000100800 */
        /* <DEDUP_REMOVED lines=15> */
.L_x_1274:
[----:B------:R-:W-:Y:S01]  /*1fc50*/  MOV R0, 0x1c1f ;  /* 0x00001c1f00007802 */ /* 0x000fe20000000f00 */
[----:B------:R1:W-:Y:S01]  /*1fc60*/  STL [R1+0x84], RZ ;  /* 0x000084ff01007387 */ /* 0x0003e20000100800 */
[----:B------:R-:W-:Y:S01]  /*1fc70*/  IMAD.MOV.U32 R2, RZ, RZ, R6 ;  /* 0x000000ffff027224 */ /* 0x000fe200078e0006 */
[----:B------:R-:W-:-:S02]  /*1fc80*/  MOV R3, 0x1fcb0 ;  /* 0x0001fcb000037802 */ /* 0x000fc40000000f00 */
[----:B------:R1:W-:Y:S04]  /*1fc90*/  STL [R1+0x80], R0 ;  /* 0x0000800001007387 */ /* 0x0003e80000100800 */
[----:B-1----:R-:W-:Y:S05]  /*1fca0*/  CALL.REL.NOINC `($__internal_3_$__cuda_sm70_shflsync_idx_p) ;  /* 0x0000f49000007944 */ /* 0x002fea0003c00000 */
[----:B------:R1:W5:Y:S02]  /*1fcb0*/  LDL.LU R3, [R1+0x88] ;  /* 0x0000880001037983 */ /* 0x0003640000300800 */
[----:B-1---5:R-:W-:Y:S05]  /*1fcc0*/  BRA `(.L_x_1439) ;  /* 0xfffea1e000007947 */ /* 0x022fea000383ffff */
.L_x_1279:
[----:B------:R-:W-:Y:S01]  /*1fcd0*/  MOV R4, 0x1 ;  /* 0x0000000100047802 */ /* 0x000fe20000000f00 */
[----:B------:R-:W-:Y:S01]  /*1fce0*/  IMAD.MOV.U32 R0, RZ, RZ, 0x1c1f ;  /* 0x00001c1fff007424 */ /* 0x000fe200078e00ff */
[----:B------:R-:W-:Y:S01]  /*1fcf0*/  MOV R3, 0x1fd40 ;  /* 0x0001fd4000037802 */ /* 0x000fe20000000f00 */
[----:B------:R-:W-:Y:S02]  /*1fd00*/  IMAD.MOV.U32 R2, RZ, RZ, R6 ;  /* 0x000000ffff027224 */ /* 0x000fe400078e0006 */
[----:B------:R1:W-:Y:S04]  /*1fd10*/  STL [R1+0x84], R4 ;  /* 0x0000840401007387 */ /* 0x0003e80000100800 */
[----:B------:R1:W-:Y:S02]  /*1fd20*/  STL [R1+0x80], R0 ;  /* 0x0000800001007387 */ /* 0x0003e40000100800 */
[----:B-1----:R-:W-:Y:S05]  /*1fd30*/  CALL.REL.NOINC `($__internal_3_$__cuda_sm70_shflsync_idx_p) ;  /* 0x0000f40000007944 */ /* 0x002fea0003c00000 */
[----:B------:R1:W5:Y:S02]  /*1fd40*/  LDL.LU R3, [R1+0x88] ;  /* 0x0000880001037983 */ /* 0x0003640000300800 */
[----:B-1---5:R-:W-:Y:S05]  /*1fd50*/  BRA `(.L_x_1440) ;  /* 0xfffea86000007947 */ /* 0x022fea000383ffff */
.L_x_1284:
[----:B------:R-:W-:Y:S01]  /*1fd60*/  MOV R4, 0x2 ;  /* 0x0000000200047802 */ /* 0x000fe20000000f00 */
[----:B------:R-:W-:Y:S01]  /*1fd70*/  IMAD.MOV.U32 R0, RZ, RZ, 0x1c1f ;  /* 0x00001c1fff007424 */ /* 0x000fe200078e00ff */
[----:B------:R-:W-:Y:S01]  /*1fd80*/  MOV R3, 0x1fdd0 ;  /* 0x0001fdd000037802 */ /* 0x000fe20000000f00 */
[----:B------:R-:W-:-:S02]  /*1fd90*/  IMAD.MOV.U32 R2, RZ, RZ, R6 ;  /* 0x000000ffff027224 */ /* 0x000fc400078e0006 */
[----:B------:R1:W-:Y:S04]  /*1fda0*/  STL [R1+0x84], R4 ;  /* 0x0000840401007387 */ /* 0x0003e80000100800 */
[----:B------:R1:W-:Y:S02]  /*1fdb0*/  STL [R1+0x80], R0 ;  /* 0x0000800001007387 */ /* 0x0003e40000100800 */
[----:B-1----:R-:W-:Y:S05]  /*1fdc0*/  CALL.REL.NOINC `($__internal_3_$__cuda_sm70_shflsync_idx_p) ;  /* 0x0000f37000007944 */ /* 0x002fea0003c00000 */
[----:B------:R1:W5:Y:S02]  /*1fdd0*/  LDL.LU R3, [R1+0x88] ;  /* 0x0000880001037983 */ /* 0x0003640000300800 */
[----:B-1---5:R-:W-:Y:S05]  /*1fde0*/  BRA `(.L_x_1441) ;  /* 0xfffeadb000007947 */ /* 0x022fea000383ffff */
.L_x_1289:
        /* <DEDUP_REMOVED lines=9> */
.L_x_1294:
[----:B------:R-:W-:Y:S01]  /*1fe80*/  IMAD.MOV.U32 R4, RZ, RZ, R0 ;  /* 0x000000ffff047224 */ /* 0x000fe200078e0000 */
[----:B------:R-:W-:-:S02]  /*1fe90*/  MOV R3, 0x2 ;  /* 0x0000000200037802 */ /* 0x000fc40000000f00 */
[----:B------:R-:W-:Y:S02]  /*1fea0*/  MOV R2, 0x1fec0 ;  /* 0x0001fec000027802 */ /* 0x000fe40000000f00 */
[----:B------:R-:W-:Y:S05]  /*1feb0*/  CALL.REL.NOINC `($__internal_2_$__cuda_sm70_shflsync_bfly_p) ;  /* 0x0000f22000007944 */ /* 0x000fea0003c00000 */
[----:B------:R-:W-:Y:S01]  /*1fec0*/  MOV R139, R51 ;  /* 0x00000033008b7202 */ /* 0x000fe20000000f00 */
[----:B------:R-:W-:Y:S05]  /*1fed0*/  BRA `(.L_x_1443) ;  /* 0xfffebb4000007947 */ /* 0x000fea000383ffff */
.L_x_1295:
[----:B------:R-:W-:Y:S01]  /*1fee0*/  IMAD.MOV.U32 R4, RZ, RZ, R139 ;  /* 0x000000ffff047224 */ /* 0x000fe200078e008b */
[----:B------:R-:W-:Y:S02]  /*1fef0*/  MOV R3, 0x1 ;  /* 0x0000000100037802 */ /* 0x000fe40000000f00 */
[----:B------:R-:W-:Y:S02]  /*1ff00*/  MOV R2, 0x1ff20 ;  /* 0x0001ff2000027802 */ /* 0x000fe40000000f00 */
[----:B-1----:R-:W-:Y:S05]  /*1ff10*/  CALL.REL.NOINC `($__internal_2_$__cuda_sm70_shflsync_bfly_p) ;  /* 0x0000f1c000007944 */ /* 0x002fea0003c00000 */
[----:B------:R-:W-:Y:S01]  /*1ff20*/  FMNMX.FTZ R139, R139, R51, !PT ;  /* 0x000000338b8b7209 */ /* 0x000fe20007810000 */
[----:B------:R-:W-:Y:S01]  /*1ff30*/  IMAD.MOV.U32 R4, RZ, RZ, R140 ;  /* 0x000000ffff047224 */ /* 0x000fe200078e008c */
[----:B------:R-:W-:Y:S01]  /*1ff40*/  MOV R2, 0x1ff70 ;  /* 0x0001ff7000027802 */ /* 0x000fe20000000f00 */
[----:B------:R-:W-:Y:S02]  /*1ff50*/  IMAD.MOV.U32 R3, RZ, RZ, 0x2 ;  /* 0x00000002ff037424 */ /* 0x000fe400078e00ff */
[----:B------:R-:W-:Y:S05]  /*1ff60*/  CALL.REL.NOINC `($__internal_2_$__cuda_sm70_shflsync_bfly_p) ;  /* 0x0000f17000007944 */ /* 0x000fea0003c00000 */
[----:B------:R-:W-:Y:S01]  /*1ff70*/  FMNMX.FTZ R140, R140, R51, !PT ;  /* 0x000000338c8c7209 */ /* 0x000fe20007810000 */
[----:B------:R-:W-:Y:S01]  /*1ff80*/  IMAD.MOV.U32 R3, RZ, RZ, 0x1 ;  /* 0x00000001ff037424 */ /* 0x000fe200078e00ff */
[----:B------:R-:W-:-:S03]  /*1ff90*/  MOV R2, 0x1ffc0 ;  /* 0x0001ffc000027802 */ /* 0x000fc60000000f00 */
[----:B------:R-:W-:Y:S02]  /*1ffa0*/  IMAD.MOV.U32 R4, RZ, RZ, R140 ;  /* 0x000000ffff047224 */ /* 0x000fe400078e008c */
[----:B------:R-:W-:Y:S05]  /*1ffb0*/  CALL.REL.NOINC `($__internal_2_$__cuda_sm70_shflsync_bfly_p) ;  /* 0x0000f12000007944 */ /* 0x000fea0003c00000 */
        /* <DEDUP_REMOVED lines=20> */
[----:B------:R-:W-:Y:S01]  /*20100*/  MOV R7, R51 ;  /* 0x0000003300077202 */ /* 0x000fe20000000f00 */
[----:B------:R-:W-:Y:S05]  /*20110*/  BRA `(.L_x_1444) ;  /* 0xfffeb9f000007947 */ /* 0x000fea000383ffff */
.L_x_1303:
[----:B------:R1:W-:Y:S01]  /*20120*/  STL [R1+0x84], RZ ;  /* 0x000084ff01007387 */ /* 0x0003e20000100800 */
[----:B------:R-:W-:Y:S01]  /*20130*/  MOV R6, 0x181f ;  /* 0x0000181f00067802 */ /* 0x000fe20000000f00 */
[----:B------:R-:W-:Y:S01]  /*20140*/  IMAD.MOV.U32 R2, RZ, RZ, R0 ;  /* 0x000000ffff027224 */ /* 0x000fe200078e0000 */
[----:B------:R-:W-:Y:S03]  /*20150*/  MOV R3, 0x20180 ;  /* 0x0002018000037802 */ /* 0x000fe60000000f00 */
[----:B------:R1:W-:Y:S04]  /*20160*/  STL [R1+0x80], R6 ;  /* 0x0000800601007387 */ /* 0x0003e80000100800 */
[----:B-1----:R-:W-:Y:S05]  /*20170*/  CALL.REL.NOINC `($__internal_3_$__cuda_sm70_shflsync_idx_p) ;  /* 0x0000efc000007944 */ /* 0x002fea0003c00000 */
[----:B------:R1:W5:Y:S02]  /*20180*/  LDL.LU R6, [R1+0x88] ;  /* 0x0000880001067983 */ /* 0x0003640000300800 */
[----:B-1---5:R-:W-:-:S05]  /*20190*/  BRA `(.L_x_1445) ;  /* 0xfffed25000007947 */ /* 0x022fca000383ffff */
.L_x_1304:
[----:B------:R3:W-:Y:S01]  /*201a0*/  STL [R1+0x84], RZ ;  /* 0x000084ff01007387 */ /* 0x0007e20000100800 */
[----:B------:R-:W-:Y:S01]  /*201b0*/  MOV R8, 0x181f ;  /* 0x0000181f00087802 */ /* 0x000fe20000000f00 */
[----:B------:R-:W-:Y:S01]  /*201c0*/  IMAD.MOV.U32 R2, RZ, RZ, R4 ;  /* 0x000000ffff027224 */ /* 0x000fe200078e0004 */
[----:B------:R-:W-:Y:S03]  /*201d0*/  MOV R3, 0x20200 ;  /* 0x0002020000037802 */ /* 0x000fe60000000f00 */
[----:B------:R3:W-:Y:S04]  /*201e0*/  STL [R1+0x80], R8 ;  /* 0x0000800801007387 */ /* 0x0007e80000100800 */
[----:B-123--:R-:W-:Y:S05]  /*201f0*/  CALL.REL.NOINC `($__internal_3_$__cuda_sm70_shflsync_idx_p) ;  /* 0x0000ef4000007944 */ /* 0x00efea0003c00000 */
[----:B------:R-:W2:Y:S04]  /*20200*/  LDL.LU R2, [R1+0x88] ;  /* 0x0000880001027983 */ /* 0x000ea80000300800 */
[----:B------:R-:W3:Y:S04]  /*20210*/  LDL R3, [R1+0xf4] ;  /* 0x0000f40001037983 */ /* 0x000ee80000100800 */
[----:B------:R-:W4:Y:S04]  /*20220*/  LDL R11, [R1+0xa4] ;  /* 0x0000a400010b7983 */ /* 0x000f280000100800 */
[----:B------:R-:W4:Y:S01]  /*20230*/  LDL R10, [R1+0x78] ;  /* 0x00007800010a7983 */ /* 0x000f220000100800 */
[----:B--2---:R-:W-:Y:S02]  /*20240*/  IADD3 R8, P0, R2, R238, RZ ;  /* 0x000000ee02087210 */ /* 0x004fe40007f1e0ff */
[----:B---3--:R-:W-:Y:S03]  /*20250*/  ISETP.GE.AND P1, PT, R3, c[0x0][0x1d4], PT ;  /* 0x0000750003007a0c */ /* 0x008fe60003f26270 */
[----:B------:R-:W-:Y:S01]  /*20260*/  IMAD.X R9, R6, 0x1, R239, P0 ;  /* 0x0000000106097824 */ /* 0x000fe200000e06ef */
[----:B------:R-:W-:Y:S02]  /*20270*/  IADD3 R2, P0, R2, R236, RZ ;  /* 0x000000ec02027210 */ /* 0x000fe40007f1e0ff */
[----:B----4-:R-:W-:Y:S03]  /*20280*/  ISETP.GE.AND P2, PT, R11, c[0x0][0x1d4], PT ;  /* 0x000075000b007a0c */ /* 0x010fe60003f46270 */
[----:B------:R-:W-:Y:S02]  /*20290*/  IMAD.X R3, R6, 0x1, R237, P0 ;  /* 0x0000000106037824 */ /* 0x000fe400000e06ed */
[----:B------:R1:W5:Y:S08]  /*202a0*/  LDL R6, [R1+0xa0] ;  /* 0x0000a00001067983 */ /* 0x0003700000100800 */
[----:B------:R-:W-:Y:S01]  /*202b0*/  @!PT LDS RZ, [RZ] ;  /* 0x00000000fffff984 */ /* 0x000fe20000000800 */
[----:B------:R-:W-:Y:S01]  /*202c0*/  @!PT LDS RZ, [RZ] ;  /* 0x00000000fffff984 */ /* 0x000fe20000000800 */
[----:B------:R-:W-:Y:S01]  /*202d0*/  @!PT LDS RZ, [RZ] ;  /* 0x00000000fffff984 */ /* 0x000fe20000000800 */
[----:B------:R2:W-:Y:S04]  /*202e0*/  LDGSTS.E.BYPASS.LTC128B.128 [R10], [R8.64], !P2 ;  /* 0x00000000080a7fae */ /* 0x0005e8000d101d46 */
[----:B------:R3:W-:Y:S01]  /*202f0*/  LDGSTS.E.BYPASS.LTC128B.128 [R10+0x1800], [R2.64], !P1 ;  /* 0x01800000020a7fae */ /* 0x0007e2000c901d46 */
[----:B--2---:R-:W-:Y:S02]  /*20300*/  IMAD.MOV.U32 R9, RZ, RZ, 0x1 ;  /* 0x00000001ff097424 */ /* 0x004fe400078e00ff */
[----:B------:R-:W-:Y:S02]  /*20310*/  IMAD.MOV.U32 R8, RZ, RZ, 0x181f ;  /* 0x0000181fff087424 */ /* 0x000fe400078e00ff */
[----:B---3-5:R-:W-:Y:S01]  /*20320*/  IMAD.MOV.U32 R2, RZ, RZ, R0 ;  /* 0x000000ffff027224 */ /* 0x028fe200078e0000 */
[----:B------:R1:W-:Y:S01]  /*20330*/  STL [R1+0x84], R9 ;  /* 0x0000840901007387 */ /* 0x0003e20000100800 */
[----:B------:R-:W-:Y:S03]  /*20340*/  MOV R3, 0x20370 ;  /* 0x0002037000037802 */ /* 0x000fe60000000f00 */
[----:B------:R1:W-:Y:S04]  /*20350*/  STL [R1+0x80], R8 ;  /* 0x0000800801007387 */ /* 0x0003e80000100800 */
[----:B-1----:R-:W-:Y:S05]  /*20360*/  CALL.REL.NOINC `($__internal_3_$__cuda_sm70_shflsync_idx_p) ;  /* 0x0000edd000007944 */ /* 0x002fea0003c00000 */
[----:B------:R1:W5:Y:S01]  /*20370*/  LDL.LU R8, [R1+0x88] ;  /* 0x0000880001087983 */ /* 0x0003620000300800 */
[----:B------:R-:W-:Y:S01]  /*20380*/  MOV R10, 0x1 ;  /* 0x00000001000a7802 */ /* 0x000fe20000000f00 */
[----:B------:R-:W-:Y:S01]  /*20390*/  IMAD.MOV.U32 R9, RZ, RZ, 0x181f ;  /* 0x0000181fff097424 */ /* 0x000fe200078e00ff */
[----:B------:R-:W-:Y:S01]  /*203a0*/  MOV R3, 0x203f0 ;  /* 0x000203f000037802 */ /* 0x000fe20000000f00 */
[----:B-----5:R-:W-:Y:S02]  /*203b0*/  IMAD.MOV.U32 R2, RZ, RZ, R4 ;  /* 0x000000ffff027224 */ /* 0x020fe400078e0004 */
[----:B------:R1:W-:Y:S04]  /*203c0*/  STL [R1+0x84], R10 ;  /* 0x0000840a01007387 */ /* 0x0003e80000100800 */
[----:B------:R1:W-:Y:S02]  /*203d0*/  STL [R1+0x80], R9 ;  /* 0x0000800901007387 */ /* 0x0003e40000100800 */
[----:B-1----:R-:W-:Y:S05]  /*203e0*/  CALL.REL.NOINC `($__internal_3_$__cuda_sm70_shflsync_idx_p) ;  /* 0x0000ed5000007944 */ /* 0x002fea0003c00000 */
[----:B------:R-:W2:Y:S04]  /*203f0*/  LDL R2, [R1+0xa4] ;  /* 0x0000a40001027983 */ /* 0x000ea80000100800 */
[----:B------:R-:W3:Y:S04]  /*20400*/  LDL.LU R10, [R1+0x88] ;  /* 0x00008800010a7983 */ /* 0x000ee80000300800 */
[----:B------:R-:W4:Y:S01]  /*20410*/  LDL R9, [R1+0x78] ;  /* 0x0000780001097983 */ /* 0x000f220000100800 */
[----:B--2---:R-:W-:Y:S02]  /*20420*/  ISETP.GE.AND P1, PT, R2, c[0x0][0x1d4], PT ;  /* 0x0000750002007a0c */ /* 0x004fe40003f26270 */
[----:B---3--:R-:W-:Y:S05]  /*20430*/  IADD3 R2, P0, R10, R238, RZ ;  /* 0x000000ee0a027210 */ /* 0x008fea0007f1e0ff */
[----:B------:R-:W-:Y:S06]  /*20440*/  IMAD.X R3, R8, 0x1, R239, P0 ;  /* 0x0000000108037824 */ /* 0x000fec00000e06ef */
[----:B------:R-:W-:Y:S01]  /*20450*/  @!PT LDS RZ, [RZ] ;  /* 0x00000000fffff984 */ /* 0x000fe20000000800 */
[----:B------:R-:W-:Y:S01]  /*20460*/  @!PT LDS RZ, [RZ] ;  /* 0x00000000fffff984 */ /* 0x000fe20000000800 */
[----:B------:R-:W-:Y:S01]  /*20470*/  @!PT LDS RZ, [RZ] ;  /* 0x00000000fffff984 */ /* 0x000fe20000000800 */
[----:B----4-:R1:W-:Y:S02]  /*20480*/  LDGSTS.E.BYPASS.LTC128B.128 [R9+0x800], [R2.64], !P1 ;  /* 0x0080000002097fae */ /* 0x0103e4000c901d46 */
[----:B-1----:R-:W-:Y:S04]  /*20490*/  IADD3 R2, -R6, 0x10, RZ ;  /* 0x0000001006027810 */ /* 0x002fe80007ffe1ff */
[----:B------:R-:W-:Y:S04]  /*204a0*/  LOP3.LUT R2, R2, 0xf, RZ, 0xc0, !PT ;  /* 0x0000000f02027812 */ /* 0x000fe800078ec0ff */
[----:B------:R-:W-:Y:S04]  /*204b0*/  IADD3 R2, P1, P0, R2, R10, R236 ;  /* 0x0000000a02027210 */ /* 0x000fe8000783e0ec */
[----:B------:R-:W-:Y:S01]  /*204c0*/  IADD3.X R3, RZ, R8, R237, P1, P0 ;  /* 0x00000008ff037210 */ /* 0x000fe20000fe04ed */
[----:B------:R-:W-:Y:S01]  /*204d0*/  IMAD.MOV.U32 R8, RZ, RZ, 0x2 ;  /* 0x00000002ff087424 */ /* 0x000fe200078e00ff */
[----:B------:R-:W-:Y:S04]  /*204e0*/  ISETP.NE.U32.AND P0, PT, R6, RZ, PT ;  /* 0x000000ff0600720c */ /* 0x000fe80003f05070 */
[----:B------:R1:W-:Y:S09]  /*204f0*/  STL [R1+0x84], R8 ;  /* 0x0000840801007387 */ /* 0x0003f20000100800 */
[----:B------:R2:W-:Y:S02]  /*20500*/  LDGSTS.E.BYPASS.LTC128B.128.ZFILL [R9+0x2000], [R2.64], P0 ;  /* 0x0200000002097fae */ /* 0x0005e40008141d46 */
[----:B--2--5:R-:W-:Y:S01]  /*20510*/  IMAD.MOV.U32 R2, RZ, RZ, R0 ;  /* 0x000000ffff027224 */ /* 0x024fe200078e0000 */
[----:B------:R-:W-:Y:S01]  /*20520*/  MOV R3, 0x20560 ;  /* 0x0002056000037802 */ /* 0x000fe20000000f00 */
[----:B------:R-:W-:Y:S05]  /*20530*/  IMAD.MOV.U32 R0, RZ, RZ, 0x181f ;  /* 0x0000181fff007424 */ /* 0x000fea00078e00ff */
[----:B------:R1:W-:Y:S02]  /*20540*/  STL [R1+0x80], R0 ;  /* 0x0000800001007387 */ /* 0x0003e40000100800 */
[----:B-1----:R-:W-:Y:S05]  /*20550*/  CALL.REL.NOINC `($__internal_3_$__cuda_sm70_shflsync_idx_p) ;  /* 0x0000ebe000007944 */ /* 0x002fea0003c00000 */
[----:B-----5:R1:W5:Y:S01]  /*20560*/  LDL.LU R0, [R1+0x88] ;  /* 0x0000880001007983 */ /* 0x0203620000300800 */
[----:B------:R-:W-:Y:S01]  /*20570*/  MOV R8, 0x2 ;  /* 0x0000000200087802 */ /* 0x000fe20000000f00 */
[----:B------:R-:W-:Y:S01]  /*20580*/  IMAD.MOV.U32 R2, RZ, RZ, R4 ;  /* 0x000000ffff027224 */ /* 0x000fe200078e0004 */
[----:B------:R-:W-:Y:S01]  /*20590*/  MOV R3, 0x205e0 ;  /* 0x000205e000037802 */ /* 0x000fe20000000f00 */
[----:B------:R-:W-:Y:S02]  /*205a0*/  IMAD.MOV.U32 R4, RZ, RZ, 0x181f ;  /* 0x0000181fff047424 */ /* 0x000fe400078e00ff */
[----:B------:R1:W-:Y:S04]  /*205b0*/  STL [R1+0x84], R8 ;  /* 0x0000840801007387 */ /* 0x0003e80000100800 */
[----:B------:R1:W-:Y:S02]  /*205c0*/  STL [R1+0x80], R4 ;  /* 0x0000800401007387 */ /* 0x0003e40000100800 */
[----:B-1---5:R-:W-:Y:S05]  /*205d0*/  CALL.REL.NOINC `($__internal_3_$__cuda_sm70_shflsync_idx_p) ;  /* 0x0000eb6000007944 */ /* 0x022fea0003c00000 */
[----:B------:R1:W5:Y:S02]  /*205e0*/  LDL.LU R2, [R1+0x88] ;  /* 0x0000880001027983 */ /* 0x0003640000300800 */
[----:B-1---5:R-:W-:-:S05]  /*205f0*/  BRA `(.L_x_1446) ;  /* 0xfffecf7000007947 */ /* 0x022fca000383ffff */
.L_x_1307:
[----:B------:R2:W-:Y:S01]  /*20600*/  STL [R1+0x84], RZ ;  /* 0x000084ff01007387 */ /* 0x0005e20000100800 */
[----:B------:R-:W-:Y:S01]  /*20610*/  MOV R6, 0x181f ;  /* 0x0000181f00067802 */ /* 0x000fe20000000f00 */
[----:B------:R-:W-:Y:S01]  /*20620*/  IMAD.MOV.U32 R2, RZ, RZ, R0 ;  /* 0x000000ffff027224 */ /* 0x000fe200078e0000 */
[----:B------:R-:W-:Y:S03]  /*20630*/  MOV R3, 0x20660 ;  /* 0x0002066000037802 */ /* 0x000fe60000000f00 */
[----:B------:R2:W-:Y:S04]  /*20640*/  STL [R1+0x80], R6 ;  /* 0x0000800601007387 */ /* 0x0005e80000100800 */
[----:B-12---:R-:W-:Y:S05]  /*20650*/  CALL.REL.NOINC `($__internal_3_$__cuda_sm70_shflsync_idx_p) ;  /* 0x0000eae000007944 */ /* 0x006fea0003c00000 */
[----:B------:R1:W5:Y:S02]  /*20660*/  LDL.LU R6, [R1+0x88] ;  /* 0x0000880001067983 */ /* 0x0003640000300800 */
[----:B-1---5:R-:W-:-:S05]  /*20670*/  BRA `(.L_x_1447) ;  /* 0xfffee14000007947 */ /* 0x022fca000383ffff */
.L_x_1308:
[----:B------:R4:W-:Y:S01]  /*20680*/  STL [R1+0x84], RZ ;  /* 0x000084ff01007387 */ /* 0x0009e20000100800 */
[----:B------:R-:W-:Y:S01]  /*20690*/  MOV R8, 0x181f ;  /* 0x0000181f00087802 */ /* 0x000fe20000000f00 */
[----:B------:R-:W-:Y:S01]  /*206a0*/  IMAD.MOV.U32 R2, RZ, RZ, R4 ;  /* 0x000000ffff027224 */ /* 0x000fe200078e0004 */
[----:B------:R-:W-:Y:S03]  /*206b0*/  MOV R3, 0x206e0 ;  /* 0x000206e000037802 */ /* 0x000fe60000000f00 */
[----:B------:R4:W-:Y:S04]  /*206c0*/  STL [R1+0x80], R8 ;  /* 0x0000800801007387 */ /* 0x0009e80000100800 */
[----:B-1234-:R-:W-:Y:S05]  /*206d0*/  CALL.REL.NOINC `($__internal_3_$__cuda_sm70_shflsync_idx_p) ;  /* 0x0000ea6000007944 */ /* 0x01efea0003c00000 */
        /* <DEDUP_REMOVED lines=14> */
[----:B------:R2:W-:Y:S04]  /*207c0*/  LDGSTS.E.BYPASS.LTC128B.128 [R10+0x5080], [R8.64], !P2 ;  /* 0x05080000080a7fae */ /* 0x0005e8000d101d46 */
        /* <DEDUP_REMOVED lines=47> */
[----:B-----5:R1:W5:Y:S02]  /*20ac0*/  LDL.LU R4, [R1+0x88] ;  /* 0x0000880001047983 */ /* 0x0203640000300800 */
[----:B-1---5:R-:W-:-:S05]  /*20ad0*/  BRA `(.L_x_1448) ;  /* 0xfffede6000007947 */ /* 0x022fca000383ffff */
.L_x_1309:
[----:B------:R1:W-:Y:S01]  /*20ae0*/  STL [R1+0x84], RZ ;  /* 0x000084ff01007387 */ /* 0x0003e20000100800 */
[----:B------:R-:W-:Y:S01]  /*20af0*/  MOV R4, 0x1c1f ;  /* 0x00001c1f00047802 */ /* 0x000fe20000000f00 */
[----:B------:R-:W-:Y:S01]  /*20b00*/  IMAD.MOV.U32 R2, RZ, RZ, R6 ;  /* 0x000000ffff027224 */ /* 0x000fe200078e0006 */
[----:B------:R-:W-:Y:S03]  /*20b10*/  MOV R3, 0x20b40 ;  /* 0x00020b4000037802 */ /* 0x000fe60000000f00 */
[----:B------:R1:W-:Y:S04]  /*20b20*/  STL [R1+0x80], R4 ;  /* 0x0000800401007387 */ /* 0x0003e80000100800 */
[----:B-1----:R-:W-:Y:S05]  /*20b30*/  CALL.REL.NOINC `($__internal_3_$__cuda_sm70_shflsync_idx_p) ;  /* 0x0000e60000007944 */ /* 0x002fea0003c00000 */
[----:B-----5:R1:W5:Y:S02]  /*20b40*/  LDL.LU R4, [R1+0x88] ;  /* 0x0000880001047983 */ /* 0x0203640000300800 */
[----:B-1---5:R-:W-:-:S05]  /*20b50*/  BRA `(.L_x_1449) ;  /* 0xfffee02000007947 */ /* 0x022fca000383ffff */
.L_x_1314:
[----:B------:R-:W-:Y:S01]  /*20b60*/  MOV R10, 0x1 ;  /* 0x00000001000a7802 */ /* 0x000fe20000000f00 */
[----:B------:R-:W-:Y:S01]  /*20b70*/  IMAD.MOV.U32 R4, RZ, RZ, 0x1c1f ;  /* 0x00001c1fff047424 */ /* 0x000fe200078e00ff */
[----:B------:R-:W-:Y:S01]  /*20b80*/  MOV R3, 0x20bd0 ;  /* 0x00020bd000037802 */ /* 0x000fe20000000f00 */
[----:B------:R-:W-:Y:S02]  /*20b90*/  IMAD.MOV.U32 R2, RZ, RZ, R6 ;  /* 0x000000ffff027224 */ /* 0x000fe400078e0006 */
[----:B------:R2:W-:Y:S04]  /*20ba0*/  STL [R1+0x84], R10 ;  /* 0x0000840a01007387 */ /* 0x0005e80000100800 */
[----:B------:R2:W-:Y:S02]  /*20bb0*/  STL [R1+0x80], R4 ;  /* 0x0000800401007387 */ /* 0x0005e40000100800 */
[----:B-12---:R-:W-:Y:S05]  /*20bc0*/  CALL.REL.NOINC `($__internal_3_$__cuda_sm70_shflsync_idx_p) ;  /* 0x0000e57000007944 */ /* 0x006fea0003c00000 */
[----:B-----5:R1:W5:Y:S02]  /*20bd0*/  LDL.LU R4, [R1+0x88] ;  /* 0x0000880001047983 */ /* 0x0203640000300800 */
[----:B-1---5:R-:W-:-:S05]  /*20be0*/  BRA `(.L_x_1450) ;  /* 0xfffee5a000007947 */ /* 0x022fca000383ffff */
.L_x_1319:
[----:B------:R-:W-:Y:S01]  /*20bf0*/  MOV R10, 0x2 ;  /* 0x00000002000a7802 */ /* 0x000fe20000000f00 */
[----:B------:R-:W-:Y:S01]  /*20c00*/  IMAD.MOV.U32 R4, RZ, RZ, 0x1c1f ;  /* 0x00001c1fff047424 */ /* 0x000fe200078e00ff */
[----:B------:R-:W-:Y:S01]  /*20c10*/  MOV R3, 0x20c60 ;  /* 0x00020c6000037802 */ /* 0x000fe20000000f00 */
[----:B------:R-:W-:Y:S02]  /*20c20*/  IMAD.MOV.U32 R2, RZ, RZ, R6 ;  /* 0x000000ffff027224 */ /* 0x000fe400078e0006 */
[----:B------:R3:W-:Y:S04]  /*20c30*/  STL [R1+0x84], R10 ;  /* 0x0000840a01007387 */ /* 0x0007e80000100800 */
[----:B------:R3:W-:Y:S02]  /*20c40*/  STL [R1+0x80], R4 ;  /* 0x0000800401007387 */ /* 0x0007e40000100800 */
[----:B-123--:R-:W-:Y:S05]  /*20c50*/  CALL.REL.NOINC `($__internal_3_$__cuda_sm70_shflsync_idx_p) ;  /* 0x0000e4e000007944 */ /* 0x00efea0003c00000 */
[----:B-----5:R1:W5:Y:S02]  /*20c60*/  LDL.LU R4, [R1+0x88] ;  /* 0x0000880001047983 */ /* 0x0203640000300800 */
[----:B-1---5:R-:W-:-:S05]  /*20c70*/  BRA `(.L_x_1451) ;  /* 0xfffee9d000007947 */ /* 0x022fca000383ffff */
.L_x_1324:
[----:B------:R-:W-:Y:S01]  /*20c80*/  IMAD.MOV.U32 R4, RZ, RZ, 0x1c1f ;  /* 0x00001c1fff047424 */ /* 0x000fe200078e00ff */
[----:B------:R-:W-:Y:S01]  /*20c90*/  MOV R3, 0x20cf0 ;  /* 0x00020cf000037802 */ /* 0x000fe20000000f00 */
[----:B------:R-:W-:Y:S01]  /*20ca0*/  IMAD.MOV.U32 R2, RZ, RZ, R6 ;  /* 0x000000ffff027224 */ /* 0x000fe200078e0006 */
[----:B-123--:R-:W-:Y:S02]  /*20cb0*/  MOV R6, 0x3 ;  /* 0x0000000300067802 */ /* 0x00efe40000000f00 */
[----:B------:R1:W-:Y:S04]  /*20cc0*/  STL [R1+0x80], R4 ;  /* 0x0000800401007387 */ /* 0x0003e80000100800 */
[----:B------:R1:W-:Y:S02]  /*20cd0*/  STL [R1+0x84], R6 ;  /* 0x0000840601007387 */ /* 0x0003e40000100800 */
[----:B-1----:R-:W-:Y:S05]  /*20ce0*/  CALL.REL.NOINC `($__internal_3_$__cuda_sm70_shflsync_idx_p) ;  /* 0x0000e45000007944 */ /* 0x002fea0003c00000 */
[----:B-----5:R1:W5:Y:S02]  /*20cf0*/  LDL.LU R4, [R1+0x88] ;  /* 0x0000880001047983 */ /* 0x0203640000300800 */
[----:B-1---5:R-:W-:-:S05]  /*20d00*/  BRA `(.L_x_1452) ;  /* 0xfffeee0000007947 */ /* 0x022fca000383ffff */
.L_x_1329:
[----:B------:R-:W-:Y:S02]  /*20d10*/  MOV R3, 0x2 ;  /* 0x0000000200037802 */ /* 0x000fe40000000f00 */
[----:B------:R-:W-:Y:S02]  /*20d20*/  MOV R2, 0x20d40 ;  /* 0x00020d4000027802 */ /* 0x000fe40000000f00 */
[----:B------:R-:W-:Y:S05]  /*20d30*/  CALL.REL.NOINC `($__internal_2_$__cuda_sm70_shflsync_bfly_p) ;  /* 0x0000e3a000007944 */ /* 0x000fea0003c00000 */
[----:B------:R-:W-:Y:S01]  /*20d40*/  MOV R0, R51 ;  /* 0x0000003300007202 */ /* 0x000fe20000000f00 */
[----:B------:R-:W-:-:S05]  /*20d50*/  BRA `(.L_x_1453) ;  /* 0xfffef57000007947 */ /* 0x000fca000383ffff */
.L_x_1330:
[----:B------:R-:W-:Y:S02]  /*20d60*/  MOV R3, 0x1 ;  /* 0x0000000100037802 */ /* 0x000fe40000000f00 */
[----:B------:R-:W-:Y:S02]  /*20d70*/  MOV R2, 0x20d90 ;  /* 0x00020d9000027802 */ /* 0x000fe40000000f00 */
[----:B------:R-:W-:Y:S05]  /*20d80*/  CALL.REL.NOINC `($__internal_2_$__cuda_sm70_shflsync_bfly_p) ;  /* 0x0000e35000007944 */ /* 0x000fea0003c00000 */
[----:B------:R-:W-:Y:S01]  /*20d90*/  IMAD.MOV.U32 R3, RZ, RZ, 0x2 ;  /* 0x00000002ff037424 */ /* 0x000fe200078e00ff */
[----:B------:R-:W-:Y:S01]  /*20da0*/  FMNMX.FTZ R138, R4, R51, !PT ;  /* 0x00000033048a7209 */ /* 0x000fe20007810000 */
[----:B------:R-:W-:Y:S01]  /*20db0*/  IMAD.MOV.U32 R4, RZ, RZ, R137 ;  /* 0x000000ffff047224 */ /* 0x000fe200078e0089 */
[----:B------:R-:W-:Y:S02]  /*20dc0*/  MOV R2, 0x20de0 ;  /* 0x00020de000027802 */ /* 0x000fe40000000f00 */
[----:B------:R-:W-:Y:S05]  /*20dd0*/  CALL.REL.NOINC `($__internal_2_$__cuda_sm70_shflsync_bfly_p) ;  /* 0x0000e30000007944 */ /* 0x000fea0003c00000 */
[----:B------:R-:W-:Y:S01]  /*20de0*/  FMNMX.FTZ R4, R137, R51, !PT ;  /* 0x0000003389047209 */ /* 0x000fe20007810000 */
[----:B------:R-:W-:Y:S01]  /*20df0*/  IMAD.MOV.U32 R3, RZ, RZ, 0x1 ;  /* 0x00000001ff037424 */ /* 0x000fe200078e00ff */
        /* <DEDUP_REMOVED lines=16> */
[----:B------:R-:W-:Y:S01]  /*20f00*/  IMAD.MOV.U32 R3, RZ, RZ, 0x1 ;  /* 0x00000001ff037424 */ /* 0x000fe200078e00ff */
[----:B------:R-:W-:Y:S02]  /*20f10*/  FMNMX.FTZ R6, R6, R51, !PT ;  /* 0x0000003306067209 */ /* 0x000fe40007810000 */
[----:B------:R-:W-:Y:S03]  /*20f20*/  MOV R2, 0x20f50 ;  /* 0x00020f5000027802 */ /* 0x000fe60000000f00 */
[----:B------:R-:W-:Y:S02]  /*20f30*/  IMAD.MOV.U32 R4, RZ, RZ, R6 ;  /* 0x000000ffff047224 */ /* 0x000fe400078e0006 */
[----:B------:R-:W-:Y:S05]  /*20f40*/  CALL.REL.NOINC `($__internal_2_$__cuda_sm70_shflsync_bfly_p) ;  /* 0x0000e19000007944 */ /* 0x000fea0003c00000 */
[----:B------:R-:W-:Y:S01]  /*20f50*/  MOV R3, R51 ;  /* 0x0000003300037202 */ /* 0x000fe20000000f00 */
[----:B------:R-:W-:-:S05]  /*20f60*/  BRA `(.L_x_1454) ;  /* 0xfffef45000007947 */ /* 0x000fca000383ffff */
.L_x_1339:
        /* <DEDUP_REMOVED lines=8> */
.L_x_1340:
        /* <DEDUP_REMOVED lines=8> */
[----:B------:R-:W4:Y:S01]  /*21070*/  LDL R8, [R1+0x78] ;  /* 0x0000780001087983 */ /* 0x000f220000100800 */
[C---:B--2---:R-:W-:Y:S02]  /*21080*/  IADD3 R10, P0, R2.reuse, R240, RZ ;  /* 0x000000f0020a7210 */ /* 0x044fe40007f1e0ff */
[----:B---3--:R-:W-:Y:S03]  /*21090*/  ISETP.GE.AND P1, PT, R3, c[0x0][0x1d4], PT ;  /* 0x0000750003007a0c */ /* 0x008fe60003f26270 */
[C---:B------:R-:W-:Y:S01]  /*210a0*/  IMAD.X R11, R9.reuse, 0x1, R241, P0 ;  /* 0x00000001090b7824 */ /* 0x040fe200000e06f1 */
[----:B------:R-:W-:Y:S04]  /*210b0*/  IADD3 R2, P0, R2, R238, RZ ;  /* 0x000000ee02027210 */ /* 0x000fe80007f1e0ff */
[----:B------:R-:W-:Y:S01]  /*210c0*/  @!PT LDS RZ, [RZ] ;  /* 0x00000000fffff984 */ /* 0x000fe20000000800 */
[----:B------:R-:W-:Y:S01]  /*210d0*/  @!PT LDS RZ, [RZ] ;  /* 0x00000000fffff984 */ /* 0x000fe20000000800 */
[----:B------:R-:W-:Y:S01]  /*210e0*/  @!PT LDS RZ, [RZ] ;  /* 0x00000000fffff984 */ /* 0x000fe20000000800 */
[----:B----4-:R1:W-:Y:S01]  /*210f0*/  LDGSTS.E.BYPASS.LTC128B.128 [R8], [R10.64], !P3 ;  /* 0x000000000a087fae */ /* 0x0103e2000d901d46 */
[----:B------:R-:W-:Y:S01]  /*21100*/  IMAD.X R3, R9, 0x1, R239, P0 ;  /* 0x0000000109037824 */ /* 0x000fe200000e06ef */
[----:B------:R-:W-:Y:S04]  /*21110*/  MOV R9, 0x181f ;  /* 0x0000181f00097802 */ /* 0x000fe80000000f00 */
[----:B------:R2:W-:Y:S04]  /*21120*/  LDGSTS.E.BYPASS.LTC128B.128 [R8+0x1800], [R2.64], !P1 ;  /* 0x0180000002087fae */ /* 0x0005e8000c901d46 */
[----:B------:R3:W-:Y:S01]  /*21130*/  STL [R1+0x80], R9 ;  /* 0x0000800901007387 */ /* 0x0007e20000100800 */
[----:B-1----:R-:W-:Y:S05]  /*21140*/  IMAD.MOV.U32 R10, RZ, RZ, 0x1 ;  /* 0x00000001ff0a7424 */ /* 0x002fea00078e00ff */
[----:B------:R3:W-:Y:S01]  /*21150*/  STL [R1+0x84], R10 ;  /* 0x0000840a01007387 */ /* 0x0007e20000100800 */
[----:B--2--5:R-:W-:Y:S03]  /*21160*/  MOV R2, R4 ;  /* 0x0000000400027202 */ /* 0x024fe60000000f00 */
[----:B------:R3:W5:Y:S01]  /*21170*/  LDL R8, [R1+0xa0] ;  /* 0x0000a00001087983 */ /* 0x0007620000100800 */
[----:B------:R-:W-:Y:S03]  /*21180*/  MOV R3, 0x211a0 ;  /* 0x000211a000037802 */ /* 0x000fe60000000f00 */
[----:B---3-5:R-:W-:Y:S05]  /*21190*/  CALL.REL.NOINC `($__internal_3_$__cuda_sm70_shflsync_idx_p) ;  /* 0x0000dfa000007944 */ /* 0x028fea0003c00000 */
[----:B------:R1:W5:Y:S01]  /*211a0*/  LDL.LU R9, [R1+0x88] ;  /* 0x0000880001097983 */ /* 0x0003620000300800 */
        /* <DEDUP_REMOVED lines=9> */
[----:B--2---:R-:W-:Y:S05]  /*21240*/  IADD3 R2, P0, R11, R240, RZ ;  /* 0x000000f00b027210 */ /* 0x004fea0007f1e0ff */
[----:B------:R-:W-:Y:S05]  /*21250*/  IMAD.X R3, R9, 0x1, R241, P0 ;  /* 0x0000000109037824 */ /* 0x000fea00000e06f1 */
[----:B------:R-:W-:Y:S01]  /*21260*/  @!PT LDS RZ, [RZ] ;  /* 0x00000000fffff984 */ /* 0x000fe20000000800 */
[----:B------:R-:W-:Y:S01]  /*21270*/  @!PT LDS RZ, [RZ] ;  /* 0x00000000fffff984 */ /* 0x000fe20000000800 */
[----:B------:R-:W-:Y:S01]  /*21280*/  @!PT LDS RZ, [RZ] ;  /* 0x00000000fffff984 */ /* 0x000fe20000000800 */
[----:B---3--:R1:W-:Y:S02]  /*21290*/  LDGSTS.E.BYPASS.LTC128B.128 [R10+0x800], [R2.64], !P3 ;  /* 0x00800000020a7fae */ /* 0x0083e4000d901d46 */
        /* <DEDUP_REMOVED lines=23> */
.L_x_1343:
        /* <DEDUP_REMOVED lines=8> */
.L_x_1344:
        /* <DEDUP_REMOVED lines=8> */
[----:B------:R-:W4:Y:S02]  /*21510*/  LDL R3, [R1+0xf4] ;  /* 0x0000f40001037983 */ /* 0x000f240000100800 */
[----:B----4-:R-:W-:Y:S02]  /*21520*/  ISETP.GE.AND P1, PT, R3, c[0x0][0x1d4], PT ;  /* 0x0000750003007a0c */ /* 0x010fe40003f26270 */
[C---:B--2---:R-:W-:Y:S05]  /*21530*/  IADD3 R10, P0, R2.reuse, R240, RZ ;  /* 0x000000f0020a7210 */ /* 0x044fea0007f1e0ff */
[C---:B------:R-:W-:Y:S01]  /*21540*/  IMAD.X R11, R9.reuse, 0x1, R241, P0 ;  /* 0x00000001090b7824 */ /* 0x040fe200000e06f1 */
[----:B------:R-:W-:Y:S04]  /*21550*/  IADD3 R2, P0, R2, R238, RZ ;  /* 0x000000ee02027210 */ /* 0x000fe80007f1e0ff */
[----:B------:R-:W-:Y:S01]  /*21560*/  @!PT LDS RZ, [RZ] ;  /* 0x00000000fffff984 */ /* 0x000fe20000000800 */
[----:B------:R-:W-:Y:S01]  /*21570*/  @!PT LDS RZ, [RZ] ;  /* 0x00000000fffff984 */ /* 0x000fe20000000800 */
[----:B------:R-:W-:Y:S01]  /*21580*/  @!PT LDS RZ, [RZ] ;  /* 0x00000000fffff984 */ /* 0x000fe20000000800 */
[----:B---3--:R1:W-:Y:S01]  /*21590*/  LDGSTS.E.BYPASS.LTC128B.128 [R8+0x5080], [R10.64], !P3 ;  /* 0x050800000a087fae */ /* 0x0083e2000d901d46 */
[----:B------:R-:W-:Y:S02]  /*215a0*/  IMAD.X R3, R9, 0x1, R239, P0 ;  /* 0x0000000109037824 */ /* 0x000fe400000e06ef */
[----:B------:R-:W-:Y:S03]  /*215b0*/  IMAD.MOV.U32 R9, RZ, RZ, 0x1 ;  /* 0x00000001ff097424 */ /* 0x000fe600078e00ff */
[----:B------:R2:W-:Y:S04]  /*215c0*/  LDGSTS.E.BYPASS.LTC128B.128 [R8+0x6880], [R2.64], !P1 ;  /* 0x0688000002087fae */ /* 0x0005e8000c901d46 */
[----:B------:R3:W-:Y:S04]  /*215d0*/  STL [R1+0x84], R9 ;  /* 0x0000840901007387 */ /* 0x0007e80000100800 */
[----:B-1----:R3:W5:Y:S01]  /*215e0*/  LDL R10, [R1+0xa0] ;  /* 0x0000a000010a7983 */ /* 0x0027620000100800 */
[----:B--2---:R-:W-:Y:S02]  /*215f0*/  MOV R8, 0x181f ;  /* 0x0000181f00087802 */ /* 0x004fe40000000f00 */
[----:B-----5:R-:W-:Y:S02]  /*21600*/  MOV R2, R4 ;  /* 0x0000000400027202 */ /* 0x020fe40000000f00 */
[----:B------:R-:W-:Y:S01]  /*21610*/  MOV R3, 0x21640 ;  /* 0x0002164000037802 */ /* 0x000fe20000000f00 */
[----:B------:R3:W-:Y:S04]  /*21620*/  STL [R1+0x80], R8 ;  /* 0x0000800801007387 */ /* 0x0007e80000100800 */
[----:B---3--:R-:W-:Y:S05]  /*21630*/  CALL.REL.NOINC `($__internal_3_$__cuda_sm70_shflsync_idx_p) ;  /* 0x0000db0000007944 */ /* 0x008fea0003c00000 */
        /* <DEDUP_REMOVED lines=39> */
.L_x_1345:
[----:B------:R-:W-:Y:S02]  /*218b0*/  MOV R3, 0x2 ;  /* 0x0000000200037802 */ /* 0x000fe40000000f00 */
[----:B------:R-:W-:Y:S02]  /*218c0*/  MOV R2, 0x218e0 ;  /* 0x000218e000027802 */ /* 0x000fe40000000f00 */
[----:B------:R-:W-:Y:S05]  /*218d0*/  CALL.REL.NOINC `($__internal_2_$__cuda_sm70_shflsync_bfly_p) ;  /* 0x0000d80000007944 */ /* 0x000fea0003c00000 */
[----:B------:R-:W-:Y:S01]  /*218e0*/  MOV R139, R51 ;  /* 0x00000033008b7202 */ /* 0x000fe20000000f00 */
[----:B------:R-:W-:-:S05]  /*218f0*/  BRA `(.L_x_1459) ;  /* 0xffff283000007947 */ /* 0x000fca000383ffff */
.L_x_1346:
[----:B------:R-:W-:Y:S01]  /*21900*/  MOV R3, 0x1 ;  /* 0x0000000100037802 */ /* 0x000fe20000000f00 */
[----:B-1----:R-:W-:Y:S01]  /*21910*/  IMAD.MOV.U32 R4, RZ, RZ, R139 ;  /* 0x000000ffff047224 */ /* 0x002fe200078e008b */
[----:B------:R-:W-:Y:S02]  /*21920*/  MOV R2, 0x21940 ;  /* 0x0002194000027802 */ /* 0x000fe40000000f00 */
[----:B------:R-:W-:Y:S05]  /*21930*/  CALL.REL.NOINC `($__internal_2_$__cuda_sm70_shflsync_bfly_p) ;  /* 0x0000d7a000007944 */ /* 0x000fea0003c00000 */
[----:B------:R-:W-:Y:S01]  /*21940*/  IMAD.MOV.U32 R4, RZ, RZ, R140 ;  /* 0x000000ffff047224 */ /* 0x000fe200078e008c */
[----:B------:R-:W-:Y:S01]  /*21950*/  FMNMX.FTZ R139, R139, R51, !PT ;  /* 0x000000338b8b7209 */ /* 0x000fe20007810000 */
[----:B------:R-:W-:Y:S01]  /*21960*/  IMAD.MOV.U32 R3, RZ, RZ, 0x2 ;  /* 0x00000002ff037424 */ /* 0x000fe200078e00ff */
        /* <DEDUP_REMOVED lines=24> */
[----:B------:R-:W-:Y:S01]  /*21af0*/  MOV R2, R51 ;  /* 0x0000003300027202 */ /* 0x000fe20000000f00 */
[----:B------:R-:W-:-:S05]  /*21b00*/  BRA `(.L_x_1460) ;  /* 0xffff271000007947 */ /* 0x000fca000383ffff */
.L_x_1349:
[----:B----4-:R1:W-:Y:S01]  /*21b10*/  STL [R1+0x84], RZ ;  /* 0x000084ff01007387 */ /* 0x0103e20000100800 */
[----:B------:R-:W-:Y:S01]  /*21b20*/  MOV R7, 0x181f ;  /* 0x0000181f00077802 */ /* 0x000fe20000000f00 */
[----:B------:R-:W-:Y:S01]  /*21b30*/  IMAD.MOV.U32 R2, RZ, RZ, R0 ;  /* 0x000000ffff027224 */ /* 0x000fe200078e0000 */
[----:B------:R-:W-:Y:S03]  /*21b40*/  MOV R3, 0x21b70 ;  /* 0x00021b7000037802 */ /* 0x000fe60000000f00 */
[----:B------:R1:W-:Y:S04]  /*21b50*/  STL [R1+0x80], R7 ;  /* 0x0000800701007387 */ /* 0x0003e80000100800 */
[----:B-1----:R-:W-:Y:S05]  /*21b60*/  CALL.REL.NOINC `($__internal_3_$__cuda_sm70_shflsync_idx_p) ;  /* 0x0000d5d000007944 */ /* 0x002fea0003c00000 */
[----:B------:R1:W5:Y:S02]  /*21b70*/  LDL.LU R7, [R1+0x88] ;  /* 0x0000880001077983 */ /* 0x0003640000300800 */
[----:B-1---5:R-:W-:-:S05]  /*21b80*/  BRA `(.L_x_1461) ;  /* 0xffff46f000007947 */ /* 0x022fca000383ffff */
.L_x_1352:
        /* <DEDUP_REMOVED lines=8> */
.L_x_1353:
[----:B------:R4:W-:Y:S01]  /*21c10*/  STL [R1+0x84], RZ ;  /* 0x000084ff01007387 */ /* 0x0009e20000100800 */
[----:B------:R-:W-:Y:S01]  /*21c20*/  MOV R8, 0x181f ;  /* 0x0000181f00087802 */ /* 0x000fe20000000f00 */
[----:B------:R-:W-:Y:S01]  /*21c30*/  IMAD.MOV.U32 R2, RZ, RZ, R4 ;  /* 0x000000ffff027224 */ /* 0x000fe200078e0004 */
[----:B------:R-:W-:Y:S03]  /*21c40*/  MOV R3, 0x21c70 ;  /* 0x00021c7000037802 */ /* 0x000fe60000000f00 */
[----:B------:R4:W-:Y:S04]  /*21c50*/  STL [R1+0x80], R8 ;  /* 0x0000800801007387 */ /* 0x0009e80000100800 */
[----:B-1234-:R-:W-:Y:S05]  /*21c60*/  CALL.REL.NOINC `($__internal_3_$__cuda_sm70_shflsync_idx_p) ;  /* 0x0000d4d000007944 */ /* 0x01efea0003c00000 */
[----:B------:R-:W2:Y:S04]  /*21c70*/  LDL R11, [R1+0xa4] ;  /* 0x0000a400010b7983 */ /* 0x000ea80000100800 */
[----:B------:R-:W3:Y:S04]  /*21c80*/  LDL.LU R2, [R1+0x88] ;  /* 0x0000880001027983 */ /* 0x000ee80000300800 */
[----:B------:R-:W4:Y:S04]  /*21c90*/  LDL R10, [R1+0x74] ;  /* 0x00007400010a7983 */ /* 0x000f280000100800 */
[----:B------:R-:W2:Y:S02]  /*21ca0*/  LDL R3, [R1+0xf4] ;  /* 0x0000f40001037983 */ /* 0x000ea40000100800 */
[----:B--2---:R-:W-:Y:S02]  /*21cb0*/  ISETP.GE.AND P1, PT, R3, c[0x0][0x1d4], PT ;  /* 0x0000750003007a0c */ /* 0x004fe40003f26270 */
[----:B------:R-:W-:Y:S02]  /*21cc0*/  ISETP.GE.AND P2, PT, R11, c[0x0][0x1d4], PT ;  /* 0x000075000b007a0c */ /* 0x000fe40003f46270 */
[C---:B---3--:R-:W-:Y:S05]  /*21cd0*/  IADD3 R8, P0, R2.reuse, R212, RZ ;  /* 0x000000d402087210 */ /* 0x048fea0007f1e0ff */
[C---:B------:R-:W-:Y:S01]  /*21ce0*/  IMAD.X R9, R7.reuse, 0x1, R214, P0 ;  /* 0x0000000107097824 */ /* 0x040fe200000e06d6 */
[----:B------:R-:W-:Y:S05]  /*21cf0*/  IADD3 R2, P0, R2, R139, RZ ;  /* 0x0000008b02027210 */ /* 0x000fea0007f1e0ff */
[----:B------:R-:W-:Y:S01]  /*21d00*/  @!PT LDS RZ, [RZ] ;  /* 0x00000000fffff984 */ /* 0x000fe20000000800 */
[----:B------:R-:W-:Y:S01]  /*21d10*/  @!PT LDS RZ, [RZ] ;  /* 0x00000000fffff984 */ /* 0x000fe20000000800 */
[----:B------:R-:W-:Y:S01]  /*21d20*/  @!PT LDS RZ, [RZ] ;  /* 0x00000000fffff984 */ /* 0x000fe20000000800 */
[----:B----4-:R1:W-:Y:S01]  /*21d30*/  LDGSTS.E.BYPASS.LTC128B.128 [R10+0x5080], [R8.64], !P2 ;  /* 0x05080000080a7fae */ /* 0x0103e2000d101d46 */
[----:B------:R-:W-:Y:S02]  /*21d40*/  IMAD.X R3, R7, 0x1, R213, P0 ;  /* 0x0000000107037824 */ /* 0x000fe400000e06d5 */
[----:B------:R-:W-:Y:S03]  /*21d50*/  IMAD.MOV.U32 R7, RZ, RZ, 0x181f ;  /* 0x0000181fff077424 */ /* 0x000fe600078e00ff */
[----:B------:R2:W-:Y:S04]  /*21d60*/  LDGSTS.E.BYPASS.LTC128B.128 [R10+0x6880], [R2.64], !P1 ;  /* 0x06880000020a7fae */ /* 0x0005e8000c901d46 */
[----:B------:R3:W-:Y:S01]  /*21d70*/  STL [R1+0x80], R7 ;  /* 0x0000800701007387 */ /* 0x0007e20000100800 */
[----:B-1----:R-:W-:Y:S05]  /*21d80*/  IMAD.MOV.U32 R8, RZ, RZ, 0x1 ;  /* 0x00000001ff087424 */ /* 0x002fea00078e00ff */
[----:B------:R3:W-:Y:S01]  /*21d90*/  STL [R1+0x84], R8 ;  /* 0x0000840801007387 */ /* 0x0007e20000100800 */
[----:B--2---:R-:W-:Y:S01]  /*21da0*/  MOV R3, 0x21dd0 ;  /* 0x00021dd000037802 */ /* 0x004fe20000000f00 */
[----:B-----5:R-:W-:Y:S02]  /*21db0*/  IMAD.MOV.U32 R2, RZ, RZ, R0 ;  /* 0x000000ffff027224 */ /* 0x020fe400078e0000 */
[----:B---3--:R-:W-:Y:S05]  /*21dc0*/  CALL.REL.NOINC `($__internal_3_$__cuda_sm70_shflsync_idx_p) ;  /* 0x0000d37000007944 */ /* 0x008fea0003c00000 */
        /* <DEDUP_REMOVED lines=10> */
[----:B------:R-:W4:Y:S04]  /*21e70*/  LDL R3, [R1+0xf4] ;  /* 0x0000f40001037983 */ /* 0x000f280000100800 */
[----:B------:R-:W4:Y:S01]  /*21e80*/  LDL R10, [R1+0x74] ;  /* 0x00007400010a7983 */ /* 0x000f220000100800 */
[----:B--2---:R-:W-:Y:S02]  /*21e90*/  ISETP.GE.AND P2, PT, R11, c[0x0][0x1d4], PT ;  /* 0x000075000b007a0c */ /* 0x004fe40003f46270 */
[C---:B---3--:R-:W-:Y:S02]  /*21ea0*/  IADD3 R8, P0, R2.reuse, R212, RZ ;  /* 0x000000d402087210 */ /* 0x048fe40007f1e0ff */
[----:B----4-:R-:W-:Y:S03]  /*21eb0*/  ISETP.GE.AND P1, PT, R3, c[0x0][0x1d4], PT ;  /* 0x0000750003007a0c */ /* 0x010fe60003f26270 */
[C---:B------:R-:W-:Y:S01]  /*21ec0*/  IMAD.X R9, R7.reuse, 0x1, R214, P0 ;  /* 0x0000000107097824 */ /* 0x040fe200000e06d6 */
[----:B------:R-:W-:Y:S05]  /*21ed0*/  IADD3 R2, P0, R2, R139, RZ ;  /* 0x0000008b02027210 */ /* 0x000fea0007f1e0ff */
[----:B------:R-:W-:Y:S01]  /*21ee0*/  @!PT LDS RZ, [RZ] ;  /* 0x00000000fffff984 */ /* 0x000fe20000000800 */
[----:B------:R-:W-:Y:S01]  /*21ef0*/  @!PT LDS RZ, [RZ] ;  /* 0x00000000fffff984 */ /* 0x000fe20000000800 */
[----:B------:R-:W-:Y:S01]  /*21f00*/  @!PT LDS RZ, [RZ] ;  /* 0x00000000fffff984 */ /* 0x000fe20000000800 */
[----:B------:R1:W-:Y:S01]  /*21f10*/  LDGSTS.E.BYPASS.LTC128B.128 [R10+0x5880], [R8.64], !P2 ;  /* 0x05880000080a7fae */ /* 0x0003e2000d101d46 */
[----:B------:R-:W-:Y:S02]  /*21f20*/  IMAD.X R3, R7, 0x1, R213, P0 ;  /* 0x0000000107037824 */ /* 0x000fe400000e06d5 */
[----:B------:R-:W-:Y:S03]  /*21f30*/  IMAD.MOV.U32 R7, RZ, RZ, 0x2 ;  /* 0x00000002ff077424 */ /* 0x000fe600078e00ff */
[----:B------:R2:W-:Y:S04]  /*21f40*/  LDGSTS.E.BYPASS.LTC128B.128 [R10+0x7080], [R2.64], !P1 ;  /* 0x07080000020a7fae */ /* 0x0005e8000c901d46 */
[----:B------:R1:W-:Y:S01]  /*21f50*/  STL [R1+0x84], R7 ;  /* 0x0000840701007387 */ /* 0x0003e20000100800 */
        /* <DEDUP_REMOVED lines=15> */
.L_x_1354:
        /* <DEDUP_REMOVED lines=8> */
.L_x_1359:
[----:B------:R-:W-:Y:S01]  /*220d0*/  MOV R4, 0x1 ;  /* 0x0000000100047802 */ /* 0x000fe20000000f00 */
[----:B------:R-:W-:Y:S01]  /*220e0*/  IMAD.MOV.U32 R0, RZ, RZ, 0x1c1f ;  /* 0x00001c1fff007424 */ /* 0x000fe200078e00ff */
[----:B------:R-:W-:Y:S01]  /*220f0*/  MOV R3, 0x22140 ;  /* 0x0002214000037802 */ /* 0x000fe20000000f00 */
[----:B------:R-:W-:Y:S02]  /*22100*/  IMAD.MOV.U32 R2, RZ, RZ, R7 ;  /* 0x000000ffff027224 */ /* 0x000fe400078e0007 */
[----:B------:R2:W-:Y:S04]  /*22110*/  STL [R1+0x84], R4 ;  /* 0x0000840401007387 */ /* 0x0005e80000100800 */
[----:B------:R2:W-:Y:S02]  /*22120*/  STL [R1+0x80], R0 ;  /* 0x0000800001007387 */ /* 0x0005e40000100800 */
[----:B-12---:R-:W-:Y:S05]  /*22130*/  CALL.REL.NOINC `($__internal_3_$__cuda_sm70_shflsync_idx_p) ;  /* 0x0000d00000007944 */ /* 0x006fea0003c00000 */
[----:B------:R1:W5:Y:S02]  /*22140*/  LDL.LU R3, [R1+0x88] ;  /* 0x0000880001037983 */ /* 0x0003640000300800 */
[----:B-1---5:R-:W-:-:S05]  /*22150*/  BRA `(.L_x_1465) ;  /* 0xffff5e3000007947 */ /* 0x022fca000383ffff */
.L_x_1364:
[----:B------:R-:W-:Y:S01]  /*22160*/  MOV R4, 0x2 ;  /* 0x0000000200047802 */ /* 0x000fe20000000f00 */
[----:B------:R-:W-:Y:S01]  /*22170*/  IMAD.MOV.U32 R0, RZ, RZ, 0x1c1f ;  /* 0x00001c1fff007424 */ /* 0x000fe200078e00ff */
[----:B------:R-:W-:Y:S01]  /*22180*/  MOV R3, 0x221d0 ;  /* 0x000221d000037802 */ /* 0x000fe20000000f00 */
[----:B------:R-:W-:Y:S02]  /*22190*/  IMAD.MOV.U32 R2, RZ, RZ, R7 ;  /* 0x000000ffff027224 */ /* 0x000fe400078e0007 */
[----:B------:R3:W-:Y:S04]  /*221a0*/  STL [R1+0x84], R4 ;  /* 0x0000840401007387 */ /* 0x0007e80000100800 */
[----:B------:R3:W-:Y:S02]  /*221b0*/  STL [R1+0x80], R0 ;  /* 0x0000800001007387 */ /* 0x0007e40000100800 */
[----:B-123--:R-:W-:Y:S05]  /*221c0*/  CALL.REL.NOINC `($__internal_3_$__cuda_sm70_shflsync_idx_p) ;  /* 0x0000cf7000007944 */ /* 0x00efea0003c00000 */
[----:B------:R1:W5:Y:S02]  /*221d0*/  LDL.LU R3, [R1+0x88] ;  /* 0x0000880001037983 */ /* 0x0003640000300800 */
[----:B-1---5:R-:W-:-:S05]  /*221e0*/  BRA `(.L_x_1466) ;  /* 0xffff624000007947 */ /* 0x022fca000383ffff */
.L_x_1369:
[----:B------:R-:W-:Y:S01]  /*221f0*/  MOV R4, 0x3 ;  /* 0x0000000300047802 */ /* 0x000fe20000000f00 */
[----:B------:R-:W-:Y:S01]  /*22200*/  IMAD.MOV.U32 R0, RZ, RZ, 0x1c1f ;  /* 0x00001c1fff007424 */ /* 0x000fe200078e00ff */
[----:B------:R-:W-:Y:S01]  /*22210*/  MOV R3, 0x22260 ;  /* 0x0002226000037802 */ /* 0x000fe20000000f00 */
[----:B------:R-:W-:Y:S02]  /*22220*/  IMAD.MOV.U32 R2, RZ, RZ, R7 ;  /* 0x000000ffff027224 */ /* 0x000fe400078e0007 */
[----:B------:R4:W-:Y:S04]  /*22230*/  STL [R1+0x84], R4 ;  /* 0x0000840401007387 */ /* 0x0009e80000100800 */
[----:B------:R4:W-:Y:S02]  /*22240*/  STL [R1+0x80], R0 ;  /* 0x0000800001007387 */ /* 0x0009e40000100800 */
[----:B-1234-:R-:W-:Y:S05]  /*22250*/  CALL.REL.NOINC `($__internal_3_$__cuda_sm70_shflsync_idx_p) ;  /* 0x0000cee000007944 */ /* 0x01efea0003c00000 */
[----:B------:R1:W5:Y:S02]  /*22260*/  LDL.LU R3, [R1+0x88] ;  /* 0x0000880001037983 */ /* 0x0003640000300800 */
[----:B-1---5:R-:W-:-:S05]  /*22270*/  BRA `(.L_x_1467) ;  /* 0xffff665000007947 */ /* 0x022fca000383ffff */
.L_x_1374:
[----:B------:R-:W-:Y:S02]  /*22280*/  MOV R3, 0x2 ;  /* 0x0000000200037802 */ /* 0x000fe40000000f00 */
[----:B------:R-:W-:Y:S02]  /*22290*/  MOV R2, 0x222b0 ;  /* 0x000222b000027802 */ /* 0x000fe40000000f00 */
[----:B------:R-:W-:Y:S05]  /*222a0*/  CALL.REL.NOINC `($__internal_2_$__cuda_sm70_shflsync_bfly_p) ;  /* 0x0000ce3000007944 */ /* 0x000fea0003c00000 */
[----:B------:R-:W-:Y:S01]  /*222b0*/  MOV R139, R51 ;  /* 0x00000033008b7202 */ /* 0x000fe20000000f00 */
[----:B------:R-:W-:-:S05]  /*222c0*/  BRA `(.L_x_1468) ;  /* 0xffff6da000007947 */ /* 0x000fca000383ffff */
.L_x_1375:
        /* <DEDUP_REMOVED lines=33> */
.L_x_1377:
[----:B------:R2:W5:Y:S01]  /*224e0*/  LDL R4, [R1+0x90] ;  /* 0x0000900001047983 */ /* 0x0005620000100800 */
[----:B-1----:R-:W-:-:S02]  /*224f0*/  MOV R3, 0x2 ;  /* 0x0000000200037802 */ /* 0x002fc40000000f00 */
[----:B------:R-:W-:Y:S02]  /*22500*/  MOV R2, 0x22520 ;  /* 0x0002252000027802 */ /* 0x000fe40000000f00 */
[----:B--2--5:R-:W-:Y:S05]  /*22510*/  CALL.REL.NOINC `($__internal_2_$__cuda_sm70_shflsync_bfly_p) ;  /* 0x0000cbc000007944 */ /* 0x024fea0003c00000 */
[----:B------:R-:W-:Y:S01]  /*22520*/  MOV R6, R51 ;  /* 0x0000003300067202 */ /* 0x000fe20000000f00 */
[----:B------:R-:W-:Y:S05]  /*22530*/  BRA `(.L_x_1470) ;  /* 0xffff8bc000007947 */ /* 0x000fea000383ffff */
.L_x_1378:
[----:B------:R-:W-:Y:S01]  /*22540*/  IMAD.MOV.U32 R4, RZ, RZ, R6 ;  /* 0x000000ffff047224 */ /* 0x000fe200078e0006 */
[----:B-1----:R-:W-:Y:S02]  /*22550*/  MOV R3, 0x1 ;  /* 0x0000000100037802 */ /* 0x002fe40000000f00 */
[----:B------:R-:W-:Y:S02]  /*22560*/  MOV R2, 0x22580 ;  /* 0x0002258000027802 */ /* 0x000fe40000000f00 */
[----:B------:R-:W-:Y:S05]  /*22570*/  CALL.REL.NOINC `($__internal_2_$__cuda_sm70_shflsync_bfly_p) ;  /* 0x0000cb6000007944 */ /* 0x000fea0003c00000 */
[----:B------:R1:W5:Y:S01]  /*22580*/  LDL R4, [R1+0x94] ;  /* 0x0000940001047983 */ /* 0x0003620000100800 */
[----:B------:R-:W-:Y:S01]  /*22590*/  FADD.FTZ R6, R6, R51 ;  /* 0x0000003306067221 */ /* 0x000fe20000010000 */
[----:B------:R-:W-:Y:S02]  /*225a0*/  MOV R3, 0x2 ;  /* 0x0000000200037802 */ /* 0x000fe40000000f00 */
[----:B------:R-:W-:Y:S02]  /*225b0*/  MOV R2, 0x225d0 ;  /* 0x000225d000027802 */ /* 0x000fe40000000f00 */
[----:B-1---5:R-:W-:Y:S05]  /*225c0*/  CALL.REL.NOINC `($__internal_2_$__cuda_sm70_shflsync_bfly_p) ;  /* 0x0000cb1000007944 */ /* 0x022fea0003c00000 */
[----:B------:R-:W2:Y:S01]  /*225d0*/  LDL.LU R0, [R1+0x94] ;  /* 0x0000940001007983 */ /* 0x000ea20000300800 */
[----:B------:R-:W-:Y:S02]  /*225e0*/  MOV R3, 0x1 ;  /* 0x0000000100037802 */ /* 0x000fe40000000f00 */
[----:B------:R-:W-:Y:S01]  /*225f0*/  MOV R2, 0x22630 ;  /* 0x0002263000027802 */ /* 0x000fe20000000f00 */
[----:B--2---:R-:W-:-:S05]  /*22600*/  FADD.FTZ R5, R0, R51 ;  /* 0x0000003300057221 */ /* 0x004fca0000010000 */
[----:B------:R-:W-:Y:S02]  /*22610*/  MOV R4, R5 ;  /* 0x0000000500047202 */ /* 0x000fe40000000f00 */
        /* <DEDUP_REMOVED lines=23> */
[----:B------:R-:W-:Y:S05]  /*22790*/  BRA `(.L_x_1471) ;  /* 0xffff8a9000007947 */ /* 0x000fea000383ffff */
.L_x_1398:
        /* <DEDUP_REMOVED lines=8> */
.L_x_1399:
        /* <DEDUP_REMOVED lines=8> */
.L_x_1402:
[----:B--2---:R-:W-:Y:S01]  /*228a0*/  MOV R4, 0x1 ;  /* 0x0000000100047802 */ /* 0x004fe20000000f00 */
[----:B------:R-:W-:Y:S01]  /*228b0*/  IMAD.MOV.U32 R0, RZ, RZ, 0x181f ;  /* 0x0000181fff007424 */ /* 0x000fe200078e00ff */
[----:B------:R-:W-:Y:S01]  /*228c0*/  MOV R3, 0x22910 ;  /* 0x0002291000037802 */ /* 0x000fe20000000f00 */
[----:B----4-:R-:W-:Y:S02]  /*228d0*/  IMAD.MOV.U32 R2, RZ, RZ, R9 ;  /* 0x000000ffff027224 */ /* 0x010fe400078e0009 */
[----:B------:R2:W-:Y:S04]  /*228e0*/  STL [R1+0x84], R4 ;  /* 0x0000840401007387 */ /* 0x0005e80000100800 */
[----:B------:R2:W-:Y:S02]  /*228f0*/  STL [R1+0x80], R0 ;  /* 0x0000800001007387 */ /* 0x0005e40000100800 */
[----:B-123--:R-:W-:Y:S05]  /*22900*/  CALL.REL.NOINC `($__internal_3_$__cuda_sm70_shflsync_idx_p) ;  /* 0x0000c83000007944 */ /* 0x00efea0003c00000 */
        /* <DEDUP_REMOVED lines=10> */
.L_x_1405:
[----:B--2---:R-:W-:Y:S01]  /*229b0*/  MOV R4, 0x2 ;  /* 0x0000000200047802 */ /* 0x004fe20000000f00 */
[----:B------:R-:W-:Y:S01]  /*229c0*/  IMAD.MOV.U32 R0, RZ, RZ, 0x181f ;  /* 0x0000181fff007424 */ /* 0x000fe200078e00ff */
[----:B------:R-:W-:Y:S01]  /*229d0*/  MOV R3, 0x22a20 ;  /* 0x00022a2000037802 */ /* 0x000fe20000000f00 */
[----:B------:R-:W-:Y:S02]  /*229e0*/  IMAD.MOV.U32 R2, RZ, RZ, R9 ;  /* 0x000000ffff027224 */ /* 0x000fe400078e0009 */
[----:B------:R2:W-:Y:S04]  /*229f0*/  STL [R1+0x84], R4 ;  /* 0x0000840401007387 */ /* 0x0005e80000100800 */
[----:B------:R2:W-:Y:S02]  /*22a00*/  STL [R1+0x80], R0 ;  /* 0x0000800001007387 */ /* 0x0005e40000100800 */
[----:B-123--:R-:W-:Y:S05]  /*22a10*/  CALL.REL.NOINC `($__internal_3_$__cuda_sm70_shflsync_idx_p) ;  /* 0x0000c72000007944 */ /* 0x00efea0003c00000 */
[----:B-----5:R1:W5:Y:S02]  /*22a20*/  LDL.LU R0, [R1+0x88] ;  /* 0x0000880001007983 */ /* 0x0203640000300800 */
[----:B-1---5:R-:W-:Y:S05]  /*22a30*/  BRA `(.L_x_1475) ;  /* 0xffffb7b000007947 */ /* 0x022fea000383ffff */
.L_x_1406:
[----:B--2---:R-:W-:Y:S01]  /*22a40*/  MOV R5, 0x2 ;  /* 0x0000000200057802 */ /* 0x004fe20000000f00 */
[----:B------:R-:W-:Y:S01]  /*22a50*/  IMAD.MOV.U32 R4, RZ, RZ, 0x181f ;  /* 0x0000181fff047424 */ /* 0x000fe200078e00ff */
[----:B------:R-:W-:Y:S01]  /*22a60*/  MOV R3, 0x22ab0 ;  /* 0x00022ab000037802 */ /* 0x000fe20000000f00 */
[----:B------:R-:W-:-:S02]  /*22a70*/  IMAD.MOV.U32 R2, RZ, RZ, R11 ;  /* 0x000000ffff027224 */ /* 0x000fc400078e000b */
[----:B------:R2:W-:Y:S04]  /*22a80*/  STL [R1+0x84], R5 ;  /* 0x0000840501007387 */ /* 0x0005e80000100800 */
[----:B------:R2:W-:Y:S02]  /*22a90*/  STL [R1+0x80], R4 ;  /* 0x0000800401007387 */ /* 0x0005e40000100800 */
[----:B-1234-:R-:W-:Y:S05]  /*22aa0*/  CALL.REL.NOINC `($__internal_3_$__cuda_sm70_shflsync_idx_p) ;  /* 0x0000c69000007944 */ /* 0x01efea0003c00000 */
[----:B------:R1:W5:Y:S02]  /*22ab0*/  LDL.LU R2, [R1+0x88] ;  /* 0x0000880001027983 */ /* 0x0003640000300800 */
[----:B-1---5:R-:W-:Y:S05]  /*22ac0*/  BRA `(.L_x_1476) ;  /* 0xffffb74000007947 */ /* 0x022fea000383ffff */
.L_x_1409:
[----:B-1----:R-:W-:Y:S01]  /*22ad0*/  MOV R4, 0x3 ;  /* 0x0000000300047802 */ /* 0x002fe20000000f00 */
[----:B------:R-:W-:Y:S01]  /*22ae0*/  IMAD.MOV.U32 R0, RZ, RZ, 0x181f ;  /* 0x0000181fff007424 */ /* 0x000fe200078e00ff */
[----:B------:R-:W-:Y:S01]  /*22af0*/  MOV R3, 0x22b40 ;  /* 0x00022b4000037802 */ /* 0x000fe20000000f00 */
[----:B---3--:R-:W-:Y:S02]  /*22b00*/  IMAD.MOV.U32 R2, RZ, RZ, R9 ;  /* 0x000000ffff027224 */ /* 0x008fe400078e0009 */
[----:B------:R1:W-:Y:S04]  /*22b10*/  STL [R1+0x84], R4 ;  /* 0x0000840401007387 */ /* 0x0003e80000100800 */
[----:B------:R1:W-:Y:S02]  /*22b20*/  STL [R1+0x80], R0 ;  /* 0x0000800001007387 */ /* 0x0003e40000100800 */
[----:B-12-4-:R-:W-:Y:S05]  /*22b30*/  CALL.REL.NOINC `($__internal_3_$__cuda_sm70_shflsync_idx_p) ;  /* 0x0000c60000007944 */ /* 0x016fea0003c00000 */
        /* <DEDUP_REMOVED lines=10> */
.L_x_1412:
[----:B--2---:R-:W-:Y:S01]  /*22be0*/  MOV R4, 0x4 ;  /* 0x0000000400047802 */ /* 0x004fe20000000f00 */
[----:B------:R-:W-:Y:S01]  /*22bf0*/  IMAD.MOV.U32 R0, RZ, RZ, 0x181f ;  /* 0x0000181fff007424 */ /* 0x000fe200078e00ff */
[----:B------:R-:W-:Y:S01]  /*22c00*/  MOV R3, 0x22c50 ;  /* 0x00022c5000037802 */ /* 0x000fe20000000f00 */
[----:B---3--:R-:W-:Y:S02]  /*22c10*/  IMAD.MOV.U32 R2, RZ, RZ, R9 ;  /* 0x000000ffff027224 */ /* 0x008fe400078e0009 */
[----:B------:R2:W-:Y:S04]  /*22c20*/  STL [R1+0x84], R4 ;  /* 0x0000840401007387 */ /* 0x0005e80000100800 */
[----:B------:R2:W-:Y:S02]  /*22c30*/  STL [R1+0x80], R0 ;  /* 0x0000800001007387 */ /* 0x0005e40000100800 */
[----:B-12-4-:R-:W-:Y:S05]  /*22c40*/  CALL.REL.NOINC `($__internal_3_$__cuda_sm70_shflsync_idx_p) ;  /* 0x0000c4f000007944 */ /* 0x016fea0003c00000 */
[----:B-----5:R1:W5:Y:S02]  /*22c50*/  LDL.LU R0, [R1+0x88] ;  /* 0x0000880001007983 */ /* 0x0203640000300800 */
[----:B-1---5:R-:W-:Y:S05]  /*22c60*/  BRA `(.L_x_1478) ;  /* 0xffffb7d000007947 */ /* 0x022fea000383ffff */
.L_x_1413:
[----:B--2---:R-:W-:Y:S01]  /*22c70*/  MOV R5, 0x4 ;  /* 0x0000000400057802 */ /* 0x004fe20000000f00 */
[----:B------:R-:W-:Y:S01]  /*22c80*/  IMAD.MOV.U32 R4, RZ, RZ, 0x181f ;  /* 0x0000181fff047424 */ /* 0x000fe200078e00ff */
[----:B------:R-:W-:Y:S01]  /*22c90*/  MOV R3, 0x22ce0 ;  /* 0x00022ce000037802 */ /* 0x000fe20000000f00 */
[----:B---3--:R-:W-:-:S02]  /*22ca0*/  IMAD.MOV.U32 R2, RZ, RZ, R11 ;  /* 0x000000ffff027224 */ /* 0x008fc400078e000b */
[----:B------:R2:W-:Y:S04]  /*22cb0*/  STL [R1+0x84], R5 ;  /* 0x0000840501007387 */ /* 0x0005e80000100800 */
[----:B------:R2:W-:Y:S02]  /*22cc0*/  STL [R1+0x80], R4 ;  /* 0x0000800401007387 */ /* 0x0005e40000100800 */
[----:B-12-4-:R-:W-:Y:S05]  /*22cd0*/  CALL.REL.NOINC `($__internal_3_$__cuda_sm70_shflsync_idx_p) ;  /* 0x0000c46000007944 */ /* 0x016fea0003c00000 */
[----:B------:R1:W5:Y:S02]  /*22ce0*/  LDL.LU R2, [R1+0x88] ;  /* 0x0000880001027983 */ /* 0x0003640000300800 */
[----:B-1---5:R-:W-:Y:S05]  /*22cf0*/  BRA `(.L_x_1479) ;  /* 0xffffb76000007947 */ /* 0x022fea000383ffff */
.L_x_1416:
[----:B---3--:R-:W-:Y:S01]  /*22d00*/  MOV R4, 0x5 ;  /* 0x0000000500047802 */ /* 0x008fe20000000f00 */
[----:B------:R-:W-:Y:S01]  /*22d10*/  IMAD.MOV.U32 R0, RZ, RZ, 0x181f ;  /* 0x0000181fff007424 */ /* 0x000fe200078e00ff */
[----:B------:R-:W-:Y:S01]  /*22d20*/  MOV R3, 0x22d70 ;  /* 0x00022d7000037802 */ /* 0x000fe20000000f00 */
[----:B------:R-:W-:Y:S02]  /*22d30*/  IMAD.MOV.U32 R2, RZ, RZ, R9 ;  /* 0x000000ffff027224 */ /* 0x000fe400078e0009 */
[----:B------:R3:W-:Y:S04]  /*22d40*/  STL [R1+0x84], R4 ;  /* 0x0000840401007387 */ /* 0x0007e80000100800 */
[----:B------:R3:W-:Y:S02]  /*22d50*/  STL [R1+0x80], R0 ;  /* 0x0000800001007387 */ /* 0x0007e40000100800 */
[----:B-1234-:R-:W-:Y:S05]  /*22d60*/  CALL.REL.NOINC `($__internal_3_$__cuda_sm70_shflsync_idx_p) ;  /* 0x0000c3d000007944 */ /* 0x01efea0003c00000 */
        /* <DEDUP_REMOVED lines=10> */
.L_x_1419:
        /* <DEDUP_REMOVED lines=9> */
.L_x_1420:
        /* <DEDUP_REMOVED lines=9> */
.L_x_1423:
        /* <DEDUP_REMOVED lines=17> */
        .type           $_ZN7cutlass13device_kernelIN5flash19enable_sm80_to_sm89INS1_16FlashAttnFwdSm80INS1_25CollectiveMainloopFwdSm80ILi4ELi1ELb0EN4cute5tupleIJNS5_1CILi128EEENS7_ILi48EEES8_EEELi128ENS_6half_tEfNS_4arch4Sm80ELb0ELb1ELb1ELb1ELb1ELb1ELb1ELb0EEENS1_21CollectiveEpilogueFwdINS6_IJS8_S8_S9_EEENS6_IJNS7_ILi1EEESH_SH_EEESB_SD_Li128ELb1ELb1ELb0ELb0EEENS1_19SingleTileSchedulerILb1ELb0ELb1ELi128EEEEEEEEEvNT_6ParamsE$_ZZN5flash25CollectiveMainloopFwdSm80ILi4ELi1ELb0EN4cute5tupleIJNS1_1CILi128EEENS3_ILi48EEES4_EEELi128EN7cutlass6half_tEfNS7_4arch4Sm80ELb0ELb1ELb1ELb1ELb1ELb1ELb1ELb0EE3mmaINS_16FlashAttnFwdSm80ISB_NS_21CollectiveEpilogueFwdINS2_IJS4_S4_S5_EEENS2_IJNS3_ILi1EEESG_SG_EEES8_SA_Li128ELb1ELb1ELb0ELb0EEENS_19SingleTileSchedulerILb1ELb0ELb1ELi128EEEE13SharedStorageENS1_6TensorINS1_11ArrayEngineIfLm128EEENS1_6LayoutINS2_IJNS2_IJNS3_ILi2EEESR_EEESR_NS3_ILi16EEEEEENS2_IJNS2_IJSG_SR_EEENS3_ILi4EEENS3_ILi8EEEEEEEEEENS_7SoftmaxILi4ELi0EEEEEbRKNSB_6ParamsERT0_RT1_iRKNS_16SeqlenInfoQKNewKILb1ELb1EEENS2_IJiiiiEEERT_ENKUlvE_clEv,@function
        .size           $_ZN7cutlass13device_kernelIN5flash19enable_sm80_to_sm89INS1_16FlashAttnFwdSm80INS1_25CollectiveMainloopFwdSm80ILi4ELi1ELb0EN4cute5tupleIJNS5_1CILi128EEENS7_ILi48EEES8_EEELi128ENS_6half_tEfNS_4arch4Sm80ELb0ELb1ELb1ELb1ELb1ELb1ELb1ELb0EEENS1_21CollectiveEpilogueFwdINS6_IJS8_S8_S9_EEENS6_IJNS7_ILi1EEESH_SH_EEESB_SD_Li128ELb1ELb1ELb0ELb0EEENS1_19SingleTileSchedulerILb1ELb0ELb1ELi128EEEEEEEEEvNT_6ParamsE$_ZZN5flash25CollectiveMainloopFwdSm80ILi4ELi1ELb0EN4cute5tupleIJNS1_1CILi128EEENS3_ILi48EEES4_EEELi128EN7cutlass6half_tEfNS7_4arch4Sm80ELb0ELb1ELb1ELb1ELb1ELb1ELb1ELb0EE3mmaINS_16FlashAttnFwdSm80ISB_NS_21CollectiveEpilogueFwdINS2_IJS4_S4_S5_EEENS2_IJNS3_ILi1EEESG_SG_EEES8_SA_Li128ELb1ELb1ELb0ELb0EEENS_19SingleTileSchedulerILb1ELb0ELb1ELi128EEEE13SharedStorageENS1_6TensorINS1_11ArrayEngineIfLm128EEENS1_6LayoutINS2_IJNS2_IJNS3_ILi2EEESR_EEESR_NS3_ILi16EEEEEENS2_IJNS2_IJSG_SR_EEENS3_ILi4EEENS3_ILi8EEEEEEEEEENS_7SoftmaxILi4ELi0EEEEEbRKNSB_6ParamsERT0_RT1_iRKNS_16SeqlenInfoQKNewKILb1ELb1EEENS2_IJiiiiEEERT_ENKUlvE_clEv,($__internal_2_$__cuda_sm70_shflsync_bfly_p - $_ZN7cutlass13device_kernelIN5flash19enable_sm80_to_sm89INS1_16FlashAttnFwdSm80INS1_25CollectiveMainloopFwdSm80ILi4ELi1ELb0EN4cute5tupleIJNS5_1CILi128EEENS7_ILi48EEES8_EEELi128ENS_6half_tEfNS_4arch4Sm80ELb0ELb1ELb1ELb1ELb1ELb1ELb1ELb0EEENS1_21CollectiveEpilogueFwdINS6_IJS8_S8_S9_EEENS6_IJNS7_ILi1EEESH_SH_EEESB_SD_Li128ELb1ELb1ELb0ELb0EEENS1_19SingleTileSchedulerILb1ELb0ELb1ELi128EEEEEEEEEvNT_6ParamsE$_ZZN5flash25CollectiveMainloopFwdSm80ILi4ELi1ELb0EN4cute5tupleIJNS1_1CILi128EEENS3_ILi48EEES4_EEELi128EN7cutlass6half_tEfNS7_4arch4Sm80ELb0ELb1ELb1ELb1ELb1ELb1ELb1ELb0EE3mmaINS_16FlashAttnFwdSm80ISB_NS_21CollectiveEpilogueFwdINS2_IJS4_S4_S5_EEENS2_IJNS3_ILi1EEESG_SG_EEES8_SA_Li128ELb1ELb1ELb0ELb0EEENS_19SingleTileSchedulerILb1ELb0ELb1ELi128EEEE13SharedStorageENS1_6TensorINS1_11ArrayEngineIfLm128EEENS1_6LayoutINS2_IJNS2_IJNS3_ILi2EEESR_EEESR_NS3_ILi16EEEEEENS2_IJNS2_IJSG_SR_EEENS3_ILi4EEENS3_ILi8EEEEEEEEEENS_7SoftmaxILi4ELi0EEEEEbRKNSB_6ParamsERT0_RT1_iRKNS_16SeqlenInfoQKNewKILb1ELb1EEENS2_IJiiiiEEERT_ENKUlvE_clEv)
$_ZN7cutlass13device_kernelIN5flash19enable_sm80_to_sm89INS1_16FlashAttnFwdSm80INS1_25CollectiveMainloopFwdSm80ILi4ELi1ELb0EN4cute5tupleIJNS5_1CILi128EEENS7_ILi48EEES8_EEELi128ENS_6half_tEfNS_4arch4Sm80ELb0ELb1ELb1ELb1ELb1ELb1ELb1ELb0EEENS1_21CollectiveEpilogueFwdINS6_IJS8_S8_S9_EEENS6_IJNS7_ILi1EEESH_SH_EEESB_SD_Li128ELb1ELb1ELb0ELb0EEENS1_19SingleTileSchedulerILb1ELb0ELb1ELi128EEEEEEEEEvNT_6ParamsE$_ZZN5flash25CollectiveMainloopFwdSm80ILi4ELi1ELb0EN4cute5tupleIJNS1_1CILi128EEENS3_ILi48EEES4_EEELi128EN7cutlass6half_tEfNS7_4arch4Sm80ELb0ELb1ELb1ELb1ELb1ELb1ELb1ELb0EE3mmaINS_16FlashAttnFwdSm80ISB_NS_21CollectiveEpilogueFwdINS2_IJS4_S4_S5_EEENS2_IJNS3_ILi1EEESG_SG_EEES8_SA_Li128ELb1ELb1ELb0ELb0EEENS_19SingleTileSchedulerILb1ELb0ELb1ELi128EEEE13SharedStorageENS1_6TensorINS1_11ArrayEngineIfLm128EEENS1_6LayoutINS2_IJNS2_IJNS3_ILi2EEESR_EEESR_NS3_ILi16EEEEEENS2_IJNS2_IJSG_SR_EEENS3_ILi4EEENS3_ILi8EEEEEEEEEENS_7SoftmaxILi4ELi0EEEEEbRKNSB_6ParamsERT0_RT1_iRKNS_16SeqlenInfoQKNewKILb1ELb1EEENS2_IJiiiiEEERT_ENKUlvE_clEv:
[----:B------:R-:W-:-:S05]  /*23040*/  IADD3 R20, R100, -c[0x0][0x20], RZ ;  /* 0x8000080064147a10 */ /* 0x000fca0007ffe0ff */
[----:B------:R-:W2:Y:S01]  /*23050*/  LDL.64 R12, [R20] ;  /* 0x00000000140c7983 */ /* 0x000ea20000100a00 */
[----:B------:R-:W-:-:S03]  /*23060*/  ULDC.64 UR4, c[0x0][0x118] ;  /* 0x0000460000047ab9 */ /* 0x000fc60000000a00 */
[----:B--2---:R-:W2:Y:S02]  /*23070*/  LD.E R39, [R12.64+0x11c] ;  /* 0x00011c040c277980 */ /* 0x004ea4000c101900 */
[----:B--2---:R-:W-:-:S13]  /*23080*/  ISETP.GT.AND P0, PT, R39, RZ, PT ;  /* 0x000000ff2700720c */ /* 0x004fda0003f04270 */
[----:B------:R-:W-:Y:S05]  /*23090*/  @P0 BRA `(.L_x_1484) ;  /* 0x0000004000000947 */ /* 0x000fea0003800000 */
[----:B------:R-:W-:Y:S01]  /*230a0*/  MOV R2, R144 ;  /* 0x0000009000027202 */ /* 0x000fe20000000f00 */
[----:B------:R-:W-:-:S04]  /*230b0*/  DEPBAR.LE SB0, 0x1 ;  /* 0x000080400000791a */ /* 0x000fc80000000000 */
[----:B------:R-:W-:-:S04]  /*230c0*/  MOV R3, 0x0 ;  /* 0x0000000000037802 */ /* 0x000fc80000000f00 */
[----:B------:R-:W-:Y:S05]  /*230d0*/  RET.REL.NODEC R2 `(_ZN7cutlass13device_kernelIN5flash19enable_sm80_to_sm89INS1_16FlashAttnFwdSm80INS1_25CollectiveMainloopFwdSm80ILi4ELi1ELb0EN4cute5tupleIJNS5_1CILi128EEENS7_ILi48EEES8_EEELi128ENS_6half_tEfNS_4arch4Sm80ELb0ELb1ELb1ELb1ELb1ELb1ELb1ELb0EEENS1_21CollectiveEpilogueFwdINS6_IJS8_S8_S9_EEENS6_IJNS7_ILi1EEESH_SH_EEESB_SD_Li128ELb1ELb1ELb0ELb0EEENS1_19SingleTileSchedulerILb1ELb0ELb1ELi128EEEEEEEEEvNT_6ParamsE) ;  /* 0xfffdcf2002007950 */ /* 0x000fea0003c3ffff */
.L_x_1484:
[----:B------:R1:W2:Y:S04]  /*230e0*/  LDL.64 R2, [R20+0x8] ;  /* 0x0000080014027983 */ /* 0x0002a80000100a00 */
[----:B------:R1:W3:Y:S04]  /*230f0*/  LDL.64 R14, [R20+0x18] ;  /* 0x00001800140e7983 */ /* 0x0002e80000100a00 */
[----:B------:R1:W4:Y:S04]  /*23100*/  LDL.64 R18, [R20+0x20] ;  /* 0x0000200014127983 */ /* 0x0003280000100a00 */
[----:B------:R-:W3:Y:S04]  /*23110*/  LD.E.U8 R11, [R12.64+0x138] ;  /* 0x000138040c0b7980 */ /* 0x000ee8000c101100 */
[----:B------:R-:W3:Y:S04]  /*23120*/  LD.E.64 R16, [R12.64+0x120] ;  /* 0x000120040c107980 */ /* 0x000ee8000c101b00 */
[----:B------:R2:W5:Y:S04]  /*23130*/  LD.E R30, [R12.64+0x164] ;  /* 0x000164040c1e7980 */ /* 0x000568000c101900 */
[----:B------:R2:W5:Y:S04]  /*23140*/  LD.E.64 R26, [R12.64+0x110] ;  /* 0x000110040c1a7980 */ /* 0x000568000c101b00 */
[----:B------:R2:W5:Y:S04]  /*23150*/  LD.E.64 R24, [R12.64+0x128] ;  /* 0x000128040c187980 */ /* 0x000568000c101b00 */
[----:B-1----:R-:W3:Y:S04]  /*23160*/  LDL.64 R20, [R20+0x10] ;  /* 0x0000100014147983 */ /* 0x002ee80000100a00 */
[----:B--2---:R3:W2:Y:S04]  /*23170*/  LD.E R35, [R2.64] ;  /* 0x0000000402237980 */ /* 0x0046a8000c101900 */
[----:B----4-:R1:W4:Y:S04]  /*23180*/  LD.E R38, [R18.64] ;  /* 0x0000000412267980 */ /* 0x010328000c101900 */
[----:B---3--:R3:W4:Y:S01]  /*23190*/  LD.E R2, [R14.64+0x20] ;  /* 0x000020040e027980 */ /* 0x008722000c101900 */
[----:B------:R-:W-:-:S03]  /*231a0*/  ISETP.NE.AND P0, PT, R11, RZ, PT ;  /* 0x000000ff0b00720c */ /* 0x000fc60003f05270 */
[----:B------:R4:W5:Y:S04]  /*231b0*/  LD.E R34, [R20.64] ;  /* 0x0000000414227980 */ /* 0x000968000c101900 */
[----:B---3--:R-:W3:Y:S01]  /*231c0*/  LD.E.64 R14, [R12.64+0x130] ;  /* 0x000130040c0e7980 */ /* 0x008ee2000c101b00 */
[----:B--2---:R-:W-:-:S04]  /*231d0*/  SHF.R.S32.HI R3, RZ, 0x1f, R35 ;  /* 0x0000001fff037819 */ /* 0x004fc80000011423 */
[----:B------:R-:W-:-:S04]  /*231e0*/  LEA.HI R3, R3, R35, RZ, 0x3 ;  /* 0x0000002303037211 */ /* 0x000fc800078f18ff */
[----:B-1----:R-:W-:-:S05]  /*231f0*/  LOP3.LUT R18, R3, 0xfffffff8, RZ, 0xc0, !PT ;  /* 0xfffffff803127812 */ /* 0x002fca00078ec0ff */
[----:B------:R-:W-:-:S04]  /*23200*/  IMAD.IADD R36, R35, 0x1, -R18 ;  /* 0x0000000123247824 */ /* 0x000fc800078e0a12 */
[----:B------:R-:W-:-:S05]  /*23210*/  IMAD.SHL.U32 R32, R36, 0x4, RZ ;  /* 0x0000000424207824 */ /* 0x000fca00078e00ff */
[----:B------:R-:W-:-:S04]  /*23220*/  IADD3 R66, R32, 0x20, RZ ;  /* 0x0000002020427810 */ /* 0x000fc80007ffe0ff */
[-C--:B------:R-:W-:Y:S01]  /*23230*/  ISETP.GE.AND P1, PT, R66, R39.reuse, PT ;  /* 0x000000274200720c */ /* 0x080fe20003f26270 */
[----:B----4-:R-:W-:Y:S01]  /*23240*/  IMAD R20, R17, R2, RZ ;  /* 0x0000000211147224 */ /* 0x010fe200078e02ff */
[----:B------:R-:W-:Y:S02]  /*23250*/  SHF.R.S32.HI R18, RZ, 0x1f, R2 ;  /* 0x0000001fff127819 */ /* 0x000fe40000011402 */
[----:B------:R-:W-:Y:S02]  /*23260*/  SEL R11, RZ, 0xffffffff, P1 ;  /* 0xffffffffff0b7807 */ /* 0x000fe40000800000 */
[----:B------:R-:W-:Y:S02]  /*23270*/  ISETP.GE.AND P2, PT, R32, R39, PT ;  /* 0x000000272000720c */ /* 0x000fe40003f46270 */
[----:B------:R-:W-:Y:S01]  /*23280*/  SHF.R.S32.HI R68, RZ, 0x3, R3 ;  /* 0x00000003ff447819 */ /* 0x000fe20000011403 */
[----:B------:R-:W-:Y:S01]  /*23290*/  IMAD R20, R16, R18, R20 ;  /* 0x0000001210147224 */ /* 0x000fe200078e0214 */
[----:B------:R-:W-:Y:S01]  /*232a0*/  SEL R3, RZ, 0x1, P2 ;  /* 0x00000001ff037807 */ /* 0x000fe20001000000 */
[----:B------:R-:W-:Y:S01]  /*232b0*/  IMAD.SHL.U32 R11, R11, 0x2, RZ ;  /* 0x000000020b0b7824 */ /* 0x000fe200078e00ff */
[----:B------:R-:W-:Y:S01]  /*232c0*/  LEA R33, R38, R68, 0x7 ;  /* 0x0000004426217211 */ /* 0x000fe200078e38ff */
[----:B------:R-:W-:-:S03]  /*232d0*/  IMAD.WIDE.U32 R28, R16, R2, RZ ;  /* 0x00000002101c7225 */ /* 0x000fc600078e00ff */
[----:B------:R-:W-:Y:S01]  /*232e0*/  LOP3.LUT R31, R11, 0x2, R3, 0xe2, !PT ;  /* 0x000000020b1f7812 */ /* 0x000fe200078ee203 */
[-C--:B---3--:R-:W-:Y:S02]  /*232f0*/  IMAD R19, R15, R2.reuse, RZ ;  /* 0x000000020f137224 */ /* 0x088fe400078e02ff */
[----:B------:R-:W-:-:S04]  /*23300*/  IMAD.WIDE.U32 R22, R14, R2, RZ ;  /* 0x000000020e167225 */ /* 0x000fc800078e00ff */
[----:B------:R-:W-:Y:S01]  /*23310*/  IMAD R18, R14, R18, R19 ;  /* 0x000000120e127224 */ /* 0x000fe200078e0213 */
[----:B------:R-:W-:Y:S01]  /*23320*/  LEA R2, R36, R33, 0x4 ;  /* 0x0000002124027211 */ /* 0x000fe200078e20ff */
[----:B------:R-:W-:Y:S02]  /*23330*/  IMAD.IADD R21, R29, 0x1, R20 ;  /* 0x000000011d157824 */ /* 0x000fe400078e0214 */
[----:B------:R-:W-:Y:S01]  /*23340*/  IMAD.IADD R19, R23, 0x1, R18 ;  /* 0x0000000117137824 */ /* 0x000fe200078e0212 */
[----:B------:R-:W-:Y:S05]  /*23350*/  @!P0 BRA `(.L_x_1485) ;  /* 0x00004d1000008947 */ /* 0x000fea0003800000 */
[----:B-----5:R-:W-:Y:S01]  /*23360*/  ISETP.NE.AND P0, PT, R30, 0x1, PT ;  /* 0x000000011e00780c */ /* 0x020fe20003f05270 */
[----:B------:R-:W-:-:S12]  /*23370*/  BSSY B0, `(.L_x_1486) ;  /* 0x0000006000007945 */ /* 0x000fd80003800000 */
[----:B------:R-:W-:Y:S05]  /*23380*/  @!P0 BRA `(.L_x_1487) ;  /* 0x0000004000008947 */ /* 0x000fea0003800000 */
[----:B------:R1:W2:Y:S04]  /*23390*/  LD.E R3, [R12.64+0x168] ;  /* 0x000168040c037980 */ /* 0x0002a8000c101900 */
[----:B-1----:R-:W3:Y:S01]  /*233a0*/  LD.E R12, [R12.64+0x16c] ;  /* 0x00016c040c0c7980 */ /* 0x002ee2000c101900 */
[----:B--2---:R-:W-:-:S05]  /*233b0*/  IMAD.HI.U32 R2, R2, R3, RZ ;  /* 0x0000000302027227 */ /* 0x004fca00078e00ff */
[----:B---3--:R-:W-:Y:S02]  /*233c0*/  SHF.R.U32.HI R2, RZ, R12, R2 ;  /* 0x0000000cff027219 */ /* 0x008fe40000011602 */
.L_x_1487:
[----:B------:R-:W-:Y:S05]  /*233d0*/  BSYNC B0 ;  /* 0x0000000000007941 */ /* 0x000fea0003800000 */
.L_x_1486:
[----:B------:R-:W-:Y:S01]  /*233e0*/  MOV R20, R28 ;  /* 0x0000001c00147202 */ /* 0x000fe20000000f00 */
[----:B------:R-:W-:Y:S01]  /*233f0*/  IMAD R12, R17, R2, RZ ;  /* 0x00000002110c7224 */ /* 0x000fe200078e02ff */
[----:B------:R-:W-:Y:S01]  /*23400*/  MOV R18, R22 ;  /* 0x0000001600127202 */ /* 0x000fe20000000f00 */
[-C--:B------:R-:W-:Y:S01]  /*23410*/  IMAD R13, R15, R2.reuse, RZ ;  /* 0x000000020f0d7224 */ /* 0x080fe200078e02ff */
[----:B------:R-:W-:Y:S01]  /*23420*/  SHF.R.S32.HI R11, RZ, 0x1f, R2 ;  /* 0x0000001fff0b7819 */ /* 0x000fe20000011402 */
[----:B------:R-:W-:-:S04]  /*23430*/  IMAD.WIDE.U32 R20, R16, R2, R20 ;  /* 0x0000000210147225 */ /* 0x000fc800078e0014 */
[----:B------:R-:W-:Y:S01]  /*23440*/  IMAD.WIDE.U32 R2, R14, R2, R18 ;  /* 0x000000020e027225 */ /* 0x000fe200078e0012 */
[----:B------:R-:W-:-:S03]  /*23450*/  LEA R18, P1, R20, R26, 0x1 ;  /* 0x0000001a14127211 */ /* 0x000fc600078208ff */
[-C--:B------:R-:W-:Y:S01]  /*23460*/  IMAD R16, R16, R11.reuse, R12 ;  /* 0x0000000b10107224 */ /* 0x080fe200078e020c */
[----:B------:R-:W-:Y:S01]  /*23470*/  LEA R19, P0, R2, R24, 0x1 ;  /* 0x0000001802137211 */ /* 0x000fe200078008ff */
[----:B------:R-:W-:-:S03]  /*23480*/  IMAD R14, R14, R11, R13 ;  /* 0x0000000b0e0e7224 */ /* 0x000fc600078e020d */
[----:B------:R-:W-:Y:S02]  /*23490*/  IADD3 R11, R21, R16, RZ ;  /* 0x00000010150b7210 */ /* 0x000fe40007ffe0ff */
[----:B------:R-:W-:Y:S02]  /*234a0*/  IADD3 R14, R3, R14, RZ ;  /* 0x0000000e030e7210 */ /* 0x000fe40007ffe0ff */
[----:B------:R-:W-:Y:S02]  /*234b0*/  LEA.HI.X R20, R20, R27, R11, 0x1, P1 ;  /* 0x0000001b14147211 */ /* 0x000fe400008f0c0b */
[----:B------:R-:W-:Y:S01]  /*234c0*/  LEA.HI.X R24, R2, R25, R14, 0x1, P0 ;  /* 0x0000001902187211 */ /* 0x000fe200000f0c0e */
[----:B------:R-:W-:Y:S05]  /*234d0*/  BRA.DIV ~URZ, `(.L_x_1488) ;  /* 0x000099127f007947 */ /* 0x000fea000b800000 */
[----:B------:R1:W2:Y:S02]  /*234e0*/  SHFL.IDX PT, R11, R20, RZ, 0x181f ;  /* 0x00181fff140b7589 */ /* 0x0002a400000e0000 */
.L_x_1586:
[----:B------:R-:W-:Y:S05]  /*234f0*/  BRA.DIV ~URZ, `(.L_x_1489) ;  /* 0x000099727f007947 */ /* 0x000fea000b800000 */
[----:B------:R3:W4:Y:S01]  /*23500*/  SHFL.IDX PT, R12, R18, RZ, 0x181f ;  /* 0x00181fff120c7589 */ /* 0x00072200000e0000 */
[----:B--2---:R-:W-:-:S03]  /*23510*/  MOV R13, R11 ;  /* 0x0000000b000d7202 */ /* 0x004fc60000000f00 */
[----:B------:R3:W2:Y:S04]  /*23520*/  SHFL.IDX PT, R14, R24, RZ, 0x181f ;  /* 0x00181fff180e7589 */ /* 0x0006a800000e0000 */
[----:B------:R3:W1:Y:S02]  /*23530*/  SHFL.IDX PT, R2, R19, RZ, 0x181f ;  /* 0x00181fff13027589 */ /* 0x00066400000e0000 */
.L_x_1587:
[----:B------:R-:W-:Y:S01]  /*23540*/  IMAD R30, R34, R30, RZ ;  /* 0x0000001e221e7224 */ /* 0x000fe200078e02ff */
[----:B------:R-:W-:Y:S01]  /*23550*/  BSSY B0, `(.L_x_1490) ;  /* 0x000001b000007945 */ /* 0x000fe20003800000 */
[----:B------:R-:W-:Y:S01]  /*23560*/  CS2R R48, SRZ ;  /* 0x0000000000307805 */ /* 0x000fe2000001ff00 */
[----:B------:R-:W-:Y:S01]  /*23570*/  CS2R R36, SRZ ;  /* 0x0000000000247805 */ /* 0x000fe2000001ff00 */
[----:B------:R-:W-:Y:S01]  /*23580*/  CS2R R26, SRZ ;  /* 0x00000000001a7805 */ /* 0x000fe2000001ff00 */
[----:B------:R-:W-:Y:S01]  /*23590*/  ISETP.GE.AND P0, PT, R33, R30, PT ;  /* 0x0000001e2100720c */ /* 0x000fe20003f06270 */
[----:B------:R-:W-:Y:S01]  /*235a0*/  CS2R R40, SRZ ;  /* 0x0000000000287805 */ /* 0x000fe2000001ff00 */
[----:B------:R-:W-:Y:S01]  /*235b0*/  CS2R R28, SRZ ;  /* 0x00000000001c7805 */ /* 0x000fe2000001ff00 */
[----:B--2---:R-:W-:-:S10]  /*235c0*/  MOV R3, R14 ;  /* 0x0000000e00037202 */ /* 0x004fd40000000f00 */
[----:B------:R-:W-:Y:S05]  /*235d0*/  @P0 BRA `(.L_x_1491) ;  /* 0x0000012000000947 */ /* 0x000fea0003800000 */
[C---:B------:R-:W-:Y:S01]  /*235e0*/  LOP3.LUT P0, RZ, R31.reuse, 0x2, RZ, 0xc0, !PT ;  /* 0x000000021fff7812 */ /* 0x040fe2000780c0ff */
[----:B------:R-:W-:Y:S01]  /*235f0*/  CS2R R26, SRZ ;  /* 0x00000000001a7805 */ /* 0x000fe2000001ff00 */
[----:B------:R-:W-:Y:S01]  /*23600*/  LOP3.LUT R11, R31, 0x1, RZ, 0xc0, !PT ;  /* 0x000000011f0b7812 */ /* 0x000fe200078ec0ff */
[----:B------:R-:W-:Y:S01]  /*23610*/  CS2R R28, SRZ ;  /* 0x00000000001c7805 */ /* 0x000fe2000001ff00 */
[----:B------:R-:W-:Y:S01]  /*23620*/  CS2R R36, SRZ ;  /* 0x0000000000247805 */ /* 0x000fe2000001ff00 */
[----:B------:R-:W-:Y:S01]  /*23630*/  CS2R R40, SRZ ;  /* 0x0000000000287805 */ /* 0x000fe2000001ff00 */
[----:B------:R-:W-:-:S07]  /*23640*/  ISETP.NE.U32.AND P1, PT, R11, 0x1, PT ;  /* 0x000000010b00780c */ /* 0x000fce0003f25070 */
[----:B------:R-:W-:-:S04]  /*23650*/  @P0 SHF.R.S32.HI R11, RZ, 0x1f, R66 ;  /* 0x0000001fff0b0819 */ /* 0x000fc80000011442 */
[----:B------:R-:W-:Y:S02]  /*23660*/  @P0 LEA.HI R11, R11, R66, RZ, 0x2 ;  /* 0x000000420b0b0211 */ /* 0x000fe400078f10ff */
[----:B----4-:R-:W-:Y:S02]  /*23670*/  @!P1 IMAD.WIDE R16, R32, 0x2, R12 ;  /* 0x0000000220109825 */ /* 0x010fe400078e020c */
[----:B------:R-:W-:-:S03]  /*23680*/  @P0 LOP3.LUT R11, R11, 0xfffffffc, RZ, 0xc0, !PT ;  /* 0xfffffffc0b0b0812 */ /* 0x000fc600078ec0ff */
[----:B------:R2:W5:Y:S02]  /*23690*/  @!P1 LD.E.64 R26, [R16.64] ;  /* 0x00000004101a9980 */ /* 0x000564000c101b00 */
[----:B------:R-:W-:-:S04]  /*236a0*/  @P0 IMAD.WIDE R14, R11, 0x2, R12 ;  /* 0x000000020b0e0825 */ /* 0x000fc800078e020c */
[--C-:B-1----:R-:W-:Y:S01]  /*236b0*/  @P0 IMAD.WIDE R12, R11, 0x2, R2.reuse ;  /* 0x000000020b0c0825 */ /* 0x102fe200078e0202 */
[----:B------:R2:W5:Y:S03]  /*236c0*/  @P0 LD.E.64 R36, [R14.64] ;  /* 0x000000040e240980 */ /* 0x000566000c101b00 */
[----:B------:R-:W-:Y:S01]  /*236d0*/  @!P1 IMAD.WIDE R2, R32, 0x2, R2 ;  /* 0x0000000220029825 */ /* 0x000fe200078e0202 */
[----:B------:R2:W5:Y:S04]  /*236e0*/  @P0 LD.E.64 R40, [R12.64] ;  /* 0x000000040c280980 */ /* 0x000568000c101b00 */
[----:B------:R2:W5:Y:S02]  /*236f0*/  @!P1 LD.E.64 R28, [R2.64] ;  /* 0x00000004021c9980 */ /* 0x000564000c101b00 */
.L_x_1491:
[----:B------:R-:W-:Y:S05]  /*23700*/  BSYNC B0 ;  /* 0x0000000000007941 */ /* 0x000fea0003800000 */
.L_x_1490:
[----:B--2-45:R-:W-:Y:S02]  /*23710*/  IMAD.MOV.U32 R12, RZ, RZ, R36 ;  /* 0x000000ffff0c7224 */ /* 0x034fe400078e0024 */
[----:B------:R-:W-:-:S02]  /*23720*/  IMAD.MOV.U32 R11, RZ, RZ, R37 ;  /* 0x000000ffff0b7224 */ /* 0x000fc400078e0025 */
[----:B------:R-:W-:Y:S01]  /*23730*/  IMAD.MOV.U32 R3, RZ, RZ, R26 ;  /* 0x000000ffff037224 */ /* 0x000fe200078e001a */
[----:B------:R-:W-:Y:S01]  /*23740*/  PRMT R69, R69, 0x5410, R12 ;  /* 0x0000541045457816 */ /* 0x000fe2000000000c */
[----:B-1----:R-:W-:Y:S01]  /*23750*/  IMAD.MOV.U32 R2, RZ, RZ, R27 ;  /* 0x000000ffff027224 */ /* 0x002fe200078e001b */
        /* <DEDUP_REMOVED lines=8> */
[----:B------:R-:W-:-:S02]  /*237e0*/  PRMT R101, R101, 0x5410, R11 ;  /* 0x0000541065657816 */ /* 0x000fc4000000000b */
[----:B------:R-:W-:Y:S02]  /*237f0*/  PRMT R25, R3, 0x7610, R25 ;  /* 0x0000761003197816 */ /* 0x000fe40000000019 */
[----:B------:R-:W-:Y:S01]  /*23800*/  PRMT R34, R2, 0x7610, R34 ;  /* 0x0000761002227816 */ /* 0x000fe20000000022 */
[----:B------:R-:W-:Y:S05]  /*23810*/  BRA.DIV ~URZ, `(.L_x_1492) ;  /* 0x000097d27f007947 */ /* 0x000fea000b800000 */
[----:B------:R1:W2:Y:S04]  /*23820*/  SHFL.IDX PT, R13, R20, 0x1, 0x181f ;  /* 0x00381f00140d7f89 */ /* 0x0002a800000e0000 */
[----:B------:R1:W4:Y:S04]  /*23830*/  SHFL.IDX PT, R12, R18, 0x1, 0x181f ;  /* 0x00381f00120c7f89 */ /* 0x00032800000e0000 */
[----:B------:R1:W3:Y:S04]  /*23840*/  SHFL.IDX PT, R11, R24, 0x1, 0x181f ;  /* 0x00381f00180b7f89 */ /* 0x0002e800000e0000 */
[----:B------:R1:W1:Y:S02]  /*23850*/  SHFL.IDX PT, R2, R19, 0x1, 0x181f ;  /* 0x00381f0013027f89 */ /* 0x00026400000e0000 */
.L_x_1588:
[----:B------:R-:W-:Y:S01]  /*23860*/  IADD3 R3, R33, 0x10, RZ ;  /* 0x0000001021037810 */ /* 0x000fe20007ffe0ff */
[----:B------:R-:W-:Y:S01]  /*23870*/  BSSY B0, `(.L_x_1493) ;  /* 0x0000019000007945 */ /* 0x000fe20003800000 */
[----:B------:R-:W-:Y:S01]  /*23880*/  CS2R R42, SRZ ;  /* 0x00000000002a7805 */ /* 0x000fe2000001ff00 */
[----:B------:R-:W-:Y:S01]  /*23890*/  CS2R R46, SRZ ;  /* 0x00000000002e7805 */ /* 0x000fe2000001ff00 */
[----:B------:R-:W-:Y:S01]  /*238a0*/  ISETP.GE.AND P0, PT, R3, R30, PT ;  /* 0x0000001e0300720c */ /* 0x000fe20003f06270 */
[----:B------:R-:W-:Y:S01]  /*238b0*/  CS2R R44, SRZ ;  /* 0x00000000002c7805 */ /* 0x000fe2000001ff00 */
[----:B---3--:R-:W-:-:S11]  /*238c0*/  IMAD.MOV.U32 R3, RZ, RZ, R11 ;  /* 0x000000ffff037224 */ /* 0x008fd600078e000b */
        /* <DEDUP_REMOVED lines=10> */
[----:B--2-4-:R-:W-:Y:S02]  /*23970*/  @!P1 IMAD.WIDE R16, R32, 0x2, R12 ;  /* 0x0000000220109825 */ /* 0x014fe400078e020c */
        /* <DEDUP_REMOVED lines=8> */
.L_x_1494:
[----:B------:R-:W-:Y:S05]  /*23a00*/  BSYNC B0 ;  /* 0x0000000000007941 */ /* 0x000fea0003800000 */
.L_x_1493:
        /* <DEDUP_REMOVED lines=17> */
[----:B------:R1:W2:Y:S02]  /*23b20*/  SHFL.IDX PT, R11, R20, 0x2, 0x181f ;  /* 0x00581f00140b7f89 */ /* 0x0002a400000e0000 */
.L_x_1589:
[----:B------:R-:W-:Y:S05]  /*23b30*/  BRA.DIV ~URZ, `(.L_x_1496) ;  /* 0x000097727f007947 */ /* 0x000fea000b800000 */
[----:B------:R3:W4:Y:S01]  /*23b40*/  SHFL.IDX PT, R12, R18, 0x2, 0x181f ;  /* 0x00581f00120c7f89 */ /* 0x00072200000e0000 */
[----:B--2---:R-:W-:-:S03]  /*23b50*/  MOV R13, R11 ;  /* 0x0000000b000d7202 */ /* 0x004fc60000000f00 */
[----:B------:R3:W2:Y:S04]  /*23b60*/  SHFL.IDX PT, R14, R24, 0x2, 0x181f ;  /* 0x00581f00180e7f89 */ /* 0x0006a800000e0000 */
[----:B------:R3:W1:Y:S02]  /*23b70*/  SHFL.IDX PT, R2, R19, 0x2, 0x181f ;  /* 0x00581f0013027f89 */ /* 0x00066400000e0000 */
.L_x_1590:
[----:B------:R-:W-:Y:S01]  /*23b80*/  IADD3 R3, R33, 0x20, RZ ;  /* 0x0000002021037810 */ /* 0x000fe20007ffe0ff */
[----:B------:R-:W-:Y:S01]  /*23b90*/  BSSY B0, `(.L_x_1497) ;  /* 0x000001b000007945 */ /* 0x000fe20003800000 */
[----:B------:R-:W-:Y:S01]  /*23ba0*/  CS2R R64, SRZ ;  /* 0x0000000000407805 */ /* 0x000fe2000001ff00 */
[----:B------:R-:W-:Y:S01]  /*23bb0*/  CS2R R54, SRZ ;  /* 0x0000000000367805 */ /* 0x000fe2000001ff00 */
[----:B------:R-:W-:Y:S01]  /*23bc0*/  ISETP.GE.AND P0, PT, R3, R30, PT ;  /* 0x0000001e0300720c */ /* 0x000fe20003f06270 */
[----:B------:R-:W-:Y:S01]  /*23bd0*/  CS2R R50, SRZ ;  /* 0x0000000000327805 */ /* 0x000fe2000001ff00 */
[----:B------:R-:W-:Y:S01]  /*23be0*/  CS2R R56, SRZ ;  /* 0x0000000000387805 */ /* 0x000fe2000001ff00 */
[----:B------:R-:W-:Y:S01]  /*23bf0*/  CS2R R52, SRZ ;  /* 0x0000000000347805 */ /* 0x000fe2000001ff00 */
[----:B--2---:R-:W-:-:S09]  /*23c00*/  IMAD.MOV.U32 R3, RZ, RZ, R14 ;  /* 0x000000ffff037224 */ /* 0x004fd200078e000e */
        /* <DEDUP_REMOVED lines=19> */
.L_x_1498:
[----:B------:R-:W-:Y:S05]  /*23d40*/  BSYNC B0 ;  /* 0x0000000000007941 */ /* 0x000fea0003800000 */
.L_x_1497:
        /* <DEDUP_REMOVED lines=21> */
.L_x_1591:
        /* <DEDUP_REMOVED lines=26> */
.L_x_1501:
[----:B------:R-:W-:Y:S05]  /*24040*/  BSYNC B0 ;  /* 0x0000000000007941 */ /* 0x000fea0003800000 */
.L_x_1500:
        /* <DEDUP_REMOVED lines=18> */
.L_x_1592:
[----:B------:R-:W-:Y:S05]  /*24170*/  BRA.DIV ~URZ, `(.L_x_1503) ;  /* 0x000095a27f007947 */ /* 0x000fea000b800000 */
[----:B------:R3:W4:Y:S01]  /*24180*/  SHFL.IDX PT, R12, R18, 0x4, 0x181f ;  /* 0x00981f00120c7f89 */ /* 0x00072200000e0000 */
[----:B--2---:R-:W-:-:S03]  /*24190*/  MOV R13, R11 ;  /* 0x0000000b000d7202 */ /* 0x004fc60000000f00 */
[----:B------:R3:W2:Y:S04]  /*241a0*/  SHFL.IDX PT, R14, R24, 0x4, 0x181f ;  /* 0x00981f00180e7f89 */ /* 0x0006a800000e0000 */
[----:B------:R3:W1:Y:S02]  /*241b0*/  SHFL.IDX PT, R2, R19, 0x4, 0x181f ;  /* 0x00981f0013027f89 */ /* 0x00066400000e0000 */
.L_x_1593:
[----:B------:R-:W-:Y:S01]  /*241c0*/  IADD3 R3, R33, 0x40, RZ ;  /* 0x0000004021037810 */ /* 0x000fe20007ffe0ff */
[----:B------:R-:W-:Y:S01]  /*241d0*/  BSSY B0, `(.L_x_1504) ;  /* 0x000001b000007945 */ /* 0x000fe20003800000 */
[----:B------:R-:W-:Y:S01]  /*241e0*/  CS2R R72, SRZ ;  /* 0x0000000000487805 */ /* 0x000fe2000001ff00 */
[----:B------:R-:W-:Y:S01]  /*241f0*/  CS2R R66, SRZ ;  /* 0x0000000000427805 */ /* 0x000fe2000001ff00 */
[----:B------:R-:W-:Y:S01]  /*24200*/  ISETP.GE.AND P0, PT, R3, R30, PT ;  /* 0x0000001e0300720c */ /* 0x000fe20003f06270 */
[----:B------:R-:W-:Y:S01]  /*24210*/  CS2R R74, SRZ ;  /* 0x00000000004a7805 */ /* 0x000fe2000001ff00 */
[----:B------:R-:W-:Y:S01]  /*24220*/  CS2R R70, SRZ ;  /* 0x0000000000467805 */ /* 0x000fe2000001ff00 */
[----:B--2---:R-:W-:-:S10]  /*24230*/  IMAD.MOV.U32 R3, RZ, RZ, R14 ;  /* 0x000000ffff037224 */ /* 0x004fd400078e000e */
        /* <DEDUP_REMOVED lines=8> */
[----:B------:R-:W-:-:S04]  /*242c0*/  @P0 IADD3 R11, R32, 0x20, RZ ;  /* 0x00000020200b0810 */ /* 0x000fc80007ffe0ff */
[----:B------:R-:W-:Y:S02]  /*242d0*/  @P0 SHF.R.S32.HI R14, RZ, 0x1f, R11 ;  /* 0x0000001fff0e0819 */ /* 0x000fe4000001140b */
[----:B----4-:R-:W-:Y:S02]  /*242e0*/  @!P1 IMAD.WIDE R16, R32, 0x2, R12 ;  /* 0x0000000220109825 */ /* 0x010fe400078e020c */
[----:B------:R-:W-:-:S03]  /*242f0*/  @P0 LEA.HI R11, R14, R11, RZ, 0x2 ;  /* 0x0000000b0e0b0211 */ /* 0x000fc600078f10ff */
[----:B------:R2:W5:Y:S01]  /*24300*/  @!P1 LD.E.64 R66, [R16.64] ;  /* 0x0000000410429980 */ /* 0x000562000c101b00 */
[----:B------:R-:W-:-:S05]  /*24310*/  @P0 LOP3.LUT R11, R11, 0xfffffffc, RZ, 0xc0, !PT ;  /* 0xfffffffc0b0b0812 */ /* 0x000fca00078ec0ff */
[----:B------:R-:W-:-:S04]  /*24320*/  @P0 IMAD.WIDE R14, R11, 0x2, R12 ;  /* 0x000000020b0e0825 */ /* 0x000fc800078e020c */
[--C-:B-1----:R-:W-:Y:S01]  /*24330*/  @P0 IMAD.WIDE R12, R11, 0x2, R2.reuse ;  /* 0x000000020b0c0825 */ /* 0x102fe200078e0202 */
[----:B------:R2:W5:Y:S03]  /*24340*/  @P0 LD.E.64 R72, [R14.64] ;  /* 0x000000040e480980 */ /* 0x000566000c101b00 */
[----:B------:R-:W-:Y:S01]  /*24350*/  @!P1 IMAD.WIDE R2, R32, 0x2, R2 ;  /* 0x0000000220029825 */ /* 0x000fe200078e0202 */
[----:B------:R2:W5:Y:S04]  /*24360*/  @P0 LD.E.64 R74, [R12.64] ;  /* 0x000000040c4a0980 */ /* 0x000568000c101b00 */
[----:B------:R2:W5:Y:S02]  /*24370*/  @!P1 LD.E.64 R70, [R2.64] ;  /* 0x0000000402469980 */ /* 0x000564000c101b00 */
.L_x_1505:
[----:B------:R-:W-:Y:S05]  /*24380*/  BSYNC B0 ;  /* 0x0000000000007941 */ /* 0x000fea0003800000 */
.L_x_1504:
[----:B--2-45:R-:W-:Y:S01]  /*24390*/  IMAD.MOV.U32 R12, RZ, RZ, R72 ;  /* 0x000000ffff0c7224 */ /* 0x034fe200078e0048 */
[----:B------:R-:W-:Y:S01]  /*243a0*/  CS2R R82, SRZ ;  /* 0x0000000000527805 */ /* 0x000fe2000001ff00 */
        /* <DEDUP_REMOVED lines=17> */
.L_x_1594:
[----:B------:R-:W-:Y:S05]  /*244c0*/  BRA.DIV ~URZ, `(.L_x_1507) ;  /* 0x000094927f007947 */ /* 0x000fea000b800000 */
[----:B------:R4:W1:Y:S01]  /*244d0*/  SHFL.IDX PT, R12, R18, 0x5, 0x181f ;  /* 0x00b81f00120c7f89 */ /* 0x00086200000e0000 */
[----:B--2---:R-:W-:-:S03]  /*244e0*/  MOV R13, R11 ;  /* 0x0000000b000d7202 */ /* 0x004fc60000000f00 */
[----:B------:R4:W2:Y:S04]  /*244f0*/  SHFL.IDX PT, R14, R24, 0x5, 0x181f ;  /* 0x00b81f00180e7f89 */ /* 0x0008a800000e0000 */
[----:B------:R4:W3:Y:S02]  /*24500*/  SHFL.IDX PT, R2, R19, 0x5, 0x181f ;  /* 0x00b81f0013027f89 */ /* 0x0008e400000e0000 */
.L_x_1595:
[----:B------:R-:W-:Y:S01]  /*24510*/  IADD3 R3, R33, 0x50, RZ ;  /* 0x0000005021037810 */ /* 0x000fe20007ffe0ff */
[----:B------:R-:W-:Y:S01]  /*24520*/  BSSY B0, `(.L_x_1508) ;  /* 0x000001a000007945 */ /* 0x000fe20003800000 */
[----:B------:R-:W-:Y:S01]  /*24530*/  CS2R R76, SRZ ;  /* 0x00000000004c7805 */ /* 0x000fe2000001ff00 */
[----:B------:R-:W-:Y:S01]  /*24540*/  CS2R R80, SRZ ;  /* 0x0000000000507805 */ /* 0x000fe2000001ff00 */
[----:B------:R-:W-:Y:S01]  /*24550*/  ISETP.GE.AND P0, PT, R3, R30, PT ;  /* 0x0000001e0300720c */ /* 0x000fe20003f06270 */
[----:B------:R-:W-:Y:S01]  /*24560*/  CS2R R78, SRZ ;  /* 0x00000000004e7805 */ /* 0x000fe2000001ff00 */
[----:B--2---:R-:W-:-:S11]  /*24570*/  IMAD.MOV.U32 R3, RZ, RZ, R14 ;  /* 0x000000ffff037224 */ /* 0x004fd600078e000e */
        /* <DEDUP_REMOVED lines=10> */
[----:B-1----:R-:W-:Y:S02]  /*24620*/  @!P1 IMAD.WIDE R16, R32, 0x2, R12 ;  /* 0x0000000220109825 */ /* 0x002fe400078e020c */
[----:B------:R-:W-:-:S03]  /*24630*/  @P0 LEA.HI R11, R14, R11, RZ, 0x2 ;  /* 0x0000000b0e0b0211 */ /* 0x000fc600078f10ff */
[----:B------:R1:W5:Y:S01]  /*24640*/  @!P1 LD.E.64 R76, [R16.64] ;  /* 0x00000004104c9980 */ /* 0x000362000c101b00 */
[----:B------:R-:W-:-:S05]  /*24650*/  @P0 LOP3.LUT R11, R11, 0xfffffffc, RZ, 0xc0, !PT ;  /* 0xfffffffc0b0b0812 */ /* 0x000fca00078ec0ff */
[----:B------:R-:W-:-:S04]  /*24660*/  @P0 IMAD.WIDE R14, R11, 0x2, R12 ;  /* 0x000000020b0e0825 */ /* 0x000fc800078e020c */
[--C-:B---3--:R-:W-:Y:S01]  /*24670*/  @P0 IMAD.WIDE R12, R11, 0x2, R2.reuse ;  /* 0x000000020b0c0825 */ /* 0x108fe200078e0202 */
[----:B------:R1:W5:Y:S03]  /*24680*/  @P0 LD.E.64 R82, [R14.64] ;  /* 0x000000040e520980 */ /* 0x000366000c101b00 */
[----:B------:R-:W-:Y:S01]  /*24690*/  @!P1 IMAD.WIDE R2, R32, 0x2, R2 ;  /* 0x0000000220029825 */ /* 0x000fe200078e0202 */
[----:B------:R1:W5:Y:S04]  /*246a0*/  @P0 LD.E.64 R80, [R12.64] ;  /* 0x000000040c500980 */ /* 0x000368000c101b00 */
[----:B------:R1:W5:Y:S02]  /*246b0*/  @!P1 LD.E.64 R78, [R2.64] ;  /* 0x00000004024e9980 */ /* 0x000364000c101b00 */
.L_x_1509:
[----:B------:R-:W-:Y:S05]  /*246c0*/  BSYNC B0 ;  /* 0x0000000000007941 */ /* 0x000fea0003800000 */
.L_x_1508:
[----:B-1---5:R-:W-:Y:S02]  /*246d0*/  IMAD.MOV.U32 R12, RZ, RZ, R82 ;  /* 0x000000ffff0c7224 */ /* 0x022fe400078e0052 */
[----:B------:R-:W-:-:S02]  /*246e0*/  IMAD.MOV.U32 R11, RZ, RZ, R83 ;  /* 0x000000ffff0b7224 */ /* 0x000fc400078e0053 */
[----:B------:R-:W-:Y:S01]  /*246f0*/  IMAD.MOV.U32 R3, RZ, RZ, R76 ;  /* 0x000000ffff037224 */ /* 0x000fe200078e004c */
[----:B------:R-:W-:Y:S01]  /*24700*/  PRMT R120, R120, 0x5410, R12 ;  /* 0x0000541078787816 */ /* 0x000fe2000000000c */
[----:B---3--:R-:W-:Y:S01]  /*24710*/  IMAD.MOV.U32 R2, RZ, RZ, R77 ;  /* 0x000000ffff027224 */ /* 0x008fe200078e004d */
        /* <DEDUP_REMOVED lines=13> */
.L_x_1596:
[----:B------:R-:W-:Y:S01]  /*247f0*/  SHF.R.S32.HI R2, RZ, 0x1f, R35 ;  /* 0x0000001fff027819 */ /* 0x000fe20000011423 */
[----:B------:R-:W-:-:S03]  /*24800*/  IMAD.SHL.U32 R11, R38, 0x80, RZ ;  /* 0x00000080260b7824 */ /* 0x000fc600078e00ff */
[----:B------:R-:W-:-:S04]  /*24810*/  LEA.HI R2, R2, R35, RZ, 0x3 ;  /* 0x0000002302027211 */ /* 0x000fc800078f18ff */
[----:B------:R-:W-:Y:S01]  /*24820*/  LEA.HI.SX32 R11, R2, R11, 0x1d ;  /* 0x0000000b020b7211 */ /* 0x000fe200078feaff */
[----:B------:R-:W-:Y:S05]  /*24830*/  BRA.DIV ~URZ, `(.L_x_1511) ;  /* 0x000093627f007947 */ /* 0x000fea000b800000 */
[----:B------:R3:W1:Y:S04]  /*24840*/  SHFL.IDX PT, R12, R18, 0x6, 0x181f ;  /* 0x00d81f00120c7f89 */ /* 0x00066800000e0000 */
[----:B------:R3:W4:Y:S04]  /*24850*/  SHFL.IDX PT, R14, R24, 0x6, 0x181f ;  /* 0x00d81f00180e7f89 */ /* 0x00072800000e0000 */
[----:B------:R3:W2:Y:S02]  /*24860*/  SHFL.IDX PT, R2, R19, 0x6, 0x181f ;  /* 0x00d81f0013027f89 */ /* 0x0006a400000e0000 */
.L_x_1597:
[----:B------:R-:W-:Y:S01]  /*24870*/  IADD3 R11, R11, 0x60, RZ ;  /* 0x000000600b0b7810 */ /* 0x000fe20007ffe0ff */
[----:B------:R-:W-:Y:S01]  /*24880*/  BSSY B0, `(.L_x_1512) ;  /* 0x000001b000007945 */ /* 0x000fe20003800000 */
[----:B------:R-:W-:Y:S01]  /*24890*/  CS2R R88, SRZ ;  /* 0x0000000000587805 */ /* 0x000fe2000001ff00 */
[----:B------:R-:W-:Y:S01]  /*248a0*/  CS2R R84, SRZ ;  /* 0x0000000000547805 */ /* 0x000fe2000001ff00 */
[----:B------:R-:W-:Y:S01]  /*248b0*/  ISETP.GE.AND P0, PT, R11, R30, PT ;  /* 0x0000001e0b00720c */ /* 0x000fe20003f06270 */
[----:B------:R-:W-:Y:S01]  /*248c0*/  CS2R R90, SRZ ;  /* 0x00000000005a7805 */ /* 0x000fe2000001ff00 */
[----:B------:R-:W-:Y:S01]  /*248d0*/  CS2R R86, SRZ ;  /* 0x0000000000567805 */ /* 0x000fe2000001ff00 */
[----:B----4-:R-:W-:-:S10]  /*248e0*/  IMAD.MOV.U32 R3, RZ, RZ, R14 ;  /* 0x000000ffff037224 */ /* 0x010fd400078e000e */
        /* <DEDUP_REMOVED lines=10> */
[----:B-12---:R-:W-:Y:S02]  /*24990*/  @!P1 IMAD.WIDE R16, R32, 0x2, R12 ;  /* 0x0000000220109825 */ /* 0x006fe400078e020c */
[----:B------:R-:W-:-:S03]  /*249a0*/  @P0 LEA.HI R11, R14, R11, RZ, 0x2 ;  /* 0x0000000b0e0b0211 */ /* 0x000fc600078f10ff */
[----:B------:R1:W5:Y:S01]  /*249b0*/  @!P1 LD.E.64 R84, [R16.64] ;  /* 0x0000000410549980 */ /* 0x000362000c101b00 */
[----:B------:R-:W-:-:S05]  /*249c0*/  @P0 LOP3.LUT R11, R11, 0xfffffffc, RZ, 0xc0, !PT ;  /* 0xfffffffc0b0b0812 */ /* 0x000fca00078ec0ff */
[----:B------:R-:W-:-:S04]  /*249d0*/  @P0 IMAD.WIDE R14, R11, 0x2, R12 ;  /* 0x000000020b0e0825 */ /* 0x000fc800078e020c */
[--C-:B------:R-:W-:Y:S01]  /*249e0*/  @P0 IMAD.WIDE R12, R11, 0x2, R2.reuse ;  /* 0x000000020b0c0825 */ /* 0x100fe200078e0202 */
[----:B------:R1:W5:Y:S03]  /*249f0*/  @P0 LD.E.64 R88, [R14.64] ;  /* 0x000000040e580980 */ /* 0x000366000c101b00 */
[----:B------:R-:W-:Y:S01]  /*24a00*/  @!P1 IMAD.WIDE R2, R32, 0x2, R2 ;  /* 0x0000000220029825 */ /* 0x000fe200078e0202 */
[----:B------:R1:W5:Y:S04]  /*24a10*/  @P0 LD.E.64 R90, [R12.64] ;  /* 0x000000040c5a0980 */ /* 0x000368000c101b00 */
[----:B------:R1:W5:Y:S02]  /*24a20*/  @!P1 LD.E.64 R86, [R2.64] ;  /* 0x0000000402569980 */ /* 0x000364000c101b00 */
.L_x_1513:
[----:B------:R-:W-:Y:S05]  /*24a30*/  BSYNC B0 ;  /* 0x0000000000007941 */ /* 0x000fea0003800000 */
.L_x_1512:
[----:B-1---5:R-:W-:Y:S01]  /*24a40*/  IMAD.MOV.U32 R12, RZ, RZ, R88 ;  /* 0x000000ffff0c7224 */ /* 0x022fe200078e0058 */
[----:B------:R-:W-:Y:S01]  /*24a50*/  CS2R R98, SRZ ;  /* 0x0000000000627805 */ /* 0x000fe2000001ff00 */
[----:B------:R-:W-:-:S02]  /*24a60*/  IMAD.MOV.U32 R11, RZ, RZ, R89 ;  /* 0x000000ffff0b7224 */ /* 0x000fc400078e0059 */
[----:B------:R-:W-:Y:S01]  /*24a70*/  IMAD.MOV.U32 R3, RZ, RZ, R84 ;  /* 0x000000ffff037224 */ /* 0x000fe200078e0054 */
[----:B------:R-:W-:Y:S01]  /*24a80*/  PRMT R125, R125, 0x5410, R12 ;  /* 0x000054107d7d7816 */ /* 0x000fe2000000000c */
[----:B--2---:R-:W-:Y:S01]  /*24a90*/  IMAD.MOV.U32 R2, RZ, RZ, R85 ;  /* 0x000000ffff027224 */ /* 0x004fe200078e0055 */
        /* <DEDUP_REMOVED lines=13> */
.L_x_1598:
[----:B------:R-:W-:Y:S01]  /*24b70*/  SHF.R.S32.HI R2, RZ, 0x1f, R35 ;  /* 0x0000001fff027819 */ /* 0x000fe20000011423 */
[----:B------:R-:W-:-:S03]  /*24b80*/  IMAD.SHL.U32 R11, R38, 0x80, RZ ;  /* 0x00000080260b7824 */ /* 0x000fc600078e00ff */
[----:B------:R-:W-:-:S04]  /*24b90*/  LEA.HI R2, R2, R35, RZ, 0x3 ;  /* 0x0000002302027211 */ /* 0x000fc800078f18ff */
[----:B------:R-:W-:Y:S01]  /*24ba0*/  LEA.HI.SX32 R11, R2, R11, 0x1d ;  /* 0x0000000b020b7211 */ /* 0x000fe200078feaff */
[----:B------:R-:W-:Y:S05]  /*24bb0*/  BRA.DIV ~URZ, `(.L_x_1515) ;  /* 0x000092127f007947 */ /* 0x000fea000b800000 */
[----:B------:R4:W1:Y:S04]  /*24bc0*/  SHFL.IDX PT, R12, R18, 0x7, 0x181f ;  /* 0x00f81f00120c7f89 */ /* 0x00086800000e0000 */
[----:B------:R4:W3:Y:S04]  /*24bd0*/  SHFL.IDX PT, R14, R24, 0x7, 0x181f ;  /* 0x00f81f00180e7f89 */ /* 0x0008e800000e0000 */
[----:B------:R4:W2:Y:S02]  /*24be0*/  SHFL.IDX PT, R2, R19, 0x7, 0x181f ;  /* 0x00f81f0013027f89 */ /* 0x0008a400000e0000 */
.L_x_1599:
        /* <DEDUP_REMOVED lines=27> */
.L_x_1517:
[----:B------:R-:W-:Y:S05]  /*24da0*/  BSYNC B0 ;  /* 0x0000000000007941 */ /* 0x000fea0003800000 */
.L_x_1516:
[----:B-1----:R-:W-:Y:S01]  /*24db0*/  IADD3 R12, R100, -c[0x0][0x20], RZ ;  /* 0x80000800640c7a10 */ /* 0x002fe20007ffe0ff */
[----:B------:R-:W-:-:S04]  /*24dc0*/  DEPBAR.LE SB0, 0x1 ;  /* 0x000080400000791a */ /* 0x000fc80000000000 */
[----:B--2---:R1:W2:Y:S04]  /*24dd0*/  LDL.64 R2, [R12+0x20] ;  /* 0x000020000c027983 */ /* 0x0042a80000100a00 */
[----:B-1----:R-:W3:Y:S01]  /*24de0*/  LDL.64 R12, [R12+0x28] ;  /* 0x000028000c0c7983 */ /* 0x002ee20000100a00 */
[----:B------:R-:W-:Y:S03]  /*24df0*/  WARPSYNC 0xffffffff ;  /* 0xffffffff00007948 */ /* 0x000fe60003800000 */
[----:B------:R-:W-:Y:S06]  /*24e00*/  BAR.SYNC.DEFER_BLOCKING 0x0 ;  /* 0x0000000000007b1d */ /* 0x000fec0000010000 */
[----:B--2---:R1:W2:Y:S04]  /*24e10*/  LD.E R14, [R2.64] ;  /* 0x00000004020e7980 */ /* 0x0042a8000c101900 */
[----:B---34-:R3:W4:Y:S01]  /*24e20*/  LD.E.64 R22, [R12.64] ;  /* 0x000000040c167980 */ /* 0x018722000c101b00 */
[----:B------:R-:W-:Y:S01]  /*24e30*/  IMAD.SHL.U32 R11, R68, 0x40, RZ ;  /* 0x00000040440b7824 */ /* 0x000fe200078e00ff */
[----:B------:R-:W-:Y:S01]  /*24e40*/  BSSY B1, `(.L_x_1518) ;  /* 0x000007d000017945 */ /* 0x000fe20003800000 */
[----:B---3--:R-:W-:-:S04]  /*24e50*/  SHF.R.S32.HI R13, RZ, 0x1f, R35 ;  /* 0x0000001fff0d7819 */ /* 0x008fc80000011423 */
[CC--:B-1----:R-:W-:Y:S02]  /*24e60*/  LEA.HI R2, R13.reuse, R35.reuse, RZ, 0x3 ;  /* 0x000000230d027211 */ /* 0x0c2fe400078f18ff */
[----:B------:R-:W-:Y:S02]  /*24e70*/  LEA.HI R13, R13, R35, RZ, 0x6 ;  /* 0x000000230d0d7211 */ /* 0x000fe400078f30ff */
[----:B------:R-:W-:-:S03]  /*24e80*/  LOP3.LUT R2, R2, 0xfffffff8, RZ, 0xc0, !PT ;  /* 0xfffffff802027812 */ /* 0x000fc600078ec0ff */
[----:B------:R-:W-:Y:S02]  /*24e90*/  IMAD.SHL.U32 R13, R13, 0x8, RZ ;  /* 0x000000080d0d7824 */ /* 0x000fe400078e00ff */
[----:B------:R-:W-:Y:S01]  /*24ea0*/  IMAD.IADD R3, R35, 0x1, -R2 ;  /* 0x0000000123037824 */ /* 0x000fe200078e0a02 */
[----:B------:R-:W-:Y:S01]  /*24eb0*/  LOP3.LUT R2, R11, 0x1c0, RZ, 0xc0, !PT ;  /* 0x000001c00b027812 */ /* 0x000fe200078ec0ff */
[----:B-----5:R-:W-:Y:S02]  /*24ec0*/  IMAD.MOV.U32 R11, RZ, RZ, R98 ;  /* 0x000000ffff0b7224 */ /* 0x020fe400078e0062 */
[----:B------:R-:W-:-:S03]  /*24ed0*/  IMAD.SHL.U32 R3, R3, 0x8, RZ ;  /* 0x0000000803037824 */ /* 0x000fc600078e00ff */
[----:B------:R-:W-:Y:S01]  /*24ee0*/  PRMT R38, R38, 0x5410, R11 ;  /* 0x0000541026267816 */ /* 0x000fe2000000000b */
[----:B------:R-:W-:Y:S01]  /*24ef0*/  IMAD.MOV.U32 R11, RZ, RZ, R99 ;  /* 0x000000ffff0b7224 */ /* 0x000fe200078e0063 */
[----:B------:R-:W-:Y:S02]  /*24f00*/  LOP3.LUT R3, R2, 0x38, R3, 0xf8, !PT ;  /* 0x0000003802037812 */ /* 0x000fe400078ef803 */
[----:B------:R-:W-:Y:S02]  /*24f10*/  SHF.R.U32.HI R2, RZ, 0x3, R2 ;  /* 0x00000003ff027819 */ /* 0x000fe40000011602 */
[----:B------:R-:W-:Y:S01]  /*24f20*/  PRMT R100, R100, 0x5410, R11 ;  /* 0x0000541064647816 */ /* 0x000fe2000000000b */
[----:B------:R-:W-:Y:S01]  /*24f30*/  IMAD.MOV.U32 R11, RZ, RZ, R97 ;  /* 0x000000ffff0b7224 */ /* 0x000fe200078e0061 */
[----:B------:R-:W-:Y:S01]  /*24f40*/  LOP3.LUT R12, R3, R2, RZ, 0x3c, !PT ;  /* 0x00000002030c7212 */ /* 0x000fe200078e3cff */
[----:B------:R-:W-:Y:S02]  /*24f50*/  IMAD.MOV.U32 R3, RZ, RZ, R92 ;  /* 0x000000ffff037224 */ /* 0x000fe400078e005c */
[----:B------:R-:W-:Y:S01]  /*24f60*/  IMAD.MOV.U32 R2, RZ, RZ, R93 ;  /* 0x000000ffff027224 */ /* 0x000fe200078e005d */
[----:B------:R-:W-:Y:S01]  /*24f70*/  LOP3.LUT R13, R12, 0xfffffe00, R13, 0xf8, !PT ;  /* 0xfffffe000c0d7812 */ /* 0x000fe200078ef80d */
        /* <DEDUP_REMOVED lines=9> */
[----:B--2---:R-:W-:-:S05]  /*25010*/  IMAD R14, R14, -0x80, R30 ;  /* 0xffffff800e0e7824 */ /* 0x004fca00078e021e */
[----:B------:R-:W-:-:S04]  /*25020*/  IMNMX R30, R14, 0x80, PT ;  /* 0x000000800e1e7817 */ /* 0x000fc80003800200 */
[----:B------:R-:W-:Y:S01]  /*25030*/  ISETP.GE.AND P0, PT, R68, R30, PT ;  /* 0x0000001e4400720c */ /* 0x000fe20003f06270 */
[----:B----4-:R-:W-:-:S12]  /*25040*/  IMAD.WIDE.U32 R22, R13, 0x2, R22 ;  /* 0x000000020d167825 */ /* 0x010fd800078e0016 */
[----:B------:R-:W-:Y:S05]  /*25050*/  @P0 BRA `(.L_x_1519) ;  /* 0x000005b000000947 */ /* 0x000fea0003800000 */
[----:B------:R-:W-:Y:S01]  /*25060*/  ISETP.GE.AND P0, PT, R32, R39, PT ;  /* 0x000000272000720c */ /* 0x000fe20003f06270 */
[----:B------:R-:W-:-:S12]  /*25070*/  BSSY B0, `(.L_x_1520) ;  /* 0x000002c000007945 */ /* 0x000fd80003800000 */
[----:B------:R-:W-:Y:S05]  /*25080*/  @P0 BRA `(.L_x_1521) ;  /* 0x000002a000000947 */ /* 0x000fea0003800000 */
[----:B------:R-:W2:Y:S01]  /*25090*/  LD.E.128 R12, [R22.64] ;  /* 0x00000004160c7980 */ /* 0x000ea2000c101d00 */
[----:B------:R-:W-:Y:S01]  /*250a0*/  SHF.R.U32.HI R20, RZ, 0x10, R29 ;  /* 0x00000010ff147819 */ /* 0x000fe2000001161d */
[--C-:B------:R-:W-:Y:S01]  /*250b0*/  HADD2.F32 R16, -RZ, R25.reuse.H1_H1 ;  /* 0x30000019ff107230 */ /* 0x100fe20000004100 */
[--C-:B------:R-:W-:Y:S01]  /*250c0*/  SHF.R.U32.HI R11, RZ, 0x10, R27.reuse ;  /* 0x00000010ff0b7819 */ /* 0x100fe2000001161b */
[----:B------:R-:W-:Y:S01]  /*250d0*/  HADD2.F32 R19, -RZ, R25.H0_H0 ;  /* 0x20000019ff137230 */ /* 0x000fe20000004100 */
[----:B------:R-:W-:Y:S01]  /*250e0*/  SHF.R.U64 R21, R26, 0x10, R27 ;  /* 0x000000101a157819 */ /* 0x000fe2000000121b */
[----:B------:R-:W-:Y:S01]  /*250f0*/  HADD2.F32 R27, -RZ, R20.H0_H0 ;  /* 0x20000014ff1b7230 */ /* 0x000fe20000004100 */
[----:B------:R-:W-:Y:S01]  /*25100*/  SHF.R.U64 R24, R28, 0x10, R29 ;  /* 0x000000101c187819 */ /* 0x000fe2000000121d */
[----:B------:R-:W-:Y:S02]  /*25110*/  HADD2.F32 R26, -RZ, R11.H0_H0 ;  /* 0x2000000bff1a7230 */ /* 0x000fe40000004100 */
[----:B------:R-:W-:-:S02]  /*25120*/  HADD2.F32 R21, -RZ, R21.H0_H0 ;  /* 0x20000015ff157230 */ /* 0x000fc40000004100 */
[----:B------:R-:W-:Y:S02]  /*25130*/  HADD2.F32 R24, -RZ, R24.H0_H0 ;  /* 0x20000018ff187230 */ /* 0x000fe40000004100 */
[--C-:B--2---:R-:W-:Y:S02]  /*25140*/  HADD2.F32 R2, -RZ, R15.reuse.H1_H1 ;  /* 0x3000000fff027230 */ /* 0x104fe40000004100 */
[----:B------:R-:W-:Y:S02]  /*25150*/  HADD2.F32 R17, -RZ, R15.H0_H0 ;  /* 0x2000000fff117230 */ /* 0x000fe40000004100 */
[--C-:B------:R-:W-:Y:S01]  /*25160*/  HADD2.F32 R3, -RZ, R12.reuse.H1_H1 ;  /* 0x3000000cff037230 */ /* 0x100fe20000004100 */
[CC--:B------:R-:W-:Y:S01]  /*25170*/  FMUL.FTZ R20, R2.reuse, R27.reuse ;  /* 0x0000001b02147220 */ /* 0x0c0fe20000410000 */
[----:B------:R-:W-:Y:S01]  /*25180*/  HADD2.F32 R18, -RZ, R12.H0_H0 ;  /* 0x2000000cff127230 */ /* 0x000fe20000004100 */
[-C--:B------:R-:W-:Y:S01]  /*25190*/  FMUL.FTZ R2, R2, R26.reuse ;  /* 0x0000001a02027220 */ /* 0x080fe20000410000 */
[--C-:B------:R-:W-:Y:S01]  /*251a0*/  HADD2.F32 R15, -RZ, R14.reuse.H0_H0 ;  /* 0x2000000eff0f7230 */ /* 0x100fe20000004100 */
[C---:B------:R-:W-:Y:S01]  /*251b0*/  FFMA.FTZ R26, R17.reuse, R26, -R20 ;  /* 0x0000001a111a7223 */ /* 0x040fe20000010814 */
[--C-:B------:R-:W-:Y:S01]  /*251c0*/  HADD2.F32 R12, -RZ, R13.reuse.H0_H0 ;  /* 0x2000000dff0c7230 */ /* 0x100fe20000004100 */
[----:B------:R-:W-:Y:S01]  /*251d0*/  FFMA.FTZ R20, R17, R27, R2 ;  /* 0x0000001b11147223 */ /* 0x000fe20000010002 */
[----:B------:R-:W-:Y:S01]  /*251e0*/  HADD2.F32 R11, -RZ, R13.H1_H1 ;  /* 0x3000000dff0b7230 */ /* 0x000fe20000004100 */
[CC--:B------:R-:W-:Y:S01]  /*251f0*/  FMUL.FTZ R25, R3.reuse, R19.reuse ;  /* 0x0000001303197220 */ /* 0x0c0fe20000410000 */
[----:B------:R-:W-:Y:S01]  /*25200*/  HADD2.F32 R14, -RZ, R14.H1_H1 ;  /* 0x3000000eff0e7230 */ /* 0x000fe20000004100 */
[-C--:B------:R-:W-:Y:S01]  /*25210*/  FMUL.FTZ R13, R3, R16.reuse ;  /* 0x00000010030d7220 */ /* 0x080fe20000410000 */
[--C-:B------:R-:W-:Y:S01]  /*25220*/  HADD2.F32 R2, -RZ, R34.reuse.H0_H0 ;  /* 0x20000022ff027230 */ /* 0x100fe20000004100 */
[C---:B------:R-:W-:Y:S01]  /*25230*/  FFMA.FTZ R25, R18.reuse, R16, -R25 ;  /* 0x0000001012197223 */ /* 0x040fe20000010819 */
[----:B------:R-:W-:Y:S01]  /*25240*/  HADD2.F32 R3, -RZ, R34.H1_H1 ;  /* 0x30000022ff037230 */ /* 0x000fe20000004100 */
[----:B------:R-:W-:-:S02]  /*25250*/  FFMA.FTZ R18, R18, R19, R13 ;  /* 0x0000001312127223 */ /* 0x000fc4000001000d */
[C---:B------:R-:W-:Y:S02]  /*25260*/  FMUL.FTZ R17, R14.reuse, R2 ;  /* 0x000000020e117220 */ /* 0x040fe40000410000 */
[----:B------:R-:W-:Y:S02]  /*25270*/  FMUL.FTZ R14, R14, R3 ;  /* 0x000000030e0e7220 */ /* 0x000fe40000410000 */
[C---:B------:R-:W-:Y:S02]  /*25280*/  FMUL.FTZ R16, R11.reuse, R24 ;  /* 0x000000180b107220 */ /* 0x040fe40000410000 */
[----:B------:R-:W-:Y:S02]  /*25290*/  FMUL.FTZ R13, R11, R21 ;  /* 0x000000150b0d7220 */ /* 0x000fe40000410000 */
[C---:B------:R-:W-:Y:S02]  /*252a0*/  FFMA.FTZ R14, R15.reuse, R2, R14 ;  /* 0x000000020f0e7223 */ /* 0x040fe4000001000e */
[----:B------:R-:W-:Y:S01]  /*252b0*/  FFMA.FTZ R3, R15, R3, -R17 ;  /* 0x000000030f037223 */ /* 0x000fe20000010811 */
[----:B------:R-:W-:Y:S01]  /*252c0*/  F2FP.PACK_AB R15, R20, R26 ;  /* 0x0000001a140f723e */ /* 0x000fe200000000ff */
[----:B------:R-:W-:-:S02]  /*252d0*/  FFMA.FTZ R2, R12, R21, -R16 ;  /* 0x000000150c027223 */ /* 0x000fc40000010810 */
[----:B------:R-:W-:Y:S01]  /*252e0*/  FFMA.FTZ R13, R12, R24, R13 ;  /* 0x000000180c0d7223 */ /* 0x000fe2000001000d */
[----:B------:R-:W-:Y:S02]  /*252f0*/  F2FP.PACK_AB R14, R14, R3 ;  /* 0x000000030e0e723e */ /* 0x000fe400000000ff */
[----:B------:R-:W-:Y:S02]  /*25300*/  F2FP.PACK_AB R12, R18, R25 ;  /* 0x00000019120c723e */ /* 0x000fe400000000ff */
[----:B------:R-:W-:-:S05]  /*25310*/  F2FP.PACK_AB R13, R13, R2 ;  /* 0x000000020d0d723e */ /* 0x000fca00000000ff */
[----:B------:R1:W-:Y:S02]  /*25320*/  ST.E.128 [R22.64], R12 ;  /* 0x0000000c16007985 */ /* 0x0003e4000c101d04 */
.L_x_1521:
[----:B------:R-:W-:Y:S05]  /*25330*/  BSYNC B0 ;  /* 0x0000000000007941 */ /* 0x000fea0003800000 */
.L_x_1520:
[----:B------:R-:W-:-:S04]  /*25340*/  IADD3 R2, R32, 0x20, RZ ;  /* 0x0000002020027810 */ /* 0x000fc80007ffe0ff */
[----:B------:R-:W-:-:S13]  /*25350*/  ISETP.GE.AND P0, PT, R2, R39, PT ;  /* 0x000000270200720c */ /* 0x000fda0003f06270 */
[----:B------:R-:W-:Y:S05]  /*25360*/  @P0 BRA `(.L_x_1519) ;  /* 0x000002a000000947 */ /* 0x000fea0003800000 */
[----:B-1----:R-:W2:Y:S01]  /*25370*/  LD.E.128 R12, [R22.64+0x4000] ;  /* 0x00400004160c7980 */ /* 0x002ea2000c101d00 */
        /* <DEDUP_REMOVED lines=24> */
[----:B------:R-:W-:Y:S01]  /*25500*/  HADD2.F32 R2, -RZ, R101.H1_H1 ;  /* 0x30000065ff027230 */ /* 0x000fe20000004100 */
        /* <DEDUP_REMOVED lines=15> */
[----:B------:R1:W-:Y:S02]  /*25600*/  ST.E.128 [R22.64+0x4000], R12 ;  /* 0x0040000c16007985 */ /* 0x0003e4000c101d04 */
.L_x_1519:
[----:B------:R-:W-:Y:S05]  /*25610*/  BSYNC B1 ;  /* 0x0000000000017941 */ /* 0x000fea0003800000 */
.L_x_1518:
[----:B------:R-:W-:Y:S01]  /*25620*/  IADD3 R2, R68, 0x10, RZ ;  /* 0x0000001044027810 */ /* 0x000fe20007ffe0ff */
[----:B------:R-:W-:Y:S03]  /*25630*/  BSSY B1, `(.L_x_1522) ;  /* 0x000005e000017945 */ /* 0x000fe60003800000 */
[----:B------:R-:W-:-:S13]  /*25640*/  ISETP.GE.AND P0, PT, R2, R30, PT ;  /* 0x0000001e0200720c */ /* 0x000fda0003f06270 */
[----:B------:R-:W-:Y:S05]  /*25650*/  @P0 BRA `(.L_x_1523) ;  /* 0x000005b000000947 */ /* 0x000fea0003800000 */
[----:B------:R-:W-:Y:S01]  /*25660*/  ISETP.GE.AND P0, PT, R32, R39, PT ;  /* 0x000000272000720c */ /* 0x000fe20003f06270 */
[----:B------:R-:W-:-:S12]  /*25670*/  BSSY B0, `(.L_x_1524) ;  /* 0x000002c000007945 */ /* 0x000fd80003800000 */
[----:B------:R-:W-:Y:S05]  /*25680*/  @P0 BRA `(.L_x_1525) ;  /* 0x000002a000000947 */ /* 0x000fea0003800000 */
[----:B-1----:R-:W2:Y:S01]  /*25690*/  LD.E.128 R12, [R22.64+0x800] ;  /* 0x00080004160c7980 */ /* 0x002ea2000c101d00 */
[----:B------:R-:W-:Y:S01]  /*256a0*/  SHF.R.U32.HI R20, RZ, 0x10, R45 ;  /* 0x00000010ff147819 */ /* 0x000fe2000001162d */
[----:B------:R-:W-:Y:S01]  /*256b0*/  HADD2.F32 R16, -RZ, R102.H0_H0 ;  /* 0x20000066ff107230 */ /* 0x000fe20000004100 */
        /* <DEDUP_REMOVED lines=39> */
.L_x_1525:
[----:B------:R-:W-:Y:S05]  /*25930*/  BSYNC B0 ;  /* 0x0000000000007941 */ /* 0x000fea0003800000 */
.L_x_1524:
        /* <DEDUP_REMOVED lines=45> */
.L_x_1523:
[----:B------:R-:W-:Y:S05]  /*25c10*/  BSYNC B1 ;  /* 0x0000000000017941 */ /* 0x000fea0003800000 */
.L_x_1522:
        /* <DEDUP_REMOVED lines=49> */
.L_x_1529:
[----:B------:R-:W-:Y:S05]  /*25f30*/  BSYNC B0 ;  /* 0x0000000000007941 */ /* 0x000fea0003800000 */
.L_x_1528:
        /* <DEDUP_REMOVED lines=45> */
.L_x_1527:
[----:B------:R-:W-:Y:S05]  /*26210*/  BSYNC B1 ;  /* 0x0000000000017941 */ /* 0x000fea0003800000 */
.L_x_1526:
        /* <DEDUP_REMOVED lines=49> */
.L_x_1533:
[----:B------:R-:W-:Y:S05]  /*26530*/  BSYNC B0 ;  /* 0x0000000000007941 */ /* 0x000fea0003800000 */
.L_x_1532:
        /* <DEDUP_REMOVED lines=45> */
.L_x_1531:
[----:B------:R-:W-:Y:S05]  /*26810*/  BSYNC B1 ;  /* 0x0000000000017941 */ /* 0x000fea0003800000 */
.L_x_1530:
        /* <DEDUP_REMOVED lines=49> */
.L_x_1537:
[----:B------:R-:W-:Y:S05]  /*26b30*/  BSYNC B0 ;  /* 0x0000000000007941 */ /* 0x000fea0003800000 */
.L_x_1536:
        /* <DEDUP_REMOVED lines=45> */
.L_x_1535:
[----:B------:R-:W-:Y:S05]  /*26e10*/  BSYNC B1 ;  /* 0x0000000000017941 */ /* 0x000fea0003800000 */
.L_x_1534:
        /* <DEDUP_REMOVED lines=49> */
.L_x_1541:
[----:B------:R-:W-:Y:S05]  /*27130*/  BSYNC B0 ;  /* 0x0000000000007941 */ /* 0x000fea0003800000 */
.L_x_1540:
        /* <DEDUP_REMOVED lines=45> */
.L_x_1539:
[----:B------:R-:W-:Y:S05]  /*27410*/  BSYNC B1 ;  /* 0x0000000000017941 */ /* 0x000fea0003800000 */
.L_x_1538:
        /* <DEDUP_REMOVED lines=49> */
.L_x_1545:
[----:B------:R-:W-:Y:S05]  /*27730*/  BSYNC B0 ;  /* 0x0000000000007941 */ /* 0x000fea0003800000 */
.L_x_1544:
        /* <DEDUP_REMOVED lines=45> */
.L_x_1543:
[----:B------:R-:W-:Y:S05]  /*27a10*/  BSYNC B1 ;  /* 0x0000000000017941 */ /* 0x000fea0003800000 */
.L_x_1542:
[----:B------:R-:W-:Y:S01]  /*27a20*/  IADD3 R2, R68, 0x70, RZ ;  /* 0x0000007044027810 */ /* 0x000fe20007ffe0ff */
[----:B------:R-:W-:-:S03]  /*27a30*/  IMAD.MOV.U32 R3, RZ, RZ, 0x0 ;  /* 0x00000000ff037424 */ /* 0x000fc600078e00ff */
[----:B------:R-:W-:Y:S01]  /*27a40*/  ISETP.GE.AND P0, PT, R2, R30, PT ;  /* 0x0000001e0200720c */ /* 0x000fe20003f06270 */
[----:B------:R-:W-:-:S12]  /*27a50*/  IMAD.MOV.U32 R2, RZ, RZ, R144 ;  /* 0x000000ffff027224 */ /* 0x000fd800078e0090 */
[----:B------:R-:W-:Y:S05]  /*27a60*/  @P0 RET.REL.NODEC R2 `(_ZN7cutlass13device_kernelIN5flash19enable_sm80_to_sm89INS1_16FlashAttnFwdSm80INS1_25CollectiveMainloopFwdSm80ILi4ELi1ELb0EN4cute5tupleIJNS5_1CILi128EEENS7_ILi48EEES8_EEELi128ENS_6half_tEfNS_4arch4Sm80ELb0ELb1ELb1ELb1ELb1ELb1ELb1ELb0EEENS1_21CollectiveEpilogueFwdINS6_IJS8_S8_S9_EEENS6_IJNS7_ILi1EEESH_SH_EEESB_SD_Li128ELb1ELb1ELb0ELb0EEENS1_19SingleTileSchedulerILb1ELb0ELb1ELi128EEEEEEEEEvNT_6ParamsE) ;  /* 0xfffd859002000950 */ /* 0x000fea0003c3ffff */
        /* <DEDUP_REMOVED lines=45> */
.L_x_1547:
[----:B------:R-:W-:Y:S05]  /*27d40*/  BSYNC B0 ;  /* 0x0000000000007941 */ /* 0x000fea0003800000 */
.L_x_1546:
[----:B------:R-:W-:Y:S01]  /*27d50*/  IADD3 R2, R32, 0x20, RZ ;  /* 0x0000002020027810 */ /* 0x000fe20007ffe0ff */
[----:B------:R-:W-:-:S03]  /*27d60*/  IMAD.MOV.U32 R3, RZ, RZ, 0x0 ;  /* 0x00000000ff037424 */ /* 0x000fc600078e00ff */
[----:B------:R-:W-:Y:S01]  /*27d70*/  ISETP.GE.AND P0, PT, R2, R39, PT ;  /* 0x000000270200720c */ /* 0x000fe20003f06270 */
[----:B------:R-:W-:-:S12]  /*27d80*/  IMAD.MOV.U32 R2, RZ, RZ, R144 ;  /* 0x000000ffff027224 */ /* 0x000fd800078e0090 */
[----:B------:R-:W-:Y:S05]  /*27d90*/  @P0 RET.REL.NODEC R2 `(_ZN7cutlass13device_kernelIN5flash19enable_sm80_to_sm89INS1_16FlashAttnFwdSm80INS1_25CollectiveMainloopFwdSm80ILi4ELi1ELb0EN4cute5tupleIJNS5_1CILi128EEENS7_ILi48EEES8_EEELi128ENS_6half_tEfNS_4arch4Sm80ELb0ELb1ELb1ELb1ELb1ELb1ELb1ELb0EEENS1_21CollectiveEpilogueFwdINS6_IJS8_S8_S9_EEENS6_IJNS7_ILi1EEESH_SH_EEESB_SD_Li128ELb1ELb1ELb0ELb0EEENS1_19SingleTileSchedulerILb1ELb0ELb1ELi128EEEEEEEEEvNT_6ParamsE) ;  /* 0xfffd826002000950 */ /* 0x000fea0003c3ffff */
        /* <DEDUP_REMOVED lines=40> */
[----:B------:R-:W-:Y:S02]  /*28020*/  F2FP.PACK_AB R13, R13, R2 ;  /* 0x000000020d0d723e */ /* 0x000fe400000000ff */
[----:B------:R-:W-:Y:S02]  /*28030*/  MOV R2, R144 ;  /* 0x0000009000027202 */ /* 0x000fe40000000f00 */
[----:B------:R-:W-:Y:S01]  /*28040*/  MOV R3, 0x0 ;  /* 0x0000000000037802 */ /* 0x000fe20000000f00 */
[----:B------:R1:W-:Y:S03]  /*28050*/  ST.E.128 [R22.64+0x7800], R12 ;  /* 0x0078000c16007985 */ /* 0x0003e6000c101d04 */
[----:B------:R-:W-:Y:S05]  /*28060*/  RET.REL.NODEC R2 `(_ZN7cutlass13device_kernelIN5flash19enable_sm80_to_sm89INS1_16FlashAttnFwdSm80INS1_25CollectiveMainloopFwdSm80ILi4ELi1ELb0EN4cute5tupleIJNS5_1CILi128EEENS7_ILi48EEES8_EEELi128ENS_6half_tEfNS_4arch4Sm80ELb0ELb1ELb1ELb1ELb1ELb1ELb1ELb0EEENS1_21CollectiveEpilogueFwdINS6_IJS8_S8_S9_EEENS6_IJNS7_ILi1EEESH_SH_EEESB_SD_Li128ELb1ELb1ELb0ELb0EEENS1_19SingleTileSchedulerILb1ELb0ELb1ELi128EEEEEEEEEvNT_6ParamsE) ;  /* 0xfffd7f9002007950 */ /* 0x000fea0003c3ffff */
.L_x_1485:
[----:B-----5:R-:W-:Y:S01]  /*28070*/  ISETP.NE.AND P0, PT, R30, 0x1, PT ;  /* 0x000000011e00780c */ /* 0x020fe20003f05270 */
[----:B------:R-:W-:Y:S01]  /*28080*/  BSSY B0, `(.L_x_1548) ;  /* 0x0000007000007945 */ /* 0x000fe20003800000 */
[----:B------:R-:W-:-:S11]  /*28090*/  SHF.L.U32 R69, R36, 0x3, RZ ;  /* 0x0000000324457819 */ /* 0x000fd600000006ff */
[----:B------:R-:W-:Y:S05]  /*280a0*/  @!P0 BRA `(.L_x_1549) ;  /* 0x0000004000008947 */ /* 0x000fea0003800000 */
[----:B------:R1:W2:Y:S04]  /*280b0*/  LD.E R3, [R12.64+0x168] ;  /* 0x000168040c037980 */ /* 0x0002a8000c101900 */
[----:B-1----:R-:W3:Y:S01]  /*280c0*/  LD.E R12, [R12.64+0x16c] ;  /* 0x00016c040c0c7980 */ /* 0x002ee2000c101900 */
[----:B--2---:R-:W-:-:S05]  /*280d0*/  IMAD.HI.U32 R2, R2, R3, RZ ;  /* 0x0000000302027227 */ /* 0x004fca00078e00ff */
[----:B---3--:R-:W-:Y:S02]  /*280e0*/  SHF.R.U32.HI R2, RZ, R12, R2 ;  /* 0x0000000cff027219 */ /* 0x008fe40000011602 */
.L_x_1549:
[----:B------:R-:W-:Y:S05]  /*280f0*/  BSYNC B0 ;  /* 0x0000000000007941 */ /* 0x000fea0003800000 */
.L_x_1548:
[----:B------:R-:W-:Y:S01]  /*28100*/  MOV R12, R28 ;  /* 0x0000001c000c7202 */ /* 0x000fe20000000f00 */
[-C--:B------:R-:W-:Y:S01]  /*28110*/  IMAD R17, R17, R2.reuse, RZ ;  /* 0x0000000211117224 */ /* 0x080fe200078e02ff */
[----:B------:R-:W-:Y:S01]  /*28120*/  MOV R13, R21 ;  /* 0x00000015000d7202 */ /* 0x000fe20000000f00 */
[----:B------:R-:W-:Y:S01]  /*28130*/  IMAD.MOV.U32 R18, RZ, RZ, R22 ;  /* 0x000000ffff127224 */ /* 0x000fe200078e0016 */
[----:B------:R-:W-:Y:S01]  /*28140*/  SHF.R.S32.HI R11, RZ, 0x1f, R2 ;  /* 0x0000001fff0b7819 */ /* 0x000fe20000011402 */
[-C--:B------:R-:W-:Y:S02]  /*28150*/  IMAD R15, R15, R2.reuse, RZ ;  /* 0x000000020f0f7224 */ /* 0x080fe400078e02ff */
[----:B------:R-:W-:-:S04]  /*28160*/  IMAD.WIDE.U32 R12, R16, R2, R12 ;  /* 0x00000002100c7225 */ /* 0x000fc800078e000c */
[-C--:B------:R-:W-:Y:S02]  /*28170*/  IMAD R16, R16, R11.reuse, R17 ;  /* 0x0000000b10107224 */ /* 0x080fe400078e0211 */
[----:B------:R-:W-:Y:S01]  /*28180*/  IMAD.WIDE.U32 R2, R14, R2, R18 ;  /* 0x000000020e027225 */ /* 0x000fe200078e0012 */
[----:B------:R-:W-:Y:S02]  /*28190*/  LEA R18, P1, R12, R26, 0x1 ;  /* 0x0000001a0c127211 */ /* 0x000fe400078208ff */
[----:B------:R-:W-:Y:S01]  /*281a0*/  IADD3 R13, R13, R16, RZ ;  /* 0x000000100d0d7210 */ /* 0x000fe20007ffe0ff */
[----:B------:R-:W-:Y:S01]  /*281b0*/  IMAD R11, R14, R11, R15 ;  /* 0x0000000b0e0b7224 */ /* 0x000fe200078e020f */
[----:B------:R-:W-:Y:S02]  /*281c0*/  LEA R19, P0, R2, R24, 0x1 ;  /* 0x0000001802137211 */ /* 0x000fe400078008ff */
[----:B------:R-:W-:Y:S01]  /*281d0*/  LEA.HI.X R17, R12, R27, R13, 0x1, P1 ;  /* 0x0000001b0c117211 */ /* 0x000fe200008f0c0d */
[----:B------:R-:W-:-:S05]  /*281e0*/  IMAD.IADD R3, R3, 0x1, R11 ;  /* 0x0000000103037824 */ /* 0x000fca00078e020b */
[----:B------:R-:W-:Y:S01]  /*281f0*/  LEA.HI.X R16, R2, R25, R3, 0x1, P0 ;  /* 0x0000001902107211 */ /* 0x000fe200000f0c03 */
[----:B------:R-:W-:Y:S05]  /*28200*/  BRA.DIV ~URZ, `(.L_x_1550) ;  /* 0x00005d627f007947 */ /* 0x000fea000b800000 */
[----:B------:R1:W2:Y:S02]  /*28210*/  SHFL.IDX PT, R11, R17, RZ, 0x181f ;  /* 0x00181fff110b7589 */ /* 0x0002a400000e0000 */
.L_x_1600:
[----:B------:R-:W-:Y:S05]  /*28220*/  BRA.DIV ~URZ, `(.L_x_1551) ;  /* 0x00005dc27f007947 */ /* 0x000fea000b800000 */
[----:B------:R3:W4:Y:S01]  /*28230*/  SHFL.IDX PT, R12, R18, RZ, 0x181f ;  /* 0x00181fff120c7589 */ /* 0x00072200000e0000 */
[----:B--2---:R-:W-:-:S03]  /*28240*/  MOV R13, R11 ;  /* 0x0000000b000d7202 */ /* 0x004fc60000000f00 */
[----:B------:R3:W2:Y:S04]  /*28250*/  SHFL.IDX PT, R15, R16, RZ, 0x181f ;  /* 0x00181fff100f7589 */ /* 0x0006a800000e0000 */
[----:B------:R3:W1:Y:S02]  /*28260*/  SHFL.IDX PT, R14, R19, RZ, 0x181f ;  /* 0x00181fff130e7589 */ /* 0x00066400000e0000 */
.L_x_1601:
[----:B------:R-:W-:Y:S01]  /*28270*/  IMAD R20, R34, R30, RZ ;  /* 0x0000001e22147224 */ /* 0x000fe200078e02ff */
[----:B------:R-:W-:Y:S01]  /*28280*/  ISETP.GE.AND P0, PT, R69, R39, PT ;  /* 0x000000274500720c */ /* 0x000fe20003f06270 */
[----:B------:R-:W-:Y:S01]  /*28290*/  CS2R R30, SRZ ;  /* 0x00000000001e7805 */ /* 0x000fe2000001ff00 */
[----:B------:R-:W-:Y:S01]  /*282a0*/  SHF.R.S32.HI R21, RZ, 0x1f, R69 ;  /* 0x0000001fff157819 */ /* 0x000fe20000011445 */
[----:B------:R-:W-:Y:S01]  /*282b0*/  CS2R R28, SRZ ;  /* 0x00000000001c7805 */ /* 0x000fe2000001ff00 */
[----:B------:R-:W-:-:S13]  /*282c0*/  ISETP.GE.OR P0, PT, R33, R20, P0 ;  /* 0x000000142100720c */ /* 0x000fda0000706670 */
[C---:B------:R-:W-:Y:S01]  /*282d0*/  @!P0 IMAD.SHL.U32 R2, R69.reuse, 0x2, RZ ;  /* 0x0000000245028824 */ /* 0x040fe200078e00ff */
[----:B------:R-:W-:-:S04]  /*282e0*/  @!P0 SHF.L.U64.HI R3, R69, 0x1, R21 ;  /* 0x0000000145038819 */ /* 0x000fc80000010215 */
[----:B----4-:R-:W-:-:S05]  /*282f0*/  @!P0 IADD3 R12, P1, R12, R2, RZ ;  /* 0x000000020c0c8210 */ /* 0x010fca0007f3e0ff */
[--C-:B------:R-:W-:Y:S01]  /*28300*/  @!P0 IMAD.X R13, R13, 0x1, R3.reuse, P1 ;  /* 0x000000010d0d8824 */ /* 0x100fe200008e0603 */
[----:B-1----:R-:W-:Y:S01]  /*28310*/  @!P0 IADD3 R2, P1, R14, R2, RZ ;  /* 0x000000020e028210 */ /* 0x002fe20007f3e0ff */
[----:B------:R-:W-:Y:S01]  /*28320*/  CS2R R26, SRZ ;  /* 0x00000000001a7805 */ /* 0x000fe2000001ff00 */
[----:B------:R-:W-:Y:S02]  /*28330*/  CS2R R24, SRZ ;  /* 0x0000000000187805 */ /* 0x000fe4000001ff00 */
[----:B------:R-:W4:Y:S01]  /*28340*/  @!P0 LD.E.128 R28, [R12.64] ;  /* 0x000000040c1c8980 */ /* 0x000f22000c101d00 */
[----:B--2---:R-:W-:-:S05]  /*28350*/  @!P0 IMAD.X R3, R15, 0x1, R3, P1 ;  /* 0x000000010f038824 */ /* 0x004fca00008e0603 */
[----:B------:R1:W2:Y:S01]  /*28360*/  @!P0 LD.E.128 R24, [R2.64] ;  /* 0x0000000402188980 */ /* 0x0002a2000c101d00 */
[----:B------:R-:W-:Y:S01]  /*28370*/  CS2R R46, SRZ ;  /* 0x00000000002e7805 */ /* 0x000fe2000001ff00 */
[----:B----4-:R-:W-:Y:S02]  /*28380*/  IMAD.MOV.U32 R12, RZ, RZ, R30 ;  /* 0x000000ffff0c7224 */ /* 0x010fe400078e001e */
[----:B------:R-:W-:Y:S02]  /*28390*/  IMAD.MOV.U32 R11, RZ, RZ, R31 ;  /* 0x000000ffff0b7224 */ /* 0x000fe400078e001f */
[----:B-1----:R-:W-:Y:S01]  /*283a0*/  IMAD.MOV.U32 R3, RZ, RZ, R28 ;  /* 0x000000ffff037224 */ /* 0x002fe200078e001c */
[----:B------:R-:W-:Y:S01]  /*283b0*/  PRMT R101, R101, 0x5410, R12 ;  /* 0x0000541065657816 */ /* 0x000fe2000000000c */
        /* <DEDUP_REMOVED lines=17> */
.L_x_1602:
[----:B------:R-:W-:Y:S01]  /*284d0*/  IADD3 R3, R33, 0x10, RZ ;  /* 0x0000001021037810 */ /* 0x000fe20007ffe0ff */
[----:B------:R-:W-:Y:S01]  /*284e0*/  BSSY B0, `(.L_x_1553) ;  /* 0x0000013000007945 */ /* 0x000fe20003800000 */
[----:B------:R-:W-:Y:S01]  /*284f0*/  CS2R R44, SRZ ;  /* 0x00000000002c7805 */ /* 0x000fe2000001ff00 */
[----:B------:R-:W-:Y:S01]  /*28500*/  CS2R R42, SRZ ;  /* 0x00000000002a7805 */ /* 0x000fe2000001ff00 */
[----:B------:R-:W-:Y:S01]  /*28510*/  ISETP.GE.AND P0, PT, R3, R20, PT ;  /* 0x000000140300720c */ /* 0x000fe20003f06270 */
[----:B------:R-:W-:-:S12]  /*28520*/  CS2R R40, SRZ ;  /* 0x0000000000287805 */ /* 0x000fd8000001ff00 */
[----:B------:R-:W-:Y:S05]  /*28530*/  @P0 BRA `(.L_x_1554) ;  /* 0x000000d000000947 */ /* 0x000fea0003800000 */
[----:B------:R-:W-:Y:S01]  /*28540*/  ISETP.GE.AND P0, PT, R69, R39, PT ;  /* 0x000000274500720c */ /* 0x000fe20003f06270 */
[----:B------:R-:W-:Y:S01]  /*28550*/  CS2R R44, SRZ ;  /* 0x00000000002c7805 */ /* 0x000fe2000001ff00 */
[----:B------:R-:W-:Y:S01]  /*28560*/  CS2R R42, SRZ ;  /* 0x00000000002a7805 */ /* 0x000fe2000001ff00 */
[----:B------:R-:W-:-:S10]  /*28570*/  CS2R R40, SRZ ;  /* 0x0000000000287805 */ /* 0x000fd4000001ff00 */
[----:B------:R-:W-:Y:S05]  /*28580*/  @P0 BRA `(.L_x_1554) ;  /* 0x0000008000000947 */ /* 0x000fea0003800000 */
[C---:B------:R-:W-:Y:S01]  /*28590*/  IMAD.SHL.U32 R14, R69.reuse, 0x2, RZ ;  /* 0x00000002450e7824 */ /* 0x040fe200078e00ff */
[----:B------:R-:W-:-:S04]  /*285a0*/  SHF.L.U64.HI R3, R69, 0x1, R21 ;  /* 0x0000000145037819 */ /* 0x000fc80000010215 */
[-C--:B----4-:R-:W-:Y:S02]  /*285b0*/  IADD3 R12, P1, R12, R14.reuse, RZ ;  /* 0x0000000e0c0c7210 */ /* 0x090fe40007f3e0ff */
[----:B-1----:R-:W-:-:S03]  /*285c0*/  IADD3 R2, P0, R2, R14, RZ ;  /* 0x0000000e02027210 */ /* 0x002fc60007f1e0ff */
[--C-:B--2---:R-:W-:Y:S02]  /*285d0*/  IMAD.X R13, R13, 0x1, R3.reuse, P1 ;  /* 0x000000010d0d7824 */ /* 0x104fe400008e0603 */
[----:B---3--:R-:W-:-:S03]  /*285e0*/  IMAD.X R3, R11, 0x1, R3, P0 ;  /* 0x000000010b037824 */ /* 0x008fc600000e0603 */
[----:B------:R1:W5:Y:S04]  /*285f0*/  LD.E.128 R44, [R12.64] ;  /* 0x000000040c2c7980 */ /* 0x000368000c101d00 */
[----:B------:R1:W5:Y:S02]  /*28600*/  LD.E.128 R40, [R2.64] ;  /* 0x0000000402287980 */ /* 0x000364000c101d00 */
.L_x_1554:
[----:B------:R-:W-:Y:S05]  /*28610*/  BSYNC B0 ;  /* 0x0000000000007941 */ /* 0x000fea0003800000 */
.L_x_1553:
[----:B-1--45:R-:W-:Y:S02]  /*28620*/  IMAD.MOV.U32 R12, RZ, RZ, R46 ;  /* 0x000000ffff0c7224 */ /* 0x032fe400078e002e */
[----:B---3--:R-:W-:Y:S02]  /*28630*/  IMAD.MOV.U32 R11, RZ, RZ, R47 ;  /* 0x000000ffff0b7224 */ /* 0x008fe400078e002f */
        /* <DEDUP_REMOVED lines=15> */
[----:B------:R1:W3:Y:S02]  /*28730*/  SHFL.IDX PT, R11, R17, 0x2, 0x181f ;  /* 0x00581f00110b7f89 */ /* 0x0002e400000e0000 */
.L_x_1603:
[----:B------:R-:W-:Y:S05]  /*28740*/  BRA.DIV ~URZ, `(.L_x_1556) ;  /* 0x00005ce27f007947 */ /* 0x000fea000b800000 */
[----:B------:R4:W1:Y:S01]  /*28750*/  SHFL.IDX PT, R12, R18, 0x2, 0x181f ;  /* 0x00581f00120c7f89 */ /* 0x00086200000e0000 */
[----:B--23--:R-:W-:-:S03]  /*28760*/  MOV R13, R11 ;  /* 0x0000000b000d7202 */ /* 0x00cfc60000000f00 */
[----:B------:R4:W2:Y:S04]  /*28770*/  SHFL.IDX PT, R15, R16, 0x2, 0x181f ;  /* 0x00581f00100f7f89 */ /* 0x0008a800000e0000 */
[----:B------:R4:W3:Y:S02]  /*28780*/  SHFL.IDX PT, R14, R19, 0x2, 0x181f ;  /* 0x00581f00130e7f89 */ /* 0x0008e400000e0000 */
.L_x_1604:
[----:B------:R-:W-:Y:S01]  /*28790*/  ISETP.GE.AND P0, PT, R69, R39, PT ;  /* 0x000000274500720c */ /* 0x000fe20003f06270 */
[----:B------:R-:W-:Y:S01]  /*287a0*/  CS2R R62, SRZ ;  /* 0x00000000003e7805 */ /* 0x000fe2000001ff00 */
[----:B------:R-:W-:Y:S01]  /*287b0*/  IADD3 R2, R33, 0x20, RZ ;  /* 0x0000002021027810 */ /* 0x000fe20007ffe0ff */
[----:B------:R-:W-:-:S03]  /*287c0*/  CS2R R60, SRZ ;  /* 0x00000000003c7805 */ /* 0x000fc6000001ff00 */
[----:B------:R-:W-:-:S13]  /*287d0*/  ISETP.GE.OR P0, PT, R2, R20, P0 ;  /* 0x000000140200720c */ /* 0x000fda0000706670 */
[C---:B------:R-:W-:Y:S01]  /*287e0*/  @!P0 IMAD.SHL.U32 R2, R69.reuse, 0x2, RZ ;  /* 0x0000000245028824 */ /* 0x040fe200078e00ff */
[----:B------:R-:W-:-:S04]  /*287f0*/  @!P0 SHF.L.U64.HI R3, R69, 0x1, R21 ;  /* 0x0000000145038819 */ /* 0x000fc80000010215 */
[----:B-1----:R-:W-:-:S05]  /*28800*/  @!P0 IADD3 R12, P1, R12, R2, RZ ;  /* 0x000000020c0c8210 */ /* 0x002fca0007f3e0ff */
[--C-:B------:R-:W-:Y:S01]  /*28810*/  @!P0 IMAD.X R13, R13, 0x1, R3.reuse, P1 ;  /* 0x000000010d0d8824 */ /* 0x100fe200008e0603 */
[----:B---3--:R-:W-:Y:S01]  /*28820*/  @!P0 IADD3 R2, P1, R14, R2, RZ ;  /* 0x000000020e028210 */ /* 0x008fe20007f3e0ff */
[----:B------:R-:W-:Y:S01]  /*28830*/  CS2R R58, SRZ ;  /* 0x00000000003a7805 */ /* 0x000fe2000001ff00 */
[----:B------:R-:W-:Y:S02]  /*28840*/  CS2R R56, SRZ ;  /* 0x0000000000387805 */ /* 0x000fe4000001ff00 */
[----:B------:R-:W3:Y:S01]  /*28850*/  @!P0 LD.E.128 R60, [R12.64] ;  /* 0x000000040c3c8980 */ /* 0x000ee2000c101d00 */
[----:B--2---:R-:W-:-:S05]  /*28860*/  @!P0 IMAD.X R3, R15, 0x1, R3, P1 ;  /* 0x000000010f038824 */ /* 0x004fca00008e0603 */
[----:B------:R1:W2:Y:S01]  /*28870*/  @!P0 LD.E.128 R56, [R2.64] ;  /* 0x0000000402388980 */ /* 0x0002a2000c101d00 */
[----:B------:R-:W-:Y:S01]  /*28880*/  CS2R R74, SRZ ;  /* 0x00000000004a7805 */ /* 0x000fe2000001ff00 */
[----:B---3--:R-:W-:Y:S02]  /*28890*/  IMAD.MOV.U32 R12, RZ, RZ, R62 ;  /* 0x000000ffff0c7224 */ /* 0x008fe400078e003e */
        /* <DEDUP_REMOVED lines=17> */
[----:B------:R1:W3:Y:S04]  /*289b0*/  SHFL.IDX PT, R12, R18, 0x3, 0x181f ;  /* 0x00781f00120c7f89 */ /* 0x0002e800000e0000 */
[----:B------:R1:W4:Y:S04]  /*289c0*/  SHFL.IDX PT, R11, R16, 0x3, 0x181f ;  /* 0x00781f00100b7f89 */ /* 0x00032800000e0000 */
[----:B------:R1:W1:Y:S02]  /*289d0*/  SHFL.IDX PT, R2, R19, 0x3, 0x181f ;  /* 0x00781f0013027f89 */ /* 0x00026400000e0000 */
.L_x_1605:
        /* <DEDUP_REMOVED lines=14> */
[-C--:B---3--:R-:W-:Y:S02]  /*28ac0*/  IADD3 R12, P1, R12, R14.reuse, RZ ;  /* 0x0000000e0c0c7210 */ /* 0x088fe40007f3e0ff */
[----:B-1----:R-:W-:-:S03]  /*28ad0*/  IADD3 R2, P0, R2, R14, RZ ;  /* 0x0000000e02027210 */ /* 0x002fc60007f1e0ff */
[--C-:B--2---:R-:W-:Y:S02]  /*28ae0*/  IMAD.X R13, R13, 0x1, R3.reuse, P1 ;  /* 0x000000010d0d7824 */ /* 0x104fe400008e0603 */
[----:B----4-:R-:W-:-:S03]  /*28af0*/  IMAD.X R3, R11, 0x1, R3, P0 ;  /* 0x000000010b037824 */ /* 0x010fc600000e0603 */
[----:B------:R1:W5:Y:S04]  /*28b00*/  LD.E.128 R72, [R12.64] ;  /* 0x000000040c487980 */ /* 0x000368000c101d00 */
[----:B------:R1:W5:Y:S02]  /*28b10*/  LD.E.128 R64, [R2.64] ;  /* 0x0000000402407980 */ /* 0x000364000c101d00 */
.L_x_1559:
[----:B------:R-:W-:Y:S05]  /*28b20*/  BSYNC B0 ;  /* 0x0000000000007941 */ /* 0x000fea0003800000 */
.L_x_1558:
[----:B-1-3-5:R-:W-:Y:S02]  /*28b30*/  IMAD.MOV.U32 R12, RZ, RZ, R74 ;  /* 0x000000ffff0c7224 */ /* 0x02afe400078e004a */
[----:B----4-:R-:W-:Y:S02]  /*28b40*/  IMAD.MOV.U32 R11, RZ, RZ, R75 ;  /* 0x000000ffff0b7224 */ /* 0x010fe400078e004b */
        /* <DEDUP_REMOVED lines=16> */
.L_x_1606:
[----:B------:R-:W-:Y:S05]  /*28c50*/  BRA.DIV ~URZ, `(.L_x_1561) ;  /* 0x00005c427f007947 */ /* 0x000fea000b800000 */
[----:B------:R4:W1:Y:S01]  /*28c60*/  SHFL.IDX PT, R12, R18, 0x4, 0x181f ;  /* 0x00981f00120c7f89 */ /* 0x00086200000e0000 */
[----:B--23--:R-:W-:-:S03]  /*28c70*/  MOV R13, R11 ;  /* 0x0000000b000d7202 */ /* 0x00cfc60000000f00 */
[----:B------:R4:W2:Y:S04]  /*28c80*/  SHFL.IDX PT, R15, R16, 0x4, 0x181f ;  /* 0x00981f00100f7f89 */ /* 0x0008a800000e0000 */
[----:B------:R4:W3:Y:S02]  /*28c90*/  SHFL.IDX PT, R14, R19, 0x4, 0x181f ;  /* 0x00981f00130e7f89 */ /* 0x0008e400000e0000 */
.L_x_1607:
        /* <DEDUP_REMOVED lines=37> */
.L_x_1608:
        /* <DEDUP_REMOVED lines=20> */
.L_x_1564:
[----:B------:R-:W-:Y:S05]  /*29030*/  BSYNC B0 ;  /* 0x0000000000007941 */ /* 0x000fea0003800000 */
.L_x_1563:
        /* <DEDUP_REMOVED lines=18> */
.L_x_1609:
[----:B------:R-:W-:Y:S05]  /*29160*/  BRA.DIV ~URZ, `(.L_x_1566) ;  /* 0x00005ba27f007947 */ /* 0x000fea000b800000 */
[----:B------:R4:W1:Y:S01]  /*29170*/  SHFL.IDX PT, R12, R18, 0x6, 0x181f ;  /* 0x00d81f00120c7f89 */ /* 0x00086200000e0000 */
[----:B--23--:R-:W-:-:S03]  /*29180*/  MOV R13, R11 ;  /* 0x0000000b000d7202 */ /* 0x00cfc60000000f00 */
[----:B------:R4:W2:Y:S04]  /*29190*/  SHFL.IDX PT, R14, R16, 0x6, 0x181f ;  /* 0x00d81f00100e7f89 */ /* 0x0008a800000e0000 */
[----:B------:R4:W3:Y:S02]  /*291a0*/  SHFL.IDX PT, R2, R19, 0x6, 0x181f ;  /* 0x00d81f0013027f89 */ /* 0x0008e400000e0000 */
.L_x_1610:
[----:B------:R-:W-:Y:S01]  /*291b0*/  IADD3 R3, R33, 0x60, RZ ;  /* 0x0000006021037810 */ /* 0x000fe20007ffe0ff */
[----:B------:R-:W-:Y:S01]  /*291c0*/  BSSY B0, `(.L_x_1567) ;  /* 0x0000013000007945 */ /* 0x000fe20003800000 */
[----:B------:R-:W-:Y:S01]  /*291d0*/  CS2R R94, SRZ ;  /* 0x00000000005e7805 */ /* 0x000fe2000001ff00 */
[----:B------:R-:W-:Y:S01]  /*291e0*/  CS2R R92, SRZ ;  /* 0x00000000005c7805 */ /* 0x000fe2000001ff00 */
[----:B------:R-:W-:Y:S01]  /*291f0*/  ISETP.GE.AND P0, PT, R3, R20, PT ;  /* 0x000000140300720c */ /* 0x000fe20003f06270 */
[----:B------:R-:W-:Y:S01]  /*29200*/  CS2R R98, SRZ ;  /* 0x0000000000627805 */ /* 0x000fe2000001ff00 */
[----:B------:R-:W-:-:S11]  /*29210*/  CS2R R96, SRZ ;  /* 0x0000000000607805 */ /* 0x000fd6000001ff00 */
[----:B------:R-:W-:Y:S05]  /*29220*/  @P0 BRA `(.L_x_1568) ;  /* 0x000000c000000947 */ /* 0x000fea0003800000 */
[----:B------:R-:W-:Y:S01]  /*29230*/  ISETP.GE.AND P0, PT, R69, R39, PT ;  /* 0x000000274500720c */ /* 0x000fe20003f06270 */
[----:B------:R-:W-:-:S12]  /*29240*/  CS2R R94, SRZ ;  /* 0x00000000005e7805 */ /* 0x000fd8000001ff00 */
[----:B------:R-:W-:Y:S05]  /*29250*/  @P0 BRA `(.L_x_1568) ;  /* 0x0000009000000947 */ /* 0x000fea0003800000 */
[----:B------:R-:W-:Y:S01]  /*29260*/  IMAD.SHL.U32 R11, R69, 0x2, RZ ;  /* 0x00000002450b7824 */ /* 0x000fe200078e00ff */
[----:B------:R-:W-:-:S04]  /*29270*/  SHF.R.S32.HI R3, RZ, 0x1f, R69 ;  /* 0x0000001fff037819 */ /* 0x000fc80000011445 */
[----:B------:R-:W-:Y:S02]  /*29280*/  SHF.L.U64.HI R3, R69, 0x1, R3 ;  /* 0x0000000145037819 */ /* 0x000fe40000010203 */
[-C--:B-1----:R-:W-:Y:S02]  /*29290*/  IADD3 R12, P1, R12, R11.reuse, RZ ;  /* 0x0000000b0c0c7210 */ /* 0x082fe40007f3e0ff */
[----:B---3--:R-:W-:-:S03]  /*292a0*/  IADD3 R2, P0, R2, R11, RZ ;  /* 0x0000000b02027210 */ /* 0x008fc60007f1e0ff */
[--C-:B------:R-:W-:Y:S02]  /*292b0*/  IMAD.X R13, R13, 0x1, R3.reuse, P1 ;  /* 0x000000010d0d7824 */ /* 0x100fe400008e0603 */
[----:B--2---:R-:W-:-:S03]  /*292c0*/  IMAD.X R3, R14, 0x1, R3, P0 ;  /* 0x000000010e037824 */ /* 0x004fc600000e0603 */
[----:B------:R1:W5:Y:S04]  /*292d0*/  LD.E.128 R92, [R12.64] ;  /* 0x000000040c5c7980 */ /* 0x000368000c101d00 */
[----:B------:R1:W5:Y:S02]  /*292e0*/  LD.E.128 R96, [R2.64] ;  /* 0x0000000402607980 */ /* 0x000364000c101d00 */
.L_x_1568:
[----:B------:R-:W-:Y:S05]  /*292f0*/  BSYNC B0 ;  /* 0x0000000000007941 */ /* 0x000fea0003800000 */
.L_x_1567:
[----:B-1---5:R-:W-:Y:S01]  /*29300*/  IMAD.MOV.U32 R12, RZ, RZ, R94 ;  /* 0x000000ffff0c7224 */ /* 0x022fe200078e005e */
[----:B------:R-:W-:Y:S01]  /*29310*/  CS2R R106, SRZ ;  /* 0x00000000006a7805 */ /* 0x000fe2000001ff00 */
[----:B------:R-:W-:Y:S02]  /*29320*/  IMAD.MOV.U32 R11, RZ, RZ, R95 ;  /* 0x000000ffff0b7224 */ /* 0x000fe400078e005f */
        /* <DEDUP_REMOVED lines=15> */
[----:B------:R1:W3:Y:S04]  /*29420*/  SHFL.IDX PT, R13, R17, 0x7, 0x181f ;  /* 0x00f81f00110d7f89 */ /* 0x0002e800000e0000 */
[----:B------:R1:W4:Y:S04]  /*29430*/  SHFL.IDX PT, R12, R18, 0x7, 0x181f ;  /* 0x00f81f00120c7f89 */ /* 0x00032800000e0000 */
[----:B------:R1:W2:Y:S04]  /*29440*/  SHFL.IDX PT, R15, R16, 0x7, 0x181f ;  /* 0x00f81f00100f7f89 */ /* 0x0002a800000e0000 */
[----:B------:R1:W1:Y:S02]  /*29450*/  SHFL.IDX PT, R2, R19, 0x7, 0x181f ;  /* 0x00f81f0013027f89 */ /* 0x00026400000e0000 */
.L_x_1611:
[----:B------:R-:W-:Y:S01]  /*29460*/  IADD3 R3, R33, 0x70, RZ ;  /* 0x0000007021037810 */ /* 0x000fe20007ffe0ff */
[----:B------:R-:W-:Y:S01]  /*29470*/  BSSY B0, `(.L_x_1570) ;  /* 0x0000012000007945 */ /* 0x000fe20003800000 */
[----:B------:R-:W-:Y:S01]  /*29480*/  CS2R R104, SRZ ;  /* 0x0000000000687805 */ /* 0x000fe2000001ff00 */
[----:B------:R-:W-:Y:S01]  /*29490*/  CS2R R110, SRZ ;  /* 0x00000000006e7805 */ /* 0x000fe2000001ff00 */
[----:B------:R-:W-:Y:S01]  /*294a0*/  ISETP.GE.AND P0, PT, R3, R20, PT ;  /* 0x000000140300720c */ /* 0x000fe20003f06270 */
[----:B------:R-:W-:-:S12]  /*294b0*/  CS2R R108, SRZ ;  /* 0x00000000006c7805 */ /* 0x000fd8000001ff00 */
[----:B------:R-:W-:Y:S05]  /*294c0*/  @P0 BRA `(.L_x_1571) ;  /* 0x000000c000000947 */ /* 0x000fea0003800000 */
[C---:B------:R-:W-:Y:S01]  /*294d0*/  ISETP.GE.AND P0, PT, R69.reuse, R39, PT ;  /* 0x000000274500720c */ /* 0x040fe20003f06270 */
[----:B------:R-:W-:Y:S01]  /*294e0*/  IMAD.SHL.U32 R3, R69, 0x2, RZ ;  /* 0x0000000245037824 */ /* 0x000fe200078e00ff */
[----:B------:R-:W-:Y:S01]  /*294f0*/  SHF.R.S32.HI R11, RZ, 0x1f, R69 ;  /* 0x0000001fff0b7819 */ /* 0x000fe20000011445 */
[----:B------:R-:W-:-:S03]  /*29500*/  CS2R R106, SRZ ;  /* 0x00000000006a7805 */ /* 0x000fc6000001ff00 */
[-C--:B-12---:R-:W-:Y:S02]  /*29510*/  IADD3 R14, P1, R2, R3.reuse, RZ ;  /* 0x00000003020e7210 */ /* 0x086fe40007f3e0ff */
[----:B----4-:R-:W-:Y:S02]  /*29520*/  IADD3 R2, P2, R12, R3, RZ ;  /* 0x000000030c027210 */ /* 0x010fe40007f5e0ff */
[----:B------:R-:W-:-:S05]  /*29530*/  SHF.L.U64.HI R11, R69, 0x1, R11 ;  /* 0x00000001450b7819 */ /* 0x000fca000001020b */
[--C-:B---3--:R-:W-:Y:S02]  /*29540*/  IMAD.X R3, R13, 0x1, R11.reuse, P2 ;  /* 0x000000010d037824 */ /* 0x108fe400010e060b */
[----:B------:R-:W-:Y:S01]  /*29550*/  IMAD.X R15, R15, 0x1, R11, P1 ;  /* 0x000000010f0f7824 */ /* 0x000fe200008e060b */
[----:B------:R-:W-:Y:S05]  /*29560*/  @P0 BRA `(.L_x_1571) ;  /* 0x0000002000000947 */ /* 0x000fea0003800000 */
[----:B------:R1:W5:Y:S04]  /*29570*/  LD.E.128 R104, [R2.64] ;  /* 0x0000000402687980 */ /* 0x000368000c101d00 */
[----:B------:R1:W5:Y:S02]  /*29580*/  LD.E.128 R108, [R14.64] ;  /* 0x000000040e6c7980 */ /* 0x000364000c101d00 */
.L_x_1571:
[----:B------:R-:W-:Y:S05]  /*29590*/  BSYNC B0 ;  /* 0x0000000000007941 */ /* 0x000fea0003800000 */
.L_x_1570:
[----:B------:R-:W-:Y:S01]  /*295a0*/  IADD3 R11, R100, -c[0x0][0x20], RZ ;  /* 0x80000800640b7a10 */ /* 0x000fe20007ffe0ff */
[----:B------:R-:W-:-:S04]  /*295b0*/  DEPBAR.LE SB0, 0x1 ;  /* 0x000080400000791a */ /* 0x000fc80000000000 */
[----:B-1--4-:R-:W4:Y:S01]  /*295c0*/  LDL.64 R2, [R11+0x20] ;  /* 0x000020000b027983 */ /* 0x012f220000100a00 */
[----:B------:R-:W-:Y:S03]  /*295d0*/  WARPSYNC 0xffffffff ;  /* 0xffffffff00007948 */ /* 0x000fe60003800000 */
[----:B------:R-:W-:Y:S06]  /*295e0*/  BAR.SYNC.DEFER_BLOCKING 0x0 ;  /* 0x0000000000007b1d */ /* 0x000fec0000010000 */
[----:B---3--:R-:W3:Y:S04]  /*295f0*/  LDL.64 R12, [R11+0x28] ;  /* 0x000028000b0c7983 */ /* 0x008ee80000100a00 */
[----:B--2-4-:R1:W2:Y:S01]  /*29600*/  LD.E R14, [R2.64] ;  /* 0x00000004020e7980 */ /* 0x0142a2000c101900 */
[----:B------:R-:W-:-:S03]  /*29610*/  ISETP.GE.AND P1, PT, R69, R39, PT ;  /* 0x000000274500720c */ /* 0x000fc60003f26270 */
[----:B---3--:R2:W5:Y:S02]  /*29620*/  LD.E.64 R50, [R12.64] ;  /* 0x000000040c327980 */ /* 0x008564000c101b00 */
[----:B-----5:R-:W-:Y:S01]  /*29630*/  IMAD.MOV.U32 R11, RZ, RZ, R107 ;  /* 0x000000ffff0b7224 */ /* 0x020fe200078e006b */
[----:B------:R-:W-:Y:S04]  /*29640*/  BSSY B0, `(.L_x_1572) ;  /* 0x000007c000007945 */ /* 0x000fe80003800000 */
[----:B------:R-:W-:Y:S01]  /*29650*/  PRMT R136, R136, 0x5410, R11 ;  /* 0x0000541088887816 */ /* 0x000fe2000000000b */
[----:B------:R-:W-:-:S05]  /*29660*/  IMAD.MOV.U32 R11, RZ, RZ, R111 ;  /* 0x000000ffff0b7224 */ /* 0x000fca00078e006f */
[----:B------:R-:W-:Y:S01]  /*29670*/  PRMT R136, R11, 0x7610, R136 ;  /* 0x000076100b887816 */ /* 0x000fe20000000088 */
[----:B-1----:R-:W-:Y:S02]  /*29680*/  IMAD.MOV.U32 R2, RZ, RZ, R106 ;  /* 0x000000ffff027224 */ /* 0x002fe400078e006a */
[----:B------:R-:W-:-:S03]  /*29690*/  IMAD.MOV.U32 R3, RZ, RZ, R104 ;  /* 0x000000ffff037224 */ /* 0x000fc600078e0068 */
[----:B------:R-:W-:Y:S01]  /*296a0*/  PRMT R139, R139, 0x5410, R2 ;  /* 0x000054108b8b7816 */ /* 0x000fe20000000002 */
[----:B------:R-:W-:Y:S01]  /*296b0*/  IMAD.MOV.U32 R2, RZ, RZ, R105 ;  /* 0x000000ffff027224 */ /* 0x000fe200078e0069 */
[----:B------:R-:W-:Y:S01]  /*296c0*/  PRMT R138, R138, 0x5410, R3 ;  /* 0x000054108a8a7816 */ /* 0x000fe20000000003 */
[----:B------:R-:W-:-:S03]  /*296d0*/  IMAD.MOV.U32 R3, RZ, RZ, R108 ;  /* 0x000000ffff037224 */ /* 0x000fc600078e006c */
[----:B------:R-:W-:Y:S01]  /*296e0*/  PRMT R100, R100, 0x5410, R2 ;  /* 0x0000541064647816 */ /* 0x000fe20000000002 */
[----:B------:R-:W-:Y:S01]  /*296f0*/  IMAD.MOV.U32 R2, RZ, RZ, R109 ;  /* 0x000000ffff027224 */ /* 0x000fe200078e006d */
[----:B------:R-:W-:-:S04]  /*29700*/  PRMT R138, R3, 0x7610, R138 ;  /* 0x00007610038a7816 */ /* 0x000fc8000000008a */
[----:B------:R-:W-:Y:S01]  /*29710*/  PRMT R100, R2, 0x7610, R100 ;  /* 0x0000761002647816 */ /* 0x000fe20000000064 */
[----:B--2---:R-:W-:-:S05]  /*29720*/  IMAD R12, R14, -0x80, R20 ;  /* 0xffffff800e0c7824 */ /* 0x004fca00078e0214 */
[----:B------:R-:W-:Y:S01]  /*29730*/  IMNMX R70, R12, 0x80, PT ;  /* 0x000000800c467817 */ /* 0x000fe20003800200 */
[----:B------:R-:W-:-:S03]  /*29740*/  IMAD.MOV.U32 R12, RZ, RZ, R110 ;  /* 0x000000ffff0c7224 */ /* 0x000fc600078e006e */
[----:B------:R-:W-:Y:S02]  /*29750*/  ISETP.GE.OR P0, PT, R68, R70, P1 ;  /* 0x000000464400720c */ /* 0x000fe40000f06670 */
[----:B------:R-:W-:-:S11]  /*29760*/  PRMT R139, R12, 0x7610, R139 ;  /* 0x000076100c8b7816 */ /* 0x000fd6000000008b */
[----:B------:R-:W-:Y:S05]  /*29770*/  @P0 BRA `(.L_x_1573) ;  /* 0x0000068000000947 */ /* 0x000fea0003800000 */
[----:B------:R-:W-:Y:S02]  /*29780*/  SHF.R.S32.HI R3, RZ, 0x1f, R35 ;  /* 0x0000001fff037819 */ /* 0x000fe40000011423 */
[----:B------:R-:W-:Y:S02]  /*29790*/  LEA.HI R12, R39, R36, RZ, 0x1d ;  /* 0x00000024270c7211 */ /* 0x000fe400078fe8ff */
[----:B------:R-:W-:Y:S02]  /*297a0*/  SHF.L.U32 R2, R68, 0x6, RZ ;  /* 0x0000000644027819 */ /* 0x000fe400000006ff */
[----:B------:R-:W-:Y:S02]  /*297b0*/  LEA.HI R3, R3, R35, RZ, 0x6 ;  /* 0x0000002303037211 */ /* 0x000fe400078f30ff */
[----:B------:R-:W-:Y:S02]  /*297c0*/  SHF.R.S32.HI R13, RZ, 0x1f, R12 ;  /* 0x0000001fff0d7819 */ /* 0x000fe4000001140c */
[----:B------:R-:W-:-:S02]  /*297d0*/  LOP3.LUT R2, R2, 0x1c0, RZ, 0xc0, !PT ;  /* 0x000001c002027812 */ /* 0x000fc400078ec0ff */
[----:B------:R-:W-:Y:S02]  /*297e0*/  SHF.L.U32 R11, R3, 0x3, RZ ;  /* 0x00000003030b7819 */ /* 0x000fe400000006ff */
[----:B------:R-:W-:Y:S02]  /*297f0*/  LEA.HI R13, R13, R12, RZ, 0x3 ;  /* 0x0000000c0d0d7211 */ /* 0x000fe400078f18ff */
[----:B------:R-:W-:Y:S02]  /*29800*/  SHF.L.U32 R12, R12, 0x3, RZ ;  /* 0x000000030c0c7819 */ /* 0x000fe400000006ff */
[----:B------:R-:W-:Y:S02]  /*29810*/  LOP3.LUT R14, R2, 0x38, R69, 0xf8, !PT ;  /* 0x00000038020e7812 */ /* 0x000fe400078ef845 */
[----:B------:R-:W-:Y:S02]  /*29820*/  SHF.R.U32.HI R3, RZ, 0x3, R2 ;  /* 0x00000003ff037819 */ /* 0x000fe40000011602 */
[----:B------:R-:W-:-:S02]  /*29830*/  LOP3.LUT R11, R11, 0xfffffe00, RZ, 0xc0, !PT ;  /* 0xfffffe000b0b7812 */ /* 0x000fc400078ec0ff */
[----:B------:R-:W-:Y:S02]  /*29840*/  LOP3.LUT R2, R2, 0x38, R12, 0xf8, !PT ;  /* 0x0000003802027812 */ /* 0x000fe400078ef80c */
[----:B------:R-:W-:Y:S02]  /*29850*/  SHF.L.U32 R12, R13, 0xa, RZ ;  /* 0x0000000a0d0c7819 */ /* 0x000fe400000006ff */
[----:B------:R-:W-:Y:S02]  /*29860*/  LOP3.LUT R13, R11, R14, R3, 0xf6, !PT ;  /* 0x0000000e0b0d7212 */ /* 0x000fe400078ef603 */
[----:B------:R-:W-:Y:S02]  /*29870*/  LOP3.LUT R3, R2, R3, RZ, 0x3c, !PT ;  /* 0x0000000302037212 */ /* 0x000fe400078e3cff */
[----:B------:R-:W-:Y:S01]  /*29880*/  LOP3.LUT R2, R12, 0xffffe000, RZ, 0xc0, !PT ;  /* 0xffffe0000c027812 */ /* 0x000fe200078ec0ff */
[----:B------:R-:W-:-:S03]  /*29890*/  IMAD.WIDE.U32 R34, R13, 0x2, R50 ;  /* 0x000000020d227825 */ /* 0x000fc600078e0032 */
[----:B------:R-:W-:Y:S02]  /*298a0*/  IADD3 R2, R3, R2, R11 ;  /* 0x0000000203027210 */ /* 0x000fe40007ffe00b */
[----:B------:R-:W2:Y:S03]  /*298b0*/  LD.E.128 R12, [R34.64] ;  /* 0x00000004220c7980 */ /* 0x000ea6000c101d00 */
[----:B------:R-:W-:-:S05]  /*298c0*/  IMAD.WIDE.U32 R32, R2, 0x2, R50 ;  /* 0x0000000202207825 */ /* 0x000fca00078e0032 */
[----:B------:R-:W3:Y:S01]  /*298d0*/  LD.E.128 R16, [R32.64] ;  /* 0x0000000420107980 */ /* 0x000ee2000c101d00 */
[--C-:B------:R-:W-:Y:S01]  /*298e0*/  HADD2.F32 R11, -RZ, R37.reuse.H0_H0 ;  /* 0x20000025ff0b7230 */ /* 0x100fe20000004100 */
[--C-:B------:R-:W-:Y:S01]  /*298f0*/  SHF.R.U64 R52, R28, 0x10, R29.reuse ;  /* 0x000000101c347819 */ /* 0x100fe2000000121d */
[----:B------:R-:W-:Y:S01]  /*29900*/  HADD2.F32 R2, -RZ, R37.H1_H1 ;  /* 0x30000025ff027230 */ /* 0x000fe20000004100 */
[----:B------:R-:W-:Y:S02]  /*29910*/  SHF.R.U32.HI R28, RZ, 0x10, R29 ;  /* 0x00000010ff1c7819 */ /* 0x000fe4000001161d */
[----:B------:R-:W-:Y:S02]  /*29920*/  SHF.R.U32.HI R29, RZ, 0x10, R25 ;  /* 0x00000010ff1d7819 */ /* 0x000fe40000011619 */
[----:B------:R-:W-:Y:S01]  /*29930*/  SHF.R.U64 R49, R30, 0x10, R31 ;  /* 0x000000101e317819 */ /* 0x000fe2000000121f */
[----:B------:R-:W-:Y:S01]  /*29940*/  HADD2.F32 R28, -RZ, R28.H0_H0 ;  /* 0x2000001cff1c7230 */ /* 0x000fe20000004100 */
[----:B------:R-:W-:Y:S01]  /*29950*/  SHF.R.U64 R48, R24, 0x10, R25 ;  /* 0x0000001018307819 */ /* 0x000fe20000001219 */
[----:B------:R-:W-:Y:S01]  /*29960*/  HADD2.F32 R29, -RZ, R29.H0_H0 ;  /* 0x2000001dff1d7230 */ /* 0x000fe20000004100 */
[----:B------:R-:W-:-:S02]  /*29970*/  SHF.R.U64 R38, R26, 0x10, R27 ;  /* 0x000000101a267819 */ /* 0x000fc4000000121b */
[----:B------:R-:W-:Y:S02]  /*29980*/  SHF.R.U32.HI R30, RZ, 0x10, R27 ;  /* 0x00000010ff1e7819 */ /* 0x000fe4000001161b */
[----:B------:R-:W-:Y:S01]  /*29990*/  SHF.R.U32.HI R31, RZ, 0x10, R31 ;  /* 0x00000010ff1f7819 */ /* 0x000fe2000001161f */
[--C-:B--2---:R-:W-:Y:S02]  /*299a0*/  HADD2.F32 R22, -RZ, R13.reuse.H0_H0 ;  /* 0x2000000dff167230 */ /* 0x104fe40000004100 */
[----:B------:R-:W-:Y:S02]  /*299b0*/  HADD2.F32 R21, -RZ, R13.H1_H1 ;  /* 0x3000000dff157230 */ /* 0x000fe40000004100 */
[--C-:B------:R-:W-:Y:S02]  /*299c0*/  HADD2.F32 R25, -RZ, R12.reuse.H0_H0 ;  /* 0x2000000cff197230 */ /* 0x100fe40000004100 */
[----:B------:R-:W-:Y:S02]  /*299d0*/  HADD2.F32 R26, -RZ, R12.H1_H1 ;  /* 0x3000000cff1a7230 */ /* 0x000fe40000004100 */
[----:B---3--:R-:W-:-:S02]  /*299e0*/  HADD2.F32 R3, -RZ, R17.H0_H0 ;  /* 0x20000011ff037230 */ /* 0x008fc40000004100 */
[----:B------:R-:W-:Y:S02]  /*299f0*/  HADD2.F32 R13, -RZ, R17.H1_H1 ;  /* 0x30000011ff0d7230 */ /* 0x000fe40000004100 */
[--C-:B------:R-:W-:Y:S01]  /*29a00*/  HADD2.F32 R24, -RZ, R14.reuse.H0_H0 ;  /* 0x2000000eff187230 */ /* 0x100fe20000004100 */
[CC--:B------:R-:W-:Y:S01]  /*29a10*/  FMUL.FTZ R37, R3.reuse, R11.reuse ;  /* 0x0000000b03257220 */ /* 0x0c0fe20000410000 */
[----:B------:R-:W-:Y:S01]  /*29a20*/  HADD2.F32 R27, -RZ, R14.H1_H1 ;  /* 0x3000000eff1b7230 */ /* 0x000fe20000004100 */
[-C--:B------:R-:W-:Y:S01]  /*29a30*/  FMUL.FTZ R3, R3, R2.reuse ;  /* 0x0000000203037220 */ /* 0x080fe20000410000 */
[--C-:B------:R-:W-:Y:S01]  /*29a40*/  HADD2.F32 R12, -RZ, R19.reuse.H0_H0 ;  /* 0x20000013ff0c7230 */ /* 0x100fe20000004100 */
[C---:B------:R-:W-:Y:S01]  /*29a50*/  FFMA.FTZ R55, R22.reuse, R2, -R37 ;  /* 0x0000000216377223 */ /* 0x040fe20000010825 */
[----:B------:R-:W-:Y:S01]  /*29a60*/  HADD2.F32 R14, -RZ, R19.H1_H1 ;  /* 0x30000013ff0e7230 */ /* 0x000fe20000004100 */
[----:B------:R-:W-:Y:S01]  /*29a70*/  FFMA.FTZ R54, R22, R11, R3 ;  /* 0x0000000b16367223 */ /* 0x000fe20000010003 */
[----:B------:R-:W-:-:S02]  /*29a80*/  HADD2.F32 R20, -RZ, R15.H0_H0 ;  /* 0x2000000fff147230 */ /* 0x000fc40000004100 */
[----:B------:R-:W-:Y:S02]  /*29a90*/  HADD2.F32 R23, -RZ, R15.H1_H1 ;  /* 0x3000000fff177230 */ /* 0x000fe40000004100 */
[--C-:B------:R-:W-:Y:S02]  /*29aa0*/  HADD2.F32 R19, -RZ, R16.reuse.H0_H0 ;  /* 0x20000010ff137230 */ /* 0x100fe40000004100 */
[----:B------:R-:W-:Y:S02]  /*29ab0*/  HADD2.F32 R17, -RZ, R16.H1_H1 ;  /* 0x30000010ff117230 */ /* 0x000fe40000004100 */
[--C-:B------:R-:W-:Y:S02]  /*29ac0*/  HADD2.F32 R3, -RZ, R53.reuse.H1_H1 ;  /* 0x30000035ff037230 */ /* 0x100fe40000004100 */
[--C-:B------:R-:W-:Y:S02]  /*29ad0*/  HADD2.F32 R16, -RZ, R18.reuse.H0_H0 ;  /* 0x20000012ff107230 */ /* 0x100fe40000004100 */
[----:B------:R-:W-:Y:S01]  /*29ae0*/  HADD2.F32 R15, -RZ, R18.H1_H1 ;  /* 0x30000012ff0f7230 */ /* 0x000fe20000004100 */
[C---:B------:R-:W-:Y:S01]  /*29af0*/  FMUL.FTZ R18, R13.reuse, R29 ;  /* 0x0000001d0d127220 */ /* 0x040fe20000410000 */
[----:B------:R-:W-:Y:S01]  /*29b00*/  HADD2.F32 R2, -RZ, R53.H0_H0 ;  /* 0x20000035ff027230 */ /* 0x000fe20000004100 */
[----:B------:R-:W-:Y:S01]  /*29b10*/  FMUL.FTZ R13, R13, R28 ;  /* 0x0000001c0d0d7220 */ /* 0x000fe20000410000 */
[----:B------:R-:W-:Y:S01]  /*29b20*/  HADD2.F32 R22, -RZ, R30.H0_H0 ;  /* 0x2000001eff167230 */ /* 0x000fe20000004100 */
[----:B------:R-:W-:-:S02]  /*29b30*/  FMUL.FTZ R11, R12, R3 ;  /* 0x000000030c0b7220 */ /* 0x000fc40000410000 */
[C---:B------:R-:W-:Y:S02]  /*29b40*/  FFMA.FTZ R37, R21.reuse, R28, -R18 ;  /* 0x0000001c15257223 */ /* 0x040fe40000010812 */
[----:B------:R-:W-:Y:S01]  /*29b50*/  FFMA.FTZ R30, R21, R29, R13 ;  /* 0x0000001d151e7223 */ /* 0x000fe2000001000d */
[----:B------:R-:W-:Y:S01]  /*29b60*/  HADD2.F32 R13, -RZ, R31.H0_H0 ;  /* 0x2000001fff0d7230 */ /* 0x000fe20000004100 */
[-C--:B------:R-:W-:Y:S01]  /*29b70*/  FMUL.FTZ R18, R12, R2.reuse ;  /* 0x000000020c127220 */ /* 0x080fe20000410000 */
[----:B------:R-:W-:Y:S01]  /*29b80*/  HADD2.F32 R12, -RZ, R71.H1_H1 ;  /* 0x30000047ff0c7230 */ /* 0x000fe20000004100 */
[----:B------:R-:W-:Y:S01]  /*29b90*/  FFMA.FTZ R31, R20, R2, R11 ;  /* 0x00000002141f7223 */ /* 0x000fe2000001000b */
[----:B------:R-:W-:Y:S01]  /*29ba0*/  HADD2.F32 R11, -RZ, R101.H1_H1 ;  /* 0x30000065ff0b7230 */ /* 0x000fe20000004100 */
[----:B------:R-:W-:Y:S02]  /*29bb0*/  FMUL.FTZ R2, R14, R22 ;  /* 0x000000160e027220 */ /* 0x000fe40000410000 */
[----:B------:R-:W-:Y:S01]  /*29bc0*/  FFMA.FTZ R53, R20, R3, -R18 ;  /* 0x0000000314357223 */ /* 0x000fe20000010812 */
[----:B------:R-:W-:Y:S01]  /*29bd0*/  HADD2.F32 R3, -RZ, R71.H0_H0 ;  /* 0x20000047ff037230 */ /* 0x000fe20000004100 */
[-C--:B------:R-:W-:Y:S01]  /*29be0*/  FFMA.FTZ R28, R23, R13.reuse, -R2 ;  /* 0x0000000d171c7223 */ /* 0x080fe20000010802 */
[----:B------:R-:W-:Y:S01]  /*29bf0*/  HADD2.F32 R2, -RZ, R101.H0_H0 ;  /* 0x20000065ff027230 */ /* 0x000fe20000004100 */
[----:B------:R-:W-:-:S02]  /*29c00*/  FMUL.FTZ R14, R14, R13 ;  /* 0x0000000d0e0e7220 */ /* 0x000fc40000410000 */
[CC--:B------:R-:W-:Y:S02]  /*29c10*/  FMUL.FTZ R18, R19.reuse, R3.reuse ;  /* 0x0000000313127220 */ /* 0x0c0fe40000410000 */
[----:B------:R-:W-:Y:S02]  /*29c20*/  FMUL.FTZ R19, R19, R12 ;  /* 0x0000000c13137220 */ /* 0x000fe40000410000 */
[----:B------:R-:W-:Y:S02]  /*29c30*/  FMUL.FTZ R13, R16, R2 ;  /* 0x00000002100d7220 */ /* 0x000fe40000410000 */
[----:B------:R-:W-:Y:S01]  /*29c40*/  FFMA.FTZ R23, R23, R22, R14 ;  /* 0x0000001617177223 */ /* 0x000fe2000001000e */
[----:B------:R-:W-:Y:S01]  /*29c50*/  HADD2.F32 R14, -RZ, R48.H0_H0 ;  /* 0x20000030ff0e7230 */ /* 0x000fe20000004100 */
[C---:B------:R-:W-:Y:S01]  /*29c60*/  FFMA.FTZ R29, R25.reuse, R12, -R18 ;  /* 0x0000000c191d7223 */ /* 0x040fe20000010812 */
[----:B------:R-:W-:Y:S01]  /*29c70*/  HADD2.F32 R18, -RZ, R38.H0_H0 ;  /* 0x20000026ff127230 */ /* 0x000fe20000004100 */
[----:B------:R-:W-:Y:S01]  /*29c80*/  FFMA.FTZ R22, R25, R3, R19 ;  /* 0x0000000319167223 */ /* 0x000fe20000010013 */
[----:B------:R-:W-:Y:S01]  /*29c90*/  F2FP.PACK_AB R19, R28, R53 ;  /* 0x000000351c13723e */ /* 0x000fe200000000ff */
[-C--:B------:R-:W-:Y:S01]  /*29ca0*/  FMUL.FTZ R3, R16, R11.reuse ;  /* 0x0000000b10037220 */ /* 0x080fe20000410000 */
[----:B------:R-:W-:Y:S01]  /*29cb0*/  HADD2.F32 R16, -RZ, R49.H0_H0 ;  /* 0x20000031ff107230 */ /* 0x000fe20000004100 */
[C---:B------:R-:W-:Y:S01]  /*29cc0*/  FFMA.FTZ R21, R24.reuse, R11, -R13 ;  /* 0x0000000b18157223 */ /* 0x040fe2000001080d */
[----:B------:R-:W-:Y:S01]  /*29cd0*/  HADD2.F32 R13, -RZ, R52.H0_H0 ;  /* 0x20000034ff0d7230 */ /* 0x000fe20000004100 */
[----:B------:R-:W-:-:S02]  /*29ce0*/  FFMA.FTZ R20, R24, R2, R3 ;  /* 0x0000000218147223 */ /* 0x000fc40000010003 */
[----:B------:R-:W-:Y:S02]  /*29cf0*/  FMUL.FTZ R12, R17, R14 ;  /* 0x0000000e110c7220 */ /* 0x000fe40000410000 */
[----:B------:R-:W-:Y:S02]  /*29d00*/  FMUL.FTZ R3, R15, R18 ;  /* 0x000000120f037220 */ /* 0x000fe40000410000 */
[----:B------:R-:W-:Y:S01]  /*29d10*/  FMUL.FTZ R11, R17, R13 ;  /* 0x0000000d110b7220 */ /* 0x000fe20000410000 */
[----:B------:R-:W-:Y:S01]  /*29d20*/  F2FP.PACK_AB R17, R37, R55 ;  /* 0x000000372511723e */ /* 0x000fe200000000ff */
[----:B------:R-:W-:Y:S01]  /*29d30*/  FMUL.FTZ R2, R15, R16 ;  /* 0x000000100f027220 */ /* 0x000fe20000410000 */
[----:B------:R-:W-:Y:S01]  /*29d40*/  F2FP.PACK_AB R15, R23, R31 ;  /* 0x0000001f170f723e */ /* 0x000fe200000000ff */
[----:B------:R-:W-:Y:S01]  /*29d50*/  FFMA.FTZ R12, R26, R13, -R12 ;  /* 0x0000000d1a0c7223 */ /* 0x000fe2000001080c */
[----:B------:R-:W-:Y:S01]  /*29d60*/  F2FP.PACK_AB R13, R30, R54 ;  /* 0x000000361e0d723e */ /* 0x000fe200000000ff */
[----:B------:R-:W-:-:S02]  /*29d70*/  FFMA.FTZ R3, R27, R16, -R3 ;  /* 0x000000101b037223 */ /* 0x000fc40000010803 */
[----:B------:R-:W-:Y:S01]  /*29d80*/  FFMA.FTZ R11, R26, R14, R11 ;  /* 0x0000000e1a0b7223 */ /* 0x000fe2000001000b */
[----:B------:R-:W-:Y:S01]  /*29d90*/  F2FP.PACK_AB R16, R12, R29 ;  /* 0x0000001d0c10723e */ /* 0x000fe200000000ff */
[----:B------:R-:W-:Y:S01]  /*29da0*/  FFMA.FTZ R2, R27, R18, R2 ;  /* 0x000000121b027223 */ /* 0x000fe20000010002 */
[----:B------:R-:W-:Y:S02]  /*29db0*/  F2FP.PACK_AB R18, R3, R21 ;  /* 0x000000150312723e */ /* 0x000fe400000000ff */
[----:B------:R-:W-:Y:S02]  /*29dc0*/  F2FP.PACK_AB R12, R11, R22 ;  /* 0x000000160b0c723e */ /* 0x000fe400000000ff */
[----:B------:R-:W-:Y:S01]  /*29dd0*/  F2FP.PACK_AB R14, R2, R20 ;  /* 0x00000014020e723e */ /* 0x000fe200000000ff */
[----:B------:R1:W-:Y:S04]  /*29de0*/  ST.E.128 [R34.64], R16 ;  /* 0x0000001022007985 */ /* 0x0003e8000c101d04 */
[----:B------:R1:W-:Y:S02]  /*29df0*/  ST.E.128 [R32.64], R12 ;  /* 0x0000000c20007985 */ /* 0x0003e4000c101d04 */
.L_x_1573:
[----:B------:R-:W-:Y:S05]  /*29e00*/  BSYNC B0 ;  /* 0x0000000000007941 */ /* 0x000fea0003800000 */
.L_x_1572:
[----:B------:R-:W-:Y:S01]  /*29e10*/  IADD3 R3, R68, 0x10, RZ ;  /* 0x0000001044037810 */ /* 0x000fe20007ffe0ff */
[----:B------:R-:W-:Y:S03]  /*29e20*/  BSSY B0, `(.L_x_1574) ;  /* 0x000006b000007945 */ /* 0x000fe60003800000 */
[----:B------:R-:W-:-:S13]  /*29e30*/  ISETP.GE.OR P0, PT, R3, R70, P1 ;  /* 0x000000460300720c */ /* 0x000fda0000f06670 */
[----:B------:R-:W-:Y:S05]  /*29e40*/  @P0 BRA `(.L_x_1575) ;  /* 0x0000068000000947 */ /* 0x000fea0003800000 */
[----:B------:R-:W-:Y:S02]  /*29e50*/  SHF.R.S32.HI R2, RZ, 0x1f, R3 ;  /* 0x0000001fff027819 */ /* 0x000fe40000011403 */
[----:B-1----:R-:W-:Y:S02]  /*29e60*/  LEA.HI R12, R39, R36, RZ, 0x1d ;  /* 0x00000024270c7211 */ /* 0x002fe400078fe8ff */
        /* <DEDUP_REMOVED lines=21> */
[----:B------:R-:W-:Y:S01]  /*29fc0*/  SHF.R.U32.HI R29, RZ, 0x10, R41 ;  /* 0x00000010ff1d7819 */ /* 0x000fe20000011629 */
[----:B------:R-:W-:Y:S01]  /*29fd0*/  HADD2.F32 R2, -RZ, R102.H1_H1 ;  /* 0x30000066ff027230 */ /* 0x000fe20000004100 */
[----:B------:R-:W-:Y:S02]  /*29fe0*/  SHF.R.U32.HI R28, RZ, 0x10, R45 ;  /* 0x00000010ff1c7819 */ /* 0x000fe4000001162d */
[--C-:B------:R-:W-:Y:S01]  /*29ff0*/  SHF.R.U64 R38, R42, 0x10, R43.reuse ;  /* 0x000000102a267819 */ /* 0x100fe2000000122b */
[----:B------:R-:W-:Y:S01]  /*2a000*/  HADD2.F32 R29, -RZ, R29.H0_H0 ;  /* 0x2000001dff1d7230 */ /* 0x000fe20000004100 */
[----:B------:R-:W-:Y:S01]  /*2a010*/  SHF.R.U32.HI R30, RZ, 0x10, R43 ;  /* 0x00000010ff1e7819 */ /* 0x000fe2000001162b */
[----:B------:R-:W-:Y:S01]  /*2a020*/  HADD2.F32 R28, -RZ, R28.H0_H0 ;  /* 0x2000001cff1c7230 */ /* 0x000fe20000004100 */
[----:B------:R-:W-:-:S02]  /*2a030*/  SHF.R.U64 R44, R44, 0x10, R45 ;  /* 0x000000102c2c7819 */ /* 0x000fc4000000122d */
[----:B------:R-:W-:Y:S02]  /*2a040*/  SHF.R.U32.HI R31, RZ, 0x10, R47 ;  /* 0x00000010ff1f7819 */ /* 0x000fe4000001162f */
[----:B------:R-:W-:Y:S02]  /*2a050*/  SHF.R.U64 R40, R40, 0x10, R41 ;  /* 0x0000001028287819 */ /* 0x000fe40000001229 */
[----:B------:R-:W-:Y:S01]  /*2a060*/  SHF.R.U64 R41, R46, 0x10, R47 ;  /* 0x000000102e297819 */ /* 0x000fe2000000122f */
[--C-:B--2---:R-:W-:Y:S02]  /*2a070*/  HADD2.F32 R22, -RZ, R13.reuse.H0_H0 ;  /* 0x2000000dff167230 */ /* 0x104fe40000004100 */
[----:B------:R-:W-:Y:S02]  /*2a080*/  HADD2.F32 R21, -RZ, R13.H1_H1 ;  /* 0x3000000dff157230 */ /* 0x000fe40000004100 */
[--C-:B------:R-:W-:Y:S02]  /*2a090*/  HADD2.F32 R25, -RZ, R12.reuse.H0_H0 ;  /* 0x2000000cff197230 */ /* 0x100fe40000004100 */
[----:B------:R-:W-:-:S02]  /*2a0a0*/  HADD2.F32 R26, -RZ, R12.H1_H1 ;  /* 0x3000000cff1a7230 */ /* 0x000fc40000004100 */
[--C-:B---3--:R-:W-:Y:S02]  /*2a0b0*/  HADD2.F32 R3, -RZ, R17.reuse.H0_H0 ;  /* 0x20000011ff037230 */ /* 0x108fe40000004100 */
        /* <DEDUP_REMOVED lines=25> */
[--C-:B------:R-:W-:Y:S01]  /*2a250*/  HADD2.F32 R12, -RZ, R112.reuse.H1_H1 ;  /* 0x30000070ff0c7230 */ /* 0x100fe20000004100 */
[----:B------:R-:W-:Y:S01]  /*2a260*/  FFMA.FTZ R31, R20, R2, R11 ;  /* 0x00000002141f7223 */ /* 0x000fe2000001000b */
[--C-:B------:R-:W-:Y:S01]  /*2a270*/  HADD2.F32 R11, -RZ, R113.reuse.H1_H1 ;  /* 0x30000071ff0b7230 */ /* 0x100fe20000004100 */
        /* <DEDUP_REMOVED lines=24> */
[-C--:B------:R-:W-:Y:S01]  /*2a400*/  FMUL.FTZ R2, R15, R16.reuse ;  /* 0x000000100f027220 */ /* 0x080fe20000410000 */
        /* <DEDUP_REMOVED lines=12> */
.L_x_1575:
[----:B------:R-:W-:Y:S05]  /*2a4d0*/  BSYNC B0 ;  /* 0x0000000000007941 */ /* 0x000fea0003800000 */
.L_x_1574:
        /* <DEDUP_REMOVED lines=30> */
[----:B------:R-:W-:Y:S01]  /*2a6c0*/  SHF.R.U32.HI R30, RZ, 0x10, R59 ;  /* 0x00000010ff1e7819 */ /* 0x000fe2000001163b */
[----:B------:R-:W-:Y:S01]  /*2a6d0*/  HADD2.F32 R29, -RZ, R29.H0_H0 ;  /* 0x2000001dff1d7230 */ /* 0x000fe20000004100 */
[----:B------:R-:W-:Y:S01]  /*2a6e0*/  SHF.R.U32.HI R31, RZ, 0x10, R63 ;  /* 0x00000010ff1f7819 */ /* 0x000fe2000001163f */
[----:B------:R-:W-:Y:S01]  /*2a6f0*/  HADD2.F32 R28, -RZ, R28.H0_H0 ;  /* 0x2000001cff1c7230 */ /* 0x000fe20000004100 */
[----:B------:R-:W-:-:S02]  /*2a700*/  SHF.R.U64 R38, R56, 0x10, R57 ;  /* 0x0000001038267819 */ /* 0x000fc40000001239 */
[----:B------:R-:W-:Y:S02]  /*2a710*/  SHF.R.U64 R41, R58, 0x10, R59 ;  /* 0x000000103a297819 */ /* 0x000fe4000000123b */
        /* <DEDUP_REMOVED lines=72> */
.L_x_1577:
[----:B------:R-:W-:Y:S05]  /*2aba0*/  BSYNC B0 ;  /* 0x0000000000007941 */ /* 0x000fea0003800000 */
.L_x_1576:
        /* <DEDUP_REMOVED lines=56> */
[----:B------:R-:W-:Y:S02]  /*2af30*/  HADD2.F32 R3, -RZ, R120.H1_H1 ;  /* 0x30000078ff037230 */ /* 0x000fe40000004100 */
        /* <DEDUP_REMOVED lines=51> */
.L_x_1579:
[----:B------:R-:W-:Y:S05]  /*2b270*/  BSYNC B0 ;  /* 0x0000000000007941 */ /* 0x000fea0003800000 */
.L_x_1578:
        /* <DEDUP_REMOVED lines=108> */
.L_x_1581:
[----:B------:R-:W-:Y:S05]  /*2b940*/  BSYNC B0 ;  /* 0x0000000000007941 */ /* 0x000fea0003800000 */
.L_x_1580:
        /* <DEDUP_REMOVED lines=108> */
.L_x_1583:
[----:B------:R-:W-:Y:S05]  /*2c010*/  BSYNC B0 ;  /* 0x0000000000007941 */ /* 0x000fea0003800000 */
.L_x_1582:
        /* <DEDUP_REMOVED lines=108> */
.L_x_1585:
[----:B------:R-:W-:Y:S05]  /*2c6e0*/  BSYNC B0 ;  /* 0x0000000000007941 */ /* 0x000fea0003800000 */
.L_x_1584:
[----:B------:R-:W-:Y:S01]  /*2c6f0*/  IADD3 R2, R68, 0x70, RZ ;  /* 0x0000007044027810 */ /* 0x000fe20007ffe0ff */
[----:B-1----:R-:W-:-:S02]  /*2c700*/  IMAD.MOV.U32 R12, RZ, RZ, R144 ;  /* 0x000000ffff0c7224 */ /* 0x002fc400078e0090 */
[----:B------:R-:W-:Y:S01]  /*2c710*/  IMAD.MOV.U32 R13, RZ, RZ, 0x0 ;  /* 0x00000000ff0d7424 */ /* 0x000fe200078e00ff */
[----:B------:R-:W-:-:S13]  /*2c720*/  ISETP.GE.OR P0, PT, R2, R70, P1 ;  /* 0x000000460200720c */ /* 0x000fda0000f06670 */
[----:B------:R-:W-:Y:S05]  /*2c730*/  @P0 RET.REL.NODEC R12 `(_ZN7cutlass13device_kernelIN5flash19enable_sm80_to_sm89INS1_16FlashAttnFwdSm80INS1_25CollectiveMainloopFwdSm80ILi4ELi1ELb0EN4cute5tupleIJNS5_1CILi128EEENS7_ILi48EEES8_EEELi128ENS_6half_tEfNS_4arch4Sm80ELb0ELb1ELb1ELb1ELb1ELb1ELb1ELb0EEENS1_21CollectiveEpilogueFwdINS6_IJS8_S8_S9_EEENS6_IJNS7_ILi1EEESH_SH_EEESB_SD_Li128ELb1ELb1ELb0ELb0EEENS1_19SingleTileSchedulerILb1ELb0ELb1ELi128EEEEEEEEEvNT_6ParamsE) ;  /* 0xfffd38c00c000950 */ /* 0x000fea0003c3ffff */
        /* <DEDUP_REMOVED lines=30> */
[----:B------:R-:W-:Y:S01]  /*2c920*/  SHF.R.U64 R36, R108, 0x10, R109 ;  /* 0x000000106c247819 */ /* 0x000fe2000000126d */
[----:B------:R-:W-:Y:S01]  /*2c930*/  HADD2.F32 R30, -RZ, R30.H0_H0 ;  /* 0x2000001eff1e7230 */ /* 0x000fe20000004100 */
[----:B------:R-:W-:Y:S01]  /*2c940*/  SHF.R.U64 R38, R110, 0x10, R111 ;  /* 0x000000106e267819 */ /* 0x000fe2000000126f */
[----:B------:R-:W-:Y:S01]  /*2c950*/  HADD2.F32 R31, -RZ, R31.H0_H0 ;  /* 0x2000001fff1f7230 */ /* 0x000fe20000004100 */
[----:B------:R-:W-:-:S02]  /*2c960*/  SHF.R.U64 R37, R104, 0x10, R105 ;  /* 0x0000001068257819 */ /* 0x000fc40000001269 */
[----:B------:R-:W-:Y:S01]  /*2c970*/  SHF.R.U64 R39, R106, 0x10, R107 ;  /* 0x000000106a277819 */ /* 0x000fe2000000126b */
[--C-:B--2---:R-:W-:Y:S02]  /*2c980*/  HADD2.F32 R25, -RZ, R12.reuse.H0_H0 ;  /* 0x2000000cff197230 */ /* 0x104fe40000004100 */
[----:B------:R-:W-:Y:S02]  /*2c990*/  HADD2.F32 R26, -RZ, R12.H1_H1 ;  /* 0x3000000cff1a7230 */ /* 0x000fe40000004100 */
[--C-:B------:R-:W-:Y:S02]  /*2c9a0*/  HADD2.F32 R24, -RZ, R14.reuse.H0_H0 ;  /* 0x2000000eff187230 */ /* 0x100fe40000004100 */
[----:B------:R-:W-:Y:S02]  /*2c9b0*/  HADD2.F32 R27, -RZ, R14.H1_H1 ;  /* 0x3000000eff1b7230 */ /* 0x000fe40000004100 */
[----:B---3--:R-:W-:Y:S02]  /*2c9c0*/  HADD2.F32 R3, -RZ, R17.H0_H0 ;  /* 0x20000011ff037230 */ /* 0x008fe40000004100 */
[----:B------:R-:W-:-:S02]  /*2c9d0*/  HADD2.F32 R22, -RZ, R13.H0_H0 ;  /* 0x2000000dff167230 */ /* 0x000fc40000004100 */
[--C-:B------:R-:W-:Y:S02]  /*2c9e0*/  HADD2.F32 R12, -RZ, R19.reuse.H0_H0 ;  /* 0x20000013ff0c7230 */ /* 0x100fe40000004100 */
[----:B------:R-:W-:Y:S01]  /*2c9f0*/  HADD2.F32 R14, -RZ, R19.H1_H1 ;  /* 0x30000013ff0e7230 */ /* 0x000fe20000004100 */
[CC--:B------:R-:W-:Y:S01]  /*2ca00*/  FMUL.FTZ R19, R3.reuse, R11.reuse ;  /* 0x0000000b03137220 */ /* 0x0c0fe20000410000 */
[----:B------:R-:W-:Y:S01]  /*2ca10*/  HADD2.F32 R21, -RZ, R13.H1_H1 ;  /* 0x3000000dff157230 */ /* 0x000fe20000004100 */
[-C--:B------:R-:W-:Y:S01]  /*2ca20*/  FMUL.FTZ R3, R3, R2.reuse ;  /* 0x0000000203037220 */ /* 0x080fe20000410000 */
[----:B------:R-:W-:Y:S01]  /*2ca30*/  HADD2.F32 R13, -RZ, R17.H1_H1 ;  /* 0x30000011ff0d7230 */ /* 0x000fe20000004100 */
[C---:B------:R-:W-:Y:S01]  /*2ca40*/  FFMA.FTZ R42, R22.reuse, R2, -R19 ;  /* 0x00000002162a7223 */ /* 0x040fe20000010813 */
[--C-:B------:R-:W-:Y:S01]  /*2ca50*/  HADD2.F32 R2, -RZ, R136.reuse.H0_H0 ;  /* 0x20000088ff027230 */ /* 0x100fe20000004100 */
[----:B------:R-:W-:Y:S01]  /*2ca60*/  FFMA.FTZ R41, R22, R11, R3 ;  /* 0x0000000b16297223 */ /* 0x000fe20000010003 */
[----:B------:R-:W-:Y:S01]  /*2ca70*/  HADD2.F32 R3, -RZ, R136.H1_H1 ;  /* 0x30000088ff037230 */ /* 0x000fe20000004100 */
[C---:B------:R-:W-:Y:S01]  /*2ca80*/  FMUL.FTZ R19, R13.reuse, R29 ;  /* 0x0000001d0d137220 */ /* 0x040fe20000410000 */
[--C-:B------:R-:W-:Y:S01]  /*2ca90*/  HADD2.F32 R20, -RZ, R15.reuse.H0_H0 ;  /* 0x2000000fff147230 */ /* 0x100fe20000004100 */
[C---:B------:R-:W-:Y:S01]  /*2caa0*/  FMUL.FTZ R11, R12.reuse, R2 ;  /* 0x000000020c0b7220 */ /* 0x040fe20000410000 */
[----:B------:R-:W-:Y:S01]  /*2cab0*/  HADD2.F32 R23, -RZ, R15.H1_H1 ;  /* 0x3000000fff177230 */ /* 0x000fe20000004100 */
[----:B------:R-:W-:Y:S01]  /*2cac0*/  FMUL.FTZ R12, R12, R3 ;  /* 0x000000030c0c7220 */ /* 0x000fe20000410000 */
[----:B------:R-:W-:Y:S01]  /*2cad0*/  HADD2.F32 R17, -RZ, R16.H0_H0 ;  /* 0x20000010ff117230 */ /* 0x000fe20000004100 */
[-C--:B------:R-:W-:Y:S01]  /*2cae0*/  FMUL.FTZ R13, R13, R28.reuse ;  /* 0x0000001c0d0d7220 */ /* 0x080fe20000410000 */
[----:B------:R-:W-:Y:S01]  /*2caf0*/  HADD2.F32 R15, -RZ, R18.H0_H0 ;  /* 0x20000012ff0f7230 */ /* 0x000fe20000004100 */
[C---:B------:R-:W-:Y:S01]  /*2cb00*/  FFMA.FTZ R40, R21.reuse, R28, -R19 ;  /* 0x0000001c15287223 */ /* 0x040fe20000010813 */
[----:B------:R-:W-:Y:S01]  /*2cb10*/  HADD2.F32 R16, -RZ, R16.H1_H1 ;  /* 0x30000010ff107230 */ /* 0x000fe20000004100 */
[----:B------:R-:W-:Y:S01]  /*2cb20*/  FFMA.FTZ R28, R20, R2, R12 ;  /* 0x00000002141c7223 */ /* 0x000fe2000001000c */
[----:B------:R-:W-:Y:S01]  /*2cb30*/  HADD2.F32 R12, -RZ, R138.H1_H1 ;  /* 0x3000008aff0c7230 */ /* 0x000fe20000004100 */
[----:B------:R-:W-:Y:S01]  /*2cb40*/  FMUL.FTZ R2, R14, R30 ;  /* 0x0000001e0e027220 */ /* 0x000fe20000410000 */
[----:B------:R-:W-:Y:S01]  /*2cb50*/  HADD2.F32 R18, -RZ, R18.H1_H1 ;  /* 0x30000012ff127230 */ /* 0x000fe20000004100 */
[----:B------:R-:W-:-:S02]  /*2cb60*/  FFMA.FTZ R22, R21, R29, R13 ;  /* 0x0000001d15167223 */ /* 0x000fc4000001000d */
[----:B------:R-:W-:Y:S01]  /*2cb70*/  FFMA.FTZ R29, R20, R3, -R11 ;  /* 0x00000003141d7223 */ /* 0x000fe2000001080b */
[----:B------:R-:W-:Y:S01]  /*2cb80*/  HADD2.F32 R3, -RZ, R138.H0_H0 ;  /* 0x2000008aff037230 */ /* 0x000fe20000004100 */
[-C--:B------:R-:W-:Y:S01]  /*2cb90*/  FMUL.FTZ R14, R14, R31.reuse ;  /* 0x0000001f0e0e7220 */ /* 0x080fe20000410000 */
[--C-:B------:R-:W-:Y:S01]  /*2cba0*/  HADD2.F32 R11, -RZ, R139.reuse.H1_H1 ;  /* 0x3000008bff0b7230 */ /* 0x100fe20000004100 */
[----:B------:R-:W-:Y:S01]  /*2cbb0*/  FFMA.FTZ R31, R23, R31, -R2 ;  /* 0x0000001f171f7223 */ /* 0x000fe20000010802 */
[----:B------:R-:W-:Y:S01]  /*2cbc0*/  HADD2.F32 R2, -RZ, R139.H0_H0 ;  /* 0x2000008bff027230 */ /* 0x000fe20000004100 */
[C---:B------:R-:W-:Y:S02]  /*2cbd0*/  FMUL.FTZ R19, R17.reuse, R3 ;  /* 0x0000000311137220 */ /* 0x040fe40000410000 */
[----:B------:R-:W-:Y:S02]  /*2cbe0*/  FMUL.FTZ R17, R17, R12 ;  /* 0x0000000c11117220 */ /* 0x000fe40000410000 */
[----:B------:R-:W-:-:S02]  /*2cbf0*/  FMUL.FTZ R13, R15, R2 ;  /* 0x000000020f0d7220 */ /* 0x000fc40000410000 */
[----:B------:R-:W-:Y:S01]  /*2cc00*/  FFMA.FTZ R23, R23, R30, R14 ;  /* 0x0000001e17177223 */ /* 0x000fe2000001000e */
[----:B------:R-:W-:Y:S01]  /*2cc10*/  HADD2.F32 R14, -RZ, R38.H0_H0 ;  /* 0x20000026ff0e7230 */ /* 0x000fe20000004100 */
[----:B------:R-:W-:Y:S01]  /*2cc20*/  FFMA.FTZ R21, R25, R12, -R19 ;  /* 0x0000000c19157223 */ /* 0x000fe20000010813 */
[----:B------:R-:W-:Y:S01]  /*2cc30*/  HADD2.F32 R12, -RZ, R36.H0_H0 ;  /* 0x20000024ff0c7230 */ /* 0x000fe20000004100 */
[----:B------:R-:W-:Y:S01]  /*2cc40*/  FMUL.FTZ R15, R15, R11 ;  /* 0x0000000b0f0f7220 */ /* 0x000fe20000410000 */
[----:B------:R-:W-:Y:S01]  /*2cc50*/  F2FP.PACK_AB R19, R31, R29 ;  /* 0x0000001d1f13723e */ /* 0x000fe200000000ff */
[C---:B------:R-:W-:Y:S01]  /*2cc60*/  FFMA.FTZ R20, R24.reuse, R11, -R13 ;  /* 0x0000000b18147223 */ /* 0x040fe2000001080d */
[----:B------:R-:W-:Y:S01]  /*2cc70*/  HADD2.F32 R11, -RZ, R37.H0_H0 ;  /* 0x20000025ff0b7230 */ /* 0x000fe20000004100 */
[----:B------:R-:W-:Y:S01]  /*2cc80*/  FFMA.FTZ R25, R25, R3, R17 ;  /* 0x0000000319197223 */ /* 0x000fe20000010011 */
[----:B------:R-:W-:Y:S01]  /*2cc90*/  HADD2.F32 R13, -RZ, R39.H0_H0 ;  /* 0x20000027ff0d7230 */ /* 0x000fe20000004100 */
[----:B------:R-:W-:Y:S01]  /*2cca0*/  FFMA.FTZ R24, R24, R2, R15 ;  /* 0x0000000218187223 */ /* 0x000fe2000001000f */
[----:B------:R-:W-:Y:S01]  /*2ccb0*/  F2FP.PACK_AB R17, R40, R42 ;  /* 0x0000002a2811723e */ /* 0x000fe200000000ff */
[----:B------:R-:W-:Y:S01]  /*2ccc0*/  FMUL.FTZ R3, R16, R12 ;  /* 0x0000000c10037220 */ /* 0x000fe20000410000 */
[----:B------:R-:W-:Y:S01]  /*2ccd0*/  F2FP.PACK_AB R15, R23, R28 ;  /* 0x0000001c170f723e */ /* 0x000fe200000000ff */
[----:B------:R-:W-:-:S02]  /*2cce0*/  FMUL.FTZ R2, R18, R14 ;  /* 0x0000000e12027220 */ /* 0x000fc40000410000 */
[----:B------:R-:W-:Y:S02]  /*2ccf0*/  FMUL.FTZ R16, R16, R11 ;  /* 0x0000000b10107220 */ /* 0x000fe40000410000 */
[----:B------:R-:W-:Y:S02]  /*2cd00*/  FMUL.FTZ R18, R18, R13 ;  /* 0x0000000d12127220 */ /* 0x000fe40000410000 */
[----:B------:R-:W-:Y:S02]  /*2cd10*/  FFMA.FTZ R3, R26, R11, -R3 ;  /* 0x0000000b1a037223 */ /* 0x000fe40000010803 */
[----:B------:R-:W-:Y:S01]  /*2cd20*/  FFMA.FTZ R2, R27, R13, -R2 ;  /* 0x0000000d1b027223 */ /* 0x000fe20000010802 */
[----:B------:R-:W-:Y:S01]  /*2cd30*/  F2FP.PACK_AB R13, R22, R41 ;  /* 0x00000029160d723e */ /* 0x000fe200000000ff */
[----:B------:R-:W-:Y:S01]  /*2cd40*/  FFMA.FTZ R12, R26, R12, R16 ;  /* 0x0000000c1a0c7223 */ /* 0x000fe20000010010 */
[----:B------:R-:W-:Y:S01]  /*2cd50*/  F2FP.PACK_AB R16, R3, R21 ;  /* 0x000000150310723e */ /* 0x000fe200000000ff */
[----:B------:R-:W-:Y:S01]  /*2cd60*/  FFMA.FTZ R14, R27, R14, R18 ;  /* 0x0000000e1b0e7223 */ /* 0x000fe20000010012 */
[----:B------:R-:W-:-:S02]  /*2cd70*/  F2FP.PACK_AB R18, R2, R20 ;  /* 0x000000140212723e */ /* 0x000fc400000000ff */
[----:B------:R-:W-:Y:S02]  /*2cd80*/  F2FP.PACK_AB R12, R12, R25 ;  /* 0x000000190c0c723e */ /* 0x000fe400000000ff */
[----:B------:R-:W-:Y:S01]  /*2cd90*/  F2FP.PACK_AB R14, R14, R24 ;  /* 0x000000180e0e723e */ /* 0x000fe200000000ff */
[----:B------:R1:W-:Y:S01]  /*2cda0*/  ST.E.128 [R34.64], R16 ;  /* 0x0000001022007985 */ /* 0x0003e2000c101d04 */
[----:B------:R-:W-:Y:S02]  /*2cdb0*/  MOV R2, R144 ;  /* 0x0000009000027202 */ /* 0x000fe40000000f00 */
[----:B------:R-:W-:Y:S01]  /*2cdc0*/  MOV R3, 0x0 ;  /* 0x0000000000037802 */ /* 0x000fe20000000f00 */
[----:B------:R1:W-:Y:S03]  /*2cdd0*/  ST.E.128 [R32.64], R12 ;  /* 0x0000000c20007985 */ /* 0x0003e6000c101d04 */
[----:B------:R-:W-:Y:S05]  /*2cde0*/  RET.REL.NODEC R2 `(_ZN7cutlass13device_kernelIN5flash19enable_sm80_to_sm89INS1_16FlashAttnFwdSm80INS1_25CollectiveMainloopFwdSm80ILi4ELi1ELb0EN4cute5tupleIJNS5_1CILi128EEENS7_ILi48EEES8_EEELi128ENS_6half_tEfNS_4arch4Sm80ELb0ELb1ELb1ELb1ELb1ELb1ELb1ELb0EEENS1_21CollectiveEpilogueFwdINS6_IJS8_S8_S9_EEENS6_IJNS7_ILi1EEESH_SH_EEESB_SD_Li128ELb1ELb1ELb0ELb0EEENS1_19SingleTileSchedulerILb1ELb0ELb1ELi128EEEEEEEEEvNT_6ParamsE) ;  /* 0xfffd321002007950 */ /* 0x000fea0003c3ffff */
.L_x_1488:
        /* <DEDUP_REMOVED lines=8> */
.L_x_1489:
[----:B------:R-:W-:Y:S01]  /*2ce70*/  MOV R12, 0x181f ;  /* 0x0000181f000c7802 */ /* 0x000fe20000000f00 */
[----:B------:R3:W-:Y:S01]  /*2ce80*/  STL [R1+0x84], RZ ;  /* 0x000084ff01007387 */ /* 0x0007e20000100800 */
[----:B------:R-:W-:Y:S01]  /*2ce90*/  IMAD.MOV.U32 R2, RZ, RZ, R18 ;  /* 0x000000ffff027224 */ /* 0x000fe200078e0012 */
[----:B------:R-:W-:Y:S02]  /*2cea0*/  MOV R3, 0x2ced0 ;  /* 0x0002ced000037802 */ /* 0x000fe40000000f00 */
[----:B------:R3:W-:Y:S04]  /*2ceb0*/  STL [R1+0x80], R12 ;  /* 0x0000800c01007387 */ /* 0x0007e80000100800 */
[----:B-123--:R-:W-:Y:S05]  /*2cec0*/  CALL.REL.NOINC `($__internal_3_$__cuda_sm70_shflsync_idx_p) ;  /* 0x0000227000007944 */ /* 0x00efea0003c00000 */
[----:B------:R-:W2:Y:S01]  /*2ced0*/  LDL.LU R3, [R1+0x88] ;  /* 0x0000880001037983 */ /* 0x000ea20000300800 */
[----:B------:R-:W-:Y:S01]  /*2cee0*/  IMAD.MOV.U32 R14, RZ, RZ, 0x181f ;  /* 0x0000181fff0e7424 */ /* 0x000fe200078e00ff */
[----:B------:R-:W-:Y:S01]  /*2cef0*/  MOV R13, R11 ;  /* 0x0000000b000d7202 */ /* 0x000fe20000000f00 */
[----:B------:R-:W-:Y:S01]  /*2cf00*/  IMAD.MOV.U32 R2, RZ, RZ, R24 ;  /* 0x000000ffff027224 */ /* 0x000fe200078e0018 */
[----:B------:R1:W-:Y:S04]  /*2cf10*/  STL [R1+0x84], RZ ;  /* 0x000084ff01007387 */ /* 0x0003e80000100800 */
[----:B------:R1:W-:Y:S01]  /*2cf20*/  STL [R1+0x80], R14 ;  /* 0x0000800e01007387 */ /* 0x0003e20000100800 */
[----:B--2---:R-:W-:-:S02]  /*2cf30*/  MOV R12, R3 ;  /* 0x00000003000c7202 */ /* 0x004fc40000000f00 */
[----:B------:R-:W-:Y:S02]  /*2cf40*/  MOV R3, 0x2cf60 ;  /* 0x0002cf6000037802 */ /* 0x000fe40000000f00 */
[----:B-1---5:R-:W-:Y:S05]  /*2cf50*/  CALL.REL.NOINC `($__internal_3_$__cuda_sm70_shflsync_idx_p) ;  /* 0x000021e000007944 */ /* 0x022fea0003c00000 */
[----:B------:R1:W5:Y:S01]  /*2cf60*/  LDL.LU R14, [R1+0x88] ;  /* 0x00008800010e7983 */ /* 0x0003620000300800 */
[----:B------:R-:W-:Y:S01]  /*2cf70*/  MOV R11, 0x181f ;  /* 0x0000181f000b7802 */ /* 0x000fe20000000f00 */
[----:B------:R-:W-:Y:S01]  /*2cf80*/  IMAD.MOV.U32 R2, RZ, RZ, R19 ;  /* 0x000000ffff027224 */ /* 0x000fe200078e0013 */
[----:B------:R-:W-:Y:S01]  /*2cf90*/  MOV R3, 0x2cfd0 ;  /* 0x0002cfd000037802 */ /* 0x000fe20000000f00 */
[----:B------:R1:W-:Y:S04]  /*2cfa0*/  STL [R1+0x84], RZ ;  /* 0x000084ff01007387 */ /* 0x0003e80000100800 */
[----:B------:R1:W-:Y:S02]  /*2cfb0*/  STL [R1+0x80], R11 ;  /* 0x0000800b01007387 */ /* 0x0003e40000100800 */
[----:B-1---5:R-:W-:Y:S05]  /*2cfc0*/  CALL.REL.NOINC `($__internal_3_$__cuda_sm70_shflsync_idx_p) ;  /* 0x0000217000007944 */ /* 0x022fea0003c00000 */
[----:B------:R1:W5:Y:S02]  /*2cfd0*/  LDL.LU R2, [R1+0x88] ;  /* 0x0000880001027983 */ /* 0x0003640000300800 */
[----:B-1---5:R-:W-:Y:S05]  /*2cfe0*/  BRA `(.L_x_1587) ;  /* 0xffff655000007947 */ /* 0x022fea000383ffff */
.L_x_1492:
[----:B------:R-:W-:Y:S01]  /*2cff0*/  MOV R12, 0x1 ;  /* 0x00000001000c7802 */ /* 0x000fe20000000f00 */
[----:B------:R-:W-:Y:S01]  /*2d000*/  IMAD.MOV.U32 R11, RZ, RZ, 0x181f ;  /* 0x0000181fff0b7424 */ /* 0x000fe200078e00ff */
[----:B------:R-:W-:Y:S01]  /*2d010*/  MOV R3, 0x2d060 ;  /* 0x0002d06000037802 */ /* 0x000fe20000000f00 */
[----:B------:R-:W-:-:S02]  /*2d020*/  IMAD.MOV.U32 R2, RZ, RZ, R20 ;  /* 0x000000ffff027224 */ /* 0x000fc400078e0014 */
[----:B------:R1:W-:Y:S04]  /*2d030*/  STL [R1+0x84], R12 ;  /* 0x0000840c01007387 */ /* 0x0003e80000100800 */
[----:B------:R1:W-:Y:S02]  /*2d040*/  STL [R1+0x80], R11 ;  /* 0x0000800b01007387 */ /* 0x0003e40000100800 */
[----:B-1-3--:R-:W-:Y:S05]  /*2d050*/  CALL.REL.NOINC `($__internal_3_$__cuda_sm70_shflsync_idx_p) ;  /* 0x000020e000007944 */ /* 0x00afea0003c00000 */
        /* <DEDUP_REMOVED lines=8> */
[----:B------:R-:W2:Y:S01]  /*2d0e0*/  LDL.LU R3, [R1+0x88] ;  /* 0x0000880001037983 */ /* 0x000ea20000300800 */
[----:B------:R-:W-:Y:S01]  /*2d0f0*/  MOV R15, 0x1 ;  /* 0x00000001000f7802 */ /* 0x000fe20000000f00 */
[----:B------:R-:W-:-:S02]  /*2d100*/  IMAD.MOV.U32 R14, RZ, RZ, 0x181f ;  /* 0x0000181fff0e7424 */ /* 0x000fc400078e00ff */
[----:B------:R-:W-:Y:S02]  /*2d110*/  IMAD.MOV.U32 R2, RZ, RZ, R24 ;  /* 0x000000ffff027224 */ /* 0x000fe400078e0018 */
[----:B------:R1:W-:Y:S01]  /*2d120*/  STL [R1+0x84], R15 ;  /* 0x0000840f01007387 */ /* 0x0003e20000100800 */
[----:B------:R-:W-:-:S03]  /*2d130*/  IMAD.MOV.U32 R13, RZ, RZ, R11 ;  /* 0x000000ffff0d7224 */ /* 0x000fc600078e000b */
[----:B------:R1:W-:Y:S01]  /*2d140*/  STL [R1+0x80], R14 ;  /* 0x0000800e01007387 */ /* 0x0003e20000100800 */
[----:B--2---:R-:W-:Y:S02]  /*2d150*/  MOV R12, R3 ;  /* 0x00000003000c7202 */ /* 0x004fe40000000f00 */
[----:B------:R-:W-:Y:S02]  /*2d160*/  MOV R3, 0x2d180 ;  /* 0x0002d18000037802 */ /* 0x000fe40000000f00 */
[----:B-1---5:R-:W-:Y:S05]  /*2d170*/  CALL.REL.NOINC `($__internal_3_$__cuda_sm70_shflsync_idx_p) ;  /* 0x00001fc000007944 */ /* 0x022fea0003c00000 */
        /* <DEDUP_REMOVED lines=8> */
[----:B------:R1:W5:Y:S02]  /*2d200*/  LDL.LU R2, [R1+0x88] ;  /* 0x0000880001027983 */ /* 0x0003640000300800 */
[----:B-1---5:R-:W-:Y:S05]  /*2d210*/  BRA `(.L_x_1588) ;  /* 0xffff664000007947 */ /* 0x022fea000383ffff */
.L_x_1495:
        /* <DEDUP_REMOVED lines=9> */
.L_x_1496:
[----:B------:R-:W-:Y:S01]  /*2d2b0*/  MOV R13, 0x2 ;  /* 0x00000002000d7802 */ /* 0x000fe20000000f00 */
[----:B------:R-:W-:Y:S01]  /*2d2c0*/  IMAD.MOV.U32 R12, RZ, RZ, 0x181f ;  /* 0x0000181fff0c7424 */ /* 0x000fe200078e00ff */
[----:B------:R-:W-:Y:S01]  /*2d2d0*/  MOV R3, 0x2d320 ;  /* 0x0002d32000037802 */ /* 0x000fe20000000f00 */
[----:B------:R-:W-:Y:S02]  /*2d2e0*/  IMAD.MOV.U32 R2, RZ, RZ, R18 ;  /* 0x000000ffff027224 */ /* 0x000fe400078e0012 */
[----:B------:R3:W-:Y:S04]  /*2d2f0*/  STL [R1+0x84], R13 ;  /* 0x0000840d01007387 */ /* 0x0007e80000100800 */
[----:B------:R3:W-:Y:S02]  /*2d300*/  STL [R1+0x80], R12 ;  /* 0x0000800c01007387 */ /* 0x0007e40000100800 */
[----:B-123--:R-:W-:Y:S05]  /*2d310*/  CALL.REL.NOINC `($__internal_3_$__cuda_sm70_shflsync_idx_p) ;  /* 0x00001e2000007944 */ /* 0x00efea0003c00000 */
        /* <DEDUP_REMOVED lines=20> */
.L_x_1499:
        /* <DEDUP_REMOVED lines=35> */
.L_x_1502:
        /* <DEDUP_REMOVED lines=9> */
.L_x_1503:
        /* <DEDUP_REMOVED lines=27> */
.L_x_1506:
[----:B------:R-:W-:Y:S01]  /*2d8d0*/  MOV R12, 0x5 ;  /* 0x00000005000c7802 */ /* 0x000fe20000000f00 */
[----:B------:R-:W-:Y:S01]  /*2d8e0*/  IMAD.MOV.U32 R11, RZ, RZ, 0x181f ;  /* 0x0000181fff0b7424 */ /* 0x000fe200078e00ff */
[----:B------:R-:W-:Y:S01]  /*2d8f0*/  MOV R3, 0x2d940 ;  /* 0x0002d94000037802 */ /* 0x000fe20000000f00 */
[----:B------:R-:W-:-:S02]  /*2d900*/  IMAD.MOV.U32 R2, RZ, RZ, R20 ;  /* 0x000000ffff027224 */ /* 0x000fc400078e0014 */
[----:B------:R1:W-:Y:S04]  /*2d910*/  STL [R1+0x84], R12 ;  /* 0x0000840c01007387 */ /* 0x0003e80000100800 */
[----:B------:R1:W-:Y:S02]  /*2d920*/  STL [R1+0x80], R11 ;  /* 0x0000800b01007387 */ /* 0x0003e40000100800 */
[----:B-1-3--:R-:W-:Y:S05]  /*2d930*/  CALL.REL.NOINC `($__internal_3_$__cuda_sm70_shflsync_idx_p) ;  /* 0x0000180000007944 */ /* 0x00afea0003c00000 */
[----:B------:R1:W5:Y:S02]  /*2d940*/  LDL.LU R11, [R1+0x88] ;  /* 0x00008800010b7983 */ /* 0x0003640000300800 */
[----:B-1---5:R-:W-:Y:S05]  /*2d950*/  BRA `(.L_x_1594) ;  /* 0xffff6b6000007947 */ /* 0x022fea000383ffff */
.L_x_1507:
[----:B------:R-:W-:Y:S01]  /*2d960*/  MOV R13, 0x5 ;  /* 0x00000005000d7802 */ /* 0x000fe20000000f00 */
[----:B------:R-:W-:Y:S01]  /*2d970*/  IMAD.MOV.U32 R12, RZ, RZ, 0x181f ;  /* 0x0000181fff0c7424 */ /* 0x000fe200078e00ff */
[----:B------:R-:W-:Y:S01]  /*2d980*/  MOV R3, 0x2d9d0 ;  /* 0x0002d9d000037802 */ /* 0x000fe20000000f00 */
[----:B------:R-:W-:Y:S02]  /*2d990*/  IMAD.MOV.U32 R2, RZ, RZ, R18 ;  /* 0x000000ffff027224 */ /* 0x000fe400078e0012 */
[----:B------:R4:W-:Y:S04]  /*2d9a0*/  STL [R1+0x84], R13 ;  /* 0x0000840d01007387 */ /* 0x0009e80000100800 */
[----:B------:R4:W-:Y:S02]  /*2d9b0*/  STL [R1+0x80], R12 ;  /* 0x0000800c01007387 */ /* 0x0009e40000100800 */
[----:B-1234-:R-:W-:Y:S05]  /*2d9c0*/  CALL.REL.NOINC `($__internal_3_$__cuda_sm70_shflsync_idx_p) ;  /* 0x0000177000007944 */ /* 0x01efea0003c00000 */
        /* <DEDUP_REMOVED lines=20> */
.L_x_1510:
[----:B------:R-:W-:Y:S01]  /*2db10*/  MOV R12, 0x6 ;  /* 0x00000006000c7802 */ /* 0x000fe20000000f00 */
[----:B------:R-:W-:Y:S01]  /*2db20*/  IMAD.MOV.U32 R11, RZ, RZ, 0x181f ;  /* 0x0000181fff0b7424 */ /* 0x000fe200078e00ff */
[----:B------:R-:W-:Y:S01]  /*2db30*/  MOV R3, 0x2db80 ;  /* 0x0002db8000037802 */ /* 0x000fe20000000f00 */
[----:B------:R-:W-:-:S02]  /*2db40*/  IMAD.MOV.U32 R2, RZ, RZ, R20 ;  /* 0x000000ffff027224 */ /* 0x000fc400078e0014 */
[----:B------:R1:W-:Y:S04]  /*2db50*/  STL [R1+0x84], R12 ;  /* 0x0000840c01007387 */ /* 0x0003e80000100800 */
[----:B------:R1:W-:Y:S02]  /*2db60*/  STL [R1+0x80], R11 ;  /* 0x0000800b01007387 */ /* 0x0003e40000100800 */
[----:B-1--4-:R-:W-:Y:S05]  /*2db70*/  CALL.REL.NOINC `($__internal_3_$__cuda_sm70_shflsync_idx_p) ;  /* 0x000015c000007944 */ /* 0x012fea0003c00000 */
[----:B------:R1:W5:Y:S02]  /*2db80*/  LDL.LU R13, [R1+0x88] ;  /* 0x00008800010d7983 */ /* 0x0003640000300800 */
[----:B-1---5:R-:W-:Y:S05]  /*2db90*/  BRA `(.L_x_1596) ;  /* 0xffff6c5000007947 */ /* 0x022fea000383ffff */
.L_x_1511:
        /* <DEDUP_REMOVED lines=8> */
[----:B------:R-:W-:Y:S01]  /*2dc20*/  IMAD.MOV.U32 R15, RZ, RZ, 0x6 ;  /* 0x00000006ff0f7424 */ /* 0x000fe200078e00ff */
[----:B------:R-:W-:Y:S01]  /*2dc30*/  MOV R14, 0x181f ;  /* 0x0000181f000e7802 */ /* 0x000fe20000000f00 */
[----:B------:R-:W-:-:S03]  /*2dc40*/  IMAD.MOV.U32 R2, RZ, RZ, R24 ;  /* 0x000000ffff027224 */ /* 0x000fc600078e0018 */
[----:B------:R1:W-:Y:S04]  /*2dc50*/  STL [R1+0x84], R15 ;  /* 0x0000840f01007387 */ /* 0x0003e80000100800 */
        /* <DEDUP_REMOVED lines=14> */
.L_x_1514:
[----:B------:R-:W-:Y:S01]  /*2dd40*/  MOV R12, 0x7 ;  /* 0x00000007000c7802 */ /* 0x000fe20000000f00 */
[----:B------:R-:W-:Y:S01]  /*2dd50*/  IMAD.MOV.U32 R11, RZ, RZ, 0x181f ;  /* 0x0000181fff0b7424 */ /* 0x000fe200078e00ff */
[----:B------:R-:W-:Y:S01]  /*2dd60*/  MOV R3, 0x2ddb0 ;  /* 0x0002ddb000037802 */ /* 0x000fe20000000f00 */
[----:B------:R-:W-:Y:S02]  /*2dd70*/  IMAD.MOV.U32 R2, RZ, RZ, R20 ;  /* 0x000000ffff027224 */ /* 0x000fe400078e0014 */
[----:B------:R1:W-:Y:S04]  /*2dd80*/  STL [R1+0x84], R12 ;  /* 0x0000840c01007387 */ /* 0x0003e80000100800 */
[----:B------:R1:W-:Y:S02]  /*2dd90*/  STL [R1+0x80], R11 ;  /* 0x0000800b01007387 */ /* 0x0003e40000100800 */
[----:B-1-3--:R-:W-:Y:S05]  /*2dda0*/  CALL.REL.NOINC `($__internal_3_$__cuda_sm70_shflsync_idx_p) ;  /* 0x0000139000007944 */ /* 0x00afea0003c00000 */
[----:B------:R1:W5:Y:S02]  /*2ddb0*/  LDL.LU R13, [R1+0x88] ;  /* 0x00008800010d7983 */ /* 0x0003640000300800 */
[----:B-1---5:R-:W-:Y:S05]  /*2ddc0*/  BRA `(.L_x_1598) ;  /* 0xffff6da000007947 */ /* 0x022fea000383ffff */
.L_x_1515:
[----:B------:R-:W-:Y:S01]  /*2ddd0*/  MOV R14, 0x7 ;  /* 0x00000007000e7802 */ /* 0x000fe20000000f00 */
[----:B------:R-:W-:Y:S01]  /*2dde0*/  IMAD.MOV.U32 R12, RZ, RZ, 0x181f ;  /* 0x0000181fff0c7424 */ /* 0x000fe200078e00ff */
[----:B------:R-:W-:Y:S01]  /*2ddf0*/  MOV R3, 0x2de40 ;  /* 0x0002de4000037802 */ /* 0x000fe20000000f00 */
[----:B------:R-:W-:-:S02]  /*2de00*/  IMAD.MOV.U32 R2, RZ, RZ, R18 ;  /* 0x000000ffff027224 */ /* 0x000fc400078e0012 */
        /* <DEDUP_REMOVED lines=22> */
.L_x_1550:
[----:B------:R-:W-:Y:S01]  /*2df70*/  MOV R11, 0x181f ;  /* 0x0000181f000b7802 */ /* 0x000fe20000000f00 */
[----:B------:R1:W-:Y:S01]  /*2df80*/  STL [R1+0x84], RZ ;  /* 0x000084ff01007387 */ /* 0x0003e20000100800 */
[----:B------:R-:W-:Y:S01]  /*2df90*/  IMAD.MOV.U32 R2, RZ, RZ, R17 ;  /* 0x000000ffff027224 */ /* 0x000fe200078e0011 */
[----:B------:R-:W-:Y:S02]  /*2dfa0*/  MOV R3, 0x2dfd0 ;  /* 0x0002dfd000037802 */ /* 0x000fe40000000f00 */
[----:B------:R1:W-:Y:S04]  /*2dfb0*/  STL [R1+0x80], R11 ;  /* 0x0000800b01007387 */ /* 0x0003e80000100800 */
[----:B-1----:R-:W-:Y:S05]  /*2dfc0*/  CALL.REL.NOINC `($__internal_3_$__cuda_sm70_shflsync_idx_p) ;  /* 0x0000117000007944 */ /* 0x002fea0003c00000 */
[----:B------:R1:W5:Y:S02]  /*2dfd0*/  LDL.LU R11, [R1+0x88] ;  /* 0x00008800010b7983 */ /* 0x0003640000300800 */
[----:B-1---5:R-:W-:Y:S05]  /*2dfe0*/  BRA `(.L_x_1600) ;  /* 0xffffa23000007947 */ /* 0x022fea000383ffff */
.L_x_1551:
[----:B------:R-:W-:Y:S01]  /*2dff0*/  MOV R12, 0x181f ;  /* 0x0000181f000c7802 */ /* 0x000fe20000000f00 */
[----:B------:R3:W-:Y:S01]  /*2e000*/  STL [R1+0x84], RZ ;  /* 0x000084ff01007387 */ /* 0x0007e20000100800 */
[----:B------:R-:W-:Y:S01]  /*2e010*/  IMAD.MOV.U32 R2, RZ, RZ, R18 ;  /* 0x000000ffff027224 */ /* 0x000fe200078e0012 */
[----:B------:R-:W-:-:S02]  /*2e020*/  MOV R3, 0x2e050 ;  /* 0x0002e05000037802 */ /* 0x000fc40000000f00 */
        /* <DEDUP_REMOVED lines=8> */
[----:B--2---:R-:W-:Y:S02]  /*2e0b0*/  MOV R12, R3 ;  /* 0x00000003000c7202 */ /* 0x004fe40000000f00 */
[----:B------:R-:W-:-:S02]  /*2e0c0*/  MOV R3, 0x2e0e0 ;  /* 0x0002e0e000037802 */ /* 0x000fc40000000f00 */
        /* <DEDUP_REMOVED lines=10> */
.L_x_1552:
        /* <DEDUP_REMOVED lines=35> */
.L_x_1555:
[----:B------:R-:W-:Y:S01]  /*2e3a0*/  MOV R12, 0x2 ;  /* 0x00000002000c7802 */ /* 0x000fe20000000f00 */
[----:B------:R-:W-:Y:S01]  /*2e3b0*/  IMAD.MOV.U32 R11, RZ, RZ, 0x181f ;  /* 0x0000181fff0b7424 */ /* 0x000fe200078e00ff */
[----:B------:R-:W-:Y:S01]  /*2e3c0*/  MOV R3, 0x2e410 ;  /* 0x0002e41000037802 */ /* 0x000fe20000000f00 */
[----:B------:R-:W-:-:S02]  /*2e3d0*/  IMAD.MOV.U32 R2, RZ, RZ, R17 ;  /* 0x000000ffff027224 */ /* 0x000fc400078e0011 */
[----:B------:R1:W-:Y:S04]  /*2e3e0*/  STL [R1+0x84], R12 ;  /* 0x0000840c01007387 */ /* 0x0003e80000100800 */
[----:B------:R1:W-:Y:S02]  /*2e3f0*/  STL [R1+0x80], R11 ;  /* 0x0000800b01007387 */ /* 0x0003e40000100800 */
[----:B-12---:R-:W-:Y:S05]  /*2e400*/  CALL.REL.NOINC `($__internal_3_$__cuda_sm70_shflsync_idx_p) ;  /* 0x00000d3000007944 */ /* 0x006fea0003c00000 */
[----:B------:R1:W5:Y:S02]  /*2e410*/  LDL.LU R11, [R1+0x88] ;  /* 0x00008800010b7983 */ /* 0x0003640000300800 */
[----:B-1---5:R-:W-:Y:S05]  /*2e420*/  BRA `(.L_x_1603) ;  /* 0xffffa31000007947 */ /* 0x022fea000383ffff */
.L_x_1556:
[----:B--2---:R-:W-:Y:S01]  /*2e430*/  MOV R13, 0x2 ;  /* 0x00000002000d7802 */ /* 0x004fe20000000f00 */
        /* <DEDUP_REMOVED lines=26> */
.L_x_1557:
[----:B------:R-:W-:Y:S01]  /*2e5e0*/  MOV R12, 0x3 ;  /* 0x00000003000c7802 */ /* 0x000fe20000000f00 */
[----:B------:R-:W-:Y:S01]  /*2e5f0*/  IMAD.MOV.U32 R11, RZ, RZ, 0x181f ;  /* 0x0000181fff0b7424 */ /* 0x000fe200078e00ff */
[----:B------:R-:W-:Y:S01]  /*2e600*/  MOV R3, 0x2e650 ;  /* 0x0002e65000037802 */ /* 0x000fe20000000f00 */
[----:B------:R-:W-:-:S02]  /*2e610*/  IMAD.MOV.U32 R2, RZ, RZ, R17 ;  /* 0x000000ffff027224 */ /* 0x000fc400078e0011 */
[----:B------:R1:W-:Y:S04]  /*2e620*/  STL [R1+0x84], R12 ;  /* 0x0000840c01007387 */ /* 0x0003e80000100800 */
[----:B------:R1:W-:Y:S02]  /*2e630*/  STL [R1+0x80], R11 ;  /* 0x0000800b01007387 */ /* 0x0003e40000100800 */
[----:B-1--4-:R-:W-:Y:S05]  /*2e640*/  CALL.REL.NOINC `($__internal_3_$__cuda_sm70_shflsync_idx_p) ;  /* 0x00000af000007944 */ /* 0x012fea0003c00000 */
        /* <DEDUP_REMOVED lines=28> */
.L_x_1560:
        /* <DEDUP_REMOVED lines=9> */
.L_x_1561:
        /* <DEDUP_REMOVED lines=27> */
.L_x_1562:
        /* <DEDUP_REMOVED lines=35> */
.L_x_1565:
        /* <DEDUP_REMOVED lines=9> */
.L_x_1566:
        /* <DEDUP_REMOVED lines=27> */
.L_x_1569:
[----:B------:R-:W-:Y:S01]  /*2eec0*/  MOV R12, 0x7 ;  /* 0x00000007000c7802 */ /* 0x000fe20000000f00 */
[----:B------:R-:W-:Y:S01]  /*2eed0*/  IMAD.MOV.U32 R11, RZ, RZ, 0x181f ;  /* 0x0000181fff0b7424 */ /* 0x000fe200078e00ff */
[----:B------:R-:W-:Y:S01]  /*2eee0*/  MOV R3, 0x2ef30 ;  /* 0x0002ef3000037802 */ /* 0x000fe20000000f00 */
[----:B------:R-:W-:-:S02]  /*2eef0*/  IMAD.MOV.U32 R2, RZ, RZ, R17 ;  /* 0x000000ffff027224 */ /* 0x000fc400078e0011 */
[----:B------:R1:W-:Y:S04]  /*2ef00*/  STL [R1+0x84], R12 ;  /* 0x0000840c01007387 */ /* 0x0003e80000100800 */
[----:B------:R1:W-:Y:S02]  /*2ef10*/  STL [R1+0x80], R11 ;  /* 0x0000800b01007387 */ /* 0x0003e40000100800 */
[----:B-12-4-:R-:W-:Y:S05]  /*2ef20*/  CALL.REL.NOINC `($__internal_3_$__cuda_sm70_shflsync_idx_p) ;  /* 0x0000021000007944 */ /* 0x016fea0003c00000 */
        /* <DEDUP_REMOVED lines=27> */
        .weak           $__internal_2_$__cuda_sm70_shflsync_bfly_p
        .type           $__internal_2_$__cuda_sm70_shflsync_bfly_p,@function
        .size           $__internal_2_$__cuda_sm70_shflsync_bfly_p,($__internal_3_$__cuda_sm70_shflsync_idx_p - $__internal_2_$__cuda_sm70_shflsync_bfly_p)
$__internal_2_$__cuda_sm70_shflsync_bfly_p:
[----:B------:R-:W-:Y:S02]  /*2f0e0*/  MOV R51, 0x1f ;  /* 0x0000001f00337802 */ /* 0x000fe40000000f00 */
[----:B------:R-:W-:-:S04]  /*2f0f0*/  MOV R247, 0xffffffff ;  /* 0xffffffff00f77802 */ /* 0x000fc80000000f00 */
[----:B------:R-:W-:Y:S04]  /*2f100*/  WARPSYNC R247 ;  /* 0x000000f700007348 */ /* 0x000fe80003800000 */
[----:B------:R1:W2:Y:S02]  /*2f110*/  SHFL.BFLY PT, R51, R4, R3, R51 ;  /* 0x0c00000304337389 */ /* 0x0002a400000e0033 */
[----:B-1----:R-:W-:-:S04]  /*2f120*/  MOV R3, 0x0 ;  /* 0x0000000000037802 */ /* 0x002fc80000000f00 */
[----:B--2---:R-:W-:Y:S05]  /*2f130*/  RET.REL.NODEC R2 `(_ZN7cutlass13device_kernelIN5flash19enable_sm80_to_sm89INS1_16FlashAttnFwdSm80INS1_25CollectiveMainloopFwdSm80ILi4ELi1ELb0EN4cute5tupleIJNS5_1CILi128EEENS7_ILi48EEES8_EEELi128ENS_6half_tEfNS_4arch4Sm80ELb0ELb1ELb1ELb1ELb1ELb1ELb1ELb0EEENS1_21CollectiveEpilogueFwdINS6_IJS8_S8_S9_EEENS6_IJNS7_ILi1EEESH_SH_EEESB_SD_Li128ELb1ELb1ELb0ELb0EEENS1_19SingleTileSchedulerILb1ELb0ELb1ELi128EEEEEEEEEvNT_6ParamsE) ;  /* 0xfffd0ec002007950 */ /* 0x004fea0003c3ffff */
        .weak           $__internal_3_$__cuda_sm70_shflsync_idx_p
        .type           $__internal_3_$__cuda_sm70_shflsync_idx_p,@function
        .size           $__internal_3_$__cuda_sm70_shflsync_idx_p,(.L_x_2181 - $__internal_3_$__cuda_sm70_shflsync_idx_p)
$__internal_3_$__cuda_sm70_shflsync_idx_p:
[----:B------:R1:W-:Y:S04]  /*2f140*/  STL [R1+0xfc], R4 ;  /* 0x0000fc0401007387 */ /* 0x0003e80000100800 */
[----:B------:R2:W-:Y:S04]  /*2f150*/  STL [R1+0xf8], R0 ;  /* 0x0000f80001007387 */ /* 0x0005e80000100800 */
[----:B------:R3:W-:Y:S04]  /*2f160*/  STL [R1+0x100], R5 ;  /* 0x0001000501007387 */ /* 0x0007e80000100800 */
[----:B-1----:R-:W4:Y:S04]  /*2f170*/  LDL.LU R4, [R1+0x80] ;  /* 0x0000800001047983 */ /* 0x002f280000300800 */
[----:B--2---:R-:W4:Y:S01]  /*2f180*/  LDL.LU R0, [R1+0x84] ;  /* 0x0000840001007983 */ /* 0x004f220000300800 */
[----:B---3--:R-:W-:-:S04]  /*2f190*/  MOV R5, 0xffffffff ;  /* 0xffffffff00057802 */ /* 0x008fc80000000f00 */
[----:B------:R-:W-:Y:S04]  /*2f1a0*/  WARPSYNC R5 ;  /* 0x0000000500007348 */ /* 0x000fe80003800000 */
[----:B----4-:R1:W2:Y:S04]  /*2f1b0*/  SHFL.IDX PT, R2, R2, R0, R4 ;  /* 0x0000000002027389 */ /* 0x0102a800000e0004 */
[----:B-1----:R1:W5:Y:S04]  /*2f1c0*/  LDL.LU R5, [R1+0x100] ;  /* 0x0001000001057983 */ /* 0x0023680000300800 */
[----:B------:R1:W5:Y:S04]  /*2f1d0*/  LDL.LU R4, [R1+0xfc] ;  /* 0x0000fc0001047983 */ /* 0x0003680000300800 */
[----:B------:R1:W5:Y:S04]  /*2f1e0*/  LDL.LU R0, [R1+0xf8] ;  /* 0x0000f80001007983 */ /* 0x0003680000300800 */
[----:B--2---:R2:W-:Y:S02]  /*2f1f0*/  STL [R1+0x88], R2 ;  /* 0x0000880201007387 */ /* 0x0045e40000100800 */
[----:B--2---:R-:W-:-:S02]  /*2f200*/  MOV R2, R3 ;  /* 0x0000000300027202 */ /* 0x004fc40000000f00 */
[----:B------:R-:W-:-:S04]  /*2f210*/  MOV R3, 0x0 ;  /* 0x0000000000037802 */ /* 0x000fc80000000f00 */
[----:B-1----:R-:W-:Y:S05]  /*2f220*/  RET.REL.NODEC R2 `(_ZN7cutlass13device_kernelIN5flash19enable_sm80_to_sm89INS1_16FlashAttnFwdSm80INS1_25CollectiveMainloopFwdSm80ILi4ELi1ELb0EN4cute5tupleIJNS5_1CILi128EEENS7_ILi48EEES8_EEELi128ENS_6half_tEfNS_4arch4Sm80ELb0ELb1ELb1ELb1ELb1ELb1ELb1ELb0EEENS1_21CollectiveEpilogueFwdINS6_IJS8_S8_S9_EEENS6_IJNS7_ILi1EEESH_SH_EEESB_SD_Li128ELb1ELb1ELb0ELb0EEENS1_19SingleTileSchedulerILb1ELb0ELb1ELi128EEEEEEEEEvNT_6ParamsE) ;  /* 0xfffd0dd002007950 */ /* 0x002fea0003c3ffff */
.L_x_1612:
        /* <DEDUP_REMOVED lines=13> */
.L_x_2181:


//--------------------- .text._ZN7cutlass13device_kernelIN5flash19enable_sm80_to_sm89INS1_16FlashAttnFwdSm80INS1_25CollectiveMainloopFwdSm80ILi4ELi1ELb0EN4cute5tupleIJNS5_1CILi128EEENS7_ILi64EEES8_EEELi128ENS_6half_tEfNS_4arch4Sm80ELb1ELb0ELb1ELb0ELb1ELb0ELb1ELb0EEENS1_21CollectiveEpilogueFwdINS6_IJS8_S8_S9_EEENS6_IJNS7_ILi1EEESH_SH_EEESB_SD_Li128ELb0ELb1ELb0ELb0EEENS1_30DynamicPersistentTileSchedulerILi128ELi128ELb0ELb1ELb0EEEEEEEEEvNT_6ParamsE --------------------------
	.section	.text._ZN7cutlass13device_kernelIN5flash19enable_sm80_to_sm89INS1_16FlashAttnFwdSm80INS1_25CollectiveMainloopFwdSm80ILi4ELi1ELb0EN4cute5tupleIJNS5_1CILi128EEENS7_ILi64EEES8_EEELi128ENS_6half_tEfNS_4arch4Sm80ELb1ELb0ELb1ELb0ELb1ELb0ELb1ELb0EEENS1_21CollectiveEpilogueFwdINS6_IJS8_S8_S9_EEENS6_IJNS7_ILi1EEESH_SH_EEESB_SD_Li128ELb0ELb1ELb0ELb0EEENS1_30DynamicPersistentTileSchedulerILi128ELi128ELb0ELb1ELb0EEEEEEEEEvNT_6ParamsE,"ax",@progbits
	.sectioninfo	@"SHI_REGISTERS=255"
	.align	128
.text._ZN7cutlass13device_kernelIN5flash19enable_sm80_to_sm89INS1_16FlashAttnFwdSm80INS1_25CollectiveMainloopFwdSm80ILi4ELi1ELb0EN4cute5tupleIJNS5_1CILi128EEENS7_ILi64EEES8_EEELi128ENS_6half_tEfNS_4arch4Sm80ELb1ELb0ELb1ELb0ELb1ELb0ELb1ELb0EEENS1_21CollectiveEpilogueFwdINS6_IJS8_S8_S9_EEENS6_IJNS7_ILi1EEESH_SH_EEESB_SD_Li128ELb0ELb1ELb0ELb0EEENS1_30DynamicPersistentTileSchedulerILi128ELi128ELb0ELb1ELb0EEEEEEEEEvNT_6ParamsE:
        .type           _ZN7cutlass13device_kernelIN5flash19enable_sm80_to_sm89INS1_16FlashAttnFwdSm80INS1_25CollectiveMainloopFwdSm80ILi4ELi1ELb0EN4cute5tupleIJNS5_1CILi128EEENS7_ILi64EEES8_EEELi128ENS_6half_tEfNS_4arch4Sm80ELb1ELb0ELb1ELb0ELb1ELb0ELb1ELb0EEENS1_21CollectiveEpilogueFwdINS6_IJS8_S8_S9_EEENS6_IJNS7_ILi1EEESH_SH_EEESB_SD_Li128ELb0ELb1ELb0ELb0EEENS1_30DynamicPersistentTileSchedulerILi128ELi128ELb0ELb1ELb0EEEEEEEEEvNT_6ParamsE,@function
        .size           _ZN7cutlass13device_kernelIN5flash19enable_sm80_to_sm89INS1_16FlashAttnFwdSm80INS1_25CollectiveMainloopFwdSm80ILi4ELi1ELb0EN4cute5tupleIJNS5_1CILi128EEENS7_ILi64EEES8_EEELi128ENS_6half_tEfNS_4arch4Sm80ELb1ELb0ELb1ELb0ELb1ELb0ELb1ELb0EEENS1_21CollectiveEpilogueFwdINS6_IJS8_S8_S9_EEENS6_IJNS7_ILi1EEESH_SH_EEESB_SD_Li128ELb0ELb1ELb0ELb0EEENS1_30DynamicPersistentTileSchedulerILi128ELi128ELb0ELb1ELb0EEEEEEEEEvNT_6ParamsE,(.L_x_2185 - _ZN7cutlass13device_kernelIN5flash19enable_sm80_to_sm89INS1_16FlashAttnFwdSm80INS1_25CollectiveMainloopFwdSm80ILi4ELi1ELb0EN4cute5tupleIJNS5_1CILi128EEENS7_ILi64EEES8_EEELi128ENS_6half_tEfNS_4arch4Sm80ELb1ELb0ELb1ELb0ELb1ELb0ELb1ELb0EEENS1_21CollectiveEpilogueFwdINS6_IJS8_S8_S9_EEENS6_IJNS7_ILi1EEESH_SH_EEESB_SD_Li128ELb0ELb1ELb0ELb0EEENS1_30DynamicPersistentTileSchedulerILi128ELi128ELb0ELb1ELb0EEEEEEEEEvNT_6ParamsE)
        .other          _ZN7cutlass13device_kernelIN5flash19enable_sm80_to_sm89INS1_16FlashAttnFwdSm80INS1_25CollectiveMainloopFwdSm80ILi4ELi1ELb0EN4cute5tupleIJNS5_1CILi128EEENS7_ILi64EEES8_EEELi128ENS_6half_tEfNS_4arch4Sm80ELb1ELb0ELb1ELb0ELb1ELb0ELb1ELb0EEENS1_21CollectiveEpilogueFwdINS6_IJS8_S8_S9_EEENS6_IJNS7_ILi1EEESH_SH_EEESB_SD_Li128ELb0ELb1ELb0ELb0EEENS1_30DynamicPersistentTileSchedulerILi128ELi128ELb0ELb1ELb0EEEEEEEEEvNT_6ParamsE,@"STO_CUDA_ENTRY STV_DEFAULT"
_ZN7cutlass13device_kernelIN5flash19enable_sm80_to_sm89INS1_16FlashAttnFwdSm80INS1_25CollectiveMainloopFwdSm80ILi4ELi1ELb0EN4cute5tupleIJNS5_1CILi128EEENS7_ILi64EEES8_EEELi128ENS_6half_tEfNS_4arch4Sm80ELb1ELb0ELb1ELb0ELb1ELb0ELb1ELb0EEENS1_21CollectiveEpilogueFwdINS6_IJS8_S8_S9_EEENS6_IJNS7_ILi1EEESH_SH_EEESB_SD_Li128ELb0ELb1ELb0ELb0EEENS1_30DynamicPersistentTileSchedulerILi128ELi128ELb0ELb1ELb0EEEEEEEEEvNT_6ParamsE:
        /* <DEDUP_REMOVED lines=13> */
[----:B------:R-:W-:Y:S01]  /*00d0*/  ULDC.64 UR6, c[0x0][0x118] ;  /* 0x0000460000067ab9 */ /* 0x000fe20000000a00 */
[----:B------:R-:W-:Y:S01]  /*00e0*/  IMAD.MOV.U32 R236, RZ, RZ, 0x40 ;  /* 0x00000040ffec7424 */ /* 0x000fe200078e00ff */
[CC--:B------:R-:W-:Y:S02]  /*00f0*/  LEA.HI R7, R2.reuse, R247.reuse, RZ, 0x4 ;  /* 0x000000f702077211 */ /* 0x0c0fe400078f20ff */
[CC--:B------:R-:W-:Y:S02]  /*0100*/  LEA.HI R6, R2.reuse, R247.reuse, RZ, 0x3 ;  /* 0x000000f702067211 */ /* 0x0c0fe400078f18ff */
[----:B------:R-:W-:Y:S02]  /*0110*/  SHF.R.S32.HI R4, RZ, 0x4, R7 ;  /* 0x00000004ff047819 */ /* 0x000fe40000011407 */
[----:B------:R-:W-:-:S02]  /*0120*/  LEA.HI R3, R2, R247, RZ, 0x2 ;  /* 0x000000f702037211 */ /* 0x000fc400078f10ff */
[----:B------:R-:W-:Y:S02]  /*0130*/  LEA.HI R8, R7, R4, RZ, 0x1 ;  /* 0x0000000407087211 */ /* 0x000fe400078f08ff */
[----:B------:R-:W-:Y:S02]  /*0140*/  LOP3.LUT R5, R6, 0xfffffff8, RZ, 0xc0, !PT ;  /* 0xfffffff806057812 */ /* 0x000fe400078ec0ff */
[----:B------:R-:W-:Y:S02]  /*0150*/  LOP3.LUT R8, R8, 0xfffffffe, RZ, 0xc0, !PT ;  /* 0xfffffffe08087812 */ /* 0x000fe400078ec0ff */
[----:B------:R-:W-:Y:S01]  /*0160*/  SHF.R.S32.HI R12, RZ, 0x2, R3 ;  /* 0x00000002ff0c7819 */ /* 0x000fe20000011403 */
[----:B------:R-:W-:Y:S01]  /*0170*/  IMAD.IADD R16, R247, 0x1, -R5 ;  /* 0x00000001f7107824 */ /* 0x000fe200078e0a05 */
[----:B------:R-:W-:Y:S01]  /*0180*/  LOP3.LUT R7, R7, 0xfffffff0, RZ, 0xc0, !PT ;  /* 0xfffffff007077812 */ /* 0x000fe200078ec0ff */
[----:B------:R-:W-:Y:S01]  /*0190*/  IMAD.IADD R8, R4, 0x1, -R8 ;  /* 0x0000000104087824 */ /* 0x000fe200078e0a08 */
[----:B------:R-:W-:Y:S01]  /*01a0*/  SHF.R.S32.HI R4, RZ, 0x1f, R3 ;  /* 0x0000001fff047819 */ /* 0x000fe20000011403 */
[----:B------:R-:W-:Y:S01]  /*01b0*/  IMAD.SHL.U32 R5, R16, 0x40, RZ ;  /* 0x0000004010057824 */ /* 0x000fe200078e00ff */
[----:B------:R-:W-:Y:S01]  /*01c0*/  SHF.R.S32.HI R17, RZ, 0x3, R6 ;  /* 0x00000003ff117819 */ /* 0x000fe20000011406 */
[----:B------:R-:W-:Y:S01]  /*01d0*/  IMAD.IADD R7, R247, 0x1, -R7 ;  /* 0x00000001f7077824 */ /* 0x000fe200078e0a07 */
[----:B------:R-:W-:Y:S01]  /*01e0*/  LEA.HI R4, R4, R12, RZ, 0x3 ;  /* 0x0000000c04047211 */ /* 0x000fe200078f18ff */
[----:B------:R-:W-:Y:S01]  /*01f0*/  IMAD.SHL.U32 R15, R16, 0x8, RZ ;  /* 0x00000008100f7824 */ /* 0x000fe200078e00ff */
[----:B------:R-:W-:Y:S01]  /*0200*/  LOP3.LUT R5, R5, 0x1c0, RZ, 0xc0, !PT ;  /* 0x000001c005057812 */ /* 0x000fe200078ec0ff */
[----:B------:R-:W-:Y:S01]  /*0210*/  IMAD.SHL.U32 R11, R17, 0x40, RZ ;  /* 0x00000040110b7824 */ /* 0x000fe200078e00ff */
[----:B------:R-:W-:-:S02]  /*0220*/  LOP3.LUT R4, R4, 0xfffffff8, RZ, 0xc0, !PT ;  /* 0xfffffff804047812 */ /* 0x000fc400078ec0ff */
[----:B------:R-:W-:Y:S01]  /*0230*/  LOP3.LUT R243, R5, 0x8, R6, 0xf8, !PT ;  /* 0x0000000805f37812 */ /* 0x000fe200078ef806 */
[----:B------:R-:W-:Y:S01]  /*0240*/  STL [R1+0xc], R15 ;  /* 0x00000c0f01007387 */ /* 0x000fe20000100800 */
[----:B------:R-:W-:Y:S01]  /*0250*/  SHF.R.U32.HI R5, RZ, 0x3, R5 ;  /* 0x00000003ff057819 */ /* 0x000fe20000011605 */
[----:B------:R-:W-:Y:S01]  /*0260*/  IMAD.IADD R4, R12, 0x1, -R4 ;  /* 0x000000010c047824 */ /* 0x000fe200078e0a04 */
[----:B------:R-:W-:Y:S02]  /*0270*/  LEA.HI R12, R2, R247, RZ, 0x5 ;  /* 0x000000f7020c7211 */ /* 0x000fe400078f28ff */
[----:B------:R-:W-:Y:S02]  /*0280*/  SHF.R.S32.HI R10, RZ, 0x1f, R7 ;  /* 0x0000001fff0a7819 */ /* 0x000fe40000011407 */
[----:B------:R-:W-:Y:S02]  /*0290*/  LOP3.LUT R6, R4, 0x1, RZ, 0xc0, !PT ;  /* 0x0000000104067812 */ /* 0x000fe400078ec0ff */
[----:B------:R-:W-:-:S02]  /*02a0*/  LOP3.LUT R3, R3, 0xfffffffc, RZ, 0xc0, !PT ;  /* 0xfffffffc03037812 */ /* 0x000fc400078ec0ff */
[----:B------:R-:W-:Y:S02]  /*02b0*/  ISETP.NE.U32.AND P0, PT, R6, 0x1, PT ;  /* 0x000000010600780c */ /* 0x000fe40003f05070 */
[----:B------:R-:W-:Y:S01]  /*02c0*/  LOP3.LUT R6, R12, 0xffffffe0, RZ, 0xc0, !PT ;  /* 0xffffffe00c067812 */ /* 0x000fe200078ec0ff */
[----:B------:R-:W-:Y:S01]  /*02d0*/  IMAD.IADD R3, R247, 0x1, -R3 ;  /* 0x00000001f7037824 */ /* 0x000fe200078e0a03 */
[----:B------:R-:W-:Y:S02]  /*02e0*/  LOP3.LUT R243, R243, R5, RZ, 0x3c, !PT ;  /* 0x00000005f3f37212 */ /* 0x000fe400078e3cff */
[----:B------:R-:W-:Y:S01]  /*02f0*/  SHF.R.S32.HI R5, RZ, 0x5, R12 ;  /* 0x00000005ff057819 */ /* 0x000fe2000001140c */
[----:B------:R-:W-:Y:S01]  /*0300*/  IMAD.IADD R14, R247, 0x1, -R6 ;  /* 0x00000001f70e7824 */ /* 0x000fe200078e0a06 */
[----:B------:R-:W-:Y:S01]  /*0310*/  SHF.R.S32.HI R12, RZ, 0x1f, R12 ;  /* 0x0000001fff0c7819 */ /* 0x000fe2000001140c */
[----:B------:R-:W-:Y:S01]  /*0320*/  IMAD R243, R8, 0x200, R243 ;  /* 0x0000020008f37824 */ /* 0x000fe200078e02f3 */
[----:B------:R-:W-:-:S02]  /*0330*/  LEA.HI R10, R10, R7, RZ, 0x3 ;  /* 0x000000070a0a7211 */ /* 0x000fc400078f18ff */
[----:B------:R-:W-:Y:S02]  /*0340*/  LOP3.LUT R11, R11, 0x1c0, RZ, 0xc0, !PT ;  /* 0x000001c00b0b7812 */ /* 0x000fe400078ec0ff */
[----:B------:R-:W-:Y:S02]  /*0350*/  LEA.HI R12, R12, R5, RZ, 0x2 ;  /* 0x000000050c0c7211 */ /* 0x000fe400078f10ff */
[----:B------:R-:W-:Y:S02]  /*0360*/  SHF.R.S32.HI R248, RZ, 0x1f, R14 ;  /* 0x0000001ffff87819 */ /* 0x000fe4000001140e */
[C---:B------:R-:W-:Y:S01]  /*0370*/  LOP3.LUT R9, R10.reuse, 0xfffffff8, RZ, 0xc0, !PT ;  /* 0xfffffff80a097812 */ /* 0x040fe200078ec0ff */
[----:B------:R-:W-:Y:S01]  /*0380*/  IMAD.SHL.U32 R10, R10, 0x40, RZ ;  /* 0x000000400a0a7824 */ /* 0x000fe200078e00ff */
[----:B------:R-:W-:Y:S02]  /*0390*/  SHF.R.U32.HI R251, RZ, 0x3, R11 ;  /* 0x00000003fffb7819 */ /* 0x000fe4000001160b */
[C---:B------:R-:W-:Y:S01]  /*03a0*/  R2P PR, R4.reuse, 0x6 ;  /* 0x0000000604007804 */ /* 0x040fe20000000000 */
[----:B------:R-:W-:Y:S01]  /*03b0*/  IMAD.SHL.U32 R4, R4, 0x40, RZ ;  /* 0x0000004004047824 */ /* 0x000fe200078e00ff */
[----:B------:R-:W-:Y:S01]  /*03c0*/  LOP3.LUT R11, R11, 0x38, R15, 0xf8, !PT ;  /* 0x000000380b0b7812 */ /* 0x000fe200078ef80f */
[----:B------:R-:W-:Y:S01]  /*03d0*/  IMAD.IADD R9, R7, 0x1, -R9 ;  /* 0x0000000107097824 */ /* 0x000fe200078e0a09 */
[----:B------:R-:W-:-:S02]  /*03e0*/  LEA.HI R252, R3, R3, RZ, 0x1 ;  /* 0x0000000303fc7211 */ /* 0x000fc400078f08ff */
[----:B------:R-:W-:Y:S02]  /*03f0*/  LOP3.LUT R12, R12, 0xffffffc, RZ, 0xc0, !PT ;  /* 0x0ffffffc0c0c7812 */ /* 0x000fe400078ec0ff */
[----:B------:R-:W-:Y:S02]  /*0400*/  LEA.HI R248, R248, R14, RZ, 0x2 ;  /* 0x0000000ef8f87211 */ /* 0x000fe400078f10ff */
[----:B------:R-:W-:Y:S01]  /*0410*/  LOP3.LUT R251, R11, R251, RZ, 0x3c, !PT ;  /* 0x000000fb0bfb7212 */ /* 0x000fe200078e3cff */
[C---:B------:R-:W-:Y:S01]  /*0420*/  IMAD.IADD R12, R5.reuse, 0x1, -R12 ;  /* 0x00000001050c7824 */ /* 0x040fe200078e0a0c */
[C---:B------:R-:W-:Y:S01]  /*0430*/  LOP3.LUT R7, R252.reuse, 0x1ffffffe, RZ, 0xc0, !PT ;  /* 0x1ffffffefc077812 */ /* 0x040fe200078ec0ff */
[----:B------:R-:W-:Y:S01]  /*0440*/  IMAD.SHL.U32 R5, R5, 0x400, RZ ;  /* 0x0000040005057824 */ /* 0x000fe200078e00ff */
[----:B------:R-:W-:Y:S01]  /*0450*/  SHF.R.S32.HI R11, RZ, 0x2, R248 ;  /* 0x00000002ff0b7819 */ /* 0x000fe200000114f8 */
[----:B------:R-:W-:Y:S01]  /*0460*/  IMAD.SHL.U32 R252, R252, 0x20, RZ ;  /* 0x00000020fcfc7824 */ /* 0x000fe200078e00ff */
[----:B------:R-:W-:Y:S01]  /*0470*/  LOP3.LUT R4, R4, 0x1c0, RZ, 0xc0, !PT ;  /* 0x000001c004047812 */ /* 0x000fe200078ec0ff */
[C---:B------:R-:W-:Y:S01]  /*0480*/  IMAD.IADD R7, R3.reuse, 0x1, -R7 ;  /* 0x0000000103077824 */ /* 0x040fe200078e0a07 */
[-C--:B------:R-:W-:Y:S01]  /*0490*/  LEA.HI R6, R2, R247.reuse, RZ, 0x6 ;  /* 0x000000f702067211 */ /* 0x080fe200078f30ff */
[----:B------:R-:W-:Y:S01]  /*04a0*/  IMAD R13, R12, 0x10, R11 ;  /* 0x000000100c0d7824 */ /* 0x000fe200078e020b */
[----:B------:R-:W-:Y:S01]  /*04b0*/  LEA.HI R4, R4, R4, RZ, 0x1d ;  /* 0x0000000404047211 */ /* 0x000fe200078fe8ff */
[----:B------:R-:W-:Y:S01]  /*04c0*/  IMAD R3, R3, 0x2, R5 ;  /* 0x0000000203037824 */ /* 0x000fe200078e0205 */
[----:B------:R-:W-:Y:S01]  /*04d0*/  LEA.HI R2, R2, R247, RZ, 0x7 ;  /* 0x000000f702027211 */ /* 0x000fe200078f38ff */
[----:B------:R-:W-:Y:S01]  /*04e0*/  IMAD.SHL.U32 R6, R6, 0x8, RZ ;  /* 0x0000000806067824 */ /* 0x000fe200078e00ff */
[----:B------:R-:W-:Y:S01]  /*04f0*/  STL [R1], R13 ;  /* 0x0000000d01007387 */ /* 0x000fe20000100800 */
[----:B------:R-:W-:Y:S01]  /*0500*/  IMAD.IADD R3, R3, 0x1, R4 ;  /* 0x0000000103037824 */ /* 0x000fe200078e0204 */
[----:B------:R-:W-:-:S02]  /*0510*/  LOP3.LUT R252, R252, 0xffffffc0, RZ, 0xc0, !PT ;  /* 0xffffffc0fcfc7812 */ /* 0x000fc400078ec0ff */
[----:B------:R1:W-:Y:S01]  /*0520*/  STL [R1+0x10], R0 ;  /* 0x0000100001007387 */ /* 0x0003e20000100800 */
[----:B------:R-:W-:Y:S01]  /*0530*/  LOP3.LUT R251, R251, 0x7ffffe00, R6, 0xf8, !PT ;  /* 0x7ffffe00fbfb7812 */ /* 0x000fe200078ef806 */
[----:B------:R-:W-:Y:S01]  /*0540*/  IMAD.SHL.U32 R6, R8, 0x8, RZ ;  /* 0x0000000808067824 */ /* 0x000fe200078e00ff */
[----:B------:R-:W-:Y:S01]  /*0550*/  LEA R4, R3, 0x80, 0x1 ;  /* 0x0000008003047811 */ /* 0x000fe200078e08ff */
[----:B------:R-:W-:Y:S01]  /*0560*/  IMAD R252, R7, 0x8, R252 ;  /* 0x0000000807fc7824 */ /* 0x000fe200078e02fc */
[----:B------:R-:W-:Y:S01]  /*0570*/  LOP3.LUT R10, R10, 0xfffffe00, RZ, 0xc0, !PT ;  /* 0xfffffe000a0a7812 */ /* 0x000fe200078ec0ff */
[----:B------:R-:W-:Y:S01]  /*0580*/  IMAD.SHL.U32 R7, R9, 0x40, RZ ;  /* 0x0000004009077824 */ /* 0x000fe200078e00ff */
[C---:B------:R-:W-:Y:S01]  /*0590*/  IADD3 R249, R4.reuse, -0x10, RZ ;  /* 0xfffffff004f97810 */ /* 0x040fe20007ffe0ff */
[----:B------:R-:W-:Y:S01]  /*05a0*/  IMAD.SHL.U32 R251, R251, 0x2, RZ ;  /* 0x00000002fbfb7824 */ /* 0x000fe200078e00ff */
[----:B------:R-:W-:Y:S01]  /*05b0*/  @P0 IADD3 R249, R4, 0x10, RZ ;  /* 0x0000001004f90810 */ /* 0x000fe20007ffe0ff */
[----:B------:R-:W-:Y:S01]  /*05c0*/  IMAD.IADD R252, R13, 0x1, R252 ;  /* 0x000000010dfc7824 */ /* 0x000fe200078e02fc */
[----:B------:R-:W-:-:S02]  /*05d0*/  LOP3.LUT R7, R7, 0x1c0, RZ, 0xc0, !PT ;  /* 0x000001c007077812 */ /* 0x000fc400078ec0ff */
[----:B------:R-:W-:Y:S02]  /*05e0*/  LOP3.LUT P4, RZ, R9, 0x2, RZ, 0xc0, !PT ;  /* 0x0000000209ff7812 */ /* 0x000fe4000788c0ff */
[----:B------:R-:W-:Y:S02]  /*05f0*/  LOP3.LUT R6, R7, 0x8, R6, 0xf8, !PT ;  /* 0x0000000807067812 */ /* 0x000fe400078ef806 */
[----:B------:R-:W-:Y:S02]  /*0600*/  SHF.R.U32.HI R7, RZ, 0x3, R7 ;  /* 0x00000003ff077819 */ /* 0x000fe40000011607 */
[----:B------:R-:W-:Y:S02]  /*0610*/  LOP3.LUT P3, RZ, R9, 0x4, RZ, 0xc0, !PT ;  /* 0x0000000409ff7812 */ /* 0x000fe4000786c0ff */
[----:B------:R-:W-:Y:S02]  /*0620*/  LOP3.LUT R6, R6, R7, RZ, 0x3c, !PT ;  /* 0x0000000706067212 */ /* 0x000fe400078e3cff */
[----:B------:R-:W-:-:S02]  /*0630*/  LOP3.LUT R248, R248, 0x7ffffffc, RZ, 0xc0, !PT ;  /* 0x7ffffffcf8f87812 */ /* 0x000fc400078ec0ff */
[----:B-1----:R-:W-:Y:S01]  /*0640*/  SHF.R.S32.HI R0, RZ, 0x7, R2 ;  /* 0x00000007ff007819 */ /* 0x002fe20000011402 */
[----:B------:R-:W-:Y:S01]  /*0650*/  IMAD R0, R16, 0x10, R17 ;  /* 0x0000001010007824 */ /* 0x000fe200078e0211 */
[C---:B------:R-:W-:Y:S01]  /*0660*/  SEL R2, R233.reuse, 0xffffffe0, !P1 ;  /* 0xffffffe0e9027807 */ /* 0x040fe20004800000 */
[----:B------:R-:W-:Y:S01]  /*0670*/  IMAD.IADD R248, R14, 0x1, -R248 ;  /* 0x000000010ef87824 */ /* 0x000fe200078e0af8 */
[-C--:B------:R-:W-:Y:S02]  /*0680*/  IADD3 R244, R6, R10.reuse, R5 ;  /* 0x0000000a06f47210 */ /* 0x080fe40007ffe005 */
[----:B------:R1:W-:Y:S01]  /*0690*/  STL [R1+0x4], R0 ;  /* 0x0000040001007387 */ /* 0x0003e20000100800 */
[----:B------:R-:W-:Y:S01]  /*06a0*/  IMAD.IADD R3, R4, 0x1, R2 ;  /* 0x0000000104037824 */ /* 0x000fe200078e0202 */
[----:B------:R-:W-:Y:S01]  /*06b0*/  LOP3.LUT R239, R6, R10, RZ, 0xfc, !PT ;  /* 0x0000000a06ef7212 */ /* 0x000fe200078efcff */
[----:B------:R-:W-:Y:S01]  /*06c0*/  IMAD.IADD R2, R2, 0x1, R249 ;  /* 0x0000000102027824 */ /* 0x000fe200078e02f9 */
[----:B------:R2:W-:Y:S01]  /*06d0*/  STL [R1+0x8], R4 ;  /* 0x0000080401007387 */ /* 0x0005e20000100800 */
[----:B------:R-:W-:Y:S01]  /*06e0*/  SEL R233, R233, 0xffffffe0, !P4 ;  /* 0xffffffe0e9e97807 */ /* 0x000fe20006000000 */
[----:B------:R-:W-:Y:S01]  /*06f0*/  IMAD.SHL.U32 R248, R248, 0x2, RZ ;  /* 0x00000002f8f87824 */ /* 0x000fe200078e00ff */
[----:B------:R-:W-:Y:S01]  /*0700*/  LEA R244, R244, 0x8100, 0x1 ;  /* 0x00008100f4f47811 */ /* 0x000fe200078e08ff */
[----:B------:R3:W-:Y:S01]  /*0710*/  STL [R1+0x24], R3 ;  /* 0x0000240301007387 */ /* 0x0007e20000100800 */
[----:B------:R-:W-:-:S02]  /*0720*/  LEA R239, R239, 0x100, 0x1 ;  /* 0x00000100efef7811 */ /* 0x000fc400078e08ff */
[----:B------:R-:W-:Y:S01]  /*0730*/  IADD3 R250, R15, 0x40, RZ ;  /* 0x000000400ffa7810 */ /* 0x000fe20007ffe0ff */
[----:B------:R-:W-:Y:S01]  /*0740*/  IMAD.IADD R242, R244, 0x1, R233 ;  /* 0x00000001f4f27824 */ /* 0x000fe200078e02e9 */
[----:B------:R-:W-:Y:S01]  /*0750*/  SHF.R.S32.HI R246, RZ, 0x1f, R15 ;  /* 0x0000001ffff67819 */ /* 0x000fe2000001140f */
[----:B------:R-:W-:Y:S01]  /*0760*/  IMAD.IADD R238, R233, 0x1, R239 ;  /* 0x00000001e9ee7824 */ /* 0x000fe200078e02ef */
[----:B------:R-:W-:Y:S02]  /*0770*/  SHF.R.S32.HI R245, RZ, 0x1f, R250 ;  /* 0x0000001ffff57819 */ /* 0x000fe400000114fa */
[----:B------:R-:W-:Y:S02]  /*0780*/  LEA R243, R243, 0x4100, 0x1 ;  /* 0x00004100f3f37811 */ /* 0x000fe400078e08ff */
[C---:B-1----:R-:W-:Y:S02]  /*0790*/  SEL R0, R236.reuse, 0xffffffc0, !P2 ;  /* 0xffffffc0ec007807 */ /* 0x042fe40005000000 */
[----:B------:R-:W-:-:S03]  /*07a0*/  SEL R236, R236, 0xffffffc0, !P3 ;  /* 0xffffffc0ecec7807 */ /* 0x000fc60005800000 */
[----:B--2---:R-:W-:Y:S02]  /*07b0*/  IMAD.IADD R4, R4, 0x1, R0 ;  /* 0x0000000104047824 */ /* 0x004fe400078e0200 */
[----:B------:R-:W-:Y:S02]  /*07c0*/  IMAD.IADD R241, R244, 0x1, R236 ;  /* 0x00000001f4f17824 */ /* 0x000fe400078e02ec */
[----:B---3--:R-:W-:Y:S01]  /*07d0*/  IMAD.IADD R3, R3, 0x1, R0 ;  /* 0x0000000103037824 */ /* 0x008fe200078e0200 */
[----:B------:R-:W-:Y:S01]  /*07e0*/  STL [R1+0x20], R4 ;  /* 0x0000200401007387 */ /* 0x000fe20000100800 */
[----:B------:R-:W-:Y:S02]  /*07f0*/  IMAD.IADD R237, R236, 0x1, R239 ;  /* 0x00000001eced7824 */ /* 0x000fe400078e02ef */
[----:B------:R-:W-:Y:S01]  /*0800*/  IMAD.IADD R240, R242, 0x1, R236 ;  /* 0x00000001f2f07824 */ /* 0x000fe200078e02ec */
[----:B------:R1:W-:Y:S01]  /*0810*/  STL [R1+0x1c], R3 ;  /* 0x00001c0301007387 */ /* 0x0003e20000100800 */
[----:B------:R-:W-:-:S02]  /*0820*/  IMAD.IADD R233, R233, 0x1, R241 ;  /* 0x00000001e9e97824 */ /* 0x000fc400078e02f1 */
[----:B------:R-:W-:Y:S01]  /*0830*/  IMAD.IADD R236, R236, 0x1, R238 ;  /* 0x00000001ecec7824 */ /* 0x000fe200078e02ee */
[----:B------:R2:W-:Y:S01]  /*0840*/  STL [R1+0x18], R2 ;  /* 0x0000180201007387 */ /* 0x0005e20000100800 */
[----:B-1----:R-:W-:Y:S02]  /*0850*/  IMAD.IADD R3, R0, 0x1, R249 ;  /* 0x0000000100037824 */ /* 0x002fe400078e02f9 */
[----:B------:R-:W-:-:S03]  /*0860*/  IMAD.IADD R0, R2, 0x1, R0 ;  /* 0x0000000102007824 */ /* 0x000fc600078e0200 */
[----:B------:R2:W-:Y:S04]  /*0870*/  STL [R1+0x2c], R3 ;  /* 0x00002c0301007387 */ /* 0x0005e80000100800 */
[----:B------:R2:W-:Y:S02]  /*0880*/  STL [R1+0x28], R0 ;  /* 0x0000280001007387 */ /* 0x0005e40000100800 */
.L_x_1722:
[----:B--2---:R-:W2:Y:S01]  /*0890*/  LDL R2, [R1+0x10] ;  /* 0x0000100001027983 */ /* 0x004ea20000100800 */
        /* <DEDUP_REMOVED lines=11> */
[----:B------:R-:W-:Y:S02]  /*0950*/  MOV R2, c[0x0][0x56c] ;  /* 0x00015b0000027a02 */ /* 0x000fe40000000f00 */
[----:B------:R-:W-:Y:S02]  /*0960*/  MOV R3, R0 ;  /* 0x0000000000037202 */ /* 0x000fe40000000f00 */
[----:B------:R-:W-:-:S13]  /*0970*/  ISETP.NE.AND P0, PT, R2, 0x1, PT ;  /* 0x000000010200780c */ /* 0x000fda0003f05270 */
[----:B------:R-:W-:-:S05]  /*0980*/  @P0 IMAD.HI.U32 R2, R0, c[0x0][0x570], RZ ;  /* 0x00015c0000020a27 */ /* 0x000fca00078e00ff */
[----:B------:R-:W-:-:S05]  /*0990*/  @P0 SHF.R.U32.HI R3, RZ, c[0x0][0x574], R2 ;  /* 0x00015d00ff030a19 */ /* 0x000fca0000011602 */
[----:B------:R-:W-:Y:S01]  /*09a0*/  IMAD R4, R3, c[0x0][0x56c], RZ ;  /* 0x00015b0003047a24 */ /* 0x000fe200078e02ff */
[----:B------:R-:W-:Y:S05]  /*09b0*/  BRA `(.L_x_1615) ;  /* 0x0000006000007947 */ /* 0x000fea0003800000 */
.L_x_1614:
[----:B------:R-:W-:Y:S02]  /*09c0*/  MOV R2, c[0x0][0x554] ;  /* 0x0001550000027a02 */ /* 0x000fe40000000f00 */
[----:B------:R-:W-:Y:S02]  /*09d0*/  MOV R3, R0 ;  /* 0x0000000000037202 */ /* 0x000fe40000000f00 */
[----:B------:R-:W-:-:S13]  /*09e0*/  ISETP.NE.AND P0, PT, R2, 0x1, PT ;  /* 0x000000010200780c */ /* 0x000fda0003f05270 */
[----:B------:R-:W-:-:S05]  /*09f0*/  @P0 IMAD.HI.U32 R2, R0, c[0x0][0x558], RZ ;  /* 0x0001560000020a27 */ /* 0x000fca00078e00ff */
[----:B------:R-:W-:-:S05]  /*0a00*/  @P0 SHF.R.U32.HI R3, RZ, c[0x0][0x55c], R2 ;  /* 0x00015700ff030a19 */ /* 0x000fca0000011602 */
[----:B------:R-:W-:Y:S02]  /*0a10*/  IMAD R4, R3, c[0x0][0x554], RZ ;  /* 0x0001550003047a24 */ /* 0x000fe400078e02ff */
.L_x_1615:
[----:B------:R-:W-:Y:S05]  /*0a20*/  BSYNC B0 ;  /* 0x0000000000007941 */ /* 0x000fea0003800000 */
.L_x_1613:
[----:B------:R-:W-:Y:S01]  /*0a30*/  IMAD.MOV.U32 R2, RZ, RZ, c[0x0][0x548] ;  /* 0x00015200ff027624 */ /* 0x000fe200078e00ff */
[----:B------:R-:W-:Y:S02]  /*0a40*/  ISETP.NE.U32.AND P0, PT, RZ, c[0x0][0x370], PT ;  /* 0x0000dc00ff007a0c */ /* 0x000fe40003f05070 */
[----:B------:R-:W-:Y:S02]  /*0a50*/  MOV R6, RZ ;  /* 0x000000ff00067202 */ /* 0x000fe40000000f00 */
[----:B------:R-:W-:Y:S01]  /*0a60*/  ISETP.NE.AND P1, PT, R2, 0x1, PT ;  /* 0x000000010200780c */ /* 0x000fe20003f25270 */
[----:B------:R-:W-:Y:S01]  /*0a70*/  IMAD.IADD R2, R0, 0x1, -R4 ;  /* 0x0000000100027824 */ /* 0x000fe200078e0a04 */
[----:B------:R-:W-:-:S03]  /*0a80*/  ISETP.NE.AND.EX P0, PT, RZ, c[0x0][0x374], PT, P0 ;  /* 0x0000dd00ff007a0c */ /* 0x000fc60003f05300 */
[----:B------:R-:W-:-:S04]  /*0a90*/  IMAD R2, R5, c[0x0][0x554], R2 ;  /* 0x0001550005027a24 */ /* 0x000fc800078e0202 */
[----:B------:R-:W-:-:S04]  /*0aa0*/  IMAD.MOV.U32 R14, RZ, RZ, R2 ;  /* 0x000000ffff0e7224 */ /* 0x000fc800078e0002 */
[----:B------:R-:W-:-:S04]  /*0ab0*/  @P1 IMAD.HI.U32 R4, R2, c[0x0][0x54c], RZ ;  /* 0x0001530002041a27 */ /* 0x000fc800078e00ff */
[----:B------:R-:W-:Y:S01]  /*0ac0*/  @P0 IMAD.MOV.U32 R0, RZ, RZ, 0x4 ;  /* 0x00000004ff000424 */ /* 0x000fe200078e00ff */
[----:B------:R-:W-:-:S05]  /*0ad0*/  @P1 SHF.R.U32.HI R14, RZ, c[0x0][0x550], R4 ;  /* 0x00015400ff0e1a19 */ /* 0x000fca0000011604 */
[----:B------:R-:W-:Y:S01]  /*0ae0*/  @P0 IMAD.WIDE R4, R14, R0, c[0x0][0x370] ;  /* 0x0000dc000e040625 */ /* 0x000fe200078e0200 */
[----:B------:R-:W-:Y:S01]  /*0af0*/  LOP3.LUT R3, R3, 0x1ffffff, RZ, 0x3c, !PT ;  /* 0x01ffffff03037812 */ /* 0x000fe200078e3cff */
[----:B------:R-:W-:Y:S04]  /*0b00*/  STL [R1+0x50], R14 ;  /* 0x0000500e01007387 */ /* 0x000fe80000100800 */
[----:B------:R1:W2:Y:S01]  /*0b10*/  @P0 LDG.E R6, [R4.64] ;  /* 0x0000000604060981 */ /* 0x0002a2000c1e1900 */
[----:B------:R-:W-:Y:S01]  /*0b20*/  IMAD.MOV.U32 R0, RZ, RZ, c[0x0][0x2c4] ;  /* 0x0000b100ff007624 */ /* 0x000fe200078e00ff */
[----:B------:R-:W-:Y:S01]  /*0b30*/  IADD3 R3, R3, c[0x0][0x53c], RZ ;  /* 0x00014f0003037a10 */ /* 0x000fe20007ffe0ff */
[----:B------:R-:W-:Y:S01]  /*0b40*/  IMAD.MOV.U32 R9, RZ, RZ, RZ ;  /* 0x000000ffff097224 */ /* 0x000fe200078e00ff */
[----:B------:R-:W-:Y:S01]  /*0b50*/  MOV R126, RZ ;  /* 0x000000ff007e7202 */ /* 0x000fe20000000f00 */
[----:B------:R-:W-:Y:S01]  /*0b60*/  IMAD.MOV.U32 R124, RZ, RZ, RZ ;  /* 0x000000ffff7c7224 */ /* 0x000fe200078e00ff */
[----:B------:R-:W-:Y:S01]  /*0b70*/  ISETP.NE.AND P4, PT, R0, 0x1, PT ;  /* 0x000000010000780c */ /* 0x000fe20003f85270 */
[----:B------:R-:W-:Y:S01]  /*0b80*/  IMAD.SHL.U32 R15, R3, 0x80, RZ ;  /* 0x00000080030f7824 */ /* 0x000fe200078e00ff */
[----:B------:R-:W-:Y:S01]  /*0b90*/  MOV R3, c[0x0][0x2ac] ;  /* 0x0000ab0000037a02 */ /* 0x000fe20000000f00 */
[----:B------:R-:W-:Y:S01]  /*0ba0*/  IMAD.MOV.U32 R130, RZ, RZ, RZ ;  /* 0x000000ffff827224 */ /* 0x000fe200078e00ff */
[----:B------:R-:W-:Y:S01]  /*0bb0*/  MOV R128, RZ ;  /* 0x000000ff00807202 */ /* 0x000fe20000000f00 */
[----:B------:R-:W-:Y:S01]  /*0bc0*/  CS2R R122, SRZ ;  /* 0x00000000007a7805 */ /* 0x000fe2000001ff00 */
[----:B------:R-:W-:Y:S01]  /*0bd0*/  STL [R1+0x3c], R15 ;  /* 0x00003c0f01007387 */ /* 0x000fe20000100800 */
[----:B------:R-:W-:Y:S01]  /*0be0*/  IMAD R49, R3, c[0x0][0x1d0], RZ ;  /* 0x0000740003317a24 */ /* 0x000fe200078e02ff */
        /* <DEDUP_REMOVED lines=11> */
[----:B-1----:R-:W-:Y:S01]  /*0ca0*/  IADD3 R4, R15, 0x7f, RZ ;  /* 0x0000007f0f047810 */ /* 0x002fe20007ffe0ff */
[----:B------:R-:W-:Y:S01]  /*0cb0*/  IMAD.MOV.U32 R5, RZ, RZ, 0x40 ;  /* 0x00000040ff057424 */ /* 0x000fe200078e00ff */
[----:B------:R-:W-:Y:S01]  /*0cc0*/  CS2R R94, SRZ ;  /* 0x00000000005e7805 */ /* 0x000fe2000001ff00 */
[----:B------:R-:W-:Y:S01]  /*0cd0*/  CS2R R92, SRZ ;  /* 0x00000000005c7805 */ /* 0x000fe2000001ff00 */
[----:B------:R-:W-:Y:S01]  /*0ce0*/  CS2R R98, SRZ ;  /* 0x0000000000627805 */ /* 0x000fe2000001ff00 */
[----:B------:R-:W-:Y:S01]  /*0cf0*/  @P4 IMAD.HI.U32 R0, R4, c[0x0][0x2c8], RZ ;  /* 0x0000b20004004a27 */ /* 0x000fe200078e00ff */
[----:B------:R-:W-:Y:S01]  /*0d00*/  IADD3 R5, R5, -c[0x0][0x168], RZ ;  /* 0x80005a0005057a10 */ /* 0x000fe20007ffe0ff */
[----:B------:R-:W-:Y:S01]  /*0d10*/  CS2R R96, SRZ ;  /* 0x0000000000607805 */ /* 0x000fe2000001ff00 */
[----:B------:R-:W-:Y:S01]  /*0d20*/  CS2R R90, SRZ ;  /* 0x00000000005a7805 */ /* 0x000fe2000001ff00 */
[----:B------:R-:W-:Y:S01]  /*0d30*/  CS2R R88, SRZ ;  /* 0x0000000000587805 */ /* 0x000fe2000001ff00 */
[----:B------:R-:W-:Y:S01]  /*0d40*/  @P4 SHF.R.U32.HI R4, RZ, c[0x0][0x2cc], R0 ;  /* 0x0000b300ff044a19 */ /* 0x000fe20000011600 */
[----:B------:R-:W-:Y:S01]  /*0d50*/  IMAD R3, R3, c[0x0][0x1d0], R5 ;  /* 0x0000740003037a24 */ /* 0x000fe200078e0205 */
[----:B------:R-:W-:Y:S01]  /*0d60*/  IADD3 R0, R49, 0x3f, RZ ;  /* 0x0000003f31007810 */ /* 0x000fe20007ffe0ff */
[----:B------:R-:W-:Y:S01]  /*0d70*/  CS2R R86, SRZ ;  /* 0x0000000000567805 */ /* 0x000fe2000001ff00 */
[----:B------:R-:W-:Y:S01]  /*0d80*/  CS2R R84, SRZ ;  /* 0x0000000000547805 */ /* 0x000fe2000001ff00 */
[----:B------:R-:W-:Y:S01]  /*0d90*/  IMAD.IADD R3, R3, 0x1, R4 ;  /* 0x0000000103037824 */ /* 0x000fe200078e0204 */
[----:B------:R-:W-:Y:S01]  /*0da0*/  SHF.R.S32.HI R4, RZ, 0x1f, R0 ;  /* 0x0000001fff047819 */ /* 0x000fe20000011400 */
[----:B------:R-:W-:Y:S01]  /*0db0*/  CS2R R78, SRZ ;  /* 0x00000000004e7805 */ /* 0x000fe2000001ff00 */
[----:B------:R-:W-:Y:S01]  /*0dc0*/  CS2R R76, SRZ ;  /* 0x00000000004c7805 */ /* 0x000fe2000001ff00 */
[----:B------:R-:W-:Y:S01]  /*0dd0*/  CS2R R82, SRZ ;  /* 0x0000000000527805 */ /* 0x000fe2000001ff00 */
[----:B------:R-:W-:Y:S01]  /*0de0*/  SHF.R.S32.HI R48, RZ, 0x1f, R3 ;  /* 0x0000001fff307819 */ /* 0x000fe20000011403 */
[----:B------:R-:W-:Y:S01]  /*0df0*/  CS2R R80, SRZ ;  /* 0x0000000000507805 */ /* 0x000fe2000001ff00 */
[----:B------:R-:W-:Y:S01]  /*0e00*/  LEA.HI R0, R4, R0, RZ, 0x6 ;  /* 0x0000000004007211 */ /* 0x000fe200078f30ff */
[----:B------:R-:W-:Y:S01]  /*0e10*/  CS2R R74, SRZ ;  /* 0x00000000004a7805 */ /* 0x000fe2000001ff00 */
[----:B------:R-:W-:Y:S01]  /*0e20*/  LEA.HI R48, R48, R3, RZ, 0x6 ;  /* 0x0000000330307211 */ /* 0x000fe200078f30ff */
[----:B------:R-:W-:Y:S01]  /*0e30*/  IMAD.MOV R3, RZ, RZ, -R14 ;  /* 0x000000ffff037224 */ /* 0x000fe200078e0a0e */
[----:B------:R-:W-:Y:S01]  /*0e40*/  SHF.R.S32.HI R0, RZ, 0x6, R0 ;  /* 0x00000006ff007819 */ /* 0x000fe20000011400 */
[----:B------:R-:W-:Y:S01]  /*0e50*/  CS2R R4, SRZ ;  /* 0x0000000000047805 */ /* 0x000fe2000001ff00 */
[----:B------:R-:W-:Y:S01]  /*0e60*/  SHF.R.S32.HI R48, RZ, 0x6, R48 ;  /* 0x00000006ff307819 */ /* 0x000fe20000011430 */
[--C-:B------:R-:W-:Y:S01]  /*0e70*/  IMAD R7, R3, c[0x0][0x548], R2.reuse ;  /* 0x0001520003077a24 */ /* 0x100fe200078e0202 */
[----:B------:R-:W-:Y:S01]  /*0e80*/  PRMT R2, RZ, 0x7610, R2 ;  /* 0x00007610ff027816 */ /* 0x000fe20000000002 */
[----:B------:R-:W-:Y:S01]  /*0e90*/  CS2R R72, SRZ ;  /* 0x0000000000487805 */ /* 0x000fe2000001ff00 */
[----:B------:R-:W-:Y:S01]  /*0ea0*/  IMNMX R48, R0, R48, PT ;  /* 0x0000003000307217 */ /* 0x000fe20003800200 */
[----:B------:R-:W-:Y:S01]  /*0eb0*/  CS2R R70, SRZ ;  /* 0x0000000000467805 */ /* 0x000fe2000001ff00 */
[----:B------:R-:W-:Y:S01]  /*0ec0*/  STL [R1+0x40], R7 ;  /* 0x0000400701007387 */ /* 0x000fe20000100800 */
[----:B------:R-:W-:Y:S01]  /*0ed0*/  CS2R R68, SRZ ;  /* 0x0000000000447805 */ /* 0x000fe2000001ff00 */
[----:B------:R-:W-:Y:S01]  /*0ee0*/  ISETP.GE.AND P0, PT, R48, 0x1, PT ;  /* 0x000000013000780c */ /* 0x000fe20003f06270 */
        /* <DEDUP_REMOVED lines=34> */
[----:B------:R-:W-:Y:S01]  /*1110*/  IMAD.MOV.U32 R10, RZ, RZ, RZ ;  /* 0x000000ffff0a7224 */ /* 0x000fe200078e00ff */
[----:B--2---:R1:W-:Y:S02]  /*1120*/  STL [R1+0x4c], R6 ;  /* 0x00004c0601007387 */ /* 0x0043e40000100800 */
[----:B-1----:R-:W-:Y:S01]  /*1130*/  IMAD.MOV.U32 R6, RZ, RZ, RZ ;  /* 0x000000ffff067224 */ /* 0x002fe200078e00ff */
[----:B------:R-:W-:Y:S05]  /*1140*/  @!P0 BRA `(.L_x_1616) ;  /* 0x0000fc0000008947 */ /* 0x000fea0003800000 */
[----:B------:R-:W2:Y:S01]  /*1150*/  LDL R8, [R1+0x4] ;  /* 0x0000040001087983 */ /* 0x000ea20000100800 */
[----:B------:R-:W-:-:S03]  /*1160*/  ISETP.NE.U32.AND P1, PT, RZ, c[0x0][0x340], PT ;  /* 0x0000d000ff007a0c */ /* 0x000fc60003f25070 */
[----:B------:R-:W3:Y:S01]  /*1170*/  LDL R11, [R1+0xc] ;  /* 0x00000c00010b7983 */ /* 0x000ee20000100800 */
[----:B------:R-:W-:-:S13]  /*1180*/  ISETP.NE.AND.EX P1, PT, RZ, c[0x0][0x344], PT, P1 ;  /* 0x0000d100ff007a0c */ /* 0x000fda0003f25310 */
[----:B------:R-:W-:-:S05]  /*1190*/  @P1 MOV R0, 0x4 ;  /* 0x0000000400001802 */ /* 0x000fca0000000f00 */
[----:B------:R-:W-:-:S05]  /*11a0*/  @P1 IMAD.WIDE R2, R14, R0, c[0x0][0x340] ;  /* 0x0000d0000e021625 */ /* 0x000fca00078e0200 */
[----:B------:R1:W5:Y:S01]  /*11b0*/  @P1 LDG.E R0, [R2.64] ;  /* 0x0000000602001981 */ /* 0x000362000c1e1900 */
[----:B------:R-:W-:Y:S02]  /*11c0*/  SHF.R.S32.HI R5, RZ, 0x1f, R14 ;  /* 0x0000001fff057819 */ /* 0x000fe4000001140e */
[----:B------:R-:W-:-:S03]  /*11d0*/  ISETP.GE.AND P3, PT, R250, c[0x0][0x198], PT ;  /* 0x00006600fa007a0c */ /* 0x000fc60003f66270 */
[----:B------:R-:W-:-:S04]  /*11e0*/  IMAD R5, R5, c[0x0][0x1c0], RZ ;  /* 0x0000700005057a24 */ /* 0x000fc800078e02ff */
[----:B------:R-:W-:Y:S01]  /*11f0*/  IMAD R5, R14, c[0x0][0x1c4], R5 ;  /* 0x000071000e057a24 */ /* 0x000fe200078e0205 */
[----:B-1----:R-:W-:-:S05]  /*1200*/  SHF.R.S32.HI R2, RZ, 0x1f, R7 ;  /* 0x0000001fff027819 */ /* 0x002fca0000011407 */
[----:B------:R-:W-:-:S04]  /*1210*/  IMAD R4, R2, c[0x0][0x1b8], RZ ;  /* 0x00006e0002047a24 */ /* 0x000fc800078e02ff */
[C---:B------:R-:W-:Y:S01]  /*1220*/  IMAD R4, R7.reuse, c[0x0][0x1bc], R4 ;  /* 0x00006f0007047a24 */ /* 0x040fe200078e0204 */
[----:B--2---:R-:W-:Y:S01]  /*1230*/  IADD3 R3, R8, R15, RZ ;  /* 0x0000000f08037210 */ /* 0x004fe20007ffe0ff */
[----:B------:R-:W-:Y:S01]  /*1240*/  IMAD.WIDE.U32 R8, R7, c[0x0][0x1b8], RZ ;  /* 0x00006e0007087a25 */ /* 0x000fe200078e00ff */
[----:B---3--:R-:W-:-:S03]  /*1250*/  ISETP.GE.AND P5, PT, R11, c[0x0][0x198], PT ;  /* 0x000066000b007a0c */ /* 0x008fc60003fa6270 */
[----:B------:R-:W-:Y:S01]  /*1260*/  @P4 IMAD.HI.U32 R6, R3, c[0x0][0x2c8], RZ ;  /* 0x0000b20003064a27 */ /* 0x000fe200078e00ff */
[----:B------:R-:W-:-:S03]  /*1270*/  IADD3 R9, R9, R4, RZ ;  /* 0x0000000409097210 */ /* 0x000fc60007ffe0ff */
[----:B------:R-:W-:Y:S01]  /*1280*/  IMAD.MOV.U32 R7, RZ, RZ, R3 ;  /* 0x000000ffff077224 */ /* 0x000fe200078e0003 */
[----:B------:R-:W-:Y:S01]  /*1290*/  @P4 SHF.R.U32.HI R7, RZ, c[0x0][0x2cc], R6 ;  /* 0x0000b300ff074a19 */ /* 0x000fe20000011606 */
[----:B------:R-:W-:-:S03]  /*12a0*/  IMAD.WIDE.U32 R8, R14, c[0x0][0x1c0], R8 ;  /* 0x000070000e087a25 */ /* 0x000fc600078e0008 */
[--C-:B------:R-:W-:Y:S01]  /*12b0*/  SHF.R.S32.HI R6, RZ, 0x1f, R7.reuse ;  /* 0x0000001fff067819 */ /* 0x100fe20000011407 */
[----:B------:R-:W-:Y:S01]  /*12c0*/  IMAD.MOV R4, RZ, RZ, -R7 ;  /* 0x000000ffff047224 */ /* 0x000fe200078e0a07 */
[----:B------:R-:W-:-:S03]  /*12d0*/  IADD3 R9, R9, R5, RZ ;  /* 0x0000000509097210 */ /* 0x000fc60007ffe0ff */
[----:B------:R-:W-:Y:S02]  /*12e0*/  IMAD R6, R6, c[0x0][0x1b0], RZ ;  /* 0x00006c0006067a24 */ /* 0x000fe400078e02ff */
[----:B------:R-:W-:Y:S02]  /*12f0*/  IMAD R4, R4, c[0x0][0x2c4], R3 ;  /* 0x0000b10004047a24 */ /* 0x000fe400078e0203 */
[C---:B------:R-:W-:Y:S02]  /*1300*/  IMAD R6, R7.reuse, c[0x0][0x1b4], R6 ;  /* 0x00006d0007067a24 */ /* 0x040fe400078e0206 */
[----:B------:R-:W-:Y:S01]  /*1310*/  IMAD.WIDE.U32 R8, R7, c[0x0][0x1b0], R8 ;  /* 0x00006c0007087a25 */ /* 0x000fe200078e0008 */
[----:B------:R-:W-:Y:S02]  /*1320*/  SHF.R.S32.HI R3, RZ, 0x1f, R4 ;  /* 0x0000001fff037819 */ /* 0x000fe40000011404 */
[----:B------:R-:W-:Y:S02]  /*1330*/  @!P1 MOV R0, R14 ;  /* 0x0000000e00009202 */ /* 0x000fe40000000f00 */
[----:B------:R-:W-:Y:S01]  /*1340*/  IADD3 R7, R9, R6, RZ ;  /* 0x0000000609077210 */ /* 0x000fe20007ffe0ff */
[----:B------:R-:W-:-:S02]  /*1350*/  IMAD R3, R3, c[0x0][0x1a8], RZ ;  /* 0x00006a0003037a24 */ /* 0x000fc400078e02ff */
[----:B------:R-:W-:Y:S02]  /*1360*/  IMAD.MOV.U32 R6, RZ, RZ, R8 ;  /* 0x000000ffff067224 */ /* 0x000fe400078e0008 */
[C---:B------:R-:W-:Y:S02]  /*1370*/  IMAD R3, R4.reuse, c[0x0][0x1ac], R3 ;  /* 0x00006b0004037a24 */ /* 0x040fe400078e0203 */
[----:B------:R-:W-:-:S05]  /*1380*/  IMAD.WIDE.U32 R6, R4, c[0x0][0x1a8], R6 ;  /* 0x00006a0004067a25 */ /* 0x000fca00078e0006 */
[----:B------:R-:W-:Y:S02]  /*1390*/  LEA R11, P0, R6, c[0x0][0x160], 0x1 ;  /* 0x00005800060b7a11 */ /* 0x000fe400078008ff */
[----:B------:R-:W-:-:S04]  /*13a0*/  IADD3 R3, R7, R3, RZ ;  /* 0x0000000307037210 */ /* 0x000fc80007ffe0ff */
[----:B------:R-:W-:Y:S01]  /*13b0*/  LEA.HI.X R10, R6, c[0x0][0x164], R3, 0x1, P0 ;  /* 0x00005900060a7a11 */ /* 0x000fe200000f0c03 */
[----:B------:R-:W-:Y:S05]  /*13c0*/  BRA.DIV ~URZ, `(.L_x_1617) ;  /* 0x000121027f007947 */ /* 0x000fea000b800000 */
[----:B------:R1:W2:Y:S02]  /*13d0*/  SHFL.IDX PT, R12, R10, RZ, 0x181f ;  /* 0x00181fff0a0c7589 */ /* 0x0002a400000e0000 */
.L_x_1723:
[----:B------:R-:W-:Y:S05]  /*13e0*/  BRA.DIV ~URZ, `(.L_x_1618) ;  /* 0x000121527f007947 */ /* 0x000fea000b800000 */
[----:B------:R3:W4:Y:S02]  /*13f0*/  SHFL.IDX PT, R4, R11, RZ, 0x181f ;  /* 0x00181fff0b047589 */ /* 0x00072400000e0000 */
.L_x_1724:
[----:B---3--:R-:W3:Y:S01]  /*1400*/  LDL R5, [R1+0x3c] ;  /* 0x00003c0001057983 */ /* 0x008ee20000100800 */
[----:B------:R-:W-:Y:S01]  /*1410*/  SHF.R.S32.HI R3, RZ, 0x1f, R247 ;  /* 0x0000001fff037819 */ /* 0x000fe200000114f7 */
[----:B------:R-:W-:Y:S01]  /*1420*/  IMAD.MOV.U32 R13, RZ, RZ, c[0x0][0x2c4] ;  /* 0x0000b100ff0d7624 */ /* 0x000fe200078e00ff */
[----:B------:R-:W-:Y:S02]  /*1430*/  BSSY B0, `(.L_x_1619) ;  /* 0x0000011000007945 */ /* 0x000fe40003800000 */
[----:B------:R-:W-:Y:S01]  /*1440*/  LEA.HI R3, R3, R247, RZ, 0x3 ;  /* 0x000000f703037211 */ /* 0x000fe200078f18ff */
[----:B------:R-:W-:-:S03]  /*1450*/  IMAD R13, R13, c[0x0][0x168], RZ ;  /* 0x00005a000d0d7a24 */ /* 0x000fc600078e02ff */
[----:B------:R-:W-:-:S05]  /*1460*/  SHF.R.S32.HI R3, RZ, 0x3, R3 ;  /* 0x00000003ff037819 */ /* 0x000fca0000011403 */
[----:B---3--:R-:W-:-:S05]  /*1470*/  IMAD.IADD R3, R3, 0x1, R5 ;  /* 0x0000000103037824 */ /* 0x008fca00078e0205 */
[----:B------:R-:W-:-:S13]  /*1480*/  ISETP.GE.AND P0, PT, R3, R13, PT ;  /* 0x0000000d0300720c */ /* 0x000fda0003f06270 */
[----:B------:R-:W-:Y:S05]  /*1490*/  @P0 BRA `(.L_x_1620) ;  /* 0x000000a000000947 */ /* 0x000fea0003800000 */
[----:B------:R-:W3:Y:S02]  /*14a0*/  LDL R8, [R1+0xc] ;  /* 0x00000c0001087983 */ /* 0x000ee40000100800 */
[-C--:B---34-:R-:W-:Y:S02]  /*14b0*/  LEA R6, P1, R8, R4.reuse, 0x1 ;  /* 0x0000000408067211 */ /* 0x098fe400078208ff */
[----:B------:R-:W-:Y:S02]  /*14c0*/  LEA R4, P0, R250, R4, 0x1 ;  /* 0x00000004fa047211 */ /* 0x000fe400078008ff */
[-C--:B--2---:R-:W-:Y:S02]  /*14d0*/  LEA.HI.X R7, R8, R12.reuse, R246, 0x1, P1 ;  /* 0x0000000c08077211 */ /* 0x084fe400008f0cf6 */
[----:B------:R-:W-:-:S03]  /*14e0*/  LEA.HI.X R5, R250, R12, R245, 0x1, P0 ;  /* 0x0000000cfa057211 */ /* 0x000fc600000f0cf5 */
[----:B------:R-:W-:Y:S01]  /*14f0*/  @!PT LDS RZ, [RZ] ;  /* 0x00000000fffff984 */ /* 0x000fe20000000800 */
[----:B------:R-:W-:Y:S01]  /*1500*/  @!PT LDS RZ, [RZ] ;  /* 0x00000000fffff984 */ /* 0x000fe20000000800 */
[----:B------:R-:W-:Y:S01]  /*1510*/  @!PT LDS RZ, [RZ] ;  /* 0x00000000fffff984 */ /* 0x000fe20000000800 */
[----:B------:R2:W-:Y:S04]  /*1520*/  LDGSTS.E.BYPASS.LTC128B.128 [R251+0x8100], [R6.64], !P5 ;  /* 0x0810000006fb7fae */ /* 0x0005e8000e901d46 */
[----:B------:R2:W-:Y:S02]  /*1530*/  LDGSTS.E.BYPASS.LTC128B.128 [R251+0xc100], [R4.64], !P3 ;  /* 0x0c10000004fb7fae */ /* 0x0005e4000d901d46 */
.L_x_1620:
[----:B------:R-:W-:Y:S05]  /*1540*/  BSYNC B0 ;  /* 0x0000000000007941 */ /* 0x000fea0003800000 */
.L_x_1619:
[----:B------:R-:W-:Y:S05]  /*1550*/  BRA.DIV ~URZ, `(.L_x_1621) ;  /* 0x000120527f007947 */ /* 0x000fea000b800000 */
[----:B--2---:R2:W3:Y:S04]  /*1560*/  SHFL.IDX PT, R12, R10, 0x1, 0x181f ;  /* 0x00381f000a0c7f89 */ /* 0x0044e800000e0000 */
[----:B----4-:R2:W4:Y:S02]  /*1570*/  SHFL.IDX PT, R4, R11, 0x1, 0x181f ;  /* 0x00381f000b047f89 */ /* 0x01052400000e0000 */
.L_x_1725:
[----:B------:R-:W-:Y:S01]  /*1580*/  IADD3 R5, R3, 0x10, RZ ;  /* 0x0000001003057810 */ /* 0x000fe20007ffe0ff */
[----:B------:R-:W-:Y:S03]  /*1590*/  BSSY B0, `(.L_x_1622) ;  /* 0x000000d000007945 */ /* 0x000fe60003800000 */
[----:B------:R-:W-:-:S13]  /*15a0*/  ISETP.GE.AND P0, PT, R5, R13, PT ;  /* 0x0000000d0500720c */ /* 0x000fda0003f06270 */
[----:B------:R-:W-:Y:S05]  /*15b0*/  @P0 BRA `(.L_x_1623) ;  /* 0x000000a000000947 */ /* 0x000fea0003800000 */
[----:B--2---:R-:W2:Y:S02]  /*15c0*/  LDL R8, [R1+0xc] ;  /* 0x00000c0001087983 */ /* 0x004ea40000100800 */
[-C--:B--2-4-:R-:W-:Y:S02]  /*15d0*/  LEA R6, P1, R8, R4.reuse, 0x1 ;  /* 0x0000000408067211 */ /* 0x094fe400078208ff */
[----:B------:R-:W-:Y:S02]  /*15e0*/  LEA R4, P0, R250, R4, 0x1 ;  /* 0x00000004fa047211 */ /* 0x000fe400078008ff */
[-C--:B---3--:R-:W-:Y:S02]  /*15f0*/  LEA.HI.X R7, R8, R12.reuse, R246, 0x1, P1 ;  /* 0x0000000c08077211 */ /* 0x088fe400008f0cf6 */
[----:B------:R-:W-:-:S03]  /*1600*/  LEA.HI.X R5, R250, R12, R245, 0x1, P0 ;  /* 0x0000000cfa057211 */ /* 0x000fc600000f0cf5 */
[----:B------:R-:W-:Y:S01]  /*1610*/  @!PT LDS RZ, [RZ] ;  /* 0x00000000fffff984 */ /* 0x000fe20000000800 */
[----:B------:R-:W-:Y:S01]  /*1620*/  @!PT LDS RZ, [RZ] ;  /* 0x00000000fffff984 */ /* 0x000fe20000000800 */
[----:B------:R-:W-:Y:S01]  /*1630*/  @!PT LDS RZ, [RZ] ;  /* 0x00000000fffff984 */ /* 0x000fe20000000800 */
[----:B------:R2:W-:Y:S04]  /*1640*/  LDGSTS.E.BYPASS.LTC128B.128 [R251+0x8900], [R6.64], !P5 ;  /* 0x0890000006fb7fae */ /* 0x0005e8000e901d46 */
[----:B------:R2:W-:Y:S02]  /*1650*/  LDGSTS.E.BYPASS.LTC128B.128 [R251+0xc900], [R4.64], !P3 ;  /* 0x0c90000004fb7fae */ /* 0x0005e4000d901d46 */
.L_x_1623:
[----:B------:R-:W-:Y:S05]  /*1660*/  BSYNC B0 ;  /* 0x0000000000007941 */ /* 0x000fea0003800000 */
.L_x_1622:
[----:B------:R-:W-:Y:S05]  /*1670*/  BRA.DIV ~URZ, `(.L_x_1624) ;  /* 0x000120027f007947 */ /* 0x000fea000b800000 */
[----:B---3--:R3:W1:Y:S02]  /*1680*/  SHFL.IDX PT, R12, R10, 0x2, 0x181f ;  /* 0x00581f000a0c7f89 */ /* 0x00866400000e0000 */
.L_x_1726:
[----:B------:R-:W-:Y:S05]  /*1690*/  BRA.DIV ~URZ, `(.L_x_1625) ;  /* 0x000120527f007947 */ /* 0x000fea000b800000 */
[----:B--2-4-:R2:W4:Y:S02]  /*16a0*/  SHFL.IDX PT, R4, R11, 0x2, 0x181f ;  /* 0x00581f000b047f89 */ /* 0x01452400000e0000 */
.L_x_1727:
[----:B------:R-:W-:Y:S01]  /*16b0*/  IADD3 R5, R3, 0x20, RZ ;  /* 0x0000002003057810 */ /* 0x000fe20007ffe0ff */
[----:B------:R-:W-:Y:S03]  /*16c0*/  BSSY B0, `(.L_x_1626) ;  /* 0x000000d000007945 */ /* 0x000fe60003800000 */
[----:B------:R-:W-:-:S13]  /*16d0*/  ISETP.GE.AND P0, PT, R5, R13, PT ;  /* 0x0000000d0500720c */ /* 0x000fda0003f06270 */
[----:B------:R-:W-:Y:S05]  /*16e0*/  @P0 BRA `(.L_x_1627) ;  /* 0x000000a000000947 */ /* 0x000fea0003800000 */
[----:B--2---:R-:W2:Y:S02]  /*16f0*/  LDL R8, [R1+0xc] ;  /* 0x00000c0001087983 */ /* 0x004ea40000100800 */
[-C--:B--2-4-:R-:W-:Y:S02]  /*1700*/  LEA R6, P1, R8, R4.reuse, 0x1 ;  /* 0x0000000408067211 */ /* 0x094fe400078208ff */
[----:B------:R-:W-:Y:S02]  /*1710*/  LEA R4, P0, R250, R4, 0x1 ;  /* 0x00000004fa047211 */ /* 0x000fe400078008ff */
[-C--:B-1----:R-:W-:Y:S02]  /*1720*/  LEA.HI.X R7, R8, R12.reuse, R246, 0x1, P1 ;  /* 0x0000000c08077211 */ /* 0x082fe400008f0cf6 */
[----:B------:R-:W-:-:S03]  /*1730*/  LEA.HI.X R5, R250, R12, R245, 0x1, P0 ;  /* 0x0000000cfa057211 */ /* 0x000fc600000f0cf5 */
[----:B------:R-:W-:Y:S01]  /*1740*/  @!PT LDS RZ, [RZ] ;  /* 0x00000000fffff984 */ /* 0x000fe20000000800 */
[----:B------:R-:W-:Y:S01]  /*1750*/  @!PT LDS RZ, [RZ] ;  /* 0x00000000fffff984 */ /* 0x000fe20000000800 */
[----:B------:R-:W-:Y:S01]  /*1760*/  @!PT LDS RZ, [RZ] ;  /* 0x00000000fffff984 */ /* 0x000fe20000000800 */
[----:B------:R1:W-:Y:S04]  /*1770*/  LDGSTS.E.BYPASS.LTC128B.128 [R251+0x9100], [R6.64], !P5 ;  /* 0x0910000006fb7fae */ /* 0x0003e8000e901d46 */
[----:B------:R1:W-:Y:S02]  /*1780*/  LDGSTS.E.BYPASS.LTC128B.128 [R251+0xd100], [R4.64], !P3 ;  /* 0x0d10000004fb7fae */ /* 0x0003e4000d901d46 */
.L_x_1627:
[----:B------:R-:W-:Y:S05]  /*1790*/  BSYNC B0 ;  /* 0x0000000000007941 */ /* 0x000fea0003800000 */
.L_x_1626:
[----:B------:R-:W-:Y:S05]  /*17a0*/  BRA.DIV ~URZ, `(.L_x_1628) ;  /* 0x00011fb27f007947 */ /* 0x000fea000b800000 */
[----:B-1----:R1:W2:Y:S04]  /*17b0*/  SHFL.IDX PT, R12, R10, 0x3, 0x181f ;  /* 0x00781f000a0c7f89 */ /* 0x0022a800000e0000 */
[----:B----4-:R1:W4:Y:S02]  /*17c0*/  SHFL.IDX PT, R4, R11, 0x3, 0x181f ;  /* 0x00781f000b047f89 */ /* 0x01032400000e0000 */
.L_x_1728:
[----:B------:R-:W-:Y:S01]  /*17d0*/  IADD3 R5, R3, 0x30, RZ ;  /* 0x0000003003057810 */ /* 0x000fe20007ffe0ff */
[----:B------:R-:W-:Y:S03]  /*17e0*/  BSSY B0, `(.L_x_1629) ;  /* 0x000000d000007945 */ /* 0x000fe60003800000 */
[----:B------:R-:W-:-:S13]  /*17f0*/  ISETP.GE.AND P0, PT, R5, R13, PT ;  /* 0x0000000d0500720c */ /* 0x000fda0003f06270 */
[----:B------:R-:W-:Y:S05]  /*1800*/  @P0 BRA `(.L_x_1630) ;  /* 0x000000a000000947 */ /* 0x000fea0003800000 */
[----:B---3--:R-:W3:Y:S02]  /*1810*/  LDL R8, [R1+0xc] ;  /* 0x00000c0001087983 */ /* 0x008ee40000100800 */
        /* <DEDUP_REMOVED lines=9> */
.L_x_1630:
[----:B------:R-:W-:Y:S05]  /*18b0*/  BSYNC B0 ;  /* 0x0000000000007941 */ /* 0x000fea0003800000 */
.L_x_1629:
[----:B------:R-:W-:Y:S05]  /*18c0*/  BRA.DIV ~URZ, `(.L_x_1631) ;  /* 0x00011f627f007947 */ /* 0x000fea000b800000 */
[----:B--2---:R2:W1:Y:S02]  /*18d0*/  SHFL.IDX PT, R12, R10, 0x4, 0x181f ;  /* 0x00981f000a0c7f89 */ /* 0x00446400000e0000 */
.L_x_1729:
[----:B------:R-:W-:Y:S05]  /*18e0*/  BRA.DIV ~URZ, `(.L_x_1632) ;  /* 0x00011fb27f007947 */ /* 0x000fea000b800000 */
[----:B----4-:R4:W2:Y:S02]  /*18f0*/  SHFL.IDX PT, R4, R11, 0x4, 0x181f ;  /* 0x00981f000b047f89 */ /* 0x0108a400000e0000 */
.L_x_1730:
[----:B------:R-:W-:Y:S01]  /*1900*/  IADD3 R5, R3, 0x40, RZ ;  /* 0x0000004003057810 */ /* 0x000fe20007ffe0ff */
[----:B------:R-:W-:Y:S03]  /*1910*/  BSSY B0, `(.L_x_1633) ;  /* 0x000000d000007945 */ /* 0x000fe60003800000 */
[----:B------:R-:W-:-:S13]  /*1920*/  ISETP.GE.AND P0, PT, R5, R13, PT ;  /* 0x0000000d0500720c */ /* 0x000fda0003f06270 */
[----:B------:R-:W-:Y:S05]  /*1930*/  @P0 BRA `(.L_x_1634) ;  /* 0x000000a000000947 */ /* 0x000fea0003800000 */
[----:B---3--:R-:W3:Y:S02]  /*1940*/  LDL R8, [R1+0xc] ;  /* 0x00000c0001087983 */ /* 0x008ee40000100800 */
[-C--:B--23--:R-:W-:Y:S02]  /*1950*/  LEA R6, P1, R8, R4.reuse, 0x1 ;  /* 0x0000000408067211 */ /* 0x08cfe400078208ff */
        /* <DEDUP_REMOVED lines=8> */
.L_x_1634:
[----:B------:R-:W-:Y:S05]  /*19e0*/  BSYNC B0 ;  /* 0x0000000000007941 */ /* 0x000fea0003800000 */
.L_x_1633:
[----:B------:R-:W-:Y:S05]  /*19f0*/  BRA.DIV ~URZ, `(.L_x_1635) ;  /* 0x00011f127f007947 */ /* 0x000fea000b800000 */
[----:B-1----:R1:W3:Y:S04]  /*1a00*/  SHFL.IDX PT, R12, R10, 0x5, 0x181f ;  /* 0x00b81f000a0c7f89 */ /* 0x0022e800000e0000 */
[----:B--2---:R1:W2:Y:S02]  /*1a10*/  SHFL.IDX PT, R4, R11, 0x5, 0x181f ;  /* 0x00b81f000b047f89 */ /* 0x0042a400000e0000 */
.L_x_1731:
[----:B------:R-:W-:Y:S01]  /*1a20*/  IADD3 R5, R3, 0x50, RZ ;  /* 0x0000005003057810 */ /* 0x000fe20007ffe0ff */
[----:B------:R-:W-:Y:S03]  /*1a30*/  BSSY B0, `(.L_x_1636) ;  /* 0x000000d000007945 */ /* 0x000fe60003800000 */
[----:B------:R-:W-:-:S13]  /*1a40*/  ISETP.GE.AND P0, PT, R5, R13, PT ;  /* 0x0000000d0500720c */ /* 0x000fda0003f06270 */
[----:B------:R-:W-:Y:S05]  /*1a50*/  @P0 BRA `(.L_x_1637) ;  /* 0x000000a000000947 */ /* 0x000fea0003800000 */
[----:B----4-:R-:W4:Y:S02]  /*1a60*/  LDL R8, [R1+0xc] ;  /* 0x00000c0001087983 */ /* 0x010f240000100800 */
        /* <DEDUP_REMOVED lines=9> */
.L_x_1637:
[----:B------:R-:W-:Y:S05]  /*1b00*/  BSYNC B0 ;  /* 0x0000000000007941 */ /* 0x000fea0003800000 */
.L_x_1636:
[----:B------:R-:W-:Y:S05]  /*1b10*/  BRA.DIV ~URZ, `(.L_x_1638) ;  /* 0x00011ec27f007947 */ /* 0x000fea000b800000 */
[----:B---3--:R3:W1:Y:S02]  /*1b20*/  SHFL.IDX PT, R12, R10, 0x6, 0x181f ;  /* 0x00d81f000a0c7f89 */ /* 0x00866400000e0000 */
.L_x_1732:
[----:B------:R-:W-:Y:S05]  /*1b30*/  BRA.DIV ~URZ, `(.L_x_1639) ;  /* 0x00011f127f007947 */ /* 0x000fea000b800000 */
[----:B--2---:R2:W3:Y:S02]  /*1b40*/  SHFL.IDX PT, R4, R11, 0x6, 0x181f ;  /* 0x00d81f000b047f89 */ /* 0x0044e400000e0000 */
.L_x_1733:
[----:B------:R-:W-:Y:S01]  /*1b50*/  IADD3 R5, R3, 0x60, RZ ;  /* 0x0000006003057810 */ /* 0x000fe20007ffe0ff */
[----:B------:R-:W-:Y:S03]  /*1b60*/  BSSY B0, `(.L_x_1640) ;  /* 0x000000d000007945 */ /* 0x000fe60003800000 */
[----:B------:R-:W-:-:S13]  /*1b70*/  ISETP.GE.AND P0, PT, R5, R13, PT ;  /* 0x0000000d0500720c */ /* 0x000fda0003f06270 */
[----:B------:R-:W-:Y:S05]  /*1b80*/  @P0 BRA `(.L_x_1641) ;  /* 0x000000a000000947 */ /* 0x000fea0003800000 */
[----:B--2---:R-:W2:Y:S02]  /*1b90*/  LDL R8, [R1+0xc] ;  /* 0x00000c0001087983 */ /* 0x004ea40000100800 */
        /* <DEDUP_REMOVED lines=9> */
.L_x_1641:
[----:B------:R-:W-:Y:S05]  /*1c30*/  BSYNC B0 ;  /* 0x0000000000007941 */ /* 0x000fea0003800000 */
.L_x_1640:
[----:B------:R-:W-:Y:S05]  /*1c40*/  BRA.DIV ~URZ, `(.L_x_1642) ;  /* 0x00011e727f007947 */ /* 0x000fea000b800000 */
[----:B-1-3--:R-:W1:Y:S04]  /*1c50*/  SHFL.IDX PT, R10, R10, 0x7, 0x181f ;  /* 0x00f81f000a0a7f89 */ /* 0x00ae6800000e0000 */
[----:B--2-4-:R-:W2:Y:S02]  /*1c60*/  SHFL.IDX PT, R11, R11, 0x7, 0x181f ;  /* 0x00f81f000b0b7f89 */ /* 0x014ea400000e0000 */
.L_x_1734:
[----:B------:R-:W3:Y:S01]  /*1c70*/  LDL R31, [R1+0xc] ;  /* 0x00000c00011f7983 */ /* 0x000ee20000100800 */
[----:B------:R-:W-:Y:S01]  /*1c80*/  IADD3 R3, R3, 0x70, RZ ;  /* 0x0000007003037810 */ /* 0x000fe20007ffe0ff */
[----:B-----5:R-:W-:-:S03]  /*1c90*/  IMAD.WIDE.U32 R142, R0, c[0x0][0x2b0], RZ ;  /* 0x0000ac00008e7a25 */ /* 0x020fc600078e00ff */
[----:B------:R-:W-:Y:S02]  /*1ca0*/  ISETP.GE.AND P2, PT, R3, R13, PT ;  /* 0x0000000d0300720c */ /* 0x000fe40003f46270 */
[----:B------:R-:W-:Y:S01]  /*1cb0*/  SHF.R.S32.HI R3, RZ, 0x1f, R0 ;  /* 0x0000001fff037819 */ /* 0x000fe20000011400 */
[----:B------:R4:W-:Y:S04]  /*1cc0*/  STL.64 [R1+0x68], R142 ;  /* 0x0000688e01007387 */ /* 0x0009e80000100a00 */
[----:B------:R-:W-:-:S04]  /*1cd0*/  IMAD R3, R3, c[0x0][0x2b0], RZ ;  /* 0x0000ac0003037a24 */ /* 0x000fc800078e02ff */
[----:B------:R-:W-:Y:S02]  /*1ce0*/  IMAD R3, R0, c[0x0][0x2b4], R3 ;  /* 0x0000ad0000037a24 */ /* 0x000fe400078e0203 */
[C---:B--2---:R-:W-:Y:S02]  /*1cf0*/  @!P2 LEA R6, P0, R250.reuse, R11, 0x1 ;  /* 0x0000000bfa06a211 */ /* 0x044fe400078008ff */
[----:B------:R-:W-:Y:S02]  /*1d00*/  IMAD.IADD R139, R143, 0x1, R3 ;  /* 0x000000018f8b7824 */ /* 0x000fe400078e0203 */
[----:B-1----:R-:W-:-:S03]  /*1d10*/  @!P2 LEA.HI.X R7, R250, R10, R245, 0x1, P0 ;  /* 0x0000000afa07a211 */ /* 0x002fc600000f0cf5 */
[----:B------:R4:W-:Y:S01]  /*1d20*/  STL [R1+0x38], R139 ;  /* 0x0000388b01007387 */ /* 0x0009e20000100800 */
[----:B---3--:R-:W-:-:S04]  /*1d30*/  @!P2 LEA R4, P1, R31, R11, 0x1 ;  /* 0x0000000b1f04a211 */ /* 0x008fc800078208ff */
[----:B------:R-:W-:-:S05]  /*1d40*/  @!P2 LEA.HI.X R5, R31, R10, R246, 0x1, P1 ;  /* 0x0000000a1f05a211 */ /* 0x000fca00008f0cf6 */
[----:B------:R-:W-:Y:S01]  /*1d50*/  @!PT LDS RZ, [RZ] ;  /* 0x00000000fffff984 */ /* 0x000fe20000000800 */
[----:B------:R-:W-:Y:S01]  /*1d60*/  @!PT LDS RZ, [RZ] ;  /* 0x00000000fffff984 */ /* 0x000fe20000000800 */
[----:B------:R-:W-:Y:S01]  /*1d70*/  @!PT LDS RZ, [RZ] ;  /* 0x00000000fffff984 */ /* 0x000fe20000000800 */
[----:B------:R4:W-:Y:S04]  /*1d80*/  @!P2 LDGSTS.E.BYPASS.LTC128B.128 [R251+0xb900], [R4.64], !P5 ;  /* 0x0b90000004fbafae */ /* 0x0009e8000e901d46 */
[----:B------:R4:W-:Y:S04]  /*1d90*/  @!P2 LDGSTS.E.BYPASS.LTC128B.128 [R251+0xf900], [R6.64], !P3 ;  /* 0x0f90000006fbafae */ /* 0x0009e8000d901d46 */
[----:B------:R-:W0:Y:S01]  /*1da0*/  LDGDEPBAR ;  /* 0x00000000000079af */ /* 0x000e220000000000 */
[----:B------:R-:W-:Y:S02]  /*1db0*/  WARPSYNC 0xffffffff ;  /* 0xffffffff00007948 */ /* 0x000fe40003800000 */
[----:B------:R-:W2:Y:S04]  /*1dc0*/  LDL R144, [R1+0x4] ;  /* 0x0000040001907983 */ /* 0x000ea80000100800 */
[----:B------:R-:W3:Y:S01]  /*1dd0*/  LDL R145, [R1+0x4c] ;  /* 0x00004c0001917983 */ /* 0x000ee20000100800 */
[----:B------:R-:W-:-:S03]  /*1de0*/  MOV R0, c[0x0][0x2b8] ;  /* 0x0000ae0000007a02 */ /* 0x000fc60000000f00 */
[----:B------:R-:W5:Y:S01]  /*1df0*/  LDL R19, [R1+0x40] ;  /* 0x0000400001137983 */ /* 0x000f620000100800 */
[----:B------:R-:W-:Y:S02]  /*1e00*/  ISETP.NE.AND P3, PT, R0, 0x1, PT ;  /* 0x000000010000780c */ /* 0x000fe40003f65270 */
[----:B------:R-:W-:Y:S01]  /*1e10*/  MOV R18, RZ ;  /* 0x000000ff00127202 */ /* 0x000fe20000000f00 */
[----:B------:R-:W-:Y:S01]  /*1e20*/  BAR.SYNC.DEFER_BLOCKING 0x0 ;  /* 0x0000000000007b1d */ /* 0x000fe20000010000 */
[----:B--2---:R-:W-:-:S05]  /*1e30*/  IMAD R3, R48, 0x40, R144 ;  /* 0x0000004030037824 */ /* 0x004fca00078e0290 */
[----:B------:R-:W-:-:S04]  /*1e40*/  IADD3 R3, R3, -0x40, RZ ;  /* 0xffffffc003037810 */ /* 0x000fc80007ffe0ff */
[C---:B------:R-:W-:Y:S02]  /*1e50*/  ISETP.GE.AND P1, PT, R3.reuse, R49, PT ;  /* 0x000000310300720c */ /* 0x040fe40003f26270 */
[----:B---3--:R-:W-:Y:S02]  /*1e60*/  IADD3 R0, R3, R145, RZ ;  /* 0x0000009103007210 */ /* 0x008fe40007ffe0ff */
[----:B------:R-:W-:-:S03]  /*1e70*/  ISETP.GT.OR P1, PT, R144, 0x3f, P1 ;  /* 0x0000003f9000780c */ /* 0x000fc60000f24670 */
[----:B----4-:R-:W-:-:S04]  /*1e80*/  @P3 IMAD.HI.U32 R4, R0, c[0x0][0x2bc], RZ ;  /* 0x0000af0000043a27 */ /* 0x010fc800078e00ff */
[----:B------:R-:W-:Y:S01]  /*1e90*/  IMAD.MOV.U32 R3, RZ, RZ, R0 ;  /* 0x000000ffff037224 */ /* 0x000fe200078e0000 */
[----:B------:R-:W-:-:S05]  /*1ea0*/  @P3 SHF.R.U32.HI R3, RZ, c[0x0][0x2c0], R4 ;  /* 0x0000b000ff033a19 */ /* 0x000fca0000011604 */
[----:B------:R-:W-:-:S04]  /*1eb0*/  @!P1 IADD3 R5, P0, R3, R142, RZ ;  /* 0x0000008e03059210 */ /* 0x000fc80007f1e0ff */
[----:B------:R-:W-:Y:S02]  /*1ec0*/  @!P1 LEA.HI.X.SX32 R4, R3, R139, 0x1, P0 ;  /* 0x0000008b03049211 */ /* 0x000fe400000f0eff */
[----:B------:R-:W-:-:S04]  /*1ed0*/  @!P1 LEA R6, P0, R5, c[0x0][0x2a0], 0x2 ;  /* 0x0000a80005069a11 */ /* 0x000fc800078010ff */
[----:B------:R-:W-:-:S05]  /*1ee0*/  @!P1 LEA.HI.X R7, R5, c[0x0][0x2a4], R4, 0x2, P0 ;  /* 0x0000a90005079a11 */ /* 0x000fca00000f1404 */
[----:B------:R1:W2:Y:S01]  /*1ef0*/  @!P1 LDG.E R18, [R6.64] ;  /* 0x0000000606129981 */ /* 0x0002a2000c1e1900 */
[----:B------:R-:W-:-:S04]  /*1f00*/  IMAD.MOV R3, RZ, RZ, -R3 ;  /* 0x000000ffff037224 */ /* 0x000fc800078e0a03 */
[----:B------:R-:W-:-:S05]  /*1f10*/  IMAD R24, R3, c[0x0][0x2b8], R0 ;  /* 0x0000ae0003187a24 */ /* 0x000fca00078e0200 */
[----:B------:R-:W-:-:S05]  /*1f20*/  SHF.R.S32.HI R13, RZ, 0x1f, R24 ;  /* 0x0000001fff0d7819 */ /* 0x000fca0000011418 */
[----:B------:R-:W-:-:S04]  /*1f30*/  IMAD R4, R13, c[0x0][0x1e0], RZ ;  /* 0x000078000d047a24 */ /* 0x000fc800078e02ff */
[C---:B------:R-:W-:Y:S02]  /*1f40*/  IMAD R4, R24.reuse, c[0x0][0x1e4], R4 ;  /* 0x0000790018047a24 */ /* 0x040fe400078e0204 */
[----:B-1----:R-:W-:-:S04]  /*1f50*/  IMAD.WIDE.U32 R6, R24, c[0x0][0x1e0], RZ ;  /* 0x0000780018067a25 */ /* 0x002fc800078e00ff */
[----:B------:R-:W-:Y:S01]  /*1f60*/  IMAD R0, R2, c[0x0][0x1e8], RZ ;  /* 0x00007a0002007a24 */ /* 0x000fe200078e02ff */
[----:B------:R-:W-:Y:S01]  /*1f70*/  IADD3 R5, R7, R4, RZ ;  /* 0x0000000407057210 */ /* 0x000fe20007ffe0ff */
[----:B------:R-:W-:Y:S02]  /*1f80*/  IMAD.MOV.U32 R4, RZ, RZ, R6 ;  /* 0x000000ffff047224 */ /* 0x000fe400078e0006 */
[----:B-----5:R-:W-:-:S04]  /*1f90*/  IMAD.WIDE.U32 R140, R19, c[0x0][0x1e8], RZ ;  /* 0x00007a00138c7a25 */ /* 0x020fc800078e00ff */
[----:B------:R-:W-:Y:S01]  /*1fa0*/  IMAD R0, R19, c[0x0][0x1ec], R0 ;  /* 0x00007b0013007a24 */ /* 0x000fe200078e0200 */
[----:B------:R-:W-:-:S04]  /*1fb0*/  SHF.R.S32.HI R8, RZ, 0x1f, R247 ;  /* 0x0000001fff087819 */ /* 0x000fc800000114f7 */
[----:B------:R-:W-:Y:S02]  /*1fc0*/  IADD3 R138, R141, R0, RZ ;  /* 0x000000008d8a7210 */ /* 0x000fe40007ffe0ff */
[----:B------:R-:W-:Y:S02]  /*1fd0*/  LEA R3, R48, 0xffffffc0, 0x6 ;  /* 0xffffffc030037811 */ /* 0x000fe400078e30ff */
[----:B------:R-:W-:-:S03]  /*1fe0*/  LEA.HI R8, R8, R247, RZ, 0x3 ;  /* 0x000000f708087211 */ /* 0x000fc600078f18ff */
[----:B------:R-:W-:Y:S01]  /*1ff0*/  IMAD.IADD R3, R49, 0x1, -R3 ;  /* 0x0000000131037824 */ /* 0x000fe200078e0a03 */
[----:B------:R-:W-:Y:S01]  /*2000*/  SHF.R.S32.HI R8, RZ, 0x3, R8 ;  /* 0x00000003ff087819 */ /* 0x000fe20000011408 */
[----:B------:R-:W-:Y:S02]  /*2010*/  IMAD R2, R2, c[0x0][0x210], RZ ;  /* 0x0000840002027a24 */ /* 0x000fe400078e02ff */
[----:B------:R-:W-:Y:S02]  /*2020*/  IMAD R13, R13, c[0x0][0x208], RZ ;  /* 0x000082000d0d7a24 */ /* 0x000fe400078e02ff */
[----:B------:R-:W-:Y:S02]  /*2030*/  IMAD R2, R19, c[0x0][0x214], R2 ;  /* 0x0000850013027a24 */ /* 0x000fe400078e0202 */
[----:B------:R-:W-:Y:S01]  /*2040*/  IMAD R13, R24, c[0x0][0x20c], R13 ;  /* 0x00008300180d7a24 */ /* 0x000fe200078e020d */
[----:B------:R-:W-:Y:S01]  /*2050*/  STL [R1+0x48], R24 ;  /* 0x0000481801007387 */ /* 0x000fe20000100800 */
[C---:B------:R-:W-:Y:S01]  /*2060*/  SHF.L.U32 R51, R31.reuse, 0x1, RZ ;  /* 0x000000011f337819 */ /* 0x040fe200000006ff */
[----:B------:R-:W-:Y:S01]  /*2070*/  IMAD.SHL.U32 R137, R250, 0x2, RZ ;  /* 0x00000002fa897824 */ /* 0x000fe200078e00ff */
[----:B------:R-:W-:-:S02]  /*2080*/  SHF.L.U64.HI R50, R31, 0x1, R246 ;  /* 0x000000011f327819 */ /* 0x000fc400000102f6 */
[----:B------:R-:W-:Y:S02]  /*2090*/  IADD3 R235, R243, 0x20, RZ ;  /* 0x00000020f3eb7810 */ /* 0x000fe40007ffe0ff */
[----:B------:R-:W-:Y:S02]  /*20a0*/  SHF.L.U64.HI R136, R250, 0x1, R245 ;  /* 0x00000001fa887819 */ /* 0x000fe400000102f5 */
[----:B--2---:R-:W-:Y:S01]  /*20b0*/  SHF.R.S32.HI R12, RZ, 0x1f, R18 ;  /* 0x0000001fff0c7819 */ /* 0x004fe20000011412 */
[----:B------:R-:W-:-:S04]  /*20c0*/  IMAD.WIDE.U32 R4, R18, c[0x0][0x1f0], R4 ;  /* 0x00007c0012047a25 */ /* 0x000fc800078e0004 */
[----:B------:R-:W-:Y:S01]  /*20d0*/  IMAD R9, R12, c[0x0][0x1f0], RZ ;  /* 0x00007c000c097a24 */ /* 0x000fe200078e02ff */
[----:B------:R-:W-:-:S03]  /*20e0*/  IADD3 R0, P0, R4, R140, RZ ;  /* 0x0000008c04007210 */ /* 0x000fc60007f1e0ff */
[----:B------:R-:W-:-:S05]  /*20f0*/  IMAD R9, R18, c[0x0][0x1f4], R9 ;  /* 0x00007d0012097a24 */ /* 0x000fca00078e0209 */
[----:B------:R-:W-:Y:S02]  /*2100*/  IADD3.X R9, R138, R5, R9, P0, !PT ;  /* 0x000000058a097210 */ /* 0x000fe400007fe409 */
[----:B------:R-:W-:-:S04]  /*2110*/  LEA R10, P0, R0, c[0x0][0x1c8], 0x1 ;  /* 0x00007200000a7a11 */ /* 0x000fc800078008ff */
[----:B------:R-:W-:Y:S01]  /*2120*/  LEA.HI.X R9, R0, c[0x0][0x1cc], R9, 0x1, P0 ;  /* 0x0000730000097a11 */ /* 0x000fe200000f0c09 */
[----:B------:R-:W1:Y:S01]  /*2130*/  SHFL.IDX PT, R16, R10, RZ, 0x181f ;  /* 0x00181fff0a107589 */ /* 0x000e6200000e0000 */
[----:B------:R-:W-:-:S03]  /*2140*/  IADD3 R0, -R8, R3, RZ ;  /* 0x0000000308007210 */ /* 0x000fc60007ffe1ff */
[----:B------:R-:W2:Y:S01]  /*2150*/  SHFL.IDX PT, R8, R9, RZ, 0x181f ;  /* 0x00181fff09087589 */ /* 0x000ea200000e0000 */
[----:B------:R-:W-:-:S03]  /*2160*/  ISETP.GE.AND P5, PT, R0, 0x1, PT ;  /* 0x000000010000780c */ /* 0x000fc60003fa6270 */
[----:B------:R-:W3:Y:S04]  /*2170*/  SHFL.IDX PT, R6, R10, 0x1, 0x181f ;  /* 0x00381f000a067f89 */ /* 0x000ee800000e0000 */
[----:B------:R-:W4:Y:S01]  /*2180*/  SHFL.IDX PT, R7, R9, 0x1, 0x181f ;  /* 0x00381f0009077f89 */ /* 0x000f2200000e0000 */
[----:B------:R-:W-:-:S05]  /*2190*/  ISETP.GE.AND P2, PT, R0, 0x11, PT ;  /* 0x000000110000780c */ /* 0x000fca0003f46270 */
[C---:B------:R-:W-:Y:S01]  /*21a0*/  @P5 ISETP.GE.AND P1, PT, R31.reuse, c[0x0][0x1d4], PT ;  /* 0x000075001f005a0c */ /* 0x040fe20003f26270 */
[----:B------:R-:W5:Y:S01]  /*21b0*/  SHFL.IDX PT, R4, R10, 0x2, 0x181f ;  /* 0x00581f000a047f89 */ /* 0x000f6200000e0000 */
[----:B-1----:R-:W-:-:S04]  /*21c0*/  @P5 LEA R14, P0, R31, R16, 0x1 ;  /* 0x000000101f0e5211 */ /* 0x002fc800078008ff */
[----:B--2---:R-:W-:Y:S01]  /*21d0*/  @P5 LEA.HI.X R15, R31, R8, R246, 0x1, P0 ;  /* 0x000000081f0f5211 */ /* 0x004fe200000f0cf6 */
[----:B------:R-:W1:Y:S06]  /*21e0*/  SHFL.IDX PT, R5, R9, 0x2, 0x181f ;  /* 0x00581f0009057f89 */ /* 0x000e6c00000e0000 */
[----:B------:R3:W-:Y:S01]  /*21f0*/  @P5 LDGSTS.E.BYPASS.LTC128B.128 [R251+0x4100], [R14.64], !P1 ;  /* 0x041000000efb5fae */ /* 0x0007e2000c901d46 */
[C---:B------:R-:W-:Y:S02]  /*2200*/  @P5 LEA R16, P1, R250.reuse, R16, 0x1 ;  /* 0x00000010fa105211 */ /* 0x040fe400078208ff */
[----:B------:R-:W-:-:S02]  /*2210*/  @P5 ISETP.GE.AND P0, PT, R250, c[0x0][0x1d4], PT ;  /* 0x00007500fa005a0c */ /* 0x000fc40003f06270 */
[----:B------:R-:W-:Y:S02]  /*2220*/  @P5 LEA.HI.X R17, R250, R8, R245, 0x1, P1 ;  /* 0x00000008fa115211 */ /* 0x000fe400008f0cf5 */
[C---:B------:R-:W-:Y:S01]  /*2230*/  @P2 ISETP.GE.AND P1, PT, R31.reuse, c[0x0][0x1d4], PT ;  /* 0x000075001f002a0c */ /* 0x040fe20003f26270 */
[----:B------:R-:W2:Y:S04]  /*2240*/  SHFL.IDX PT, R10, R10, 0x3, 0x181f ;  /* 0x00781f000a0a7f89 */ /* 0x000ea800000e0000 */
[----:B------:R-:W1:Y:S04]  /*2250*/  SHFL.IDX PT, R9, R9, 0x3, 0x181f ;  /* 0x00781f0009097f89 */ /* 0x000e6800000e0000 */
[----:B------:R1:W-:Y:S01]  /*2260*/  @P5 LDGSTS.E.BYPASS.LTC128B.128 [R251+0x6100], [R16.64], !P0 ;  /* 0x0610000010fb5fae */ /* 0x0003e2000c101d46 */
[----:B---3--:R-:W-:-:S04]  /*2270*/  @P2 LEA R14, P6, R31, R6, 0x1 ;  /* 0x000000061f0e2211 */ /* 0x008fc800078c08ff */
[-C--:B----4-:R-:W-:Y:S02]  /*2280*/  @P2 LEA.HI.X R15, R31, R7.reuse, R246, 0x1, P6 ;  /* 0x000000071f0f2211 */ /* 0x090fe400030f0cf6 */
[----:B------:R-:W-:Y:S02]  /*2290*/  ISETP.GE.AND P6, PT, R0, 0x21, PT ;  /* 0x000000210000780c */ /* 0x000fe40003fc6270 */
[C---:B------:R-:W-:Y:S01]  /*22a0*/  @P2 LEA R6, P0, R250.reuse, R6, 0x1 ;  /* 0x00000006fa062211 */ /* 0x040fe200078008ff */
[----:B------:R5:W-:Y:S01]  /*22b0*/  @P2 LDGSTS.E.BYPASS.LTC128B.128 [R251+0x4900], [R14.64], !P1 ;  /* 0x049000000efb2fae */ /* 0x000be2000c901d46 */
[C---:B------:R-:W-:Y:S02]  /*22c0*/  @P2 ISETP.GE.AND P1, PT, R250.reuse, c[0x0][0x1d4], PT ;  /* 0x00007500fa002a0c */ /* 0x040fe40003f26270 */
[----:B------:R-:W-:-:S07]  /*22d0*/  @P2 LEA.HI.X R7, R250, R7, R245, 0x1, P0 ;  /* 0x00000007fa072211 */ /* 0x000fce00000f0cf5 */
[----:B------:R-:W-:-:S04]  /*22e0*/  @P6 ISETP.GE.AND P0, PT, R31, c[0x0][0x1d4], PT ;  /* 0x000075001f006a0c */ /* 0x000fc80003f06270 */
[----:B------:R2:W-:Y:S01]  /*22f0*/  @P2 LDGSTS.E.BYPASS.LTC128B.128 [R251+0x6900], [R6.64], !P1 ;  /* 0x0690000006fb2fae */ /* 0x0005e2000c901d46 */
[----:B-----5:R-:W-:-:S04]  /*2300*/  @P6 LEA R14, P5, R31, R4, 0x1 ;  /* 0x000000041f0e6211 */ /* 0x020fc800078a08ff */
[-C--:B-1----:R-:W-:Y:S02]  /*2310*/  @P6 LEA.HI.X R15, R31, R5.reuse, R246, 0x1, P5 ;  /* 0x000000051f0f6211 */ /* 0x082fe400028f0cf6 */
[----:B------:R-:W-:Y:S02]  /*2320*/  ISETP.GE.AND P5, PT, R0, 0x31, PT ;  /* 0x000000310000780c */ /* 0x000fe40003fa6270 */
[C---:B------:R-:W-:Y:S01]  /*2330*/  @P6 LEA R4, P2, R250.reuse, R4, 0x1 ;  /* 0x00000004fa046211 */ /* 0x040fe200078408ff */
[----:B------:R1:W-:Y:S03]  /*2340*/  @P6 LDGSTS.E.BYPASS.LTC128B.128 [R251+0x5100], [R14.64], !P0 ;  /* 0x051000000efb6fae */ /* 0x0003e6000c101d46 */
[C---:B------:R-:W-:Y:S02]  /*2350*/  @P6 LEA.HI.X R5, R250.reuse, R5, R245, 0x1, P2 ;  /* 0x00000005fa056211 */ /* 0x040fe400010f0cf5 */
[----:B------:R-:W-:-:S05]  /*2360*/  @P6 ISETP.GE.AND P2, PT, R250, c[0x0][0x1d4], PT ;  /* 0x00007500fa006a0c */ /* 0x000fca0003f46270 */
[CC--:B--2---:R-:W-:Y:S02]  /*2370*/  @P5 LEA R6, P1, R31.reuse, R10.reuse, 0x1 ;  /* 0x0000000a1f065211 */ /* 0x0c4fe400078208ff */
[C---:B------:R-:W-:Y:S02]  /*2380*/  @P5 LEA R10, P0, R250.reuse, R10, 0x1 ;  /* 0x0000000afa0a5211 */ /* 0x040fe400078008ff */
[CC--:B------:R-:W-:Y:S02]  /*2390*/  @P5 LEA.HI.X R7, R31.reuse, R9.reuse, R246, 0x1, P1 ;  /* 0x000000091f075211 */ /* 0x0c0fe400008f0cf6 */
[----:B------:R-:W-:Y:S02]  /*23a0*/  @P5 ISETP.GE.AND P1, PT, R31, c[0x0][0x1d4], PT ;  /* 0x000075001f005a0c */ /* 0x000fe40003f26270 */
[C---:B------:R-:W-:Y:S01]  /*23b0*/  @P5 LEA.HI.X R11, R250.reuse, R9, R245, 0x1, P0 ;  /* 0x00000009fa0b5211 */ /* 0x040fe200000f0cf5 */
[----:B------:R2:W-:Y:S01]  /*23c0*/  @P6 LDGSTS.E.BYPASS.LTC128B.128 [R251+0x7100], [R4.64], !P2 ;  /* 0x0710000004fb6fae */ /* 0x0005e2000d101d46 */
[----:B------:R-:W-:-:S09]  /*23d0*/  @P5 ISETP.GE.AND P0, PT, R250, c[0x0][0x1d4], PT ;  /* 0x00007500fa005a0c */ /* 0x000fd20003f06270 */
[----:B------:R2:W-:Y:S04]  /*23e0*/  @P5 LDGSTS.E.BYPASS.LTC128B.128 [R251+0x5900], [R6.64], !P1 ;  /* 0x0590000006fb5fae */ /* 0x0005e8000c901d46 */
[----:B------:R3:W-:Y:S04]  /*23f0*/  @P5 LDGSTS.E.BYPASS.LTC128B.128 [R251+0x7900], [R10.64], !P0 ;  /* 0x079000000afb5fae */ /* 0x0007e8000c101d46 */
[----:B------:R-:W0:Y:S01]  /*2400*/  LDGDEPBAR ;  /* 0x00000000000079af */ /* 0x000e220000000000 */
[----:B------:R-:W-:-:S04]  /*2410*/  DEPBAR.LE SB0, 0x1 ;  /* 0x000080400000791a */ /* 0x000fc80000000000 */
[----:B------:R-:W-:-:S04]  /*2420*/  DEPBAR.LE SB0, 0x0 ;  /* 0x000080000000791a */ /* 0x000fc80000000000 */
[----:B------:R-:W-:Y:S01]  /*2430*/  BAR.SYNC.DEFER_BLOCKING 0x0 ;  /* 0x0000000000007b1d */ /* 0x000fe20000010000 */
[----:B------:R-:W-:Y:S01]  /*2440*/  IMAD.WIDE.U32 R16, R19, c[0x0][0x210], RZ ;  /* 0x0000840013107a25 */ /* 0x000fe200078e00ff */
[----:B------:R-:W-:-:S03]  /*2450*/  SHF.R.S32.HI R19, RZ, 0x1f, R247 ;  /* 0x0000001fff137819 */ /* 0x000fc600000114f7 */
[----:B-1----:R-:W-:Y:S01]  /*2460*/  IMAD.WIDE.U32 R14, R24, c[0x0][0x208], RZ ;  /* 0x00008200180e7a25 */ /* 0x002fe200078e00ff */
[----:B------:R-:W-:-:S03]  /*2470*/  LEA.HI R19, R19, R247, RZ, 0x3 ;  /* 0x000000f713137211 */ /* 0x000fc600078f18ff */
[----:B------:R-:W-:Y:S01]  /*2480*/  IMAD.IADD R15, R15, 0x1, R13 ;  /* 0x000000010f0f7824 */ /* 0x000fe200078e020d */
[----:B------:R-:W-:Y:S01]  /*2490*/  LOP3.LUT R19, R19, 0xfffffff8, RZ, 0xc0, !PT ;  /* 0xfffffff813137812 */ /* 0x000fe200078ec0ff */
[----:B------:R-:W-:Y:S01]  /*24a0*/  IMAD R30, R12, c[0x0][0x218], RZ ;  /* 0x000086000c1e7a24 */ /* 0x000fe200078e02ff */
[----:B------:R-:W-:Y:S04]  /*24b0*/  LDSM.16.M88.4 R52, [R244+0x2000] ;  /* 0x00200000f434783b */ /* 0x000fe80000000200 */
[----:B---3--:R-:W1:Y:S04]  /*24c0*/  LDSM.16.M88.4 R8, [R243+0x1800] ;  /* 0x00180000f308783b */ /* 0x008e680000000200 */
[----:B------:R-:W3:Y:S01]  /*24d0*/  LDSM.16.M88.4 R100, [R244] ;  /* 0x00000000f464783b */ /* 0x000ee20000000200 */
[----:B------:R-:W-:Y:S01]  /*24e0*/  IADD3 R19, -R19, R247, RZ ;  /* 0x000000f713137210 */ /* 0x000fe20007ffe1ff */
[----:B------:R-:W-:-:S02]  /*24f0*/  IMAD.WIDE.U32 R12, R18, c[0x0][0x218], R14 ;  /* 0x00008600120c7a25 */ /* 0x000fc400078e000e */
[----:B------:R-:W-:Y:S01]  /*2500*/  STL [R1+0x44], R18 ;  /* 0x0000441201007387 */ /* 0x000fe20000100800 */
[----:B------:R-:W-:Y:S01]  /*2510*/  R2P PR, R19, 0x6 ;  /* 0x0000000613007804 */ /* 0x000fe20000000000 */
[----:B------:R-:W-:Y:S01]  /*2520*/  IMAD.IADD R2, R17, 0x1, R2 ;  /* 0x0000000111027824 */ /* 0x000fe200078e0202 */
[----:B------:R-:W-:Y:S01]  /*2530*/  IADD3 R12, P0, R12, R16, RZ ;  /* 0x000000100c0c7210 */ /* 0x000fe20007f1e0ff */
[----:B------:R-:W-:Y:S01]  /*2540*/  IMAD R30, R18, c[0x0][0x21c], R30 ;  /* 0x00008700121e7a24 */ /* 0x000fe200078e021e */
[----:B------:R-:W-:Y:S04]  /*2550*/  STL.64 [R1+0x60], R140 ;  /* 0x0000608c01007387 */ /* 0x000fe80000100a00 */
[----:B------:R-:W-:Y:S01]  /*2560*/  STL [R1+0x34], R138 ;  /* 0x0000348a01007387 */ /* 0x000fe20000100800 */
[----:B------:R-:W-:-:S03]  /*2570*/  IADD3.X R30, R2, R13, R30, P0, !PT ;  /* 0x0000000d021e7210 */ /* 0x000fc600007fe41e */
[----:B------:R-:W-:Y:S04]  /*2580*/  STL.64 [R1+0x58], R16 ;  /* 0x0000581001007387 */ /* 0x000fe80000100a00 */
[----:B------:R4:W-:Y:S04]  /*2590*/  STL [R1+0x30], R2 ;  /* 0x0000300201007387 */ /* 0x0009e80000100800 */
[----:B------:R-:W-:Y:S04]  /*25a0*/  LDSM.16.M88.4 R36, [R243] ;  /* 0x00000000f324783b */ /* 0x000fe80000000200 */
[----:B------:R-:W-:Y:S04]  /*25b0*/  LDSM.16.M88.4 R68, [R243+0x800] ;  /* 0x00080000f344783b */ /* 0x000fe80000000200 */
[----:B------:R-:W-:Y:S04]  /*25c0*/  LDSM.16.M88.4 R108, [R243+0x1000] ;  /* 0x00100000f36c783b */ /* 0x000fe80000000200 */
[----:B------:R-:W-:Y:S01]  /*25d0*/  LDSM.16.M88.4 R24, [R242+0x2000] ;  /* 0x00200000f218783b */ /* 0x000fe20000000200 */
[----:B----4-:R-:W-:-:S04]  /*25e0*/  LEA R2, P0, R12, c[0x0][0x1f8], 0x1 ;  /* 0x00007e000c027a11 */ /* 0x010fc800078008ff */
[----:B------:R-:W-:Y:S01]  /*25f0*/  LEA.HI.X R30, R12, c[0x0][0x1fc], R30, 0x1, P0 ;  /* 0x00007f000c1e7a11 */ /* 0x000fe200000f0c1e */
[----:B------:R-:W4:Y:S04]  /*2600*/  SHFL.IDX PT, R44, R2, RZ, 0x181f ;  /* 0x00181fff022c7589 */ /* 0x000f2800000e0000 */
[----:B------:R-:W5:Y:S04]  /*2610*/  SHFL.IDX PT, R40, R2, 0x1, 0x181f ;  /* 0x00381f0002287f89 */ /* 0x000f6800000e0000 */
[----:B------:R-:W2:Y:S04]  /*2620*/  SHFL.IDX PT, R29, R30, RZ, 0x181f ;  /* 0x00181fff1e1d7589 */ /* 0x000ea800000e0000 */
[----:B------:R-:W2:Y:S04]  /*2630*/  SHFL.IDX PT, R32, R2, 0x2, 0x181f ;  /* 0x00581f0002207f89 */ /* 0x000ea800000e0000 */
[----:B------:R-:W2:Y:S01]  /*2640*/  SHFL.IDX PT, R28, R30, 0x1, 0x181f ;  /* 0x00381f001e1c7f89 */ /* 0x000ea200000e0000 */
[-C--:B-1----:R-:W-:Y:S03]  /*2650*/  HMMA.16816.F32 R56, R52, R8.reuse, RZ ;  /* 0x000000083438723c */ /* 0x082fe600000018ff */
[----:B------:R-:W-:Y:S05]  /*2660*/  SHFL.IDX PT, R2, R2, 0x3, 0x181f ;  /* 0x00781f0002027f89 */ /* 0x000fea00000e0000 */
[----:B---3--:R-:W-:Y:S01]  /*2670*/  HMMA.16816.F32 R104, R100, R8, RZ ;  /* 0x000000086468723c */ /* 0x008fe200000018ff */
[----:B------:R-:W1:Y:S04]  /*2680*/  SHFL.IDX PT, R8, R30, 0x2, 0x181f ;  /* 0x00581f001e087f89 */ /* 0x000e6800000e0000 */
[----:B------:R-:W3:Y:S01]  /*2690*/  SHFL.IDX PT, R30, R30, 0x3, 0x181f ;  /* 0x00781f001e1e7f89 */ /* 0x000ee200000e0000 */
[----:B----4-:R-:W-:-:S02]  /*26a0*/  IADD3 R46, P0, R44, R51, RZ ;  /* 0x000000332c2e7210 */ /* 0x010fc40007f1e0ff */
[----:B------:R-:W-:Y:S02]  /*26b0*/  IADD3 R44, P5, R44, R137, RZ ;  /* 0x000000892c2c7210 */ /* 0x000fe40007fbe0ff */
[----:B------:R-:W-:Y:S02]  /*26c0*/  @P1 IADD3 R235, R243, -0x20, RZ ;  /* 0xffffffe0f3eb1810 */ /* 0x000fe40007ffe0ff */
[C---:B-----5:R-:W-:Y:S02]  /*26d0*/  IADD3 R42, P1, R40.reuse, R51, RZ ;  /* 0x00000033282a7210 */ /* 0x060fe40007f3e0ff */
[CC--:B--2---:R-:W-:Y:S01]  /*26e0*/  IADD3.X R47, R29.reuse, R50.reuse, RZ, P0, !PT ;  /* 0x000000321d2f7210 */ /* 0x0c4fe200007fe4ff */
[--C-:B------:R-:W-:Y:S01]  /*26f0*/  IMAD.X R45, R29, 0x1, R136.reuse, P5 ;  /* 0x000000011d2d7824 */ /* 0x100fe200028e0688 */
[----:B------:R-:W-:Y:S02]  /*2700*/  IADD3 R40, P0, R40, R137, RZ ;  /* 0x0000008928287210 */ /* 0x000fe40007f1e0ff */
[----:B------:R-:W-:Y:S01]  /*2710*/  ISETP.GE.AND P6, PT, R31, c[0x0][0x1d4], PT ;  /* 0x000075001f007a0c */ /* 0x000fe20003fc6270 */
[----:B------:R-:W-:Y:S01]  /*2720*/  HMMA.16816.F32 R20, R52, R36, RZ ;  /* 0x000000243414723c */ /* 0x000fe200000018ff */
[----:B------:R-:W-:Y:S01]  /*2730*/  IADD3 R34, P5, R32, R51, RZ ;  /* 0x0000003320227210 */ /* 0x000fe20007fbe0ff */
[----:B------:R-:W2:Y:S01]  /*2740*/  LDSM.16.M88.4 R96, [R235] ;  /* 0x00000000eb60783b */ /* 0x000ea20000000200 */
[C---:B------:R-:W-:Y:S01]  /*2750*/  IADD3.X R43, R28.reuse, R50, RZ, P1, !PT ;  /* 0x000000321c2b7210 */ /* 0x040fe20000ffe4ff */
[----:B------:R-:W-:Y:S01]  /*2760*/  IMAD.X R41, R28, 0x1, R136, P0 ;  /* 0x000000011c297824 */ /* 0x000fe200000e0688 */
[----:B------:R-:W-:Y:S01]  /*2770*/  IADD3 R32, P1, R32, R137, RZ ;  /* 0x0000008920207210 */ /* 0x000fe20007f3e0ff */
[----:B------:R-:W4:Y:S01]  /*2780*/  LDSM.16.M88.4 R92, [R235+0x800] ;  /* 0x00080000eb5c783b */ /* 0x000f220000000200 */
[----:B------:R-:W-:-:S02]  /*2790*/  ISETP.LT.OR P0, PT, R0, 0x1, P6 ;  /* 0x000000010000780c */ /* 0x000fc40003701670 */
[CC--:B-1----:R-:W-:Y:S01]  /*27a0*/  IADD3.X R35, R8.reuse, R50.reuse, RZ, P5, !PT ;  /* 0x0000003208237210 */ /* 0x0c2fe20002ffe4ff */
[----:B------:R-:W-:Y:S01]  /*27b0*/  IMAD.X R33, R8, 0x1, R136, P1 ;  /* 0x0000000108217824 */ /* 0x000fe200008e0688 */
[----:B------:R-:W-:Y:S01]  /*27c0*/  IADD3 R28, P5, R2, R51, RZ ;  /* 0x00000033021c7210 */ /* 0x000fe20007fbe0ff */
[C---:B------:R-:W-:Y:S01]  /*27d0*/  HMMA.16816.F32 R76, R52.reuse, R68, RZ ;  /* 0x00000044344c723c */ /* 0x040fe200000018ff */
[----:B------:R-:W-:Y:S01]  /*27e0*/  ISETP.GE.AND P1, PT, R250, c[0x0][0x1d4], PT ;  /* 0x00007500fa007a0c */ /* 0x000fe20003f26270 */
[----:B------:R-:W1:Y:S01]  /*27f0*/  LDSM.16.M88.4 R16, [R235+0x1000] ;  /* 0x00100000eb10783b */ /* 0x000e620000000200 */
[----:B---3--:R-:W-:Y:S02]  /*2800*/  IADD3.X R29, R30, R50, RZ, P5, !PT ;  /* 0x000000321e1d7210 */ /* 0x008fe40002ffe4ff */
[C---:B------:R-:W-:Y:S01]  /*2810*/  ISETP.LT.OR P5, PT, R0.reuse, 0x1, P1 ;  /* 0x000000010000780c */ /* 0x040fe20000fa1670 */
[----:B------:R-:W3:Y:S02]  /*2820*/  LDSM.16.M88.4 R12, [R235+0x1800] ;  /* 0x00180000eb0c783b */ /* 0x000ee40000000200 */
[C---:B------:R-:W-:Y:S08]  /*2830*/  HMMA.16816.F32 R64, R52.reuse, R108, RZ ;  /* 0x0000006c3440723c */ /* 0x040ff000000018ff */
[C---:B------:R-:W-:Y:S08]  /*2840*/  HMMA.16816.F32 R84, R52.reuse, R38, RZ ;  /* 0x000000263454723c */ /* 0x040ff000000018ff */
[C---:B------:R-:W-:Y:S08]  /*2850*/  HMMA.16816.F32 R72, R52.reuse, R70, RZ ;  /* 0x000000463448723c */ /* 0x040ff000000018ff */
[----:B------:R-:W-:Y:S08]  /*2860*/  HMMA.16816.F32 R60, R52, R110, RZ ;  /* 0x0000006e343c723c */ /* 0x000ff000000018ff */
[C---:B------:R-:W-:Y:S08]  /*2870*/  HMMA.16816.F32 R4, R100.reuse, R36, RZ ;  /* 0x000000246404723c */ /* 0x040ff000000018ff */
[C---:B------:R-:W-:Y:S08]  /*2880*/  HMMA.16816.F32 R80, R100.reuse, R68, RZ ;  /* 0x000000446450723c */ /* 0x040ff000000018ff */
[C---:B------:R-:W-:Y:S08]  /*2890*/  HMMA.16816.F32 R112, R100.reuse, R108, RZ ;  /* 0x0000006c6470723c */ /* 0x040ff000000018ff */
[C---:B------:R-:W-:Y:S08]  /*28a0*/  HMMA.16816.F32 R36, R100.reuse, R38, RZ ;  /* 0x000000266424723c */ /* 0x040ff000000018ff */
[C---:B------:R-:W-:Y:S08]  /*28b0*/  HMMA.16816.F32 R68, R100.reuse, R70, RZ ;  /* 0x000000466444723c */ /* 0x040ff000000018ff */
[----:B------:R-:W-:Y:S08]  /*28c0*/  HMMA.16816.F32 R108, R100, R110, RZ ;  /* 0x0000006e646c723c */ /* 0x000ff000000018ff */
[-C--:B------:R-:W-:Y:S08]  /*28d0*/  HMMA.16816.F32 R52, R52, R10.reuse, RZ ;  /* 0x0000000a3434723c */ /* 0x080ff000000018ff */
[----:B------:R-:W-:Y:S01]  /*28e0*/  HMMA.16816.F32 R100, R100, R10, RZ ;  /* 0x0000000a6464723c */ /* 0x000fe200000018ff */
[----:B------:R-:W5:Y:S04]  /*28f0*/  LDSM.16.M88.4 R8, [R242] ;  /* 0x00000000f208783b */ /* 0x000f680000000200 */
[----:B------:R-:W-:Y:S01]  /*2900*/  @!PT LDS RZ, [RZ] ;  /* 0x00000000fffff984 */ /* 0x000fe20000000800 */
[----:B------:R-:W-:Y:S01]  /*2910*/  @!PT LDS RZ, [RZ] ;  /* 0x00000000fffff984 */ /* 0x000fe20000000800 */
[----:B------:R-:W-:Y:S01]  /*2920*/  @!PT LDS RZ, [RZ] ;  /* 0x00000000fffff984 */ /* 0x000fe20000000800 */
[----:B------:R1:W-:Y:S01]  /*2930*/  LDGSTS.E.BYPASS.LTC128B.128 [R251+0x100], [R46.64], !P0 ;  /* 0x001000002efb7fae */ /* 0x0003e2000c101d46 */
[----:B------:R-:W-:-:S03]  /*2940*/  ISETP.LT.OR P0, PT, R0, 0x11, P6 ;  /* 0x000000110000780c */ /* 0x000fc60003701670 */
[----:B------:R1:W-:Y:S01]  /*2950*/  LDGSTS.E.BYPASS.LTC128B.128 [R251+0x2100], [R44.64], !P5 ;  /* 0x021000002cfb7fae */ /* 0x0003e2000e901d46 */
[----:B------:R-:W-:-:S09]  /*2960*/  ISETP.LT.OR P5, PT, R0, 0x11, P1 ;  /* 0x000000110000780c */ /* 0x000fd20000fa1670 */
[----:B------:R1:W-:Y:S01]  /*2970*/  LDGSTS.E.BYPASS.LTC128B.128 [R251+0x900], [R42.64], !P0 ;  /* 0x009000002afb7fae */ /* 0x0003e2000c101d46 */
[----:B------:R-:W-:-:S03]  /*2980*/  ISETP.LT.OR P0, PT, R0, 0x21, P6 ;  /* 0x000000210000780c */ /* 0x000fc60003701670 */
[----:B------:R1:W-:Y:S01]  /*2990*/  LDGSTS.E.BYPASS.LTC128B.128 [R251+0x2900], [R40.64], !P5 ;  /* 0x0290000028fb7fae */ /* 0x0003e2000e901d46 */
[C---:B------:R-:W-:Y:S02]  /*29a0*/  ISETP.LT.OR P5, PT, R0.reuse, 0x31, P6 ;  /* 0x000000310000780c */ /* 0x040fe400037a1670 */
[C---:B------:R-:W-:Y:S02]  /*29b0*/  ISETP.LT.OR P6, PT, R0.reuse, 0x21, P1 ;  /* 0x000000210000780c */ /* 0x040fe40000fc1670 */
[----:B------:R-:W-:Y:S02]  /*29c0*/  ISETP.LT.OR P1, PT, R0, 0x31, P1 ;  /* 0x000000310000780c */ /* 0x000fe40000f21670 */
[----:B------:R-:W-:-:S03]  /*29d0*/  MOV R0, 0x40 ;  /* 0x0000004000007802 */ /* 0x000fc60000000f00 */
[----:B------:R1:W-:Y:S01]  /*29e0*/  LDGSTS.E.BYPASS.LTC128B.128 [R251+0x1100], [R34.64], !P0 ;  /* 0x0110000022fb7fae */ /* 0x0003e2000c101d46 */
[----:B------:R-:W-:-:S04]  /*29f0*/  SEL R0, R0, 0xffffffc0, !P2 ;  /* 0xffffffc000007807 */ /* 0x000fc80005000000 */
[----:B------:R-:W-:Y:S01]  /*2a00*/  IADD3 R234, R243, R0, RZ ;  /* 0x00000000f3ea7210 */ /* 0x000fe20007ffe0ff */
[----:B------:R3:W-:Y:S01]  /*2a10*/  LDGSTS.E.BYPASS.LTC128B.128 [R251+0x3100], [R32.64], !P6 ;  /* 0x0310000020fb7fae */ /* 0x0007e2000f101d46 */
[C---:B--2---:R-:W-:Y:S03]  /*2a20*/  HMMA.16816.F32 R20, R24.reuse, R96, R20 ;  /* 0x000000601814723c */ /* 0x044fe60000001814 */
[----:B------:R2:W-:Y:S05]  /*2a30*/  LDGSTS.E.BYPASS.LTC128B.128 [R251+0x1900], [R28.64], !P5 ;  /* 0x019000001cfb7fae */ /* 0x0005ea000e901d46 */
[----:B----4-:R-:W-:Y:S01]  /*2a40*/  HMMA.16816.F32 R76, R24, R92, R76 ;  /* 0x0000005c184c723c */ /* 0x010fe2000000184c */
[----:B-1----:R-:W-:-:S05]  /*2a50*/  IADD3 R34, P0, R2, R137, RZ ;  /* 0x0000008902227210 */ /* 0x002fca0007f1e0ff */
[----:B------:R-:W-:Y:S02]  /*2a60*/  IMAD.X R35, R30, 0x1, R136, P0 ;  /* 0x000000011e237824 */ /* 0x000fe400000e0688 */
[C---:B------:R-:W-:Y:S03]  /*2a70*/  HMMA.16816.F32 R64, R24.reuse, R16, R64 ;  /* 0x000000101840723c */ /* 0x040fe60000001840 */
[----:B------:R1:W-:Y:S05]  /*2a80*/  LDGSTS.E.BYPASS.LTC128B.128 [R251+0x3900], [R34.64], !P1 ;  /* 0x0390000022fb7fae */ /* 0x0003ea000c901d46 */
[C---:B---3--:R-:W-:Y:S01]  /*2a90*/  HMMA.16816.F32 R56, R24.reuse, R12, R56 ;  /* 0x0000000c1838723c */ /* 0x048fe20000001838 */
[----:B------:R-:W-:Y:S07]  /*2aa0*/  LDSM.16.M88.4 R88, [R234] ;  /* 0x00000000ea58783b */ /* 0x000fee0000000200 */
[C---:B------:R-:W-:Y:S08]  /*2ab0*/  HMMA.16816.F32 R84, R24.reuse, R98, R84 ;  /* 0x000000621854723c */ /* 0x040ff00000001854 */
[C---:B------:R-:W-:Y:S08]  /*2ac0*/  HMMA.16816.F32 R72, R24.reuse, R94, R72 ;  /* 0x0000005e1848723c */ /* 0x040ff00000001848 */
[C---:B------:R-:W-:Y:S08]  /*2ad0*/  HMMA.16816.F32 R60, R24.reuse, R18, R60 ;  /* 0x00000012183c723c */ /* 0x040ff0000000183c */
[----:B------:R-:W-:Y:S01]  /*2ae0*/  HMMA.16816.F32 R52, R24, R14, R52 ;  /* 0x0000000e1834723c */ /* 0x000fe20000001834 */
[----:B------:R-:W3:Y:S01]  /*2af0*/  LDSM.16.M88.4 R24, [R241] ;  /* 0x00000000f118783b */ /* 0x000ee20000000200 */
[----:B------:R-:W-:-:S03]  /*2b00*/  IADD3 R2, R235, 0x2000, RZ ;  /* 0x00002000eb027810 */ /* 0x000fc60007ffe0ff */
[----:B------:R-:W-:Y:S03]  /*2b10*/  LDSM.16.M88.4 R124, [R240] ;  /* 0x00000000f07c783b */ /* 0x000fe60000000200 */
[C---:B-----5:R-:W-:Y:S01]  /*2b20*/  HMMA.16816.F32 R4, R8.reuse, R96, R4 ;  /* 0x000000600804723c */ /* 0x060fe20000001804 */
[----:B------:R-:W-:Y:S01]  /*2b30*/  IADD3 R232, R2, R0, RZ ;  /* 0x0000000002e87210 */ /* 0x000fe20007ffe0ff */
[----:B------:R-:W-:Y:S04]  /*2b40*/  LDSM.16.M88.4 R44, [R241+0x2000] ;  /* 0x00200000f12c783b */ /* 0x000fe80000000200 */
[----:B------:R-:W-:Y:S02]  /*2b50*/  LDSM.16.M88.4 R40, [R234+0x800] ;  /* 0x00080000ea28783b */ /* 0x000fe40000000200 */
[C---:B------:R-:W-:Y:S02]  /*2b60*/  HMMA.16816.F32 R112, R8.reuse, R16, R112 ;  /* 0x000000100870723c */ /* 0x040fe40000001870 */
[----:B-1----:R-:W-:Y:S04]  /*2b70*/  LDSM.16.M88.4 R32, [R234+0x1000] ;  /* 0x00100000ea20783b */ /* 0x002fe80000000200 */
[----:B--2---:R-:W-:Y:S02]  /*2b80*/  LDSM.16.M88.4 R28, [R234+0x1800] ;  /* 0x00180000ea1c783b */ /* 0x004fe40000000200 */
[C---:B------:R-:W-:Y:S02]  /*2b90*/  HMMA.16816.F32 R108, R8.reuse, R18, R108 ;  /* 0x00000012086c723c */ /* 0x040fe4000000186c */
[----:B------:R-:W1:Y:S04]  /*2ba0*/  LDSM.16.M88.4 R16, [R232+-0x2000] ;  /* 0xffe00000e810783b */ /* 0x000e680000000200 */
[----:B------:R-:W-:Y:S02]  /*2bb0*/  LDSM.16.M88.4 R132, [R243+0x2000] ;  /* 0x00200000f384783b */ /* 0x000fe40000000200 */
[----:B------:R-:W-:Y:S02]  /*2bc0*/  HMMA.16816.F32 R36, R8, R98, R36 ;  /* 0x000000620824723c */ /* 0x000fe40000001824 */
[----:B------:R-:W2:Y:S04]  /*2bd0*/  LDSM.16.M88.4 R96, [R244+0x4000] ;  /* 0x00400000f460783b */ /* 0x000ea80000000200 */
[----:B------:R-:W-:Y:S02]  /*2be0*/  LDSM.16.M88.4 R128, [R235+0x2000] ;  /* 0x00200000eb80783b */ /* 0x000fe40000000200 */
[----:B---3--:R-:W-:Y:S02]  /*2bf0*/  HMMA.16816.F32 R4, R24, R88, R4 ;  /* 0x000000581804723c */ /* 0x008fe40000001804 */
[----:B------:R-:W-:Y:S04]  /*2c00*/  LDSM.16.M88.4 R120, [R232+-0x1000] ;  /* 0xfff00000e878783b */ /* 0x000fe80000000200 */
[----:B------:R-:W-:Y:S02]  /*2c10*/  LDSM.16.M88.4 R116, [R232+-0x800] ;  /* 0xfff80000e874783b */ /* 0x000fe40000000200 */
[C---:B------:R-:W-:Y:S02]  /*2c20*/  HMMA.16816.F32 R80, R8.reuse, R92, R80 ;  /* 0x0000005c0850723c */ /* 0x040fe40000001850 */
[----:B------:R-:W0:Y:S06]  /*2c30*/  LDGDEPBAR ;  /* 0x00000000000079af */ /* 0x000e2c0000000000 */
[----:B------:R-:W-:Y:S08]  /*2c40*/  HMMA.16816.F32 R104, R8, R12, R104 ;  /* 0x0000000c0868723c */ /* 0x000ff00000001868 */
[----:B-1----:R-:W-:Y:S08]  /*2c50*/  HMMA.16816.F32 R4, R124, R16, R4 ;  /* 0x000000107c04723c */ /* 0x002ff00000001804 */
[C---:B------:R-:W-:Y:S01]  /*2c60*/  HMMA.16816.F32 R68, R8.reuse, R94, R68 ;  /* 0x0000005e0844723c */ /* 0x040fe20000001844 */
[----:B------:R-:W-:Y:S07]  /*2c70*/  LDSM.16.M88.4 R92, [R244+0x6000] ;  /* 0x00600000f45c783b */ /* 0x000fee0000000200 */
[----:B------:R-:W-:Y:S01]  /*2c80*/  HMMA.16816.F32 R100, R8, R14, R100 ;  /* 0x0000000e0864723c */ /* 0x000fe20000001864 */
[----:B------:R-:W1:Y:S04]  /*2c90*/  LDSM.16.M88.4 R12, [R240+0x2000] ;  /* 0x00200000f00c783b */ /* 0x000e680000000200 */
[----:B------:R-:W-:Y:S03]  /*2ca0*/  LDSM.16.M88.4 R8, [R232+-0x1800] ;  /* 0xffe80000e808783b */ /* 0x000fe60000000200 */
        /* <DEDUP_REMOVED lines=31> */
[----:B------:R-:W1:Y:S07]  /*2ea0*/  LDSM.16.M88.4 R8, [R232] ;  /* 0x00000000e808783b */ /* 0x000e6e0000000200 */
        /* <DEDUP_REMOVED lines=18> */
[----:B------:R-:W-:Y:S08]  /*2fd0*/  HMMA.16816.F32 R36, R44, R130, R36 ;  /* 0x000000822c24723c */ /* 0x000ff00000001824 */
[C---:B------:R-:W-:Y:S08]  /*2fe0*/  HMMA.16816.F32 R104, R124.reuse, R116, R104 ;  /* 0x000000747c68723c */ /* 0x040ff00000001868 */
[----:B------:R-:W-:Y:S01]  /*2ff0*/  HMMA.16816.F32 R100, R124, R118, R100 ;  /* 0x000000767c64723c */ /* 0x000fe20000001864 */
[----:B------:R-:W1:Y:S07]  /*3000*/  LDSM.16.M88.4 R116, [R234+0x2800] ;  /* 0x00280000ea74783b */ /* 0x000e6e0000000200 */
[----:B------:R-:W-:Y:S01]  /*3010*/  HMMA.16816.F32 R84, R40, R130, R84 ;  /* 0x000000822854723c */ /* 0x000fe20000001854 */
[----:B------:R-:W-:-:S02]  /*3020*/  FMUL.FTZ R6, R6, c[0x0][0x320] ;  /* 0x0000c80006067a20 */ /* 0x000fc40000410000 */
[----:B------:R-:W-:-:S05]  /*3030*/  FMUL.FTZ R7, R7, c[0x0][0x320] ;  /* 0x0000c80007077a20 */ /* 0x000fca0000410000 */
[----:B--2---:R-:W-:Y:S01]  /*3040*/  HMMA.16816.F32 R80, R44, R120, R80 ;  /* 0x000000782c50723c */ /* 0x004fe20000001850 */
[----:B------:R-:W-:-:S07]  /*3050*/  FMUL.FTZ R0, R4, c[0x0][0x320] ;  /* 0x0000c80004007a20 */ /* 0x000fce0000410000 */
[----:B------:R-:W-:Y:S01]  /*3060*/  HMMA.16816.F32 R76, R40, R120, R76 ;  /* 0x00000078284c723c */ /* 0x000fe2000000184c */
[----:B------:R-:W-:-:S07]  /*3070*/  FMUL.FTZ R2, R5, c[0x0][0x320] ;  /* 0x0000c80005027a20 */ /* 0x000fce0000410000 */
[-C--:B------:R-:W-:Y:S01]  /*3080*/  HMMA.16816.F32 R68, R44, R122.reuse, R68 ;  /* 0x0000007a2c44723c */ /* 0x080fe20000001844 */
[----:B------:R-:W2:Y:S07]  /*3090*/  MUFU.TANH R88, R6 ;  /* 0x0000000600587308 */ /* 0x000eae0000002400 */
[----:B------:R-:W-:Y:S01]  /*30a0*/  HMMA.16816.F32 R72, R40, R122, R72 ;  /* 0x0000007a2848723c */ /* 0x000fe20000001848 */
[----:B------:R3:W4:Y:S07]  /*30b0*/  MUFU.TANH R89, R7 ;  /* 0x0000000700597308 */ /* 0x00072e0000002400 */
[----:B------:R-:W-:Y:S08]  /*30c0*/  HMMA.16816.F32 R20, R28, R24, R20 ;  /* 0x000000181c14723c */ /* 0x000ff00000001814 */
[-C--:B------:R-:W-:Y:S01]  /*30d0*/  HMMA.16816.F32 R36, R32, R26.reuse, R36 ;  /* 0x0000001a2024723c */ /* 0x080fe20000001824 */
[----:B---3--:R-:W3:Y:S07]  /*30e0*/  LDSM.16.M88.4 R4, [R232+0x800] ;  /* 0x00080000e804783b */ /* 0x008eee0000000200 */
[----:B------:R-:W-:Y:S01]  /*30f0*/  HMMA.16816.F32 R84, R28, R26, R84 ;  /* 0x0000001a1c54723c */ /* 0x000fe20000001854 */
[----:B------:R-:W-:Y:S07]  /*3100*/  LDSM.16.M88.4 R24, [R234+0x3000] ;  /* 0x00300000ea18783b */ /* 0x000fee0000000200 */
[-C--:B-1----:R-:W-:Y:S08]  /*3110*/  HMMA.16816.F32 R80, R32, R116.reuse, R80 ;  /* 0x000000742050723c */ /* 0x082ff00000001850 */
[----:B------:R-:W-:Y:S08]  /*3120*/  HMMA.16816.F32 R76, R28, R116, R76 ;  /* 0x000000741c4c723c */ /* 0x000ff0000000184c */
[-C--:B------:R-:W-:Y:S08]  /*3130*/  HMMA.16816.F32 R68, R32, R118.reuse, R68 ;  /* 0x000000762044723c */ /* 0x080ff00000001844 */
[----:B------:R-:W-:Y:S08]  /*3140*/  HMMA.16816.F32 R72, R28, R118, R72 ;  /* 0x000000761c48723c */ /* 0x000ff00000001848 */
[----:B------:R-:W-:Y:S08]  /*3150*/  HMMA.16816.F32 R20, R12, R8, R20 ;  /* 0x000000080c14723c */ /* 0x000ff00000001814 */
[-C--:B------:R-:W-:Y:S08]  /*3160*/  HMMA.16816.F32 R36, R16, R10.reuse, R36 ;  /* 0x0000000a1024723c */ /* 0x080ff00000001824 */
[----:B------:R-:W-:Y:S01]  /*3170*/  HMMA.16816.F32 R84, R12, R10, R84 ;  /* 0x0000000a0c54723c */ /* 0x000fe20000001854 */
[----:B------:R-:W1:Y:S07]  /*3180*/  LDSM.16.M88.4 R8, [R243+0x3000] ;  /* 0x00300000f308783b */ /* 0x000e6e0000000200 */
[----:B---3--:R-:W-:Y:S01]  /*3190*/  HMMA.16816.F32 R80, R16, R4, R80 ;  /* 0x000000041050723c */ /* 0x008fe20000001850 */
[----:B------:R-:W-:-:S02]  /*31a0*/  FMUL.FTZ R20, R20, c[0x0][0x320] ;  /* 0x0000c80014147a20 */ /* 0x000fc40000410000 */
[----:B------:R-:W-:Y:S02]  /*31b0*/  FMUL.FTZ R21, R21, c[0x0][0x320] ;  /* 0x0000c80015157a20 */ /* 0x000fe40000410000 */
[----:B------:R-:W-:-:S03]  /*31c0*/  FMUL.FTZ R22, R22, c[0x0][0x320] ;  /* 0x0000c80016167a20 */ /* 0x000fc60000410000 */
[----:B------:R-:W-:Y:S01]  /*31d0*/  HMMA.16816.F32 R76, R12, R4, R76 ;  /* 0x000000040c4c723c */ /* 0x000fe2000000184c */
[----:B------:R-:W-:-:S07]  /*31e0*/  FMUL.FTZ R23, R23, c[0x0][0x320] ;  /* 0x0000c80017177a20 */ /* 0x000fce0000410000 */
[-C--:B------:R-:W-:Y:S01]  /*31f0*/  HMMA.16816.F32 R68, R16, R6.reuse, R68 ;  /* 0x000000061044723c */ /* 0x080fe20000001844 */
[----:B------:R-:W3:Y:S07]  /*3200*/  MUFU.TANH R124, R20 ;  /* 0x00000014007c7308 */ /* 0x000eee0000002400 */
[----:B------:R-:W-:Y:S01]  /*3210*/  HMMA.16816.F32 R72, R12, R6, R72 ;  /* 0x000000060c48723c */ /* 0x000fe20000001848 */
[----:B------:R-:W5:Y:S01]  /*3220*/  LDSM.16.M88.4 R4, [R243+0x3800] ;  /* 0x00380000f304783b */ /* 0x000f620000000200 */
[----:B------:R-:W1:Y:S08]  /*3230*/  MUFU.TANH R120, R21 ;  /* 0x0000001500787308 */ /* 0x000e700000002400 */
[----:B------:R-:W1:Y:S08]  /*3240*/  MUFU.TANH R121, R22 ;  /* 0x0000001600797308 */ /* 0x000e700000002400 */
[----:B------:R1:W1:Y:S02]  /*3250*/  MUFU.TANH R125, R23 ;  /* 0x00000017007d7308 */ /* 0x0002640000002400 */
[----:B-1----:R-:W1:Y:S01]  /*3260*/  LDSM.16.M88.4 R20, [R235+0x3000] ;  /* 0x00300000eb14783b */ /* 0x002e620000000200 */
[-C--:B------:R-:W-:Y:S08]  /*3270*/  HMMA.16816.F32 R112, R96, R8.reuse, R112 ;  /* 0x000000086070723c */ /* 0x080ff00000001870 */
[----:B------:R-:W-:Y:S08]  /*3280*/  HMMA.16816.F32 R64, R92, R8, R64 ;  /* 0x000000085c40723c */ /* 0x000ff00000001840 */
[-C--:B------:R-:W-:Y:S08]  /*3290*/  HMMA.16816.F32 R108, R96, R10.reuse, R108 ;  /* 0x0000000a606c723c */ /* 0x080ff0000000186c */
[----:B------:R-:W-:Y:S01]  /*32a0*/  HMMA.16816.F32 R60, R92, R10, R60 ;  /* 0x0000000a5c3c723c */ /* 0x000fe2000000183c */
[----:B------:R-:W2:Y:S07]  /*32b0*/  LDSM.16.M88.4 R8, [R235+0x3800] ;  /* 0x00380000eb08783b */ /* 0x000eae0000000200 */
[C---:B-----5:R-:W-:Y:S08]  /*32c0*/  HMMA.16816.F32 R104, R96.reuse, R4, R104 ;  /* 0x000000046068723c */ /* 0x060ff00000001868 */
[-C--:B------:R-:W-:Y:S08]  /*32d0*/  HMMA.16816.F32 R100, R96, R6.reuse, R100 ;  /* 0x000000066064723c */ /* 0x080ff00000001864 */
[C---:B------:R-:W-:Y:S08]  /*32e0*/  HMMA.16816.F32 R52, R92.reuse, R6, R52 ;  /* 0x000000065c34723c */ /* 0x040ff00000001834 */
[----:B------:R-:W-:Y:S08]  /*32f0*/  HMMA.16816.F32 R56, R92, R4, R56 ;  /* 0x000000045c38723c */ /* 0x000ff00000001838 */
[-C--:B-1----:R-:W-:Y:S08]  /*3300*/  HMMA.16816.F32 R112, R44, R20.reuse, R112 ;  /* 0x000000142c70723c */ /* 0x082ff00000001870 */
[----:B------:R-:W-:Y:S08]  /*3310*/  HMMA.16816.F32 R64, R40, R20, R64 ;  /* 0x000000142840723c */ /* 0x000ff00000001840 */
[-C--:B------:R-:W-:Y:S08]  /*3320*/  HMMA.16816.F32 R108, R44, R22.reuse, R108 ;  /* 0x000000162c6c723c */ /* 0x080ff0000000186c */
[----:B------:R-:W-:Y:S01]  /*3330*/  HMMA.16816.F32 R60, R40, R22, R60 ;  /* 0x00000016283c723c */ /* 0x000fe2000000183c */
[----:B------:R-:W1:Y:S01]  /*3340*/  LDSM.16.M88.4 R20, [R234+0x3800] ;  /* 0x00380000ea14783b */ /* 0x000e620000000200 */
[----:B------:R-:W-:-:S02]  /*3350*/  FMUL.FTZ R36, R36, c[0x0][0x320] ;  /* 0x0000c80024247a20 */ /* 0x000fc40000410000 */
[----:B------:R-:W-:Y:S02]  /*3360*/  FMUL.FTZ R37, R37, c[0x0][0x320] ;  /* 0x0000c80025257a20 */ /* 0x000fe40000410000 */
[----:B------:R-:W-:Y:S02]  /*3370*/  FMUL.FTZ R38, R38, c[0x0][0x320] ;  /* 0x0000c80026267a20 */ /* 0x000fe40000410000 */
[----:B------:R-:W-:Y:S01]  /*3380*/  FMUL.FTZ R39, R39, c[0x0][0x320] ;  /* 0x0000c80027277a20 */ /* 0x000fe20000410000 */
[C---:B--2---:R-:W-:Y:S01]  /*3390*/  HMMA.16816.F32 R104, R44.reuse, R8, R104 ;  /* 0x000000082c68723c */ /* 0x044fe20000001868 */
[----:B------:R-:W2:Y:S07]  /*33a0*/  MUFU.TANH R126, R36 ;  /* 0x00000024007e7308 */ /* 0x000eae0000002400 */
[-C--:B------:R-:W-:Y:S01]  /*33b0*/  HMMA.16816.F32 R100, R44, R10.reuse, R100 ;  /* 0x0000000a2c64723c */ /* 0x080fe20000001864 */
[----:B------:R-:W1:Y:S07]  /*33c0*/  MUFU.TANH R90, R37 ;  /* 0x00000025005a7308 */ /* 0x000e6e0000002400 */
[C---:B------:R-:W-:Y:S01]  /*33d0*/  HMMA.16816.F32 R52, R40.reuse, R10, R52 ;  /* 0x0000000a2834723c */ /* 0x040fe20000001834 */
[----:B------:R-:W1:Y:S07]  /*33e0*/  MUFU.TANH R91, R38 ;  /* 0x00000026005b7308 */ /* 0x000e6e0000002400 */
[----:B------:R-:W-:Y:S01]  /*33f0*/  HMMA.16816.F32 R56, R40, R8, R56 ;  /* 0x000000082838723c */ /* 0x000fe20000001838 */
[----:B------:R5:W1:Y:S07]  /*3400*/  MUFU.TANH R116, R39 ;  /* 0x0000002700747308 */ /* 0x000a6e0000002400 */
[-C--:B------:R-:W-:Y:S01]  /*3410*/  HMMA.16816.F32 R112, R32, R24.reuse, R112 ;  /* 0x000000182070723c */ /* 0x080fe20000001870 */
[----:B-----5:R-:W5:Y:S07]  /*3420*/  LDSM.16.M88.4 R36, [R232+0x1000] ;  /* 0x00100000e824783b */ /* 0x020f6e0000000200 */
[----:B------:R-:W-:Y:S08]  /*3430*/  HMMA.16816.F32 R64, R28, R24, R64 ;  /* 0x000000181c40723c */ /* 0x000ff00000001840 */
[-C--:B------:R-:W-:Y:S08]  /*3440*/  HMMA.16816.F32 R108, R32, R26.reuse, R108 ;  /* 0x0000001a206c723c */ /* 0x080ff0000000186c */
[----:B------:R-:W-:Y:S01]  /*3450*/  HMMA.16816.F32 R60, R28, R26, R60 ;  /* 0x0000001a1c3c723c */ /* 0x000fe2000000183c */
[----:B------:R-:W2:Y:S01]  /*3460*/  LDSM.16.M88.4 R24, [R232+0x1800] ;  /* 0x00180000e818783b */ /* 0x000ea20000000200 */
[----:B------:R-:W-:Y:S01]  /*3470*/  FMUL.FTZ R80, R80, c[0x0][0x320] ;  /* 0x0000c80050507a20 */ /* 0x000fe20000410000 */
[----:B------:R-:W-:Y:S01]  /*3480*/  ISETP.GE.AND P0, PT, R48, 0x2, PT ;  /* 0x000000023000780c */ /* 0x000fe20003f06270 */
[----:B------:R-:W-:Y:S01]  /*3490*/  FMUL.FTZ R81, R81, c[0x0][0x320] ;  /* 0x0000c80051517a20 */ /* 0x000fe20000410000 */
[----:B------:R-:W2:Y:S01]  /*34a0*/  MUFU.TANH R0, R0 ;  /* 0x0000000000007308 */ /* 0x000ea20000002400 */
[----:B------:R-:W-:Y:S01]  /*34b0*/  FMUL.FTZ R78, R78, c[0x0][0x320] ;  /* 0x0000c8004e4e7a20 */ /* 0x000fe20000410000 */
[----:B------:R-:W-:-:S04]  /*34c0*/  DEPBAR.LE SB0, 0x0 ;  /* 0x000080000000791a */ /* 0x000fc80000000000 */
[C---:B-1----:R-:W-:Y:S08]  /*34d0*/  HMMA.16816.F32 R104, R32.reuse, R20, R104 ;  /* 0x000000142068723c */ /* 0x042ff00000001868 */
[-C--:B------:R-:W-:Y:S08]  /*34e0*/  HMMA.16816.F32 R100, R32, R22.reuse, R100 ;  /* 0x000000162064723c */ /* 0x080ff00000001864 */
[C---:B------:R-:W-:Y:S08]  /*34f0*/  HMMA.16816.F32 R52, R28.reuse, R22, R52 ;  /* 0x000000161c34723c */ /* 0x040ff00000001834 */
[----:B------:R-:W-:Y:S08]  /*3500*/  HMMA.16816.F32 R56, R28, R20, R56 ;  /* 0x000000141c38723c */ /* 0x000ff00000001838 */
[----:B-----5:R-:W-:Y:S08]  /*3510*/  HMMA.16816.F32 R64, R12, R36, R64 ;  /* 0x000000240c40723c */ /* 0x020ff00000001840 */
[-C--:B------:R-:W-:Y:S08]  /*3520*/  HMMA.16816.F32 R108, R16, R38.reuse, R108 ;  /* 0x00000026106c723c */ /* 0x080ff0000000186c */
[----:B------:R-:W-:Y:S08]  /*3530*/  HMMA.16816.F32 R60, R12, R38, R60 ;  /* 0x000000260c3c723c */ /* 0x000ff0000000183c */
[C---:B--2---:R-:W-:Y:S08]  /*3540*/  HMMA.16816.F32 R104, R16.reuse, R24, R104 ;  /* 0x000000181068723c */ /* 0x044ff00000001868 */
[-C--:B------:R-:W-:Y:S08]  /*3550*/  HMMA.16816.F32 R100, R16, R26.reuse, R100 ;  /* 0x0000001a1064723c */ /* 0x080ff00000001864 */
[----:B------:R-:W-:Y:S08]  /*3560*/  HMMA.16816.F32 R52, R12, R26, R52 ;  /* 0x0000001a0c34723c */ /* 0x000ff00000001834 */
[----:B------:R-:W-:Y:S08]  /*3570*/  HMMA.16816.F32 R112, R16, R36, R112 ;  /* 0x000000241070723c */ /* 0x000ff00000001870 */
[----:B------:R-:W-:Y:S01]  /*3580*/  HMMA.16816.F32 R56, R12, R24, R56 ;  /* 0x000000180c38723c */ /* 0x000fe20000001838 */
[----:B------:R-:W-:Y:S01]  /*3590*/  FMUL.FTZ R79, R79, c[0x0][0x320] ;  /* 0x0000c8004f4f7a20 */ /* 0x000fe20000410000 */
[----:B------:R1:W2:Y:S01]  /*35a0*/  MUFU.TANH R117, R80 ;  /* 0x0000005000757308 */ /* 0x0002a20000002400 */
[----:B------:R-:W-:-:S02]  /*35b0*/  FMUL.FTZ R68, R68, c[0x0][0x320] ;  /* 0x0000c80044447a20 */ /* 0x000fc40000410000 */
[----:B------:R-:W-:Y:S02]  /*35c0*/  FMUL.FTZ R69, R69, c[0x0][0x320] ;  /* 0x0000c80045457a20 */ /* 0x000fe40000410000 */
[----:B------:R-:W-:-:S03]  /*35d0*/  FMUL.FTZ R64, R64, c[0x0][0x320] ;  /* 0x0000c80040407a20 */ /* 0x000fc60000410000 */
[----:B------:R5:W2:Y:S01]  /*35e0*/  MUFU.TANH R122, R81 ;  /* 0x00000051007a7308 */ /* 0x000aa20000002400 */
[----:B------:R-:W-:Y:S02]  /*35f0*/  FMUL.FTZ R65, R65, c[0x0][0x320] ;  /* 0x0000c80041417a20 */ /* 0x000fe40000410000 */
[----:B------:R-:W-:Y:S02]  /*3600*/  FMUL.FTZ R66, R66, c[0x0][0x320] ;  /* 0x0000c80042427a20 */ /* 0x000fe40000410000 */
[----:B------:R-:W-:Y:S02]  /*3610*/  FMUL.FTZ R67, R67, c[0x0][0x320] ;  /* 0x0000c80043437a20 */ /* 0x000fe40000410000 */
[----:B-1----:R-:W-:Y:S02]  /*3620*/  FMUL.FTZ R80, R82, c[0x0][0x320] ;  /* 0x0000c80052507a20 */ /* 0x002fe40000410000 */
[----:B------:R-:W1:Y:S01]  /*3630*/  MUFU.TANH R82, R78 ;  /* 0x0000004e00527308 */ /* 0x000e620000002400 */
[----:B-----5:R-:W-:-:S07]  /*3640*/  FMUL.FTZ R81, R83, c[0x0][0x320] ;  /* 0x0000c80053517a20 */ /* 0x020fce0000410000 */
[----:B------:R-:W1:Y:S01]  /*3650*/  MUFU.TANH R83, R79 ;  /* 0x0000004f00537308 */ /* 0x000e620000002400 */
[----:B------:R-:W-:Y:S02]  /*3660*/  FMUL.FTZ R84, R84, c[0x0][0x320] ;  /* 0x0000c80054547a20 */ /* 0x000fe40000410000 */
[----:B------:R-:W-:-:S05]  /*3670*/  FMUL.FTZ R85, R85, c[0x0][0x320] ;  /* 0x0000c80055557a20 */ /* 0x000fca0000410000 */
[----:B------:R5:W1:Y:S01]  /*3680*/  MUFU.TANH R78, R68 ;  /* 0x00000044004e7308 */ /* 0x000a620000002400 */
[----:B------:R-:W-:Y:S02]  /*3690*/  FMUL.FTZ R86, R86, c[0x0][0x320] ;  /* 0x0000c80056567a20 */ /* 0x000fe40000410000 */
[----:B------:R-:W-:-:S05]  /*36a0*/  FMUL.FTZ R87, R87, c[0x0][0x320] ;  /* 0x0000c80057577a20 */ /* 0x000fca0000410000 */
[----:B------:R1:W1:Y:S01]  /*36b0*/  MUFU.TANH R79, R69 ;  /* 0x00000045004f7308 */ /* 0x0002620000002400 */
[----:B------:R-:W-:Y:S02]  /*36c0*/  FMUL.FTZ R76, R76, c[0x0][0x320] ;  /* 0x0000c8004c4c7a20 */ /* 0x000fe40000410000 */
[----:B------:R-:W-:Y:S02]  /*36d0*/  FMUL.FTZ R77, R77, c[0x0][0x320] ;  /* 0x0000c8004d4d7a20 */ /* 0x000fe40000410000 */
[----:B------:R-:W-:Y:S02]  /*36e0*/  FMUL.FTZ R36, R74, c[0x0][0x320] ;  /* 0x0000c8004a247a20 */ /* 0x000fe40000410000 */
[----:B-----5:R-:W-:Y:S01]  /*36f0*/  FMUL.FTZ R68, R70, c[0x0][0x320] ;  /* 0x0000c80046447a20 */ /* 0x020fe20000410000 */
[----:B------:R5:W2:Y:S01]  /*3700*/  MUFU.TANH R186, R66 ;  /* 0x0000004200ba7308 */ /* 0x000aa20000002400 */
[----:B------:R-:W-:Y:S02]  /*3710*/  FMUL.FTZ R70, R72, c[0x0][0x320] ;  /* 0x0000c80048467a20 */ /* 0x000fe40000410000 */
[----:B------:R-:W-:-:S02]  /*3720*/  FMUL.FTZ R37, R75, c[0x0][0x320] ;  /* 0x0000c8004b257a20 */ /* 0x000fc40000410000 */
[----:B-1----:R-:W-:-:S03]  /*3730*/  FMUL.FTZ R69, R71, c[0x0][0x320] ;  /* 0x0000c80047457a20 */ /* 0x002fc60000410000 */
[----:B------:R1:W1:Y:S01]  /*3740*/  MUFU.TANH R72, R64 ;  /* 0x0000004000487308 */ /* 0x0002620000002400 */
[----:B------:R-:W-:Y:S02]  /*3750*/  FMUL.FTZ R71, R73, c[0x0][0x320] ;  /* 0x0000c80049477a20 */ /* 0x000fe40000410000 */
[----:B------:R-:W-:Y:S02]  /*3760*/  FMUL.FTZ R111, R111, c[0x0][0x320] ;  /* 0x0000c8006f6f7a20 */ /* 0x000fe40000410000 */
[----:B------:R-:W-:Y:S02]  /*3770*/  FMUL.FTZ R21, R60, c[0x0][0x320] ;  /* 0x0000c8003c157a20 */ /* 0x000fe40000410000 */
[----:B------:R-:W-:Y:S01]  /*3780*/  FMUL.FTZ R20, R61, c[0x0][0x320] ;  /* 0x0000c8003d147a20 */ /* 0x000fe20000410000 */
[----:B------:R2:W2:Y:S01]  /*3790*/  MUFU.TANH R73, R65 ;  /* 0x0000004100497308 */ /* 0x0004a20000002400 */
[----:B------:R-:W-:Y:S02]  /*37a0*/  FMUL.FTZ R62, R62, c[0x0][0x320] ;  /* 0x0000c8003e3e7a20 */ /* 0x000fe40000410000 */
[----:B------:R-:W-:-:S02]  /*37b0*/  FMUL.FTZ R63, R63, c[0x0][0x320] ;  /* 0x0000c8003f3f7a20 */ /* 0x000fc40000410000 */
[----:B-----5:R-:W-:Y:S02]  /*37c0*/  FMUL.FTZ R66, R107, c[0x0][0x320] ;  /* 0x0000c8006b427a20 */ /* 0x020fe40000410000 */
[----:B------:R-:W-:Y:S01]  /*37d0*/  FMUL.FTZ R17, R52, c[0x0][0x320] ;  /* 0x0000c80034117a20 */ /* 0x000fe20000410000 */
[----:B------:R5:W3:Y:S01]  /*37e0*/  MUFU.TANH R179, R67 ;  /* 0x0000004300b37308 */ /* 0x000ae20000002400 */
[----:B-1----:R-:W-:Y:S02]  /*37f0*/  FMUL.FTZ R64, R103, c[0x0][0x320] ;  /* 0x0000c80067407a20 */ /* 0x002fe40000410000 */
[----:B------:R-:W-:Y:S02]  /*3800*/  FMUL.FTZ R16, R53, c[0x0][0x320] ;  /* 0x0000c80035107a20 */ /* 0x000fe40000410000 */
[----:B------:R-:W-:Y:S02]  /*3810*/  FMUL.FTZ R112, R112, c[0x0][0x320] ;  /* 0x0000c80070707a20 */ /* 0x000fe40000410000 */
[----:B--2---:R-:W-:-:S02]  /*3820*/  FMUL.FTZ R65, R102, c[0x0][0x320] ;  /* 0x0000c80066417a20 */ /* 0x004fc40000410000 */
[----:B------:R-:W-:Y:S02]  /*3830*/  FMUL.FTZ R113, R113, c[0x0][0x320] ;  /* 0x0000c80071717a20 */ /* 0x000fe40000410000 */
[----:B------:R-:W-:Y:S02]  /*3840*/  FMUL.FTZ R114, R114, c[0x0][0x320] ;  /* 0x0000c80072727a20 */ /* 0x000fe40000410000 */
[----:B------:R-:W-:Y:S02]  /*3850*/  FMUL.FTZ R115, R115, c[0x0][0x320] ;  /* 0x0000c80073737a20 */ /* 0x000fe40000410000 */
[----:B-----5:R-:W-:Y:S02]  /*3860*/  FMUL.FTZ R67, R106, c[0x0][0x320] ;  /* 0x0000c8006a437a20 */ /* 0x020fe40000410000 */
[----:B------:R-:W-:Y:S02]  /*3870*/  FMUL.FTZ R108, R108, c[0x0][0x320] ;  /* 0x0000c8006c6c7a20 */ /* 0x000fe40000410000 */
[----:B------:R-:W-:-:S02]  /*3880*/  FMUL.FTZ R109, R109, c[0x0][0x320] ;  /* 0x0000c8006d6d7a20 */ /* 0x000fc40000410000 */
[----:B------:R-:W-:Y:S02]  /*3890*/  FMUL.FTZ R110, R110, c[0x0][0x320] ;  /* 0x0000c8006e6e7a20 */ /* 0x000fe40000410000 */
[----:B------:R-:W-:Y:S02]  /*38a0*/  FMUL.FTZ R104, R104, c[0x0][0x320] ;  /* 0x0000c80068687a20 */ /* 0x000fe40000410000 */
[----:B------:R-:W-:Y:S02]  /*38b0*/  FMUL.FTZ R105, R105, c[0x0][0x320] ;  /* 0x0000c80069697a20 */ /* 0x000fe40000410000 */
[----:B------:R-:W-:Y:S02]  /*38c0*/  FMUL.FTZ R56, R56, c[0x0][0x320] ;  /* 0x0000c80038387a20 */ /* 0x000fe40000410000 */
[----:B------:R-:W-:Y:S02]  /*38d0*/  FMUL.FTZ R57, R57, c[0x0][0x320] ;  /* 0x0000c80039397a20 */ /* 0x000fe40000410000 */
[----:B------:R-:W-:-:S02]  /*38e0*/  FMUL.FTZ R58, R58, c[0x0][0x320] ;  /* 0x0000c8003a3a7a20 */ /* 0x000fc40000410000 */
[----:B------:R-:W-:Y:S02]  /*38f0*/  FMUL.FTZ R59, R59, c[0x0][0x320] ;  /* 0x0000c8003b3b7a20 */ /* 0x000fe40000410000 */
[----:B------:R-:W-:Y:S02]  /*3900*/  FMUL.FTZ R100, R100, c[0x0][0x320] ;  /* 0x0000c80064647a20 */ /* 0x000fe40000410000 */
[----:B------:R-:W-:Y:S02]  /*3910*/  FMUL.FTZ R101, R101, c[0x0][0x320] ;  /* 0x0000c80065657a20 */ /* 0x000fe40000410000 */
[----:B------:R-:W-:Y:S02]  /*3920*/  FMUL.FTZ R54, R54, c[0x0][0x320] ;  /* 0x0000c80036367a20 */ /* 0x000fe40000410000 */
[----:B------:R-:W-:Y:S01]  /*3930*/  FMUL.FTZ R55, R55, c[0x0][0x320] ;  /* 0x0000c80037377a20 */ /* 0x000fe20000410000 */
[----:B------:R1:W2:Y:S08]  /*3940*/  MUFU.TANH R215, R111 ;  /* 0x0000006f00d77308 */ /* 0x0002b00000002400 */
[----:B------:R1:W1:Y:S08]  /*3950*/  MUFU.TANH R177, R62 ;  /* 0x0000003e00b17308 */ /* 0x0002700000002400 */
[----:B------:R1:W1:Y:S08]  /*3960*/  MUFU.TANH R171, R63 ;  /* 0x0000003f00ab7308 */ /* 0x0002700000002400 */
        /* <DEDUP_REMOVED lines=25> */
[----:B------:R1:W1:Y:S08]  /*3b00*/  MUFU.TANH R199, R105 ;  /* 0x0000006900c77308 */ /* 0x0002700000002400 */
        /* <DEDUP_REMOVED lines=13> */
[----:B------:R1:W1:Y:S01]  /*3be0*/  MUFU.TANH R111, R55 ;  /* 0x00000037006f7308 */ /* 0x0002620000002400 */
[----:B------:R-:W-:Y:S01]  /*3bf0*/  BSSY B0, `(.L_x_1643) ;  /* 0x0000050000007945 */ /* 0x000fe20003800000 */
[----:B------:R-:W-:Y:S01]  /*3c00*/  BAR.SYNC.DEFER_BLOCKING 0x0 ;  /* 0x0000000000007b1d */ /* 0x000fe20000010000 */
[----:B------:R-:W-:-:S05]  /*3c10*/  ISETP.GT.AND P1, PT, R144, 0x3f, PT ;  /* 0x0000003f9000780c */ /* 0x000fca0003f24270 */
        /* <DEDUP_REMOVED lines=8> */
[----:B------:R-:W-:Y:S02]  /*3ca0*/  @!P1 LEA.HI.X.SX32 R6, R5, R139, 0x1, P0 ;  /* 0x0000008b05069211 */ /* 0x000fe400000f0eff */
[----:B------:R-:W-:-:S04]  /*3cb0*/  @!P1 LEA R8, P0, R7, c[0x0][0x2a0], 0x2 ;  /* 0x0000a80007089a11 */ /* 0x000fc800078010ff */
[----:B------:R-:W-:-:S05]  /*3cc0*/  @!P1 LEA.HI.X R9, R7, c[0x0][0x2a4], R6, 0x2, P0 ;  /* 0x0000a90007099a11 */ /* 0x000fca00000f1406 */
[----:B------:R-:W2:Y:S01]  /*3cd0*/  @!P1 LDG.E R11, [R8.64] ;  /* 0x00000006080b9981 */ /* 0x000ea2000c1e1900 */
[----:B------:R-:W-:-:S04]  /*3ce0*/  IMAD.MOV R5, RZ, RZ, -R5 ;  /* 0x000000ffff057224 */ /* 0x000fc800078e0a05 */
[----:B------:R-:W-:-:S04]  /*3cf0*/  IMAD R10, R5, c[0x0][0x2b8], R4 ;  /* 0x0000ae00050a7a24 */ /* 0x000fc800078e0204 */
[----:B------:R-:W-:Y:S01]  /*3d00*/  IMAD.WIDE.U32 R6, R10, c[0x0][0x1e0], RZ ;  /* 0x000078000a067a25 */ /* 0x000fe200078e00ff */
[----:B------:R-:W-:Y:S01]  /*3d10*/  SHF.R.S32.HI R4, RZ, 0x1f, R10 ;  /* 0x0000001fff047819 */ /* 0x000fe2000001140a */
[----:B------:R3:W-:Y:S04]  /*3d20*/  STL [R1+0x48], R10 ;  /* 0x0000480a01007387 */ /* 0x0007e80000100800 */
[----:B------:R-:W-:-:S04]  /*3d30*/  IMAD R4, R4, c[0x0][0x1e0], RZ ;  /* 0x0000780004047a24 */ /* 0x000fc800078e02ff */
[----:B------:R-:W-:-:S05]  /*3d40*/  IMAD R4, R10, c[0x0][0x1e4], R4 ;  /* 0x000079000a047a24 */ /* 0x000fca00078e0204 */
[----:B------:R-:W-:Y:S02]  /*3d50*/  IADD3 R7, R7, R4, RZ ;  /* 0x0000000407077210 */ /* 0x000fe40007ffe0ff */
[----:B--2---:R-:W-:-:S03]  /*3d60*/  SHF.R.S32.HI R4, RZ, 0x1f, R11 ;  /* 0x0000001fff047819 */ /* 0x004fc6000001140b */
[----:B------:R-:W-:Y:S01]  /*3d70*/  IMAD.WIDE.U32 R6, R11, c[0x0][0x1f0], R6 ;  /* 0x00007c000b067a25 */ /* 0x000fe200078e0006 */
[----:B------:R2:W-:Y:S03]  /*3d80*/  STL [R1+0x44], R11 ;  /* 0x0000440b01007387 */ /* 0x0005e60000100800 */
[----:B------:R-:W-:Y:S01]  /*3d90*/  IMAD R4, R4, c[0x0][0x1f0], RZ ;  /* 0x00007c0004047a24 */ /* 0x000fe200078e02ff */
[----:B---3--:R-:W-:-:S03]  /*3da0*/  IADD3 R10, P2, R140, R6, RZ ;  /* 0x000000068c0a7210 */ /* 0x008fc60007f5e0ff */
[----:B------:R-:W-:-:S05]  /*3db0*/  IMAD R4, R11, c[0x0][0x1f4], R4 ;  /* 0x00007d000b047a24 */ /* 0x000fca00078e0204 */
[----:B------:R-:W-:Y:S02]  /*3dc0*/  IADD3.X R4, R138, R7, R4, P2, !PT ;  /* 0x000000078a047210 */ /* 0x000fe400017fe404 */
[----:B--2---:R-:W-:-:S04]  /*3dd0*/  LEA R11, P0, R10, c[0x0][0x1c8], 0x1 ;  /* 0x000072000a0b7a11 */ /* 0x004fc800078008ff */
[----:B------:R-:W-:Y:S01]  /*3de0*/  LEA.HI.X R10, R10, c[0x0][0x1cc], R4, 0x1, P0 ;  /* 0x000073000a0a7a11 */ /* 0x000fe200000f0c04 */
[----:B------:R-:W-:Y:S06]  /*3df0*/  BRA.DIV ~URZ, `(.L_x_1645) ;  /* 0x0000fd927f007947 */ /* 0x000fec000b800000 */
[----:B------:R2:W3:Y:S02]  /*3e00*/  SHFL.IDX PT, R12, R10, RZ, 0x181f ;  /* 0x00181fff0a0c7589 */ /* 0x0004e400000e0000 */
.L_x_1735:
[----:B------:R-:W-:Y:S05]  /*3e10*/  BRA.DIV ~URZ, `(.L_x_1646) ;  /* 0x0000fde27f007947 */ /* 0x000fea000b800000 */
[----:B------:R-:W4:Y:S01]  /*3e20*/  LDL R9, [R1+0xc] ;  /* 0x00000c0001097983 */ /* 0x000f220000100800 */
[----:B------:R-:W-:-:S03]  /*3e30*/  ISETP.GE.AND P0, PT, R250, c[0x0][0x1d4], PT ;  /* 0x00007500fa007a0c */ /* 0x000fc60003f06270 */
[----:B------:R-:W5:Y:S04]  /*3e40*/  SHFL.IDX PT, R8, R11, RZ, 0x181f ;  /* 0x00181fff0b087589 */ /* 0x000f6800000e0000 */
[----:B------:R-:W2:Y:S04]  /*3e50*/  SHFL.IDX PT, R6, R11, 0x1, 0x181f ;  /* 0x00381f000b067f89 */ /* 0x000ea800000e0000 */
[----:B------:R-:W3:Y:S04]  /*3e60*/  SHFL.IDX PT, R7, R10, 0x1, 0x181f ;  /* 0x00381f000a077f89 */ /* 0x000ee800000e0000 */
[----:B------:R-:W1:Y:S04]  /*3e70*/  SHFL.IDX PT, R4, R11, 0x2, 0x181f ;  /* 0x00581f000b047f89 */ /* 0x000e6800000e0000 */
[----:B------:R-:W1:Y:S04]  /*3e80*/  SHFL.IDX PT, R5, R10, 0x2, 0x181f ;  /* 0x00581f000a057f89 */ /* 0x000e6800000e0000 */
[----:B--2---:R-:W2:Y:S01]  /*3e90*/  SHFL.IDX PT, R10, R10, 0x3, 0x181f ;  /* 0x00781f000a0a7f89 */ /* 0x004ea200000e0000 */
[----:B-----5:R-:W-:-:S03]  /*3ea0*/  IADD3 R14, P6, R8, R51, RZ ;  /* 0x00000033080e7210 */ /* 0x020fc60007fde0ff */
[----:B------:R-:W1:Y:S01]  /*3eb0*/  SHFL.IDX PT, R11, R11, 0x3, 0x181f ;  /* 0x00781f000b0b7f89 */ /* 0x000e6200000e0000 */
[----:B------:R-:W-:Y:S01]  /*3ec0*/  IADD3 R18, P5, R8, R137, RZ ;  /* 0x0000008908127210 */ /* 0x000fe20007fbe0ff */
[----:B---3--:R-:W-:Y:S01]  /*3ed0*/  IMAD.X R15, R12, 0x1, R50, P6 ;  /* 0x000000010c0f7824 */ /* 0x008fe200030e0632 */
[----:B------:R-:W-:-:S03]  /*3ee0*/  IADD3 R8, P6, R6, R51, RZ ;  /* 0x0000003306087210 */ /* 0x000fc60007fde0ff */
[----:B------:R-:W-:Y:S01]  /*3ef0*/  IMAD.X R19, R12, 0x1, R136, P5 ;  /* 0x000000010c137824 */ /* 0x000fe200028e0688 */
[----:B------:R-:W-:-:S05]  /*3f00*/  IADD3 R12, P5, R6, R137, RZ ;  /* 0x00000089060c7210 */ /* 0x000fca0007fbe0ff */
[----:B------:R-:W-:Y:S01]  /*3f10*/  IMAD.X R13, R7, 0x1, R136, P5 ;  /* 0x00000001070d7824 */ /* 0x000fe200028e0688 */
[----:B----4-:R-:W-:Y:S01]  /*3f20*/  ISETP.GE.AND P2, PT, R9, c[0x0][0x1d4], PT ;  /* 0x0000750009007a0c */ /* 0x010fe20003f46270 */
[----:B------:R-:W-:Y:S01]  /*3f30*/  IMAD.X R9, R7, 0x1, R50, P6 ;  /* 0x0000000107097824 */ /* 0x000fe200030e0632 */
[C---:B-1----:R-:W-:Y:S02]  /*3f40*/  IADD3 R6, P6, R4.reuse, R51, RZ ;  /* 0x0000003304067210 */ /* 0x042fe40007fde0ff */
[----:B------:R-:W-:-:S03]  /*3f50*/  IADD3 R4, P5, R4, R137, RZ ;  /* 0x0000008904047210 */ /* 0x000fc60007fbe0ff */
[C---:B------:R-:W-:Y:S02]  /*3f60*/  IMAD.X R7, R5.reuse, 0x1, R50, P6 ;  /* 0x0000000105077824 */ /* 0x040fe400030e0632 */
[----:B------:R-:W-:-:S04]  /*3f70*/  IMAD.X R5, R5, 0x1, R136, P5 ;  /* 0x0000000105057824 */ /* 0x000fc800028e0688 */
[----:B------:R1:W-:Y:S04]  /*3f80*/  LDGSTS.E.BYPASS.LTC128B.128 [R251+0x4100], [R14.64], !P2 ;  /* 0x041000000efb7fae */ /* 0x0003e8000d101d46 */
[----:B------:R3:W-:Y:S04]  /*3f90*/  LDGSTS.E.BYPASS.LTC128B.128 [R251+0x6100], [R18.64], !P0 ;  /* 0x0610000012fb7fae */ /* 0x0007e8000c101d46 */
[----:B------:R3:W-:Y:S04]  /*3fa0*/  LDGSTS.E.BYPASS.LTC128B.128 [R251+0x4900], [R8.64], !P2 ;  /* 0x0490000008fb7fae */ /* 0x0007e8000d101d46 */
[----:B------:R4:W-:Y:S04]  /*3fb0*/  LDGSTS.E.BYPASS.LTC128B.128 [R251+0x6900], [R12.64], !P0 ;  /* 0x069000000cfb7fae */ /* 0x0009e8000c101d46 */
[----:B------:R3:W-:Y:S04]  /*3fc0*/  LDGSTS.E.BYPASS.LTC128B.128 [R251+0x5100], [R6.64], !P2 ;  /* 0x0510000006fb7fae */ /* 0x0007e8000d101d46 */
[----:B------:R3:W-:Y:S01]  /*3fd0*/  LDGSTS.E.BYPASS.LTC128B.128 [R251+0x7100], [R4.64], !P0 ;  /* 0x0710000004fb7fae */ /* 0x0007e2000c101d46 */
[----:B-1----:R-:W-:-:S02]  /*3fe0*/  SEL R14, RZ, 0x10, P2 ;  /* 0x00000010ff0e7807 */ /* 0x002fc40001000000 */
[----:B----4-:R-:W-:Y:S02]  /*3ff0*/  SEL R13, RZ, 0x10, P0 ;  /* 0x00000010ff0d7807 */ /* 0x010fe40000000000 */
.L_x_1736:
[C---:B--23--:R-:W-:Y:S02]  /*4000*/  IADD3 R5, -R14.reuse, 0x10, RZ ;  /* 0x000000100e057810 */ /* 0x04cfe40007ffe1ff */
[----:B------:R-:W-:Y:S02]  /*4010*/  IADD3 R4, -R13, 0x10, RZ ;  /* 0x000000100d047810 */ /* 0x000fe40007ffe1ff */
[----:B------:R-:W-:Y:S02]  /*4020*/  LOP3.LUT R5, R5, 0xf, RZ, 0xc0, !PT ;  /* 0x0000000f05057812 */ /* 0x000fe400078ec0ff */
[----:B------:R-:W-:Y:S02]  /*4030*/  ISETP.NE.U32.AND P6, PT, R14, RZ, PT ;  /* 0x000000ff0e00720c */ /* 0x000fe40003fc5070 */
[----:B------:R-:W-:Y:S02]  /*4040*/  IADD3 R6, P2, P0, R5, R11, R51 ;  /* 0x0000000b05067210 */ /* 0x000fe4000785e033 */
[----:B------:R-:W-:-:S02]  /*4050*/  LOP3.LUT R4, R4, 0xf, RZ, 0xc0, !PT ;  /* 0x0000000f04047812 */ /* 0x000fc400078ec0ff */
        /* <DEDUP_REMOVED lines=9> */
.L_x_1644:
[----:B--234-:R-:W-:Y:S05]  /*40f0*/  BSYNC B0 ;  /* 0x0000000000007941 */ /* 0x01cfea0003800000 */
.L_x_1643:
[----:B-1----:R-:W2:Y:S01]  /*4100*/  LDL R4, [R1+0x3c] ;  /* 0x00003c0001047983 */ /* 0x002ea20000100800 */
[----:B------:R-:W-:Y:S02]  /*4110*/  MOV R6, 0xffffffc0 ;  /* 0xffffffc000067802 */ /* 0x000fe40000000f00 */
[----:B------:R-:W-:Y:S01]  /*4120*/  IADD3 R18, -R248, R3, RZ ;  /* 0x00000003f8127210 */ /* 0x000fe20007ffe1ff */
[----:B------:R-:W0:Y:S02]  /*4130*/  LDGDEPBAR ;  /* 0x00000000000079af */ /* 0x000e240000000000 */
[----:B------:R-:W-:Y:S01]  /*4140*/  IMAD R6, R48, R6, 0x41 ;  /* 0x0000004130067424 */ /* 0x000fe200078e0206 */
[----:B--2---:R-:W-:Y:S02]  /*4150*/  IADD3 R7, R252, R4, RZ ;  /* 0x00000004fc077210 */ /* 0x004fe40007ffe0ff */
[----:B------:R-:W-:-:S03]  /*4160*/  MOV R4, c[0x0][0x2ac] ;  /* 0x0000ab0000047a02 */ /* 0x000fc60000000f00 */
[----:B------:R-:W-:-:S04]  /*4170*/  @P4 IMAD.HI.U32 R5, R7, c[0x0][0x2c8], RZ ;  /* 0x0000b20007054a27 */ /* 0x000fc800078e00ff */
[----:B------:R-:W-:Y:S01]  /*4180*/  IMAD R4, R4, c[0x0][0x1d0], R6 ;  /* 0x0000740004047a24 */ /* 0x000fe200078e0206 */
[----:B------:R-:W-:-:S04]  /*4190*/  @P4 SHF.R.U32.HI R7, RZ, c[0x0][0x2cc], R5 ;  /* 0x0000b300ff074a19 */ /* 0x000fc80000011605 */
[----:B------:R-:W-:Y:S01]  /*41a0*/  IADD3 R3, R4, -c[0x0][0x168], -R248 ;  /* 0x80005a0004037a10 */ /* 0x000fe20007ffe8f8 */
[----:B------:R-:W-:Y:S05]  /*41b0*/  BRA.DIV ~URZ, `(.L_x_1647) ;  /* 0x0000ff827f007947 */ /* 0x000fea000b800000 */
[----:B------:R1:W2:Y:S02]  /*41c0*/  SHFL.IDX PT, R4, R7, RZ, 0x1c1f ;  /* 0x001c1fff07047589 */ /* 0x0002a400000e0000 */
.L_x_1737:
        /* <DEDUP_REMOVED lines=33> */
[----:B------:R-:W-:Y:S01]  /*43e0*/  FSEL R197, R197, -INF , P0 ;  /* 0xff800000c5c57808 */ /* 0x000fe20000000000 */
[----:B------:R-:W-:Y:S05]  /*43f0*/  BRA.DIV ~URZ, `(.L_x_1648) ;  /* 0x0000fda27f007947 */ /* 0x000fea000b800000 */
[----:B------:R-:W2:Y:S04]  /*4400*/  SHFL.IDX PT, R2, R7, 0x2, 0x1c1f ;  /* 0x005c1f0007027f89 */ /* 0x000ea800000e0000 */
[----:B------:R-:W3:Y:S04]  /*4410*/  SHFL.IDX PT, R0, R7, 0x1, 0x1c1f ;  /* 0x003c1f0007007f89 */ /* 0x000ee800000e0000 */
[----:B-1----:R-:W1:Y:S01]  /*4420*/  SHFL.IDX PT, R7, R7, 0x3, 0x1c1f ;  /* 0x007c1f0007077f89 */ /* 0x002e6200000e0000 */
[----:B--2---:R-:W-:-:S02]  /*4430*/  IMAD.IADD R2, R3, 0x1, R2 ;  /* 0x0000000103027824 */ /* 0x004fc400078e0202 */
[----:B---3--:R-:W-:-:S03]  /*4440*/  IMAD.IADD R0, R3, 0x1, R0 ;  /* 0x0000000103007824 */ /* 0x008fc600078e0200 */
[----:B------:R-:W-:Y:S01]  /*4450*/  IMNMX R2, R18, R2, PT ;  /* 0x0000000212027217 */ /* 0x000fe20003800200 */
[----:B-1----:R-:W-:-:S03]  /*4460*/  IMAD.IADD R3, R3, 0x1, R7 ;  /* 0x0000000103037824 */ /* 0x002fc600078e0207 */
[C---:B------:R-:W-:Y:S02]  /*4470*/  ISETP.GT.AND P6, PT, R2.reuse, RZ, PT ;  /* 0x000000ff0200720c */ /* 0x040fe40003fc4270 */
[C---:B------:R-:W-:Y:S02]  /*4480*/  ISETP.GT.AND P5, PT, R2.reuse, 0x1, PT ;  /* 0x000000010200780c */ /* 0x040fe40003fa4270 */
[----:B------:R-:W-:Y:S02]  /*4490*/  ISETP.GT.AND P2, PT, R2, 0x8, PT ;  /* 0x000000080200780c */ /* 0x000fe40003f44270 */
[----:B------:R-:W-:Y:S02]  /*44a0*/  FSEL R124, R124, -INF , P6 ;  /* 0xff8000007c7c7808 */ /* 0x000fe40003000000 */
[----:B------:R-:W-:Y:S02]  /*44b0*/  FSEL R120, R120, -INF , P5 ;  /* 0xff80000078787808 */ /* 0x000fe40002800000 */
[----:B------:R-:W-:-:S02]  /*44c0*/  ISETP.GT.AND P6, PT, R2, 0x10, PT ;  /* 0x000000100200780c */ /* 0x000fc40003fc4270 */
[C---:B------:R-:W-:Y:S02]  /*44d0*/  ISETP.GT.AND P5, PT, R2.reuse, 0x11, PT ;  /* 0x000000110200780c */ /* 0x040fe40003fa4270 */
[----:B------:R-:W-:Y:S02]  /*44e0*/  ISETP.GT.AND P0, PT, R2, 0x9, PT ;  /* 0x000000090200780c */ /* 0x000fe40003f04270 */
[----:B------:R-:W-:Y:S02]  /*44f0*/  FSEL R84, R84, -INF , P2 ;  /* 0xff80000054547808 */ /* 0x000fe40001000000 */
[----:B------:R-:W-:Y:S02]  /*4500*/  ISETP.GT.AND P2, PT, R2, 0x18, PT ;  /* 0x000000180200780c */ /* 0x000fe40003f44270 */
[----:B------:R-:W-:Y:S02]  /*4510*/  FSEL R11, R76, -INF , P6 ;  /* 0xff8000004c0b7808 */ /* 0x000fe40003000000 */
[----:B------:R-:W-:-:S02]  /*4520*/  FSEL R10, R77, -INF , P5 ;  /* 0xff8000004d0a7808 */ /* 0x000fc40002800000 */
[C---:B------:R-:W-:Y:S02]  /*4530*/  ISETP.GT.AND P6, PT, R2.reuse, 0x20, PT ;  /* 0x000000200200780c */ /* 0x040fe40003fc4270 */
[C---:B------:R-:W-:Y:S02]  /*4540*/  ISETP.GT.AND P5, PT, R2.reuse, 0x21, PT ;  /* 0x000000210200780c */ /* 0x040fe40003fa4270 */
[----:B------:R-:W-:Y:S02]  /*4550*/  FSEL R85, R85, -INF , P0 ;  /* 0xff80000055557808 */ /* 0x000fe40000000000 */
[----:B------:R-:W-:Y:S02]  /*4560*/  ISETP.GT.AND P0, PT, R2, 0x19, PT ;  /* 0x000000190200780c */ /* 0x000fe40003f04270 */
[----:B------:R-:W-:Y:S02]  /*4570*/  FSEL R70, R70, -INF , P2 ;  /* 0xff80000046467808 */ /* 0x000fe40001000000 */
[----:B------:R-:W-:-:S02]  /*4580*/  ISETP.GT.AND P2, PT, R2, 0x28, PT ;  /* 0x000000280200780c */ /* 0x000fc40003f44270 */
[----:B------:R-:W-:Y:S02]  /*4590*/  FSEL R108, R72, -INF , P6 ;  /* 0xff800000486c7808 */ /* 0x000fe40003000000 */
[----:B------:R-:W-:Y:S02]  /*45a0*/  FSEL R93, R73, -INF , P5 ;  /* 0xff800000495d7808 */ /* 0x000fe40002800000 */
[C---:B------:R-:W-:Y:S02]  /*45b0*/  ISETP.GT.AND P6, PT, R2.reuse, 0x30, PT ;  /* 0x000000300200780c */ /* 0x040fe40003fc4270 */
[----:B------:R-:W-:Y:S02]  /*45c0*/  ISETP.GT.AND P5, PT, R2, 0x31, PT ;  /* 0x000000310200780c */ /* 0x000fe40003fa4270 */
[----:B------:R-:W-:Y:S02]  /*45d0*/  IMNMX R0, R18, R0, PT ;  /* 0x0000000012007217 */ /* 0x000fe40003800200 */
[----:B------:R-:W-:-:S02]  /*45e0*/  FSEL R71, R71, -INF , P0 ;  /* 0xff80000047477808 */ /* 0x000fc40000000000 */
[C---:B------:R-:W-:Y:S02]  /*45f0*/  ISETP.GT.AND P0, PT, R2.reuse, 0x29, PT ;  /* 0x000000290200780c */ /* 0x040fe40003f04270 */
[----:B------:R-:W-:Y:S02]  /*4600*/  FSEL R79, R21, -INF , P2 ;  /* 0xff800000154f7808 */ /* 0x000fe40001000000 */
[----:B------:R-:W-:Y:S02]  /*4610*/  ISETP.GT.AND P2, PT, R2, 0x38, PT ;  /* 0x000000380200780c */ /* 0x000fe40003f44270 */
[----:B------:R-:W-:Y:S02]  /*4620*/  FSEL R63, R63, -INF , P6 ;  /* 0xff8000003f3f7808 */ /* 0x000fe40003000000 */
[----:B------:R-:W-:Y:S02]  /*4630*/  FSEL R62, R62, -INF , P5 ;  /* 0xff8000003e3e7808 */ /* 0x000fe40002800000 */
[----:B------:R-:W-:-:S02]  /*4640*/  ISETP.GT.AND P6, PT, R0, RZ, PT ;  /* 0x000000ff0000720c */ /* 0x000fc40003fc4270 */
[----:B------:R-:W-:Y:S02]  /*4650*/  ISETP.GT.AND P5, PT, R0, 0x1, PT ;  /* 0x000000010000780c */ /* 0x000fe40003fa4270 */
[----:B------:R-:W-:Y:S02]  /*4660*/  FSEL R78, R20, -INF , P0 ;  /* 0xff800000144e7808 */ /* 0x000fe40000000000 */
[----:B------:R-:W-:Y:S02]  /*4670*/  ISETP.GT.AND P0, PT, R2, 0x39, PT ;  /* 0x000000390200780c */ /* 0x000fe40003f04270 */
[----:B------:R-:W-:Y:S02]  /*4680*/  FSEL R77, R17, -INF , P2 ;  /* 0xff800000114d7808 */ /* 0x000fe40001000000 */
[----:B------:R-:W-:Y:S02]  /*4690*/  ISETP.GT.AND P2, PT, R0, 0x8, PT ;  /* 0x000000080000780c */ /* 0x000fe40003f44270 */
[----:B------:R-:W-:-:S02]  /*46a0*/  FSEL R88, R88, -INF , P6 ;  /* 0xff80000058587808 */ /* 0x000fc40003000000 */
[----:B------:R-:W-:Y:S02]  /*46b0*/  FSEL R89, R89, -INF , P5 ;  /* 0xff80000059597808 */ /* 0x000fe40002800000 */
[C---:B------:R-:W-:Y:S02]  /*46c0*/  ISETP.GT.AND P6, PT, R0.reuse, 0x10, PT ;  /* 0x000000100000780c */ /* 0x040fe40003fc4270 */
[----:B------:R-:W-:Y:S02]  /*46d0*/  ISETP.GT.AND P5, PT, R0, 0x11, PT ;  /* 0x000000110000780c */ /* 0x000fe40003fa4270 */
[----:B------:R-:W-:Y:S02]  /*46e0*/  FSEL R76, R16, -INF , P0 ;  /* 0xff800000104c7808 */ /* 0x000fe40000000000 */
[----:B------:R-:W-:Y:S02]  /*46f0*/  ISETP.GT.AND P0, PT, R0, 0x9, PT ;  /* 0x000000090000780c */ /* 0x000fe40003f04270 */
[----:B------:R-:W-:-:S02]  /*4700*/  FSEL R91, R91, -INF , P2 ;  /* 0xff8000005b5b7808 */ /* 0x000fc40001000000 */
[----:B------:R-:W-:Y:S02]  /*4710*/  ISETP.GT.AND P2, PT, R0, 0x18, PT ;  /* 0x000000180000780c */ /* 0x000fe40003f44270 */
[----:B------:R-:W-:Y:S02]  /*4720*/  FSEL R80, R80, -INF , P6 ;  /* 0xff80000050507808 */ /* 0x000fe40003000000 */
        /* <DEDUP_REMOVED lines=10> */
[----:B------:R-:W-:Y:S02]  /*47d0*/  ISETP.GT.AND P5, PT, R0, 0x31, PT ;  /* 0x000000310000780c */ /* 0x000fe40003fa4270 */
[----:B------:R-:W-:Y:S02]  /*47e0*/  IMNMX R18, R18, R3, PT ;  /* 0x0000000312127217 */ /* 0x000fe40003800200 */
[----:B------:R-:W-:Y:S02]  /*47f0*/  FSEL R69, R69, -INF , P0 ;  /* 0xff80000045457808 */ /* 0x000fe40000000000 */
[----:B------:R-:W-:Y:S02]  /*4800*/  ISETP.GT.AND P0, PT, R0, 0x29, PT ;  /* 0x000000290000780c */ /* 0x000fe40003f04270 */
[----:B------:R-:W-:Y:S02]  /*4810*/  FSEL R176, R176, -INF , P2 ;  /* 0xff800000b0b07808 */ /* 0x000fe40001000000 */
[----:B------:R-:W-:-:S02]  /*4820*/  ISETP.GT.AND P2, PT, R0, 0x38, PT ;  /* 0x000000380000780c */ /* 0x000fc40003f44270 */
[----:B------:R-:W-:Y:S02]  /*4830*/  FSEL R67, R67, -INF , P6 ;  /* 0xff80000043437808 */ /* 0x000fe40003000000 */
[----:B------:R-:W-:Y:S02]  /*4840*/  FSEL R66, R66, -INF , P5 ;  /* 0xff80000042427808 */ /* 0x000fe40002800000 */
[C---:B------:R-:W-:Y:S02]  /*4850*/  ISETP.GT.AND P6, PT, R18.reuse, RZ, PT ;  /* 0x000000ff1200720c */ /* 0x040fe40003fc4270 */
[----:B------:R-:W-:Y:S02]  /*4860*/  ISETP.GT.AND P5, PT, R18, 0x1, PT ;  /* 0x000000011200780c */ /* 0x000fe40003fa4270 */
[----:B------:R-:W-:Y:S02]  /*4870*/  FSEL R215, R215, -INF , P0 ;  /* 0xff800000d7d77808 */ /* 0x000fe40000000000 */
[----:B------:R-:W-:-:S02]  /*4880*/  ISETP.GT.AND P0, PT, R0, 0x39, PT ;  /* 0x000000390000780c */ /* 0x000fc40003f04270 */
[----:B------:R-:W-:Y:S02]  /*4890*/  FSEL R65, R65, -INF , P2 ;  /* 0xff80000041417808 */ /* 0x000fe40001000000 */
[----:B------:R-:W-:Y:S02]  /*48a0*/  FMNMX.FTZ R3, R15, R14, !PT ;  /* 0x0000000e0f037209 */ /* 0x000fe40007810000 */
[----:B------:R-:W-:Y:S02]  /*48b0*/  ISETP.GT.AND P2, PT, R18, 0x8, PT ;  /* 0x000000081200780c */ /* 0x000fe40003f44270 */
[----:B------:R-:W-:Y:S02]  /*48c0*/  FSEL R121, R121, -INF , P6 ;  /* 0xff80000079797808 */ /* 0x000fe40003000000 */
[----:B------:R-:W-:Y:S02]  /*48d0*/  FSEL R125, R125, -INF , P5 ;  /* 0xff8000007d7d7808 */ /* 0x000fe40002800000 */
[----:B------:R-:W-:-:S02]  /*48e0*/  FMNMX.FTZ R5, R88, R89, !PT ;  /* 0x0000005958057209 */ /* 0x000fc40007810000 */
[----:B------:R-:W-:Y:S02]  /*48f0*/  FMNMX.FTZ R4, R124, R120, !PT ;  /* 0x000000787c047209 */ /* 0x000fe40007810000 */
[----:B------:R-:W-:Y:S02]  /*4900*/  FSEL R64, R64, -INF , P0 ;  /* 0xff80000040407808 */ /* 0x000fe40000000000 */
[----:B------:R-:W-:Y:S02]  /*4910*/  FMNMX.FTZ R2, R126, R3, !PT ;  /* 0x000000037e027209 */ /* 0x000fe40007810000 */
[----:B------:R-:W-:Y:S02]  /*4920*/  ISETP.GT.AND P0, PT, R18, 0x9, PT ;  /* 0x000000091200780c */ /* 0x000fe40003f04270 */
[----:B------:R-:W-:Y:S02]  /*4930*/  FSEL R86, R86, -INF , P2 ;  /* 0xff80000056567808 */ /* 0x000fe40001000000 */
[----:B------:R-:W-:-:S02]  /*4940*/  FMNMX.FTZ R5, R91, R5, !PT ;  /* 0x000000055b057209 */ /* 0x000fc40007810000 */
[----:B------:R-:W-:Y:S02]  /*4950*/  FMNMX.FTZ R4, R84, R4, !PT ;  /* 0x0000000454047209 */ /* 0x000fe40007810000 */
[----:B------:R-:W-:Y:S02]  /*4960*/  FMNMX.FTZ R6, R121, R125, !PT ;  /* 0x0000007d79067209 */ /* 0x000fe40007810000 */
[----:B------:R-:W-:Y:S02]  /*4970*/  FMNMX.FTZ R2, R90, R2, !PT ;  /* 0x000000025a027209 */ /* 0x000fe40007810000 */
[----:B------:R-:W-:Y:S02]  /*4980*/  ISETP.GT.AND P6, PT, R18, 0x10, PT ;  /* 0x000000101200780c */ /* 0x000fe40003fc4270 */
[----:B------:R-:W-:Y:S02]  /*4990*/  FSEL R87, R87, -INF , P0 ;  /* 0xff80000057577808 */ /* 0x000fe40000000000 */
[----:B------:R-:W-:-:S02]  /*49a0*/  FMNMX.FTZ R5, R116, R5, !PT ;  /* 0x0000000574057209 */ /* 0x000fc40007810000 */
[----:B------:R-:W-:Y:S02]  /*49b0*/  FMNMX.FTZ R4, R85, R4, !PT ;  /* 0x0000000455047209 */ /* 0x000fe40007810000 */
[----:B------:R-:W-:Y:S02]  /*49c0*/  FMNMX.FTZ R6, R86, R6, !PT ;  /* 0x0000000656067209 */ /* 0x000fe40007810000 */
[----:B------:R-:W-:Y:S02]  /*49d0*/  ISETP.GT.AND P5, PT, R18, 0x11, PT ;  /* 0x000000111200780c */ /* 0x000fe40003fa4270 */
[----:B------:R-:W-:Y:S02]  /*49e0*/  FSEL R82, R82, -INF , P6 ;  /* 0xff80000052527808 */ /* 0x000fe40003000000 */
[----:B------:R-:W-:Y:S02]  /*49f0*/  FMNMX.FTZ R2, R117, R2, !PT ;  /* 0x0000000275027209 */ /* 0x000fe40007810000 */
        /* <DEDUP_REMOVED lines=63> */
[----:B------:R-:W-:Y:S02]  /*4df0*/  FMNMX.FTZ R7, R197, R7, !PT ;  /* 0x00000007c5077209 */ /* 0x000fe40007810000 */
[----:B------:R-:W-:Y:S02]  /*4e00*/  FMNMX.FTZ R5, R64, R5, !PT ;  /* 0x0000000540057209 */ /* 0x000fe40007810000 */
[----:B------:R-:W-:Y:S01]  /*4e10*/  FMNMX.FTZ R4, R76, R4, !PT ;  /* 0x000000044c047209 */ /* 0x000fe20007810000 */
[----:B------:R-:W1:Y:S01]  /*4e20*/  SHFL.BFLY PT, R3, R7, 0x2, 0x1f ;  /* 0x0c401f0007037f89 */ /* 0x000e6200000e0000 */
[----:B------:R-:W-:-:S02]  /*4e30*/  FSEL R111, R111, -INF , P0 ;  /* 0xff8000006f6f7808 */ /* 0x000fc40000000000 */
[----:B------:R-:W-:Y:S01]  /*4e40*/  FMNMX.FTZ R6, R168, R6, !PT ;  /* 0x00000006a8067209 */ /* 0x000fe20007810000 */
[----:B------:R-:W2:Y:S03]  /*4e50*/  SHFL.BFLY PT, R2, R5, 0x2, 0x1f ;  /* 0x0c401f0005027f89 */ /* 0x000ea600000e0000 */
[----:B------:R-:W-:Y:S01]  /*4e60*/  FMNMX.FTZ R6, R111, R6, !PT ;  /* 0x000000066f067209 */ /* 0x000fe20007810000 */
[----:B------:R-:W3:Y:S04]  /*4e70*/  SHFL.BFLY PT, R0, R4, 0x2, 0x1f ;  /* 0x0c401f0004007f89 */ /* 0x000ee800000e0000 */
[----:B------:R-:W4:Y:S01]  /*4e80*/  SHFL.BFLY PT, R196, R6, 0x2, 0x1f ;  /* 0x0c401f0006c47f89 */ /* 0x000f2200000e0000 */
[----:B-1----:R-:W-:-:S02]  /*4e90*/  FMNMX.FTZ R7, R3, R7, !PT ;  /* 0x0000000703077209 */ /* 0x002fc40007810000 */
[----:B--2---:R-:W-:-:S03]  /*4ea0*/  FMNMX.FTZ R5, R5, R2, !PT ;  /* 0x0000000205057209 */ /* 0x004fc60007810000 */
[----:B------:R-:W1:Y:S01]  /*4eb0*/  SHFL.BFLY PT, R3, R7, 0x1, 0x1f ;  /* 0x0c201f0007037f89 */ /* 0x000e6200000e0000 */
[----:B---3--:R-:W-:-:S03]  /*4ec0*/  FMNMX.FTZ R4, R4, R0, !PT ;  /* 0x0000000004047209 */ /* 0x008fc60007810000 */
[----:B------:R-:W2:Y:S01]  /*4ed0*/  SHFL.BFLY PT, R2, R5, 0x1, 0x1f ;  /* 0x0c201f0005027f89 */ /* 0x000ea200000e0000 */
[----:B----4-:R-:W-:-:S03]  /*4ee0*/  FMNMX.FTZ R196, R6, R196, !PT ;  /* 0x000000c406c47209 */ /* 0x010fc60007810000 */
[----:B------:R-:W3:Y:S04]  /*4ef0*/  SHFL.BFLY PT, R0, R4, 0x1, 0x1f ;  /* 0x0c201f0004007f89 */ /* 0x000ee800000e0000 */
[----:B------:R4:W4:Y:S01]  /*4f00*/  SHFL.BFLY PT, R6, R196, 0x1, 0x1f ;  /* 0x0c201f00c4067f89 */ /* 0x00092200000e0000 */
[----:B-1----:R-:W-:Y:S02]  /*4f10*/  FMNMX.FTZ R3, R7, R3, !PT ;  /* 0x0000000307037209 */ /* 0x002fe40007810000 */
[----:B--2---:R-:W-:Y:S02]  /*4f20*/  FMNMX.FTZ R2, R5, R2, !PT ;  /* 0x0000000205027209 */ /* 0x004fe40007810000 */
[----:B---3--:R-:W-:Y:S02]  /*4f30*/  FMNMX.FTZ R0, R4, R0, !PT ;  /* 0x0000000004007209 */ /* 0x008fe40007810000 */
.L_x_1738:
[C---:B------:R-:W-:Y:S01]  /*4f40*/  FMUL.FTZ R193, R3.reuse, c[0x0][0x2d0] ;  /* 0x0000b40003c17a20 */ /* 0x040fe20000410000 */
[----:B------:R-:W-:Y:S01]  /*4f50*/  FSETP.NEU.FTZ.AND P0, PT, R3, -INF , PT ;  /* 0xff8000000300780b */ /* 0x000fe20003f1d000 */
[----:B------:R-:W-:Y:S01]  /*4f60*/  FMUL.FTZ R192, R2, c[0x0][0x2d0] ;  /* 0x0000b40002c07a20 */ /* 0x000fe20000410000 */
[----:B------:R-:W2:Y:S01]  /*4f70*/  LDL R221, [R1+0x3c] ;  /* 0x00003c0001dd7983 */ /* 0x000ea20000100800 */
[----:B------:R-:W-:Y:S01]  /*4f80*/  FMUL.FTZ R187, R0, c[0x0][0x2d0] ;  /* 0x0000b40000bb7a20 */ /* 0x000fe20000410000 */
[----:B------:R-:W-:Y:S01]  /*4f90*/  FSEL R193, R193, RZ, P0 ;  /* 0x000000ffc1c17208 */ /* 0x000fe20000000000 */
[----:B------:R-:W-:Y:S01]  /*4fa0*/  WARPSYNC 0xffffffff ;  /* 0xffffffff00007948 */ /* 0x000fe20003800000 */
[----:B------:R-:W-:Y:S01]  /*4fb0*/  FSETP.NEU.FTZ.AND P0, PT, R2, -INF , PT ;  /* 0xff8000000200780b */ /* 0x000fe20003f1d000 */
[----:B------:R-:W1:Y:S01]  /*4fc0*/  LDSM.16.MT88.4 R24, [R236+0x2000] ;  /* 0x00200000ec18783b */ /* 0x000e620000004200 */
[----:B----4-:R-:W-:Y:S01]  /*4fd0*/  FMNMX.FTZ R196, R6, R196, !PT ;  /* 0x000000c406c47209 */ /* 0x010fe20007810000 */
[----:B------:R-:W-:Y:S01]  /*4fe0*/  FFMA.FTZ R185, R15, c[0x0][0x2d0], -R193 ;  /* 0x0000b4000fb97a23 */ /* 0x000fe200000108c1 */
[----:B------:R-:W-:Y:S01]  /*4ff0*/  FSEL R192, R192, RZ, P0 ;  /* 0x000000ffc0c07208 */ /* 0x000fe20000000000 */
[----:B------:R-:W3:Y:S01]  /*5000*/  LDSM.16.MT88.4 R156, [R239] ;  /* 0x00000000ef9c783b */ /* 0x000ee20000004200 */
[----:B------:R-:W-:Y:S01]  /*5010*/  FSETP.NEU.FTZ.AND P0, PT, R0, -INF , PT ;  /* 0xff8000000000780b */ /* 0x000fe20003f1d000 */
[----:B------:R-:W-:-:S02]  /*5020*/  FMUL.FTZ R110, R196, c[0x0][0x2d0] ;  /* 0x0000b400c46e7a20 */ /* 0x000fc40000410000 */
[--C-:B------:R-:W-:Y:S01]  /*5030*/  FFMA.FTZ R206, R80, c[0x0][0x2d0], -R192.reuse ;  /* 0x0000b40050ce7a23 */ /* 0x100fe200000108c0 */
[----:B------:R-:W-:Y:S01]  /*5040*/  FSEL R187, R187, RZ, P0 ;  /* 0x000000ffbbbb7208 */ /* 0x000fe20000000000 */
[----:B------:R-:W-:Y:S01]  /*5050*/  FFMA.FTZ R60, R81, c[0x0][0x2d0], -R192 ;  /* 0x0000b400513c7a23 */ /* 0x000fe200000108c0 */
[----:B------:R-:W-:Y:S01]  /*5060*/  FSETP.NEU.FTZ.AND P0, PT, R196, -INF , PT ;  /* 0xff800000c400780b */ /* 0x000fe20003f1d000 */
[----:B------:R-:W4:Y:S01]  /*5070*/  LDSM.16.MT88.4 R148, [R238] ;  /* 0x00000000ee94783b */ /* 0x000f220000004200 */
[--C-:B------:R-:W-:Y:S01]  /*5080*/  FFMA.FTZ R184, R14, c[0x0][0x2d0], -R193.reuse ;  /* 0x0000b4000eb87a23 */ /* 0x100fe200000108c1 */
[----:B------:R-:W-:Y:S01]  /*5090*/  MUFU.EX2 R185, R185 ;  /* 0x000000b900b97308 */ /* 0x000fe20000000800 */
[----:B------:R-:W-:Y:S01]  /*50a0*/  FSEL R110, R110, RZ, P0 ;  /* 0x000000ff6e6e7208 */ /* 0x000fe20000000000 */
[----:B------:R-:W5:Y:S01]  /*50b0*/  LDSM.16.MT88.4 R140, [R237] ;  /* 0x00000000ed8c783b */ /* 0x000f620000004200 */
[--C-:B------:R-:W-:Y:S02]  /*50c0*/  FFMA.FTZ R92, R126, c[0x0][0x2d0], -R193.reuse ;  /* 0x0000b4007e5c7a23 */ /* 0x100fe400000108c1 */
[----:B------:R-:W-:Y:S01]  /*50d0*/  FFMA.FTZ R213, R90, c[0x0][0x2d0], -R193 ;  /* 0x0000b4005ad57a23 */ /* 0x000fe200000108c1 */
[----:B------:R-:W1:Y:S01]  /*50e0*/  LDSM.16.MT88.4 R132, [R236] ;  /* 0x00000000ec84783b */ /* 0x000e620000004200 */
[--C-:B------:R-:W-:Y:S01]  /*50f0*/  FFMA.FTZ R57, R82, c[0x0][0x2d0], -R110.reuse ;  /* 0x0000b40052397a23 */ /* 0x100fe2000001086e */
[----:B------:R-:W3:Y:S01]  /*5100*/  MUFU.EX2 R184, R184 ;  /* 0x000000b800b87308 */ /* 0x000ee20000000800 */
[----:B------:R-:W-:Y:S01]  /*5110*/  FFMA.FTZ R52, R83, c[0x0][0x2d0], -R110 ;  /* 0x0000b40053347a23 */ /* 0x000fe2000001086e */
[----:B------:R-:W-:Y:S01]  /*5120*/  LDSM.16.MT88.4 R96, [R238+0x2000] ;  /* 0x00200000ee60783b */ /* 0x000fe20000004200 */
[----:B------:R-:W-:-:S02]  /*5130*/  FFMA.FTZ R109, R88, c[0x0][0x2d0], -R192 ;  /* 0x0000b400586d7a23 */ /* 0x000fc400000108c0 */
[--C-:B------:R-:W-:Y:S01]  /*5140*/  FFMA.FTZ R214, R89, c[0x0][0x2d0], -R192.reuse ;  /* 0x0000b40059d67a23 */ /* 0x100fe200000108c0 */
[----:B------:R-:W1:Y:S01]  /*5150*/  LDSM.16.MT88.4 R80, [R239+0x2000] ;  /* 0x00200000ef50783b */ /* 0x000e620000004200 */
[--C-:B------:R-:W-:Y:S01]  /*5160*/  FFMA.FTZ R212, R91, c[0x0][0x2d0], -R192.reuse ;  /* 0x0000b4005bd47a23 */ /* 0x100fe200000108c0 */
[----:B------:R-:W-:Y:S01]  /*5170*/  MUFU.EX2 R92, R92 ;  /* 0x0000005c005c7308 */ /* 0x000fe20000000800 */
[----:B------:R-:W-:Y:S01]  /*5180*/  FFMA.FTZ R208, R116, c[0x0][0x2d0], -R192 ;  /* 0x0000b40074d07a23 */ /* 0x000fe200000108c0 */
[----:B------:R-:W1:Y:S01]  /*5190*/  LDSM.16.MT88.4 R112, [R237+0x2000] ;  /* 0x00200000ed70783b */ /* 0x000e620000004200 */
[--C-:B------:R-:W-:Y:S02]  /*51a0*/  FFMA.FTZ R95, R124, c[0x0][0x2d0], -R187.reuse ;  /* 0x0000b4007c5f7a23 */ /* 0x100fe400000108bb */
[--C-:B------:R-:W-:Y:S01]  /*51b0*/  FFMA.FTZ R94, R120, c[0x0][0x2d0], -R187.reuse ;  /* 0x0000b400785e7a23 */ /* 0x100fe200000108bb */
[----:B------:R-:W-:Y:S01]  /*51c0*/  LDSM.16.MT88.4 R44, [R239+0x800] ;  /* 0x00080000ef2c783b */ /* 0x000fe20000004200 */
[--C-:B------:R-:W-:Y:S01]  /*51d0*/  FFMA.FTZ R211, R84, c[0x0][0x2d0], -R187.reuse ;  /* 0x0000b40054d37a23 */ /* 0x100fe200000108bb */
[----:B------:R-:W4:Y:S01]  /*51e0*/  MUFU.EX2 R213, R213 ;  /* 0x000000d500d57308 */ /* 0x000f220000000800 */
[--C-:B------:R-:W-:Y:S01]  /*51f0*/  FFMA.FTZ R205, R85, c[0x0][0x2d0], -R187.reuse ;  /* 0x0000b40055cd7a23 */ /* 0x100fe200000108bb */
[----:B------:R-:W-:Y:S01]  /*5200*/  LDSM.16.MT88.4 R40, [R238+0x800] ;  /* 0x00080000ee28783b */ /* 0x000fe20000004200 */
[--C-:B------:R-:W-:Y:S01]  /*5210*/  FFMA.FTZ R210, R121, c[0x0][0x2d0], -R110.reuse ;  /* 0x0000b40079d27a23 */ /* 0x100fe2000001086e */
[----:B---3--:R-:W-:Y:S01]  /*5220*/  F2FP.PACK_AB R128, R184, R185 ;  /* 0x000000b9b880723e */ /* 0x008fe200000000ff */
[--C-:B------:R-:W-:Y:S01]  /*5230*/  FFMA.FTZ R209, R125, c[0x0][0x2d0], -R110.reuse ;  /* 0x0000b4007dd17a23 */ /* 0x100fe2000001086e */
[----:B------:R-:W-:Y:S01]  /*5240*/  LDSM.16.MT88.4 R32, [R236+0x800] ;  /* 0x00080000ec20783b */ /* 0x000fe20000004200 */
[--C-:B------:R-:W-:Y:S01]  /*5250*/  FFMA.FTZ R203, R86, c[0x0][0x2d0], -R110.reuse ;  /* 0x0000b40056cb7a23 */ /* 0x100fe2000001086e */
[----:B------:R-:W-:Y:S01]  /*5260*/  MUFU.EX2 R109, R109 ;  /* 0x0000006d006d7308 */ /* 0x000fe20000000800 */
[----:B------:R-:W-:Y:S01]  /*5270*/  FFMA.FTZ R201, R87, c[0x0][0x2d0], -R110 ;  /* 0x0000b40057c97a23 */ /* 0x000fe2000001086e */
[----:B------:R-:W-:Y:S01]  /*5280*/  LDSM.16.MT88.4 R28, [R239+0x2800] ;  /* 0x00280000ef1c783b */ /* 0x000fe20000004200 */
[----:B------:R-:W-:-:S02]  /*5290*/  FFMA.FTZ R204, R11, c[0x0][0x2d0], -R187 ;  /* 0x0000b4000bcc7a23 */ /* 0x000fc400000108bb */
[----:B------:R-:W-:Y:S01]  /*52a0*/  FFMA.FTZ R58, R10, c[0x0][0x2d0], -R187 ;  /* 0x0000b4000a3a7a23 */ /* 0x000fe200000108bb */
[----:B------:R-:W-:Y:S01]  /*52b0*/  LDSM.16.MT88.4 R16, [R238+0x2800] ;  /* 0x00280000ee10783b */ /* 0x000fe20000004200 */
[--C-:B------:R-:W-:Y:S01]  /*52c0*/  FFMA.FTZ R61, R13, c[0x0][0x2d0], -R193.reuse ;  /* 0x0000b4000d3d7a23 */ /* 0x100fe200000108c1 */
[----:B------:R-:W3:Y:S01]  /*52d0*/  MUFU.EX2 R214, R214 ;  /* 0x000000d600d67308 */ /* 0x000ee20000000800 */
[--C-:B------:R-:W-:Y:S01]  /*52e0*/  FFMA.FTZ R56, R12, c[0x0][0x2d0], -R193.reuse ;  /* 0x0000b4000c387a23 */ /* 0x100fe200000108c1 */
[----:B------:R-:W5:Y:S01]  /*52f0*/  LDSM.16.MT88.4 R8, [R236+0x2800] ;  /* 0x00280000ec08783b */ /* 0x000f620000004200 */
[--C-:B------:R-:W-:Y:S01]  /*5300*/  FFMA.FTZ R51, R36, c[0x0][0x2d0], -R110.reuse ;  /* 0x0000b40024337a23 */ /* 0x100fe2000001086e */
[----:B----4-:R-:W-:Y:S01]  /*5310*/  F2FP.PACK_AB R130, R213, R92 ;  /* 0x0000005cd582723e */ /* 0x010fe200000000ff */
[----:B------:R-:W-:Y:S01]  /*5320*/  FFMA.FTZ R50, R37, c[0x0][0x2d0], -R110 ;  /* 0x0000b40025327a23 */ /* 0x000fe2000001086e */
[----:B------:R-:W-:Y:S01]  /*5330*/  LDSM.16.MT88.4 R12, [R237+0x2800] ;  /* 0x00280000ed0c783b */ /* 0x000fe20000004200 */
[--C-:B------:R-:W-:Y:S01]  /*5340*/  FFMA.FTZ R207, R117, c[0x0][0x2d0], -R193.reuse ;  /* 0x0000b40075cf7a23 */ /* 0x100fe200000108c1 */
[----:B------:R-:W-:Y:S01]  /*5350*/  MUFU.EX2 R212, R212 ;  /* 0x000000d400d47308 */ /* 0x000fe20000000800 */
[----:B------:R-:W-:Y:S01]  /*5360*/  FFMA.FTZ R202, R122, c[0x0][0x2d0], -R193 ;  /* 0x0000b4007aca7a23 */ /* 0x000fe200000108c1 */
[----:B------:R-:W4:Y:S01]  /*5370*/  LDSM.16.MT88.4 R36, [R237+0x800] ;  /* 0x00080000ed24783b */ /* 0x000f220000004200 */
[----:B------:R-:W-:-:S02]  /*5380*/  FFMA.FTZ R59, R68, c[0x0][0x2d0], -R192 ;  /* 0x0000b400443b7a23 */ /* 0x000fc400000108c0 */
[----:B------:R-:W-:Y:S02]  /*5390*/  FFMA.FTZ R55, R69, c[0x0][0x2d0], -R192 ;  /* 0x0000b40045377a23 */ /* 0x000fe400000108c0 */
[--C-:B------:R-:W-:Y:S01]  /*53a0*/  FFMA.FTZ R54, R70, c[0x0][0x2d0], -R187.reuse ;  /* 0x0000b40046367a23 */ /* 0x100fe200000108bb */
[----:B------:R-:W1:Y:S01]  /*53b0*/  MUFU.EX2 R208, R208 ;  /* 0x000000d000d07308 */ /* 0x000e620000000800 */
[----:B---3--:R-:W-:Y:S01]  /*53c0*/  F2FP.PACK_AB R129, R214, R109 ;  /* 0x0000006dd681723e */ /* 0x008fe200000000ff */
        /* <DEDUP_REMOVED lines=8> */
[----:B------:R-:W3:Y:S01]  /*5450*/  MUFU.EX2 R94, R94 ;  /* 0x0000005e005e7308 */ /* 0x000ee20000000800 */
[----:B-1----:R-:W-:Y:S01]  /*5460*/  F2FP.PACK_AB R131, R208, R212 ;  /* 0x000000d4d083723e */ /* 0x002fe200000000ff */
[--C-:B------:R-:W-:Y:S02]  /*5470*/  FFMA.FTZ R198, R198, c[0x0][0x2d0], -R193.reuse ;  /* 0x0000b400c6c67a23 */ /* 0x100fe400000108c1 */
[----:B------:R-:W-:Y:S02]  /*5480*/  FFMA.FTZ R197, R197, c[0x0][0x2d0], -R193 ;  /* 0x0000b400c5c57a23 */ /* 0x000fe400000108c1 */
[----:B------:R-:W-:-:S02]  /*5490*/  FFMA.FTZ R216, R216, c[0x0][0x2d0], -R192 ;  /* 0x0000b400d8d87a23 */ /* 0x000fc400000108c0 */
[----:B------:R-:W-:Y:S01]  /*54a0*/  MUFU.EX2 R211, R211 ;  /* 0x000000d300d37308 */ /* 0x000fe20000000800 */
[C---:B------:R-:W-:Y:S01]  /*54b0*/  HMMA.16816.F32 R116, R128.reuse, R24, RZ ;  /* 0x000000188074723c */ /* 0x040fe200000018ff */
[--C-:B------:R-:W-:Y:S02]  /*54c0*/  FFMA.FTZ R215, R215, c[0x0][0x2d0], -R192.reuse ;  /* 0x0000b400d7d77a23 */ /* 0x100fe400000108c0 */
[--C-:B------:R-:W-:Y:S02]  /*54d0*/  FFMA.FTZ R67, R67, c[0x0][0x2d0], -R192.reuse ;  /* 0x0000b40043437a23 */ /* 0x100fe400000108c0 */
[--C-:B------:R-:W-:Y:S02]  /*54e0*/  FFMA.FTZ R66, R66, c[0x0][0x2d0], -R192.reuse ;  /* 0x0000b40042427a23 */ /* 0x100fe400000108c0 */
[----:B------:R-:W1:Y:S01]  /*54f0*/  MUFU.EX2 R205, R205 ;  /* 0x000000cd00cd7308 */ /* 0x000e620000000800 */
[----:B---3--:R-:W-:Y:S01]  /*5500*/  F2FP.PACK_AB R20, R94, R95 ;  /* 0x0000005f5e14723e */ /* 0x008fe200000000ff */
[----:B------:R-:W-:Y:S01]  /*5510*/  HMMA.16816.F32 R160, R128, R156, RZ ;  /* 0x0000009c80a0723c */ /* 0x000fe200000018ff */
[----:B------:R-:W-:-:S02]  /*5520*/  FFMA.FTZ R65, R65, c[0x0][0x2d0], -R192 ;  /* 0x0000b40041417a23 */ /* 0x000fc400000108c0 */
[----:B------:R-:W-:Y:S02]  /*5530*/  FFMA.FTZ R64, R64, c[0x0][0x2d0], -R192 ;  /* 0x0000b40040407a23 */ /* 0x000fe400000108c0 */
[--C-:B------:R-:W-:Y:S01]  /*5540*/  FFMA.FTZ R63, R63, c[0x0][0x2d0], -R187.reuse ;  /* 0x0000b4003f3f7a23 */ /* 0x100fe200000108bb */
[----:B------:R-:W-:Y:S01]  /*5550*/  MUFU.EX2 R210, R210 ;  /* 0x000000d200d27308 */ /* 0x000fe20000000800 */
[----:B------:R-:W-:Y:S01]  /*5560*/  FFMA.FTZ R62, R62, c[0x0][0x2d0], -R187 ;  /* 0x0000b4003e3e7a23 */ /* 0x000fe200000108bb */
[----:B------:R-:W-:Y:S01]  /*5570*/  HMMA.16816.F32 R152, R128, R148, RZ ;  /* 0x000000948098723c */ /* 0x000fe200000018ff */
[----:B------:R-:W-:-:S04]  /*5580*/  FADD.FTZ R214, R109, R214 ;  /* 0x000000d66dd67221 */ /* 0x000fc80000010000 */
[----:B------:R-:W-:Y:S01]  /*5590*/  FADD.FTZ R214, R212, R214 ;  /* 0x000000d6d4d67221 */ /* 0x000fe20000010000 */
[----:B------:R-:W3:Y:S01]  /*55a0*/  MUFU.EX2 R209, R209 ;  /* 0x000000d100d17308 */ /* 0x000ee20000000800 */
[----:B-1----:R-:W-:Y:S01]  /*55b0*/  F2FP.PACK_AB R22, R205, R211 ;  /* 0x000000d3cd16723e */ /* 0x002fe200000000ff */
[----:B-----5:R-:W-:Y:S01]  /*55c0*/  HMMA.16816.F32 R144, R128, R140, RZ ;  /* 0x0000008c8090723c */ /* 0x020fe200000018ff */
[----:B------:R-:W-:-:S05]  /*55d0*/  FADD.FTZ R214, R208, R214 ;  /* 0x000000d6d0d67221 */ /* 0x000fca0000010000 */
[----:B------:R-:W1:Y:S02]  /*55e0*/  MUFU.EX2 R203, R203 ;  /* 0x000000cb00cb7308 */ /* 0x000e640000000800 */
[C---:B------:R-:W-:Y:S06]  /*55f0*/  HMMA.16816.F32 R136, R128.reuse, R132, RZ ;  /* 0x000000848088723c */ /* 0x040fec00000018ff */
[----:B------:R-:W5:Y:S01]  /*5600*/  MUFU.EX2 R201, R201 ;  /* 0x000000c900c97308 */ /* 0x000f620000000800 */
[----:B---3--:R-:W-:Y:S01]  /*5610*/  F2FP.PACK_AB R21, R209, R210 ;  /* 0x000000d2d115723e */ /* 0x008fe200000000ff */
[----:B------:R-:W-:Y:S01]  /*5620*/  HMMA.16816.F32 R68, R128, R80, RZ ;  /* 0x000000508044723c */ /* 0x000fe200000018ff */
[----:B------:R-:W-:-:S05]  /*5630*/  FADD.FTZ R209, R210, R209 ;  /* 0x000000d1d2d17221 */ /* 0x000fca0000010000 */
[----:B------:R-:W-:Y:S01]  /*5640*/  MUFU.EX2 R207, R207 ;  /* 0x000000cf00cf7308 */ /* 0x000fe20000000800 */
[----:B-1----:R-:W-:Y:S01]  /*5650*/  FADD.FTZ R209, R203, R209 ;  /* 0x000000d1cbd17221 */ /* 0x002fe20000010000 */
[----:B------:R-:W-:Y:S01]  /*5660*/  HMMA.16816.F32 R84, R128, R96, RZ ;  /* 0x000000608054723c */ /* 0x000fe200000018ff */
[----:B-----5:R-:W-:-:S05]  /*5670*/  F2FP.PACK_AB R23, R201, R203 ;  /* 0x000000cbc917723e */ /* 0x020fca00000000ff */
[----:B------:R-:W1:Y:S02]  /*5680*/  MUFU.EX2 R202, R202 ;  /* 0x000000ca00ca7308 */ /* 0x000e640000000800 */
[----:B------:R-:W-:Y:S01]  /*5690*/  HMMA.16816.F32 R100, R128, R112, RZ ;  /* 0x000000708064723c */ /* 0x000fe200000018ff */
[----:B------:R-:W-:-:S05]  /*56a0*/  FADD.FTZ R201, R201, R209 ;  /* 0x000000d1c9c97221 */ /* 0x000fca0000010000 */
[----:B------:R-:W-:Y:S02]  /*56b0*/  MUFU.EX2 R61, R61 ;  /* 0x0000003d003d7308 */ /* 0x000fe40000000800 */
[C---:B------:R-:W-:Y:S06]  /*56c0*/  HMMA.16816.F32 R120, R20.reuse, R24, RZ ;  /* 0x000000181478723c */ /* 0x040fec00000018ff */
[----:B------:R-:W3:Y:S02]  /*56d0*/  MUFU.EX2 R56, R56 ;  /* 0x0000003800387308 */ /* 0x000ee40000000800 */
[----:B------:R-:W-:Y:S01]  /*56e0*/  HMMA.16816.F32 R164, R20, R156, RZ ;  /* 0x0000009c14a4723c */ /* 0x000fe200000018ff */
[----:B-1----:R-:W-:Y:S01]  /*56f0*/  F2FP.PACK_AB R4, R202, R207 ;  /* 0x000000cfca04723e */ /* 0x002fe200000000ff */
[----:B------:R-:W-:-:S02]  /*5700*/  FFMA.FTZ R25, R168, c[0x0][0x2d0], -R110 ;  /* 0x0000b400a8197a23 */ /* 0x000fc4000001086e */
[----:B------:R-:W-:Y:S02]  /*5710*/  FFMA.FTZ R24, R111, c[0x0][0x2d0], -R110 ;  /* 0x0000b4006f187a23 */ /* 0x000fe4000001086e */
[----:B------:R-:W-:Y:S02]  /*5720*/  MUFU.EX2 R206, R206 ;  /* 0x000000ce00ce7308 */ /* 0x000fe40000000800 */
[C---:B------:R-:W-:Y:S06]  /*5730*/  HMMA.16816.F32 R172, R20.reuse, R148, RZ ;  /* 0x0000009414ac723c */ /* 0x040fec00000018ff */
[----:B------:R-:W1:Y:S02]  /*5740*/  MUFU.EX2 R60, R60 ;  /* 0x0000003c003c7308 */ /* 0x000e640000000800 */
[----:B------:R-:W-:Y:S01]  /*5750*/  HMMA.16816.F32 R180, R20, R140, RZ ;  /* 0x0000008c14b4723c */ /* 0x000fe200000018ff */
[----:B---3--:R-:W-:-:S05]  /*5760*/  F2FP.PACK_AB R6, R56, R61 ;  /* 0x0000003d3806723e */ /* 0x008fca00000000ff */
[----:B------:R-:W-:Y:S02]  /*5770*/  MUFU.EX2 R59, R59 ;  /* 0x0000003b003b7308 */ /* 0x000fe40000000800 */
[C---:B------:R-:W-:Y:S06]  /*5780*/  HMMA.16816.F32 R188, R20.reuse, R132, RZ ;  /* 0x0000008414bc723c */ /* 0x040fec00000018ff */
[----:B------:R-:W3:Y:S02]  /*5790*/  MUFU.EX2 R55, R55 ;  /* 0x0000003700377308 */ /* 0x000ee40000000800 */
[----:B------:R-:W-:Y:S01]  /*57a0*/  HMMA.16816.F32 R72, R20, R80, RZ ;  /* 0x000000501448723c */ /* 0x000fe200000018ff */
[----:B-1----:R-:W-:Y:S01]  /*57b0*/  F2FP.PACK_AB R5, R60, R206 ;  /* 0x000000ce3c05723e */ /* 0x002fe200000000ff */
[----:B------:R-:W-:-:S04]  /*57c0*/  FADD.FTZ R206, R206, R214 ;  /* 0x000000d6cece7221 */ /* 0x000fc80000010000 */
[----:B------:R-:W-:Y:S01]  /*57d0*/  FADD.FTZ R206, R60, R206 ;  /* 0x000000ce3cce7221 */ /* 0x000fe20000010000 */
[----:B------:R-:W-:Y:S01]  /*57e0*/  MUFU.EX2 R204, R204 ;  /* 0x000000cc00cc7308 */ /* 0x000fe20000000800 */
[C---:B------:R-:W-:Y:S07]  /*57f0*/  HMMA.16816.F32 R88, R20.reuse, R96, RZ ;  /* 0x000000601458723c */ /* 0x040fee00000018ff */
[----:B------:R-:W1:Y:S01]  /*5800*/  MUFU.EX2 R58, R58 ;  /* 0x0000003a003a7308 */ /* 0x000e620000000800 */
[----:B------:R-:W-:Y:S01]  /*5810*/  HMMA.16816.F32 R104, R20, R112, RZ ;  /* 0x000000701468723c */ /* 0x000fe200000018ff */
[----:B---3--:R-:W-:Y:S01]  /*5820*/  F2FP.PACK_AB R7, R55, R59 ;  /* 0x0000003b3707723e */ /* 0x008fe200000000ff */
[----:B------:R-:W-:-:S05]  /*5830*/  FADD.FTZ R59, R59, R206 ;  /* 0x000000ce3b3b7221 */ /* 0x000fca0000010000 */
[----:B------:R-:W-:Y:S01]  /*5840*/  MUFU.EX2 R54, R54 ;  /* 0x0000003600367308 */ /* 0x000fe20000000800 */
[C---:B------:R-:W-:Y:S07]  /*5850*/  HMMA.16816.F32 R116, R4.reuse, R8, R116 ;  /* 0x000000080474723c */ /* 0x040fee0000001874 */
[----:B------:R-:W3:Y:S01]  /*5860*/  MUFU.EX2 R53, R53 ;  /* 0x0000003500357308 */ /* 0x000ee20000000800 */
[----:B-1----:R-:W-:Y:S01]  /*5870*/  F2FP.PACK_AB R124, R58, R204 ;  /* 0x000000cc3a7c723e */ /* 0x002fe200000000ff */
[C---:B------:R-:W-:Y:S06]  /*5880*/  HMMA.16816.F32 R160, R4.reuse, R44, R160 ;  /* 0x0000002c04a0723c */ /* 0x040fec00000018a0 */
[----:B------:R-:W1:Y:S02]  /*5890*/  MUFU.EX2 R57, R57 ;  /* 0x0000003900397308 */ /* 0x000e640000000800 */
[C---:B------:R-:W-:Y:S06]  /*58a0*/  HMMA.16816.F32 R152, R4.reuse, R40, R152 ;  /* 0x000000280498723c */ /* 0x040fec0000001898 */
[----:B------:R-:W5:Y:S01]  /*58b0*/  MUFU.EX2 R52, R52 ;  /* 0x0000003400347308 */ /* 0x000f620000000800 */
[----:B---3--:R-:W-:Y:S01]  /*58c0*/  F2FP.PACK_AB R126, R53, R54 ;  /* 0x00000036357e723e */ /* 0x008fe200000000ff */
[C---:B----4-:R-:W-:Y:S06]  /*58d0*/  HMMA.16816.F32 R144, R4.reuse, R36, R144 ;  /* 0x000000240490723c */ /* 0x050fec0000001890 */
[----:B------:R-:W-:Y:S01]  /*58e0*/  MUFU.EX2 R51, R51 ;  /* 0x0000003300337308 */ /* 0x000fe20000000800 */
[----:B-1----:R-:W-:Y:S01]  /*58f0*/  FADD.FTZ R201, R57, R201 ;  /* 0x000000c939c97221 */ /* 0x002fe20000010000 */
[C---:B------:R-:W-:Y:S06]  /*5900*/  HMMA.16816.F32 R136, R4.reuse, R32, R136 ;  /* 0x000000200488723c */ /* 0x040fec0000001888 */
[----:B------:R-:W1:Y:S01]  /*5910*/  MUFU.EX2 R50, R50 ;  /* 0x0000003200327308 */ /* 0x000e620000000800 */
[----:B-----5:R-:W-:Y:S01]  /*5920*/  F2FP.PACK_AB R125, R52, R57 ;  /* 0x00000039347d723e */ /* 0x020fe200000000ff */
[C---:B------:R-:W-:Y:S06]  /*5930*/  HMMA.16816.F32 R68, R4.reuse, R28, R68 ;  /* 0x0000001c0444723c */ /* 0x040fec0000001844 */
[----:B------:R-:W-:Y:S02]  /*5940*/  MUFU.EX2 R200, R200 ;  /* 0x000000c800c87308 */ /* 0x000fe40000000800 */
[----:B------:R-:W-:Y:S01]  /*5950*/  HMMA.16816.F32 R84, R4, R16, R84 ;  /* 0x000000100454723c */ /* 0x000fe20000001854 */
[----:B-1----:R-:W-:-:S05]  /*5960*/  F2FP.PACK_AB R127, R50, R51 ;  /* 0x00000033327f723e */ /* 0x002fca00000000ff */
[----:B------:R-:W-:Y:S02]  /*5970*/  MUFU.EX2 R199, R199 ;  /* 0x000000c700c77308 */ /* 0x000fe40000000800 */
[----:B------:R-:W-:Y:S06]  /*5980*/  HMMA.16816.F32 R100, R4, R12, R100 ;  /* 0x0000000c0464723c */ /* 0x000fec0000001864 */
[----:B------:R-:W-:Y:S02]  /*5990*/  MUFU.EX2 R198, R198 ;  /* 0x000000c600c67308 */ /* 0x000fe40000000800 */
[C---:B------:R-:W-:Y:S07]  /*59a0*/  HMMA.16816.F32 R120, R124.reuse, R8, R120 ;  /* 0x000000087c78723c */ /* 0x040fee0000001878 */
[----:B------:R-:W-:Y:S01]  /*59b0*/  FADD.FTZ R8, R185, R184 ;  /* 0x000000b8b9087221 */ /* 0x000fe20000010000 */
[----:B------:R-:W-:Y:S01]  /*59c0*/  HMMA.16816.F32 R164, R124, R44, R164 ;  /* 0x0000002c7ca4723c */ /* 0x000fe200000018a4 */
[----:B------:R-:W-:Y:S01]  /*59d0*/  FADD.FTZ R9, R95, R94 ;  /* 0x0000005e5f097221 */ /* 0x000fe20000010000 */
[----:B------:R-:W-:Y:S01]  /*59e0*/  MUFU.EX2 R197, R197 ;  /* 0x000000c500c57308 */ /* 0x000fe20000000800 */
[----:B------:R-:W-:-:S02]  /*59f0*/  FADD.FTZ R8, R92, R8 ;  /* 0x000000085c087221 */ /* 0x000fc40000010000 */
[----:B------:R-:W-:Y:S02]  /*5a00*/  FADD.FTZ R211, R211, R9 ;  /* 0x00000009d3d37221 */ /* 0x000fe40000010000 */
[--C-:B------:R-:W-:Y:S01]  /*5a10*/  FFMA.FTZ R45, R77, c[0x0][0x2d0], -R187.reuse ;  /* 0x0000b4004d2d7a23 */ /* 0x100fe200000108bb */
[C---:B------:R-:W-:Y:S01]  /*5a20*/  HMMA.16816.F32 R172, R124.reuse, R40, R172 ;  /* 0x000000287cac723c */ /* 0x040fe200000018ac */
[----:B------:R-:W-:Y:S01]  /*5a30*/  FFMA.FTZ R44, R76, c[0x0][0x2d0], -R187 ;  /* 0x0000b4004c2c7a23 */ /* 0x000fe200000108bb */
[----:B------:R-:W-:Y:S01]  /*5a40*/  MUFU.EX2 R67, R67 ;  /* 0x0000004300437308 */ /* 0x000fe20000000800 */
[----:B------:R-:W-:Y:S02]  /*5a50*/  FADD.FTZ R213, R213, R8 ;  /* 0x00000008d5d57221 */ /* 0x000fe40000010000 */
[----:B------:R-:W-:Y:S02]  /*5a60*/  FADD.FTZ R211, R205, R211 ;  /* 0x000000d3cdd37221 */ /* 0x000fe40000010000 */
[--C-:B------:R-:W-:Y:S01]  /*5a70*/  FFMA.FTZ R41, R178, c[0x0][0x2d0], -R192.reuse ;  /* 0x0000b400b2297a23 */ /* 0x100fe200000108c0 */
[----:B------:R-:W-:Y:S01]  /*5a80*/  HMMA.16816.F32 R180, R124, R36, R180 ;  /* 0x000000247cb4723c */ /* 0x000fe200000018b4 */
[----:B------:R-:W-:Y:S01]  /*5a90*/  FFMA.FTZ R40, R176, c[0x0][0x2d0], -R192 ;  /* 0x0000b400b0287a23 */ /* 0x000fe200000108c0 */
        /* <DEDUP_REMOVED lines=24> */
[----:B------:R-:W-:Y:S05]  /*5c20*/  MUFU.EX2 R36, R36 ;  /* 0x0000002400247308 */ /* 0x000fea0000000800 */
[--C-:B------:R-:W-:Y:S01]  /*5c30*/  FFMA.FTZ R13, R186, c[0x0][0x2d0], -R110.reuse ;  /* 0x0000b400ba0d7a23 */ /* 0x100fe2000001086e */
[C---:B------:R-:W-:Y:S01]  /*5c40*/  HMMA.16816.F32 R168, R20.reuse, R158, RZ ;  /* 0x0000009e14a8723c */ /* 0x040fe200000018ff */
[----:B------:R-:W-:Y:S01]  /*5c50*/  FFMA.FTZ R12, R179, c[0x0][0x2d0], -R110 ;  /* 0x0000b400b30c7a23 */ /* 0x000fe2000001086e */
[----:B------:R-:W-:Y:S06]  /*5c60*/  MUFU.EX2 R33, R33 ;  /* 0x0000002100217308 */ /* 0x000fec0000000800 */
[C---:B------:R-:W-:Y:S02]  /*5c70*/  HMMA.16816.F32 R176, R20.reuse, R150, RZ ;  /* 0x0000009614b0723c */ /* 0x040fe400000018ff */
        /* <DEDUP_REMOVED lines=9> */
[----:B------:R-:W-:Y:S02]  /*5d10*/  HMMA.16816.F32 R108, R20, R114, RZ ;  /* 0x00000072146c723c */ /* 0x000fe400000018ff */
[----:B------:R-:W-:Y:S06]  /*5d20*/  MUFU.EX2 R45, R45 ;  /* 0x0000002d002d7308 */ /* 0x000fec0000000800 */
[C---:B------:R-:W-:Y:S02]  /*5d30*/  HMMA.16816.F32 R156, R128.reuse, R158, RZ ;  /* 0x0000009e809c723c */ /* 0x040fe400000018ff */
[----:B------:R-:W-:Y:S06]  /*5d40*/  MUFU.EX2 R44, R44 ;  /* 0x0000002c002c7308 */ /* 0x000fec0000000800 */
[C---:B------:R-:W-:Y:S02]  /*5d50*/  HMMA.16816.F32 R148, R128.reuse, R150, RZ ;  /* 0x000000968094723c */ /* 0x040fe400000018ff */
[----:B------:R-:W-:Y:S06]  /*5d60*/  MUFU.EX2 R202, R24 ;  /* 0x0000001800ca7308 */ /* 0x000fec0000000800 */
[C---:B------:R-:W-:Y:S08]  /*5d70*/  HMMA.16816.F32 R140, R128.reuse, R142, RZ ;  /* 0x0000008e808c723c */ /* 0x040ff000000018ff */
[C---:B------:R-:W-:Y:S08]  /*5d80*/  HMMA.16816.F32 R132, R128.reuse, R134, RZ ;  /* 0x000000868084723c */ /* 0x040ff000000018ff */
[C---:B------:R-:W-:Y:S08]  /*5d90*/  HMMA.16816.F32 R80, R128.reuse, R82, RZ ;  /* 0x000000528050723c */ /* 0x040ff000000018ff */
[C---:B------:R-:W-:Y:S08]  /*5da0*/  HMMA.16816.F32 R96, R128.reuse, R98, RZ ;  /* 0x000000628060723c */ /* 0x040ff000000018ff */
[----:B------:R-:W-:Y:S08]  /*5db0*/  HMMA.16816.F32 R112, R128, R114, RZ ;  /* 0x000000728070723c */ /* 0x000ff000000018ff */
[-C--:B------:R-:W-:Y:S08]  /*5dc0*/  HMMA.16816.F32 R20, R20, R26.reuse, RZ ;  /* 0x0000001a1414723c */ /* 0x080ff000000018ff */
[----:B------:R-:W-:Y:S08]  /*5dd0*/  HMMA.16816.F32 R128, R128, R26, RZ ;  /* 0x0000001a8080723c */ /* 0x000ff000000018ff */
[C---:B------:R-:W-:Y:S08]  /*5de0*/  HMMA.16816.F32 R168, R124.reuse, R46, R168 ;  /* 0x0000002e7ca8723c */ /* 0x040ff000000018a8 */
[C---:B------:R-:W-:Y:S08]  /*5df0*/  HMMA.16816.F32 R176, R124.reuse, R42, R176 ;  /* 0x0000002a7cb0723c */ /* 0x040ff000000018b0 */
[C---:B------:R-:W-:Y:S08]  /*5e00*/  HMMA.16816.F32 R184, R124.reuse, R38, R184 ;  /* 0x000000267cb8723c */ /* 0x040ff000000018b8 */
[C---:B------:R-:W-:Y:S08]  /*5e10*/  HMMA.16816.F32 R192, R124.reuse, R34, R192 ;  /* 0x000000227cc0723c */ /* 0x040ff000000018c0 */
[C---:B------:R-:W-:Y:S08]  /*5e20*/  HMMA.16816.F32 R76, R124.reuse, R30, R76 ;  /* 0x0000001e7c4c723c */ /* 0x040ff0000000184c */
[C---:B------:R-:W-:Y:S08]  /*5e30*/  HMMA.16816.F32 R92, R124.reuse, R18, R92 ;  /* 0x000000127c5c723c */ /* 0x040ff0000000185c */
[C---:B------:R-:W-:Y:S08]  /*5e40*/  HMMA.16816.F32 R108, R124.reuse, R14, R108 ;  /* 0x0000000e7c6c723c */ /* 0x040ff0000000186c */
[-C--:B------:R-:W-:Y:S01]  /*5e50*/  HMMA.16816.F32 R124, R124, R10.reuse, R20 ;  /* 0x0000000a7c7c723c */ /* 0x080fe20000001814 */
[----:B------:R-:W1:Y:S07]  /*5e60*/  MUFU.EX2 R22, R220 ;  /* 0x000000dc00167308 */ /* 0x000e6e0000000800 */
[C---:B------:R-:W-:Y:S01]  /*5e70*/  HMMA.16816.F32 R128, R4.reuse, R10, R128 ;  /* 0x0000000a0480723c */ /* 0x040fe20000001880 */
[----:B------:R-:W3:Y:S01]  /*5e80*/  LDSM.16.MT88.4 R8, [R239+0x1000] ;  /* 0x00100000ef08783b */ /* 0x000ee20000004200 */
[----:B------:R-:W4:Y:S06]  /*5e90*/  MUFU.EX2 R20, R219 ;  /* 0x000000db00147308 */ /* 0x000f2c0000000800 */
[C---:B------:R-:W-:Y:S01]  /*5ea0*/  HMMA.16816.F32 R156, R4.reuse, R46, R156 ;  /* 0x0000002e049c723c */ /* 0x040fe2000000189c */
[----:B-1----:R-:W-:Y:S01]  /*5eb0*/  FADD.FTZ R54, R22, R54 ;  /* 0x0000003616367221 */ /* 0x002fe20000010000 */
[----:B------:R-:W-:Y:S06]  /*5ec0*/  MUFU.EX2 R21, R216 ;  /* 0x000000d800157308 */ /* 0x000fec0000000800 */
[----:B------:R-:W-:Y:S02]  /*5ed0*/  HMMA.16816.F32 R148, R4, R42, R148 ;  /* 0x0000002a0494723c */ /* 0x000fe40000001894 */
[----:B------:R-:W1:Y:S01]  /*5ee0*/  MUFU.EX2 R43, R218 ;  /* 0x000000da002b7308 */ /* 0x000e620000000800 */
[----:B----4-:R-:W-:-:S05]  /*5ef0*/  FADD.FTZ R54, R20, R54 ;  /* 0x0000003614367221 */ /* 0x010fca0000010000 */
[C---:B------:R-:W-:Y:S02]  /*5f00*/  HMMA.16816.F32 R140, R4.reuse, R38, R140 ;  /* 0x00000026048c723c */ /* 0x040fe4000000188c */
[----:B------:R-:W4:Y:S06]  /*5f10*/  MUFU.EX2 R42, R217 ;  /* 0x000000d9002a7308 */ /* 0x000f2c0000000800 */
[----:B------:R-:W-:Y:S02]  /*5f20*/  HMMA.16816.F32 R132, R4, R34, R132 ;  /* 0x000000220484723c */ /* 0x000fe40000001884 */
[----:B------:R-:W5:Y:S01]  /*5f30*/  MUFU.EX2 R39, R215 ;  /* 0x000000d700277308 */ /* 0x000f620000000800 */
[----:B-1----:R-:W-:-:S05]  /*5f40*/  FADD.FTZ R54, R43, R54 ;  /* 0x000000362b367221 */ /* 0x002fca0000010000 */
[----:B------:R-:W-:Y:S02]  /*5f50*/  HMMA.16816.F32 R80, R4, R30, R80 ;  /* 0x0000001e0450723c */ /* 0x000fe40000001850 */
[----:B------:R1:W1:Y:S01]  /*5f60*/  MUFU.EX2 R23, R17 ;  /* 0x0000001100177308 */ /* 0x0002620000000800 */
[----:B----4-:R-:W-:-:S04]  /*5f70*/  FADD.FTZ R54, R42, R54 ;  /* 0x000000362a367221 */ /* 0x010fc80000010000 */
[----:B------:R-:W-:Y:S01]  /*5f80*/  F2FP.PACK_AB R30, R197, R198 ;  /* 0x000000c6c51e723e */ /* 0x000fe200000000ff */
[----:B------:R-:W-:Y:S01]  /*5f90*/  HMMA.16816.F32 R96, R4, R18, R96 ;  /* 0x000000120460723c */ /* 0x000fe20000001860 */
[----:B------:R-:W-:Y:S01]  /*5fa0*/  F2FP.PACK_AB R31, R64, R65 ;  /* 0x00000041401f723e */ /* 0x000fe200000000ff */
[----:B------:R4:W2:Y:S01]  /*5fb0*/  MUFU.EX2 R38, R16 ;  /* 0x0000001000267308 */ /* 0x0008a20000000800 */
[----:B------:R-:W-:-:S04]  /*5fc0*/  FADD.FTZ R54, R200, R54 ;  /* 0x00000036c8367221 */ /* 0x000fc80000010000 */
[----:B------:R-:W-:Y:S01]  /*5fd0*/  F2FP.PACK_AB R18, R42, R43 ;  /* 0x0000002b2a12723e */ /* 0x000fe200000000ff */
[----:B------:R-:W-:Y:S01]  /*5fe0*/  HMMA.16816.F32 R112, R4, R14, R112 ;  /* 0x0000000e0470723c */ /* 0x000fe20000001870 */
[----:B-----5:R-:W-:Y:S01]  /*5ff0*/  F2FP.PACK_AB R19, R39, R40 ;  /* 0x000000282713723e */ /* 0x020fe200000000ff */
[----:B------:R-:W-:Y:S01]  /*6000*/  MUFU.EX2 R35, R13 ;  /* 0x0000000d00237308 */ /* 0x000fe20000000800 */
[----:B-1----:R-:W-:Y:S01]  /*6010*/  F2FP.PACK_AB R17, R41, R21 ;  /* 0x000000152911723e */ /* 0x002fe200000000ff */
[----:B------:R-:W-:Y:S02]  /*6020*/  FADD.FTZ R53, R23, R53 ;  /* 0x0000003517357221 */ /* 0x000fe40000010000 */
[----:B------:R-:W-:Y:S01]  /*6030*/  FADD.FTZ R54, R199, R54 ;  /* 0x00000036c7367221 */ /* 0x000fe20000010000 */
[----:B------:R-:W-:Y:S02]  /*6040*/  F2FP.PACK_AB R6, R36, R37 ;  /* 0x000000252406723e */ /* 0x000fe400000000ff */
[----:B------:R-:W-:Y:S01]  /*6050*/  F2FP.PACK_AB R7, R32, R33 ;  /* 0x000000212007723e */ /* 0x000fe200000000ff */
[----:B------:R-:W1:Y:S01]  /*6060*/  MUFU.EX2 R34, R12 ;  /* 0x0000000c00227308 */ /* 0x000e620000000800 */
[----:B----4-:R-:W-:Y:S01]  /*6070*/  F2FP.PACK_AB R16, R20, R22 ;  /* 0x000000161410723e */ /* 0x010fe200000000ff */
[----:B------:R-:W-:Y:S01]  /*6080*/  FADD.FTZ R54, R198, R54 ;  /* 0x00000036c6367221 */ /* 0x000fe20000010000 */
[C---:B--2---:R-:W-:Y:S01]  /*6090*/  F2FP.PACK_AB R4, R38.reuse, R23 ;  /* 0x000000172604723e */ /* 0x044fe200000000ff */
[----:B------:R-:W-:-:S04]  /*60a0*/  FADD.FTZ R53, R38, R53 ;  /* 0x0000003526357221 */ /* 0x000fc80000010000 */
[----:B---3--:R-:W-:Y:S01]  /*60b0*/  HMMA.16816.F32 R160, R16, R8, R160 ;  /* 0x0000000810a0723c */ /* 0x008fe200000018a0 */
[----:B------:R2:W-:Y:S01]  /*60c0*/  MUFU.EX2 R46, R29 ;  /* 0x0000001d002e7308 */ /* 0x0005e20000000800 */
[----:B------:R-:W-:-:S04]  /*60d0*/  FADD.FTZ R53, R37, R53 ;  /* 0x0000003525357221 */ /* 0x000fc80000010000 */
[----:B------:R-:W-:Y:S01]  /*60e0*/  FADD.FTZ R53, R36, R53 ;  /* 0x0000003524357221 */ /* 0x000fe20000010000 */
[----:B-1----:R-:W-:Y:S01]  /*60f0*/  F2FP.PACK_AB R5, R34, R35 ;  /* 0x000000232205723e */ /* 0x002fe200000000ff */
[----:B------:R-:W-:Y:S01]  /*6100*/  HMMA.16816.F32 R156, R16, R10, R156 ;  /* 0x0000000a109c723c */ /* 0x000fe2000000189c */
[----:B------:R-:W1:Y:S01]  /*6110*/  LDSM.16.MT88.4 R12, [R237+0x3000] ;  /* 0x00300000ed0c783b */ /* 0x000e620000004200 */
[----:B------:R3:W4:Y:S01]  /*6120*/  MUFU.EX2 R47, R28 ;  /* 0x0000001c002f7308 */ /* 0x0007220000000800 */
[----:B------:R-:W-:-:S04]  /*6130*/  FADD.FTZ R53, R63, R53 ;  /* 0x000000353f357221 */ /* 0x000fc80000010000 */
[----:B------:R-:W-:Y:S01]  /*6140*/  FADD.FTZ R53, R62, R53 ;  /* 0x000000353e357221 */ /* 0x000fe20000010000 */
[----:B------:R-:W-:Y:S01]  /*6150*/  HMMA.16816.F32 R164, R4, R8, R164 ;  /* 0x0000000804a4723c */ /* 0x000fe200000018a4 */
[----:B--2---:R-:W-:Y:S02]  /*6160*/  F2FP.PACK_AB R29, R66, R67 ;  /* 0x00000043421d723e */ /* 0x004fe400000000ff */
[----:B------:R-:W-:-:S04]  /*6170*/  FADD.FTZ R53, R45, R53 ;  /* 0x000000352d357221 */ /* 0x000fc80000010000 */
[----:B------:R-:W-:Y:S01]  /*6180*/  FADD.FTZ R203, R44, R53 ;  /* 0x000000352ccb7221 */ /* 0x000fe20000010000 */
[----:B------:R-:W-:Y:S01]  /*6190*/  HMMA.16816.F32 R168, R4, R10, R168 ;  /* 0x0000000a04a8723c */ /* 0x000fe200000018a8 */
[----:B------:R-:W2:Y:S01]  /*61a0*/  LDSM.16.MT88.4 R8, [R238+0x1000] ;  /* 0x00100000ee08783b */ /* 0x000ea20000004200 */
[----:B---3--:R-:W-:-:S06]  /*61b0*/  F2FP.PACK_AB R28, R199, R200 ;  /* 0x000000c8c71c723e */ /* 0x008fcc00000000ff */
[C---:B-1----:R-:W-:Y:S08]  /*61c0*/  HMMA.16816.F32 R100, R16.reuse, R12, R100 ;  /* 0x0000000c1064723c */ /* 0x042ff00000001864 */
[C---:B------:R-:W-:Y:S08]  /*61d0*/  HMMA.16816.F32 R112, R16.reuse, R14, R112 ;  /* 0x0000000e1070723c */ /* 0x040ff00000001870 */
[-C--:B--2---:R-:W-:Y:S08]  /*61e0*/  HMMA.16816.F32 R152, R16, R8.reuse, R152 ;  /* 0x000000081098723c */ /* 0x084ff00000001898 */
[----:B------:R-:W-:Y:S08]  /*61f0*/  HMMA.16816.F32 R172, R4, R8, R172 ;  /* 0x0000000804ac723c */ /* 0x000ff000000018ac */
[-C--:B------:R-:W-:Y:S08]  /*6200*/  HMMA.16816.F32 R148, R16, R10.reuse, R148 ;  /* 0x0000000a1094723c */ /* 0x080ff00000001894 */
[C---:B------:R-:W-:Y:S01]  /*6210*/  HMMA.16816.F32 R176, R4.reuse, R10, R176 ;  /* 0x0000000a04b0723c */ /* 0x040fe200000018b0 */
[----:B------:R-:W1:Y:S07]  /*6220*/  LDSM.16.MT88.4 R8, [R237+0x1000] ;  /* 0x00100000ed08783b */ /* 0x000e6e0000004200 */
[C---:B------:R-:W-:Y:S08]  /*6230*/  HMMA.16816.F32 R104, R4.reuse, R12, R104 ;  /* 0x0000000c0468723c */ /* 0x040ff00000001868 */
[----:B------:R-:W-:Y:S01]  /*6240*/  HMMA.16816.F32 R108, R4, R14, R108 ;  /* 0x0000000e046c723c */ /* 0x000fe2000000186c */
[----:B------:R-:W2:Y:S07]  /*6250*/  LDSM.16.MT88.4 R12, [R238+0x1800] ;  /* 0x00180000ee0c783b */ /* 0x000eae0000004200 */
[-C--:B-1----:R-:W-:Y:S08]  /*6260*/  HMMA.16816.F32 R144, R16, R8.reuse, R144 ;  /* 0x000000081090723c */ /* 0x082ff00000001890 */
[----:B------:R-:W-:Y:S08]  /*6270*/  HMMA.16816.F32 R180, R4, R8, R180 ;  /* 0x0000000804b4723c */ /* 0x000ff000000018b4 */
[-C--:B------:R-:W-:Y:S08]  /*6280*/  HMMA.16816.F32 R140, R16, R10.reuse, R140 ;  /* 0x0000000a108c723c */ /* 0x080ff0000000188c */
[----:B------:R-:W-:Y:S01]  /*6290*/  HMMA.16816.F32 R184, R4, R10, R184 ;  /* 0x0000000a04b8723c */ /* 0x000fe200000018b8 */
[----:B------:R-:W1:Y:S07]  /*62a0*/  LDSM.16.MT88.4 R8, [R236+0x1000] ;  /* 0x00100000ec08783b */ /* 0x000e6e0000004200 */
[C---:B--2---:R-:W-:Y:S08]  /*62b0*/  HMMA.16816.F32 R152, R28.reuse, R12, R152 ;  /* 0x0000000c1c98723c */ /* 0x044ff00000001898 */
[----:B------:R-:W-:Y:S08]  /*62c0*/  HMMA.16816.F32 R148, R28, R14, R148 ;  /* 0x0000000e1c94723c */ /* 0x000ff00000001894 */
[-C--:B-1----:R-:W-:Y:S08]  /*62d0*/  HMMA.16816.F32 R136, R16, R8.reuse, R136 ;  /* 0x000000081088723c */ /* 0x082ff00000001888 */
[----:B------:R-:W-:Y:S08]  /*62e0*/  HMMA.16816.F32 R188, R4, R8, R188 ;  /* 0x0000000804bc723c */ /* 0x000ff000000018bc */
[-C--:B------:R-:W-:Y:S08]  /*62f0*/  HMMA.16816.F32 R132, R16, R10.reuse, R132 ;  /* 0x0000000a1084723c */ /* 0x080ff00000001884 */
[----:B------:R-:W-:Y:S01]  /*6300*/  HMMA.16816.F32 R192, R4, R10, R192 ;  /* 0x0000000a04c0723c */ /* 0x000fe200000018c0 */
[----:B------:R-:W1:Y:S07]  /*6310*/  LDSM.16.MT88.4 R8, [R239+0x3000] ;  /* 0x00300000ef08783b */ /* 0x000e6e0000004200 */
        /* <DEDUP_REMOVED lines=8> */
[C---:B------:R-:W-:Y:S01]  /*63a0*/  HMMA.16816.F32 R92, R4.reuse, R10, R92 ;  /* 0x0000000a045c723c */ /* 0x040fe2000000185c */
[----:B------:R-:W1:Y:S07]  /*63b0*/  LDSM.16.MT88.4 R8, [R236+0x3000] ;  /* 0x00300000ec08783b */ /* 0x000e6e0000004200 */
[C---:B-1----:R-:W-:Y:S08]  /*63c0*/  HMMA.16816.F32 R120, R4.reuse, R8, R120 ;  /* 0x000000080478723c */ /* 0x042ff00000001878 */
[----:B------:R-:W-:Y:S07]  /*63d0*/  HMMA.16816.F32 R124, R4, R10, R124 ;  /* 0x0000000a047c723c */ /* 0x000fee000000187c */
[----:B------:R-:W-:Y:S01]  /*63e0*/  FADD.FTZ R4, R52, R201 ;  /* 0x000000c934047221 */ /* 0x000fe20000010000 */
[----:B------:R-:W-:Y:S01]  /*63f0*/  HMMA.16816.F32 R116, R16, R8, R116 ;  /* 0x000000081074723c */ /* 0x000fe20000001874 */
[----:B------:R-:W-:Y:S01]  /*6400*/  F2FP.PACK_AB R6, R44, R45 ;  /* 0x0000002d2c06723e */ /* 0x000fe200000000ff */
[----:B------:R-:W-:Y:S01]  /*6410*/  FADD.FTZ R52, R55, R59 ;  /* 0x0000003b37347221 */ /* 0x000fe20000010000 */
[----:B----4-:R-:W-:Y:S01]  /*6420*/  F2FP.PACK_AB R5, R47, R46 ;  /* 0x0000002e2f05723e */ /* 0x010fe200000000ff */
[----:B------:R-:W-:-:S02]  /*6430*/  FADD.FTZ R4, R51, R4 ;  /* 0x0000000433047221 */ /* 0x000fc40000010000 */
[----:B------:R-:W1:Y:S01]  /*6440*/  MUFU.EX2 R51, R25 ;  /* 0x0000001900337308 */ /* 0x000e620000000800 */
[----:B------:R-:W-:Y:S01]  /*6450*/  FADD.FTZ R52, R21, R52 ;  /* 0x0000003415347221 */ /* 0x000fe20000010000 */
[----:B------:R-:W-:Y:S01]  /*6460*/  HMMA.16816.F32 R128, R16, R10, R128 ;  /* 0x0000000a1080723c */ /* 0x000fe20000001880 */
[----:B------:R-:W2:Y:S01]  /*6470*/  LDSM.16.MT88.4 R8, [R237+0x1800] ;  /* 0x00180000ed08783b */ /* 0x000ea20000004200 */
[----:B------:R-:W-:Y:S01]  /*6480*/  FADD.FTZ R50, R50, R4 ;  /* 0x0000000432327221 */ /* 0x000fe20000010000 */
[----:B------:R-:W-:Y:S01]  /*6490*/  F2FP.PACK_AB R4, R62, R63 ;  /* 0x0000003f3e04723e */ /* 0x000fe200000000ff */
[----:B------:R-:W-:Y:S01]  /*64a0*/  FADD.FTZ R52, R41, R52 ;  /* 0x0000003429347221 */ /* 0x000fe20000010000 */
[----:B------:R-:W3:Y:S01]  /*64b0*/  LDSM.16.MT88.4 R16, [R239+0x1800] ;  /* 0x00180000ef10783b */ /* 0x000ee20000004200 */
[----:B------:R-:W-:Y:S02]  /*64c0*/  FADD.FTZ R50, R35, R50 ;  /* 0x0000003223327221 */ /* 0x000fe40000010000 */
[----:B------:R-:W-:Y:S01]  /*64d0*/  FADD.FTZ R52, R40, R52 ;  /* 0x0000003428347221 */ /* 0x000fe20000010000 */
[----:B------:R-:W-:Y:S01]  /*64e0*/  LDSM.16.MT88.4 R20, [R239+0x3800] ;  /* 0x00380000ef14783b */ /* 0x000fe20000004200 */
[----:B------:R-:W-:-:S02]  /*64f0*/  FADD.FTZ R50, R34, R50 ;  /* 0x0000003222327221 */ /* 0x000fc40000010000 */
[----:B------:R-:W-:Y:S01]  /*6500*/  FADD.FTZ R52, R39, R52 ;  /* 0x0000003427347221 */ /* 0x000fe20000010000 */
[----:B-1----:R-:W-:Y:S01]  /*6510*/  F2FP.PACK_AB R7, R202, R51 ;  /* 0x00000033ca07723e */ /* 0x002fe200000000ff */
[----:B------:R-:W-:Y:S02]  /*6520*/  LDSM.16.MT88.4 R24, [R236+0x1800] ;  /* 0x00180000ec18783b */ /* 0x000fe40000004200 */
[----:B------:R-:W-:Y:S02]  /*6530*/  FADD.FTZ R52, R67, R52 ;  /* 0x0000003443347221 */ /* 0x000fe40000010000 */
[----:B------:R-:W-:Y:S02]  /*6540*/  FADD.FTZ R50, R33, R50 ;  /* 0x0000003221327221 */ /* 0x000fe40000010000 */
[----:B------:R-:W-:Y:S01]  /*6550*/  FADD.FTZ R52, R66, R52 ;  /* 0x0000003442347221 */ /* 0x000fe20000010000 */
[----:B------:R-:W-:Y:S01]  /*6560*/  HMMA.16816.F32 R172, R4, R12, R172 ;  /* 0x0000000c04ac723c */ /* 0x000fe200000018ac */
[----:B------:R-:W-:-:S02]  /*6570*/  FADD.FTZ R50, R32, R50 ;  /* 0x0000003220327221 */ /* 0x000fc40000010000 */
[----:B------:R-:W-:Y:S02]  /*6580*/  FADD.FTZ R52, R65, R52 ;  /* 0x0000003441347221 */ /* 0x000fe40000010000 */
[----:B------:R-:W-:-:S03]  /*6590*/  FADD.FTZ R50, R46, R50 ;  /* 0x000000322e327221 */ /* 0x000fc60000010000 */
[----:B------:R-:W-:Y:S01]  /*65a0*/  HMMA.16816.F32 R176, R4, R14, R176 ;  /* 0x0000000e04b0723c */ /* 0x000fe200000018b0 */
[----:B------:R-:W1:Y:S01]  /*65b0*/  LDSM.16.MT88.4 R12, [R237+0x3800] ;  /* 0x00380000ed0c783b */ /* 0x000e620000004200 */
[----:B------:R-:W-:-:S04]  /*65c0*/  FADD.FTZ R50, R47, R50 ;  /* 0x000000322f327221 */ /* 0x000fc80000010000 */
[----:B------:R-:W-:-:S04]  /*65d0*/  FADD.FTZ R50, R51, R50 ;  /* 0x0000003233327221 */ /* 0x000fc80000010000 */
[----:B------:R-:W-:Y:S01]  /*65e0*/  FADD.FTZ R202, R202, R50 ;  /* 0x00000032caca7221 */ /* 0x000fe20000010000 */
[-C--:B--2---:R-:W-:Y:S08]  /*65f0*/  HMMA.16816.F32 R144, R28, R8.reuse, R144 ;  /* 0x000000081c90723c */ /* 0x084ff00000001890 */
[----:B------:R-:W-:Y:S08]  /*6600*/  HMMA.16816.F32 R180, R4, R8, R180 ;  /* 0x0000000804b4723c */ /* 0x000ff000000018b4 */
[-C--:B------:R-:W-:Y:S08]  /*6610*/  HMMA.16816.F32 R140, R28, R10.reuse, R140 ;  /* 0x0000000a1c8c723c */ /* 0x080ff0000000188c */
[----:B------:R-:W-:Y:S01]  /*6620*/  HMMA.16816.F32 R184, R4, R10, R184 ;  /* 0x0000000a04b8723c */ /* 0x000fe200000018b8 */
[----:B------:R-:W2:Y:S07]  /*6630*/  LDSM.16.MT88.4 R8, [R236+0x3800] ;  /* 0x00380000ec08783b */ /* 0x000eae0000004200 */
[-C--:B---3--:R-:W-:Y:S08]  /*6640*/  HMMA.16816.F32 R160, R28, R16.reuse, R160 ;  /* 0x000000101ca0723c */ /* 0x088ff000000018a0 */
[----:B------:R-:W-:Y:S08]  /*6650*/  HMMA.16816.F32 R164, R4, R16, R164 ;  /* 0x0000001004a4723c */ /* 0x000ff000000018a4 */
[-C--:B------:R-:W-:Y:S08]  /*6660*/  HMMA.16816.F32 R156, R28, R18.reuse, R156 ;  /* 0x000000121c9c723c */ /* 0x080ff0000000189c */
[----:B------:R-:W-:Y:S01]  /*6670*/  HMMA.16816.F32 R168, R4, R18, R168 ;  /* 0x0000001204a8723c */ /* 0x000fe200000018a8 */
[----:B------:R-:W3:Y:S07]  /*6680*/  LDSM.16.MT88.4 R16, [R238+0x3800] ;  /* 0x00380000ee10783b */ /* 0x000eee0000004200 */
[-C--:B-1----:R-:W-:Y:S08]  /*6690*/  HMMA.16816.F32 R100, R28, R12.reuse, R100 ;  /* 0x0000000c1c64723c */ /* 0x082ff00000001864 */
[----:B------:R-:W-:Y:S07]  /*66a0*/  HMMA.16816.F32 R104, R4, R12, R104 ;  /* 0x0000000c0468723c */ /* 0x000fee0000001868 */
[----:B------:R-:W-:Y:S01]  /*66b0*/  @P4 IMAD.HI.U32 R12, R221, c[0x0][0x2c8], RZ ;  /* 0x0000b200dd0c4a27 */ /* 0x000fe200078e00ff */
[----:B------:R-:W-:Y:S01]  /*66c0*/  MOV R13, R221 ;  /* 0x000000dd000d7202 */ /* 0x000fe20000000f00 */
[----:B--2---:R-:W-:Y:S03]  /*66d0*/  HMMA.16816.F32 R116, R28, R8, R116 ;  /* 0x000000081c74723c */ /* 0x004fe60000001874 */
[----:B------:R-:W-:-:S04]  /*66e0*/  @P4 SHF.R.U32.HI R13, RZ, c[0x0][0x2cc], R12 ;  /* 0x0000b300ff0d4a19 */ /* 0x000fc8000001160c */
[----:B------:R-:W-:Y:S01]  /*66f0*/  IADD3 R49, R13, -c[0x0][0x168], R49 ;  /* 0x80005a000d317a10 */ /* 0x000fe20007ffe031 */
[----:B------:R-:W-:Y:S07]  /*6700*/  HMMA.16816.F32 R120, R4, R8, R120 ;  /* 0x000000080478723c */ /* 0x000fee0000001878 */
[----:B------:R-:W-:Y:S01]  /*6710*/  SHF.R.S32.HI R8, RZ, 0x1f, R49 ;  /* 0x0000001fff087819 */ /* 0x000fe20000011431 */
[----:B---3--:R-:W-:Y:S03]  /*6720*/  HMMA.16816.F32 R84, R28, R16, R84 ;  /* 0x000000101c54723c */ /* 0x008fe60000001854 */
[----:B------:R-:W-:-:S04]  /*6730*/  LEA.HI R49, R8, R49, RZ, 0x6 ;  /* 0x0000003108317211 */ /* 0x000fc800078f30ff */
[----:B------:R-:W-:Y:S01]  /*6740*/  SHF.R.S32.HI R49, RZ, 0x6, R49 ;  /* 0x00000006ff317819 */ /* 0x000fe20000011431 */
[C---:B------:R-:W-:Y:S07]  /*6750*/  HMMA.16816.F32 R88, R4.reuse, R16, R88 ;  /* 0x000000100458723c */ /* 0x040fee0000001858 */
[----:B------:R-:W-:Y:S01]  /*6760*/  IADD3 R16, R48, -0x2, RZ ;  /* 0xfffffffe30107810 */ /* 0x000fe20007ffe0ff */
[----:B------:R-:W-:Y:S01]  /*6770*/  HMMA.16816.F32 R188, R4, R24, R188 ;  /* 0x0000001804bc723c */ /* 0x000fe200000018bc */
[----:B------:R-:W-:-:S03]  /*6780*/  IMNMX R17, RZ, R49, !PT ;  /* 0x00000031ff117217 */ /* 0x000fc60007800200 */
[----:B------:R1:W-:Y:S01]  /*6790*/  STL [R1+0x78], R16 ;  /* 0x0000781001007387 */ /* 0x0003e20000100800 */
[----:B------:R-:W-:-:S03]  /*67a0*/  ISETP.GE.AND P0, PT, R16, R17, PT ;  /* 0x000000111000720c */ /* 0x000fc60003f06270 */
[C---:B------:R-:W-:Y:S01]  /*67b0*/  HMMA.16816.F32 R192, R4.reuse, R26, R192 ;  /* 0x0000001a04c0723c */ /* 0x040fe200000018c0 */
[----:B------:R1:W-:Y:S07]  /*67c0*/  STL [R1+0x7c], R17 ;  /* 0x00007c1101007387 */ /* 0x0003ee0000100800 */
[C---:B------:R-:W-:Y:S08]  /*67d0*/  HMMA.16816.F32 R72, R4.reuse, R20, R72 ;  /* 0x000000140448723c */ /* 0x040ff00000001848 */
[C---:B------:R-:W-:Y:S08]  /*67e0*/  HMMA.16816.F32 R76, R4.reuse, R22, R76 ;  /* 0x00000016044c723c */ /* 0x040ff0000000184c */
[C---:B------:R-:W-:Y:S08]  /*67f0*/  HMMA.16816.F32 R92, R4.reuse, R18, R92 ;  /* 0x00000012045c723c */ /* 0x040ff0000000185c */
[C---:B------:R-:W-:Y:S08]  /*6800*/  HMMA.16816.F32 R108, R4.reuse, R14, R108 ;  /* 0x0000000e046c723c */ /* 0x040ff0000000186c */
[----:B------:R-:W-:Y:S07]  /*6810*/  HMMA.16816.F32 R124, R4, R10, R124 ;  /* 0x0000000a047c723c */ /* 0x000fee000000187c */
[----:B------:R-:W-:Y:S01]  /*6820*/  FADD.FTZ R5, R197, R54 ;  /* 0x00000036c5057221 */ /* 0x000fe20000010000 */
[----:B------:R-:W-:Y:S01]  /*6830*/  HMMA.16816.F32 R136, R28, R24, R136 ;  /* 0x000000181c88723c */ /* 0x000fe20000001888 */
[----:B------:R-:W-:-:S03]  /*6840*/  FADD.FTZ R4, R64, R52 ;  /* 0x0000003440047221 */ /* 0x000fc60000010000 */
[----:B------:R1:W-:Y:S04]  /*6850*/  STL [R1+0x70], R5 ;  /* 0x0000700501007387 */ /* 0x0003e80000100800 */
[----:B------:R1:W-:Y:S01]  /*6860*/  STL [R1+0x74], R4 ;  /* 0x0000740401007387 */ /* 0x0003e20000100800 */
[C---:B------:R-:W-:Y:S08]  /*6870*/  HMMA.16816.F32 R132, R28.reuse, R26, R132 ;  /* 0x0000001a1c84723c */ /* 0x040ff00000001884 */
[C---:B------:R-:W-:Y:S08]  /*6880*/  HMMA.16816.F32 R68, R28.reuse, R20, R68 ;  /* 0x000000141c44723c */ /* 0x040ff00000001844 */
[C---:B------:R-:W-:Y:S08]  /*6890*/  HMMA.16816.F32 R80, R28.reuse, R22, R80 ;  /* 0x000000161c50723c */ /* 0x040ff00000001850 */
[C---:B------:R-:W-:Y:S08]  /*68a0*/  HMMA.16816.F32 R96, R28.reuse, R18, R96 ;  /* 0x000000121c60723c */ /* 0x040ff00000001860 */
[C---:B------:R-:W-:Y:S08]  /*68b0*/  HMMA.16816.F32 R112, R28.reuse, R14, R112 ;  /* 0x0000000e1c70723c */ /* 0x040ff00000001870 */
[----:B------:R-:W-:Y:S01]  /*68c0*/  HMMA.16816.F32 R128, R28, R10, R128 ;  /* 0x0000000a1c80723c */ /* 0x000fe20000001880 */
[----:B------:R-:W-:Y:S01]  /*68d0*/  @!UPT UIADD3 URZ, URZ, URZ, URZ ;  /* 0x0000003f3f3ff290 */ /* 0x000fe2000fffe03f */
[----:B------:R-:W-:Y:S11]  /*68e0*/  @!P0 BRA `(.L_x_1649) ;  /* 0x000051c000008947 */ /* 0x000ff60003800000 */
[----:B-1----:R-:W-:Y:S01]  /*68f0*/  MOV R197, R0 ;  /* 0x0000000000c57202 */ /* 0x002fe20000000f00 */
[----:B------:R-:W-:Y:S01]  /*6900*/  IMAD.MOV.U32 R0, RZ, RZ, R16 ;  /* 0x000000ffff007224 */ /* 0x000fe200078e0010 */
[----:B------:R-:W-:Y:S01]  /*6910*/  MOV R200, R2 ;  /* 0x0000000200c87202 */ /* 0x000fe20000000f00 */
[----:B------:R-:W-:Y:S01]  /*6920*/  IMAD.MOV.U32 R198, RZ, RZ, R196 ;  /* 0x000000ffffc67224 */ /* 0x000fe200078e00c4 */
[----:B------:R-:W-:-:S02]  /*6930*/  MOV R199, R3 ;  /* 0x0000000300c77202 */ /* 0x000fc40000000f00 */
[----:B------:R1:W-:Y:S05]  /*6940*/  STL [R1+0x78], R0 ;  /* 0x0000780001007387 */ /* 0x0003ea0000100800 */
.L_x_1660:
[----:B-1----:R-:W2:Y:S01]  /*6950*/  LDL R0, [R1+0x78] ;  /* 0x0000780001007983 */ /* 0x002ea20000100800 */
[----:B------:R-:W-:Y:S04]  /*6960*/  DEPBAR.LE SB0, 0x0 ;  /* 0x000080000000791a */ /* 0x000fe80000000000 */
[----:B------:R-:W-:Y:S01]  /*6970*/  WARPSYNC 0xffffffff ;  /* 0xffffffff00007948 */ /* 0x000fe20003800000 */
[----:B------:R-:W-:Y:S06]  /*6980*/  BAR.SYNC.DEFER_BLOCKING 0x0 ;  /* 0x0000000000007b1d */ /* 0x000fec0000010000 */
[----:B------:R1:W3:Y:S01]  /*6990*/  LDSM.16.M88.4 R64, [R244] ;  /* 0x00000000f440783b */ /* 0x0002e20000000200 */
[----:B------:R-:W-:Y:S03]  /*69a0*/  BSSY B0, `(.L_x_1650) ;  /* 0x0000057000007945 */ /* 0x000fe60003800000 */
[----:B------:R1:W4:Y:S04]  /*69b0*/  LDSM.16.M88.4 R60, [R244+0x2000] ;  /* 0x00200000f43c783b */ /* 0x0003280000000200 */
[----:B------:R1:W1:Y:S04]  /*69c0*/  LDSM.16.M88.4 R16, [R243] ;  /* 0x00000000f310783b */ /* 0x0002680000000200 */
[----:B------:R1:W1:Y:S04]  /*69d0*/  LDSM.16.M88.4 R32, [R243+0x800] ;  /* 0x00080000f320783b */ /* 0x0002680000000200 */
[----:B------:R1:W1:Y:S04]  /*69e0*/  LDSM.16.M88.4 R48, [R243+0x1000] ;  /* 0x00100000f330783b */ /* 0x0002680000000200 */
[----:B------:R1:W1:Y:S04]  /*69f0*/  LDSM.16.M88.4 R204, [R243+0x1800] ;  /* 0x00180000f3cc783b */ /* 0x0002680000000200 */
[----:B------:R1:W1:Y:S04]  /*6a00*/  LDSM.16.M88.4 R208, [R242] ;  /* 0x00000000f2d0783b */ /* 0x0002680000000200 */
[----:B------:R1:W1:Y:S04]  /*6a10*/  LDSM.16.M88.4 R216, [R242+0x2000] ;  /* 0x00200000f2d8783b */ /* 0x0002680000000200 */
[----:B------:R1:W1:Y:S04]  /*6a20*/  LDSM.16.M88.4 R212, [R235] ;  /* 0x00000000ebd4783b */ /* 0x0002680000000200 */
[----:B------:R1:W1:Y:S04]  /*6a30*/  LDSM.16.M88.4 R220, [R235+0x800] ;  /* 0x00080000ebdc783b */ /* 0x0002680000000200 */
[----:B------:R1:W1:Y:S04]  /*6a40*/  LDSM.16.M88.4 R224, [R235+0x1000] ;  /* 0x00100000ebe0783b */ /* 0x0002680000000200 */
[----:B------:R1:W1:Y:S01]  /*6a50*/  LDSM.16.M88.4 R228, [R235+0x1800] ;  /* 0x00180000ebe4783b */ /* 0x0002620000000200 */
[----:B--2---:R-:W-:Y:S11]  /*6a60*/  ISETP.GE.AND P0, PT, R0, RZ, PT ;  /* 0x000000ff0000720c */ /* 0x004ff60003f06270 */
[----:B------:R-:W-:Y:S02]  /*6a70*/  @!UPT UIADD3 URZ, URZ, URZ, URZ ;  /* 0x0000003f3f3ff290 */ /* 0x000fe4000fffe03f */
[----:B------:R-:W-:-:S05]  /*6a80*/  @!P0 BRA `(.L_x_1651) ;  /* 0x0000048000008947 */ /* 0x000fca0003800000 */
[----:B-1-34-:R-:W2:Y:S01]  /*6a90*/  LDL R9, [R1+0x48] ;  /* 0x0000480001097983 */ /* 0x01aea20000100800 */
[----:B------:R-:W-:Y:S03]  /*6aa0*/  SHF.L.U64.HI R10, R250, 0x1, R245 ;  /* 0x00000001fa0a7819 */ /* 0x000fe600000102f5 */
[----:B------:R-:W3:Y:S04]  /*6ab0*/  LDL R8, [R1+0x44] ;  /* 0x0000440001087983 */ /* 0x000ee80000100800 */
[----:B------:R-:W4:Y:S04]  /*6ac0*/  LDL.64 R6, [R1+0x58] ;  /* 0x0000580001067983 */ /* 0x000f280000100a00 */
[----:B------:R-:W5:Y:S04]  /*6ad0*/  LDL R5, [R1+0x30] ;  /* 0x0000300001057983 */ /* 0x000f680000100800 */
[----:B------:R-:W4:Y:S01]  /*6ae0*/  LDL R4, [R1+0xc] ;  /* 0x00000c0001047983 */ /* 0x000f220000100800 */
[----:B--2---:R-:W-:Y:S01]  /*6af0*/  IMAD.WIDE.U32 R2, R9, c[0x0][0x208], RZ ;  /* 0x0000820009027a25 */ /* 0x004fe200078e00ff */
[----:B------:R-:W-:Y:S02]  /*6b00*/  SHF.R.S32.HI R0, RZ, 0x1f, R9 ;  /* 0x0000001fff007819 */ /* 0x000fe40000011409 */
[----:B---3--:R-:W-:Y:S03]  /*6b10*/  SHF.R.S32.HI R11, RZ, 0x1f, R8 ;  /* 0x0000001fff0b7819 */ /* 0x008fe60000011408 */
[----:B------:R-:W-:Y:S02]  /*6b20*/  IMAD R0, R0, c[0x0][0x208], RZ ;  /* 0x0000820000007a24 */ /* 0x000fe400078e02ff */
[----:B------:R-:W-:Y:S02]  /*6b30*/  IMAD R11, R11, c[0x0][0x218], RZ ;  /* 0x000086000b0b7a24 */ /* 0x000fe400078e02ff */
[----:B------:R-:W-:Y:S02]  /*6b40*/  IMAD R0, R9, c[0x0][0x20c], R0 ;  /* 0x0000830009007a24 */ /* 0x000fe400078e0200 */
[C---:B------:R-:W-:Y:S02]  /*6b50*/  IMAD R11, R8.reuse, c[0x0][0x21c], R11 ;  /* 0x00008700080b7a24 */ /* 0x040fe400078e020b */
[----:B------:R-:W-:Y:S04]  /*6b60*/  IMAD.IADD R3, R3, 0x1, R0 ;  /* 0x0000000103037824 */ /* 0x000fe800078e0200 */
[----:B------:R-:W-:Y:S05]  /*6b70*/  IMAD.WIDE.U32 R2, R8, c[0x0][0x218], R2 ;  /* 0x0000860008027a25 */ /* 0x000fea00078e0002 */
[----:B----4-:R-:W-:Y:S02]  /*6b80*/  IADD3 R0, P0, R6, R2, RZ ;  /* 0x0000000206007210 */ /* 0x010fe40007f1e0ff */
[----:B------:R-:W-:Y:S02]  /*6b90*/  SHF.L.U64.HI R2, R4, 0x1, R246 ;  /* 0x0000000104027819 */ /* 0x000fe400000102f6 */
[----:B-----5:R-:W-:Y:S02]  /*6ba0*/  IADD3.X R11, R5, R3, R11, P0, !PT ;  /* 0x00000003050b7210 */ /* 0x020fe400007fe40b */
[----:B------:R-:W-:Y:S02]  /*6bb0*/  LEA R12, P0, R0, c[0x0][0x1f8], 0x1 ;  /* 0x00007e00000c7a11 */ /* 0x000fe400078008ff */
[----:B------:R-:W-:Y:S02]  /*6bc0*/  SHF.L.U32 R3, R250, 0x1, RZ ;  /* 0x00000001fa037819 */ /* 0x000fe400000006ff */
[----:B------:R-:W-:Y:S01]  /*6bd0*/  LEA.HI.X R11, R0, c[0x0][0x1fc], R11, 0x1, P0 ;  /* 0x00007f00000b7a11 */ /* 0x000fe200000f0c0b */
[----:B------:R-:W-:Y:S01]  /*6be0*/  IMAD.SHL.U32 R0, R4, 0x2, RZ ;  /* 0x0000000204007824 */ /* 0x000fe200078e00ff */
[----:B------:R-:W-:-:S05]  /*6bf0*/  BRA.DIV ~URZ, `(.L_x_1652) ;  /* 0x0000e3027f007947 */ /* 0x000fca000b800000 */
[----:B------:R1:W2:Y:S02]  /*6c00*/  SHFL.IDX PT, R13, R11, RZ, 0x181f ;  /* 0x00181fff0b0d7589 */ /* 0x0002a400000e0000 */
.L_x_1739:
[----:B------:R-:W-:-:S05]  /*6c10*/  BRA.DIV ~URZ, `(.L_x_1653) ;  /* 0x0000e3527f007947 */ /* 0x000fca000b800000 */
[----:B------:R-:W3:Y:S04]  /*6c20*/  LDL R4, [R1+0xc] ;  /* 0x00000c0001047983 */ /* 0x000ee80000100800 */
[----:B------:R-:W4:Y:S01]  /*6c30*/  SHFL.IDX PT, R6, R12, RZ, 0x181f ;  /* 0x00181fff0c067589 */ /* 0x000f2200000e0000 */
[----:B---3--:R-:W-:Y:S02]  /*6c40*/  ISETP.GE.AND P2, PT, R4, c[0x0][0x1d4], PT ;  /* 0x0000750004007a0c */ /* 0x008fe40003f46270 */
[CC--:B----4-:R-:W-:Y:S02]  /*6c50*/  IADD3 R4, P0, R6.reuse, R0.reuse, RZ ;  /* 0x0000000006047210 */ /* 0x0d0fe40007f1e0ff */
[-C--:B------:R-:W-:Y:S03]  /*6c60*/  IADD3 R8, P5, R6, R3.reuse, RZ ;  /* 0x0000000306087210 */ /* 0x080fe60007fbe0ff */
[C---:B--2---:R-:W-:Y:S01]  /*6c70*/  IMAD.X R5, R13.reuse, 0x1, R2, P0 ;  /* 0x000000010d057824 */ /* 0x044fe200000e0602 */
[----:B------:R-:W-:Y:S01]  /*6c80*/  ISETP.GE.AND P0, PT, R250, c[0x0][0x1d4], PT ;  /* 0x00007500fa007a0c */ /* 0x000fe20003f06270 */
[----:B------:R-:W-:Y:S04]  /*6c90*/  IMAD.X R9, R13, 0x1, R10, P5 ;  /* 0x000000010d097824 */ /* 0x000fe800028e060a */
[----:B------:R-:W-:Y:S01]  /*6ca0*/  @!PT LDS RZ, [RZ] ;  /* 0x00000000fffff984 */ /* 0x000fe20000000800 */
[----:B------:R-:W-:Y:S01]  /*6cb0*/  @!PT LDS RZ, [RZ] ;  /* 0x00000000fffff984 */ /* 0x000fe20000000800 */
[----:B------:R2:W-:Y:S08]  /*6cc0*/  LDGSTS.E.BYPASS.LTC128B.128 [R251+0x100], [R4.64], !P2 ;  /* 0x0010000004fb7fae */ /* 0x0005f0000d101d46 */
[----:B------:R3:W-:Y:S04]  /*6cd0*/  LDGSTS.E.BYPASS.LTC128B.128 [R251+0x2100], [R8.64], !P0 ;  /* 0x0210000008fb7fae */ /* 0x0007e8000c101d46 */
[----:B--2---:R-:W2:Y:S04]  /*6ce0*/  SHFL.IDX PT, R4, R12, 0x1, 0x181f ;  /* 0x00381f000c047f89 */ /* 0x004ea800000e0000 */
[----:B------:R-:W4:Y:S01]  /*6cf0*/  SHFL.IDX PT, R5, R11, 0x1, 0x181f ;  /* 0x00381f000b057f89 */ /* 0x000f2200000e0000 */
[CC--:B--2---:R-:W-:Y:S02]  /*6d00*/  IADD3 R6, P6, R4.reuse, R0.reuse, RZ ;  /* 0x0000000004067210 */ /* 0x0c4fe40007fde0ff */
[-C--:B------:R-:W-:Y:S02]  /*6d10*/  IADD3 R14, P5, R4, R3.reuse, RZ ;  /* 0x00000003040e7210 */ /* 0x080fe40007fbe0ff */
[----:B------:R-:W2:Y:S01]  /*6d20*/  SHFL.IDX PT, R4, R12, 0x2, 0x181f ;  /* 0x00581f000c047f89 */ /* 0x000ea200000e0000 */
[C---:B----4-:R-:W-:Y:S02]  /*6d30*/  IMAD.X R7, R5.reuse, 0x1, R2, P6 ;  /* 0x0000000105077824 */ /* 0x050fe400030e0602 */
[----:B------:R-:W-:Y:S02]  /*6d40*/  IMAD.X R15, R5, 0x1, R10, P5 ;  /* 0x00000001050f7824 */ /* 0x000fe400028e060a */
[----:B------:R-:W4:Y:S04]  /*6d50*/  SHFL.IDX PT, R5, R11, 0x2, 0x181f ;  /* 0x00581f000b057f89 */ /* 0x000f2800000e0000 */
[----:B------:R2:W-:Y:S04]  /*6d60*/  LDGSTS.E.BYPASS.LTC128B.128 [R251+0x900], [R6.64], !P2 ;  /* 0x0090000006fb7fae */ /* 0x0005e8000d101d46 */
[----:B------:R5:W-:Y:S04]  /*6d70*/  LDGSTS.E.BYPASS.LTC128B.128 [R251+0x2900], [R14.64], !P0 ;  /* 0x029000000efb7fae */ /* 0x000be8000c101d46 */
[----:B-1----:R-:W1:Y:S01]  /*6d80*/  SHFL.IDX PT, R11, R11, 0x3, 0x181f ;  /* 0x00781f000b0b7f89 */ /* 0x002e6200000e0000 */
[C---:B--2---:R-:W-:Y:S02]  /*6d90*/  IADD3 R6, P5, R4.reuse, R0, RZ ;  /* 0x0000000004067210 */ /* 0x044fe40007fbe0ff */
[----:B-----5:R-:W-:Y:S03]  /*6da0*/  SEL R15, RZ, 0x10, P2 ;  /* 0x00000010ff0f7807 */ /* 0x020fe60001000000 */
[C---:B----4-:R-:W-:Y:S01]  /*6db0*/  IMAD.X R7, R5.reuse, 0x1, R2, P5 ;  /* 0x0000000105077824 */ /* 0x050fe200028e0602 */
[----:B------:R-:W-:Y:S04]  /*6dc0*/  SEL R14, RZ, 0x10, P0 ;  /* 0x00000010ff0e7807 */ /* 0x000fe80000000000 */
[----:B------:R2:W-:Y:S02]  /*6dd0*/  LDGSTS.E.BYPASS.LTC128B.128 [R251+0x1100], [R6.64], !P2 ;  /* 0x0110000006fb7fae */ /* 0x0005e4000d101d46 */
[----:B--2---:R-:W-:Y:S05]  /*6de0*/  IADD3 R6, P5, R4, R3, RZ ;  /* 0x0000000304067210 */ /* 0x004fea0007fbe0ff */
[----:B------:R-:W-:Y:S02]  /*6df0*/  IMAD.X R7, R5, 0x1, R10, P5 ;  /* 0x0000000105077824 */ /* 0x000fe400028e060a */
[----:B------:R3:W2:Y:S04]  /*6e00*/  SHFL.IDX PT, R5, R12, 0x3, 0x181f ;  /* 0x00781f000c057f89 */ /* 0x0006a800000e0000 */
[----:B------:R3:W-:Y:S02]  /*6e10*/  LDGSTS.E.BYPASS.LTC128B.128 [R251+0x3100], [R6.64], !P0 ;  /* 0x0310000006fb7fae */ /* 0x0007e4000c101d46 */
.L_x_1740:
[C---:B-1----:R-:W-:Y:S02]  /*6e20*/  IADD3 R4, -R15.reuse, 0x10, RZ ;  /* 0x000000100f047810 */ /* 0x042fe40007ffe1ff */
[----:B------:R-:W-:Y:S02]  /*6e30*/  ISETP.NE.U32.AND P6, PT, R15, RZ, PT ;  /* 0x000000ff0f00720c */ /* 0x000fe40003fc5070 */
[----:B------:R-:W-:Y:S02]  /*6e40*/  LOP3.LUT R4, R4, 0xf, RZ, 0xc0, !PT ;  /* 0x0000000f04047812 */ /* 0x000fe400078ec0ff */
[----:B------:R-:W-:Y:S02]  /*6e50*/  ISETP.NE.U32.AND P5, PT, R14, RZ, PT ;  /* 0x000000ff0e00720c */ /* 0x000fe40003fa5070 */
[----:B--23--:R-:W-:Y:S02]  /*6e60*/  IADD3 R6, P2, P0, R4, R5, R0 ;  /* 0x0000000504067210 */ /* 0x00cfe4000785e000 */
[----:B------:R-:W-:Y:S02]  /*6e70*/  IADD3 R0, -R14, 0x10, RZ ;  /* 0x000000100e007810 */ /* 0x000fe40007ffe1ff */
[----:B------:R-:W-:Y:S02]  /*6e80*/  IADD3.X R7, RZ, R11, R2, P2, P0 ;  /* 0x0000000bff077210 */ /* 0x000fe400017e0402 */
[----:B------:R-:W-:Y:S03]  /*6e90*/  LOP3.LUT R0, R0, 0xf, RZ, 0xc0, !PT ;  /* 0x0000000f00007812 */ /* 0x000fe600078ec0ff */
[----:B------:R-:W-:Y:S01]  /*6ea0*/  @!PT LDS RZ, [RZ] ;  /* 0x00000000fffff984 */ /* 0x000fe20000000800 */
[----:B------:R-:W-:Y:S01]  /*6eb0*/  @!PT LDS RZ, [RZ] ;  /* 0x00000000fffff984 */ /* 0x000fe20000000800 */
[----:B------:R-:W-:Y:S01]  /*6ec0*/  @!PT LDS RZ, [RZ] ;  /* 0x00000000fffff984 */ /* 0x000fe20000000800 */
[----:B------:R1:W-:Y:S01]  /*6ed0*/  LDGSTS.E.BYPASS.LTC128B.128.ZFILL [R251+0x1900], [R6.64], P6 ;  /* 0x0190000006fb7fae */ /* 0x0003e2000b141d46 */
[----:B------:R-:W-:Y:S04]  /*6ee0*/  IADD3 R2, P2, P0, R0, R5, R3 ;  /* 0x0000000500027210 */ /* 0x000fe8000785e003 */
[----:B------:R-:W-:Y:S05]  /*6ef0*/  IADD3.X R3, RZ, R11, R10, P2, P0 ;  /* 0x0000000bff037210 */ /* 0x000fea00017e040a */
[----:B------:R1:W-:Y:S04]  /*6f00*/  LDGSTS.E.BYPASS.LTC128B.128.ZFILL [R251+0x3900], [R2.64], P5 ;  /* 0x0390000002fb7fae */ /* 0x0003e8000a941d46 */
.L_x_1651:
[----:B-1-34-:R-:W-:Y:S05]  /*6f10*/  BSYNC B0 ;  /* 0x0000000000007941 */ /* 0x01afea0003800000 */
.L_x_1650:
[----:B------:R-:W0:Y:S01]  /*6f20*/  LDGDEPBAR ;  /* 0x00000000000079af */ /* 0x000e220000000000 */
[----:B------:R-:W-:Y:S01]  /*6f30*/  WARPSYNC 0xffffffff ;  /* 0xffffffff00007948 */ /* 0x000fe20003800000 */
[-C--:B------:R-:W-:Y:S01]  /*6f40*/  HMMA.16816.F32 R4, R64, R16.reuse, RZ ;  /* 0x000000104004723c */ /* 0x080fe200000018ff */
[----:B------:R-:W-:Y:S07]  /*6f50*/  BSSY B0, `(.L_x_1654) ;  /* 0x0000182000007945 */ /* 0x000fee0003800000 */
        /* <DEDUP_REMOVED lines=15> */
[----:B------:R-:W-:Y:S07]  /*7050*/  LDSM.16.M88.4 R204, [R241] ;  /* 0x00000000f1cc783b */ /* 0x000fee0000000200 */
[-C--:B------:R-:W-:Y:S08]  /*7060*/  HMMA.16816.F32 R4, R208, R212.reuse, R4 ;  /* 0x000000d4d004723c */ /* 0x080ff00000001804 */
[C---:B------:R-:W-:Y:S08]  /*7070*/  HMMA.16816.F32 R8, R216.reuse, R212, R8 ;  /* 0x000000d4d808723c */ /* 0x040ff00000001808 */
[-C--:B------:R-:W-:Y:S08]  /*7080*/  HMMA.16816.F32 R12, R216, R214.reuse, R12 ;  /* 0x000000d6d80c723c */ /* 0x080ff0000000180c */
[C---:B------:R-:W-:Y:S01]  /*7090*/  HMMA.16816.F32 R16, R208.reuse, R214, R16 ;  /* 0x000000d6d010723c */ /* 0x040fe20000001810 */
[----:B------:R-:W1:Y:S07]  /*70a0*/  LDSM.16.M88.4 R212, [R234] ;  /* 0x00000000ead4783b */ /* 0x000e6e0000000200 */
        /* <DEDUP_REMOVED lines=20> */
[----:B------:R-:W-:Y:S07]  /*71f0*/  LDSM.16.M88.4 R212, [R232+-0x2000] ;  /* 0xffe00000e8d4783b */ /* 0x000fee0000000200 */
[-C--:B---3--:R-:W-:Y:S08]  /*7200*/  HMMA.16816.F32 R20, R204, R208.reuse, R20 ;  /* 0x000000d0cc14723c */ /* 0x088ff00000001814 */
        /* <DEDUP_REMOVED lines=12> */
[----:B------:R-:W-:Y:S07]  /*72d0*/  LDSM.16.M88.4 R220, [R232+-0x1000] ;  /* 0xfff00000e8dc783b */ /* 0x000fee0000000200 */
[----:B------:R-:W-:Y:S01]  /*72e0*/  HMMA.16816.F32 R64, R204, R226, R64 ;  /* 0x000000e2cc40723c */ /* 0x000fe20000001840 */
[----:B------:R-:W3:Y:S07]  /*72f0*/  LDSM.16.M88.4 R204, [R232+-0x1800] ;  /* 0xffe80000e8cc783b */ /* 0x000eee0000000200 */
[-C--:B-1----:R-:W-:Y:S01]  /*7300*/  HMMA.16816.F32 R4, R208, R212.reuse, R4 ;  /* 0x000000d4d004723c */ /* 0x082fe20000001804 */
[----:B------:R-:W1:Y:S07]  /*7310*/  LDSM.16.M88.4 R224, [R232+-0x800] ;  /* 0xfff80000e8e0783b */ /* 0x000e6e0000000200 */
        /* <DEDUP_REMOVED lines=39> */
[----:B------:R-:W-:Y:S07]  /*7590*/  LDSM.16.M88.4 R220, [R235+0x3000] ;  /* 0x00300000ebdc783b */ /* 0x000fee0000000200 */
[----:B------:R-:W-:Y:S01]  /*75a0*/  HMMA.16816.F32 R64, R204, R226, R64 ;  /* 0x000000e2cc40723c */ /* 0x000fe20000001840 */
[----:B------:R-:W2:Y:S07]  /*75b0*/  LDSM.16.M88.4 R204, [R235+0x2800] ;  /* 0x00280000ebcc783b */ /* 0x000eae0000000200 */
[-C--:B-1----:R-:W-:Y:S01]  /*75c0*/  HMMA.16816.F32 R4, R208, R212.reuse, R4 ;  /* 0x000000d4d004723c */ /* 0x082fe20000001804 */
[----:B------:R-:W1:Y:S07]  /*75d0*/  LDSM.16.M88.4 R224, [R235+0x3800] ;  /* 0x00380000ebe0783b */ /* 0x000e6e0000000200 */
        /* <DEDUP_REMOVED lines=30> */
[----:B------:R-:W1:Y:S07]  /*77c0*/  LDSM.16.M88.4 R216, [R232] ;  /* 0x00000000e8d8783b */ /* 0x000e6e0000000200 */
[-C--:B----4-:R-:W-:Y:S08]  /*77d0*/  HMMA.16816.F32 R36, R204, R208.reuse, R36 ;  /* 0x000000d0cc24723c */ /* 0x090ff00000001824 */
[C---:B------:R-:W-:Y:S08]  /*77e0*/  HMMA.16816.F32 R40, R220.reuse, R208, R40 ;  /* 0x000000d0dc28723c */ /* 0x040ff00000001828 */
[-C--:B------:R-:W-:Y:S08]  /*77f0*/  HMMA.16816.F32 R44, R220, R210.reuse, R44 ;  /* 0x000000d2dc2c723c */ /* 0x080ff0000000182c */
[C---:B------:R-:W-:Y:S01]  /*7800*/  HMMA.16816.F32 R48, R204.reuse, R210, R48 ;  /* 0x000000d2cc30723c */ /* 0x040fe20000001830 */
[----:B------:R-:W3:Y:S07]  /*7810*/  LDSM.16.M88.4 R208, [R233+0x6000] ;  /* 0x00600000e9d0783b */ /* 0x000eee0000000200 */
[-C--:B--2---:R-:W-:Y:S08]  /*7820*/  HMMA.16816.F32 R52, R204, R224.reuse, R52 ;  /* 0x000000e0cc34723c */ /* 0x084ff00000001834 */
[C---:B------:R-:W-:Y:S08]  /*7830*/  HMMA.16816.F32 R56, R220.reuse, R224, R56 ;  /* 0x000000e0dc38723c */ /* 0x040ff00000001838 */
[-C--:B------:R-:W-:Y:S01]  /*7840*/  HMMA.16816.F32 R60, R220, R226.reuse, R60 ;  /* 0x000000e2dc3c723c */ /* 0x080fe2000000183c */
[----:B------:R-:W2:Y:S07]  /*7850*/  LDL R220, [R1+0x78] ;  /* 0x0000780001dc7983 */ /* 0x000eae0000100800 */
[----:B------:R-:W-:Y:S08]  /*7860*/  HMMA.16816.F32 R64, R204, R226, R64 ;  /* 0x000000e2cc40723c */ /* 0x000ff00000001840 */
[-C--:B-1----:R-:W-:Y:S08]  /*7870*/  HMMA.16816.F32 R4, R212, R216.reuse, R4 ;  /* 0x000000d8d404723c */ /* 0x082ff00000001804 */
[C---:B---3--:R-:W-:Y:S08]  /*7880*/  HMMA.16816.F32 R8, R208.reuse, R216, R8 ;  /* 0x000000d8d008723c */ /* 0x048ff00000001808 */
[-C--:B------:R-:W-:Y:S08]  /*7890*/  HMMA.16816.F32 R12, R208, R218.reuse, R12 ;  /* 0x000000dad00c723c */ /* 0x080ff0000000180c */
[----:B------:R-:W-:Y:S01]  /*78a0*/  FMUL.FTZ R7, R7, c[0x0][0x320] ;  /* 0x0000c80007077a20 */ /* 0x000fe20000410000 */
[C---:B------:R-:W-:Y:S03]  /*78b0*/  HMMA.16816.F32 R16, R212.reuse, R218, R16 ;  /* 0x000000dad410723c */ /* 0x040fe60000001810 */
[----:B------:R1:W3:Y:S01]  /*78c0*/  MUFU.TANH R196, R7 ;  /* 0x0000000700c47308 */ /* 0x0002e20000002400 */
[----:B------:R-:W-:Y:S02]  /*78d0*/  FMUL.FTZ R0, R4, c[0x0][0x320] ;  /* 0x0000c80004007a20 */ /* 0x000fe40000410000 */
[----:B------:R-:W-:Y:S02]  /*78e0*/  FMUL.FTZ R2, R5, c[0x0][0x320] ;  /* 0x0000c80005027a20 */ /* 0x000fe40000410000 */
[----:B------:R-:W-:Y:S04]  /*78f0*/  FMUL.FTZ R3, R6, c[0x0][0x320] ;  /* 0x0000c80006037a20 */ /* 0x000fe80000410000 */
[----:B------:R-:W-:Y:S01]  /*7900*/  FMUL.FTZ R8, R8, c[0x0][0x320] ;  /* 0x0000c80008087a20 */ /* 0x000fe20000410000 */
[----:B------:R-:W4:Y:S01]  /*7910*/  MUFU.TANH R0, R0 ;  /* 0x0000000000007308 */ /* 0x000f220000002400 */
        /* <DEDUP_REMOVED lines=8> */
[----:B-1----:R-:W1:Y:S01]  /*79a0*/  LDSM.16.M88.4 R4, [R232+0x800] ;  /* 0x00080000e804783b */ /* 0x002e620000000200 */
[----:B------:R-:W-:Y:S02]  /*79b0*/  FMUL.FTZ R16, R16, c[0x0][0x320] ;  /* 0x0000c80010107a20 */ /* 0x000fe40000410000 */
[----:B------:R-:W-:Y:S02]  /*79c0*/  FMUL.FTZ R17, R17, c[0x0][0x320] ;  /* 0x0000c80011117a20 */ /* 0x000fe40000410000 */
[----:B------:R-:W-:Y:S01]  /*79d0*/  FMUL.FTZ R18, R18, c[0x0][0x320] ;  /* 0x0000c80012127a20 */ /* 0x000fe20000410000 */
[----:B------:R-:W1:Y:S01]  /*79e0*/  MUFU.TANH R204, R9 ;  /* 0x0000000900cc7308 */ /* 0x000e620000002400 */
[----:B------:R-:W-:Y:S09]  /*79f0*/  FMUL.FTZ R19, R19, c[0x0][0x320] ;  /* 0x0000c80013137a20 */ /* 0x000ff20000410000 */
[----:B------:R-:W1:Y:S10]  /*7a00*/  MUFU.TANH R205, R10 ;  /* 0x0000000a00cd7308 */ /* 0x000e740000002400 */
[----:B------:R5:W2:Y:S10]  /*7a10*/  MUFU.TANH R206, R11 ;  /* 0x0000000b00ce7308 */ /* 0x000ab40000002400 */
[----:B------:R-:W2:Y:S01]  /*7a20*/  MUFU.TANH R2, R2 ;  /* 0x0000000200027308 */ /* 0x000ea20000002400 */
[-C--:B-1----:R-:W-:Y:S09]  /*7a30*/  HMMA.16816.F32 R20, R212, R4.reuse, R20 ;  /* 0x00000004d414723c */ /* 0x082ff20000001814 */
[----:B------:R-:W1:Y:S01]  /*7a40*/  MUFU.TANH R3, R3 ;  /* 0x0000000300037308 */ /* 0x000e620000002400 */
[C---:B------:R-:W-:Y:S01]  /*7a50*/  HMMA.16816.F32 R24, R208.reuse, R4, R24 ;  /* 0x00000004d018723c */ /* 0x040fe20000001818 */
[----:B-----5:R-:W5:Y:S08]  /*7a60*/  LDSM.16.M88.4 R8, [R232+0x1000] ;  /* 0x00100000e808783b */ /* 0x020f700000000200 */
[----:B------:R-:W1:Y:S01]  /*7a70*/  MUFU.TANH R12, R12 ;  /* 0x0000000c000c7308 */ /* 0x000e620000002400 */
[-C--:B------:R-:W-:Y:S04]  /*7a80*/  HMMA.16816.F32 R28, R208, R6.reuse, R28 ;  /* 0x00000006d01c723c */ /* 0x080fe8000000181c */
[----:B------:R-:W-:Y:S04]  /*7a90*/  FMUL.FTZ R20, R20, c[0x0][0x320] ;  /* 0x0000c80014147a20 */ /* 0x000fe80000410000 */
[C---:B------:R-:W-:Y:S01]  /*7aa0*/  HMMA.16816.F32 R32, R212.reuse, R6, R32 ;  /* 0x00000006d420723c */ /* 0x040fe20000001820 */
[----:B------:R-:W1:Y:S01]  /*7ab0*/  MUFU.TANH R13, R13 ;  /* 0x0000000d000d7308 */ /* 0x000e620000002400 */
[----:B------:R-:W1:Y:S01]  /*7ac0*/  LDSM.16.M88.4 R4, [R232+0x1800] ;  /* 0x00180000e804783b */ /* 0x000e620000000200 */
[----:B------:R-:W-:Y:S04]  /*7ad0*/  DEPBAR.LE SB0, 0x0 ;  /* 0x000080000000791a */ /* 0x000fe80000000000 */
[----:B------:R-:W-:Y:S02]  /*7ae0*/  FMUL.FTZ R21, R21, c[0x0][0x320] ;  /* 0x0000c80015157a20 */ /* 0x000fe40000410000 */
[----:B------:R-:W-:Y:S02]  /*7af0*/  FMUL.FTZ R22, R22, c[0x0][0x320] ;  /* 0x0000c80016167a20 */ /* 0x000fe40000410000 */
[----:B------:R-:W1:Y:S01]  /*7b00*/  MUFU.TANH R14, R14 ;  /* 0x0000000e000e7308 */ /* 0x000e620000002400 */
[----:B------:R-:W-:Y:S01]  /*7b10*/  BAR.SYNC.DEFER_BLOCKING 0x0 ;  /* 0x0000000000007b1d */ /* 0x000fe20000010000 */
[----:B------:R-:W-:Y:S02]  /*7b20*/  FMUL.FTZ R23, R23, c[0x0][0x320] ;  /* 0x0000c80017177a20 */ /* 0x000fe40000410000 */
[----:B------:R-:W-:Y:S02]  /*7b30*/  FMUL.FTZ R24, R24, c[0x0][0x320] ;  /* 0x0000c80018187a20 */ /* 0x000fe40000410000 */
[----:B------:R-:W-:Y:S02]  /*7b40*/  FMUL.FTZ R25, R25, c[0x0][0x320] ;  /* 0x0000c80019197a20 */ /* 0x000fe40000410000 */
[----:B------:R-:W-:Y:S02]  /*7b50*/  FMUL.FTZ R26, R26, c[0x0][0x320] ;  /* 0x0000c8001a1a7a20 */ /* 0x000fe40000410000 */
[----:B------:R-:W1:Y:S01]  /*7b60*/  MUFU.TANH R15, R15 ;  /* 0x0000000f000f7308 */ /* 0x000e620000002400 */
[----:B------:R-:W-:Y:S02]  /*7b70*/  FMUL.FTZ R27, R27, c[0x0][0x320] ;  /* 0x0000c8001b1b7a20 */ /* 0x000fe40000410000 */
[----:B------:R-:W-:Y:S01]  /*7b80*/  FMUL.FTZ R28, R28, c[0x0][0x320] ;  /* 0x0000c8001c1c7a20 */ /* 0x000fe20000410000 */
[-C--:B-----5:R-:W-:Y:S05]  /*7b90*/  HMMA.16816.F32 R36, R212, R8.reuse, R36 ;  /* 0x00000008d424723c */ /* 0x0a0fea0000001824 */
[----:B------:R-:W-:Y:S01]  /*7ba0*/  FMUL.FTZ R29, R29, c[0x0][0x320] ;  /* 0x0000c8001d1d7a20 */ /* 0x000fe20000410000 */
[----:B------:R-:W1:Y:S01]  /*7bb0*/  MUFU.TANH R16, R16 ;  /* 0x0000001000107308 */ /* 0x000e620000002400 */
[----:B------:R-:W-:Y:S01]  /*7bc0*/  FMUL.FTZ R30, R30, c[0x0][0x320] ;  /* 0x0000c8001e1e7a20 */ /* 0x000fe20000410000 */
[C---:B------:R-:W-:Y:S04]  /*7bd0*/  HMMA.16816.F32 R40, R208.reuse, R8, R40 ;  /* 0x00000008d028723c */ /* 0x040fe80000001828 */
[----:B------:R-:W-:Y:S02]  /*7be0*/  FMUL.FTZ R31, R31, c[0x0][0x320] ;  /* 0x0000c8001f1f7a20 */ /* 0x000fe40000410000 */
[----:B------:R-:W-:Y:S02]  /*7bf0*/  FMUL.FTZ R32, R32, c[0x0][0x320] ;  /* 0x0000c80020207a20 */ /* 0x000fe40000410000 */
[----:B------:R-:W2:Y:S01]  /*7c00*/  MUFU.TANH R17, R17 ;  /* 0x0000001100117308 */ /* 0x000ea20000002400 */
[-C--:B------:R-:W-:Y:S03]  /*7c10*/  HMMA.16816.F32 R44, R208, R10.reuse, R44 ;  /* 0x0000000ad02c723c */ /* 0x080fe6000000182c */
[----:B------:R-:W-:Y:S02]  /*7c20*/  FMUL.FTZ R33, R33, c[0x0][0x320] ;  /* 0x0000c80021217a20 */ /* 0x000fe40000410000 */
[----:B------:R-:W-:Y:S02]  /*7c30*/  FMUL.FTZ R34, R34, c[0x0][0x320] ;  /* 0x0000c80022227a20 */ /* 0x000fe40000410000 */
[----:B------:R-:W-:Y:S01]  /*7c40*/  FMUL.FTZ R35, R35, c[0x0][0x320] ;  /* 0x0000c80023237a20 */ /* 0x000fe20000410000 */
[C---:B------:R-:W-:Y:S01]  /*7c50*/  HMMA.16816.F32 R48, R212.reuse, R10, R48 ;  /* 0x0000000ad430723c */ /* 0x040fe20000001830 */
[----:B------:R-:W2:Y:S03]  /*7c60*/  MUFU.TANH R18, R18 ;  /* 0x0000001200127308 */ /* 0x000ea60000002400 */
[----:B------:R-:W-:Y:S02]  /*7c70*/  FMUL.FTZ R36, R36, c[0x0][0x320] ;  /* 0x0000c80024247a20 */ /* 0x000fe40000410000 */
[----:B------:R-:W-:Y:S02]  /*7c80*/  FMUL.FTZ R37, R37, c[0x0][0x320] ;  /* 0x0000c80025257a20 */ /* 0x000fe40000410000 */
[-C--:B-1----:R-:W-:Y:S03]  /*7c90*/  HMMA.16816.F32 R52, R212, R4.reuse, R52 ;  /* 0x00000004d434723c */ /* 0x082fe60000001834 */
[----:B------:R-:W1:Y:S01]  /*7ca0*/  MUFU.TANH R19, R19 ;  /* 0x0000001300137308 */ /* 0x000e620000002400 */
[----:B------:R-:W-:Y:S02]  /*7cb0*/  FMUL.FTZ R38, R38, c[0x0][0x320] ;  /* 0x0000c80026267a20 */ /* 0x000fe40000410000 */
[----:B------:R-:W-:Y:S02]  /*7cc0*/  FMUL.FTZ R39, R39, c[0x0][0x320] ;  /* 0x0000c80027277a20 */ /* 0x000fe40000410000 */
[C---:B------:R-:W-:Y:S04]  /*7cd0*/  HMMA.16816.F32 R56, R208.reuse, R4, R56 ;  /* 0x00000004d038723c */ /* 0x040fe80000001838 */
[----:B------:R-:W-:Y:S01]  /*7ce0*/  FMUL.FTZ R40, R40, c[0x0][0x320] ;  /* 0x0000c80028287a20 */ /* 0x000fe20000410000 */
[----:B------:R-:W1:Y:S01]  /*7cf0*/  MUFU.TANH R20, R20 ;  /* 0x0000001400147308 */ /* 0x000e620000002400 */
[----:B------:R-:W-:Y:S02]  /*7d00*/  FMUL.FTZ R41, R41, c[0x0][0x320] ;  /* 0x0000c80029297a20 */ /* 0x000fe40000410000 */
[-C--:B------:R-:W-:Y:S04]  /*7d10*/  HMMA.16816.F32 R60, R208, R6.reuse, R60 ;  /* 0x00000006d03c723c */ /* 0x080fe8000000183c */
[----:B------:R-:W-:Y:S02]  /*7d20*/  FMUL.FTZ R51, R51, c[0x0][0x320] ;  /* 0x0000c80033337a20 */ /* 0x000fe40000410000 */
[----:B------:R-:W-:Y:S01]  /*7d30*/  FMUL.FTZ R42, R42, c[0x0][0x320] ;  /* 0x0000c8002a2a7a20 */ /* 0x000fe20000410000 */
[----:B------:R-:W1:Y:S01]  /*7d40*/  MUFU.TANH R21, R21 ;  /* 0x0000001500157308 */ /* 0x000e620000002400 */
[----:B------:R-:W-:Y:S04]  /*7d50*/  HMMA.16816.F32 R64, R212, R6, R64 ;  /* 0x00000006d440723c */ /* 0x000fe80000001840 */
[----:B------:R-:W-:Y:S02]  /*7d60*/  FMUL.FTZ R43, R43, c[0x0][0x320] ;  /* 0x0000c8002b2b7a20 */ /* 0x000fe40000410000 */
[----:B------:R-:W-:Y:S02]  /*7d70*/  FMUL.FTZ R10, R44, c[0x0][0x320] ;  /* 0x0000c8002c0a7a20 */ /* 0x000fe40000410000 */
[----:B------:R-:W-:Y:S01]  /*7d80*/  FMUL.FTZ R11, R45, c[0x0][0x320] ;  /* 0x0000c8002d0b7a20 */ /* 0x000fe20000410000 */
        /* <DEDUP_REMOVED lines=17> */
[----:B------:R5:W2:Y:S01]  /*7ea0*/  MUFU.TANH R218, R64 ;  /* 0x0000004000da7308 */ /* 0x000aa20000002400 */
[----:B------:R-:W-:Y:S02]  /*7eb0*/  FMUL.FTZ R56, R56, c[0x0][0x320] ;  /* 0x0000c80038387a20 */ /* 0x000fe40000410000 */
[----:B------:R-:W-:Y:S02]  /*7ec0*/  FMUL.FTZ R57, R57, c[0x0][0x320] ;  /* 0x0000c80039397a20 */ /* 0x000fe40000410000 */
[----:B------:R-:W-:Y:S02]  /*7ed0*/  FMUL.FTZ R58, R58, c[0x0][0x320] ;  /* 0x0000c8003a3a7a20 */ /* 0x000fe40000410000 */
[----:B------:R-:W-:Y:S02]  /*7ee0*/  FMUL.FTZ R60, R60, c[0x0][0x320] ;  /* 0x0000c8003c3c7a20 */ /* 0x000fe40000410000 */
[----:B------:R-:W-:Y:S01]  /*7ef0*/  FMUL.FTZ R66, R66, c[0x0][0x320] ;  /* 0x0000c80042427a20 */ /* 0x000fe20000410000 */
[----:B------:R-:W2:Y:S01]  /*7f00*/  MUFU.TANH R23, R23 ;  /* 0x0000001700177308 */ /* 0x000ea20000002400 */
[----:B-1----:R-:W-:Y:S09]  /*7f10*/  FMUL.FTZ R61, R63, c[0x0][0x320] ;  /* 0x0000c8003f3d7a20 */ /* 0x002ff20000410000 */
[----:B------:R-:W1:Y:S01]  /*7f20*/  MUFU.TANH R24, R24 ;  /* 0x0000001800187308 */ /* 0x000e620000002400 */
[----:B-----5:R-:W-:Y:S09]  /*7f30*/  FMUL.FTZ R64, R67, c[0x0][0x320] ;  /* 0x0000c80043407a20 */ /* 0x020ff20000410000 */
[----:B------:R-:W1:Y:S10]  /*7f40*/  MUFU.TANH R25, R25 ;  /* 0x0000001900197308 */ /* 0x000e740000002400 */
[----:B------:R-:W1:Y:S01]  /*7f50*/  MUFU.TANH R26, R26 ;  /* 0x0000001a001a7308 */ /* 0x000e620000002400 */
[----:B--2---:R-:W-:Y:S09]  /*7f60*/  ISETP.GE.AND P0, PT, R220, 0x1, PT ;  /* 0x00000001dc00780c */ /* 0x004ff20003f06270 */
        /* <DEDUP_REMOVED lines=33> */
[----:B------:R-:W1:Y:S10]  /*8180*/  MUFU.TANH R62, R62 ;  /* 0x0000003e003e7308 */ /* 0x000e740000002400 */
[----:B------:R-:W1:Y:S10]  /*8190*/  MUFU.TANH R61, R61 ;  /* 0x0000003d003d7308 */ /* 0x000e740000002400 */
[----:B------:R-:W1:Y:S10]  /*81a0*/  MUFU.TANH R51, R51 ;  /* 0x0000003300337308 */ /* 0x000e740000002400 */
[----:B------:R1:W1:Y:S10]  /*81b0*/  MUFU.TANH R214, R66 ;  /* 0x0000004200d67308 */ /* 0x0002740000002400 */
[----:B------:R-:W1:Y:S01]  /*81c0*/  MUFU.TANH R64, R64 ;  /* 0x0000004000407308 */ /* 0x000e620000002400 */
[----:B------:R-:W-:-:S05]  /*81d0*/  @!P0 BRA `(.L_x_1655) ;  /* 0x0000059000008947 */ /* 0x000fca0003800000 */
[----:B--234-:R-:W2:Y:S01]  /*81e0*/  LDL R219, [R1+0x4c] ;  /* 0x00004c0001db7983 */ /* 0x01cea20000100800 */
[----:B-1----:R-:W-:Y:S01]  /*81f0*/  IMAD.MOV.U32 R49, RZ, RZ, RZ ;  /* 0x000000ffff317224 */ /* 0x002fe200078e00ff */
[C---:B------:R-:W-:Y:S01]  /*8200*/  SHF.L.U64.HI R54, R250.reuse, 0x1, R245 ;  /* 0x00000001fa367819 */ /* 0x040fe200000102f5 */
[----:B------:R-:W-:Y:S01]  /*8210*/  IMAD.SHL.U32 R53, R250, 0x2, RZ ;  /* 0x00000002fa357824 */ /* 0x000fe200078e00ff */
[----:B------:R-:W3:Y:S04]  /*8220*/  LDL R225, [R1+0x4] ;  /* 0x0000040001e17983 */ /* 0x000ee80000100800 */
[----:B------:R-:W4:Y:S04]  /*8230*/  LDL.64 R8, [R1+0x68] ;  /* 0x0000680001087983 */ /* 0x000f280000100a00 */
[----:B------:R-:W5:Y:S04]  /*8240*/  LDL R230, [R1+0x38] ;  /* 0x0000380001e67983 */ /* 0x000f680000100800 */
[----:B------:R-:W2:Y:S04]  /*8250*/  LDL.64 R226, [R1+0x60] ;  /* 0x0000600001e27983 */ /* 0x000ea80000100a00 */
[----:B------:R-:W2:Y:S04]  /*8260*/  LDL R228, [R1+0x34] ;  /* 0x0000340001e47983 */ /* 0x000ea80000100800 */
[----:B------:R-:W2:Y:S02]  /*8270*/  LDL R229, [R1+0xc] ;  /* 0x00000c0001e57983 */ /* 0x000ea40000100800 */
[C---:B--2---:R-:W-:Y:S01]  /*8280*/  SHF.L.U64.HI R52, R229.reuse, 0x1, R246 ;  /* 0x00000001e5347819 */ /* 0x044fe200000102f6 */
[----:B------:R-:W-:Y:S01]  /*8290*/  IMAD R4, R220, 0x40, R219 ;  /* 0x00000040dc047824 */ /* 0x000fe200078e02db */
[----:B------:R-:W-:Y:S04]  /*82a0*/  SHF.L.U32 R50, R229, 0x1, RZ ;  /* 0x00000001e5327819 */ /* 0x000fe800000006ff */
[----:B---3--:R-:W-:Y:S05]  /*82b0*/  IADD3 R4, R4, -0x40, R225 ;  /* 0xffffffc004047810 */ /* 0x008fea0007ffe0e1 */
[----:B------:R-:W-:Y:S04]  /*82c0*/  @P3 IMAD.HI.U32 R6, R4, c[0x0][0x2bc], RZ ;  /* 0x0000af0004063a27 */ /* 0x000fe800078e00ff */
[----:B------:R-:W-:Y:S01]  /*82d0*/  IMAD.MOV.U32 R5, RZ, RZ, R4 ;  /* 0x000000ffff057224 */ /* 0x000fe200078e0004 */
[----:B------:R-:W-:Y:S04]  /*82e0*/  @P3 SHF.R.U32.HI R5, RZ, c[0x0][0x2c0], R6 ;  /* 0x0000b000ff053a19 */ /* 0x000fe80000011606 */
[C---:B----4-:R-:W-:Y:S04]  /*82f0*/  @!P1 IADD3 R7, P0, R5.reuse, R8, RZ ;  /* 0x0000000805079210 */ /* 0x050fe80007f1e0ff */
[----:B-----5:R-:W-:Y:S02]  /*8300*/  @!P1 LEA.HI.X.SX32 R6, R5, R230, 0x1, P0 ;  /* 0x000000e605069211 */ /* 0x020fe400000f0eff */
[----:B------:R-:W-:Y:S02]  /*8310*/  @!P1 LEA R8, P0, R7, c[0x0][0x2a0], 0x2 ;  /* 0x0000a80007089a11 */ /* 0x000fe400078010ff */
[----:B------:R-:W-:Y:S02]  /*8320*/  IADD3 R5, -R5, RZ, RZ ;  /* 0x000000ff05057210 */ /* 0x000fe40007ffe1ff */
[----:B------:R-:W-:Y:S03]  /*8330*/  @!P1 LEA.HI.X R9, R7, c[0x0][0x2a4], R6, 0x2, P0 ;  /* 0x0000a90007099a11 */ /* 0x000fe600000f1406 */
[----:B------:R-:W-:Y:S02]  /*8340*/  IMAD R48, R5, c[0x0][0x2b8], R4 ;  /* 0x0000ae0005307a24 */ /* 0x000fe400078e0204 */
[----:B------:R-:W2:Y:S02]  /*8350*/  @!P1 LDG.E R49, [R8.64] ;  /* 0x0000000608319981 */ /* 0x000ea4000c1e1900 */
[----:B------:R-:W-:Y:S01]  /*8360*/  IMAD.WIDE.U32 R4, R48, c[0x0][0x1e0], RZ ;  /* 0x0000780030047a25 */ /* 0x000fe200078e00ff */
[----:B------:R-:W-:Y:S01]  /*8370*/  SHF.R.S32.HI R6, RZ, 0x1f, R48 ;  /* 0x0000001fff067819 */ /* 0x000fe20000011430 */
[----:B------:R2:W-:Y:S04]  /*8380*/  STL [R1+0x48], R48 ;  /* 0x0000483001007387 */ /* 0x0005e80000100800 */
[----:B------:R-:W-:Y:S04]  /*8390*/  IMAD R6, R6, c[0x0][0x1e0], RZ ;  /* 0x0000780006067a24 */ /* 0x000fe800078e02ff */
[----:B------:R-:W-:Y:S04]  /*83a0*/  IMAD R6, R48, c[0x0][0x1e4], R6 ;  /* 0x0000790030067a24 */ /* 0x000fe800078e0206 */
[----:B------:R-:W-:Y:S01]  /*83b0*/  IMAD.IADD R5, R5, 0x1, R6 ;  /* 0x0000000105057824 */ /* 0x000fe200078e0206 */
[----:B--2---:R-:W-:Y:S01]  /*83c0*/  SHF.R.S32.HI R48, RZ, 0x1f, R49 ;  /* 0x0000001fff307819 */ /* 0x004fe20000011431 */
[----:B------:R1:W-:Y:S02]  /*83d0*/  STL [R1+0x44], R49 ;  /* 0x0000443101007387 */ /* 0x0003e40000100800 */
[C---:B------:R-:W-:Y:S04]  /*83e0*/  IMAD.WIDE.U32 R4, R49.reuse, c[0x0][0x1f0], R4 ;  /* 0x00007c0031047a25 */ /* 0x040fe800078e0004 */
[----:B------:R-:W-:Y:S01]  /*83f0*/  IMAD R48, R48, c[0x0][0x1f0], RZ ;  /* 0x00007c0030307a24 */ /* 0x000fe200078e02ff */
[----:B------:R-:W-:Y:S03]  /*8400*/  IADD3 R4, P0, R226, R4, RZ ;  /* 0x00000004e2047210 */ /* 0x000fe60007f1e0ff */
[----:B------:R-:W-:Y:S05]  /*8410*/  IMAD R48, R49, c[0x0][0x1f4], R48 ;  /* 0x00007d0031307a24 */ /* 0x000fea00078e0230 */
[----:B------:R-:W-:Y:S02]  /*8420*/  IADD3.X R48, R228, R5, R48, P0, !PT ;  /* 0x00000005e4307210 */ /* 0x000fe400007fe430 */
[C---:B-1----:R-:W-:Y:S04]  /*8430*/  LEA R49, P0, R4.reuse, c[0x0][0x1c8], 0x1 ;  /* 0x0000720004317a11 */ /* 0x042fe800078008ff */
[----:B------:R-:W-:Y:S01]  /*8440*/  LEA.HI.X R48, R4, c[0x0][0x1cc], R48, 0x1, P0 ;  /* 0x0000730004307a11 */ /* 0x000fe200000f0c30 */
[----:B------:R-:W-:-:S06]  /*8450*/  BRA.DIV ~URZ, `(.L_x_1656) ;  /* 0x0000d0427f007947 */ /* 0x000fcc000b800000 */
[----:B------:R1:W2:Y:S02]  /*8460*/  SHFL.IDX PT, R55, R48, RZ, 0x181f ;  /* 0x00181fff30377589 */ /* 0x0002a400000e0000 */
.L_x_1741:
        /* <DEDUP_REMOVED lines=33> */
.L_x_1742:
[C---:B-1----:R-:W-:Y:S02]  /*8680*/  IADD3 R4, -R57.reuse, 0x10, RZ ;  /* 0x0000001039047810 */ /* 0x042fe40007ffe1ff */
[----:B------:R-:W-:Y:S02]  /*8690*/  ISETP.NE.U32.AND P5, PT, R57, RZ, PT ;  /* 0x000000ff3900720c */ /* 0x000fe40003fa5070 */
[----:B------:R-:W-:Y:S04]  /*86a0*/  LOP3.LUT R4, R4, 0xf, RZ, 0xc0, !PT ;  /* 0x0000000f04047812 */ /* 0x000fe800078ec0ff */
[-C--:B--23--:R-:W-:Y:S02]  /*86b0*/  IADD3 R6, P2, P0, R4, R5.reuse, R50 ;  /* 0x0000000504067210 */ /* 0x08cfe4000785e032 */
[----:B------:R-:W-:Y:S02]  /*86c0*/  IADD3 R4, -R56, 0x10, RZ ;  /* 0x0000001038047810 */ /* 0x000fe40007ffe1ff */
[-C--:B------:R-:W-:Y:S02]  /*86d0*/  IADD3.X R7, RZ, R48.reuse, R52, P2, P0 ;  /* 0x00000030ff077210 */ /* 0x080fe400017e0434 */
[----:B------:R-:W-:Y:S03]  /*86e0*/  LOP3.LUT R4, R4, 0xf, RZ, 0xc0, !PT ;  /* 0x0000000f04047812 */ /* 0x000fe600078ec0ff */
[----:B------:R-:W-:Y:S01]  /*86f0*/  @!PT LDS RZ, [RZ] ;  /* 0x00000000fffff984 */ /* 0x000fe20000000800 */
[----:B------:R-:W-:Y:S01]  /*8700*/  @!PT LDS RZ, [RZ] ;  /* 0x00000000fffff984 */ /* 0x000fe20000000800 */
[----:B------:R-:W-:Y:S01]  /*8710*/  @!PT LDS RZ, [RZ] ;  /* 0x00000000fffff984 */ /* 0x000fe20000000800 */
[----:B------:R1:W-:Y:S01]  /*8720*/  LDGSTS.E.BYPASS.LTC128B.128.ZFILL [R251+0x5900], [R6.64], P5 ;  /* 0x0590000006fb7fae */ /* 0x0003e2000a941d46 */
[----:B------:R-:W-:Y:S02]  /*8730*/  ISETP.NE.U32.AND P5, PT, R56, RZ, PT ;  /* 0x000000ff3800720c */ /* 0x000fe40003fa5070 */
[----:B------:R-:W-:Y:S04]  /*8740*/  IADD3 R4, P2, P0, R4, R5, R53 ;  /* 0x0000000504047210 */ /* 0x000fe8000785e035 */
[----:B------:R-:W-:Y:S07]  /*8750*/  IADD3.X R5, RZ, R48, R54, P2, P0 ;  /* 0x00000030ff057210 */ /* 0x000fee00017e0436 */
[----:B------:R1:W-:Y:S02]  /*8760*/  LDGSTS.E.BYPASS.LTC128B.128.ZFILL [R251+0x7900], [R4.64], P5 ;  /* 0x0790000004fb7fae */ /* 0x0003e4000a941d46 */
.L_x_1655:
[----:B--234-:R-:W-:Y:S05]  /*8770*/  BSYNC B0 ;  /* 0x0000000000007941 */ /* 0x01cfea0003800000 */
.L_x_1654:
[----:B-1----:R-:W-:Y:S01]  /*8780*/  MOV R5, 0xffffffc0 ;  /* 0xffffffc000057802 */ /* 0x002fe20000000f00 */
[----:B------:R-:W2:Y:S04]  /*8790*/  LDL R4, [R1+0x3c] ;  /* 0x00003c0001047983 */ /* 0x000ea80000100800 */
[----:B------:R-:W3:Y:S04]  /*87a0*/  LDL R6, [R1+0x78] ;  /* 0x0000780001067983 */ /* 0x000ee80000100800 */
[----:B------:R-:W0:Y:S01]  /*87b0*/  LDGDEPBAR ;  /* 0x00000000000079af */ /* 0x000e220000000000 */
[----:B--2---:R-:W-:Y:S01]  /*87c0*/  IADD3 R7, R252, R4, RZ ;  /* 0x00000004fc077210 */ /* 0x004fe20007ffe0ff */
[----:B---3--:R-:W-:Y:S04]  /*87d0*/  IMAD R5, R6, R5, 0x1 ;  /* 0x0000000106057424 */ /* 0x008fe800078e0205 */
[----:B------:R-:W-:Y:S01]  /*87e0*/  @P4 IMAD.HI.U32 R4, R7, c[0x0][0x2c8], RZ ;  /* 0x0000b20007044a27 */ /* 0x000fe200078e00ff */
[----:B------:R-:W-:Y:S04]  /*87f0*/  IADD3 R5, -R248, R5, RZ ;  /* 0x00000005f8057210 */ /* 0x000fe80007ffe1ff */
[----:B------:R-:W-:Y:S02]  /*8800*/  @P4 SHF.R.U32.HI R7, RZ, c[0x0][0x2cc], R4 ;  /* 0x0000b300ff074a19 */ /* 0x000fe40000011604 */
[----:B------:R-:W-:Y:S05]  /*8810*/  MOV R4, c[0x0][0x2ac] ;  /* 0x0000ab0000047a02 */ /* 0x000fea0000000f00 */
[----:B------:R-:W-:Y:S05]  /*8820*/  IMAD R5, R4, c[0x0][0x1d0], R5 ;  /* 0x0000740004057a24 */ /* 0x000fea00078e0205 */
[----:B------:R-:W-:Y:S01]  /*8830*/  IADD3 R63, R5, -c[0x0][0x168], RZ ;  /* 0x80005a00053f7a10 */ /* 0x000fe20007ffe0ff */
[----:B------:R-:W-:-:S05]  /*8840*/  BRA.DIV ~URZ, `(.L_x_1658) ;  /* 0x0000d1f27f007947 */ /* 0x000fca000b800000 */
[----:B------:R1:W2:Y:S02]  /*8850*/  SHFL.IDX PT, R5, R7, RZ, 0x1c1f ;  /* 0x001c1fff07057589 */ /* 0x0002a400000e0000 */
.L_x_1743:
[----:B--2---:R-:W-:Y:S05]  /*8860*/  IMAD.IADD R5, R63, 0x1, R5 ;  /* 0x000000013f057824 */ /* 0x004fea00078e0205 */
[C---:B------:R-:W-:Y:S02]  /*8870*/  ISETP.GT.AND P6, PT, R5.reuse, RZ, PT ;  /* 0x000000ff0500720c */ /* 0x040fe40003fc4270 */
[C---:B------:R-:W-:Y:S02]  /*8880*/  ISETP.GT.AND P5, PT, R5.reuse, 0x1, PT ;  /* 0x000000010500780c */ /* 0x040fe40003fa4270 */
[C---:B------:R-:W-:Y:S02]  /*8890*/  ISETP.GT.AND P2, PT, R5.reuse, 0x8, PT ;  /* 0x000000080500780c */ /* 0x040fe40003f44270 */
        /* <DEDUP_REMOVED lines=30> */
[----:B------:R-:W2:Y:S08]  /*8a80*/  SHFL.IDX PT, R2, R7, 0x1, 0x1c1f ;  /* 0x003c1f0007027f89 */ /* 0x000eb000000e0000 */
[----:B------:R-:W3:Y:S08]  /*8a90*/  SHFL.IDX PT, R0, R7, 0x2, 0x1c1f ;  /* 0x005c1f0007007f89 */ /* 0x000ef000000e0000 */
[----:B-1----:R-:W1:Y:S01]  /*8aa0*/  SHFL.IDX PT, R7, R7, 0x3, 0x1c1f ;  /* 0x007c1f0007077f89 */ /* 0x002e6200000e0000 */
[C---:B--2---:R-:W-:Y:S05]  /*8ab0*/  IMAD.IADD R2, R63.reuse, 0x1, R2 ;  /* 0x000000013f027824 */ /* 0x044fea00078e0202 */
[C---:B------:R-:W-:Y:S02]  /*8ac0*/  ISETP.GT.AND P6, PT, R2.reuse, RZ, PT ;  /* 0x000000ff0200720c */ /* 0x040fe40003fc4270 */
[C---:B------:R-:W-:Y:S01]  /*8ad0*/  ISETP.GT.AND P5, PT, R2.reuse, 0x1, PT ;  /* 0x000000010200780c */ /* 0x040fe20003fa4270 */
[----:B---3--:R-:W-:Y:S01]  /*8ae0*/  IMAD.IADD R0, R63, 0x1, R0 ;  /* 0x000000013f007824 */ /* 0x008fe200078e0200 */
[C---:B------:R-:W-:Y:S02]  /*8af0*/  ISETP.GT.AND P2, PT, R2.reuse, 0x8, PT ;  /* 0x000000080200780c */ /* 0x040fe40003f44270 */
[C---:B------:R-:W-:Y:S02]  /*8b00*/  ISETP.GT.AND P0, PT, R2.reuse, 0x9, PT ;  /* 0x000000090200780c */ /* 0x040fe40003f04270 */
[----:B------:R-:W-:Y:S02]  /*8b10*/  FSEL R32, R3, -INF , P6 ;  /* 0xff80000003207808 */ /* 0x000fe40003000000 */
[----:B------:R-:W-:Y:S01]  /*8b20*/  ISETP.GT.AND P6, PT, R2, 0x10, PT ;  /* 0x000000100200780c */ /* 0x000fe20003fc4270 */
[----:B-1----:R-:W-:Y:S01]  /*8b30*/  IMAD.IADD R63, R63, 0x1, R7 ;  /* 0x000000013f3f7824 */ /* 0x002fe200078e0207 */
        /* <DEDUP_REMOVED lines=21> */
[----:B------:R-:W-:Y:S02]  /*8c90*/  ISETP.GT.AND P0, PT, R2, 0x39, PT ;  /* 0x000000390200780c */ /* 0x000fe40003f04270 */
[----:B------:R-:W-:Y:S02]  /*8ca0*/  FSEL R216, R224, -INF , P6 ;  /* 0xff800000e0d87808 */ /* 0x000fe40003000000 */
[C---:B------:R-:W-:Y:S02]  /*8cb0*/  ISETP.GT.AND P6, PT, R0.reuse, RZ, PT ;  /* 0x000000ff0000720c */ /* 0x040fe40003fc4270 */
        /* <DEDUP_REMOVED lines=30> */
[----:B------:R-:W-:Y:S02]  /*8ea0*/  FMNMX.FTZ R0, R52, R199, !PT ;  /* 0x000000c734007209 */ /* 0x000fe40007810000 */
[----:B------:R-:W-:Y:S02]  /*8eb0*/  FSEL R212, R207, -INF , P6 ;  /* 0xff800000cfd47808 */ /* 0x000fe40003000000 */
[----:B------:R-:W-:Y:S02]  /*8ec0*/  FMNMX.FTZ R0, R53, R0, !PT ;  /* 0x0000000035007209 */ /* 0x000fe40007810000 */
[----:B------:R-:W-:Y:S02]  /*8ed0*/  FSEL R211, R211, -INF , P5 ;  /* 0xff800000d3d37808 */ /* 0x000fe40002800000 */
[----:B------:R-:W-:Y:S02]  /*8ee0*/  FMNMX.FTZ R0, R54, R0, !PT ;  /* 0x0000000036007209 */ /* 0x000fe40007810000 */
[----:B------:R-:W-:Y:S02]  /*8ef0*/  FSEL R210, R210, -INF , P2 ;  /* 0xff800000d2d27808 */ /* 0x000fe40001000000 */
[----:B------:R-:W-:Y:S02]  /*8f00*/  FMNMX.FTZ R0, R56, R0, !PT ;  /* 0x0000000038007209 */ /* 0x000fe40007810000 */
[----:B------:R-:W-:Y:S02]  /*8f10*/  FSEL R12, R209, -INF , P0 ;  /* 0xff800000d10c7808 */ /* 0x000fe40000000000 */
[----:B------:R-:W-:Y:S02]  /*8f20*/  FMNMX.FTZ R0, R60, R0, !PT ;  /* 0x000000003c007209 */ /* 0x000fe40007810000 */
[----:B------:R-:W-:Y:S02]  /*8f30*/  ISETP.GT.AND P6, PT, R63, RZ, PT ;  /* 0x000000ff3f00720c */ /* 0x000fe40003fc4270 */
[----:B------:R-:W-:Y:S02]  /*8f40*/  FMNMX.FTZ R0, R59, R0, !PT ;  /* 0x000000003b007209 */ /* 0x000fe40007810000 */
[----:B------:R-:W-:Y:S02]  /*8f50*/  ISETP.GT.AND P5, PT, R63, 0x1, PT ;  /* 0x000000013f00780c */ /* 0x000fe40003fa4270 */
[----:B------:R-:W-:Y:S02]  /*8f60*/  FMNMX.FTZ R0, R220, R0, !PT ;  /* 0x00000000dc007209 */ /* 0x000fe40007810000 */
[----:B------:R-:W-:Y:S02]  /*8f70*/  FSEL R17, R205, -INF , P6 ;  /* 0xff800000cd117808 */ /* 0x000fe40003000000 */
        /* <DEDUP_REMOVED lines=18> */
[----:B------:R-:W-:Y:S01]  /*90a0*/  FSEL R27, R27, -INF , P5 ;  /* 0xff8000001b1b7808 */ /* 0x000fe20002800000 */
[----:B------:R-:W1:Y:S01]  /*90b0*/  SHFL.BFLY PT, R2, R0, 0x2, 0x1f ;  /* 0x0c401f0000027f89 */ /* 0x000e6200000e0000 */
        /* <DEDUP_REMOVED lines=12> */
[----:B-1----:R-:W-:Y:S02]  /*9180*/  FMNMX.FTZ R0, R2, R0, !PT ;  /* 0x0000000002007209 */ /* 0x002fe40007810000 */
[----:B------:R-:W-:Y:S02]  /*9190*/  FMNMX.FTZ R2, R32, R200, !PT ;  /* 0x000000c820027209 */ /* 0x000fe40007810000 */
[----:B------:R-:W-:Y:S01]  /*91a0*/  ISETP.GT.AND P5, PT, R63, 0x31, PT ;  /* 0x000000313f00780c */ /* 0x000fe20003fa4270 */
[----:B------:R-:W1:Y:S01]  /*91b0*/  SHFL.BFLY PT, R3, R0, 0x1, 0x1f ;  /* 0x0c201f0000037f89 */ /* 0x000e6200000e0000 */
        /* <DEDUP_REMOVED lines=11> */
[----:B------:R-:W-:Y:S02]  /*9270*/  FSEL R10, R61, -INF , P0 ;  /* 0xff8000003d0a7808 */ /* 0x000fe40000000000 */
[----:B------:R-:W-:Y:S02]  /*9280*/  FMNMX.FTZ R2, R35, R2, !PT ;  /* 0x0000000223027209 */ /* 0x000fe40007810000 */
[----:B-1----:R-:W-:Y:S02]  /*9290*/  FMNMX.FTZ R3, R0, R3, !PT ;  /* 0x0000000300037209 */ /* 0x002fe40007810000 */
[----:B------:R-:W-:Y:S04]  /*92a0*/  FMNMX.FTZ R2, R38, R2, !PT ;  /* 0x0000000226027209 */ /* 0x000fe80007810000 */
[----:B------:R-:W-:Y:S04]  /*92b0*/  FMNMX.FTZ R2, R39, R2, !PT ;  /* 0x0000000227027209 */ /* 0x000fe80007810000 */
[----:B------:R-:W-:Y:S04]  /*92c0*/  FMNMX.FTZ R2, R34, R2, !PT ;  /* 0x0000000222027209 */ /* 0x000fe80007810000 */
[----:B------:R-:W-:Y:S04]  /*92d0*/  FMNMX.FTZ R2, R33, R2, !PT ;  /* 0x0000000221027209 */ /* 0x000fe80007810000 */
[----:B------:R-:W-:Y:S04]  /*92e0*/  FMNMX.FTZ R2, R216, R2, !PT ;  /* 0x00000002d8027209 */ /* 0x000fe80007810000 */
[----:B------:R-:W-:Y:S04]  /*92f0*/  FMNMX.FTZ R2, R215, R2, !PT ;  /* 0x00000002d7027209 */ /* 0x000fe80007810000 */
[----:B------:R-:W-:Y:S04]  /*9300*/  FMNMX.FTZ R2, R214, R2, !PT ;  /* 0x00000002d6027209 */ /* 0x000fe80007810000 */
[----:B------:R-:W-:Y:S05]  /*9310*/  FMNMX.FTZ R2, R23, R2, !PT ;  /* 0x0000000217027209 */ /* 0x000fea0007810000 */
[----:B------:R-:W1:Y:S02]  /*9320*/  SHFL.BFLY PT, R0, R2, 0x2, 0x1f ;  /* 0x0c401f0002007f89 */ /* 0x000e6400000e0000 */
[----:B-1----:R-:W-:Y:S06]  /*9330*/  FMNMX.FTZ R0, R2, R0, !PT ;  /* 0x0000000002007209 */ /* 0x002fec0007810000 */
[----:B------:R-:W1:Y:S02]  /*9340*/  SHFL.BFLY PT, R2, R0, 0x1, 0x1f ;  /* 0x0c201f0000027f89 */ /* 0x000e6400000e0000 */
        /* <DEDUP_REMOVED lines=39> */
[----:B------:R1:W2:Y:S02]  /*95c0*/  SHFL.BFLY PT, R196, R4, 0x1, 0x1f ;  /* 0x0c201f0004c47f89 */ /* 0x0002a400000e0000 */
.L_x_1744:
[----:B------:R-:W3:Y:S01]  /*95d0*/  LDL.LU R7, [R1+0x70] ;  /* 0x0000700001077983 */ /* 0x000ee20000300800 */
[C---:B------:R-:W-:Y:S01]  /*95e0*/  FSETP.NEU.FTZ.AND P0, PT, R3.reuse, -INF , PT ;  /* 0xff8000000300780b */ /* 0x040fe20003f1d000 */
[C---:B------:R-:W-:Y:S01]  /*95f0*/  FMUL.FTZ R217, R3.reuse, c[0x0][0x2d0] ;  /* 0x0000b40003d97a20 */ /* 0x040fe20000410000 */
[----:B--2---:R-:W-:Y:S01]  /*9600*/  FMNMX.FTZ R196, R196, R4, !PT ;  /* 0x00000004c4c47209 */ /* 0x004fe20007810000 */
[----:B------:R-:W2:Y:S01]  /*9610*/  LDL.LU R6, [R1+0x74] ;  /* 0x0000740001067983 */ /* 0x000ea20000300800 */
[----:B-1----:R-:W-:Y:S01]  /*9620*/  FSEL R4, R3, RZ, P0 ;  /* 0x000000ff03047208 */ /* 0x002fe20000000000 */
[----:B------:R-:W-:Y:S01]  /*9630*/  FMUL.FTZ R213, R2, c[0x0][0x2d0] ;  /* 0x0000b40002d57a20 */ /* 0x000fe20000410000 */
[----:B------:R-:W-:Y:S01]  /*9640*/  FSEL R217, R217, RZ, P0 ;  /* 0x000000ffd9d97208 */ /* 0x000fe20000000000 */
[----:B------:R-:W-:Y:S01]  /*9650*/  FMUL.FTZ R209, R0, c[0x0][0x2d0] ;  /* 0x0000b40000d17a20 */ /* 0x000fe20000410000 */
[----:B------:R-:W-:Y:S01]  /*9660*/  FSETP.NEU.FTZ.AND P0, PT, R2, -INF , PT ;  /* 0xff8000000200780b */ /* 0x000fe20003f1d000 */
[----:B------:R-:W-:Y:S01]  /*9670*/  FADD.FTZ R4, -R4, R199 ;  /* 0x000000c704047221 */ /* 0x000fe20000010100 */
[----:B------:R-:W-:Y:S01]  /*9680*/  WARPSYNC 0xffffffff ;  /* 0xffffffff00007948 */ /* 0x000fe20003800000 */
[--C-:B------:R-:W-:Y:S01]  /*9690*/  FFMA.FTZ R52, R52, c[0x0][0x2d0], -R217.reuse ;  /* 0x0000b40034347a23 */ /* 0x100fe200000108d9 */
[----:B------:R-:W-:Y:S01]  /*96a0*/  FSEL R213, R213, RZ, P0 ;  /* 0x000000ffd5d57208 */ /* 0x000fe20000000000 */
[----:B------:R-:W-:Y:S01]  /*96b0*/  FMUL.FTZ R201, R4, c[0x0][0x2d0] ;  /* 0x0000b40004c97a20 */ /* 0x000fe20000410000 */
[----:B------:R-:W-:Y:S01]  /*96c0*/  FSEL R4, R2, RZ, P0 ;  /* 0x000000ff02047208 */ /* 0x000fe20000000000 */
[--C-:B------:R-:W-:Y:S01]  /*96d0*/  FFMA.FTZ R53, R53, c[0x0][0x2d0], -R217.reuse ;  /* 0x0000b40035357a23 */ /* 0x100fe200000108d9 */
[----:B------:R-:W-:Y:S01]  /*96e0*/  FSETP.NEU.FTZ.AND P0, PT, R0, -INF , PT ;  /* 0xff8000000000780b */ /* 0x000fe20003f1d000 */
[----:B------:R-:W-:Y:S01]  /*96f0*/  MUFU.EX2 R52, R52 ;  /* 0x0000003400347308 */ /* 0x000fe20000000800 */
[--C-:B------:R-:W-:Y:S02]  /*9700*/  FFMA.FTZ R5, R55, c[0x0][0x2d0], -R217.reuse ;  /* 0x0000b40037057a23 */ /* 0x100fe400000108d9 */
[----:B------:R-:W-:Y:S01]  /*9710*/  FADD.FTZ R4, -R4, R200 ;  /* 0x000000c804047221 */ /* 0x000fe20000010100 */
[----:B------:R-:W-:Y:S01]  /*9720*/  FSEL R209, R209, RZ, P0 ;  /* 0x000000ffd1d17208 */ /* 0x000fe20000000000 */
[----:B------:R-:W-:Y:S02]  /*9730*/  FFMA.FTZ R9, R54, c[0x0][0x2d0], -R217 ;  /* 0x0000b40036097a23 */ /* 0x000fe400000108d9 */
[----:B------:R-:W-:Y:S02]  /*9740*/  FMUL.FTZ R4, R4, c[0x0][0x2d0] ;  /* 0x0000b40004047a20 */ /* 0x000fe40000410000 */
[----:B------:R-:W-:Y:S01]  /*9750*/  FFMA.FTZ R36, R36, c[0x0][0x2d0], -R213 ;  /* 0x0000b40024247a23 */ /* 0x000fe200000108d5 */
[----:B------:R-:W-:Y:S01]  /*9760*/  MUFU.EX2 R201, R201 ;  /* 0x000000c900c97308 */ /* 0x000fe20000000800 */
[----:B------:R-:W-:Y:S02]  /*9770*/  FFMA.FTZ R56, R56, c[0x0][0x2d0], -R217 ;  /* 0x0000b40038387a23 */ /* 0x000fe400000108d9 */
[--C-:B------:R-:W-:Y:S02]  /*9780*/  FFMA.FTZ R32, R32, c[0x0][0x2d0], -R213.reuse ;  /* 0x0000b40020207a23 */ /* 0x100fe400000108d5 */
[--C-:B------:R-:W-:Y:S02]  /*9790*/  FFMA.FTZ R55, R39, c[0x0][0x2d0], -R213.reuse ;  /* 0x0000b40027377a23 */ /* 0x100fe400000108d5 */
[----:B------:R-:W-:Y:S02]  /*97a0*/  FFMA.FTZ R54, R34, c[0x0][0x2d0], -R213 ;  /* 0x0000b40022367a23 */ /* 0x000fe400000108d5 */
        /* <DEDUP_REMOVED lines=9> */
[----:B------:R-:W-:Y:S02]  /*9840*/  FFMA.FTZ R218, R218, c[0x0][0x2d0], -R217 ;  /* 0x0000b400dada7a23 */ /* 0x000fe400000108d9 */
[--C-:B------:R-:W-:Y:S02]  /*9850*/  FFMA.FTZ R207, R37, c[0x0][0x2d0], -R213.reuse ;  /* 0x0000b40025cf7a23 */ /* 0x100fe400000108d5 */
[----:B------:R-:W-:Y:S02]  /*9860*/  FFMA.FTZ R49, R49, c[0x0][0x2d0], -R213 ;  /* 0x0000b40031317a23 */ /* 0x000fe400000108d5 */
[--C-:B------:R-:W-:Y:S01]  /*9870*/  FFMA.FTZ R220, R220, c[0x0][0x2d0], -R217.reuse ;  /* 0x0000b400dcdc7a23 */ /* 0x100fe200000108d9 */
[----:B------:R-:W-:Y:S01]  /*9880*/  MUFU.EX2 R36, R36 ;  /* 0x0000002400247308 */ /* 0x000fe20000000800 */
[--C-:B------:R-:W-:Y:S02]  /*9890*/  FFMA.FTZ R219, R219, c[0x0][0x2d0], -R217.reuse ;  /* 0x0000b400dbdb7a23 */ /* 0x100fe400000108d9 */
[----:B------:R-:W-:Y:S02]  /*98a0*/  FFMA.FTZ R217, R51, c[0x0][0x2d0], -R217 ;  /* 0x0000b40033d97a23 */ /* 0x000fe400000108d9 */
[--C-:B-1----:R-:W-:Y:S02]  /*98b0*/  FFMA.FTZ R4, R16, c[0x0][0x2d0], -R209.reuse ;  /* 0x0000b40010047a23 */ /* 0x102fe400000108d1 */
[----:B------:R-:W-:Y:S02]  /*98c0*/  FFMA.FTZ R16, R21, c[0x0][0x2d0], -R209 ;  /* 0x0000b40015107a23 */ /* 0x000fe400000108d1 */
        /* <DEDUP_REMOVED lines=8> */
[----:B------:R-:W-:Y:S02]  /*9950*/  FFMA.FTZ R214, R214, c[0x0][0x2d0], -R213 ;  /* 0x0000b400d6d67a23 */ /* 0x000fe400000108d5 */
[--C-:B------:R-:W-:Y:S02]  /*9960*/  FFMA.FTZ R37, R19, c[0x0][0x2d0], -R209.reuse ;  /* 0x0000b40013257a23 */ /* 0x100fe400000108d1 */
        /* <DEDUP_REMOVED lines=8> */
[----:B------:R-:W-:Y:S01]  /*99f0*/  FFMA.FTZ R212, R212, c[0x0][0x2d0], -R209 ;  /* 0x0000b400d4d47a23 */ /* 0x000fe200000108d1 */
[----:B------:R-:W1:Y:S10]  /*9a00*/  MUFU.EX2 R56, R56 ;  /* 0x0000003800387308 */ /* 0x000e740000000800 */
[----:B------:R-:W-:Y:S10]  /*9a10*/  MUFU.EX2 R207, R207 ;  /* 0x000000cf00cf7308 */ /* 0x000ff40000000800 */
[----:B------:R-:W-:Y:S10]  /*9a20*/  MUFU.EX2 R226, R226 ;  /* 0x000000e200e27308 */ /* 0x000ff40000000800 */
[----:B------:R-:W-:Y:S10]  /*9a30*/  MUFU.EX2 R224, R224 ;  /* 0x000000e000e07308 */ /* 0x000ff40000000800 */
[----:B------:R-:W-:Y:S10]  /*9a40*/  MUFU.EX2 R216, R216 ;  /* 0x000000d800d87308 */ /* 0x000ff40000000800 */
[----:B------:R-:W-:Y:S10]  /*9a50*/  MUFU.EX2 R215, R215 ;  /* 0x000000d700d77308 */ /* 0x000ff40000000800 */
[----:B------:R-:W-:Y:S10]  /*9a60*/  MUFU.EX2 R214, R214 ;  /* 0x000000d600d67308 */ /* 0x000ff40000000800 */
[----:B------:R-:W-:Y:S01]  /*9a70*/  MUFU.EX2 R212, R212 ;  /* 0x000000d400d47308 */ /* 0x000fe20000000800 */
[----:B--2---:R-:W-:Y:S01]  /*9a80*/  FFMA.FTZ R6, R199, R6, R32 ;  /* 0x00000006c7067223 */ /* 0x004fe20000010020 */
[----:B------:R-:W-:Y:S01]  /*9a90*/  F2FP.PACK_AB R204, R53, R52 ;  /* 0x0000003435cc723e */ /* 0x000fe200000000ff */
[----:B---3--:R-:W-:Y:S01]  /*9aa0*/  FFMA.FTZ R8, R201, R7, R52 ;  /* 0x00000007c9087223 */ /* 0x008fe20000010034 */
[----:B------:R-:W-:Y:S01]  /*9ab0*/  MOV R52, R5 ;  /* 0x0000000500347202 */ /* 0x000fe20000000f00 */
[--C-:B------:R-:W-:Y:S01]  /*9ac0*/  FFMA.FTZ R7, R50, c[0x0][0x2d0], -R213.reuse ;  /* 0x0000b40032077a23 */ /* 0x100fe200000108d5 */
[----:B------:R-:W-:Y:S01]  /*9ad0*/  FSEL R5, R0, RZ, P0 ;  /* 0x000000ff00057208 */ /* 0x000fe20000000000 */
[----:B------:R-:W-:Y:S01]  /*9ae0*/  FADD.FTZ R8, R53, R8 ;  /* 0x0000000835087221 */ /* 0x000fe20000010000 */
[----:B------:R-:W-:Y:S01]  /*9af0*/  FSETP.NEU.FTZ.AND P0, PT, R196, -INF , PT ;  /* 0xff800000c400780b */ /* 0x000fe20003f1d000 */
[----:B------:R-:W-:Y:S01]  /*9b00*/  FFMA.FTZ R53, R38, c[0x0][0x2d0], -R213 ;  /* 0x0000b40026357a23 */ /* 0x000fe200000108d5 */
[----:B------:R-:W-:Y:S01]  /*9b10*/  F2FP.PACK_AB R205, R36, R32 ;  /* 0x0000002024cd723e */ /* 0x000fe200000000ff */
[----:B------:R-:W-:Y:S01]  /*9b20*/  FADD.FTZ R5, -R5, R197 ;  /* 0x000000c505057221 */ /* 0x000fe20000010100 */
[C---:B------:R-:W-:Y:S01]  /*9b30*/  FSEL R4, R196.reuse, RZ, P0 ;  /* 0x000000ffc4047208 */ /* 0x040fe20000000000 */
[----:B------:R-:W-:Y:S02]  /*9b40*/  FMUL.FTZ R197, R196, c[0x0][0x2d0] ;  /* 0x0000b400c4c57a20 */ /* 0x000fe40000410000 */
[----:B------:R-:W-:Y:S02]  /*9b50*/  FMUL.FTZ R5, R5, c[0x0][0x2d0] ;  /* 0x0000b40005057a20 */ /* 0x000fe40000410000 */
[----:B------:R-:W-:Y:S01]  /*9b60*/  FADD.FTZ R4, -R4, R198 ;  /* 0x000000c604047221 */ /* 0x000fe20000010100 */
[----:B------:R-:W-:Y:S01]  /*9b70*/  FSEL R197, R197, RZ, P0 ;  /* 0x000000ffc5c57208 */ /* 0x000fe20000000000 */
[----:B------:R-:W-:Y:S02]  /*9b80*/  FFMA.FTZ R213, R23, c[0x0][0x2d0], -R213 ;  /* 0x0000b40017d57a23 */ /* 0x000fe400000108d5 */
[----:B------:R-:W2:Y:S01]  /*9b90*/  MUFU.EX2 R5, R5 ;  /* 0x0000000500057308 */ /* 0x000ea20000000800 */
[----:B------:R-:W-:Y:S02]  /*9ba0*/  FMUL.FTZ R4, R4, c[0x0][0x2d0] ;  /* 0x0000b40004047a20 */ /* 0x000fe40000410000 */
[--C-:B------:R-:W-:Y:S02]  /*9bb0*/  FFMA.FTZ R23, R18, c[0x0][0x2d0], -R209.reuse ;  /* 0x0000b40012177a23 */ /* 0x100fe400000108d1 */
[--C-:B------:R-:W-:Y:S02]  /*9bc0*/  FFMA.FTZ R38, R20, c[0x0][0x2d0], -R209.reuse ;  /* 0x0000b40014267a23 */ /* 0x100fe400000108d1 */
[----:B------:R-:W-:Y:S02]  /*9bd0*/  FFMA.FTZ R18, R22, c[0x0][0x2d0], -R209 ;  /* 0x0000b40016127a23 */ /* 0x000fe400000108d1 */
[--C-:B------:R-:W-:Y:S01]  /*9be0*/  FFMA.FTZ R22, R17, c[0x0][0x2d0], -R197.reuse ;  /* 0x0000b40011167a23 */ /* 0x100fe200000108c5 */
[----:B------:R-:W3:Y:S01]  /*9bf0*/  MUFU.EX2 R20, R23 ;  /* 0x0000001700147308 */ /* 0x000ee20000000800 */
[--C-:B------:R-:W-:Y:S01]  /*9c00*/  FFMA.FTZ R32, R206, c[0x0][0x2d0], -R197.reuse ;  /* 0x0000b400ce207a23 */ /* 0x100fe200000108c5 */
[C---:B-1----:R-:W-:Y:S01]  /*9c10*/  F2FP.PACK_AB R206, R56.reuse, R9 ;  /* 0x0000000938ce723e */ /* 0x042fe200000000ff */
[----:B------:R-:W-:Y:S02]  /*9c20*/  FADD.FTZ R8, R9, R8 ;  /* 0x0000000809087221 */ /* 0x000fe40000010000 */
[--C-:B------:R-:W-:Y:S02]  /*9c30*/  FFMA.FTZ R17, R15, c[0x0][0x2d0], -R197.reuse ;  /* 0x0000b4000f117a23 */ /* 0x100fe400000108c5 */
[----:B------:R-:W-:Y:S02]  /*9c40*/  FADD.FTZ R35, R56, R8 ;  /* 0x0000000838237221 */ /* 0x000fe40000010000 */
[--C-:B------:R-:W-:Y:S01]  /*9c50*/  FFMA.FTZ R33, R26, c[0x0][0x2d0], -R197.reuse ;  /* 0x0000b4001a217a23 */ /* 0x100fe200000108c5 */
[----:B------:R-:W1:Y:S01]  /*9c60*/  MUFU.EX2 R4, R4 ;  /* 0x0000000400047308 */ /* 0x000e620000000800 */
[----:B------:R-:W-:Y:S02]  /*9c70*/  FFMA.FTZ R19, R14, c[0x0][0x2d0], -R197 ;  /* 0x0000b4000e137a23 */ /* 0x000fe400000108c5 */
[----:B------:R-:W-:Y:S02]  /*9c80*/  FFMA.FTZ R50, R24, c[0x0][0x2d0], -R209 ;  /* 0x0000b40018327a23 */ /* 0x000fe400000108d1 */
[C---:B--2---:R-:W-:Y:S02]  /*9c90*/  FMUL.FTZ R9, R5.reuse, R165 ;  /* 0x000000a505097220 */ /* 0x044fe40000410000 */
[C---:B------:R-:W-:Y:S02]  /*9ca0*/  FFMA.FTZ R203, R5.reuse, R203, R21 ;  /* 0x000000cb05cb7223 */ /* 0x040fe40000010015 */
[----:B------:R-:W-:Y:S01]  /*9cb0*/  FMUL.FTZ R8, R5, R164 ;  /* 0x000000a405087220 */ /* 0x000fe20000410000 */
[----:B------:R2:W4:Y:S01]  /*9cc0*/  MUFU.EX2 R165, R22 ;  /* 0x0000001600a57308 */ /* 0x0005220000000800 */
[----:B------:R-:W-:Y:S02]  /*9cd0*/  FFMA.FTZ R209, R12, c[0x0][0x2d0], -R209 ;  /* 0x0000b4000cd17a23 */ /* 0x000fe400000108d1 */
[--C-:B------:R-:W-:Y:S01]  /*9ce0*/  FFMA.FTZ R34, R27, c[0x0][0x2d0], -R197.reuse ;  /* 0x0000b4001b227a23 */ /* 0x100fe200000108c5 */
[----:B---3--:R-:W-:Y:S01]  /*9cf0*/  F2FP.PACK_AB R164, R20, R21 ;  /* 0x0000001514a4723e */ /* 0x008fe200000000ff */
[----:B------:R-:W-:Y:S02]  /*9d00*/  FFMA.FTZ R200, R13, c[0x0][0x2d0], -R197 ;  /* 0x0000b4000dc87a23 */ /* 0x000fe400000108c5 */
[C---:B------:R-:W-:Y:S02]  /*9d10*/  FMUL.FTZ R12, R5.reuse, R168 ;  /* 0x000000a8050c7220 */ /* 0x040fe40000410000 */
[C---:B------:R-:W-:Y:S01]  /*9d20*/  FMUL.FTZ R13, R5.reuse, R169 ;  /* 0x000000a9050d7220 */ /* 0x040fe20000410000 */
[----:B------:R-:W-:Y:S01]  /*9d30*/  MUFU.EX2 R168, R17 ;  /* 0x0000001100a87308 */ /* 0x000fe20000000800 */
[C---:B------:R-:W-:Y:S02]  /*9d40*/  FMUL.FTZ R24, R5.reuse, R172 ;  /* 0x000000ac05187220 */ /* 0x040fe40000410000 */
[C---:B------:R-:W-:Y:S02]  /*9d50*/  FMUL.FTZ R25, R5.reuse, R173 ;  /* 0x000000ad05197220 */ /* 0x040fe40000410000 */
[----:B-1----:R-:W-:Y:S02]  /*9d60*/  FMUL.FTZ R15, R4, R171 ;  /* 0x000000ab040f7220 */ /* 0x002fe40000410000 */
[----:B------:R-:W-:Y:S01]  /*9d70*/  FADD.FTZ R171, R20, R203 ;  /* 0x000000cb14ab7221 */ /* 0x000fe20000010000 */
[----:B------:R-:W-:Y:S01]  /*9d80*/  MOV R203, R65 ;  /* 0x0000004100cb7202 */ /* 0x000fe20000000f00 */
[C---:B------:R-:W-:Y:S01]  /*9d90*/  FMUL.FTZ R26, R4.reuse, R174 ;  /* 0x000000ae041a7220 */ /* 0x040fe20000410000 */
[----:B------:R-:W-:Y:S01]  /*9da0*/  MUFU.EX2 R169, R16 ;  /* 0x0000001000a97308 */ /* 0x000fe20000000800 */
[----:B------:R-:W-:Y:S02]  /*9db0*/  FMUL.FTZ R27, R4, R175 ;  /* 0x000000af041b7220 */ /* 0x000fe40000410000 */
[----:B------:R-:W-:Y:S01]  /*9dc0*/  FADD.FTZ R6, R36, R6 ;  /* 0x0000000624067221 */ /* 0x000fe20000010000 */
[----:B--2---:R-:W1:Y:S01]  /*9dd0*/  LDSM.16.MT88.4 R20, [R239] ;  /* 0x00000000ef14783b */ /* 0x004e620000004200 */
[--C-:B------:R-:W-:Y:S02]  /*9de0*/  FFMA.FTZ R208, R208, c[0x0][0x2d0], -R197.reuse ;  /* 0x0000b400d0d07a23 */ /* 0x100fe400000108c5 */
[C---:B------:R-:W-:Y:S01]  /*9df0*/  FMUL.FTZ R28, R5.reuse, R176 ;  /* 0x000000b0051c7220 */ /* 0x040fe20000410000 */
[----:B------:R-:W-:Y:S01]  /*9e00*/  MOV R176, R39 ;  /* 0x0000002700b07202 */ /* 0x000fe20000000f00 */
[C---:B------:R-:W-:Y:S01]  /*9e10*/  FMUL.FTZ R29, R5.reuse, R177 ;  /* 0x000000b1051d7220 */ /* 0x040fe20000410000 */
[----:B------:R-:W-:Y:S01]  /*9e20*/  MUFU.EX2 R174, R7 ;  /* 0x0000000700ae7308 */ /* 0x000fe20000000800 */
[C---:B------:R-:W-:Y:S01]  /*9e30*/  FMUL.FTZ R40, R5.reuse, R180 ;  /* 0x000000b405287220 */ /* 0x040fe20000410000 */
[----:B------:R-:W-:Y:S01]  /*9e40*/  MOV R177, R38 ;  /* 0x0000002600b17202 */ /* 0x000fe20000000f00 */
[C---:B------:R-:W-:Y:S01]  /*9e50*/  FMUL.FTZ R56, R5.reuse, R188 ;  /* 0x000000bc05387220 */ /* 0x040fe20000410000 */
[----:B------:R-:W-:Y:S01]  /*9e60*/  MOV R180, R37 ;  /* 0x0000002500b47202 */ /* 0x000fe20000000f00 */
[C---:B------:R-:W-:Y:S01]  /*9e70*/  FMUL.FTZ R57, R5.reuse, R189 ;  /* 0x000000bd05397220 */ /* 0x040fe20000410000 */
[----:B------:R-:W2:Y:S01]  /*9e80*/  LDSM.16.MT88.4 R36, [R238] ;  /* 0x00000000ee24783b */ /* 0x000ea20000004200 */
[C---:B------:R-:W-:Y:S01]  /*9e90*/  FMUL.FTZ R60, R5.reuse, R192 ;  /* 0x000000c0053c7220 */ /* 0x040fe20000410000 */
[----:B------:R-:W-:Y:S01]  /*9ea0*/  MOV R192, R52 ;  /* 0x0000003400c07202 */ /* 0x000fe20000000f00 */
[C---:B------:R-:W-:Y:S01]  /*9eb0*/  FMUL.FTZ R61, R5.reuse, R193 ;  /* 0x000000c1053d7220 */ /* 0x040fe20000410000 */
[----:B------:R-:W3:Y:S01]  /*9ec0*/  MUFU.EX2 R175, R32 ;  /* 0x0000002000af7308 */ /* 0x000ee20000000800 */
[C---:B------:R-:W-:Y:S01]  /*9ed0*/  FMUL.FTZ R72, R5.reuse, R72 ;  /* 0x0000004805487220 */ /* 0x040fe20000410000 */
[----:B------:R-:W-:Y:S01]  /*9ee0*/  MOV R189, R53 ;  /* 0x0000003500bd7202 */ /* 0x000fe20000000f00 */
[C---:B------:R-:W-:Y:S01]  /*9ef0*/  FMUL.FTZ R73, R5.reuse, R73 ;  /* 0x0000004905497220 */ /* 0x040fe20000410000 */
[----:B------:R-:W-:Y:S01]  /*9f00*/  MOV R188, R55 ;  /* 0x0000003700bc7202 */ /* 0x000fe20000000f00 */
[C---:B------:R-:W-:Y:S01]  /*9f10*/  FMUL.FTZ R76, R5.reuse, R76 ;  /* 0x0000004c054c7220 */ /* 0x040fe20000410000 */
[----:B------:R-:W-:Y:S01]  /*9f20*/  MOV R193, R67 ;  /* 0x0000004300c17202 */ /* 0x000fe20000000f00 */
        /* <DEDUP_REMOVED lines=10> */
[----:B------:R-:W-:Y:S02]  /*9fd0*/  FMUL.FTZ R109, R5, R109 ;  /* 0x0000006d056d7220 */ /* 0x000fe40000410000 */
        /* <DEDUP_REMOVED lines=23> */
[----:B------:R-:W-:Y:S02]  /*a150*/  FFMA.FTZ R227, R45, c[0x0][0x2d0], -R197 ;  /* 0x0000b4002de37a23 */ /* 0x000fe400000108c5 */
[C---:B------:R-:W-:Y:S01]  /*a160*/  FMUL.FTZ R45, R5.reuse, R185 ;  /* 0x000000b9052d7220 */ /* 0x040fe20000410000 */
[----:B------:R-:W-:Y:S01]  /*a170*/  MOV R185, R54 ;  /* 0x0000003600b97202 */ /* 0x000fe20000000f00 */
[C---:B------:R-:W-:Y:S01]  /*a180*/  FMUL.FTZ R41, R5.reuse, R181 ;  /* 0x000000b505297220 */ /* 0x040fe20000410000 */
[----:B------:R-:W1:Y:S01]  /*a190*/  LDSM.16.MT88.4 R52, [R237] ;  /* 0x00000000ed34783b */ /* 0x000e620000004200 */
[C---:B------:R-:W-:Y:S01]  /*a1a0*/  FMUL.FTZ R120, R5.reuse, R120 ;  /* 0x0000007805787220 */ /* 0x040fe20000410000 */
[----:B------:R-:W-:Y:S01]  /*a1b0*/  MOV R181, R48 ;  /* 0x0000003000b57202 */ /* 0x000fe20000000f00 */
[C---:B------:R-:W-:Y:S01]  /*a1c0*/  FMUL.FTZ R121, R5.reuse, R121 ;  /* 0x0000007905797220 */ /* 0x040fe20000410000 */
[----:B------:R-:W-:Y:S01]  /*a1d0*/  MUFU.EX2 R227, R227 ;  /* 0x000000e300e37308 */ /* 0x000fe20000000800 */
[C---:B------:R-:W-:Y:S02]  /*a1e0*/  FMUL.FTZ R124, R5.reuse, R124 ;  /* 0x0000007c057c7220 */ /* 0x040fe40000410000 */
[----:B------:R-:W-:Y:S02]  /*a1f0*/  FMUL.FTZ R125, R5, R125 ;  /* 0x0000007d057d7220 */ /* 0x000fe40000410000 */
[C---:B------:R-:W-:Y:S02]  /*a200*/  FMUL.FTZ R14, R4.reuse, R170 ;  /* 0x000000aa040e7220 */ /* 0x040fe40000410000 */
[C---:B------:R-:W-:Y:S01]  /*a210*/  FMUL.FTZ R46, R4.reuse, R186 ;  /* 0x000000ba042e7220 */ /* 0x040fe20000410000 */
[----:B------:R-:W-:Y:S01]  /*a220*/  MOV R186, R47 ;  /* 0x0000002f00ba7202 */ /* 0x000fe20000000f00 */
[C---:B------:R-:W-:Y:S01]  /*a230*/  FMUL.FTZ R47, R4.reuse, R187 ;  /* 0x000000bb042f7220 */ /* 0x040fe20000410000 */
[----:B------:R-:W-:Y:S01]  /*a240*/  MOV R187, R50 ;  /* 0x0000003200bb7202 */ /* 0x000fe20000000f00 */
[C---:B------:R-:W-:Y:S02]  /*a250*/  FMUL.FTZ R122, R4.reuse, R122 ;  /* 0x0000007a047a7220 */ /* 0x040fe40000410000 */
[C---:B------:R-:W-:Y:S02]  /*a260*/  FMUL.FTZ R123, R4.reuse, R123 ;  /* 0x0000007b047b7220 */ /* 0x040fe40000410000 */
[C---:B------:R-:W-:Y:S02]  /*a270*/  FMUL.FTZ R126, R4.reuse, R126 ;  /* 0x0000007e047e7220 */ /* 0x040fe40000410000 */
[C---:B------:R-:W-:Y:S02]  /*a280*/  FMUL.FTZ R127, R4.reuse, R127 ;  /* 0x0000007f047f7220 */ /* 0x040fe40000410000 */
[----:B----4-:R-:W-:Y:S01]  /*a290*/  FFMA.FTZ R202, R4, R202, R165 ;  /* 0x000000ca04ca7223 */ /* 0x010fe200000100a5 */
[----:B---3--:R-:W-:Y:S01]  /*a2a0*/  F2FP.PACK_AB R165, R175, R165 ;  /* 0x000000a5afa5723e */ /* 0x008fe200000000ff */
[----:B------:R-:W-:Y:S01]  /*a2b0*/  FADD.FTZ R170, R207, R6 ;  /* 0x00000006cfaa7221 */ /* 0x000fe20000010000 */
[----:B------:R-:W-:Y:S01]  /*a2c0*/  F2FP.PACK_AB R207, R174, R207 ;  /* 0x000000cfaecf723e */ /* 0x000fe200000000ff */
[C---:B------:R-:W-:Y:S02]  /*a2d0*/  FMUL.FTZ R6, R199.reuse, R162 ;  /* 0x000000a2c7067220 */ /* 0x040fe40000410000 */
[----:B------:R-:W-:Y:S02]  /*a2e0*/  FMUL.FTZ R7, R199, R163 ;  /* 0x000000a3c7077220 */ /* 0x000fe40000410000 */
[--C-:B------:R-:W-:Y:S02]  /*a2f0*/  FFMA.FTZ R225, R30, c[0x0][0x2d0], -R197.reuse ;  /* 0x0000b4001ee17a23 */ /* 0x100fe400000108c5 */
[C---:B------:R-:W-:Y:S01]  /*a300*/  FMUL.FTZ R30, R4.reuse, R178 ;  /* 0x000000b2041e7220 */ /* 0x040fe20000410000 */
[----:B------:R-:W-:Y:S01]  /*a310*/  MOV R178, R66 ;  /* 0x0000004200b27202 */ /* 0x000fe20000000f00 */
[--C-:B------:R-:W-:Y:S02]  /*a320*/  FFMA.FTZ R223, R31, c[0x0][0x2d0], -R197.reuse ;  /* 0x0000b4001fdf7a23 */ /* 0x100fe400000108c5 */
[----:B------:R-:W-:Y:S01]  /*a330*/  FMUL.FTZ R31, R4, R179 ;  /* 0x000000b3041f7220 */ /* 0x000fe20000410000 */
[----:B------:R-:W-:Y:S01]  /*a340*/  MOV R179, R35 ;  /* 0x0000002300b37202 */ /* 0x000fe20000000f00 */
[--C-:B------:R-:W-:Y:S01]  /*a350*/  FFMA.FTZ R230, R42, c[0x0][0x2d0], -R197.reuse ;  /* 0x0000b4002ae67a23 */ /* 0x100fe200000108c5 */
[----:B------:R-:W-:Y:S01]  /*a360*/  MUFU.EX2 R225, R225 ;  /* 0x000000e100e17308 */ /* 0x000fe20000000800 */
[C---:B------:R-:W-:Y:S01]  /*a370*/  FMUL.FTZ R42, R4.reuse, R182 ;  /* 0x000000b6042a7220 */ /* 0x040fe20000410000 */
[----:B------:R-:W-:Y:S01]  /*a380*/  MOV R182, R34 ;  /* 0x0000002200b67202 */ /* 0x000fe20000000f00 */
[--C-:B------:R-:W-:Y:S02]  /*a390*/  FFMA.FTZ R229, R43, c[0x0][0x2d0], -R197.reuse ;  /* 0x0000b4002be57a23 */ /* 0x100fe400000108c5 */
[----:B------:R-:W-:Y:S01]  /*a3a0*/  FMUL.FTZ R43, R4, R183 ;  /* 0x000000b7042b7220 */ /* 0x000fe20000410000 */
[----:B------:R-:W-:Y:S01]  /*a3b0*/  MOV R183, R33 ;  /* 0x0000002100b77202 */ /* 0x000fe20000000f00 */
[--C-:B------:R-:W-:Y:S02]  /*a3c0*/  FFMA.FTZ R228, R44, c[0x0][0x2d0], -R197.reuse ;  /* 0x0000b4002ce47a23 */ /* 0x100fe400000108c5 */
[----:B------:R-:W-:Y:S01]  /*a3d0*/  FMUL.FTZ R44, R5, R184 ;  /* 0x000000b8052c7220 */ /* 0x000fe20000410000 */
[----:B------:R-:W-:Y:S01]  /*a3e0*/  MOV R184, R51 ;  /* 0x0000003300b87202 */ /* 0x000fe20000000f00 */
[----:B------:R-:W-:Y:S01]  /*a3f0*/  FMUL.FTZ R5, R201, R161 ;  /* 0x000000a1c9057220 */ /* 0x000fe20000410000 */
[----:B------:R-:W-:Y:S01]  /*a400*/  MUFU.EX2 R163, R183 ;  /* 0x000000b700a37308 */ /* 0x000fe20000000800 */
[--C-:B------:R-:W-:Y:S02]  /*a410*/  FFMA.FTZ R198, R11, c[0x0][0x2d0], -R197.reuse ;  /* 0x0000b4000bc67a23 */ /* 0x100fe400000108c5 */
[----:B------:R-:W-:Y:S01]  /*a420*/  FMUL.FTZ R11, R4, R167 ;  /* 0x000000a7040b7220 */ /* 0x000fe20000410000 */
[----:B-----5:R-:W-:Y:S01]  /*a430*/  F2FP.PACK_AB R167, R168, R172 ;  /* 0x000000aca8a7723e */ /* 0x020fe200000000ff */
[----:B------:R-:W-:Y:S02]  /*a440*/  FFMA.FTZ R197, R10, c[0x0][0x2d0], -R197 ;  /* 0x0000b4000ac57a23 */ /* 0x000fe400000108c5 */
[----:B------:R-:W-:Y:S01]  /*a450*/  FMUL.FTZ R10, R4, R166 ;  /* 0x000000a6040a7220 */ /* 0x000fe20000410000 */
[----:B-1----:R-:W-:Y:S01]  /*a460*/  F2FP.PACK_AB R166, R169, R173 ;  /* 0x000000ada9a6723e */ /* 0x002fe200000000ff */
[----:B------:R-:W-:Y:S01]  /*a470*/  FMUL.FTZ R4, R201, R160 ;  /* 0x000000a0c9047220 */ /* 0x000fe20000410000 */
[----:B------:R-:W-:Y:S01]  /*a480*/  MOV R160, R64 ;  /* 0x0000004000a07202 */ /* 0x000fe20000000f00 */
[----:B------:R-:W-:Y:S01]  /*a490*/  FMUL.FTZ R19, R199, R159 ;  /* 0x0000009fc7137220 */ /* 0x000fe20000410000 */
[----:B------:R-:W-:Y:S01]  /*a4a0*/  MUFU.EX2 R161, R194 ;  /* 0x000000c200a17308 */ /* 0x000fe20000000800 */
[C---:B------:R-:W-:Y:S02]  /*a4b0*/  FMUL.FTZ R32, R201.reuse, R148 ;  /* 0x00000094c9207220 */ /* 0x040fe40000410000 */
[----:B------:R-:W-:Y:S01]  /*a4c0*/  FMUL.FTZ R33, R201, R149 ;  /* 0x00000095c9217220 */ /* 0x000fe20000410000 */
[-C--:B------:R-:W-:Y:S05]  /*a4d0*/  HMMA.16816.F32 R4, R204, R20.reuse, R4 ;  /* 0x00000014cc04723c */ /* 0x080fea0000001804 */
[C---:B------:R-:W-:Y:S01]  /*a4e0*/  FMUL.FTZ R34, R199.reuse, R150 ;  /* 0x00000096c7227220 */ /* 0x040fe20000410000 */
[----:B------:R-:W-:Y:S01]  /*a4f0*/  MUFU.EX2 R162, R182 ;  /* 0x000000b600a27308 */ /* 0x000fe20000000800 */
[----:B------:R-:W-:Y:S01]  /*a500*/  FMUL.FTZ R35, R199, R151 ;  /* 0x00000097c7237220 */ /* 0x000fe20000410000 */
[C---:B------:R-:W-:Y:S01]  /*a510*/  HMMA.16816.F32 R8, R164.reuse, R20, R8 ;  /* 0x00000014a408723c */ /* 0x040fe20000001808 */
[----:B------:R-:W-:Y:S03]  /*a520*/  LDSM.16.MT88.4 R148, [R237+0x800] ;  /* 0x00080000ed94783b */ /* 0x000fe60000004200 */
[C---:B------:R-:W-:Y:S02]  /*a530*/  FMUL.FTZ R48, R201.reuse, R140 ;  /* 0x0000008cc9307220 */ /* 0x040fe40000410000 */
[C---:B------:R-:W-:Y:S02]  /*a540*/  FMUL.FTZ R49, R201.reuse, R141 ;  /* 0x0000008dc9317220 */ /* 0x040fe40000410000 */
[-C--:B------:R-:W-:Y:S01]  /*a550*/  HMMA.16816.F32 R12, R164, R22.reuse, R12 ;  /* 0x00000016a40c723c */ /* 0x080fe2000000180c */
[----:B------:R-:W-:Y:S03]  /*a560*/  MUFU.EX2 R223, R223 ;  /* 0x000000df00df7308 */ /* 0x000fe60000000800 */
[C---:B------:R-:W-:Y:S02]  /*a570*/  FMUL.FTZ R16, R201.reuse, R156 ;  /* 0x0000009cc9107220 */ /* 0x040fe40000410000 */
[----:B------:R-:W-:Y:S02]  /*a580*/  FMUL.FTZ R17, R201, R157 ;  /* 0x0000009dc9117220 */ /* 0x000fe40000410000 */
[C---:B------:R-:W-:Y:S03]  /*a590*/  FMUL.FTZ R18, R199.reuse, R158 ;  /* 0x0000009ec7127220 */ /* 0x040fe60000410000 */
[----:B------:R-:W-:Y:S01]  /*a5a0*/  MUFU.EX2 R156, R178 ;  /* 0x000000b2009c7308 */ /* 0x000fe20000000800 */
[C---:B------:R-:W-:Y:S02]  /*a5b0*/  FMUL.FTZ R50, R199.reuse, R142 ;  /* 0x0000008ec7327220 */ /* 0x040fe40000410000 */
[----:B------:R-:W-:Y:S01]  /*a5c0*/  FMUL.FTZ R51, R199, R143 ;  /* 0x0000008fc7337220 */ /* 0x000fe20000410000 */
[C---:B------:R-:W-:Y:S01]  /*a5d0*/  HMMA.16816.F32 R16, R204.reuse, R22, R16 ;  /* 0x00000016cc10723c */ /* 0x040fe20000001810 */
[----:B------:R-:W1:Y:S03]  /*a5e0*/  LDSM.16.MT88.4 R140, [R236] ;  /* 0x00000000ec8c783b */ /* 0x000e660000004200 */
[C---:B------:R-:W-:Y:S02]  /*a5f0*/  FMUL.FTZ R20, R201.reuse, R152 ;  /* 0x00000098c9147220 */ /* 0x040fe40000410000 */
[----:B------:R-:W-:Y:S01]  /*a600*/  FMUL.FTZ R21, R201, R153 ;  /* 0x00000099c9157220 */ /* 0x000fe20000410000 */
[----:B------:R-:W3:Y:S01]  /*a610*/  MUFU.EX2 R152, R195 ;  /* 0x000000c300987308 */ /* 0x000ee20000000800 */
[C---:B------:R-:W-:Y:S04]  /*a620*/  FMUL.FTZ R23, R199.reuse, R155 ;  /* 0x0000009bc7177220 */ /* 0x040fe80000410000 */
[----:B------:R-:W-:Y:S02]  /*a630*/  FMUL.FTZ R22, R199, R154 ;  /* 0x0000009ac7167220 */ /* 0x000fe40000410000 */
[C---:B------:R-:W-:Y:S02]  /*a640*/  FMUL.FTZ R64, R201.reuse, R132 ;  /* 0x00000084c9407220 */ /* 0x040fe40000410000 */
[----:B------:R-:W-:Y:S01]  /*a650*/  FMUL.FTZ R65, R201, R133 ;  /* 0x00000085c9417220 */ /* 0x000fe20000410000 */
[----:B------:R-:W-:Y:S01]  /*a660*/  MUFU.EX2 R153, R187 ;  /* 0x000000bb00997308 */ /* 0x000fe20000000800 */
[C---:B------:R-:W-:Y:S01]  /*a670*/  FMUL.FTZ R66, R199.reuse, R134 ;  /* 0x00000086c7427220 */ /* 0x040fe20000410000 */
[-C--:B--2---:R-:W-:Y:S03]  /*a680*/  HMMA.16816.F32 R20, R204, R36.reuse, R20 ;  /* 0x00000024cc14723c */ /* 0x084fe60000001814 */
[----:B------:R-:W-:Y:S02]  /*a690*/  FMUL.FTZ R67, R199, R135 ;  /* 0x00000087c7437220 */ /* 0x000fe40000410000 */
[----:B------:R-:W2:Y:S01]  /*a6a0*/  LDSM.16.MT88.4 R132, [R239+0x2000] ;  /* 0x00200000ef84783b */ /* 0x000ea20000004200 */
[C---:B------:R-:W-:Y:S02]  /*a6b0*/  FMUL.FTZ R68, R201.reuse, R68 ;  /* 0x00000044c9447220 */ /* 0x040fe40000410000 */
[C---:B------:R-:W-:Y:S01]  /*a6c0*/  HMMA.16816.F32 R24, R164.reuse, R36, R24 ;  /* 0x00000024a418723c */ /* 0x040fe20000001818 */
[----:B------:R-:W-:Y:S03]  /*a6d0*/  MUFU.EX2 R158, R193 ;  /* 0x000000c1009e7308 */ /* 0x000fe60000000800 */
[----:B------:R-:W-:Y:S02]  /*a6e0*/  FMUL.FTZ R69, R201, R69 ;  /* 0x00000045c9457220 */ /* 0x000fe40000410000 */
[----:B------:R-:W-:Y:S02]  /*a6f0*/  FMUL.FTZ R70, R199, R70 ;  /* 0x00000046c7467220 */ /* 0x000fe40000410000 */
[-C--:B------:R-:W-:Y:S03]  /*a700*/  HMMA.16816.F32 R28, R164, R38.reuse, R28 ;  /* 0x00000026a41c723c */ /* 0x080fe6000000181c */
[----:B------:R-:W-:Y:S01]  /*a710*/  MUFU.EX2 R155, R192 ;  /* 0x000000c0009b7308 */ /* 0x000fe20000000800 */
[C---:B------:R-:W-:Y:S02]  /*a720*/  FMUL.FTZ R36, R201.reuse, R144 ;  /* 0x00000090c9247220 */ /* 0x040fe40000410000 */
[----:B------:R-:W-:Y:S02]  /*a730*/  FMUL.FTZ R37, R201, R145 ;  /* 0x00000091c9257220 */ /* 0x000fe40000410000 */
[C---:B------:R-:W-:Y:S04]  /*a740*/  HMMA.16816.F32 R32, R204.reuse, R38, R32 ;  /* 0x00000026cc20723c */ /* 0x040fe80000001820 */
[----:B------:R-:W-:Y:S01]  /*a750*/  FMUL.FTZ R71, R199, R71 ;  /* 0x00000047c7477220 */ /* 0x000fe20000410000 */
[----:B------:R-:W-:Y:S01]  /*a760*/  MUFU.EX2 R157, R231 ;  /* 0x000000e7009d7308 */ /* 0x000fe20000000800 */
[----:B------:R-:W-:Y:S02]  /*a770*/  FMUL.FTZ R80, R201, R80 ;  /* 0x00000050c9507220 */ /* 0x000fe40000410000 */
[C---:B------:R-:W-:Y:S04]  /*a780*/  FMUL.FTZ R38, R199.reuse, R146 ;  /* 0x00000092c7267220 */ /* 0x040fe80000410000 */
[----:B------:R-:W-:Y:S02]  /*a790*/  FMUL.FTZ R39, R199, R147 ;  /* 0x00000093c7277220 */ /* 0x000fe40000410000 */
[----:B------:R-:W-:Y:S01]  /*a7a0*/  LDSM.16.MT88.4 R144, [R238+0x800] ;  /* 0x00080000ee90783b */ /* 0x000fe20000004200 */
[----:B------:R-:W-:Y:S01]  /*a7b0*/  FMUL.FTZ R81, R201, R81 ;  /* 0x00000051c9517220 */ /* 0x000fe20000410000 */
[----:B------:R-:W-:Y:S01]  /*a7c0*/  MUFU.EX2 R231, R184 ;  /* 0x000000b800e77308 */ /* 0x000fe20000000800 */
[C---:B------:R-:W-:Y:S02]  /*a7d0*/  FMUL.FTZ R82, R199.reuse, R82 ;  /* 0x00000052c7527220 */ /* 0x040fe40000410000 */
[-C--:B------:R-:W-:Y:S03]  /*a7e0*/  HMMA.16816.F32 R36, R204, R52.reuse, R36 ;  /* 0x00000034cc24723c */ /* 0x080fe60000001824 */
[----:B------:R-:W-:Y:S02]  /*a7f0*/  FMUL.FTZ R83, R199, R83 ;  /* 0x00000053c7537220 */ /* 0x000fe40000410000 */
[C---:B------:R-:W-:Y:S02]  /*a800*/  FMUL.FTZ R84, R201.reuse, R84 ;  /* 0x00000054c9547220 */ /* 0x040fe40000410000 */
[----:B------:R-:W-:Y:S01]  /*a810*/  FMUL.FTZ R85, R201, R85 ;  /* 0x00000055c9557220 */ /* 0x000fe20000410000 */
[C---:B------:R-:W-:Y:S01]  /*a820*/  HMMA.16816.F32 R40, R164.reuse, R52, R40 ;  /* 0x00000034a428723c */ /* 0x040fe20000001828 */
[----:B------:R-:W-:Y:S03]  /*a830*/  MUFU.EX2 R178, R180 ;  /* 0x000000b400b27308 */ /* 0x000fe60000000800 */
[C---:B------:R-:W-:Y:S02]  /*a840*/  FMUL.FTZ R86, R199.reuse, R86 ;  /* 0x00000056c7567220 */ /* 0x040fe40000410000 */
[----:B------:R-:W-:Y:S02]  /*a850*/  FMUL.FTZ R87, R199, R87 ;  /* 0x00000057c7577220 */ /* 0x000fe40000410000 */
[-C--:B------:R-:W-:Y:S03]  /*a860*/  HMMA.16816.F32 R44, R164, R54.reuse, R44 ;  /* 0x00000036a42c723c */ /* 0x080fe6000000182c */
[----:B------:R-:W-:Y:S01]  /*a870*/  MUFU.EX2 R230, R230 ;  /* 0x000000e600e67308 */ /* 0x000fe20000000800 */
[C---:B------:R-:W-:Y:S02]  /*a880*/  FMUL.FTZ R52, R201.reuse, R136 ;  /* 0x00000088c9347220 */ /* 0x040fe40000410000 */
[C---:B------:R-:W-:Y:S02]  /*a890*/  FMUL.FTZ R53, R201.reuse, R137 ;  /* 0x00000089c9357220 */ /* 0x040fe40000410000 */
[C---:B------:R-:W-:Y:S04]  /*a8a0*/  HMMA.16816.F32 R48, R204.reuse, R54, R48 ;  /* 0x00000036cc30723c */ /* 0x040fe80000001830 */
[C---:B------:R-:W-:Y:S01]  /*a8b0*/  FMUL.FTZ R96, R201.reuse, R96 ;  /* 0x00000060c9607220 */ /* 0x040fe20000410000 */
[----:B------:R-:W4:Y:S01]  /*a8c0*/  MUFU.EX2 R136, R160 ;  /* 0x000000a000887308 */ /* 0x000f220000000800 */
[----:B------:R-:W-:Y:S02]  /*a8d0*/  FMUL.FTZ R97, R201, R97 ;  /* 0x00000061c9617220 */ /* 0x000fe40000410000 */
[C---:B------:R-:W-:Y:S04]  /*a8e0*/  FMUL.FTZ R54, R199.reuse, R138 ;  /* 0x0000008ac7367220 */ /* 0x040fe80000410000 */
[C---:B------:R-:W-:Y:S02]  /*a8f0*/  FMUL.FTZ R55, R199.reuse, R139 ;  /* 0x0000008bc7377220 */ /* 0x040fe40000410000 */
[C---:B------:R-:W-:Y:S01]  /*a900*/  FMUL.FTZ R98, R199.reuse, R98 ;  /* 0x00000062c7627220 */ /* 0x040fe20000410000 */
[----:B------:R-:W-:Y:S01]  /*a910*/  MUFU.EX2 R137, R219 ;  /* 0x000000db00897308 */ /* 0x000fe20000000800 */
[----:B------:R-:W-:Y:S02]  /*a920*/  FMUL.FTZ R99, R199, R99 ;  /* 0x00000063c7637220 */ /* 0x000fe40000410000 */
[C---:B------:R-:W-:Y:S01]  /*a930*/  FMUL.FTZ R100, R201.reuse, R100 ;  /* 0x00000064c9647220 */ /* 0x040fe20000410000 */
[-C--:B-1----:R-:W-:Y:S03]  /*a940*/  HMMA.16816.F32 R52, R204, R140.reuse, R52 ;  /* 0x0000008ccc34723c */ /* 0x082fe60000001834 */
[----:B------:R-:W-:Y:S02]  /*a950*/  FMUL.FTZ R101, R201, R101 ;  /* 0x00000065c9657220 */ /* 0x000fe40000410000 */
[C---:B------:R-:W-:Y:S01]  /*a960*/  FMUL.FTZ R102, R199.reuse, R102 ;  /* 0x00000066c7667220 */ /* 0x040fe20000410000 */
[----:B------:R-:W-:Y:S01]  /*a970*/  MUFU.EX2 R160, R186 ;  /* 0x000000ba00a07308 */ /* 0x000fe20000000800 */
[----:B------:R-:W-:Y:S01]  /*a980*/  FMUL.FTZ R103, R199, R103 ;  /* 0x00000067c7677220 */ /* 0x000fe20000410000 */
[C---:B------:R-:W-:Y:S04]  /*a990*/  HMMA.16816.F32 R56, R164.reuse, R140, R56 ;  /* 0x0000008ca438723c */ /* 0x040fe80000001838 */
[C---:B------:R-:W-:Y:S02]  /*a9a0*/  FMUL.FTZ R112, R201.reuse, R112 ;  /* 0x00000070c9707220 */ /* 0x040fe40000410000 */
[----:B------:R-:W-:Y:S02]  /*a9b0*/  FMUL.FTZ R113, R201, R113 ;  /* 0x00000071c9717220 */ /* 0x000fe40000410000 */
[-C--:B------:R-:W-:Y:S01]  /*a9c0*/  HMMA.16816.F32 R60, R164, R142.reuse, R60 ;  /* 0x0000008ea43c723c */ /* 0x080fe2000000183c */
[----:B------:R1:W5:Y:S03]  /*a9d0*/  MUFU.EX2 R139, R203 ;  /* 0x000000cb008b7308 */ /* 0x0003660000000800 */
[C---:B------:R-:W-:Y:S02]  /*a9e0*/  FMUL.FTZ R114, R199.reuse, R114 ;  /* 0x00000072c7727220 */ /* 0x040fe40000410000 */
[----:B------:R-:W-:Y:S02]  /*a9f0*/  FMUL.FTZ R115, R199, R115 ;  /* 0x00000073c7737220 */ /* 0x000fe40000410000 */
[C---:B------:R-:W-:Y:S01]  /*aa00*/  HMMA.16816.F32 R64, R204.reuse, R142, R64 ;  /* 0x0000008ecc40723c */ /* 0x040fe20000001840 */
[----:B------:R-:W-:Y:S02]  /*aa10*/  LDSM.16.MT88.4 R140, [R239+0x800] ;  /* 0x00080000ef8c783b */ /* 0x000fe40000004200 */
[----:B------:R-:W4:Y:S01]  /*aa20*/  MUFU.EX2 R138, R220 ;  /* 0x000000dc008a7308 */ /* 0x000f220000000800 */
[----:B------:R-:W-:Y:S02]  /*aa30*/  FADD.FTZ R171, R173, R171 ;  /* 0x000000abadab7221 */ /* 0x000fe40000010000 */
[----:B------:R-:W-:Y:S02]  /*aa40*/  FADD.FTZ R170, R174, R170 ;  /* 0x000000aaaeaa7221 */ /* 0x000fe40000010000 */
[-C--:B--2---:R-:W-:Y:S04]  /*aa50*/  HMMA.16816.F32 R68, R204, R132.reuse, R68 ;  /* 0x00000084cc44723c */ /* 0x084fe80000001844 */
[----:B---3--:R-:W-:Y:S01]  /*aa60*/  FADD.FTZ R170, R152, R170 ;  /* 0x000000aa98aa7221 */ /* 0x008fe20000010000 */
[----:B------:R-:W-:Y:S01]  /*aa70*/  MUFU.EX2 R173, R189 ;  /* 0x000000bd00ad7308 */ /* 0x000fe20000000800 */
[----:B------:R-:W-:Y:S02]  /*aa80*/  FMUL.FTZ R116, R201, R116 ;  /* 0x00000074c9747220 */ /* 0x000fe40000410000 */
[C---:B------:R-:W-:Y:S04]  /*aa90*/  HMMA.16816.F32 R72, R164.reuse, R132, R72 ;  /* 0x00000084a448723c */ /* 0x040fe80000001848 */
[----:B-1----:R-:W-:Y:S01]  /*aaa0*/  F2FP.PACK_AB R203, R213, R214 ;  /* 0x000000d6d5cb723e */ /* 0x002fe200000000ff */
[----:B------:R-:W-:Y:S02]  /*aab0*/  FMUL.FTZ R117, R201, R117 ;  /* 0x00000075c9757220 */ /* 0x000fe40000410000 */
[C---:B------:R-:W-:Y:S01]  /*aac0*/  FMUL.FTZ R118, R199.reuse, R118 ;  /* 0x00000076c7767220 */ /* 0x040fe20000410000 */
[-C--:B------:R-:W-:Y:S01]  /*aad0*/  HMMA.16816.F32 R76, R164, R134.reuse, R76 ;  /* 0x00000086a44c723c */ /* 0x080fe2000000184c */
[----:B------:R-:W-:Y:S03]  /*aae0*/  MUFU.EX2 R220, R191 ;  /* 0x000000bf00dc7308 */ /* 0x000fe60000000800 */
[----:B------:R-:W-:Y:S02]  /*aaf0*/  FMUL.FTZ R119, R199, R119 ;  /* 0x00000077c7777220 */ /* 0x000fe40000410000 */
[----:B----4-:R-:W-:Y:S01]  /*ab00*/  FADD.FTZ R154, R136, R179 ;  /* 0x000000b3889a7221 */ /* 0x010fe20000010000 */
[C---:B-----5:R-:W-:Y:S01]  /*ab10*/  F2FP.PACK_AB R136, R139.reuse, R136 ;  /* 0x000000888b88723e */ /* 0x060fe200000000ff */
[C---:B------:R-:W-:Y:S01]  /*ab20*/  HMMA.16816.F32 R80, R204.reuse, R134, R80 ;  /* 0x00000086cc50723c */ /* 0x040fe20000001850 */
[----:B------:R-:W1:Y:S02]  /*ab30*/  LDSM.16.MT88.4 R132, [R238+0x2000] ;  /* 0x00200000ee84783b */ /* 0x000e640000004200 */
[----:B------:R-:W2:Y:S01]  /*ab40*/  MUFU.EX2 R219, R190 ;  /* 0x000000be00db7308 */ /* 0x000ea20000000800 */
[----:B------:R-:W-:Y:S02]  /*ab50*/  FADD.FTZ R154, R139, R154 ;  /* 0x0000009a8b9a7221 */ /* 0x000fe40000010000 */
[----:B------:R-:W-:Y:S02]  /*ab60*/  FMUL.FTZ R128, R201, R128 ;  /* 0x00000080c9807220 */ /* 0x000fe40000410000 */
[----:B------:R-:W-:Y:S01]  /*ab70*/  FADD.FTZ R154, R138, R154 ;  /* 0x0000009a8a9a7221 */ /* 0x000fe20000010000 */
[C---:B------:R-:W-:Y:S03]  /*ab80*/  F2FP.PACK_AB R138, R137.reuse, R138 ;  /* 0x0000008a898a723e */ /* 0x040fe600000000ff */
[----:B------:R-:W-:Y:S01]  /*ab90*/  FADD.FTZ R154, R137, R154 ;  /* 0x0000009a899a7221 */ /* 0x000fe20000010000 */
[----:B------:R-:W-:Y:S01]  /*aba0*/  F2FP.PACK_AB R137, R161, R152 ;  /* 0x00000098a189723e */ /* 0x000fe200000000ff */
[----:B------:R-:W-:Y:S01]  /*abb0*/  FMUL.FTZ R129, R201, R129 ;  /* 0x00000081c9817220 */ /* 0x000fe20000410000 */
[----:B------:R-:W-:Y:S01]  /*abc0*/  F2FP.PACK_AB R201, R215, R216 ;  /* 0x000000d8d7c9723e */ /* 0x000fe200000000ff */
[C---:B------:R-:W-:Y:S01]  /*abd0*/  FMUL.FTZ R130, R199.reuse, R130 ;  /* 0x00000082c7827220 */ /* 0x040fe20000410000 */
[----:B------:R-:W-:Y:S01]  /*abe0*/  MUFU.EX2 R174, R181 ;  /* 0x000000b500ae7308 */ /* 0x000fe20000000800 */
[----:B------:R-:W-:Y:S02]  /*abf0*/  FMUL.FTZ R131, R199, R131 ;  /* 0x00000083c7837220 */ /* 0x000fe40000410000 */
[----:B------:R-:W-:Y:S04]  /*ac00*/  FADD.FTZ R202, R175, R202 ;  /* 0x000000caafca7221 */ /* 0x000fe80000010000 */
[----:B------:R-:W-:Y:S01]  /*ac10*/  FADD.FTZ R172, R172, R202 ;  /* 0x000000caacac7221 */ /* 0x000fe20000010000 */
[----:B--2---:R-:W-:Y:S02]  /*ac20*/  F2FP.PACK_AB R139, R219, R220 ;  /* 0x000000dcdb8b723e */ /* 0x004fe400000000ff */
[----:B------:R-:W-:Y:S01]  /*ac30*/  MUFU.EX2 R175, R188 ;  /* 0x000000bc00af7308 */ /* 0x000fe20000000800 */
[----:B------:R-:W-:Y:S04]  /*ac40*/  FADD.FTZ R172, R168, R172 ;  /* 0x000000aca8ac7221 */ /* 0x000fe80000010000 */
[----:B------:R-:W-:Y:S05]  /*ac50*/  FADD.FTZ R172, R163, R172 ;  /* 0x000000aca3ac7221 */ /* 0x000fea0000010000 */
[----:B------:R-:W-:Y:S01]  /*ac60*/  MUFU.EX2 R199, R185 ;  /* 0x000000b900c77308 */ /* 0x000fe20000000800 */
[-C--:B-1----:R-:W-:Y:S09]  /*ac70*/  HMMA.16816.F32 R84, R204, R132.reuse, R84 ;  /* 0x00000084cc54723c */ /* 0x082ff20000001854 */
[----:B------:R-:W-:Y:S01]  /*ac80*/  MUFU.EX2 R202, R218 ;  /* 0x000000da00ca7308 */ /* 0x000fe20000000800 */
[C---:B------:R-:W-:Y:S08]  /*ac90*/  HMMA.16816.F32 R88, R164.reuse, R132, R88 ;  /* 0x00000084a458723c */ /* 0x040ff00000001858 */
[-C--:B------:R-:W-:Y:S01]  /*aca0*/  HMMA.16816.F32 R92, R164, R134.reuse, R92 ;  /* 0x00000086a45c723c */ /* 0x080fe2000000185c */
[----:B------:R-:W-:Y:S07]  /*acb0*/  MUFU.EX2 R218, R210 ;  /* 0x000000d200da7308 */ /* 0x000fee0000000800 */
[C---:B------:R-:W-:Y:S01]  /*acc0*/  HMMA.16816.F32 R96, R204.reuse, R134, R96 ;  /* 0x00000086cc60723c */ /* 0x040fe20000001860 */
[----:B------:R-:W1:Y:S02]  /*acd0*/  LDSM.16.MT88.4 R132, [R237+0x2000] ;  /* 0x00200000ed84783b */ /* 0x000e640000004200 */
[----:B------:R-:W-:Y:S10]  /*ace0*/  MUFU.EX2 R168, R217 ;  /* 0x000000d900a87308 */ /* 0x000ff40000000800 */
[----:B------:R-:W2:Y:S10]  /*acf0*/  MUFU.EX2 R217, R211 ;  /* 0x000000d300d97308 */ /* 0x000eb40000000800 */
[----:B------:R-:W-:Y:S10]  /*ad00*/  MUFU.EX2 R229, R229 ;  /* 0x000000e500e57308 */ /* 0x000ff40000000800 */
[----:B------:R-:W-:Y:S01]  /*ad10*/  MUFU.EX2 R228, R228 ;  /* 0x000000e400e47308 */ /* 0x000fe20000000800 */
[-C--:B-1----:R-:W-:Y:S09]  /*ad20*/  HMMA.16816.F32 R100, R204, R132.reuse, R100 ;  /* 0x00000084cc64723c */ /* 0x082ff20000001864 */
[----:B------:R-:W-:Y:S01]  /*ad30*/  MUFU.EX2 R179, R200 ;  /* 0x000000c800b37308 */ /* 0x000fe20000000800 */
[C---:B------:R-:W-:Y:S09]  /*ad40*/  HMMA.16816.F32 R104, R164.reuse, R132, R104 ;  /* 0x00000084a468723c */ /* 0x040ff20000001868 */
[----:B------:R-:W-:Y:S01]  /*ad50*/  MUFU.EX2 R198, R198 ;  /* 0x000000c600c67308 */ /* 0x000fe20000000800 */
[-C--:B------:R-:W-:Y:S09]  /*ad60*/  HMMA.16816.F32 R108, R164, R134.reuse, R108 ;  /* 0x00000086a46c723c */ /* 0x080ff2000000186c */
[----:B------:R-:W1:Y:S01]  /*ad70*/  MUFU.EX2 R197, R197 ;  /* 0x000000c500c57308 */ /* 0x000e620000000800 */
[C---:B------:R-:W-:Y:S01]  /*ad80*/  HMMA.16816.F32 R112, R204.reuse, R134, R112 ;  /* 0x00000086cc70723c */ /* 0x040fe20000001870 */
[----:B------:R-:W3:Y:S07]  /*ad90*/  LDSM.16.MT88.4 R132, [R236+0x2000] ;  /* 0x00200000ec84783b */ /* 0x000eee0000004200 */
[-C--:B---3--:R-:W-:Y:S08]  /*ada0*/  HMMA.16816.F32 R116, R204, R132.reuse, R116 ;  /* 0x00000084cc74723c */ /* 0x088ff00000001874 */
[C---:B------:R-:W-:Y:S07]  /*adb0*/  HMMA.16816.F32 R120, R164.reuse, R132, R120 ;  /* 0x00000084a478723c */ /* 0x040fee0000001878 */
[----:B------:R-:W-:Y:S01]  /*adc0*/  F2FP.PACK_AB R132, R160, R153 ;  /* 0x00000099a084723e */ /* 0x000fe200000000ff */
[-C--:B------:R-:W-:Y:S01]  /*add0*/  HMMA.16816.F32 R124, R164, R134.reuse, R124 ;  /* 0x00000086a47c723c */ /* 0x080fe2000000187c */
[----:B------:R-:W-:Y:S03]  /*ade0*/  MUFU.EX2 R166, R222 ;  /* 0x000000de00a67308 */ /* 0x000fe60000000800 */
[----:B------:R-:W-:Y:S03]  /*adf0*/  F2FP.PACK_AB R133, R162, R163 ;  /* 0x000000a3a285723e */ /* 0x000fe600000000ff */
[----:B------:R-:W-:Y:S01]  /*ae00*/  FADD.FTZ R165, R169, R171 ;  /* 0x000000aba9a57221 */ /* 0x000fe20000010000 */
[----:B------:R-:W-:Y:S03]  /*ae10*/  HMMA.16816.F32 R128, R204, R134, R128 ;  /* 0x00000086cc80723c */ /* 0x000fe60000001880 */
[----:B------:R-:W3:Y:S01]  /*ae20*/  MUFU.EX2 R222, R208 ;  /* 0x000000d000de7308 */ /* 0x000ee20000000800 */
[----:B------:R-:W-:Y:S03]  /*ae30*/  FADD.FTZ R165, R153, R165 ;  /* 0x000000a599a57221 */ /* 0x000fe60000010000 */
[----:B------:R-:W-:Y:S01]  /*ae40*/  F2FP.PACK_AB R134, R224, R226 ;  /* 0x000000e2e086723e */ /* 0x000fe200000000ff */
[-C--:B------:R-:W-:Y:S05]  /*ae50*/  HMMA.16816.F32 R4, R136, R140.reuse, R4 ;  /* 0x0000008c8804723c */ /* 0x080fea0000001804 */
[----:B------:R-:W-:Y:S01]  /*ae60*/  F2FP.PACK_AB R135, R223, R225 ;  /* 0x000000e1df87723e */ /* 0x000fe200000000ff */
[----:B------:R-:W4:Y:S01]  /*ae70*/  MUFU.EX2 R167, R221 ;  /* 0x000000dd00a77308 */ /* 0x000f220000000800 */
[----:B--2---:R-:W-:Y:S02]  /*ae80*/  F2FP.PACK_AB R204, R217, R212 ;  /* 0x000000d4d9cc723e */ /* 0x004fe400000000ff */
[----:B-1----:R-:W-:Y:S03]  /*ae90*/  F2FP.PACK_AB R207, R197, R198 ;  /* 0x000000c6c5cf723e */ /* 0x002fe600000000ff */
[C---:B------:R-:W-:Y:S04]  /*aea0*/  HMMA.16816.F32 R8, R132.reuse, R140, R8 ;  /* 0x0000008c8408723c */ /* 0x040fe80000001808 */
[----:B------:R1:W2:Y:S01]  /*aeb0*/  MUFU.EX2 R221, R209 ;  /* 0x000000d100dd7308 */ /* 0x0002a20000000800 */
[----:B---3--:R-:W-:Y:S03]  /*aec0*/  F2FP.PACK_AB R205, R179, R222 ;  /* 0x000000deb3cd723e */ /* 0x008fe600000000ff */
[-C--:B------:R-:W-:Y:S08]  /*aed0*/  HMMA.16816.F32 R12, R132, R142.reuse, R12 ;  /* 0x0000008e840c723c */ /* 0x080ff0000000180c */
[C---:B------:R-:W-:Y:S01]  /*aee0*/  HMMA.16816.F32 R16, R136.reuse, R142, R16 ;  /* 0x0000008e8810723c */ /* 0x040fe20000001810 */
[----:B------:R-:W3:Y:S03]  /*aef0*/  LDSM.16.MT88.4 R140, [R236+0x800] ;  /* 0x00080000ec8c783b */ /* 0x000ee60000004200 */
[----:B----4-:R-:W-:Y:S04]  /*af00*/  F2FP.PACK_AB R200, R167, R166 ;  /* 0x000000a6a7c8723e */ /* 0x010fe800000000ff */
[-C--:B------:R-:W-:Y:S01]  /*af10*/  HMMA.16816.F32 R20, R136, R144.reuse, R20 ;  /* 0x000000908814723c */ /* 0x080fe20000001814 */
[----:B-1----:R-:W-:Y:S03]  /*af20*/  LDSM.16.MT88.4 R208, [R239+0x3800] ;  /* 0x00380000efd0783b */ /* 0x002fe60000004200 */
[----:B--2---:R-:W-:Y:S04]  /*af30*/  F2FP.PACK_AB R206, R221, R218 ;  /* 0x000000daddce723e */ /* 0x004fe800000000ff */
        /* <DEDUP_REMOVED lines=30> */
[C---:B------:R-:W-:Y:S07]  /*b120*/  HMMA.16816.F32 R120, R132.reuse, R144, R120 ;  /* 0x000000908478723c */ /* 0x040fee0000001878 */
[----:B------:R-:W-:Y:S01]  /*b130*/  FADD.FTZ R144, R156, R154 ;  /* 0x0000009a9c907221 */ /* 0x000fe20000010000 */
[-C--:B------:R-:W-:Y:S04]  /*b140*/  HMMA.16816.F32 R124, R132, R146.reuse, R124 ;  /* 0x00000092847c723c */ /* 0x080fe8000000187c */
[C---:B------:R-:W-:Y:S03]  /*b150*/  FADD.FTZ R144, R158.reuse, R144 ;  /* 0x000000909e907221 */ /* 0x040fe60000010000 */
[----:B------:R-:W-:Y:S01]  /*b160*/  F2FP.PACK_AB R132, R158, R156 ;  /* 0x0000009c9e84723e */ /* 0x000fe200000000ff */
[----:B------:R-:W-:Y:S04]  /*b170*/  HMMA.16816.F32 R128, R136, R146, R128 ;  /* 0x000000928880723c */ /* 0x000fe80000001880 */
[----:B------:R-:W-:Y:S01]  /*b180*/  F2FP.PACK_AB R134, R157, R155 ;  /* 0x0000009b9d86723e */ /* 0x000fe200000000ff */
[----:B------:R-:W-:Y:S01]  /*b190*/  FADD.FTZ R144, R155, R144 ;  /* 0x000000909b907221 */ /* 0x000fe20000010000 */
[----:B------:R-:W-:Y:S01]  /*b1a0*/  F2FP.PACK_AB R133, R175, R173 ;  /* 0x000000adaf85723e */ /* 0x000fe200000000ff */
[----:B------:R-:W-:Y:S01]  /*b1b0*/  LDSM.16.MT88.4 R152, [R239+0x3000] ;  /* 0x00300000ef98783b */ /* 0x000fe20000004200 */
[----:B------:R-:W-:Y:S01]  /*b1c0*/  F2FP.PACK_AB R135, R231, R199 ;  /* 0x000000c7e787723e */ /* 0x000fe200000000ff */
[----:B------:R-:W-:Y:S03]  /*b1d0*/  FADD.FTZ R164, R157, R144 ;  /* 0x000000909da47221 */ /* 0x000fe60000010000 */
[----:B------:R-:W-:Y:S01]  /*b1e0*/  F2FP.PACK_AB R136, R176, R174 ;  /* 0x000000aeb088723e */ /* 0x000fe200000000ff */
[----:B------:R-:W-:Y:S01]  /*b1f0*/  FADD.FTZ R164, R166, R164 ;  /* 0x000000a4a6a47221 */ /* 0x000fe20000010000 */
[----:B------:R-:W-:Y:S01]  /*b200*/  F2FP.PACK_AB R138, R178, R177 ;  /* 0x000000b1b28a723e */ /* 0x000fe200000000ff */
[-C--:B--2---:R-:W-:Y:S01]  /*b210*/  HMMA.16816.F32 R4, R132, R148.reuse, R4 ;  /* 0x000000948404723c */ /* 0x084fe20000001804 */
[----:B------:R-:W1:Y:S04]  /*b220*/  LDSM.16.MT88.4 R144, [R237+0x1000] ;  /* 0x00100000ed90783b */ /* 0x000e680000004200 */
[----:B------:R-:W-:Y:S02]  /*b230*/  F2FP.PACK_AB R137, R229, R230 ;  /* 0x000000e6e589723e */ /* 0x000fe400000000ff */
[----:B------:R-:W-:Y:S02]  /*b240*/  F2FP.PACK_AB R139, R227, R228 ;  /* 0x000000e4e38b723e */ /* 0x000fe400000000ff */
[----:B------:R-:W-:Y:S05]  /*b250*/  LDSM.16.MT88.4 R156, [R238+0x3000] ;  /* 0x00300000ee9c783b */ /* 0x000fea0000004200 */
        /* <DEDUP_REMOVED lines=18> */
[----:B------:R-:W-:Y:S07]  /*b380*/  LDSM.16.MT88.4 R148, [R238+0x1800] ;  /* 0x00180000ee94783b */ /* 0x000fee0000004200 */
[-C--:B------:R-:W-:Y:S08]  /*b390*/  HMMA.16816.F32 R68, R132, R152.reuse, R68 ;  /* 0x000000988444723c */ /* 0x080ff00000001844 */
[C---:B------:R-:W-:Y:S08]  /*b3a0*/  HMMA.16816.F32 R72, R136.reuse, R152, R72 ;  /* 0x000000988848723c */ /* 0x040ff00000001848 */
[-C--:B------:R-:W-:Y:S08]  /*b3b0*/  HMMA.16816.F32 R76, R136, R154.reuse, R76 ;  /* 0x0000009a884c723c */ /* 0x080ff0000000184c */
[C---:B------:R-:W-:Y:S08]  /*b3c0*/  HMMA.16816.F32 R80, R132.reuse, R154, R80 ;  /* 0x0000009a8450723c */ /* 0x040ff00000001850 */
[-C--:B------:R-:W-:Y:S08]  /*b3d0*/  HMMA.16816.F32 R84, R132, R156.reuse, R84 ;  /* 0x0000009c8454723c */ /* 0x080ff00000001854 */
[C---:B------:R-:W-:Y:S08]  /*b3e0*/  HMMA.16816.F32 R88, R136.reuse, R156, R88 ;  /* 0x0000009c8858723c */ /* 0x040ff00000001858 */
[-C--:B------:R-:W-:Y:S08]  /*b3f0*/  HMMA.16816.F32 R92, R136, R158.reuse, R92 ;  /* 0x0000009e885c723c */ /* 0x080ff0000000185c */
[C---:B------:R-:W-:Y:S01]  /*b400*/  HMMA.16816.F32 R96, R132.reuse, R158, R96 ;  /* 0x0000009e8460723c */ /* 0x040fe20000001860 */
[----:B------:R-:W2:Y:S07]  /*b410*/  LDSM.16.MT88.4 R156, [R239+0x1800] ;  /* 0x00180000ef9c783b */ /* 0x000eae0000004200 */
[-C--:B---3--:R-:W-:Y:S08]  /*b420*/  HMMA.16816.F32 R100, R132, R140.reuse, R100 ;  /* 0x0000008c8464723c */ /* 0x088ff00000001864 */
[C---:B------:R-:W-:Y:S07]  /*b430*/  HMMA.16816.F32 R104, R136.reuse, R140, R104 ;  /* 0x0000008c8868723c */ /* 0x040fee0000001868 */
[----:B------:R-:W-:Y:S01]  /*b440*/  FADD.FTZ R140, R167, R164 ;  /* 0x000000a4a78c7221 */ /* 0x000fe20000010000 */
[-C--:B------:R-:W-:Y:S04]  /*b450*/  HMMA.16816.F32 R108, R136, R142.reuse, R108 ;  /* 0x0000008e886c723c */ /* 0x080fe8000000186c */
[----:B------:R-:W-:Y:S01]  /*b460*/  FADD.FTZ R140, R202, R140 ;  /* 0x0000008cca8c7221 */ /* 0x000fe20000010000 */
[C---:B------:R-:W-:Y:S03]  /*b470*/  F2FP.PACK_AB R202, R168.reuse, R202 ;  /* 0x000000caa8ca723e */ /* 0x040fe600000000ff */
[C---:B------:R-:W-:Y:S08]  /*b480*/  HMMA.16816.F32 R112, R132.reuse, R142, R112 ;  /* 0x0000008e8470723c */ /* 0x040ff00000001870 */
[-C--:B-1----:R-:W-:Y:S08]  /*b490*/  HMMA.16816.F32 R116, R132, R144.reuse, R116 ;  /* 0x000000908474723c */ /* 0x082ff00000001874 */
[C---:B------:R-:W-:Y:S08]  /*b4a0*/  HMMA.16816.F32 R120, R136.reuse, R144, R120 ;  /* 0x000000908878723c */ /* 0x040ff00000001878 */
[-C--:B------:R-:W-:Y:S07]  /*b4b0*/  HMMA.16816.F32 R124, R136, R146.reuse, R124 ;  /* 0x00000092887c723c */ /* 0x080fee000000187c */
[----:B------:R-:W-:Y:S01]  /*b4c0*/  FADD.FTZ R136, R168, R140 ;  /* 0x0000008ca8887221 */ /* 0x000fe20000010000 */
[----:B------:R-:W-:Y:S01]  /*b4d0*/  HMMA.16816.F32 R128, R132, R146, R128 ;  /* 0x000000928480723c */ /* 0x000fe20000001880 */
[----:B------:R-:W1:Y:S03]  /*b4e0*/  LDSM.16.MT88.4 R140, [R237+0x1800] ;  /* 0x00180000ed8c783b */ /* 0x000e660000004200 */
[----:B------:R-:W-:Y:S02]  /*b4f0*/  FADD.FTZ R137, R161, R170 ;  /* 0x000000aaa1897221 */ /* 0x000fe40000010000 */
[----:B------:R-:W-:Y:S03]  /*b500*/  FADD.FTZ R138, R162, R172 ;  /* 0x000000aca28a7221 */ /* 0x000fe60000010000 */
[----:B------:R3:W-:Y:S04]  /*b510*/  STL [R1+0x70], R136 ;  /* 0x0000708801007387 */ /* 0x0007e80000100800 */
[----:B------:R-:W4:Y:S01]  /*b520*/  LDSM.16.MT88.4 R132, [R236+0x1800] ;  /* 0x00180000ec84783b */ /* 0x000f220000004200 */
[----:B---3--:R-:W-:Y:S02]  /*b530*/  FADD.FTZ R136, R160, R165 ;  /* 0x000000a5a0887221 */ /* 0x008fe40000010000 */
[-C--:B--2---:R-:W-:Y:S05]  /*b540*/  HMMA.16816.F32 R160, R200, R156.reuse, R4 ;  /* 0x0000009cc8a0723c */ /* 0x084fea0000001804 */
[----:B------:R-:W2:Y:S03]  /*b550*/  LDSM.16.MT88.4 R4, [R238+0x3800] ;  /* 0x00380000ee04783b */ /* 0x000ea60000004200 */
[C---:B------:R-:W-:Y:S05]  /*b560*/  HMMA.16816.F32 R164, R204.reuse, R156, R8 ;  /* 0x0000009ccca4723c */ /* 0x040fea0000001808 */
[----:B------:R-:W3:Y:S03]  /*b570*/  LDSM.16.MT88.4 R8, [R237+0x3800] ;  /* 0x00380000ed08783b */ /* 0x000ee60000004200 */
[-C--:B------:R-:W-:Y:S05]  /*b580*/  HMMA.16816.F32 R168, R204, R158.reuse, R12 ;  /* 0x0000009ecca8723c */ /* 0x080fea000000180c */
[----:B------:R-:W5:Y:S03]  /*b590*/  LDSM.16.MT88.4 R12, [R236+0x3800] ;  /* 0x00380000ec0c783b */ /* 0x000f660000004200 */
[C---:B------:R-:W-:Y:S07]  /*b5a0*/  HMMA.16816.F32 R156, R200.reuse, R158, R16 ;  /* 0x0000009ec89c723c */ /* 0x040fee0000001810 */
[----:B------:R-:W-:Y:S01]  /*b5b0*/  MOV R19, R179 ;  /* 0x000000b300137202 */ /* 0x000fe20000000f00 */
[-C--:B------:R-:W-:Y:S04]  /*b5c0*/  HMMA.16816.F32 R152, R200, R148.reuse, R20 ;  /* 0x00000094c898723c */ /* 0x080fe80000001814 */
[----:B------:R-:W-:Y:S02]  /*b5d0*/  MOV R18, R178 ;  /* 0x000000b200127202 */ /* 0x000fe40000000f00 */
[----:B------:R-:W-:Y:S02]  /*b5e0*/  MOV R17, R177 ;  /* 0x000000b100117202 */ /* 0x000fe40000000f00 */
[----:B------:R-:W-:Y:S04]  /*b5f0*/  MOV R23, R175 ;  /* 0x000000af00177202 */ /* 0x000fe80000000f00 */
[----:B------:R-:W-:Y:S02]  /*b600*/  MOV R21, R173 ;  /* 0x000000ad00157202 */ /* 0x000fe40000000f00 */
[----:B------:R-:W-:Y:S02]  /*b610*/  MOV R22, R174 ;  /* 0x000000ae00167202 */ /* 0x000fe40000000f00 */
[C---:B------:R-:W-:Y:S04]  /*b620*/  HMMA.16816.F32 R172, R204.reuse, R148, R24 ;  /* 0x00000094ccac723c */ /* 0x040fe80000001818 */
[----:B------:R-:W-:Y:S02]  /*b630*/  MOV R16, R176 ;  /* 0x000000b000107202 */ /* 0x000fe40000000f00 */
[----:B------:R-:W-:Y:S02]  /*b640*/  MOV R20, R138 ;  /* 0x0000008a00147202 */ /* 0x000fe40000000f00 */
[-C--:B------:R-:W-:Y:S04]  /*b650*/  HMMA.16816.F32 R176, R204, R150.reuse, R28 ;  /* 0x00000096ccb0723c */ /* 0x080fe8000000181c */
[----:B------:R-:W-:Y:S01]  /*b660*/  MOV R26, R137 ;  /* 0x00000089001a7202 */ /* 0x000fe20000000f00 */
[----:B------:R-:W-:Y:S01]  /*b670*/  FADD.FTZ R225, R225, R20 ;  /* 0x00000014e1e17221 */ /* 0x000fe20000010000 */
[----:B------:R-:W-:Y:S02]  /*b680*/  MOV R27, R136 ;  /* 0x00000088001b7202 */ /* 0x000fe40000000f00 */
[C---:B------:R-:W-:Y:S04]  /*b690*/  HMMA.16816.F32 R148, R200.reuse, R150, R32 ;  /* 0x00000096c894723c */ /* 0x040fe80000001820 */
[----:B------:R-:W-:Y:S02]  /*b6a0*/  FADD.FTZ R220, R220, R26 ;  /* 0x0000001adcdc7221 */ /* 0x000fe40000010000 */
[----:B------:R-:W-:Y:S02]  /*b6b0*/  FADD.FTZ R226, R226, R27 ;  /* 0x0000001be2e27221 */ /* 0x000fe40000010000 */
[-C--:B-1----:R-:W-:Y:S04]  /*b6c0*/  HMMA.16816.F32 R144, R200, R140.reuse, R36 ;  /* 0x0000008cc890723c */ /* 0x082fe80000001824 */
        /* <DEDUP_REMOVED lines=9> */
[----:B------:R-:W-:Y:S01]  /*b760*/  FADD.FTZ R220, R199, R220 ;  /* 0x000000dcc7dc7221 */ /* 0x000fe20000010000 */
[----:B------:R-:W-:Y:S01]  /*b770*/  MOV R199, R3 ;  /* 0x0000000300c77202 */ /* 0x000fe20000000f00 */
        /* <DEDUP_REMOVED lines=24> */
[----:B------:R-:W-:Y:S01]  /*b900*/  FADD.FTZ R225, R198, R225 ;  /* 0x000000e1c6e17221 */ /* 0x000fe20000010000 */
[----:B------:R-:W-:Y:S01]  /*b910*/  MOV R198, R196 ;  /* 0x000000c400c67202 */ /* 0x000fe20000000f00 */
[-C--:B--2---:R-:W-:Y:S08]  /*b920*/  HMMA.16816.F32 R84, R200, R4.reuse, R84 ;  /* 0x00000004c854723c */ /* 0x084ff00000001854 */
[C---:B------:R-:W-:Y:S01]  /*b930*/  HMMA.16816.F32 R88, R204.reuse, R4, R88 ;  /* 0x00000004cc58723c */ /* 0x040fe20000001858 */
[----:B------:R-:W2:Y:S04]  /*b940*/  LDL R5, [R1+0x7c] ;  /* 0x00007c0001057983 */ /* 0x000ea80000100800 */
[----:B------:R-:W2:Y:S03]  /*b950*/  LDL.LU R4, [R1+0x78] ;  /* 0x0000780001047983 */ /* 0x000ea60000300800 */
[-C--:B------:R-:W-:Y:S08]  /*b960*/  HMMA.16816.F32 R92, R204, R6.reuse, R92 ;  /* 0x00000006cc5c723c */ /* 0x080ff0000000185c */
[C---:B------:R-:W-:Y:S07]  /*b970*/  HMMA.16816.F32 R96, R200.reuse, R6, R96 ;  /* 0x00000006c860723c */ /* 0x040fee0000001860 */
[----:B------:R-:W-:Y:S01]  /*b980*/  FADD.FTZ R6, R213, R220 ;  /* 0x000000dcd5067221 */ /* 0x000fe20000010000 */
[-C--:B---3--:R-:W-:Y:S04]  /*b990*/  HMMA.16816.F32 R100, R200, R8.reuse, R100 ;  /* 0x00000008c864723c */ /* 0x088fe80000001864 */
[----:B------:R1:W-:Y:S04]  /*b9a0*/  STL [R1+0x74], R6 ;  /* 0x0000740601007387 */ /* 0x0003e80000100800 */
[C---:B------:R-:W-:Y:S08]  /*b9b0*/  HMMA.16816.F32 R104, R204.reuse, R8, R104 ;  /* 0x00000008cc68723c */ /* 0x040ff00000001868 */
[-C--:B------:R-:W-:Y:S08]  /*b9c0*/  HMMA.16816.F32 R108, R204, R10.reuse, R108 ;  /* 0x0000000acc6c723c */ /* 0x080ff0000000186c */
[C---:B------:R-:W-:Y:S08]  /*b9d0*/  HMMA.16816.F32 R112, R200.reuse, R10, R112 ;  /* 0x0000000ac870723c */ /* 0x040ff00000001870 */
[-C--:B-----5:R-:W-:Y:S08]  /*b9e0*/  HMMA.16816.F32 R116, R200, R12.reuse, R116 ;  /* 0x0000000cc874723c */ /* 0x0a0ff00000001874 */
[C---:B------:R-:W-:Y:S08]  /*b9f0*/  HMMA.16816.F32 R120, R204.reuse, R12, R120 ;  /* 0x0000000ccc78723c */ /* 0x040ff00000001878 */
[-C--:B------:R-:W-:Y:S08]  /*ba00*/  HMMA.16816.F32 R124, R204, R14.reuse, R124 ;  /* 0x0000000ecc7c723c */ /* 0x080ff0000000187c */
[----:B------:R-:W-:Y:S07]  /*ba10*/  HMMA.16816.F32 R128, R200, R14, R128 ;  /* 0x0000000ec880723c */ /* 0x000fee0000001880 */
[----:B------:R-:W-:Y:S01]  /*ba20*/  FADD.FTZ R203, R221, R226 ;  /* 0x000000e2ddcb7221 */ /* 0x000fe20000010000 */
[----:B------:R-:W-:Y:S01]  /*ba30*/  MOV R200, R2 ;  /* 0x0000000200c87202 */ /* 0x000fe20000000f00 */
[----:B------:R-:W-:Y:S03]  /*ba40*/  FADD.FTZ R202, R197, R225 ;  /* 0x000000e1c5ca7221 */ /* 0x000fe60000010000 */
[----:B------:R-:W-:Y:S02]  /*ba50*/  MOV R197, R0 ;  /* 0x0000000000c57202 */ /* 0x000fe40000000f00 */
[C---:B--2---:R-:W-:Y:S02]  /*ba60*/  ISETP.GT.AND P0, PT, R4.reuse, R5, PT ;  /* 0x000000050400720c */ /* 0x044fe40003f04270 */
[----:B------:R-:W-:Y:S05]  /*ba70*/  IADD3 R4, R4, -0x1, RZ ;  /* 0xffffffff04047810 */ /* 0x000fea0007ffe0ff */
[----:B------:R1:W-:Y:S04]  /*ba80*/  STL [R1+0x78], R4 ;  /* 0x0000780401007387 */ /* 0x0003e80000100800 */
[----:B------:R1:W-:Y:S02]  /*ba90*/  STL [R1+0x78], R4 ;  /* 0x0000780401007387 */ /* 0x0003e40000100800 */
[----:B-1----:R-:W-:-:S05]  /*baa0*/  @P0 BRA `(.L_x_1660) ;  /* 0xffffaea000000947 */ /* 0x002fca000383ffff */
.L_x_1649:
[----:B-1----:R-:W2:Y:S02]  /*bab0*/  LDL R4, [R1+0x78] ;  /* 0x0000780001047983 */ /* 0x002ea40000100800 */
[----:B--2---:R-:W-:-:S13]  /*bac0*/  ISETP.GE.AND P0, PT, R4, RZ, PT ;  /* 0x000000ff0400720c */ /* 0x004fda0003f06270 */
[----:B------:R-:W-:Y:S05]  /*bad0*/  @!P0 BRA `(.L_x_1661) ;  /* 0x000046e000008947 */ /* 0x000fea0003800000 */
[----:B------:R-:W-:Y:S01]  /*bae0*/  IMAD.MOV.U32 R200, RZ, RZ, R2 ;  /* 0x000000ffffc87224 */ /* 0x000fe200078e0002 */
[----:B------:R-:W-:Y:S01]  /*baf0*/  MOV R198, R196 ;  /* 0x000000c400c67202 */ /* 0x000fe20000000f00 */
[----:B------:R-:W-:Y:S01]  /*bb00*/  IMAD.MOV.U32 R199, RZ, RZ, R3 ;  /* 0x000000ffffc77224 */ /* 0x000fe200078e0003 */
[----:B------:R-:W-:Y:S02]  /*bb10*/  MOV R197, R0 ;  /* 0x0000000000c57202 */ /* 0x000fe40000000f00 */
.L_x_1668:
[----:B------:R-:W2:Y:S01]  /*bb20*/  LDL R4, [R1+0x48] ;  /* 0x0000480001047983 */ /* 0x000ea20000100800 */
[----:B------:R-:W-:Y:S04]  /*bb30*/  DEPBAR.LE SB0, 0x0 ;  /* 0x000080000000791a */ /* 0x000fe80000000000 */
[----:B------:R-:W3:Y:S01]  /*bb40*/  LDL R8, [R1+0x44] ;  /* 0x0000440001087983 */ /* 0x000ee20000100800 */
[----:B------:R-:W-:Y:S01]  /*bb50*/  WARPSYNC 0xffffffff ;  /* 0xffffffff00007948 */ /* 0x000fe20003800000 */
[----:B------:R-:W-:Y:S01]  /*bb60*/  IADD3 R196, R235, 0x2000, RZ ;  /* 0x00002000ebc47810 */ /* 0x000fe20007ffe0ff */
[C---:B------:R-:W-:Y:S01]  /*bb70*/  IMAD.SHL.U32 R45, R250.reuse, 0x2, RZ ;  /* 0x00000002fa2d7824 */ /* 0x040fe200078e00ff */
[----:B------:R-:W4:Y:S01]  /*bb80*/  LDL.64 R6, [R1+0x58] ;  /* 0x0000580001067983 */ /* 0x000f220000100a00 */
[----:B------:R-:W-:Y:S03]  /*bb90*/  SHF.L.U64.HI R52, R250, 0x1, R245 ;  /* 0x00000001fa347819 */ /* 0x000fe600000102f5 */
[----:B------:R-:W5:Y:S04]  /*bba0*/  LDL R5, [R1+0x30] ;  /* 0x0000300001057983 */ /* 0x000f680000100800 */
[----:B------:R-:W-:Y:S06]  /*bbb0*/  BAR.SYNC.DEFER_BLOCKING 0x0 ;  /* 0x0000000000007b1d */ /* 0x000fec0000010000 */
[----:B------:R1:W1:Y:S04]  /*bbc0*/  LDSM.16.M88.4 R64, [R244] ;  /* 0x00000000f440783b */ /* 0x0002680000000200 */
[----:B------:R1:W1:Y:S04]  /*bbd0*/  LDSM.16.M88.4 R60, [R244+0x2000] ;  /* 0x00200000f43c783b */ /* 0x0002680000000200 */
        /* <DEDUP_REMOVED lines=10> */
[----:B--2---:R-:W-:Y:S01]  /*bc80*/  SHF.R.S32.HI R0, RZ, 0x1f, R4 ;  /* 0x0000001fff007819 */ /* 0x004fe20000011404 */
[----:B------:R-:W-:Y:S01]  /*bc90*/  IMAD.WIDE.U32 R2, R4, c[0x0][0x208], RZ ;  /* 0x0000820004027a25 */ /* 0x000fe200078e00ff */
[----:B---3--:R-:W-:Y:S03]  /*bca0*/  SHF.R.S32.HI R53, RZ, 0x1f, R8 ;  /* 0x0000001fff357819 */ /* 0x008fe60000011408 */
[----:B------:R-:W-:Y:S04]  /*bcb0*/  IMAD R0, R0, c[0x0][0x208], RZ ;  /* 0x0000820000007a24 */ /* 0x000fe800078e02ff */
[----:B------:R-:W-:Y:S02]  /*bcc0*/  IMAD R0, R4, c[0x0][0x20c], R0 ;  /* 0x0000830004007a24 */ /* 0x000fe400078e0200 */
[----:B------:R-:W2:Y:S01]  /*bcd0*/  LDL R4, [R1+0xc] ;  /* 0x00000c0001047983 */ /* 0x000ea20000100800 */
[----:B------:R-:W-:Y:S02]  /*bce0*/  IMAD R53, R53, c[0x0][0x218], RZ ;  /* 0x0000860035357a24 */ /* 0x000fe400078e02ff */
[----:B------:R-:W-:Y:S02]  /*bcf0*/  IMAD.IADD R3, R3, 0x1, R0 ;  /* 0x0000000103037824 */ /* 0x000fe400078e0200 */
[C---:B------:R-:W-:Y:S02]  /*bd00*/  IMAD R53, R8.reuse, c[0x0][0x21c], R53 ;  /* 0x0000870008357a24 */ /* 0x040fe400078e0235 */
[----:B------:R-:W-:Y:S05]  /*bd10*/  IMAD.WIDE.U32 R2, R8, c[0x0][0x218], R2 ;  /* 0x0000860008027a25 */ /* 0x000fea00078e0002 */
[----:B----4-:R-:W-:Y:S02]  /*bd20*/  IADD3 R0, P0, R6, R2, RZ ;  /* 0x0000000206007210 */ /* 0x010fe40007f1e0ff */
[----:B------:R-:W-:Y:S02]  /*bd30*/  IADD3 R2, R235, 0x3000, RZ ;  /* 0x00003000eb027810 */ /* 0x000fe40007ffe0ff */
[----:B-----5:R-:W-:Y:S02]  /*bd40*/  IADD3.X R53, R5, R3, R53, P0, !PT ;  /* 0x0000000305357210 */ /* 0x020fe400007fe435 */
[C---:B------:R-:W-:Y:S02]  /*bd50*/  LEA R46, P0, R0.reuse, c[0x0][0x1f8], 0x1 ;  /* 0x00007e00002e7a11 */ /* 0x040fe400078008ff */
[C---:B------:R-:W-:Y:S02]  /*bd60*/  IADD3 R3, R235.reuse, 0x2800, RZ ;  /* 0x00002800eb037810 */ /* 0x040fe40007ffe0ff */
[----:B------:R-:W-:Y:S02]  /*bd70*/  LEA.HI.X R53, R0, c[0x0][0x1fc], R53, 0x1, P0 ;  /* 0x00007f0000357a11 */ /* 0x000fe400000f0c35 */
[----:B------:R-:W-:Y:S02]  /*bd80*/  IADD3 R0, R235, 0x3800, RZ ;  /* 0x00003800eb007810 */ /* 0x000fe40007ffe0ff */
[C---:B--2---:R-:W-:Y:S01]  /*bd90*/  SHF.L.U64.HI R44, R4.reuse, 0x1, R246 ;  /* 0x00000001042c7819 */ /* 0x044fe200000102f6 */
[----:B------:R-:W-:Y:S01]  /*bda0*/  IMAD.SHL.U32 R40, R4, 0x2, RZ ;  /* 0x0000000204287824 */ /* 0x000fe200078e00ff */
[----:B------:R-:W-:-:S05]  /*bdb0*/  BRA.DIV ~URZ, `(.L_x_1662) ;  /* 0x0000aa027f007947 */ /* 0x000fca000b800000 */
[----:B-1----:R1:W2:Y:S02]  /*bdc0*/  SHFL.IDX PT, R28, R53, RZ, 0x181f ;  /* 0x00181fff351c7589 */ /* 0x0022a400000e0000 */
.L_x_1745:
[-C--:B------:R-:W-:Y:S01]  /*bdd0*/  HMMA.16816.F32 R4, R64, R16.reuse, RZ ;  /* 0x000000104004723c */ /* 0x080fe200000018ff */
[----:B------:R-:W3:Y:S01]  /*bde0*/  LDL R20, [R1+0xc] ;  /* 0x00000c0001147983 */ /* 0x000ee20000100800 */
[----:B------:R-:W-:Y:S01]  /*bdf0*/  BSSY B0, `(.L_x_1663) ;  /* 0x00001a7000007945 */ /* 0x000fe20003800000 */
[----:B------:R-:W-:Y:S02]  /*be00*/  ISETP.GE.AND P0, PT, R250, c[0x0][0x1d4], PT ;  /* 0x00007500fa007a0c */ /* 0x000fe40003f06270 */
[----:B------:R-:W4:Y:S02]  /*be10*/  SHFL.IDX PT, R38, R46, RZ, 0x181f ;  /* 0x00181fff2e267589 */ /* 0x000f2400000e0000 */
[----:B------:R-:W-:Y:S01]  /*be20*/  SEL R47, RZ, 0x10, P0 ;  /* 0x00000010ff2f7807 */ /* 0x000fe20000000000 */
[C---:B------:R-:W-:Y:S05]  /*be30*/  HMMA.16816.F32 R8, R60.reuse, R16, RZ ;  /* 0x000000103c08723c */ /* 0x040fea00000018ff */
[----:B------:R-:W5:Y:S03]  /*be40*/  SHFL.IDX PT, R54, R46, 0x1, 0x181f ;  /* 0x00381f002e367f89 */ /* 0x000f6600000e0000 */
[-C--:B------:R-:W-:Y:S05]  /*be50*/  HMMA.16816.F32 R12, R60, R18.reuse, RZ ;  /* 0x000000123c0c723c */ /* 0x080fea00000018ff */
[----:B------:R-:W1:Y:S03]  /*be60*/  SHFL.IDX PT, R36, R53, 0x1, 0x181f ;  /* 0x00381f0035247f89 */ /* 0x000e6600000e0000 */
[C---:B------:R-:W-:Y:S05]  /*be70*/  HMMA.16816.F32 R16, R64.reuse, R18, RZ ;  /* 0x000000124010723c */ /* 0x040fea00000018ff */
[----:B------:R-:W2:Y:S08]  /*be80*/  SHFL.IDX PT, R41, R46, 0x2, 0x181f ;  /* 0x00581f002e297f89 */ /* 0x000eb000000e0000 */
[----:B------:R-:W1:Y:S08]  /*be90*/  SHFL.IDX PT, R42, R53, 0x2, 0x181f ;  /* 0x00581f00352a7f89 */ /* 0x000e7000000e0000 */
[----:B------:R-:W1:Y:S08]  /*bea0*/  SHFL.IDX PT, R46, R46, 0x3, 0x181f ;  /* 0x00781f002e2e7f89 */ /* 0x000e7000000e0000 */
[----:B-1----:R-:W1:Y:S01]  /*beb0*/  SHFL.IDX PT, R53, R53, 0x3, 0x181f ;  /* 0x00781f0035357f89 */ /* 0x002e6200000e0000 */
[----:B---3--:R-:W-:Y:S02]  /*bec0*/  ISETP.GE.AND P2, PT, R20, c[0x0][0x1d4], PT ;  /* 0x0000750014007a0c */ /* 0x008fe40003f46270 */
[-C--:B------:R-:W-:Y:S01]  /*bed0*/  HMMA.16816.F32 R20, R64, R32.reuse, RZ ;  /* 0x000000204014723c */ /* 0x080fe200000018ff */
[C---:B----4-:R-:W-:Y:S02]  /*bee0*/  IADD3 R30, P4, R38.reuse, R40, RZ ;  /* 0x00000028261e7210 */ /* 0x050fe40007f9e0ff */
[-C--:B------:R-:W-:Y:S02]  /*bef0*/  IADD3 R38, P5, R38, R45.reuse, RZ ;  /* 0x0000002d26267210 */ /* 0x080fe40007fbe0ff */
[C---:B--2---:R-:W-:Y:S02]  /*bf00*/  IADD3.X R31, R28.reuse, R44, RZ, P4, !PT ;  /* 0x0000002c1c1f7210 */ /* 0x044fe400027fe4ff */
[----:B------:R-:W-:Y:S01]  /*bf10*/  IADD3.X R39, R28, R52, RZ, P5, !PT ;  /* 0x000000341c277210 */ /* 0x000fe20002ffe4ff */
[C---:B------:R-:W-:Y:S01]  /*bf20*/  HMMA.16816.F32 R24, R60.reuse, R32, RZ ;  /* 0x000000203c18723c */ /* 0x040fe200000018ff */
[----:B------:R-:W-:Y:S02]  /*bf30*/  SEL R201, RZ, 0x10, P2 ;  /* 0x00000010ffc97807 */ /* 0x000fe40001000000 */
[----:B------:R2:W-:Y:S01]  /*bf40*/  LDGSTS.E.BYPASS.LTC128B.128 [R251+0x100], [R30.64], !P2 ;  /* 0x001000001efb7fae */ /* 0x0005e2000d101d46 */
[C---:B-----5:R-:W-:Y:S02]  /*bf50*/  IADD3 R56, P4, R54.reuse, R40, RZ ;  /* 0x0000002836387210 */ /* 0x060fe40007f9e0ff */
[-C--:B------:R-:W-:Y:S02]  /*bf60*/  IADD3 R54, P5, R54, R45.reuse, RZ ;  /* 0x0000002d36367210 */ /* 0x080fe40007fbe0ff */
[C---:B------:R-:W-:Y:S02]  /*bf70*/  IADD3.X R57, R36.reuse, R44, RZ, P4, !PT ;  /* 0x0000002c24397210 */ /* 0x040fe400027fe4ff */
[----:B------:R-:W-:Y:S01]  /*bf80*/  ISETP.NE.U32.AND P6, PT, R201, RZ, PT ;  /* 0x000000ffc900720c */ /* 0x000fe20003fc5070 */
[----:B------:R3:W-:Y:S01]  /*bf90*/  LDGSTS.E.BYPASS.LTC128B.128 [R251+0x2100], [R38.64], !P0 ;  /* 0x0210000026fb7fae */ /* 0x0007e2000c101d46 */
[----:B------:R-:W-:Y:S02]  /*bfa0*/  IADD3.X R55, R36, R52, RZ, P5, !PT ;  /* 0x0000003424377210 */ /* 0x000fe40002ffe4ff */
[C---:B------:R-:W-:Y:S02]  /*bfb0*/  ISETP.NE.U32.AND P5, PT, R47.reuse, RZ, PT ;  /* 0x000000ff2f00720c */ /* 0x040fe40003fa5070 */
[----:B------:R-:W-:Y:S03]  /*bfc0*/  IADD3 R47, -R47, 0x10, RZ ;  /* 0x000000102f2f7810 */ /* 0x000fe60007ffe1ff */
[----:B------:R4:W-:Y:S01]  /*bfd0*/  LDGSTS.E.BYPASS.LTC128B.128 [R251+0x900], [R56.64], !P2 ;  /* 0x0090000038fb7fae */ /* 0x0009e2000d101d46 */
[----:B------:R-:W-:Y:S07]  /*bfe0*/  LOP3.LUT R47, R47, 0xf, RZ, 0xc0, !PT ;  /* 0x0000000f2f2f7812 */ /* 0x000fee00078ec0ff */
[----:B------:R5:W-:Y:S01]  /*bff0*/  LDGSTS.E.BYPASS.LTC128B.128 [R251+0x2900], [R54.64], !P0 ;  /* 0x0290000036fb7fae */ /* 0x000be2000c101d46 */
[-C--:B--2---:R-:W-:Y:S08]  /*c000*/  HMMA.16816.F32 R28, R60, R34.reuse, RZ ;  /* 0x000000223c1c723c */ /* 0x084ff000000018ff */
[C---:B------:R-:W-:Y:S04]  /*c010*/  HMMA.16816.F32 R32, R64.reuse, R34, RZ ;  /* 0x000000224020723c */ /* 0x040fe800000018ff */
[C---:B---3--:R-:W-:Y:S04]  /*c020*/  IADD3 R38, P4, R41.reuse, R40, RZ ;  /* 0x0000002829267210 */ /* 0x048fe80007f9e0ff */
[C---:B------:R-:W-:Y:S05]  /*c030*/  IADD3.X R39, R42.reuse, R44, RZ, P4, !PT ;  /* 0x0000002c2a277210 */ /* 0x040fea00027fe4ff */
[----:B------:R2:W-:Y:S01]  /*c040*/  LDGSTS.E.BYPASS.LTC128B.128 [R251+0x1100], [R38.64], !P2 ;  /* 0x0110000026fb7fae */ /* 0x0005e2000d101d46 */
[----:B------:R-:W-:Y:S02]  /*c050*/  IADD3 R58, P2, R41, R45, RZ ;  /* 0x0000002d293a7210 */ /* 0x000fe40007f5e0ff */
[----:B-----5:R-:W-:Y:S02]  /*c060*/  IADD3 R54, -R201, 0x10, RZ ;  /* 0x00000010c9367810 */ /* 0x020fe40007ffe1ff */
[----:B------:R-:W-:Y:S02]  /*c070*/  IADD3.X R59, R42, R52, RZ, P2, !PT ;  /* 0x000000342a3b7210 */ /* 0x000fe400017fe4ff */
[----:B------:R-:W-:Y:S03]  /*c080*/  LOP3.LUT R54, R54, 0xf, RZ, 0xc0, !PT ;  /* 0x0000000f36367812 */ /* 0x000fe600078ec0ff */
[----:B------:R3:W-:Y:S01]  /*c090*/  LDGSTS.E.BYPASS.LTC128B.128 [R251+0x3100], [R58.64], !P0 ;  /* 0x031000003afb7fae */ /* 0x0007e2000c101d46 */
[-C--:B------:R-:W-:Y:S04]  /*c0a0*/  IADD3 R54, P4, P2, R54, R46.reuse, R40 ;  /* 0x0000002e36367210 */ /* 0x080fe80007a9e028 */
[-C--:B-1----:R-:W-:Y:S02]  /*c0b0*/  IADD3.X R55, RZ, R53.reuse, R44, P4, P2 ;  /* 0x00000035ff377210 */ /* 0x082fe400027e442c */
[----:B----4-:R-:W-:Y:S03]  /*c0c0*/  IADD3 R56, P4, P2, R47, R46, R45 ;  /* 0x0000002e2f387210 */ /* 0x010fe60007a9e02d */
[----:B------:R1:W-:Y:S01]  /*c0d0*/  LDGSTS.E.BYPASS.LTC128B.128.ZFILL [R251+0x1900], [R54.64], P6 ;  /* 0x0190000036fb7fae */ /* 0x0003e2000b141d46 */
[----:B------:R-:W-:Y:S01]  /*c0e0*/  IADD3.X R57, RZ, R53, R52, P4, P2 ;  /* 0x00000035ff397210 */ /* 0x000fe200027e4434 */
[-C--:B--2---:R-:W-:Y:S06]  /*c0f0*/  HMMA.16816.F32 R36, R64, R48.reuse, RZ ;  /* 0x000000304024723c */ /* 0x084fec00000018ff */
[----:B------:R3:W-:Y:S02]  /*c100*/  LDGSTS.E.BYPASS.LTC128B.128.ZFILL [R251+0x3900], [R56.64], P5 ;  /* 0x0390000038fb7fae */ /* 0x0007e4000a941d46 */
[C---:B------:R-:W-:Y:S06]  /*c110*/  HMMA.16816.F32 R40, R60.reuse, R48, RZ ;  /* 0x000000303c28723c */ /* 0x040fec00000018ff */
[----:B------:R-:W0:Y:S02]  /*c120*/  LDGDEPBAR ;  /* 0x00000000000079af */ /* 0x000e240000000000 */
[-C--:B------:R-:W-:Y:S08]  /*c130*/  HMMA.16816.F32 R44, R60, R50.reuse, RZ ;  /* 0x000000323c2c723c */ /* 0x080ff000000018ff */
[C---:B------:R-:W-:Y:S08]  /*c140*/  HMMA.16816.F32 R48, R64.reuse, R50, RZ ;  /* 0x000000324030723c */ /* 0x040ff000000018ff */
[-C--:B-1----:R-:W-:Y:S08]  /*c150*/  HMMA.16816.F32 R52, R64, R204.reuse, RZ ;  /* 0x000000cc4034723c */ /* 0x082ff000000018ff */
[C---:B---3--:R-:W-:Y:S08]  /*c160*/  HMMA.16816.F32 R56, R60.reuse, R204, RZ ;  /* 0x000000cc3c38723c */ /* 0x048ff000000018ff */
        /* <DEDUP_REMOVED lines=24> */
[-C--:B-1----:R-:W-:Y:S01]  /*c2f0*/  HMMA.16816.F32 R4, R204, R212.reuse, R4 ;  /* 0x000000d4cc04723c */ /* 0x082fe20000001804 */
[----:B------:R1:W-:Y:S07]  /*c300*/  LDSM.16.M88.4 R228, [R2] ;  /* 0x0000000002e4783b */ /* 0x0003ee0000000200 */
[C---:B--2---:R-:W-:Y:S08]  /*c310*/  HMMA.16816.F32 R8, R220.reuse, R212, R8 ;  /* 0x000000d4dc08723c */ /* 0x044ff00000001808 */
[-C--:B------:R-:W-:Y:S08]  /*c320*/  HMMA.16816.F32 R12, R220, R214.reuse, R12 ;  /* 0x000000d6dc0c723c */ /* 0x080ff0000000180c */
[C---:B------:R-:W-:Y:S01]  /*c330*/  HMMA.16816.F32 R16, R204.reuse, R214, R16 ;  /* 0x000000d6cc10723c */ /* 0x040fe20000001810 */
[----:B-1----:R-:W2:Y:S04]  /*c340*/  LDL R2, [R1+0x78] ;  /* 0x0000780001027983 */ /* 0x002ea80000100800 */
[----:B------:R-:W-:Y:S03]  /*c350*/  LDSM.16.M88.4 R212, [R232+-0x2000] ;  /* 0xffe00000e8d4783b */ /* 0x000fe60000000200 */
        /* <DEDUP_REMOVED lines=9> */
[----:B------:R-:W3:Y:S07]  /*c3f0*/  LDSM.16.M88.4 R216, [R240+0x2000] ;  /* 0x00200000f0d8783b */ /* 0x000eee0000000200 */
[-C--:B------:R-:W-:Y:S08]  /*c400*/  HMMA.16816.F32 R52, R204, R224.reuse, R52 ;  /* 0x000000e0cc34723c */ /* 0x080ff00000001834 */
[C---:B------:R-:W-:Y:S08]  /*c410*/  HMMA.16816.F32 R56, R220.reuse, R224, R56 ;  /* 0x000000e0dc38723c */ /* 0x040ff00000001838 */
[-C--:B------:R-:W-:Y:S01]  /*c420*/  HMMA.16816.F32 R60, R220, R226.reuse, R60 ;  /* 0x000000e2dc3c723c */ /* 0x080fe2000000183c */
[----:B------:R-:W-:Y:S07]  /*c430*/  LDSM.16.M88.4 R220, [R232+-0x1000] ;  /* 0xfff00000e8dc783b */ /* 0x000fee0000000200 */
[----:B------:R-:W-:Y:S01]  /*c440*/  HMMA.16816.F32 R64, R204, R226, R64 ;  /* 0x000000e2cc40723c */ /* 0x000fe20000001840 */
[----:B------:R-:W4:Y:S07]  /*c450*/  LDSM.16.M88.4 R204, [R232+-0x1800] ;  /* 0xffe80000e8cc783b */ /* 0x000f2e0000000200 */
[-C--:B-1----:R-:W-:Y:S01]  /*c460*/  HMMA.16816.F32 R4, R208, R212.reuse, R4 ;  /* 0x000000d4d004723c */ /* 0x082fe20000001804 */
[----:B------:R-:W1:Y:S07]  /*c470*/  LDSM.16.M88.4 R224, [R232+-0x800] ;  /* 0xfff80000e8e0783b */ /* 0x000e6e0000000200 */
        /* <DEDUP_REMOVED lines=14> */
[-C--:B-1----:R-:W-:Y:S08]  /*c560*/  HMMA.16816.F32 R52, R208, R224.reuse, R52 ;  /* 0x000000e0d034723c */ /* 0x082ff00000001834 */
[C---:B------:R-:W-:Y:S08]  /*c570*/  HMMA.16816.F32 R56, R216.reuse, R224, R56 ;  /* 0x000000e0d838723c */ /* 0x040ff00000001838 */
[-C--:B------:R-:W-:Y:S01]  /*c580*/  HMMA.16816.F32 R60, R216, R226.reuse, R60 ;  /* 0x000000e2d83c723c */ /* 0x080fe2000000183c */
[----:B------:R-:W-:Y:S07]  /*c590*/  LDSM.16.M88.4 R216, [R243+0x3000] ;  /* 0x00300000f3d8783b */ /* 0x000fee0000000200 */
[----:B------:R-:W-:Y:S01]  /*c5a0*/  HMMA.16816.F32 R64, R208, R226, R64 ;  /* 0x000000e2d040723c */ /* 0x000fe20000001840 */
[----:B------:R-:W1:Y:S07]  /*c5b0*/  LDSM.16.M88.4 R208, [R243+0x2800] ;  /* 0x00280000f3d0783b */ /* 0x000e6e0000000200 */
[-C--:B---3--:R-:W-:Y:S01]  /*c5c0*/  HMMA.16816.F32 R4, R204, R212.reuse, R4 ;  /* 0x000000d4cc04723c */ /* 0x088fe20000001804 */
[----:B------:R-:W3:Y:S07]  /*c5d0*/  LDSM.16.M88.4 R224, [R243+0x3800] ;  /* 0x00380000f3e0783b */ /* 0x000eee0000000200 */
[C---:B----4-:R-:W-:Y:S08]  /*c5e0*/  HMMA.16816.F32 R8, R220.reuse, R212, R8 ;  /* 0x000000d4dc08723c */ /* 0x050ff00000001808 */
        /* <DEDUP_REMOVED lines=8> */
[-C--:B------:R-:W-:Y:S03]  /*c670*/  HMMA.16816.F32 R36, R204, R216.reuse, R36 ;  /* 0x000000d8cc24723c */ /* 0x080fe60000001824 */
[----:B--2---:R-:W-:Y:S05]  /*c680*/  ISETP.GE.AND P2, PT, R2, 0x1, PT ;  /* 0x000000010200780c */ /* 0x004fea0003f46270 */
[C---:B------:R-:W-:Y:S08]  /*c690*/  HMMA.16816.F32 R40, R220.reuse, R216, R40 ;  /* 0x000000d8dc28723c */ /* 0x040ff00000001828 */
[-C--:B------:R-:W-:Y:S08]  /*c6a0*/  HMMA.16816.F32 R44, R220, R218.reuse, R44 ;  /* 0x000000dadc2c723c */ /* 0x080ff0000000182c */
[C---:B------:R-:W-:Y:S01]  /*c6b0*/  HMMA.16816.F32 R48, R204.reuse, R218, R48 ;  /* 0x000000dacc30723c */ /* 0x040fe20000001830 */
[----:B------:R-:W2:Y:S07]  /*c6c0*/  LDSM.16.M88.4 R216, [R242+0x6000] ;  /* 0x00600000f2d8783b */ /* 0x000eae0000000200 */
[-C--:B---3--:R-:W-:Y:S08]  /*c6d0*/  HMMA.16816.F32 R52, R204, R224.reuse, R52 ;  /* 0x000000e0cc34723c */ /* 0x088ff00000001834 */
[C---:B------:R-:W-:Y:S08]  /*c6e0*/  HMMA.16816.F32 R56, R220.reuse, R224, R56 ;  /* 0x000000e0dc38723c */ /* 0x040ff00000001838 */
[-C--:B------:R-:W-:Y:S01]  /*c6f0*/  HMMA.16816.F32 R60, R220, R226.reuse, R60 ;  /* 0x000000e2dc3c723c */ /* 0x080fe2000000183c */
[----:B------:R-:W3:Y:S07]  /*c700*/  LDSM.16.M88.4 R220, [R3] ;  /* 0x0000000003dc783b */ /* 0x000eee0000000200 */
[----:B------:R-:W-:Y:S01]  /*c710*/  HMMA.16816.F32 R64, R204, R226, R64 ;  /* 0x000000e2cc40723c */ /* 0x000fe20000001840 */
[----:B------:R-:W4:Y:S07]  /*c720*/  LDSM.16.M88.4 R204, [R0] ;  /* 0x0000000000cc783b */ /* 0x000f2e0000000200 */
[-C--:B-1----:R-:W-:Y:S01]  /*c730*/  HMMA.16816.F32 R4, R208, R212.reuse, R4 ;  /* 0x000000d4d004723c */ /* 0x082fe20000001804 */
[----:B------:R-:W-:Y:S07]  /*c740*/  LDSM.16.M88.4 R224, [R241+0x6000] ;  /* 0x00600000f1e0783b */ /* 0x000fee0000000200 */
        /* <DEDUP_REMOVED lines=14> */
[-C--:B----4-:R-:W-:Y:S08]  /*c830*/  HMMA.16816.F32 R52, R208, R204.reuse, R52 ;  /* 0x000000ccd034723c */ /* 0x090ff00000001834 */
[C---:B------:R-:W-:Y:S08]  /*c840*/  HMMA.16816.F32 R56, R216.reuse, R204, R56 ;  /* 0x000000ccd838723c */ /* 0x040ff00000001838 */
[-C--:B------:R-:W-:Y:S01]  /*c850*/  HMMA.16816.F32 R60, R216, R206.reuse, R60 ;  /* 0x000000ced83c723c */ /* 0x080fe2000000183c */
[----:B------:R-:W3:Y:S07]  /*c860*/  LDSM.16.M88.4 R216, [R234+0x3000] ;  /* 0x00300000ead8783b */ /* 0x000eee0000000200 */
[----:B------:R-:W-:Y:S01]  /*c870*/  HMMA.16816.F32 R64, R208, R206, R64 ;  /* 0x000000ced040723c */ /* 0x000fe20000001840 */
[----:B------:R-:W4:Y:S07]  /*c880*/  LDSM.16.M88.4 R204, [R234+0x3800] ;  /* 0x00380000eacc783b */ /* 0x000f2e0000000200 */
[-C--:B-1----:R-:W-:Y:S01]  /*c890*/  HMMA.16816.F32 R4, R212, R220.reuse, R4 ;  /* 0x000000dcd404723c */ /* 0x082fe20000001804 */
[----:B------:R-:W-:Y:S07]  /*c8a0*/  LDSM.16.M88.4 R208, [R240+0x4000] ;  /* 0x00400000f0d0783b */ /* 0x000fee0000000200 */
[C---:B------:R-:W-:Y:S08]  /*c8b0*/  HMMA.16816.F32 R8, R224.reuse, R220, R8 ;  /* 0x000000dce008723c */ /* 0x040ff00000001808 */
[-C--:B------:R-:W-:Y:S08]  /*c8c0*/  HMMA.16816.F32 R12, R224, R222.reuse, R12 ;  /* 0x000000dee00c723c */ /* 0x080ff0000000180c */
[C---:B------:R-:W-:Y:S01]  /*c8d0*/  HMMA.16816.F32 R16, R212.reuse, R222, R16 ;  /* 0x000000ded410723c */ /* 0x040fe20000001810 */
[----:B------:R-:W1:Y:S07]  /*c8e0*/  LDSM.16.M88.4 R220, [R232] ;  /* 0x00000000e8dc783b */ /* 0x000e6e0000000200 */
[-C--:B--2---:R-:W-:Y:S08]  /*c8f0*/  HMMA.16816.F32 R20, R212, R228.reuse, R20 ;  /* 0x000000e4d414723c */ /* 0x084ff00000001814 */
[C---:B------:R-:W-:Y:S08]  /*c900*/  HMMA.16816.F32 R24, R224.reuse, R228, R24 ;  /* 0x000000e4e018723c */ /* 0x040ff00000001818 */
[-C--:B------:R-:W-:Y:S08]  /*c910*/  HMMA.16816.F32 R28, R224, R230.reuse, R28 ;  /* 0x000000e6e01c723c */ /* 0x080ff0000000181c */
[C---:B------:R-:W-:Y:S01]  /*c920*/  HMMA.16816.F32 R32, R212.reuse, R230, R32 ;  /* 0x000000e6d420723c */ /* 0x040fe20000001820 */
[----:B------:R-:W2:Y:S07]  /*c930*/  LDSM.16.M88.4 R228, [R233+0x6000] ;  /* 0x00600000e9e4783b */ /* 0x000eae0000000200 */
[-C--:B---3--:R-:W-:Y:S08]  /*c940*/  HMMA.16816.F32 R36, R212, R216.reuse, R36 ;  /* 0x000000d8d424723c */ /* 0x088ff00000001824 */
[C---:B------:R-:W-:Y:S08]  /*c950*/  HMMA.16816.F32 R40, R224.reuse, R216, R40 ;  /* 0x000000d8e028723c */ /* 0x040ff00000001828 */
[-C--:B------:R-:W-:Y:S08]  /*c960*/  HMMA.16816.F32 R44, R224, R218.reuse, R44 ;  /* 0x000000dae02c723c */ /* 0x080ff0000000182c */
[C---:B------:R-:W-:Y:S08]  /*c970*/  HMMA.16816.F32 R48, R212.reuse, R218, R48 ;  /* 0x000000dad430723c */ /* 0x040ff00000001830 */
[-C--:B----4-:R-:W-:Y:S08]  /*c980*/  HMMA.16816.F32 R52, R212, R204.reuse, R52 ;  /* 0x000000ccd434723c */ /* 0x090ff00000001834 */
[C---:B------:R-:W-:Y:S08]  /*c990*/  HMMA.16816.F32 R56, R224.reuse, R204, R56 ;  /* 0x000000cce038723c */ /* 0x040ff00000001838 */
[-C--:B------:R-:W-:Y:S08]  /*c9a0*/  HMMA.16816.F32 R60, R224, R206.reuse, R60 ;  /* 0x000000cee03c723c */ /* 0x080ff0000000183c */
[----:B------:R-:W-:Y:S08]  /*c9b0*/  HMMA.16816.F32 R64, R212, R206, R64 ;  /* 0x000000ced440723c */ /* 0x000ff00000001840 */
[-C--:B-1----:R-:W-:Y:S08]  /*c9c0*/  HMMA.16816.F32 R4, R208, R220.reuse, R4 ;  /* 0x000000dcd004723c */ /* 0x082ff00000001804 */
[C---:B--2---:R-:W-:Y:S08]  /*c9d0*/  HMMA.16816.F32 R8, R228.reuse, R220, R8 ;  /* 0x000000dce408723c */ /* 0x044ff00000001808 */
        /* <DEDUP_REMOVED lines=18> */
[----:B------:R-:W-:Y:S03]  /*cb00*/  FMUL.FTZ R19, R19, c[0x0][0x320] ;  /* 0x0000c80013137a20 */ /* 0x000fe60000410000 */
[----:B------:R4:W1:Y:S10]  /*cb10*/  MUFU.TANH R214, R7 ;  /* 0x0000000700d67308 */ /* 0x0008740000002400 */
[----:B------:R-:W1:Y:S10]  /*cb20*/  MUFU.TANH R212, R8 ;  /* 0x0000000800d47308 */ /* 0x000e740000002400 */
[----:B------:R-:W1:Y:S01]  /*cb30*/  MUFU.TANH R225, R9 ;  /* 0x0000000900e17308 */ /* 0x000e620000002400 */
[----:B----4-:R-:W4:Y:S09]  /*cb40*/  LDSM.16.M88.4 R4, [R232+0x800] ;  /* 0x00080000e804783b */ /* 0x010f320000000200 */
[----:B------:R-:W1:Y:S10]  /*cb50*/  MUFU.TANH R206, R10 ;  /* 0x0000000a00ce7308 */ /* 0x000e740000002400 */
[----:B------:R5:W1:Y:S10]  /*cb60*/  MUFU.TANH R207, R11 ;  /* 0x0000000b00cf7308 */ /* 0x000a740000002400 */
[----:B------:R1:W1:Y:S10]  /*cb70*/  MUFU.TANH R222, R12 ;  /* 0x0000000c00de7308 */ /* 0x0002740000002400 */
[----:B------:R2:W2:Y:S01]  /*cb80*/  MUFU.TANH R223, R13 ;  /* 0x0000000d00df7308 */ /* 0x0004a20000002400 */
[----:B-----5:R-:W5:Y:S01]  /*cb90*/  LDSM.16.M88.4 R8, [R232+0x1000] ;  /* 0x00100000e808783b */ /* 0x020f620000000200 */
[-C--:B----4-:R-:W-:Y:S08]  /*cba0*/  HMMA.16816.F32 R20, R208, R4.reuse, R20 ;  /* 0x00000004d014723c */ /* 0x090ff00000001814 */
[----:B------:R-:W4:Y:S01]  /*cbb0*/  MUFU.TANH R218, R16 ;  /* 0x0000001000da7308 */ /* 0x000f220000002400 */
[C---:B------:R-:W-:Y:S04]  /*cbc0*/  HMMA.16816.F32 R24, R228.reuse, R4, R24 ;  /* 0x00000004e418723c */ /* 0x040fe80000001818 */
[----:B-1----:R-:W-:Y:S05]  /*cbd0*/  FMUL.FTZ R12, R14, c[0x0][0x320] ;  /* 0x0000c8000e0c7a20 */ /* 0x002fea0000410000 */
[----:B------:R-:W1:Y:S01]  /*cbe0*/  MUFU.TANH R219, R17 ;  /* 0x0000001100db7308 */ /* 0x000e620000002400 */
[-C--:B------:R-:W-:Y:S03]  /*cbf0*/  HMMA.16816.F32 R28, R228, R6.reuse, R28 ;  /* 0x00000006e41c723c */ /* 0x080fe6000000181c */
[----:B--2---:R-:W-:Y:S05]  /*cc00*/  FMUL.FTZ R13, R15, c[0x0][0x320] ;  /* 0x0000c8000f0d7a20 */ /* 0x004fea0000410000 */
[C---:B------:R-:W-:Y:S01]  /*cc10*/  HMMA.16816.F32 R32, R208.reuse, R6, R32 ;  /* 0x00000006d020723c */ /* 0x040fe20000001820 */
[----:B------:R2:W1:Y:S01]  /*cc20*/  MUFU.TANH R215, R18 ;  /* 0x0000001200d77308 */ /* 0x0004620000002400 */
[----:B------:R-:W1:Y:S01]  /*cc30*/  LDSM.16.M88.4 R4, [R232+0x1800] ;  /* 0x00180000e804783b */ /* 0x000e620000000200 */
[----:B------:R-:W-:Y:S04]  /*cc40*/  DEPBAR.LE SB0, 0x0 ;  /* 0x000080000000791a */ /* 0x000fe80000000000 */
[----:B------:R-:W-:Y:S02]  /*cc50*/  FMUL.FTZ R20, R20, c[0x0][0x320] ;  /* 0x0000c80014147a20 */ /* 0x000fe40000410000 */
[----:B------:R-:W-:Y:S02]  /*cc60*/  FMUL.FTZ R21, R21, c[0x0][0x320] ;  /* 0x0000c80015157a20 */ /* 0x000fe40000410000 */
[----:B------:R3:W1:Y:S01]  /*cc70*/  MUFU.TANH R216, R19 ;  /* 0x0000001300d87308 */ /* 0x0006620000002400 */
[----:B------:R-:W-:Y:S01]  /*cc80*/  BAR.SYNC.DEFER_BLOCKING 0x0 ;  /* 0x0000000000007b1d */ /* 0x000fe20000010000 */
[----:B------:R-:W-:Y:S01]  /*cc90*/  FMUL.FTZ R22, R22, c[0x0][0x320] ;  /* 0x0000c80016167a20 */ /* 0x000fe20000410000 */
[-C--:B-----5:R-:W-:Y:S05]  /*cca0*/  HMMA.16816.F32 R36, R208, R8.reuse, R36 ;  /* 0x00000008d024723c */ /* 0x0a0fea0000001824 */
[----:B------:R-:W-:Y:S02]  /*ccb0*/  FMUL.FTZ R28, R28, c[0x0][0x320] ;  /* 0x0000c8001c1c7a20 */ /* 0x000fe40000410000 */
[----:B------:R5:W1:Y:S01]  /*ccc0*/  MUFU.TANH R221, R20 ;  /* 0x0000001400dd7308 */ /* 0x000a620000002400 */
[----:B------:R-:W-:Y:S01]  /*ccd0*/  FMUL.FTZ R15, R26, c[0x0][0x320] ;  /* 0x0000c8001a0f7a20 */ /* 0x000fe20000410000 */
[C---:B------:R-:W-:Y:S04]  /*cce0*/  HMMA.16816.F32 R40, R228.reuse, R8, R40 ;  /* 0x00000008e428723c */ /* 0x040fe80000001828 */
[----:B--2---:R-:W-:Y:S02]  /*ccf0*/  FMUL.FTZ R18, R24, c[0x0][0x320] ;  /* 0x0000c80018127a20 */ /* 0x004fe40000410000 */
[----:B------:R-:W-:Y:S02]  /*cd00*/  FMUL.FTZ R14, R27, c[0x0][0x320] ;  /* 0x0000c8001b0e7a20 */ /* 0x000fe40000410000 */
[----:B------:R2:W2:Y:S01]  /*cd10*/  MUFU.TANH R220, R21 ;  /* 0x0000001500dc7308 */ /* 0x0004a20000002400 */
[-C--:B------:R-:W-:Y:S03]  /*cd20*/  HMMA.16816.F32 R44, R228, R10.reuse, R44 ;  /* 0x0000000ae42c723c */ /* 0x080fe6000000182c */
[----:B---3--:R-:W-:Y:S02]  /*cd30*/  FMUL.FTZ R19, R25, c[0x0][0x320] ;  /* 0x0000c80019137a20 */ /* 0x008fe40000410000 */
[----:B------:R-:W-:Y:S02]  /*cd40*/  FMUL.FTZ R17, R30, c[0x0][0x320] ;  /* 0x0000c8001e117a20 */ /* 0x000fe40000410000 */
[----:B------:R-:W-:Y:S01]  /*cd50*/  FMUL.FTZ R36, R36, c[0x0][0x320] ;  /* 0x0000c80024247a20 */ /* 0x000fe20000410000 */
[C---:B------:R-:W-:Y:S01]  /*cd60*/  HMMA.16816.F32 R48, R208.reuse, R10, R48 ;  /* 0x0000000ad030723c */ /* 0x040fe20000001830 */
[----:B------:R3:W3:Y:S03]  /*cd70*/  MUFU.TANH R226, R28 ;  /* 0x0000001c00e27308 */ /* 0x0006e60000002400 */
[----:B------:R-:W-:Y:S02]  /*cd80*/  FMUL.FTZ R16, R31, c[0x0][0x320] ;  /* 0x0000c8001f107a20 */ /* 0x000fe40000410000 */
[----:B-----5:R-:W-:Y:S02]  /*cd90*/  FMUL.FTZ R20, R29, c[0x0][0x320] ;  /* 0x0000c8001d147a20 */ /* 0x020fe40000410000 */
[-C--:B-1----:R-:W-:Y:S03]  /*cda0*/  HMMA.16816.F32 R52, R208, R4.reuse, R52 ;  /* 0x00000004d034723c */ /* 0x082fe60000001834 */
[----:B------:R-:W1:Y:S01]  /*cdb0*/  MUFU.TANH R224, R36 ;  /* 0x0000002400e07308 */ /* 0x000e620000002400 */
[----:B------:R-:W-:Y:S02]  /*cdc0*/  FMUL.FTZ R32, R32, c[0x0][0x320] ;  /* 0x0000c80020207a20 */ /* 0x000fe40000410000 */
[----:B------:R-:W-:Y:S02]  /*cdd0*/  FMUL.FTZ R33, R33, c[0x0][0x320] ;  /* 0x0000c80021217a20 */ /* 0x000fe40000410000 */
[C---:B------:R-:W-:Y:S04]  /*cde0*/  HMMA.16816.F32 R56, R228.reuse, R4, R56 ;  /* 0x00000004e438723c */ /* 0x040fe80000001838 */
[----:B------:R-:W-:Y:S01]  /*cdf0*/  FMUL.FTZ R47, R47, c[0x0][0x320] ;  /* 0x0000c8002f2f7a20 */ /* 0x000fe20000410000 */
[----:B------:R-:W1:Y:S01]  /*ce00*/  MUFU.TANH R12, R12 ;  /* 0x0000000c000c7308 */ /* 0x000e620000002400 */
[----:B--2---:R-:W-:Y:S02]  /*ce10*/  FMUL.FTZ R21, R23, c[0x0][0x320] ;  /* 0x0000c80017157a20 */ /* 0x004fe40000410000 */
[-C--:B------:R-:W-:Y:S04]  /*ce20*/  HMMA.16816.F32 R60, R228, R6.reuse, R60 ;  /* 0x00000006e43c723c */ /* 0x080fe8000000183c */
[----:B------:R-:W-:Y:S02]  /*ce30*/  FMUL.FTZ R29, R34, c[0x0][0x320] ;  /* 0x0000c800221d7a20 */ /* 0x000fe40000410000 */
[----:B---3--:R-:W-:Y:S01]  /*ce40*/  FMUL.FTZ R28, R35, c[0x0][0x320] ;  /* 0x0000c800231c7a20 */ /* 0x008fe20000410000 */
[----:B------:R2:W3:Y:S01]  /*ce50*/  MUFU.TANH R227, R47 ;  /* 0x0000002f00e37308 */ /* 0x0004e20000002400 */
[----:B------:R-:W-:Y:S04]  /*ce60*/  HMMA.16816.F32 R64, R208, R6, R64 ;  /* 0x00000006d040723c */ /* 0x000fe80000001840 */
[----:B------:R-:W-:Y:S02]  /*ce70*/  FMUL.FTZ R34, R37, c[0x0][0x320] ;  /* 0x0000c80025227a20 */ /* 0x000fe40000410000 */
[----:B------:R-:W-:Y:S02]  /*ce80*/  FMUL.FTZ R31, R38, c[0x0][0x320] ;  /* 0x0000c800261f7a20 */ /* 0x000fe40000410000 */
[----:B------:R-:W-:Y:S01]  /*ce90*/  FMUL.FTZ R30, R39, c[0x0][0x320] ;  /* 0x0000c800271e7a20 */ /* 0x000fe20000410000 */
[----:B------:R-:W1:Y:S03]  /*cea0*/  MUFU.TANH R13, R13 ;  /* 0x0000000d000d7308 */ /* 0x000e660000002400 */
        /* <DEDUP_REMOVED lines=9> */
[----:B--2---:R-:W-:Y:S01]  /*cf40*/  FMUL.FTZ R47, R49, c[0x0][0x320] ;  /* 0x0000c800312f7a20 */ /* 0x004fe20000410000 */
        /* <DEDUP_REMOVED lines=63> */
[----:B------:R-:W-:Y:S02]  /*d340*/  SHF.L.U64.HI R57, R250, 0x1, R245 ;  /* 0x00000001fa397819 */ /* 0x000fe400000102f5 */
[----:B------:R-:W3:Y:S04]  /*d350*/  LDL R3, [R1+0x4] ;  /* 0x0000040001037983 */ /* 0x000ee80000100800 */
[----:B------:R-:W4:Y:S04]  /*d360*/  LDL.64 R230, [R1+0x68] ;  /* 0x0000680001e67983 */ /* 0x000f280000100a00 */
[----:B------:R-:W5:Y:S04]  /*d370*/  LDL R5, [R1+0x38] ;  /* 0x0000380001057983 */ /* 0x000f680000100800 */
[----:B------:R-:W4:Y:S04]  /*d380*/  LDL.64 R8, [R1+0x60] ;  /* 0x0000600001087983 */ /* 0x000f280000100a00 */
[----:B------:R-:W5:Y:S04]  /*d390*/  LDL R217, [R1+0x34] ;  /* 0x0000340001d97983 */ /* 0x000f680000100800 */
[----:B------:R-:W5:Y:S01]  /*d3a0*/  LDL R196, [R1+0xc] ;  /* 0x00000c0001c47983 */ /* 0x000f620000100800 */
[----:B--2---:R-:W-:Y:S05]  /*d3b0*/  IMAD R0, R2, 0x40, R0 ;  /* 0x0000004002007824 */ /* 0x004fea00078e0200 */
[----:B---3--:R-:W-:Y:S05]  /*d3c0*/  IADD3 R0, R0, -0x40, R3 ;  /* 0xffffffc000007810 */ /* 0x008fea0007ffe003 */
[----:B------:R-:W-:Y:S04]  /*d3d0*/  @P3 IMAD.HI.U32 R3, R0, c[0x0][0x2bc], RZ ;  /* 0x0000af0000033a27 */ /* 0x000fe800078e00ff */
[--C-:B------:R-:W-:Y:S01]  /*d3e0*/  IMAD.MOV.U32 R2, RZ, RZ, R0.reuse ;  /* 0x000000ffff027224 */ /* 0x100fe200078e0000 */
        /* <DEDUP_REMOVED lines=13> */
[----:B------:R-:W-:Y:S02]  /*d4c0*/  IMAD.IADD R5, R5, 0x1, R0 ;  /* 0x0000000105057824 */ /* 0x000fe400078e0200 */
[----:B---3--:R-:W-:Y:S01]  /*d4d0*/  IMAD.SHL.U32 R56, R250, 0x2, RZ ;  /* 0x00000002fa387824 */ /* 0x008fe200078e00ff */
[----:B--2---:R-:W-:Y:S01]  /*d4e0*/  SHF.R.S32.HI R0, RZ, 0x1f, R55 ;  /* 0x0000001fff007819 */ /* 0x004fe20000011437 */
[----:B------:R2:W-:Y:S01]  /*d4f0*/  STL [R1+0x44], R55 ;  /* 0x0000443701007387 */ /* 0x0005e20000100800 */
[C---:B------:R-:W-:Y:S04]  /*d500*/  IMAD.WIDE.U32 R4, R55.reuse, c[0x0][0x1f0], R4 ;  /* 0x00007c0037047a25 */ /* 0x040fe800078e0004 */
[----:B------:R-:W-:Y:S01]  /*d510*/  IMAD R0, R0, c[0x0][0x1f0], RZ ;  /* 0x00007c0000007a24 */ /* 0x000fe200078e02ff */
[----:B------:R-:W-:Y:S03]  /*d520*/  IADD3 R3, P2, R8, R4, RZ ;  /* 0x0000000408037210 */ /* 0x000fe60007f5e0ff */
[----:B------:R-:W-:Y:S05]  /*d530*/  IMAD R0, R55, c[0x0][0x1f4], R0 ;  /* 0x00007d0037007a24 */ /* 0x000fea00078e0200 */
[----:B------:R-:W-:Y:S02]  /*d540*/  IADD3.X R0, R217, R5, R0, P2, !PT ;  /* 0x00000005d9007210 */ /* 0x000fe400017fe400 */
[C---:B------:R-:W-:Y:S04]  /*d550*/  LEA R2, P2, R3.reuse, c[0x0][0x1c8], 0x1 ;  /* 0x0000720003027a11 */ /* 0x040fe800078408ff */
[----:B------:R-:W-:Y:S02]  /*d560*/  LEA.HI.X R0, R3, c[0x0][0x1cc], R0, 0x1, P2 ;  /* 0x0000730003007a11 */ /* 0x000fe400010f0c00 */
[C---:B------:R-:W-:Y:S02]  /*d570*/  SHF.L.U32 R3, R196.reuse, 0x1, RZ ;  /* 0x00000001c4037819 */ /* 0x040fe400000006ff */
[----:B--2---:R-:W-:Y:S01]  /*d580*/  SHF.L.U64.HI R55, R196, 0x1, R246 ;  /* 0x00000001c4377819 */ /* 0x004fe200000102f6 */
[----:B------:R-:W-:-:S05]  /*d590*/  BRA.DIV ~URZ, `(.L_x_1665) ;  /* 0x000092927f007947 */ /* 0x000fca000b800000 */
[----:B------:R2:W3:Y:S02]  /*d5a0*/  SHFL.IDX PT, R58, R0, RZ, 0x181f ;  /* 0x00181fff003a7589 */ /* 0x0004e400000e0000 */
.L_x_1746:
[----:B------:R-:W-:-:S05]  /*d5b0*/  BRA.DIV ~URZ, `(.L_x_1666) ;  /* 0x000092e27f007947 */ /* 0x000fca000b800000 */
[----:B------:R-:W4:Y:S01]  /*d5c0*/  SHFL.IDX PT, R5, R2, RZ, 0x181f ;  /* 0x00181fff02057589 */ /* 0x000f2200000e0000 */
[C---:B------:R-:W-:Y:S02]  /*d5d0*/  IADD3 R4, -R201.reuse, 0x10, RZ ;  /* 0x00000010c9047810 */ /* 0x040fe40007ffe1ff */
[----:B------:R-:W-:Y:S02]  /*d5e0*/  ISETP.NE.U32.AND P2, PT, R201, RZ, PT ;  /* 0x000000ffc900720c */ /* 0x000fe40003f45070 */
[----:B------:R-:W-:Y:S04]  /*d5f0*/  LOP3.LUT R4, R4, 0xf, RZ, 0xc0, !PT ;  /* 0x0000000f04047812 */ /* 0x000fe800078ec0ff */
[----:B----4-:R-:W-:Y:S04]  /*d600*/  IADD3 R6, P5, P4, R4, R5, R3 ;  /* 0x0000000504067210 */ /* 0x010fe80007cbe003 */
[----:B---3--:R-:W-:Y:S05]  /*d610*/  IADD3.X R7, RZ, R58, R55, P5, P4 ;  /* 0x0000003aff077210 */ /* 0x008fea0002fe8437 */
[----:B------:R-:W-:Y:S01]  /*d620*/  @!PT LDS RZ, [RZ] ;  /* 0x00000000fffff984 */ /* 0x000fe20000000800 */
[----:B------:R-:W-:Y:S01]  /*d630*/  @!PT LDS RZ, [RZ] ;  /* 0x00000000fffff984 */ /* 0x000fe20000000800 */
[----:B------:R3:W-:Y:S02]  /*d640*/  LDGSTS.E.BYPASS.LTC128B.128.ZFILL [R251+0x4100], [R6.64], P2 ;  /* 0x0410000006fb7fae */ /* 0x0007e40009141d46 */
[----:B---3--:R-:W-:Y:S02]  /*d650*/  IADD3 R6, P4, R5, R56, RZ ;  /* 0x0000003805067210 */ /* 0x008fe40007f9e0ff */
[----:B------:R-:W3:Y:S03]  /*d660*/  SHFL.IDX PT, R5, R2, 0x1, 0x181f ;  /* 0x00381f0002057f89 */ /* 0x000ee600000e0000 */
[----:B------:R-:W-:Y:S05]  /*d670*/  IMAD.X R7, R58, 0x1, R57, P4 ;  /* 0x000000013a077824 */ /* 0x000fea00020e0639 */
[----:B------:R4:W-:Y:S01]  /*d680*/  LDGSTS.E.BYPASS.LTC128B.128 [R251+0x6100], [R6.64], !P0 ;  /* 0x0610000006fb7fae */ /* 0x0009e2000c101d46 */
[----:B---3--:R-:W-:Y:S03]  /*d690*/  IADD3 R8, P5, P4, R4, R5, R3 ;  /* 0x0000000504087210 */ /* 0x008fe60007cbe003 */
[----:B----4-:R-:W3:Y:S02]  /*d6a0*/  SHFL.IDX PT, R6, R0, 0x1, 0x181f ;  /* 0x00381f0000067f89 */ /* 0x010ee400000e0000 */
[----:B---3--:R-:W-:Y:S02]  /*d6b0*/  IADD3.X R9, RZ, R6, R55, P5, P4 ;  /* 0x00000006ff097210 */ /* 0x008fe40002fe8437 */
[----:B------:R-:W-:Y:S02]  /*d6c0*/  IADD3 R58, P4, R5, R56, RZ ;  /* 0x00000038053a7210 */ /* 0x000fe40007f9e0ff */
[----:B------:R-:W3:Y:S03]  /*d6d0*/  SHFL.IDX PT, R5, R2, 0x2, 0x181f ;  /* 0x00581f0002057f89 */ /* 0x000ee600000e0000 */
[----:B------:R-:W-:Y:S01]  /*d6e0*/  IMAD.X R59, R6, 0x1, R57, P4 ;  /* 0x00000001063b7824 */ /* 0x000fe200020e0639 */
[----:B------:R3:W-:Y:S04]  /*d6f0*/  LDGSTS.E.BYPASS.LTC128B.128.ZFILL [R251+0x4900], [R8.64], P2 ;  /* 0x0490000008fb7fae */ /* 0x0007e80009141d46 */
[----:B------:R-:W4:Y:S04]  /*d700*/  SHFL.IDX PT, R6, R0, 0x2, 0x181f ;  /* 0x00581f0000067f89 */ /* 0x000f2800000e0000 */
[----:B------:R2:W-:Y:S04]  /*d710*/  LDGSTS.E.BYPASS.LTC128B.128 [R251+0x6900], [R58.64], !P0 ;  /* 0x069000003afb7fae */ /* 0x0005e8000c101d46 */
[----:B--2---:R-:W2:Y:S01]  /*d720*/  SHFL.IDX PT, R0, R0, 0x3, 0x181f ;  /* 0x00781f0000007f89 */ /* 0x004ea200000e0000 */
[----:B---3--:R-:W-:Y:S04]  /*d730*/  IADD3 R8, P5, P4, R4, R5, R3 ;  /* 0x0000000504087210 */ /* 0x008fe80007cbe003 */
[----:B----4-:R-:W-:Y:S05]  /*d740*/  IADD3.X R9, RZ, R6, R55, P5, P4 ;  /* 0x00000006ff097210 */ /* 0x010fea0002fe8437 */
[----:B------:R3:W-:Y:S02]  /*d750*/  LDGSTS.E.BYPASS.LTC128B.128.ZFILL [R251+0x5100], [R8.64], P2 ;  /* 0x0510000008fb7fae */ /* 0x0007e40009141d46 */
[----:B---3--:R-:W-:Y:S02]  /*d760*/  IADD3 R8, P2, R5, R56, RZ ;  /* 0x0000003805087210 */ /* 0x008fe40007f5e0ff */
[----:B------:R3:W4:Y:S03]  /*d770*/  SHFL.IDX PT, R5, R2, 0x3, 0x181f ;  /* 0x00781f0002057f89 */ /* 0x00072600000e0000 */
[----:B------:R-:W-:Y:S05]  /*d780*/  IMAD.X R9, R6, 0x1, R57, P2 ;  /* 0x0000000106097824 */ /* 0x000fea00010e0639 */
[----:B------:R3:W-:Y:S03]  /*d790*/  LDGSTS.E.BYPASS.LTC128B.128 [R251+0x7100], [R8.64], !P0 ;  /* 0x0710000008fb7fae */ /* 0x0007e6000c101d46 */
.L_x_1747:
[C---:B--23--:R-:W-:Y:S02]  /*d7a0*/  IADD3 R2, -R201.reuse, 0x10, RZ ;  /* 0x00000010c9027810 */ /* 0x04cfe40007ffe1ff */
[----:B------:R-:W-:Y:S02]  /*d7b0*/  ISETP.NE.U32.AND P2, PT, R201, RZ, PT ;  /* 0x000000ffc900720c */ /* 0x000fe40003f45070 */
[----:B------:R-:W-:Y:S04]  /*d7c0*/  LOP3.LUT R2, R2, 0xf, RZ, 0xc0, !PT ;  /* 0x0000000f02027812 */ /* 0x000fe800078ec0ff */
[----:B----4-:R-:W-:Y:S04]  /*d7d0*/  IADD3 R2, P5, P4, R2, R5, R3 ;  /* 0x0000000502027210 */ /* 0x010fe80007cbe003 */
[----:B------:R-:W-:Y:S05]  /*d7e0*/  IADD3.X R3, RZ, R0, R55, P5, P4 ;  /* 0x00000000ff037210 */ /* 0x000fea0002fe8437 */
[----:B------:R-:W-:Y:S01]  /*d7f0*/  @!PT LDS RZ, [RZ] ;  /* 0x00000000fffff984 */ /* 0x000fe20000000800 */
[----:B------:R-:W-:Y:S01]  /*d800*/  @!PT LDS RZ, [RZ] ;  /* 0x00000000fffff984 */ /* 0x000fe20000000800 */
[----:B------:R-:W-:Y:S01]  /*d810*/  @!PT LDS RZ, [RZ] ;  /* 0x00000000fffff984 */ /* 0x000fe20000000800 */
[----:B------:R2:W-:Y:S01]  /*d820*/  LDGSTS.E.BYPASS.LTC128B.128.ZFILL [R251+0x5900], [R2.64], P2 ;  /* 0x0590000002fb7fae */ /* 0x0005e20009141d46 */
[----:B------:R-:W-:Y:S05]  /*d830*/  IADD3 R56, P2, R5, R56, RZ ;  /* 0x0000003805387210 */ /* 0x000fea0007f5e0ff */
[----:B------:R-:W-:Y:S05]  /*d840*/  IMAD.X R57, R0, 0x1, R57, P2 ;  /* 0x0000000100397824 */ /* 0x000fea00010e0639 */
[----:B------:R2:W-:Y:S03]  /*d850*/  LDGSTS.E.BYPASS.LTC128B.128 [R251+0x7900], [R56.64], !P0 ;  /* 0x0790000038fb7fae */ /* 0x0005e6000c101d46 */
.L_x_1664:
[----:B--234-:R-:W-:Y:S05]  /*d860*/  BSYNC B0 ;  /* 0x0000000000007941 */ /* 0x01cfea0003800000 */
.L_x_1663:
        /* <DEDUP_REMOVED lines=12> */
[----:B-1----:R-:W-:Y:S02]  /*d930*/  FMNMX.FTZ R7, R12, R7, !PT ;  /* 0x000000070c077209 */ /* 0x002fe40007810000 */
        /* <DEDUP_REMOVED lines=53> */
[----:B------:R-:W1:Y:S02]  /*dc90*/  SHFL.BFLY PT, R3, R4, 0x2, 0x1f ;  /* 0x0c401f0004037f89 */ /* 0x000e6400000e0000 */
[----:B-1----:R-:W-:Y:S05]  /*dca0*/  FMNMX.FTZ R4, R4, R3, !PT ;  /* 0x0000000304047209 */ /* 0x002fea0007810000 */
[----:B------:R-:W1:Y:S02]  /*dcb0*/  SHFL.BFLY PT, R3, R4, 0x1, 0x1f ;  /* 0x0c201f0004037f89 */ /* 0x000e6400000e0000 */
[----:B-1----:R-:W-:Y:S02]  /*dcc0*/  FMNMX.FTZ R3, R4, R3, !PT ;  /* 0x0000000304037209 */ /* 0x002fe40007810000 */
        /* <DEDUP_REMOVED lines=10> */
[----:B------:R1:W2:Y:S02]  /*dd70*/  SHFL.BFLY PT, R196, R4, 0x1, 0x1f ;  /* 0x0c201f0004c47f89 */ /* 0x0002a400000e0000 */
.L_x_1748:
[----:B------:R-:W3:Y:S01]  /*dd80*/  LDL.LU R5, [R1+0x70] ;  /* 0x0000700001057983 */ /* 0x000ee20000300800 */
[C---:B------:R-:W-:Y:S01]  /*dd90*/  FADD.FTZ R201, -R3.reuse, R199 ;  /* 0x000000c703c97221 */ /* 0x040fe20000010100 */
[----:B--2---:R-:W-:Y:S01]  /*dda0*/  FMNMX.FTZ R196, R196, R4, !PT ;  /* 0x00000004c4c47209 */ /* 0x004fe20007810000 */
[----:B------:R-:W-:Y:S01]  /*ddb0*/  FMUL.FTZ R217, R3, c[0x0][0x2d0] ;  /* 0x0000b40003d97a20 */ /* 0x000fe20000410000 */
[----:B------:R-:W2:Y:S01]  /*ddc0*/  LDL.LU R58, [R1+0x74] ;  /* 0x00007400013a7983 */ /* 0x000ea20000300800 */
[----:B------:R-:W-:Y:S01]  /*ddd0*/  FMUL.FTZ R201, R201, c[0x0][0x2d0] ;  /* 0x0000b400c9c97a20 */ /* 0x000fe20000410000 */
[----:B------:R-:W-:Y:S01]  /*dde0*/  WARPSYNC 0xffffffff ;  /* 0xffffffff00007948 */ /* 0x000fe20003800000 */
[--C-:B------:R-:W-:Y:S02]  /*ddf0*/  FFMA.FTZ R204, R204, c[0x0][0x2d0], -R217.reuse ;  /* 0x0000b400cccc7a23 */ /* 0x100fe400000108d9 */
[--C-:B------:R-:W-:Y:S02]  /*de00*/  FFMA.FTZ R213, R213, c[0x0][0x2d0], -R217.reuse ;  /* 0x0000b400d5d57a23 */ /* 0x100fe400000108d9 */
[----:B------:R-:W4:Y:S01]  /*de10*/  MUFU.EX2 R201, R201 ;  /* 0x000000c900c97308 */ /* 0x000f220000000800 */
[----:B-1----:R-:W-:Y:S02]  /*de20*/  FADD.FTZ R4, -R2, R200 ;  /* 0x000000c802047221 */ /* 0x002fe40000010100 */
[----:B------:R-:W-:Y:S02]  /*de30*/  FMUL.FTZ R209, R0, c[0x0][0x2d0] ;  /* 0x0000b40000d17a20 */ /* 0x000fe40000410000 */
[----:B------:R-:W-:Y:S02]  /*de40*/  FMUL.FTZ R4, R4, c[0x0][0x2d0] ;  /* 0x0000b40004047a20 */ /* 0x000fe40000410000 */
[----:B------:R-:W-:Y:S02]  /*de50*/  FFMA.FTZ R65, R33, c[0x0][0x2d0], -R217 ;  /* 0x0000b40021417a23 */ /* 0x000fe400000108d9 */
[--C-:B------:R-:W-:Y:S01]  /*de60*/  FFMA.FTZ R33, R223, c[0x0][0x2d0], -R209.reuse ;  /* 0x0000b400df217a23 */ /* 0x100fe200000108d1 */
[----:B------:R-:W-:Y:S01]  /*de70*/  MUFU.EX2 R204, R204 ;  /* 0x000000cc00cc7308 */ /* 0x000fe20000000800 */
        /* <DEDUP_REMOVED lines=8> */
[----:B------:R-:W-:Y:S02]  /*df00*/  FFMA.FTZ R48, R48, c[0x0][0x2d0], -R217 ;  /* 0x0000b40030307a23 */ /* 0x000fe400000108d9 */
[--C-:B------:R-:W-:Y:S02]  /*df10*/  FFMA.FTZ R211, R39, c[0x0][0x2d0], -R209.reuse ;  /* 0x0000b40027d37a23 */ /* 0x100fe400000108d1 */
[----:B------:R-:W-:Y:S01]  /*df20*/  FFMA.FTZ R231, R11, c[0x0][0x2d0], -R209 ;  /* 0x0000b4000be77a23 */ /* 0x000fe200000108d1 */
[----:B------:R1:W5:Y:S01]  /*df30*/  MUFU.EX2 R199, R4 ;  /* 0x0000000400c77308 */ /* 0x0003620000000800 */
[----:B------:R-:W-:Y:S01]  /*df40*/  MOV R39, R48 ;  /* 0x0000003000277202 */ /* 0x000fe20000000f00 */
[----:B------:R-:W-:Y:S02]  /*df50*/  FFMA.FTZ R60, R34, c[0x0][0x2d0], -R217 ;  /* 0x0000b400223c7a23 */ /* 0x000fe400000108d9 */
[----:B------:R-:W-:Y:S02]  /*df60*/  FFMA.FTZ R34, R222, c[0x0][0x2d0], -R209 ;  /* 0x0000b400de227a23 */ /* 0x000fe400000108d1 */
[--C-:B------:R-:W-:Y:S02]  /*df70*/  FFMA.FTZ R47, R47, c[0x0][0x2d0], -R217.reuse ;  /* 0x0000b4002f2f7a23 */ /* 0x100fe400000108d9 */
[--C-:B------:R-:W-:Y:S02]  /*df80*/  FFMA.FTZ R224, R49, c[0x0][0x2d0], -R217.reuse ;  /* 0x0000b40031e07a23 */ /* 0x100fe400000108d9 */
[----:B------:R-:W-:Y:S01]  /*df90*/  MUFU.EX2 R9, R9 ;  /* 0x0000000900097308 */ /* 0x000fe20000000800 */
[--C-:B------:R-:W-:Y:S02]  /*dfa0*/  FFMA.FTZ R218, R54, c[0x0][0x2d0], -R217.reuse ;  /* 0x0000b40036da7a23 */ /* 0x100fe400000108d9 */
[--C-:B------:R-:W-:Y:S02]  /*dfb0*/  FFMA.FTZ R220, R220, c[0x0][0x2d0], -R217.reuse ;  /* 0x0000b400dcdc7a23 */ /* 0x100fe400000108d9 */
[----:B------:R-:W-:Y:S02]  /*dfc0*/  FFMA.FTZ R217, R53, c[0x0][0x2d0], -R217 ;  /* 0x0000b40035d97a23 */ /* 0x000fe400000108d9 */
[--C-:B------:R-:W-:Y:S02]  /*dfd0*/  FFMA.FTZ R53, R25, c[0x0][0x2d0], -R209.reuse ;  /* 0x0000b40019357a23 */ /* 0x100fe400000108d1 */
[--C-:B------:R-:W-:Y:S01]  /*dfe0*/  FFMA.FTZ R210, R43, c[0x0][0x2d0], -R209.reuse ;  /* 0x0000b4002bd27a23 */ /* 0x100fe200000108d1 */
[----:B------:R-:W-:Y:S01]  /*dff0*/  MUFU.EX2 R223, R223 ;  /* 0x000000df00df7308 */ /* 0x000fe20000000800 */
[--C-:B------:R-:W-:Y:S02]  /*e000*/  FFMA.FTZ R226, R226, c[0x0][0x2d0], -R209.reuse ;  /* 0x0000b400e2e27a23 */ /* 0x100fe400000108d1 */
[--C-:B-1----:R-:W-:Y:S02]  /*e010*/  FFMA.FTZ R4, R212, c[0x0][0x2d0], -R209.reuse ;  /* 0x0000b400d4047a23 */ /* 0x102fe400000108d1 */
[----:B------:R-:W-:Y:S05]  /*e020*/  FFMA.FTZ R212, R40, c[0x0][0x2d0], -R209 ;  /* 0x0000b40028d47a23 */ /* 0x000fea00000108d1 */
[----:B------:R1:W-:Y:S10]  /*e030*/  MUFU.EX2 R20, R4 ;  /* 0x0000000400147308 */ /* 0x0003f40000000800 */
[----:B------:R-:W-:Y:S10]  /*e040*/  MUFU.EX2 R226, R226 ;  /* 0x000000e200e27308 */ /* 0x000ff40000000800 */
[----:B------:R-:W-:Y:S01]  /*e050*/  MUFU.EX2 R231, R231 ;  /* 0x000000e700e77308 */ /* 0x000fe20000000800 */
[----:B-1----:R-:W-:Y:S04]  /*e060*/  FADD.FTZ R4, -R196, R198 ;  /* 0x000000c6c4047221 */ /* 0x002fe80000010100 */
[----:B------:R-:W-:Y:S05]  /*e070*/  FMUL.FTZ R4, R4, c[0x0][0x2d0] ;  /* 0x0000b40004047a20 */ /* 0x000fea0000410000 */
[----:B------:R-:W-:Y:S10]  /*e080*/  MUFU.EX2 R212, R212 ;  /* 0x000000d400d47308 */ /* 0x000ff40000000800 */
[----:B------:R-:W1:Y:S01]  /*e090*/  MUFU.EX2 R4, R4 ;  /* 0x0000000400047308 */ /* 0x000e620000000800 */
[C---:B----4-:R-:W-:Y:S02]  /*e0a0*/  FMUL.FTZ R68, R201.reuse, R68 ;  /* 0x00000044c9447220 */ /* 0x050fe40000410000 */
[----:B------:R-:W-:Y:S02]  /*e0b0*/  FMUL.FTZ R69, R201, R69 ;  /* 0x00000045c9457220 */ /* 0x000fe40000410000 */
[C---:B-----5:R-:W-:Y:S02]  /*e0c0*/  FMUL.FTZ R70, R199.reuse, R70 ;  /* 0x00000046c7467220 */ /* 0x060fe40000410000 */
        /* <DEDUP_REMOVED lines=9> */
[C---:B-1----:R-:W-:Y:S02]  /*e160*/  FMUL.FTZ R74, R4.reuse, R74 ;  /* 0x0000004a044a7220 */ /* 0x042fe40000410000 */
        /* <DEDUP_REMOVED lines=36> */
[----:B---3--:R-:W-:Y:S01]  /*e3b0*/  FFMA.FTZ R8, R201, R5, R204 ;  /* 0x00000005c9087223 */ /* 0x008fe200000100cc */
[C---:B------:R-:W-:Y:S03]  /*e3c0*/  F2FP.PACK_AB R204, R213.reuse, R204 ;  /* 0x000000ccd5cc723e */ /* 0x040fe600000000ff */
[----:B------:R-:W-:Y:S02]  /*e3d0*/  FADD.FTZ R8, R213, R8 ;  /* 0x00000008d5087221 */ /* 0x000fe40000010000 */
[----:B------:R-:W-:Y:S02]  /*e3e0*/  FMUL.FTZ R213, R2, c[0x0][0x2d0] ;  /* 0x0000b40002d57a20 */ /* 0x000fe40000410000 */
[----:B------:R-:W-:Y:S02]  /*e3f0*/  FADD.FTZ R8, R9, R8 ;  /* 0x0000000809087221 */ /* 0x000fe40000010000 */
[--C-:B------:R-:W-:Y:S02]  /*e400*/  FFMA.FTZ R205, R205, c[0x0][0x2d0], -R213.reuse ;  /* 0x0000b400cdcd7a23 */ /* 0x100fe400000108d5 */
[--C-:B------:R-:W-:Y:S02]  /*e410*/  FFMA.FTZ R5, R214, c[0x0][0x2d0], -R213.reuse ;  /* 0x0000b400d6057a23 */ /* 0x100fe400000108d5 */
[----:B------:R-:W-:Y:S02]  /*e420*/  FFMA.FTZ R56, R21, c[0x0][0x2d0], -R213 ;  /* 0x0000b40015387a23 */ /* 0x000fe400000108d5 */
[----:B------:R-:W2:Y:S01]  /*e430*/  MUFU.EX2 R205, R205 ;  /* 0x000000cd00cd7308 */ /* 0x000ea20000000800 */
[----:B------:R-:W-:Y:S02]  /*e440*/  FFMA.FTZ R21, R225, c[0x0][0x2d0], -R209 ;  /* 0x0000b400e1157a23 */ /* 0x000fe400000108d1 */
[--C-:B------:R-:W-:Y:S02]  /*e450*/  FFMA.FTZ R50, R22, c[0x0][0x2d0], -R213.reuse ;  /* 0x0000b40016327a23 */ /* 0x100fe400000108d5 */
[--C-:B------:R-:W-:Y:S02]  /*e460*/  FFMA.FTZ R66, R30, c[0x0][0x2d0], -R213.reuse ;  /* 0x0000b4001e427a23 */ /* 0x100fe400000108d5 */
[----:B------:R-:W-:Y:S02]  /*e470*/  FMUL.FTZ R30, R4, R178 ;  /* 0x000000b2041e7220 */ /* 0x000fe40000410000 */
[--C-:B------:R-:W-:Y:S01]  /*e480*/  FFMA.FTZ R7, R215, c[0x0][0x2d0], -R213.reuse ;  /* 0x0000b400d7077a23 */ /* 0x100fe200000108d5 */
[----:B------:R-:W1:Y:S01]  /*e490*/  MUFU.EX2 R5, R5 ;  /* 0x0000000500057308 */ /* 0x000e620000000800 */
[--C-:B------:R-:W-:Y:S02]  /*e4a0*/  FFMA.FTZ R6, R216, c[0x0][0x2d0], -R213.reuse ;  /* 0x0000b400d8067a23 */ /* 0x100fe400000108d5 */
[--C-:B------:R-:W-:Y:S02]  /*e4b0*/  FFMA.FTZ R54, R41, c[0x0][0x2d0], -R213.reuse ;  /* 0x0000b40029367a23 */ /* 0x100fe400000108d5 */
[--C-:B------:R-:W-:Y:S02]  /*e4c0*/  FFMA.FTZ R67, R31, c[0x0][0x2d0], -R213.reuse ;  /* 0x0000b4001f437a23 */ /* 0x100fe400000108d5 */
[--C-:B------:R-:W-:Y:S02]  /*e4d0*/  FFMA.FTZ R214, R52, c[0x0][0x2d0], -R213.reuse ;  /* 0x0000b40034d67a23 */ /* 0x100fe400000108d5 */
[--C-:B------:R-:W-:Y:S01]  /*e4e0*/  FFMA.FTZ R62, R29, c[0x0][0x2d0], -R213.reuse ;  /* 0x0000b4001d3e7a23 */ /* 0x100fe200000108d5 */
[----:B------:R-:W3:Y:S01]  /*e4f0*/  MUFU.EX2 R22, R55 ;  /* 0x0000003700167308 */ /* 0x000ee20000000800 */
[--C-:B------:R-:W-:Y:S02]  /*e500*/  FFMA.FTZ R59, R28, c[0x0][0x2d0], -R213.reuse ;  /* 0x0000b4001c3b7a23 */ /* 0x100fe400000108d5 */
[----:B------:R-:W-:Y:S02]  /*e510*/  FFMA.FTZ R63, R42, c[0x0][0x2d0], -R213 ;  /* 0x0000b4002a3f7a23 */ /* 0x000fe400000108d5 */
[----:B--2---:R-:W-:Y:S02]  /*e520*/  FFMA.FTZ R32, R199, R58, R205 ;  /* 0x0000003ac7207223 */ /* 0x004fe400000100cd */
[----:B------:R-:W-:Y:S02]  /*e530*/  FMUL.FTZ R31, R4, R179 ;  /* 0x000000b3041f7220 */ /* 0x000fe40000410000 */
[--C-:B------:R-:W-:Y:S01]  /*e540*/  FFMA.FTZ R216, R45, c[0x0][0x2d0], -R213.reuse ;  /* 0x0000b4002dd87a23 */ /* 0x100fe200000108d5 */
[----:B------:R-:W-:Y:S01]  /*e550*/  MUFU.EX2 R21, R21 ;  /* 0x0000001500157308 */ /* 0x000fe20000000800 */
[--C-:B------:R-:W-:Y:S02]  /*e560*/  FFMA.FTZ R215, R44, c[0x0][0x2d0], -R213.reuse ;  /* 0x0000b4002cd77a23 */ /* 0x100fe400000108d5 */
[----:B------:R-:W-:Y:S01]  /*e570*/  FFMA.FTZ R213, R51, c[0x0][0x2d0], -R213 ;  /* 0x0000b40033d57a23 */ /* 0x000fe200000108d5 */
[C---:B-1----:R-:W-:Y:S01]  /*e580*/  F2FP.PACK_AB R205, R5.reuse, R205 ;  /* 0x000000cd05cd723e */ /* 0x042fe200000000ff */
[----:B------:R-:W-:Y:S02]  /*e590*/  FADD.FTZ R32, R5, R32 ;  /* 0x0000002005207221 */ /* 0x000fe40000010000 */
[----:B------:R-:W-:Y:S02]  /*e5a0*/  FADD.FTZ R5, -R0, R197 ;  /* 0x000000c500057221 */ /* 0x000fe40000010100 */
[----:B------:R-:W-:Y:S01]  /*e5b0*/  FMUL.FTZ R197, R196, c[0x0][0x2d0] ;  /* 0x0000b400c4c57a20 */ /* 0x000fe20000410000 */
[----:B------:R-:W-:Y:S01]  /*e5c0*/  MUFU.EX2 R213, R213 ;  /* 0x000000d500d57308 */ /* 0x000fe20000000800 */
[----:B------:R-:W-:Y:S02]  /*e5d0*/  FMUL.FTZ R5, R5, c[0x0][0x2d0] ;  /* 0x0000b40005057a20 */ /* 0x000fe40000410000 */
[--C-:B------:R-:W-:Y:S01]  /*e5e0*/  FFMA.FTZ R229, R23, c[0x0][0x2d0], -R197.reuse ;  /* 0x0000b40017e57a23 */ /* 0x100fe200000108c5 */
[----:B------:R-:W-:Y:S01]  /*e5f0*/  MOV R23, R57 ;  /* 0x0000003900177202 */ /* 0x000fe20000000f00 */
[----:B---3--:R-:W-:Y:S01]  /*e600*/  FADD.FTZ R222, R22, R8 ;  /* 0x0000000816de7221 */ /* 0x008fe20000010000 */
[----:B------:R-:W-:Y:S01]  /*e610*/  MOV R55, R47 ;  /* 0x0000002f00377202 */ /* 0x000fe20000000f00 */
[--C-:B------:R-:W-:Y:S01]  /*e620*/  FFMA.FTZ R11, R206, c[0x0][0x2d0], -R197.reuse ;  /* 0x0000b400ce0b7a23 */ /* 0x100fe200000108c5 */
[----:B------:R-:W-:Y:S01]  /*e630*/  F2FP.PACK_AB R206, R22, R9 ;  /* 0x0000000916ce723e */ /* 0x000fe200000000ff */
[--C-:B------:R-:W-:Y:S01]  /*e640*/  FFMA.FTZ R48, R14, c[0x0][0x2d0], -R197.reuse ;  /* 0x0000b4000e307a23 */ /* 0x100fe200000108c5 */
[----:B------:R-:W1:Y:S01]  /*e650*/  MUFU.EX2 R5, R5 ;  /* 0x0000000500057308 */ /* 0x000e620000000800 */
[----:B------:R-:W-:Y:S01]  /*e660*/  MOV R178, R23 ;  /* 0x0000001700b27202 */ /* 0x000fe20000000f00 */
[----:B------:R-:W-:Y:S02]  /*e670*/  FMUL.FTZ R14, R4, R170 ;  /* 0x000000aa040e7220 */ /* 0x000fe40000410000 */
[--C-:B------:R-:W-:Y:S02]  /*e680*/  FFMA.FTZ R16, R16, c[0x0][0x2d0], -R197.reuse ;  /* 0x0000b40010107a23 */ /* 0x100fe400000108c5 */
[----:B------:R-:W-:Y:S02]  /*e690*/  FFMA.FTZ R207, R207, c[0x0][0x2d0], -R197 ;  /* 0x0000b400cfcf7a23 */ /* 0x000fe400000108c5 */
[--C-:B------:R-:W-:Y:S01]  /*e6a0*/  FFMA.FTZ R51, R27, c[0x0][0x2d0], -R209.reuse ;  /* 0x0000b4001b337a23 */ /* 0x100fe200000108d1 */
[----:B------:R-:W-:Y:S01]  /*e6b0*/  MOV R179, R16 ;  /* 0x0000001000b37202 */ /* 0x000fe20000000f00 */
[----:B------:R-:W-:Y:S01]  /*e6c0*/  FMUL.FTZ R27, R4, R175 ;  /* 0x000000af041b7220 */ /* 0x000fe20000410000 */
[----:B------:R-:W-:Y:S01]  /*e6d0*/  MUFU.EX2 R16, R7 ;  /* 0x0000000700107308 */ /* 0x000fe20000000800 */
[--C-:B------:R-:W-:Y:S02]  /*e6e0*/  FFMA.FTZ R58, R18, c[0x0][0x2d0], -R209.reuse ;  /* 0x0000b400123a7a23 */ /* 0x100fe400000108d1 */
[----:B------:R-:W-:Y:S02]  /*e6f0*/  FFMA.FTZ R47, R19, c[0x0][0x2d0], -R209 ;  /* 0x0000b400132f7a23 */ /* 0x000fe400000108d1 */
[--C-:B------:R-:W-:Y:S02]  /*e700*/  FFMA.FTZ R19, R12, c[0x0][0x2d0], -R197.reuse ;  /* 0x0000b4000c137a23 */ /* 0x100fe400000108c5 */
[--C-:B------:R-:W-:Y:S02]  /*e710*/  FFMA.FTZ R18, R13, c[0x0][0x2d0], -R197.reuse ;  /* 0x0000b4000d127a23 */ /* 0x100fe400000108c5 */
[--C-:B------:R-:W-:Y:S01]  /*e720*/  FFMA.FTZ R49, R15, c[0x0][0x2d0], -R197.reuse ;  /* 0x0000b4000f317a23 */ /* 0x100fe200000108c5 */
[----:B------:R-:W-:Y:S01]  /*e730*/  MUFU.EX2 R175, R207 ;  /* 0x000000cf00af7308 */ /* 0x000fe20000000800 */
[----:B------:R-:W-:Y:S02]  /*e740*/  FFMA.FTZ R230, R24, c[0x0][0x2d0], -R197 ;  /* 0x0000b40018e67a23 */ /* 0x000fe400000108c5 */
[C---:B-1----:R-:W-:Y:S01]  /*e750*/  FFMA.FTZ R203, R5.reuse, R203, R20 ;  /* 0x000000cb05cb7223 */ /* 0x042fe20000010014 */
[----:B------:R-:W-:Y:S01]  /*e760*/  MOV R183, R49 ;  /* 0x0000003100b77202 */ /* 0x000fe20000000f00 */
[----:B------:R-:W-:Y:S01]  /*e770*/  FMUL.FTZ R8, R5, R164 ;  /* 0x000000a405087220 */ /* 0x000fe20000410000 */
[C---:B------:R-:W-:Y:S01]  /*e780*/  F2FP.PACK_AB R164, R21.reuse, R20 ;  /* 0x0000001415a4723e */ /* 0x040fe200000000ff */
[----:B------:R-:W-:Y:S01]  /*e790*/  FADD.FTZ R170, R21, R203 ;  /* 0x000000cb15aa7221 */ /* 0x000fe20000010000 */
[----:B------:R-:W-:Y:S01]  /*e7a0*/  MOV R203, R65 ;  /* 0x0000004100cb7202 */ /* 0x000fe20000000f00 */
[----:B------:R-:W1:Y:S01]  /*e7b0*/  LDSM.16.MT88.4 R20, [R239] ;  /* 0x00000000ef14783b */ /* 0x000e620000004200 */
[C---:B------:R-:W-:Y:S01]  /*e7c0*/  FMUL.FTZ R9, R5.reuse, R165 ;  /* 0x000000a505097220 */ /* 0x040fe20000410000 */
[----:B------:R-:W-:Y:S01]  /*e7d0*/  MUFU.EX2 R230, R230 ;  /* 0x000000e600e67308 */ /* 0x000fe20000000800 */
[C---:B------:R-:W-:Y:S02]  /*e7e0*/  FMUL.FTZ R25, R5.reuse, R173 ;  /* 0x000000ad05197220 */ /* 0x040fe40000410000 */
[C---:B------:R-:W-:Y:S02]  /*e7f0*/  FMUL.FTZ R12, R5.reuse, R168 ;  /* 0x000000a8050c7220 */ /* 0x040fe40000410000 */
[C---:B------:R-:W-:Y:S02]  /*e800*/  FMUL.FTZ R13, R5.reuse, R169 ;  /* 0x000000a9050d7220 */ /* 0x040fe40000410000 */
[----:B------:R-:W-:Y:S02]  /*e810*/  FMUL.FTZ R24, R5, R172 ;  /* 0x000000ac05187220 */ /* 0x000fe40000410000 */
[----:B------:R-:W-:Y:S01]  /*e820*/  FMUL.FTZ R15, R4, R171 ;  /* 0x000000ab040f7220 */ /* 0x000fe20000410000 */
[----:B------:R-:W-:Y:S01]  /*e830*/  MUFU.EX2 R165, R11 ;  /* 0x0000000b00a57308 */ /* 0x000fe20000000800 */
[----:B------:R-:W-:Y:S01]  /*e840*/  FFMA.FTZ R208, R36, c[0x0][0x2d0], -R197 ;  /* 0x0000b40024d07a23 */ /* 0x000fe200000108c5 */
[----:B------:R-:W-:Y:S01]  /*e850*/  MOV R36, R56 ;  /* 0x0000003800247202 */ /* 0x000fe20000000f00 */
[--C-:B------:R-:W-:Y:S02]  /*e860*/  FFMA.FTZ R52, R26, c[0x0][0x2d0], -R209.reuse ;  /* 0x0000b4001a347a23 */ /* 0x100fe400000108d1 */
[----:B------:R-:W-:Y:S02]  /*e870*/  FFMA.FTZ R209, R46, c[0x0][0x2d0], -R209 ;  /* 0x0000b4002ed17a23 */ /* 0x000fe400000108d1 */
[--C-:B------:R-:W-:Y:S01]  /*e880*/  FFMA.FTZ R225, R17, c[0x0][0x2d0], -R197.reuse ;  /* 0x0000b40011e17a23 */ /* 0x100fe200000108c5 */
[----:B------:R-:W-:Y:S01]  /*e890*/  MOV R17, R60 ;  /* 0x0000003c00117202 */ /* 0x000fe20000000f00 */
[----:B------:R-:W-:Y:S01]  /*e8a0*/  FFMA.FTZ R228, R10, c[0x0][0x2d0], -R197 ;  /* 0x0000b4000ae47a23 */ /* 0x000fe200000108c5 */
[----:B------:R-:W2:Y:S01]  /*e8b0*/  MUFU.EX2 R173, R6 ;  /* 0x0000000600ad7308 */ /* 0x000ea20000000800 */
        /* <DEDUP_REMOVED lines=17> */
[----:B------:R-:W-:Y:S01]  /*e9d0*/  LDSM.16.MT88.4 R52, [R237] ;  /* 0x00000000ed34783b */ /* 0x000fe20000004200 */
[C---:B------:R-:W-:Y:S01]  /*e9e0*/  FMUL.FTZ R76, R5.reuse, R76 ;  /* 0x0000004c054c7220 */ /* 0x040fe20000410000 */
[----:B------:R-:W3:Y:S01]  /*e9f0*/  MUFU.EX2 R169, R33 ;  /* 0x0000002100a97308 */ /* 0x000ee20000000800 */
[C---:B------:R-:W-:Y:S02]  /*ea00*/  FMUL.FTZ R77, R5.reuse, R77 ;  /* 0x0000004d054d7220 */ /* 0x040fe40000410000 */
[----:B------:R-:W-:Y:S01]  /*ea10*/  FMUL.FTZ R88, R5, R88 ;  /* 0x0000005805587220 */ /* 0x000fe20000410000 */
[----:B--2---:R-:W-:Y:S01]  /*ea20*/  F2FP.PACK_AB R207, R173, R16 ;  /* 0x00000010adcf723e */ /* 0x004fe200000000ff */
        /* <DEDUP_REMOVED lines=21> */
[----:B------:R-:W-:Y:S02]  /*eb80*/  FMUL.FTZ R125, R5, R125 ;  /* 0x0000007d057d7220 */ /* 0x000fe40000410000 */
[C---:B------:R-:W-:Y:S01]  /*eb90*/  FMUL.FTZ R10, R4.reuse, R166 ;  /* 0x000000a6040a7220 */ /* 0x040fe20000410000 */
[----:B---3--:R-:W-:Y:S01]  /*eba0*/  F2FP.PACK_AB R166, R169, R172 ;  /* 0x000000aca9a6723e */ /* 0x008fe200000000ff */
[C---:B------:R-:W-:Y:S02]  /*ebb0*/  FMUL.FTZ R11, R4.reuse, R167 ;  /* 0x000000a7040b7220 */ /* 0x040fe40000410000 */
        /* <DEDUP_REMOVED lines=14> */
[----:B------:R-:W-:Y:S01]  /*eca0*/  FFMA.FTZ R202, R4, R202, R165 ;  /* 0x000000ca04ca7223 */ /* 0x000fe200000100a5 */
[----:B------:R-:W-:Y:S01]  /*ecb0*/  F2FP.PACK_AB R165, R175, R165 ;  /* 0x000000a5afa5723e */ /* 0x000fe200000000ff */
[C---:B------:R-:W-:Y:S01]  /*ecc0*/  FMUL.FTZ R4, R201.reuse, R160 ;  /* 0x000000a0c9047220 */ /* 0x040fe20000410000 */
[----:B--2---:R-:W-:Y:S01]  /*ecd0*/  F2FP.PACK_AB R167, R168, R171 ;  /* 0x000000aba8a7723e */ /* 0x004fe200000000ff */
[----:B------:R-:W-:Y:S01]  /*ece0*/  FMUL.FTZ R5, R201, R161 ;  /* 0x000000a1c9057220 */ /* 0x000fe20000410000 */
[----:B------:R-:W-:Y:S01]  /*ecf0*/  MOV R160, R64 ;  /* 0x0000004000a07202 */ /* 0x000fe20000000f00 */
[C---:B------:R-:W-:Y:S01]  /*ed00*/  FMUL.FTZ R6, R199.reuse, R162 ;  /* 0x000000a2c7067220 */ /* 0x040fe20000410000 */
[----:B------:R-:W-:Y:S01]  /*ed10*/  MUFU.EX2 R161, R194 ;  /* 0x000000c200a17308 */ /* 0x000fe20000000800 */
[----:B------:R-:W-:Y:S02]  /*ed20*/  FMUL.FTZ R7, R199, R163 ;  /* 0x000000a3c7077220 */ /* 0x000fe40000410000 */
[--C-:B------:R-:W-:Y:S02]  /*ed30*/  FFMA.FTZ R198, R38, c[0x0][0x2d0], -R197.reuse ;  /* 0x0000b40026c67a23 */ /* 0x100fe400000108c5 */
[--C-:B------:R-:W-:Y:S02]  /*ed40*/  FFMA.FTZ R227, R227, c[0x0][0x2d0], -R197.reuse ;  /* 0x0000b400e3e37a23 */ /* 0x100fe400000108c5 */
[--C-:B------:R-:W-:Y:S01]  /*ed50*/  FFMA.FTZ R200, R35, c[0x0][0x2d0], -R197.reuse ;  /* 0x0000b40023c87a23 */ /* 0x100fe200000108c5 */
[-C--:B-1----:R-:W-:Y:S02]  /*ed60*/  HMMA.16816.F32 R4, R204, R20.reuse, R4 ;  /* 0x00000014cc04723c */ /* 0x082fe40000001804 */
[----:B------:R-:W-:Y:S03]  /*ed70*/  MUFU.EX2 R163, R183 ;  /* 0x000000b700a37308 */ /* 0x000fe60000000800 */
[----:B------:R-:W-:Y:S02]  /*ed80*/  FFMA.FTZ R197, R37, c[0x0][0x2d0], -R197 ;  /* 0x0000b40025c57a23 */ /* 0x000fe400000108c5 */
[----:B------:R-:W1:Y:S01]  /*ed90*/  LDSM.16.MT88.4 R36, [R238] ;  /* 0x00000000ee24783b */ /* 0x000e620000004200 */
[C---:B------:R-:W-:Y:S04]  /*eda0*/  HMMA.16816.F32 R8, R164.reuse, R20, R8 ;  /* 0x00000014a408723c */ /* 0x040fe80000001808 */
[----:B------:R-:W-:Y:S01]  /*edb0*/  FMUL.FTZ R19, R199, R159 ;  /* 0x0000009fc7137220 */ /* 0x000fe20000410000 */
[----:B------:R-:W-:Y:S01]  /*edc0*/  MUFU.EX2 R162, R182 ;  /* 0x000000b600a27308 */ /* 0x000fe20000000800 */
[C---:B------:R-:W-:Y:S02]  /*edd0*/  FMUL.FTZ R33, R201.reuse, R149 ;  /* 0x00000095c9217220 */ /* 0x040fe40000410000 */
[-C--:B------:R-:W-:Y:S04]  /*ede0*/  HMMA.16816.F32 R12, R164, R22.reuse, R12 ;  /* 0x00000016a40c723c */ /* 0x080fe8000000180c */
[----:B------:R-:W-:Y:S02]  /*edf0*/  FADD.FTZ R174, R16, R32 ;  /* 0x0000002010ae7221 */ /* 0x000fe40000010000 */
[C---:B------:R-:W-:Y:S01]  /*ee00*/  FMUL.FTZ R16, R201.reuse, R156 ;  /* 0x0000009cc9107220 */ /* 0x040fe20000410000 */
[----:B------:R-:W-:Y:S01]  /*ee10*/  MUFU.EX2 R177, R177 ;  /* 0x000000b100b17308 */ /* 0x000fe20000000800 */
[----:B------:R-:W-:Y:S04]  /*ee20*/  FMUL.FTZ R17, R201, R157 ;  /* 0x0000009dc9117220 */ /* 0x000fe80000410000 */
[----:B------:R-:W-:Y:S02]  /*ee30*/  FMUL.FTZ R18, R199, R158 ;  /* 0x0000009ec7127220 */ /* 0x000fe40000410000 */
[----:B------:R-:W-:Y:S02]  /*ee40*/  FMUL.FTZ R32, R201, R148 ;  /* 0x00000094c9207220 */ /* 0x000fe40000410000 */
[C---:B------:R-:W-:Y:S01]  /*ee50*/  FMUL.FTZ R34, R199.reuse, R150 ;  /* 0x00000096c7227220 */ /* 0x040fe20000410000 */
[----:B------:R-:W-:Y:S01]  /*ee60*/  MUFU.EX2 R156, R178 ;  /* 0x000000b2009c7308 */ /* 0x000fe20000000800 */
[----:B------:R-:W-:Y:S01]  /*ee70*/  FMUL.FTZ R35, R199, R151 ;  /* 0x00000097c7237220 */ /* 0x000fe20000410000 */
[C---:B------:R-:W-:Y:S01]  /*ee80*/  HMMA.16816.F32 R16, R204.reuse, R22, R16 ;  /* 0x00000016cc10723c */ /* 0x040fe20000001810 */
[----:B------:R-:W-:Y:S03]  /*ee90*/  LDSM.16.MT88.4 R148, [R237+0x800] ;  /* 0x00080000ed94783b */ /* 0x000fe60000004200 */
[C---:B------:R-:W-:Y:S02]  /*eea0*/  FMUL.FTZ R20, R201.reuse, R152 ;  /* 0x00000098c9147220 */ /* 0x040fe40000410000 */
[----:B------:R-:W-:Y:S02]  /*eeb0*/  FMUL.FTZ R21, R201, R153 ;  /* 0x00000099c9157220 */ /* 0x000fe40000410000 */
[C---:B------:R-:W-:Y:S01]  /*eec0*/  FMUL.FTZ R23, R199.reuse, R155 ;  /* 0x0000009bc7177220 */ /* 0x040fe20000410000 */
[----:B------:R-:W2:Y:S03]  /*eed0*/  MUFU.EX2 R152, R195 ;  /* 0x000000c300987308 */ /* 0x000ea60000000800 */
[----:B------:R-:W-:Y:S02]  /*eee0*/  FMUL.FTZ R22, R199, R154 ;  /* 0x0000009ac7167220 */ /* 0x000fe40000410000 */
[C---:B------:R-:W-:Y:S02]  /*eef0*/  FMUL.FTZ R48, R201.reuse, R140 ;  /* 0x0000008cc9307220 */ /* 0x040fe40000410000 */
[----:B------:R-:W-:Y:S02]  /*ef00*/  FMUL.FTZ R49, R201, R141 ;  /* 0x0000008dc9317220 */ /* 0x000fe40000410000 */
[C---:B------:R-:W-:Y:S01]  /*ef10*/  FMUL.FTZ R50, R199.reuse, R142 ;  /* 0x0000008ec7327220 */ /* 0x040fe20000410000 */
[-C--:B-1----:R-:W-:Y:S01]  /*ef20*/  HMMA.16816.F32 R20, R204, R36.reuse, R20 ;  /* 0x00000024cc14723c */ /* 0x082fe20000001814 */
[----:B------:R-:W-:Y:S02]  /*ef30*/  MUFU.EX2 R153, R187 ;  /* 0x000000bb00997308 */ /* 0x000fe40000000800 */
[----:B------:R-:W-:Y:S02]  /*ef40*/  FMUL.FTZ R51, R199, R143 ;  /* 0x0000008fc7337220 */ /* 0x000fe40000410000 */
[----:B------:R-:W1:Y:S01]  /*ef50*/  LDSM.16.MT88.4 R140, [R236] ;  /* 0x00000000ec8c783b */ /* 0x000e620000004200 */
[C---:B------:R-:W-:Y:S02]  /*ef60*/  FMUL.FTZ R64, R201.reuse, R132 ;  /* 0x00000084c9407220 */ /* 0x040fe40000410000 */
[C---:B------:R-:W-:Y:S03]  /*ef70*/  HMMA.16816.F32 R24, R164.reuse, R36, R24 ;  /* 0x00000024a418723c */ /* 0x040fe60000001818 */
[----:B------:R-:W-:Y:S01]  /*ef80*/  MUFU.EX2 R158, R193 ;  /* 0x000000c1009e7308 */ /* 0x000fe20000000800 */
[----:B------:R-:W-:Y:S02]  /*ef90*/  FMUL.FTZ R65, R201, R133 ;  /* 0x00000085c9417220 */ /* 0x000fe40000410000 */
[----:B------:R-:W-:Y:S02]  /*efa0*/  FMUL.FTZ R66, R199, R134 ;  /* 0x00000086c7427220 */ /* 0x000fe40000410000 */
[-C--:B------:R-:W-:Y:S04]  /*efb0*/  HMMA.16816.F32 R28, R164, R38.reuse, R28 ;  /* 0x00000026a41c723c */ /* 0x080fe8000000181c */
[C---:B------:R-:W-:Y:S01]  /*efc0*/  FMUL.FTZ R36, R201.reuse, R144 ;  /* 0x00000090c9247220 */ /* 0x040fe20000410000 */
[----:B------:R-:W-:Y:S01]  /*efd0*/  MUFU.EX2 R155, R192 ;  /* 0x000000c0009b7308 */ /* 0x000fe20000000800 */
[----:B------:R-:W-:Y:S02]  /*efe0*/  FMUL.FTZ R37, R201, R145 ;  /* 0x00000091c9257220 */ /* 0x000fe40000410000 */
[C---:B------:R-:W-:Y:S04]  /*eff0*/  HMMA.16816.F32 R32, R204.reuse, R38, R32 ;  /* 0x00000026cc20723c */ /* 0x040fe80000001820 */
[C---:B------:R-:W-:Y:S02]  /*f000*/  FMUL.FTZ R67, R199.reuse, R135 ;  /* 0x00000087c7437220 */ /* 0x040fe40000410000 */
[----:B------:R-:W3:Y:S01]  /*f010*/  LDSM.16.MT88.4 R132, [R239+0x2000] ;  /* 0x00200000ef84783b */ /* 0x000ee20000004200 */
[C---:B------:R-:W-:Y:S01]  /*f020*/  FMUL.FTZ R38, R199.reuse, R146 ;  /* 0x00000092c7267220 */ /* 0x040fe20000410000 */
[----:B------:R-:W-:Y:S01]  /*f030*/  MUFU.EX2 R157, R189 ;  /* 0x000000bd009d7308 */ /* 0x000fe20000000800 */
[----:B------:R-:W-:Y:S03]  /*f040*/  FMUL.FTZ R39, R199, R147 ;  /* 0x00000093c7277220 */ /* 0x000fe60000410000 */
[----:B------:R-:W-:Y:S02]  /*f050*/  FADD.FTZ R170, R172, R170 ;  /* 0x000000aaacaa7221 */ /* 0x000fe40000010000 */
[----:B------:R-:W-:Y:S01]  /*f060*/  LDSM.16.MT88.4 R144, [R238+0x800] ;  /* 0x00080000ee90783b */ /* 0x000fe20000004200 */
[----:B------:R-:W-:Y:S01]  /*f070*/  FADD.FTZ R174, R173, R174 ;  /* 0x000000aeadae7221 */ /* 0x000fe20000010000 */
[-C--:B------:R-:W-:Y:S02]  /*f080*/  HMMA.16816.F32 R36, R204, R52.reuse, R36 ;  /* 0x00000034cc24723c */ /* 0x080fe40000001824 */
[----:B------:R-:W-:Y:S01]  /*f090*/  MUFU.EX2 R172, R188 ;  /* 0x000000bc00ac7308 */ /* 0x000fe20000000800 */
[----:B--2---:R-:W-:Y:S02]  /*f0a0*/  FADD.FTZ R174, R152, R174 ;  /* 0x000000ae98ae7221 */ /* 0x004fe40000010000 */
[----:B------:R-:W-:Y:S03]  /*f0b0*/  FADD.FTZ R202, R175, R202 ;  /* 0x000000caafca7221 */ /* 0x000fe60000010000 */
[C---:B------:R-:W-:Y:S04]  /*f0c0*/  HMMA.16816.F32 R40, R164.reuse, R52, R40 ;  /* 0x00000034a428723c */ /* 0x040fe80000001828 */
[----:B------:R-:W-:Y:S01]  /*f0d0*/  MUFU.EX2 R175, R185 ;  /* 0x000000b900af7308 */ /* 0x000fe20000000800 */
[----:B------:R-:W-:Y:S02]  /*f0e0*/  FADD.FTZ R171, R171, R202 ;  /* 0x000000caabab7221 */ /* 0x000fe40000010000 */
[C---:B------:R-:W-:Y:S01]  /*f0f0*/  FMUL.FTZ R52, R201.reuse, R136 ;  /* 0x00000088c9347220 */ /* 0x040fe20000410000 */
[-C--:B------:R-:W-:Y:S04]  /*f100*/  HMMA.16816.F32 R44, R164, R54.reuse, R44 ;  /* 0x00000036a42c723c */ /* 0x080fe8000000182c */
[----:B------:R-:W-:Y:S02]  /*f110*/  FMUL.FTZ R53, R201, R137 ;  /* 0x00000089c9357220 */ /* 0x000fe40000410000 */
[----:B------:R-:W-:Y:S01]  /*f120*/  MUFU.EX2 R137, R203 ;  /* 0x000000cb00897308 */ /* 0x000fe20000000800 */
[----:B------:R-:W-:Y:S01]  /*f130*/  FADD.FTZ R171, R168, R171 ;  /* 0x000000aba8ab7221 */ /* 0x000fe20000010000 */
[C---:B------:R-:W-:Y:S04]  /*f140*/  HMMA.16816.F32 R48, R204.reuse, R54, R48 ;  /* 0x00000036cc30723c */ /* 0x040fe80000001830 */
[----:B------:R-:W-:Y:S03]  /*f150*/  FADD.FTZ R171, R163, R171 ;  /* 0x000000aba3ab7221 */ /* 0x000fe60000010000 */
[C---:B------:R-:W-:Y:S01]  /*f160*/  FMUL.FTZ R54, R199.reuse, R138 ;  /* 0x0000008ac7367220 */ /* 0x040fe20000410000 */
[----:B------:R-:W2:Y:S01]  /*f170*/  MUFU.EX2 R136, R160 ;  /* 0x000000a000887308 */ /* 0x000ea20000000800 */
[----:B------:R-:W-:Y:S07]  /*f180*/  FMUL.FTZ R55, R199, R139 ;  /* 0x0000008bc7377220 */ /* 0x000fee0000410000 */
[-C--:B-1----:R-:W-:Y:S02]  /*f190*/  HMMA.16816.F32 R52, R204, R140.reuse, R52 ;  /* 0x0000008ccc34723c */ /* 0x082fe40000001834 */
[----:B------:R-:W-:Y:S06]  /*f1a0*/  MUFU.EX2 R160, R186 ;  /* 0x000000ba00a07308 */ /* 0x000fec0000000800 */
[C---:B------:R-:W-:Y:S04]  /*f1b0*/  HMMA.16816.F32 R56, R164.reuse, R140, R56 ;  /* 0x0000008ca438723c */ /* 0x040fe80000001838 */
[----:B------:R-:W-:Y:S04]  /*f1c0*/  MUFU.EX2 R199, R184 ;  /* 0x000000b800c77308 */ /* 0x000fe80000000800 */
[-C--:B------:R-:W-:Y:S04]  /*f1d0*/  HMMA.16816.F32 R60, R164, R142.reuse, R60 ;  /* 0x0000008ea43c723c */ /* 0x080fe8000000183c */
[----:B--2---:R-:W-:Y:S02]  /*f1e0*/  FADD.FTZ R154, R136, R222 ;  /* 0x000000de889a7221 */ /* 0x004fe40000010000 */
[----:B------:R-:W-:Y:S02]  /*f1f0*/  MUFU.EX2 R178, R181 ;  /* 0x000000b500b27308 */ /* 0x000fe40000000800 */
[C---:B------:R-:W-:Y:S01]  /*f200*/  HMMA.16816.F32 R64, R204.reuse, R142, R64 ;  /* 0x0000008ecc40723c */ /* 0x040fe20000001840 */
[----:B------:R-:W-:Y:S07]  /*f210*/  LDSM.16.MT88.4 R140, [R239+0x800] ;  /* 0x00080000ef8c783b */ /* 0x000fee0000004200 */
[-C--:B---3--:R-:W-:Y:S01]  /*f220*/  HMMA.16816.F32 R68, R204, R132.reuse, R68 ;  /* 0x00000084cc44723c */ /* 0x088fe20000001844 */
[----:B------:R-:W-:Y:S07]  /*f230*/  MUFU.EX2 R202, R218 ;  /* 0x000000da00ca7308 */ /* 0x000fee0000000800 */
[C---:B------:R-:W-:Y:S03]  /*f240*/  HMMA.16816.F32 R72, R164.reuse, R132, R72 ;  /* 0x00000084a448723c */ /* 0x040fe60000001848 */
[----:B------:R-:W-:Y:S05]  /*f250*/  MUFU.EX2 R218, R210 ;  /* 0x000000d200da7308 */ /* 0x000fea0000000800 */
[-C--:B------:R-:W-:Y:S05]  /*f260*/  HMMA.16816.F32 R76, R164, R134.reuse, R76 ;  /* 0x00000086a44c723c */ /* 0x080fea000000184c */
[----:B------:R-:W-:Y:S03]  /*f270*/  MUFU.EX2 R168, R217 ;  /* 0x000000d900a87308 */ /* 0x000fe60000000800 */
[C---:B------:R-:W-:Y:S01]  /*f280*/  HMMA.16816.F32 R80, R204.reuse, R134, R80 ;  /* 0x00000086cc50723c */ /* 0x040fe20000001850 */
[----:B------:R-:W1:Y:S06]  /*f290*/  LDSM.16.MT88.4 R132, [R238+0x2000] ;  /* 0x00200000ee84783b */ /* 0x000e6c0000004200 */
[----:B------:R-:W-:Y:S10]  /*f2a0*/  MUFU.EX2 R217, R211 ;  /* 0x000000d300d97308 */ /* 0x000ff40000000800 */
[----:B------:R-:W2:Y:S10]  /*f2b0*/  MUFU.EX2 R139, R220 ;  /* 0x000000dc008b7308 */ /* 0x000eb40000000800 */
[----:B------:R-:W3:Y:S10]  /*f2c0*/  MUFU.EX2 R138, R219 ;  /* 0x000000db008a7308 */ /* 0x000ef40000000800 */
[----:B------:R-:W-:Y:S01]  /*f2d0*/  MUFU.EX2 R220, R191 ;  /* 0x000000bf00dc7308 */ /* 0x000fe20000000800 */
[-C--:B-1----:R-:W-:Y:S03]  /*f2e0*/  HMMA.16816.F32 R84, R204, R132.reuse, R84 ;  /* 0x00000084cc54723c */ /* 0x082fe60000001854 */
[C---:B--2---:R-:W-:Y:S01]  /*f2f0*/  F2FP.PACK_AB R136, R139.reuse, R136 ;  /* 0x000000888b88723e */ /* 0x044fe200000000ff */
[----:B------:R-:W-:Y:S05]  /*f300*/  FADD.FTZ R154, R139, R154 ;  /* 0x0000009a8b9a7221 */ /* 0x000fea0000010000 */
[----:B------:R-:W1:Y:S01]  /*f310*/  MUFU.EX2 R219, R190 ;  /* 0x000000be00db7308 */ /* 0x000e620000000800 */
[C---:B------:R-:W-:Y:S04]  /*f320*/  HMMA.16816.F32 R88, R164.reuse, R132, R88 ;  /* 0x00000084a458723c */ /* 0x040fe80000001858 */
[----:B---3--:R-:W-:Y:S01]  /*f330*/  FADD.FTZ R154, R138, R154 ;  /* 0x0000009a8a9a7221 */ /* 0x008fe20000010000 */
[C---:B------:R-:W-:Y:S03]  /*f340*/  F2FP.PACK_AB R138, R137.reuse, R138 ;  /* 0x0000008a898a723e */ /* 0x040fe600000000ff */
[-C--:B------:R-:W-:Y:S01]  /*f350*/  HMMA.16816.F32 R92, R164, R134.reuse, R92 ;  /* 0x00000086a45c723c */ /* 0x080fe2000000185c */
[----:B------:R-:W-:Y:S03]  /*f360*/  MUFU.EX2 R222, R179 ;  /* 0x000000b300de7308 */ /* 0x000fe60000000800 */
[----:B------:R-:W-:Y:S01]  /*f370*/  FADD.FTZ R154, R137, R154 ;  /* 0x0000009a899a7221 */ /* 0x000fe20000010000 */
[----:B------:R-:W-:Y:S03]  /*f380*/  F2FP.PACK_AB R137, R161, R152 ;  /* 0x00000098a189723e */ /* 0x000fe600000000ff */
[C---:B------:R-:W-:Y:S01]  /*f390*/  HMMA.16816.F32 R96, R204.reuse, R134, R96 ;  /* 0x00000086cc60723c */ /* 0x040fe20000001860 */
[----:B------:R-:W2:Y:S02]  /*f3a0*/  LDSM.16.MT88.4 R132, [R237+0x2000] ;  /* 0x00200000ed84783b */ /* 0x000ea40000004200 */
[----:B------:R-:W-:Y:S01]  /*f3b0*/  MUFU.EX2 R173, R180 ;  /* 0x000000b400ad7308 */ /* 0x000fe20000000800 */
[----:B-1----:R-:W-:Y:S09]  /*f3c0*/  F2FP.PACK_AB R139, R219, R220 ;  /* 0x000000dcdb8b723e */ /* 0x002ff200000000ff */
[----:B------:R-:W-:Y:S10]  /*f3d0*/  MUFU.EX2 R229, R229 ;  /* 0x000000e500e57308 */ /* 0x000ff40000000800 */
[----:B------:R-:W-:Y:S10]  /*f3e0*/  MUFU.EX2 R228, R228 ;  /* 0x000000e400e47308 */ /* 0x000ff40000000800 */
[----:B------:R-:W-:Y:S01]  /*f3f0*/  MUFU.EX2 R227, R227 ;  /* 0x000000e300e37308 */ /* 0x000fe20000000800 */
[-C--:B--2---:R-:W-:Y:S09]  /*f400*/  HMMA.16816.F32 R100, R204, R132.reuse, R100 ;  /* 0x00000084cc64723c */ /* 0x084ff20000001864 */
[----:B------:R-:W-:Y:S01]  /*f410*/  MUFU.EX2 R216, R216 ;  /* 0x000000d800d87308 */ /* 0x000fe20000000800 */
[C---:B------:R-:W-:Y:S09]  /*f420*/  HMMA.16816.F32 R104, R164.reuse, R132, R104 ;  /* 0x00000084a468723c */ /* 0x040ff20000001868 */
[----:B------:R-:W1:Y:S01]  /*f430*/  MUFU.EX2 R215, R215 ;  /* 0x000000d700d77308 */ /* 0x000e620000000800 */
[-C--:B------:R-:W-:Y:S09]  /*f440*/  HMMA.16816.F32 R108, R164, R134.reuse, R108 ;  /* 0x00000086a46c723c */ /* 0x080ff2000000186c */
[----:B------:R-:W2:Y:S01]  /*f450*/  MUFU.EX2 R214, R214 ;  /* 0x000000d600d67308 */ /* 0x000ea20000000800 */
[C---:B------:R-:W-:Y:S01]  /*f460*/  HMMA.16816.F32 R112, R204.reuse, R134, R112 ;  /* 0x00000086cc70723c */ /* 0x040fe20000001870 */
[----:B------:R-:W3:Y:S08]  /*f470*/  LDSM.16.MT88.4 R132, [R236+0x2000] ;  /* 0x00200000ec84783b */ /* 0x000ef00000004200 */
[----:B------:R-:W-:Y:S03]  /*f480*/  MUFU.EX2 R179, R200 ;  /* 0x000000c800b37308 */ /* 0x000fe60000000800 */
[----:B-1----:R-:W-:Y:S07]  /*f490*/  F2FP.PACK_AB R201, R215, R216 ;  /* 0x000000d8d7c9723e */ /* 0x002fee00000000ff */
[----:B------:R-:W-:Y:S01]  /*f4a0*/  MUFU.EX2 R198, R198 ;  /* 0x000000c600c67308 */ /* 0x000fe20000000800 */
[----:B--2---:R-:W-:Y:S09]  /*f4b0*/  F2FP.PACK_AB R203, R213, R214 ;  /* 0x000000d6d5cb723e */ /* 0x004ff200000000ff */
[----:B------:R-:W1:Y:S01]  /*f4c0*/  MUFU.EX2 R197, R197 ;  /* 0x000000c500c57308 */ /* 0x000e620000000800 */
        /* <DEDUP_REMOVED lines=8> */
[----:B------:R-:W2:Y:S01]  /*f550*/  MUFU.EX2 R224, R208 ;  /* 0x000000d000e07308 */ /* 0x000ea20000000800 */
[----:B------:R-:W-:Y:S03]  /*f560*/  FADD.FTZ R165, R153, R165 ;  /* 0x000000a599a57221 */ /* 0x000fe60000010000 */
[----:B------:R-:W-:Y:S01]  /*f570*/  F2FP.PACK_AB R134, R223, R226 ;  /* 0x000000e2df86723e */ /* 0x000fe200000000ff */
[-C--:B------:R-:W-:Y:S05]  /*f580*/  HMMA.16816.F32 R4, R136, R140.reuse, R4 ;  /* 0x0000008c8804723c */ /* 0x080fea0000001804 */
[----:B------:R-:W-:Y:S01]  /*f590*/  F2FP.PACK_AB R135, R222, R225 ;  /* 0x000000e1de87723e */ /* 0x000fe200000000ff */
[----:B------:R-:W3:Y:S01]  /*f5a0*/  MUFU.EX2 R167, R221 ;  /* 0x000000dd00a77308 */ /* 0x000ee20000000800 */
[----:B------:R-:W-:Y:S02]  /*f5b0*/  F2FP.PACK_AB R204, R217, R212 ;  /* 0x000000d4d9cc723e */ /* 0x000fe400000000ff */
[----:B-1----:R-:W-:Y:S03]  /*f5c0*/  F2FP.PACK_AB R207, R197, R198 ;  /* 0x000000c6c5cf723e */ /* 0x002fe600000000ff */
[C---:B------:R-:W-:Y:S04]  /*f5d0*/  HMMA.16816.F32 R8, R132.reuse, R140, R8 ;  /* 0x0000008c8408723c */ /* 0x040fe80000001808 */
[----:B------:R1:W4:Y:S01]  /*f5e0*/  MUFU.EX2 R221, R209 ;  /* 0x000000d100dd7308 */ /* 0x0003220000000800 */
[----:B--2---:R-:W-:Y:S03]  /*f5f0*/  F2FP.PACK_AB R205, R179, R224 ;  /* 0x000000e0b3cd723e */ /* 0x004fe600000000ff */
[-C--:B------:R-:W-:Y:S08]  /*f600*/  HMMA.16816.F32 R12, R132, R142.reuse, R12 ;  /* 0x0000008e840c723c */ /* 0x080ff0000000180c */
[C---:B------:R-:W-:Y:S01]  /*f610*/  HMMA.16816.F32 R16, R136.reuse, R142, R16 ;  /* 0x0000008e8810723c */ /* 0x040fe20000001810 */
[----:B------:R-:W2:Y:S03]  /*f620*/  LDSM.16.MT88.4 R140, [R236+0x800] ;  /* 0x00080000ec8c783b */ /* 0x000ea60000004200 */
[----:B---3--:R-:W-:Y:S04]  /*f630*/  F2FP.PACK_AB R200, R167, R166 ;  /* 0x000000a6a7c8723e */ /* 0x008fe800000000ff */
[-C--:B------:R-:W-:Y:S01]  /*f640*/  HMMA.16816.F32 R20, R136, R144.reuse, R20 ;  /* 0x000000908814723c */ /* 0x080fe20000001814 */
[----:B-1----:R-:W-:Y:S03]  /*f650*/  LDSM.16.MT88.4 R208, [R239+0x3800] ;  /* 0x00380000efd0783b */ /* 0x002fe60000004200 */
[----:B----4-:R-:W-:Y:S04]  /*f660*/  F2FP.PACK_AB R206, R221, R218 ;  /* 0x000000daddce723e */ /* 0x010fe800000000ff */
        /* <DEDUP_REMOVED lines=45> */
[-C--:B---3--:R-:W-:Y:S01]  /*f940*/  HMMA.16816.F32 R4, R132, R148.reuse, R4 ;  /* 0x000000948404723c */ /* 0x088fe20000001804 */
[----:B------:R-:W1:Y:S04]  /*f950*/  LDSM.16.MT88.4 R144, [R237+0x1000] ;  /* 0x00100000ed90783b */ /* 0x000e680000004200 */
[----:B------:R-:W-:Y:S02]  /*f960*/  F2FP.PACK_AB R137, R229, R230 ;  /* 0x000000e6e589723e */ /* 0x000fe400000000ff */
[----:B------:R-:W-:Y:S02]  /*f970*/  F2FP.PACK_AB R139, R227, R228 ;  /* 0x000000e4e38b723e */ /* 0x000fe400000000ff */
[----:B------:R-:W-:Y:S05]  /*f980*/  LDSM.16.MT88.4 R156, [R238+0x3000] ;  /* 0x00300000ee9c783b */ /* 0x000fea0000004200 */
        /* <DEDUP_REMOVED lines=45> */
[----:B--2---:R-:W-:Y:S02]  /*fc60*/  FADD.FTZ R136, R160, R165 ;  /* 0x000000a5a0887221 */ /* 0x004fe40000010000 */
[-C--:B---3--:R-:W-:Y:S05]  /*fc70*/  HMMA.16816.F32 R160, R200, R156.reuse, R4 ;  /* 0x0000009cc8a0723c */ /* 0x088fea0000001804 */
        /* <DEDUP_REMOVED lines=63> */
[----:B------:R-:W2:Y:S06]  /*10070*/  LDL.LU R4, [R1+0x78] ;  /* 0x0000780001047983 */ /* 0x000eac0000300800 */
[----:B------:R-:W-:Y:S01]  /*10080*/  FADD.FTZ R5, R213, R220 ;  /* 0x000000dcd5057221 */ /* 0x000fe20000010000 */
[-C--:B------:R-:W-:Y:S04]  /*10090*/  HMMA.16816.F32 R92, R204, R6.reuse, R92 ;  /* 0x00000006cc5c723c */ /* 0x080fe8000000185c */
[----:B------:R1:W-:Y:S04]  /*100a0*/  STL [R1+0x74], R5 ;  /* 0x0000740501007387 */ /* 0x0003e80000100800 */
[C---:B------:R-:W-:Y:S08]  /*100b0*/  HMMA.16816.F32 R96, R200.reuse, R6, R96 ;  /* 0x00000006c860723c */ /* 0x040ff00000001860 */
[-C--:B---3--:R-:W-:Y:S08]  /*100c0*/  HMMA.16816.F32 R100, R200, R8.reuse, R100 ;  /* 0x00000008c864723c */ /* 0x088ff00000001864 */
[C---:B------:R-:W-:Y:S08]  /*100d0*/  HMMA.16816.F32 R104, R204.reuse, R8, R104 ;  /* 0x00000008cc68723c */ /* 0x040ff00000001868 */
[-C--:B------:R-:W-:Y:S08]  /*100e0*/  HMMA.16816.F32 R108, R204, R10.reuse, R108 ;  /* 0x0000000acc6c723c */ /* 0x080ff0000000186c */
[C---:B------:R-:W-:Y:S08]  /*100f0*/  HMMA.16816.F32 R112, R200.reuse, R10, R112 ;  /* 0x0000000ac870723c */ /* 0x040ff00000001870 */
[-C--:B-----5:R-:W-:Y:S08]  /*10100*/  HMMA.16816.F32 R116, R200, R12.reuse, R116 ;  /* 0x0000000cc874723c */ /* 0x0a0ff00000001874 */
[C---:B------:R-:W-:Y:S08]  /*10110*/  HMMA.16816.F32 R120, R204.reuse, R12, R120 ;  /* 0x0000000ccc78723c */ /* 0x040ff00000001878 */
[-C--:B------:R-:W-:Y:S08]  /*10120*/  HMMA.16816.F32 R124, R204, R14.reuse, R124 ;  /* 0x0000000ecc7c723c */ /* 0x080ff0000000187c */
[----:B------:R-:W-:Y:S07]  /*10130*/  HMMA.16816.F32 R128, R200, R14, R128 ;  /* 0x0000000ec880723c */ /* 0x000fee0000001880 */
[----:B------:R-:W-:Y:S01]  /*10140*/  MOV R200, R2 ;  /* 0x0000000200c87202 */ /* 0x000fe20000000f00 */
[----:B------:R-:W-:Y:S04]  /*10150*/  FADD.FTZ R203, R221, R226 ;  /* 0x000000e2ddcb7221 */ /* 0x000fe80000010000 */
[----:B------:R-:W-:Y:S01]  /*10160*/  FADD.FTZ R202, R197, R225 ;  /* 0x000000e1c5ca7221 */ /* 0x000fe20000010000 */
[----:B------:R-:W-:Y:S02]  /*10170*/  MOV R197, R0 ;  /* 0x0000000000c57202 */ /* 0x000fe40000000f00 */
[C---:B--2---:R-:W-:Y:S02]  /*10180*/  ISETP.GT.AND P0, PT, R4.reuse, RZ, PT ;  /* 0x000000ff0400720c */ /* 0x044fe40003f04270 */
[----:B------:R-:W-:Y:S05]  /*10190*/  IADD3 R4, R4, -0x1, RZ ;  /* 0xffffffff04047810 */ /* 0x000fea0007ffe0ff */
[----:B------:R1:W-:Y:S06]  /*101a0*/  STL [R1+0x78], R4 ;  /* 0x0000780401007387 */ /* 0x0003ec0000100800 */
[----:B-1----:R-:W-:-:S05]  /*101b0*/  @P0 BRA `(.L_x_1668) ;  /* 0xffffb96000000947 */ /* 0x002fca000383ffff */
.L_x_1661:
[----:B------:R-:W-:Y:S05]  /*101c0*/  BRA.DIV ~URZ, `(.L_x_1669) ;  /* 0x00006dc27f007947 */ /* 0x000fea000b800000 */
[----:B------:R-:W2:Y:S04]  /*101d0*/  LDL R4, [R1+0x70] ;  /* 0x0000700001047983 */ /* 0x000ea80000100800 */
[----:B--2---:R1:W2:Y:S02]  /*101e0*/  SHFL.BFLY PT, R7, R4, 0x2, 0x1f ;  /* 0x0c401f0004077f89 */ /* 0x0042a400000e0000 */
.L_x_1749:
[----:B-1----:R-:W3:Y:S02]  /*101f0*/  LDL.LU R4, [R1+0x70] ;  /* 0x0000700001047983 */ /* 0x002ee40000300800 */
[----:B--23--:R-:W-:Y:S01]  /*10200*/  FADD.FTZ R7, R7, R4 ;  /* 0x0000000407077221 */ /* 0x00cfe20000010000 */
[----:B------:R-:W-:Y:S05]  /*10210*/  BRA.DIV ~URZ, `(.L_x_1670) ;  /* 0x00006dd27f007947 */ /* 0x000fea000b800000 */
[----:B------:R-:W2:Y:S04]  /*10220*/  LDL.LU R8, [R1+0x74] ;  /* 0x0000740001087983 */ /* 0x000ea80000300800 */
[----:B------:R-:W1:Y:S04]  /*10230*/  SHFL.BFLY PT, R4, R203, 0x2, 0x1f ;  /* 0x0c401f00cb047f89 */ /* 0x000e6800000e0000 */
[----:B------:R-:W3:Y:S01]  /*10240*/  SHFL.BFLY PT, R5, R202, 0x2, 0x1f ;  /* 0x0c401f00ca057f89 */ /* 0x000ee200000e0000 */
[----:B-1----:R-:W-:-:S02]  /*10250*/  FADD.FTZ R203, R4, R203 ;  /* 0x000000cb04cb7221 */ /* 0x002fc40000010000 */
[----:B---3--:R-:W-:-:S03]  /*10260*/  FADD.FTZ R202, R5, R202 ;  /* 0x000000ca05ca7221 */ /* 0x008fc60000010000 */
[----:B------:R-:W1:Y:S04]  /*10270*/  SHFL.BFLY PT, R11, R203, 0x1, 0x1f ;  /* 0x0c201f00cb0b7f89 */ /* 0x000e6800000e0000 */
[----:B------:R-:W-:Y:S01]  /*10280*/  SHFL.BFLY PT, R6, R202, 0x1, 0x1f ;  /* 0x0c201f00ca067f89 */ /* 0x000fe200000e0000 */
[----:B-1----:R-:W-:-:S03]  /*10290*/  FADD.FTZ R11, R203, R11 ;  /* 0x0000000bcb0b7221 */ /* 0x002fc60000010000 */
[----:B--2---:R-:W1:Y:S02]  /*102a0*/  SHFL.BFLY PT, R10, R8, 0x2, 0x1f ;  /* 0x0c401f00080a7f89 */ /* 0x004e6400000e0000 */
[----:B-1----:R-:W-:Y:S02]  /*102b0*/  FADD.FTZ R10, R10, R8 ;  /* 0x000000080a0a7221 */ /* 0x002fe40000010000 */
[----:B------:R-:W1:Y:S04]  /*102c0*/  SHFL.BFLY PT, R8, R7, 0x1, 0x1f ;  /* 0x0c201f0007087f89 */ /* 0x000e6800000e0000 */
[----:B------:R-:W2:Y:S01]  /*102d0*/  SHFL.BFLY PT, R4, R10, 0x1, 0x1f ;  /* 0x0c201f000a047f89 */ /* 0x000ea200000e0000 */
[----:B-1----:R-:W-:Y:S02]  /*102e0*/  FADD.FTZ R7, R7, R8 ;  /* 0x0000000807077221 */ /* 0x002fe40000010000 */
[----:B--2---:R-:W-:-:S03]  /*102f0*/  FADD.FTZ R10, R10, R4 ;  /* 0x000000040a0a7221 */ /* 0x004fc60000010000 */
.L_x_1750:
[----:B------:R-:W-:Y:S01]  /*10300*/  FSETP.NE.FTZ.AND P3, PT, R7, RZ, PT ;  /* 0x000000ff0700720b */ /* 0x000fe20003f75000 */
[----:B------:R-:W-:Y:S01]  /*10310*/  FADD.FTZ R202, R6, R202 ;  /* 0x000000ca06ca7221 */ /* 0x000fe20000010000 */
[----:B------:R-:W-:Y:S01]  /*10320*/  CS2R R4, SRZ ;  /* 0x0000000000047805 */ /* 0x000fe2000001ff00 */
[----:B------:R-:W-:-:S02]  /*10330*/  FSETP.NE.FTZ.AND P1, PT, R11, RZ, PT ;  /* 0x000000ff0b00720b */ /* 0x000fc40003f35000 */
[----:B------:R-:W-:Y:S02]  /*10340*/  FSETP.NE.FTZ.AND P2, PT, R10, RZ, PT ;  /* 0x000000ff0a00720b */ /* 0x000fe40003f55000 */
[----:B------:R-:W-:Y:S02]  /*10350*/  FSETP.NE.FTZ.AND P0, PT, R202, RZ, PT ;  /* 0x000000ffca00720b */ /* 0x000fe40003f15000 */
[----:B------:R-:W-:Y:S02]  /*10360*/  MOV R9, RZ ;  /* 0x000000ff00097202 */ /* 0x000fe40000000f00 */
[----:B------:R-:W-:Y:S02]  /*10370*/  MOV R6, RZ ;  /* 0x000000ff00067202 */ /* 0x000fe40000000f00 */
[----:B------:R-:W1:Y:S01]  /*10380*/  @P3 MUFU.RCP R5, R7 ;  /* 0x0000000700053308 */ /* 0x000e620000001000 */
[----:B------:R-:W-:Y:S02]  /*10390*/  @P3 MOV R15, 0x3f317218 ;  /* 0x3f317218000f3802 */ /* 0x000fe40000000f00 */
[----:B------:R-:W-:-:S02]  /*103a0*/  MOV R13, 0xff800000 ;  /* 0xff800000000d7802 */ /* 0x000fc40000000f00 */
[----:B------:R-:W-:Y:S01]  /*103b0*/  @P2 MOV R14, 0x3f317218 ;  /* 0x3f317218000e2802 */ /* 0x000fe20000000f00 */
[----:B------:R-:W-:Y:S01]  /*103c0*/  @P3 FMUL.FTZ R15, R15, c[0x0][0x2d0] ;  /* 0x0000b4000f0f3a20 */ /* 0x000fe20000410000 */
[----:B------:R-:W-:Y:S01]  /*103d0*/  MOV R12, 0xff800000 ;  /* 0xff800000000c7802 */ /* 0x000fe20000000f00 */
[----:B------:R-:W2:Y:S02]  /*103e0*/  @P3 MUFU.LG2 R7, R7 ;  /* 0x0000000700073308 */ /* 0x000ea40000000c00 */
[----:B------:R-:W-:-:S06]  /*103f0*/  @P2 FMUL.FTZ R14, R14, c[0x0][0x2d0] ;  /* 0x0000b4000e0e2a20 */ /* 0x000fcc0000410000 */
[----:B------:R-:W3:Y:S01]  /*10400*/  @P1 MUFU.LG2 R16, R11 ;  /* 0x0000000b00101308 */ /* 0x000ee20000000c00 */
[C---:B-1----:R-:W-:Y:S02]  /*10410*/  FMUL.FTZ R160, R5.reuse, R160 ;  /* 0x000000a005a07220 */ /* 0x042fe40000410000 */
[C---:B------:R-:W-:Y:S02]  /*10420*/  FMUL.FTZ R161, R5.reuse, R161 ;  /* 0x000000a105a17220 */ /* 0x040fe40000410000 */
[C---:B------:R-:W-:Y:S02]  /*10430*/  FMUL.FTZ R156, R5.reuse, R156 ;  /* 0x0000009c059c7220 */ /* 0x040fe40000410000 */
[----:B------:R-:W-:Y:S01]  /*10440*/  FMUL.FTZ R157, R5, R157 ;  /* 0x0000009d059d7220 */ /* 0x000fe20000410000 */
[----:B------:R-:W1:Y:S01]  /*10450*/  @P2 MUFU.LG2 R8, R10 ;  /* 0x0000000a00082308 */ /* 0x000e620000000c00 */
[----:B--2---:R-:W-:Y:S02]  /*10460*/  @P3 FMUL.FTZ R7, R7, 0.69314718246459960938 ;  /* 0x3f31721807073820 */ /* 0x004fe40000410000 */
[----:B------:R-:W-:-:S02]  /*10470*/  FMUL.FTZ R152, R5, R152 ;  /* 0x0000009805987220 */ /* 0x000fc40000410000 */
[C---:B------:R-:W-:Y:S02]  /*10480*/  FMUL.FTZ R153, R5.reuse, R153 ;  /* 0x0000009905997220 */ /* 0x040fe40000410000 */
[C---:B------:R-:W-:Y:S01]  /*10490*/  FMUL.FTZ R148, R5.reuse, R148 ;  /* 0x0000009405947220 */ /* 0x040fe20000410000 */
[----:B------:R-:W-:Y:S01]  /*104a0*/  @P0 MUFU.RCP R9, R202 ;  /* 0x000000ca00090308 */ /* 0x000fe20000001000 */
[----:B---3--:R-:W-:Y:S02]  /*104b0*/  @P1 FMUL.FTZ R16, R16, 0.69314718246459960938 ;  /* 0x3f31721810101820 */ /* 0x008fe40000410000 */
[C---:B------:R-:W-:Y:S02]  /*104c0*/  FMUL.FTZ R149, R5.reuse, R149 ;  /* 0x0000009505957220 */ /* 0x040fe40000410000 */
[C---:B------:R-:W-:Y:S02]  /*104d0*/  FMUL.FTZ R144, R5.reuse, R144 ;  /* 0x0000009005907220 */ /* 0x040fe40000410000 */
[----:B------:R-:W-:Y:S01]  /*104e0*/  FMUL.FTZ R145, R5, R145 ;  /* 0x0000009105917220 */ /* 0x000fe20000410000 */
[----:B------:R-:W2:Y:S01]  /*104f0*/  @P0 MUFU.LG2 R202, R202 ;  /* 0x000000ca00ca0308 */ /* 0x000ea20000000c00 */
[----:B-1----:R-:W-:-:S02]  /*10500*/  @P2 FMUL.FTZ R8, R8, 0.69314718246459960938 ;  /* 0x3f31721808082820 */ /* 0x002fc40000410000 */
[C---:B------:R-:W-:Y:S02]  /*10510*/  FMUL.FTZ R140, R5.reuse, R140 ;  /* 0x0000008c058c7220 */ /* 0x040fe40000410000 */
[C---:B------:R-:W-:Y:S02]  /*10520*/  FMUL.FTZ R141, R5.reuse, R141 ;  /* 0x0000008d058d7220 */ /* 0x040fe40000410000 */
[C---:B------:R-:W-:Y:S01]  /*10530*/  FMUL.FTZ R136, R5.reuse, R136 ;  /* 0x0000008805887220 */ /* 0x040fe20000410000 */
[----:B------:R1:W3:Y:S01]  /*10540*/  @P2 MUFU.RCP R4, R10 ;  /* 0x0000000a00042308 */ /* 0x0002e20000001000 */
[C---:B------:R-:W-:Y:S02]  /*10550*/  FMUL.FTZ R137, R5.reuse, R137 ;  /* 0x0000008905897220 */ /* 0x040fe40000410000 */
[C---:B------:R-:W-:Y:S02]  /*10560*/  FMUL.FTZ R132, R5.reuse, R132 ;  /* 0x0000008405847220 */ /* 0x040fe40000410000 */
[----:B------:R-:W-:-:S02]  /*10570*/  FMUL.FTZ R133, R5, R133 ;  /* 0x0000008505857220 */ /* 0x000fc40000410000 */
[C---:B------:R-:W-:Y:S01]  /*10580*/  FMUL.FTZ R68, R5.reuse, R68 ;  /* 0x0000004405447220 */ /* 0x040fe20000410000 */
[----:B------:R4:W5:Y:S01]  /*10590*/  @P1 MUFU.RCP R6, R11 ;  /* 0x0000000b00061308 */ /* 0x0009620000001000 */
[----:B--2---:R-:W-:Y:S02]  /*105a0*/  @P0 FMUL.FTZ R202, R202, 0.69314718246459960938 ;  /* 0x3f317218caca0820 */ /* 0x004fe40000410000 */
[C---:B------:R-:W-:Y:S02]  /*105b0*/  FMUL.FTZ R69, R5.reuse, R69 ;  /* 0x0000004505457220 */ /* 0x040fe40000410000 */
[C---:B------:R-:W-:Y:S02]  /*105c0*/  FMUL.FTZ R80, R5.reuse, R80 ;  /* 0x0000005005507220 */ /* 0x040fe40000410000 */
[----:B------:R-:W-:Y:S01]  /*105d0*/  FMUL.FTZ R81, R5, R81 ;  /* 0x0000005105517220 */ /* 0x000fe20000410000 */
[----:B-1----:R-:W-:Y:S01]  /*105e0*/  MOV R10, 0xff800000 ;  /* 0xff800000000a7802 */ /* 0x002fe20000000f00 */
[----:B------:R-:W-:Y:S01]  /*105f0*/  @P3 FFMA.FTZ R10, R15, R3, R7 ;  /* 0x000000030f0a3223 */ /* 0x000fe20000010007 */
[----:B------:R-:W-:Y:S01]  /*10600*/  @P0 MOV R3, 0x3f317218 ;  /* 0x3f31721800030802 */ /* 0x000fe20000000f00 */
[----:B------:R-:W-:-:S02]  /*10610*/  FMUL.FTZ R84, R5, R84 ;  /* 0x0000005405547220 */ /* 0x000fc40000410000 */
[----:B------:R-:W-:Y:S02]  /*10620*/  FMUL.FTZ R85, R5, R85 ;  /* 0x0000005505557220 */ /* 0x000fe40000410000 */
[----:B------:R-:W-:Y:S01]  /*10630*/  @P0 FMUL.FTZ R3, R3, c[0x0][0x2d0] ;  /* 0x0000b40003030a20 */ /* 0x000fe20000410000 */
[----:B----4-:R-:W-:Y:S01]  /*10640*/  @P1 MOV R11, 0x3f317218 ;  /* 0x3f317218000b1802 */ /* 0x010fe20000000f00 */
[C---:B------:R-:W-:Y:S02]  /*10650*/  FMUL.FTZ R96, R5.reuse, R96 ;  /* 0x0000006005607220 */ /* 0x040fe40000410000 */
[----:B------:R-:W-:Y:S02]  /*10660*/  FMUL.FTZ R97, R5, R97 ;  /* 0x0000006105617220 */ /* 0x000fe40000410000 */
[----:B------:R-:W-:Y:S02]  /*10670*/  @P1 FMUL.FTZ R11, R11, c[0x0][0x2d0] ;  /* 0x0000b4000b0b1a20 */ /* 0x000fe40000410000 */
[----:B------:R-:W-:-:S02]  /*10680*/  FMUL.FTZ R100, R5, R100 ;  /* 0x0000006405647220 */ /* 0x000fc40000410000 */
[----:B------:R-:W-:Y:S01]  /*10690*/  @P1 FFMA.FTZ R13, R11, R0, R16 ;  /* 0x000000000b0d1223 */ /* 0x000fe20000010010 */
[----:B------:R-:W-:Y:S01]  /*106a0*/  MOV R0, 0xff800000 ;  /* 0xff80000000007802 */ /* 0x000fe20000000f00 */
[C---:B------:R-:W-:Y:S02]  /*106b0*/  FMUL.FTZ R101, R5.reuse, R101 ;  /* 0x0000006505657220 */ /* 0x040fe40000410000 */
[C---:B------:R-:W-:Y:S02]  /*106c0*/  FMUL.FTZ R112, R5.reuse, R112 ;  /* 0x0000007005707220 */ /* 0x040fe40000410000 */
[C---:B------:R-:W-:Y:S02]  /*106d0*/  FMUL.FTZ R113, R5.reuse, R113 ;  /* 0x0000007105717220 */ /* 0x040fe40000410000 */
[C---:B------:R-:W-:Y:S02]  /*106e0*/  FMUL.FTZ R116, R5.reuse, R116 ;  /* 0x0000007405747220 */ /* 0x040fe40000410000 */
[----:B------:R-:W-:-:S02]  /*106f0*/  FMUL.FTZ R117, R5, R117 ;  /* 0x0000007505757220 */ /* 0x000fc40000410000 */
[----:B------:R-:W-:Y:S02]  /*10700*/  FMUL.FTZ R128, R5, R128 ;  /* 0x0000008005807220 */ /* 0x000fe40000410000 */
        /* <DEDUP_REMOVED lines=30> */
[----:B------:R-:W-:Y:S02]  /*108f0*/  FMUL.FTZ R130, R4, R130 ;  /* 0x0000008204827220 */ /* 0x000fe40000410000 */
[C---:B-----5:R-:W-:Y:S02]  /*10900*/  FMUL.FTZ R164, R6.reuse, R164 ;  /* 0x000000a406a47220 */ /* 0x060fe40000410000 */
        /* <DEDUP_REMOVED lines=30> */
[----:B------:R-:W-:Y:S01]  /*10af0*/  @P2 FFMA.FTZ R12, R14, R2, R8 ;  /* 0x000000020e0c2223 */ /* 0x000fe20000010008 */
        /* <DEDUP_REMOVED lines=31> */
[----:B------:R-:W-:Y:S02]  /*10cf0*/  FMUL.FTZ R126, R9, R126 ;  /* 0x0000007e097e7220 */ /* 0x000fe40000410000 */
[----:B------:R-:W-:-:S02]  /*10d00*/  FMUL.FTZ R5, R5, R129 ;  /* 0x0000008105057220 */ /* 0x000fc40000410000 */
[----:B------:R-:W-:Y:S02]  /*10d10*/  FMUL.FTZ R4, R4, R131 ;  /* 0x0000008304047220 */ /* 0x000fe40000410000 */
[----:B------:R-:W-:Y:S02]  /*10d20*/  FMUL.FTZ R6, R6, R125 ;  /* 0x0000007d06067220 */ /* 0x000fe40000410000 */
[----:B------:R-:W-:Y:S02]  /*10d30*/  FMUL.FTZ R9, R9, R127 ;  /* 0x0000007f09097220 */ /* 0x000fe40000410000 */
[----:B------:R-:W-:Y:S02]  /*10d40*/  @P0 FFMA.FTZ R0, R3, R196, R202 ;  /* 0x000000c403000223 */ /* 0x000fe400000100ca */
.L_x_1616:
[----:B------:R1:W5:Y:S01]  /*10d50*/  LDL R11, [R1+0x10] ;  /* 0x00001000010b7983 */ /* 0x0003620000100800 */
[----:B------:R-:W-:Y:S01]  /*10d60*/  LOP3.LUT P4, RZ, R247, 0x7f, RZ, 0xc0, !PT ;  /* 0x0000007ff7ff7812 */ /* 0x000fe2000788c0ff */
[----:B------:R-:W-:-:S12]  /*10d70*/  BSSY B0, `(.L_x_1671) ;  /* 0x0000010000007945 */ /* 0x000fd80003800000 */
[----:B------:R-:W-:Y:S05]  /*10d80*/  @P4 BRA `(.L_x_1672) ;  /* 0x000000e000004947 */ /* 0x000fea0003800000 */
[----:B------:R-:W2:Y:S01]  /*10d90*/  S2R R3, SR_LANEID ;  /* 0x0000000000037919 */ /* 0x000ea20000000000 */
[----:B------:R-:W-:Y:S01]  /*10da0*/  VOTEU.ANY UR4, UPT, PT ;  /* 0x0000000000047886 */ /* 0x000fe200038e0100 */
[----:B------:R-:W-:Y:S01]  /*10db0*/  IMAD.MOV.U32 R14, RZ, RZ, c[0x0][0x580] ;  /* 0x00016000ff0e7624 */ /* 0x000fe200078e00ff */
[----:B------:R-:W2:Y:S01]  /*10dc0*/  FLO.U32 R8, UR4 ;  /* 0x0000000400087d00 */ /* 0x000ea200080e0000 */
[----:B------:R-:W-:-:S07]  /*10dd0*/  IMAD.MOV.U32 R15, RZ, RZ, c[0x0][0x584] ;  /* 0x00016100ff0f7624 */ /* 0x000fce00078e00ff */
[----:B------:R-:W3:Y:S01]  /*10de0*/  POPC R7, UR4 ;  /* 0x0000000400077d09 */ /* 0x000ee20008000000 */
[----:B--2---:R-:W-:-:S13]  /*10df0*/  ISETP.EQ.U32.AND P0, PT, R8, R3, PT ;  /* 0x000000030800720c */ /* 0x004fda0003f02070 */
[----:B---3--:R-:W2:Y:S04]  /*10e00*/  @P0 ATOMG.E.ADD.STRONG.GPU PT, R7, [R14.64], R7 ;  /* 0x000000070e0709a8 */ /* 0x008ea800081ee1c6 */
[----:B------:R-:W3:Y:S02]  /*10e10*/  S2R R3, SR_LTMASK ;  /* 0x0000000000037919 */ /* 0x000ee40000003900 */
[----:B---3--:R-:W-:-:S06]  /*10e20*/  LOP3.LUT R3, R3, UR4, RZ, 0xc0, !PT ;  /* 0x0000000403037c12 */ /* 0x008fcc000f8ec0ff */
[----:B------:R-:W3:Y:S01]  /*10e30*/  POPC R3, R3 ;  /* 0x0000000300037309 */ /* 0x000ee20000000000 */
[----:B--2---:R-:W3:Y:S02]  /*10e40*/  SHFL.IDX PT, R7, R7, R8, 0x1f ;  /* 0x00001f0807077589 */ /* 0x004ee400000e0000 */
[----:B---3-5:R-:W-:-:S05]  /*10e50*/  IADD3 R11, R7, c[0x0][0xc], R3 ;  /* 0x00000300070b7a10 */ /* 0x028fca0007ffe003 */
[----:B------:R2:W-:Y:S02]  /*10e60*/  STL [R1+0x10], R11 ;  /* 0x0000100b01007387 */ /* 0x0005e40000100800 */
.L_x_1672:
[----:B------:R-:W-:Y:S05]  /*10e70*/  BSYNC B0 ;  /* 0x0000000000007941 */ /* 0x000fea0003800000 */
.L_x_1671:
[----:B------:R-:W-:Y:S01]  /*10e80*/  PRMT R2, R2, 0x9910, RZ ;  /* 0x0000991002027816 */ /* 0x000fe200000000ff */
[----:B------:R-:W-:Y:S03]  /*10e90*/  BSSY B1, `(.L_x_1673) ;  /* 0x000024f000017945 */ /* 0x000fe60003800000 */
[----:B------:R-:W-:Y:S01]  /*10ea0*/  ISETP.NE.AND P0, PT, R2, RZ, PT ;  /* 0x000000ff0200720c */ /* 0x000fe20003f05270 */
[----:B-----5:R-:W-:-:S12]  /*10eb0*/  IMAD.MOV.U32 R2, RZ, RZ, R11 ;  /* 0x000000ffff027224 */ /* 0x020fd800078e000b */
[----:B------:R-:W-:Y:S05]  /*10ec0*/  @!P0 BRA `(.L_x_1674) ;  /* 0x0000177000008947 */ /* 0x000fea0003800000 */
[----:B------:R-:W3:Y:S04]  /*10ed0*/  LDL R16, [R1+0x8] ;  /* 0x0000080001107983 */ /* 0x000ee80000100800 */
[----:B------:R-:W4:Y:S04]  /*10ee0*/  LDL R15, [R1+0x24] ;  /* 0x00002400010f7983 */ /* 0x000f280000100800 */
[----:B------:R-:W5:Y:S04]  /*10ef0*/  LDL R14, [R1+0x18] ;  /* 0x00001800010e7983 */ /* 0x000f680000100800 */
[----:B--2---:R-:W2:Y:S04]  /*10f00*/  LDL R11, [R1+0x20] ;  /* 0x00002000010b7983 */ /* 0x004ea80000100800 */
[----:B------:R-:W2:Y:S04]  /*10f10*/  LDL R8, [R1+0x2c] ;  /* 0x00002c0001087983 */ /* 0x000ea80000100800 */
[----:B------:R-:W2:Y:S04]  /*10f20*/  LDL R7, [R1+0x1c] ;  /* 0x00001c0001077983 */ /* 0x000ea80000100800 */
[----:B------:R-:W2:Y:S01]  /*10f30*/  LDL R3, [R1+0x28] ;  /* 0x0000280001037983 */ /* 0x000ea20000100800 */
        /* <DEDUP_REMOVED lines=65> */
[----:B------:R-:W-:Y:S01]  /*11350*/  F2FP.PACK_AB R9, R9, R126 ;  /* 0x0000007e0909723e */ /* 0x000fe200000000ff */
[----:B---3--:R3:W-:Y:S04]  /*11360*/  STS [R16], R160 ;  /* 0x000000a010007388 */ /* 0x0087e80000000800 */
[----:B------:R3:W-:Y:S04]  /*11370*/  STS [R16+0x400], R162 ;  /* 0x000400a210007388 */ /* 0x0007e80000000800 */
[----:B------:R3:W-:Y:S04]  /*11380*/  STS [R249], R156 ;  /* 0x0000009cf9007388 */ /* 0x0007e80000000800 */
[----:B------:R3:W-:Y:S04]  /*11390*/  STS [R249+0x400], R158 ;  /* 0x0004009ef9007388 */ /* 0x0007e80000000800 */
[----:B------:R3:W-:Y:S04]  /*113a0*/  STS [R16+0x2000], R164 ;  /* 0x002000a410007388 */ /* 0x0007e80000000800 */
[----:B------:R3:W-:Y:S04]  /*113b0*/  STS [R16+0x2400], R166 ;  /* 0x002400a610007388 */ /* 0x0007e80000000800 */
[----:B------:R3:W-:Y:S04]  /*113c0*/  STS [R249+0x2000], R168 ;  /* 0x002000a8f9007388 */ /* 0x0007e80000000800 */
[----:B------:R3:W-:Y:S04]  /*113d0*/  STS [R249+0x2400], R170 ;  /* 0x002400aaf9007388 */ /* 0x0007e80000000800 */
[----:B----4-:R3:W-:Y:S04]  /*113e0*/  STS [R15], R152 ;  /* 0x000000980f007388 */ /* 0x0107e80000000800 */
[----:B------:R3:W-:Y:S04]  /*113f0*/  STS [R15+0x400], R154 ;  /* 0x0004009a0f007388 */ /* 0x0007e80000000800 */
[----:B-----5:R3:W-:Y:S04]  /*11400*/  STS [R14], R148 ;  /* 0x000000940e007388 */ /* 0x0207e80000000800 */
[----:B------:R3:W-:Y:S04]  /*11410*/  STS [R14+0x400], R150 ;  /* 0x000400960e007388 */ /* 0x0007e80000000800 */
[----:B------:R3:W-:Y:S04]  /*11420*/  STS [R15+0x2000], R172 ;  /* 0x002000ac0f007388 */ /* 0x0007e80000000800 */
[----:B------:R3:W-:Y:S04]  /*11430*/  STS [R15+0x2400], R174 ;  /* 0x002400ae0f007388 */ /* 0x0007e80000000800 */
[----:B------:R3:W-:Y:S04]  /*11440*/  STS [R14+0x2000], R176 ;  /* 0x002000b00e007388 */ /* 0x0007e80000000800 */
[----:B------:R3:W-:Y:S04]  /*11450*/  STS [R14+0x2400], R178 ;  /* 0x002400b20e007388 */ /* 0x0007e80000000800 */
[----:B--2---:R3:W-:Y:S04]  /*11460*/  STS [R11], R144 ;  /* 0x000000900b007388 */ /* 0x0047e80000000800 */
[----:B------:R3:W-:Y:S04]  /*11470*/  STS [R11+0x400], R146 ;  /* 0x000400920b007388 */ /* 0x0007e80000000800 */
[----:B------:R3:W-:Y:S04]  /*11480*/  STS [R8], R140 ;  /* 0x0000008c08007388 */ /* 0x0007e80000000800 */
[----:B------:R3:W-:Y:S04]  /*11490*/  STS [R8+0x400], R142 ;  /* 0x0004008e08007388 */ /* 0x0007e80000000800 */
[----:B------:R3:W-:Y:S04]  /*114a0*/  STS [R11+0x2000], R180 ;  /* 0x002000b40b007388 */ /* 0x0007e80000000800 */
[----:B------:R3:W-:Y:S04]  /*114b0*/  STS [R11+0x2400], R182 ;  /* 0x002400b60b007388 */ /* 0x0007e80000000800 */
[----:B------:R3:W-:Y:S04]  /*114c0*/  STS [R8+0x2000], R184 ;  /* 0x002000b808007388 */ /* 0x0007e80000000800 */
        /* <DEDUP_REMOVED lines=43> */
[----:B---3--:R-:W-:Y:S01]  /*11780*/  SHF.R.S32.HI R3, RZ, 0x1f, R247 ;  /* 0x0000001fff037819 */ /* 0x008fe200000114f7 */
[----:B------:R-:W-:Y:S01]  /*11790*/  IMAD.MOV.U32 R6, RZ, RZ, RZ ;  /* 0x000000ffff067224 */ /* 0x000fe200078e00ff */
[----:B------:R-:W-:Y:S01]  /*117a0*/  MOV R4, 0x11800 ;  /* 0x0001180000047802 */ /* 0x000fe20000000f00 */
[----:B------:R-:W-:Y:S01]  /*117b0*/  IMAD.MOV.U32 R5, RZ, RZ, 0x1f ;  /* 0x0000001fff057424 */ /* 0x000fe200078e00ff */
[----:B------:R-:W-:-:S04]  /*117c0*/  LEA.HI R3, R3, R247, RZ, 0x7 ;  /* 0x000000f703037211 */ /* 0x000fc800078f38ff */
[----:B------:R-:W-:-:S05]  /*117d0*/  SHF.R.S32.HI R3, RZ, 0x7, R3 ;  /* 0x00000007ff037819 */ /* 0x000fca0000011403 */
[----:B------:R-:W-:Y:S02]  /*117e0*/  IMAD.MOV.U32 R7, RZ, RZ, R3 ;  /* 0x000000ffff077224 */ /* 0x000fe400078e0003 */
[----:B-1----:R-:W-:Y:S05]  /*117f0*/  CALL.REL.NOINC `($__internal_5_$__cuda_sm70_shflsync_idx_p) ;  /* 0x000061c000007944 */ /* 0x002fea0003c00000 */
.L_x_1675:
[----:B---3--:R-:W2:Y:S04]  /*11800*/  LDL.LU R11, [R1+0x40] ;  /* 0x00004000010b7983 */ /* 0x008ea80000300800 */
[----:B------:R-:W3:Y:S04]  /*11810*/  LDL.LU R18, [R1+0x50] ;  /* 0x0000500001127983 */ /* 0x000ee80000300800 */
[----:B------:R-:W4:Y:S04]  /*11820*/  LDL R16, [R1+0x4] ;  /* 0x0000040001107983 */ /* 0x000f280000100800 */
[----:B------:R-:W3:Y:S01]  /*11830*/  LDL.LU R64, [R1+0x3c] ;  /* 0x00003c0001407983 */ /* 0x000ee20000300800 */
[----:B------:R-:W-:-:S03]  /*11840*/  IMAD.MOV.U32 R3, RZ, RZ, 0x1 ;  /* 0x00000001ff037424 */ /* 0x000fc600078e00ff */
[----:B------:R-:W4:Y:S02]  /*11850*/  LDL R17, [R1] ;  /* 0x0000000001117983 */ /* 0x000f240000100800 */
[----:B------:R-:W-:Y:S02]  /*11860*/  ISETP.NE.AND P1, PT, R3, c[0x0][0x4e8], PT ;  /* 0x00013a0003007a0c */ /* 0x000fe40003f25270 */
[----:B------:R1:W5:Y:S01]  /*11870*/  LDL R71, [R1+0xc] ;  /* 0x00000c0001477983 */ /* 0x0003620000100800 */
[----:B------:R-:W-:Y:S02]  /*11880*/  ULDC UR5, c[0x0][0x4e8] ;  /* 0x00013a0000057ab9 */ /* 0x000fe40000000800 */
[----:B------:R-:W-:Y:S02]  /*11890*/  ULDC UR4, c[0x0][0x388] ;  /* 0x0000e20000047ab9 */ /* 0x000fe40000000800 */
[----:B------:R-:W-:Y:S01]  /*118a0*/  UIMAD UR4, UR5, UR4, URZ ;  /* 0x00000004050472a4 */ /* 0x000fe2000f8e023f */
[----:B------:R-:W-:-:S04]  /*118b0*/  SHF.R.S32.HI R61, RZ, 0x1f, R247 ;  /* 0x0000001fff3d7819 */ /* 0x000fc800000114f7 */
[----:B------:R-:W-:-:S04]  /*118c0*/  LEA.HI R61, R61, R247, RZ, 0x3 ;  /* 0x000000f73d3d7211 */ /* 0x000fc800078f18ff */
[----:B------:R-:W-:Y:S01]  /*118d0*/  SHF.R.S32.HI R61, RZ, 0x3, R61 ;  /* 0x00000003ff3d7819 */ /* 0x000fe2000001143d */
[----:B------:R-:W-:Y:S01]  /*118e0*/  BSSY B0, `(.L_x_1676) ;  /* 0x000006c000007945 */ /* 0x000fe20003800000 */
[----:B--2---:R-:W-:Y:S01]  /*118f0*/  SHF.R.S32.HI R6, RZ, 0x1f, R11 ;  /* 0x0000001fff067819 */ /* 0x004fe2000001140b */
[----:B------:R-:W-:-:S04]  /*11900*/  IMAD.WIDE.U32 R8, R11, c[0x0][0x490], RZ ;  /* 0x000124000b087a25 */ /* 0x000fc800078e00ff */
[C---:B------:R-:W-:Y:S02]  /*11910*/  IMAD R4, R6.reuse, c[0x0][0x490], RZ ;  /* 0x0001240006047a24 */ /* 0x040fe400078e02ff */
[----:B------:R-:W-:Y:S02]  /*11920*/  IMAD R6, R6, c[0x0][0x3e8], RZ ;  /* 0x0000fa0006067a24 */ /* 0x000fe400078e02ff */
[C---:B------:R-:W-:Y:S02]  /*11930*/  IMAD R4, R11.reuse, c[0x0][0x494], R4 ;  /* 0x000125000b047a24 */ /* 0x040fe400078e0204 */
[----:B------:R-:W-:Y:S02]  /*11940*/  IMAD R6, R11, c[0x0][0x3ec], R6 ;  /* 0x0000fb000b067a24 */ /* 0x000fe400078e0206 */
[----:B---3--:R-:W-:Y:S02]  /*11950*/  IMAD.IADD R3, R252, 0x1, R64 ;  /* 0x00000001fc037824 */ /* 0x008fe400078e0240 */
[----:B------:R-:W-:Y:S01]  /*11960*/  IMAD.IADD R9, R9, 0x1, R4 ;  /* 0x0000000109097824 */ /* 0x000fe200078e0204 */
[----:B------:R-:W-:Y:S01]  /*11970*/  SHF.R.S32.HI R4, RZ, 0x1f, R18 ;  /* 0x0000001fff047819 */ /* 0x000fe20000011412 */
[----:B------:R-:W-:Y:S01]  /*11980*/  @P1 IMAD.HI.U32 R5, R3, c[0x0][0x4ec], RZ ;  /* 0x00013b0003051a27 */ /* 0x000fe200078e00ff */
[----:B------:R-:W-:-:S03]  /*11990*/  MOV R7, R3 ;  /* 0x0000000300077202 */ /* 0x000fc60000000f00 */
[----:B------:R-:W-:Y:S01]  /*119a0*/  IMAD.WIDE.U32 R14, R11, c[0x0][0x3e8], RZ ;  /* 0x0000fa000b0e7a25 */ /* 0x000fe200078e00ff */
[----:B------:R-:W-:-:S05]  /*119b0*/  @P1 SHF.R.U32.HI R7, RZ, c[0x0][0x4f0], R5 ;  /* 0x00013c00ff071a19 */ /* 0x000fca0000011605 */
[----:B------:R-:W-:Y:S02]  /*119c0*/  IMAD.MOV R5, RZ, RZ, -R7 ;  /* 0x000000ffff057224 */ /* 0x000fe400078e0a07 */
[----:B------:R-:W-:Y:S02]  /*119d0*/  IMAD R11, R4, c[0x0][0x498], RZ ;  /* 0x00012600040b7a24 */ /* 0x000fe400078e02ff */
[----:B------:R-:W-:Y:S02]  /*119e0*/  IMAD R5, R5, c[0x0][0x4e8], R3 ;  /* 0x00013a0005057a24 */ /* 0x000fe400078e0203 */
[C---:B------:R-:W-:Y:S01]  /*119f0*/  IMAD.WIDE.U32 R8, R18.reuse, c[0x0][0x498], R8 ;  /* 0x0001260012087a25 */ /* 0x040fe200078e0008 */
[----:B------:R-:W-:Y:S02]  /*11a00*/  IADD3 R15, R15, R6, RZ ;  /* 0x000000060f0f7210 */ /* 0x000fe40007ffe0ff */
[----:B------:R-:W-:Y:S01]  /*11a10*/  SHF.R.S32.HI R3, RZ, 0x1f, R7 ;  /* 0x0000001fff037819 */ /* 0x000fe20000011407 */
[----:B------:R-:W-:Y:S01]  /*11a20*/  IMAD R11, R18, c[0x0][0x49c], R11 ;  /* 0x00012700120b7a24 */ /* 0x000fe200078e020b */
[----:B------:R-:W-:-:S02]  /*11a30*/  IADD3 R8, P0, R7, R8, RZ ;  /* 0x0000000807087210 */ /* 0x000fc40007f1e0ff */
[----:B------:R-:W-:Y:S01]  /*11a40*/  SHF.R.S32.HI R6, RZ, 0x1f, R5 ;  /* 0x0000001fff067819 */ /* 0x000fe20000011405 */
[----:B------:R-:W-:Y:S01]  /*11a50*/  IMAD R4, R4, c[0x0][0x3f0], RZ ;  /* 0x0000fc0004047a24 */ /* 0x000fe200078e02ff */
[----:B------:R-:W-:Y:S01]  /*11a60*/  IADD3.X R9, R3, R9, R11, P0, !PT ;  /* 0x0000000903097210 */ /* 0x000fe200007fe40b */
[----:B----4-:R-:W-:Y:S01]  /*11a70*/  IMAD.IADD R3, R16, 0x1, R64 ;  /* 0x0000000110037824 */ /* 0x010fe200078e0240 */
[----:B------:R-:W-:Y:S01]  /*11a80*/  SHF.R.S32.HI R16, RZ, 0x1f, R247 ;  /* 0x0000001fff107819 */ /* 0x000fe200000114f7 */
[----:B------:R-:W-:Y:S02]  /*11a90*/  IMAD R6, R6, c[0x0][0x488], RZ ;  /* 0x0001220006067a24 */ /* 0x000fe400078e02ff */
[----:B------:R-:W-:Y:S01]  /*11aa0*/  IMAD R4, R18, c[0x0][0x3f4], R4 ;  /* 0x0000fd0012047a24 */ /* 0x000fe200078e0204 */
[----:B------:R-:W-:Y:S01]  /*11ab0*/  LEA.HI R16, R16, R247, RZ, 0x5 ;  /* 0x000000f710107211 */ /* 0x000fe200078f28ff */
[----:B------:R-:W-:-:S04]  /*11ac0*/  IMAD.WIDE.U32 R14, R18, c[0x0][0x3f0], R14 ;  /* 0x0000fc00120e7a25 */ /* 0x000fc800078e000e */
[C---:B------:R-:W-:Y:S02]  /*11ad0*/  IMAD R6, R5.reuse, c[0x0][0x48c], R6 ;  /* 0x0001230005067a24 */ /* 0x040fe400078e0206 */
[----:B------:R-:W-:Y:S01]  /*11ae0*/  IMAD.WIDE.U32 R8, R5, c[0x0][0x488], R8 ;  /* 0x0001220005087a25 */ /* 0x000fe200078e0008 */
[----:B------:R-:W-:-:S03]  /*11af0*/  LOP3.LUT R16, R16, 0xffffffe0, RZ, 0xc0, !PT ;  /* 0xffffffe010107812 */ /* 0x000fc600078ec0ff */
[----:B------:R-:W-:Y:S01]  /*11b00*/  @P1 IMAD.HI.U32 R5, R3, c[0x0][0x4ec], RZ ;  /* 0x00013b0003051a27 */ /* 0x000fe200078e00ff */
[----:B------:R-:W-:-:S03]  /*11b10*/  IADD3 R6, R9, R6, RZ ;  /* 0x0000000609067210 */ /* 0x000fc60007ffe0ff */
[----:B------:R-:W-:Y:S01]  /*11b20*/  IMAD.IADD R21, R15, 0x1, R4 ;  /* 0x000000010f157824 */ /* 0x000fe200078e0204 */
[C---:B------:R-:W-:Y:S02]  /*11b30*/  LEA R4, P0, R8.reuse, c[0x0][0x450], 0x2 ;  /* 0x0001140008047a11 */ /* 0x040fe400078010ff */
[----:B------:R-:W-:Y:S02]  /*11b40*/  MOV R11, R3 ;  /* 0x00000003000b7202 */ /* 0x000fe40000000f00 */
[----:B------:R-:W-:Y:S02]  /*11b50*/  @P1 SHF.R.U32.HI R11, RZ, c[0x0][0x4f0], R5 ;  /* 0x00013c00ff0b1a19 */ /* 0x000fe40000011605 */
[----:B------:R-:W-:Y:S02]  /*11b60*/  LEA.HI.X R5, R8, c[0x0][0x454], R6, 0x2, P0 ;  /* 0x0001150008057a11 */ /* 0x000fe400000f1406 */
[----:B------:R-:W-:Y:S01]  /*11b70*/  IADD3 R16, -R16, R247, RZ ;  /* 0x000000f710107210 */ /* 0x000fe20007ffe1ff */
[----:B------:R-:W-:Y:S01]  /*11b80*/  IMAD.IADD R6, R17, 0x1, R64 ;  /* 0x0000000111067824 */ /* 0x000fe200078e0240 */
[----:B------:R-:W-:Y:S01]  /*11b90*/  SHF.R.S32.HI R62, RZ, 0x1f, R11 ;  /* 0x0000001fff3e7819 */ /* 0x000fe2000001140b */
[----:B------:R-:W-:Y:S01]  /*11ba0*/  SHFL.IDX PT, R18, R4, RZ, 0x1c1f ;  /* 0x001c1fff04127589 */ /* 0x000fe200000e0000 */
[----:B------:R-:W-:-:S03]  /*11bb0*/  LOP3.LUT P0, RZ, R16, 0x3, RZ, 0xc0, !PT ;  /* 0x0000000310ff7812 */ /* 0x000fc6000780c0ff */
[----:B------:R-:W2:Y:S01]  /*11bc0*/  SHFL.IDX PT, R19, R5, RZ, 0x1c1f ;  /* 0x001c1fff05137589 */ /* 0x000ea200000e0000 */
[----:B------:R-:W-:-:S03]  /*11bd0*/  IMAD.MOV.U32 R20, RZ, RZ, R14 ;  /* 0x000000ffff147224 */ /* 0x000fc600078e000e */
[----:B------:R-:W-:Y:S01]  /*11be0*/  SHFL.IDX PT, R16, R4, 0x1, 0x1c1f ;  /* 0x003c1f0004107f89 */ /* 0x000fe200000e0000 */
[----:B------:R-:W-:-:S03]  /*11bf0*/  IMAD R62, R62, c[0x0][0x3e0], RZ ;  /* 0x0000f8003e3e7a24 */ /* 0x000fc600078e02ff */
[----:B------:R-:W3:Y:S04]  /*11c00*/  SHFL.IDX PT, R17, R5, 0x1, 0x1c1f ;  /* 0x003c1f0005117f89 */ /* 0x000ee800000e0000 */
[----:B------:R-:W-:Y:S04]  /*11c10*/  SHFL.IDX PT, R8, R4, 0x2, 0x1c1f ;  /* 0x005c1f0004087f89 */ /* 0x000fe800000e0000 */
[----:B------:R-:W4:Y:S04]  /*11c20*/  SHFL.IDX PT, R9, R5, 0x2, 0x1c1f ;  /* 0x005c1f0005097f89 */ /* 0x000f2800000e0000 */
[----:B------:R-:W-:Y:S04]  /*11c30*/  SHFL.IDX PT, R4, R4, 0x3, 0x1c1f ;  /* 0x007c1f0004047f89 */ /* 0x000fe800000e0000 */
[----:B------:R-:W1:Y:S01]  /*11c40*/  SHFL.IDX PT, R5, R5, 0x3, 0x1c1f ;  /* 0x007c1f0005057f89 */ /* 0x000e6200000e0000 */
[C---:B------:R-:W-:Y:S01]  /*11c50*/  IADD3 R7, -R11.reuse, RZ, RZ ;  /* 0x000000ff0b077210 */ /* 0x040fe20007ffe1ff */
[C---:B------:R-:W-:Y:S01]  /*11c60*/  IMAD R62, R11.reuse, c[0x0][0x3e4], R62 ;  /* 0x0000f9000b3e7a24 */ /* 0x040fe200078e023e */
[C---:B------:R-:W-:Y:S01]  /*11c70*/  IADD3 R14, R6.reuse, 0x8, RZ ;  /* 0x00000008060e7810 */ /* 0x040fe20007ffe0ff */
[----:B------:R-:W-:Y:S01]  /*11c80*/  IMAD.WIDE.U32 R20, R11, c[0x0][0x3e0], R20 ;  /* 0x0000f8000b147a25 */ /* 0x000fe200078e0014 */
[----:B------:R-:W-:-:S02]  /*11c90*/  ISETP.GE.OR P3, PT, R6, UR4, P0 ;  /* 0x0000000406007c0c */ /* 0x000fc40008766670 */
[C---:B------:R-:W-:Y:S02]  /*11ca0*/  IADD3 R11, R6.reuse, 0x40, RZ ;  /* 0x00000040060b7810 */ /* 0x040fe40007ffe0ff */
[----:B------:R-:W-:Y:S01]  /*11cb0*/  IADD3 R6, R6, 0x48, RZ ;  /* 0x0000004806067810 */ /* 0x000fe20007ffe0ff */
[----:B------:R-:W-:Y:S01]  /*11cc0*/  IMAD R3, R7, c[0x0][0x4e8], R3 ;  /* 0x00013a0007037a24 */ /* 0x000fe200078e0203 */
[----:B------:R-:W-:Y:S02]  /*11cd0*/  ISETP.GE.OR P2, PT, R14, UR4, P0 ;  /* 0x000000040e007c0c */ /* 0x000fe40008746670 */
[----:B------:R-:W-:Y:S02]  /*11ce0*/  ISETP.GE.OR P1, PT, R11, UR4, P0 ;  /* 0x000000040b007c0c */ /* 0x000fe40008726670 */
[----:B------:R-:W-:Y:S02]  /*11cf0*/  ISETP.GE.OR P0, PT, R6, UR4, P0 ;  /* 0x0000000406007c0c */ /* 0x000fe40008706670 */
[----:B------:R-:W-:Y:S01]  /*11d00*/  SHF.R.S32.HI R6, RZ, 0x1f, R3 ;  /* 0x0000001fff067819 */ /* 0x000fe20000011403 */
[----:B--2---:R2:W-:Y:S04]  /*11d10*/  @!P3 ST.E [R18.64], R10 ;  /* 0x0000000a1200b985 */ /* 0x0045e8000c101906 */
[----:B------:R-:W-:-:S02]  /*11d20*/  IMAD R6, R6, c[0x0][0x3d8], RZ ;  /* 0x0000f60006067a24 */ /* 0x000fc400078e02ff */
[----:B---3--:R2:W-:Y:S01]  /*11d30*/  @!P2 ST.E [R16.64], R12 ;  /* 0x0000000c1000a985 */ /* 0x0085e2000c101906 */
[----:B------:R-:W-:Y:S01]  /*11d40*/  IMAD.IADD R63, R21, 0x1, R62 ;  /* 0x00000001153f7824 */ /* 0x000fe200078e023e */
[----:B------:R-:W-:Y:S01]  /*11d50*/  MOV R62, R20 ;  /* 0x00000014003e7202 */ /* 0x000fe20000000f00 */
[C---:B------:R-:W-:Y:S01]  /*11d60*/  IMAD R60, R3.reuse, c[0x0][0x3dc], R6 ;  /* 0x0000f700033c7a24 */ /* 0x040fe200078e0206 */
[----:B----4-:R2:W-:Y:S04]  /*11d70*/  @!P1 ST.E [R8.64], R13 ;  /* 0x0000000d08009985 */ /* 0x0105e8000c101906 */
[----:B-1----:R2:W-:Y:S04]  /*11d80*/  @!P0 ST.E [R4.64], R0 ;  /* 0x0000000004008985 */ /* 0x0025e8000c101906 */
        /* <DEDUP_REMOVED lines=14> */
[----:B------:R-:W-:Y:S01]  /*11e70*/  IMAD.WIDE.U32 R62, R3, c[0x0][0x3d8], R62 ;  /* 0x0000f600033e7a25 */ /* 0x000fe200078e003e */
[----:B------:R-:W-:-:S03]  /*11e80*/  IADD3 R70, R61, R64, RZ ;  /* 0x000000403d467210 */ /* 0x000fc60007ffe0ff */
[----:B------:R-:W-:Y:S01]  /*11e90*/  IMAD.IADD R60, R63, 0x1, R60 ;  /* 0x000000013f3c7824 */ /* 0x000fe200078e023c */
[----:B------:R-:W-:-:S04]  /*11ea0*/  LEA R69, P0, R62, c[0x0][0x380], 0x1 ;  /* 0x0000e0003e457a11 */ /* 0x000fc800078008ff */
[----:B------:R-:W-:Y:S02]  /*11eb0*/  LEA.HI.X R68, R62, c[0x0][0x384], R60, 0x1, P0 ;  /* 0x0000e1003e447a11 */ /* 0x000fe400000f0c3c */
[----:B------:R-:W-:Y:S01]  /*11ec0*/  ISETP.GE.AND P0, PT, R70, UR4, PT ;  /* 0x0000000446007c0c */ /* 0x000fe2000bf06270 */
[----:B------:R2:W1:Y:S04]  /*11ed0*/  SHFL.IDX PT, R0, R69, RZ, 0x181f ;  /* 0x00181fff45007589 */ /* 0x00046800000e0000 */
[----:B------:R2:W1:Y:S08]  /*11ee0*/  SHFL.IDX PT, R3, R68, RZ, 0x181f ;  /* 0x00181fff44037589 */ /* 0x00047000000e0000 */
[----:B------:R-:W-:Y:S05]  /*11ef0*/  @P0 BRA `(.L_x_1677) ;  /* 0x000000a000000947 */ /* 0x000fea0003800000 */
[----:B---34-:R-:W3:Y:S01]  /*11f00*/  LDS.128 R64, [R251+0x80] ;  /* 0x00008000fb407984 */ /* 0x018ee20000000c00 */
[----:B-----5:R-:W-:-:S02]  /*11f10*/  ISETP.GE.AND P3, PT, R71, c[0x0][0x3c8], PT ;  /* 0x0000f20047007a0c */ /* 0x020fc40003f66270 */
[----:B------:R-:W-:Y:S01]  /*11f20*/  ISETP.GE.AND P2, PT, R250, c[0x0][0x3c8], PT ;  /* 0x0000f200fa007a0c */ /* 0x000fe20003f46270 */
[----:B------:R-:W4:Y:S10]  /*11f30*/  LDS.128 R60, [R251+0x4080] ;  /* 0x00408000fb3c7984 */ /* 0x000f340000000c00 */
[----:B-1----:R-:W-:-:S02]  /*11f40*/  @!P3 LEA R72, P1, R71, R0, 0x1 ;  /* 0x000000004748b211 */ /* 0x002fc400078208ff */
[C---:B------:R-:W-:Y:S02]  /*11f50*/  @!P2 LEA R74, P0, R250.reuse, R0, 0x1 ;  /* 0x00000000fa4aa211 */ /* 0x040fe400078008ff */
[-C--:B------:R-:W-:Y:S02]  /*11f60*/  @!P3 LEA.HI.X R73, R71, R3.reuse, R246, 0x1, P1 ;  /* 0x000000034749b211 */ /* 0x080fe400008f0cf6 */
[----:B------:R-:W-:-:S03]  /*11f70*/  @!P2 LEA.HI.X R75, R250, R3, R245, 0x1, P0 ;  /* 0x00000003fa4ba211 */ /* 0x000fc600000f0cf5 */
[----:B---3--:R1:W-:Y:S04]  /*11f80*/  @!P3 ST.E.128 [R72.64], R64 ;  /* 0x000000404800b985 */ /* 0x0083e8000c101d06 */
[----:B----4-:R1:W-:Y:S02]  /*11f90*/  @!P2 ST.E.128 [R74.64], R60 ;  /* 0x0000003c4a00a985 */ /* 0x0103e4000c101d06 */
.L_x_1677:
[----:B---34-:R-:W-:Y:S05]  /*11fa0*/  BSYNC B0 ;  /* 0x0000000000007941 */ /* 0x018fea0003800000 */
.L_x_1676:
[----:B-1----:R-:W-:Y:S01]  /*11fb0*/  IADD3 R60, R70, 0x10, RZ ;  /* 0x00000010463c7810 */ /* 0x002fe20007ffe0ff */
[----:B------:R1:W3:Y:S01]  /*11fc0*/  SHFL.IDX PT, R3, R68, 0x1, 0x181f ;  /* 0x00381f0044037f89 */ /* 0x0002e200000e0000 */
[----:B------:R-:W-:Y:S02]  /*11fd0*/  BSSY B0, `(.L_x_1678) ;  /* 0x000000c000007945 */ /* 0x000fe40003800000 */
[----:B------:R-:W-:Y:S01]  /*11fe0*/  ISETP.GE.AND P0, PT, R60, UR4, PT ;  /* 0x000000043c007c0c */ /* 0x000fe2000bf06270 */
[----:B--2---:R1:W2:-:S12]  /*11ff0*/  SHFL.IDX PT, R0, R69, 0x1, 0x181f ;  /* 0x00381f0045007f89 */ /* 0x00429800000e0000 */
[----:B------:R-:W-:Y:S05]  /*12000*/  @P0 BRA `(.L_x_1679) ;  /* 0x0000008000000947 */ /* 0x000fea0003800000 */
[----:B-----5:R-:W-:Y:S02]  /*12010*/  ISETP.GE.AND P1, PT, R71, c[0x0][0x3c8], PT ;  /* 0x0000f20047007a0c */ /* 0x020fe40003f26270 */
[----:B------:R-:W-:-:S11]  /*12020*/  ISETP.GE.AND P0, PT, R250, c[0x0][0x3c8], PT ;  /* 0x0000f200fa007a0c */ /* 0x000fd60003f06270 */
[CC--:B--2---:R-:W-:Y:S02]  /*12030*/  @!P1 LEA R60, P3, R71.reuse, R0.reuse, 0x1 ;  /* 0x00000000473c9211 */ /* 0x0c4fe400078608ff */
[C---:B------:R-:W-:Y:S02]  /*12040*/  @!P0 LEA R62, P2, R250.reuse, R0, 0x1 ;  /* 0x00000000fa3e8211 */ /* 0x040fe400078408ff */
[-C--:B---3--:R-:W-:Y:S02]  /*12050*/  @!P1 LEA.HI.X R61, R71, R3.reuse, R246, 0x1, P3 ;  /* 0x00000003473d9211 */ /* 0x088fe400018f0cf6 */
[----:B------:R-:W-:-:S03]  /*12060*/  @!P0 LEA.HI.X R63, R250, R3, R245, 0x1, P2 ;  /* 0x00000003fa3f8211 */ /* 0x000fc600010f0cf5 */
[----:B------:R2:W-:Y:S04]  /*12070*/  @!P1 ST.E.128 [R60.64], R56 ;  /* 0x000000383c009985 */ /* 0x0005e8000c101d06 */
[----:B------:R2:W-:Y:S02]  /*12080*/  @!P0 ST.E.128 [R62.64], R28 ;  /* 0x0000001c3e008985 */ /* 0x0005e4000c101d06 */
.L_x_1679:
[----:B------:R-:W-:Y:S05]  /*12090*/  BSYNC B0 ;  /* 0x0000000000007941 */ /* 0x000fea0003800000 */
.L_x_1678:
[----:B--2---:R-:W-:Y:S01]  /*120a0*/  IADD3 R28, R70, 0x20, RZ ;  /* 0x00000020461c7810 */ /* 0x004fe20007ffe0ff */
[----:B---3--:R2:W3:Y:S01]  /*120b0*/  SHFL.IDX PT, R3, R68, 0x2, 0x181f ;  /* 0x00581f0044037f89 */ /* 0x0084e200000e0000 */
[----:B------:R-:W-:Y:S02]  /*120c0*/  BSSY B0, `(.L_x_1680) ;  /* 0x000000c000007945 */ /* 0x000fe40003800000 */
[----:B------:R-:W-:Y:S01]  /*120d0*/  ISETP.GE.AND P0, PT, R28, UR4, PT ;  /* 0x000000041c007c0c */ /* 0x000fe2000bf06270 */
[----:B------:R2:W4:-:S12]  /*120e0*/  SHFL.IDX PT, R0, R69, 0x2, 0x181f ;  /* 0x00581f0045007f89 */ /* 0x00051800000e0000 */
[----:B------:R-:W-:Y:S05]  /*120f0*/  @P0 BRA `(.L_x_1681) ;  /* 0x0000008000000947 */ /* 0x000fea0003800000 */
[----:B-----5:R-:W-:Y:S02]  /*12100*/  ISETP.GE.AND P1, PT, R71, c[0x0][0x3c8], PT ;  /* 0x0000f20047007a0c */ /* 0x020fe40003f26270 */
[----:B------:R-:W-:-:S11]  /*12110*/  ISETP.GE.AND P0, PT, R250, c[0x0][0x3c8], PT ;  /* 0x0000f200fa007a0c */ /* 0x000fd60003f06270 */
[CC--:B----4-:R-:W-:Y:S02]  /*12120*/  @!P1 LEA R28, P3, R71.reuse, R0.reuse, 0x1 ;  /* 0x00000000471c9211 */ /* 0x0d0fe400078608ff */
[C---:B------:R-:W-:Y:S02]  /*12130*/  @!P0 LEA R30, P2, R250.reuse, R0, 0x1 ;  /* 0x00000000fa1e8211 */ /* 0x040fe400078408ff */
[-C--:B---3--:R-:W-:Y:S02]  /*12140*/  @!P1 LEA.HI.X R29, R71, R3.reuse, R246, 0x1, P3 ;  /* 0x00000003471d9211 */ /* 0x088fe400018f0cf6 */
[----:B------:R-:W-:-:S03]  /*12150*/  @!P0 LEA.HI.X R31, R250, R3, R245, 0x1, P2 ;  /* 0x00000003fa1f8211 */ /* 0x000fc600010f0cf5 */
[----:B------:R3:W-:Y:S04]  /*12160*/  @!P1 ST.E.128 [R28.64], R52 ;  /* 0x000000341c009985 */ /* 0x0007e8000c101d06 */
[----:B------:R3:W-:Y:S02]  /*12170*/  @!P0 ST.E.128 [R30.64], R24 ;  /* 0x000000181e008985 */ /* 0x0007e4000c101d06 */
.L_x_1681:
[----:B------:R-:W-:Y:S05]  /*12180*/  BSYNC B0 ;  /* 0x0000000000007941 */ /* 0x000fea0003800000 */
.L_x_1680:
[----:B---3--:R-:W-:Y:S01]  /*12190*/  IADD3 R24, R70, 0x30, RZ ;  /* 0x0000003046187810 */ /* 0x008fe20007ffe0ff */
[----:B------:R3:W1:Y:S01]  /*121a0*/  SHFL.IDX PT, R3, R68, 0x3, 0x181f ;  /* 0x00781f0044037f89 */ /* 0x00066200000e0000 */
[----:B------:R-:W-:Y:S02]  /*121b0*/  BSSY B0, `(.L_x_1682) ;  /* 0x000000c000007945 */ /* 0x000fe40003800000 */
[----:B------:R-:W-:Y:S01]  /*121c0*/  ISETP.GE.AND P0, PT, R24, UR4, PT ;  /* 0x0000000418007c0c */ /* 0x000fe2000bf06270 */
[----:B----4-:R3:W4:-:S12]  /*121d0*/  SHFL.IDX PT, R0, R69, 0x3, 0x181f ;  /* 0x00781f0045007f89 */ /* 0x01071800000e0000 */
[----:B------:R-:W-:Y:S05]  /*121e0*/  @P0 BRA `(.L_x_1683) ;  /* 0x0000008000000947 */ /* 0x000fea0003800000 */
[----:B-----5:R-:W-:Y:S02]  /*121f0*/  ISETP.GE.AND P1, PT, R71, c[0x0][0x3c8], PT ;  /* 0x0000f20047007a0c */ /* 0x020fe40003f26270 */
[----:B------:R-:W-:-:S11]  /*12200*/  ISETP.GE.AND P0, PT, R250, c[0x0][0x3c8], PT ;  /* 0x0000f200fa007a0c */ /* 0x000fd60003f06270 */
[CC--:B----4-:R-:W-:Y:S02]  /*12210*/  @!P1 LEA R24, P3, R71.reuse, R0.reuse, 0x1 ;  /* 0x0000000047189211 */ /* 0x0d0fe400078608ff */
[C---:B------:R-:W-:Y:S02]  /*12220*/  @!P0 LEA R26, P2, R250.reuse, R0, 0x1 ;  /* 0x00000000fa1a8211 */ /* 0x040fe400078408ff */
[-C--:B-1----:R-:W-:Y:S02]  /*12230*/  @!P1 LEA.HI.X R25, R71, R3.reuse, R246, 0x1, P3 ;  /* 0x0000000347199211 */ /* 0x082fe400018f0cf6 */
[----:B------:R-:W-:-:S03]  /*12240*/  @!P0 LEA.HI.X R27, R250, R3, R245, 0x1, P2 ;  /* 0x00000003fa1b8211 */ /* 0x000fc600010f0cf5 */
[----:B------:R1:W-:Y:S04]  /*12250*/  @!P1 ST.E.128 [R24.64], R48 ;  /* 0x0000003018009985 */ /* 0x0003e8000c101d06 */
[----:B------:R1:W-:Y:S02]  /*12260*/  @!P0 ST.E.128 [R26.64], R20 ;  /* 0x000000141a008985 */ /* 0x0003e4000c101d06 */
.L_x_1683:
[----:B------:R-:W-:Y:S05]  /*12270*/  BSYNC B0 ;  /* 0x0000000000007941 */ /* 0x000fea0003800000 */
.L_x_1682:
[----:B-1----:R-:W-:Y:S01]  /*12280*/  IADD3 R20, R70, 0x40, RZ ;  /* 0x0000004046147810 */ /* 0x002fe20007ffe0ff */
[----:B------:R1:W2:Y:S01]  /*12290*/  SHFL.IDX PT, R3, R68, 0x4, 0x181f ;  /* 0x00981f0044037f89 */ /* 0x0002a200000e0000 */
        /* <DEDUP_REMOVED lines=8> */
[-C--:B--2---:R-:W-:Y:S02]  /*12320*/  @!P1 LEA.HI.X R21, R71, R3.reuse, R246, 0x1, P3 ;  /* 0x0000000347159211 */ /* 0x084fe400018f0cf6 */
[----:B------:R-:W-:-:S03]  /*12330*/  @!P0 LEA.HI.X R23, R250, R3, R245, 0x1, P2 ;  /* 0x00000003fa178211 */ /* 0x000fc600010f0cf5 */
[----:B------:R2:W-:Y:S04]  /*12340*/  @!P1 ST.E.128 [R20.64], R44 ;  /* 0x0000002c14009985 */ /* 0x0005e8000c101d06 */
[----:B------:R2:W-:Y:S02]  /*12350*/  @!P0 ST.E.128 [R22.64], R16 ;  /* 0x0000001016008985 */ /* 0x0005e4000c101d06 */
.L_x_1685:
[----:B------:R-:W-:Y:S05]  /*12360*/  BSYNC B0 ;  /* 0x0000000000007941 */ /* 0x000fea0003800000 */
.L_x_1684:
[----:B--2---:R-:W-:Y:S01]  /*12370*/  IADD3 R16, R70, 0x50, RZ ;  /* 0x0000005046107810 */ /* 0x004fe20007ffe0ff */
        /* <DEDUP_REMOVED lines=13> */
.L_x_1687:
[----:B------:R-:W-:Y:S05]  /*12450*/  BSYNC B0 ;  /* 0x0000000000007941 */ /* 0x000fea0003800000 */
.L_x_1686:
        /* <DEDUP_REMOVED lines=14> */
.L_x_1689:
[----:B------:R-:W-:Y:S05]  /*12540*/  BSYNC B0 ;  /* 0x0000000000007941 */ /* 0x000fea0003800000 */
.L_x_1688:
[----:B------:R-:W-:Y:S01]  /*12550*/  IADD3 R70, R70, 0x70, RZ ;  /* 0x0000007046467810 */ /* 0x000fe20007ffe0ff */
[----:B-123--:R-:W1:Y:S03]  /*12560*/  SHFL.IDX PT, R68, R68, 0x7, 0x181f ;  /* 0x00f81f0044447f89 */ /* 0x00ee6600000e0000 */
[----:B------:R-:W-:Y:S01]  /*12570*/  ISETP.GE.AND P0, PT, R70, UR4, PT ;  /* 0x0000000446007c0c */ /* 0x000fe2000bf06270 */
[----:B------:R-:W2:-:S12]  /*12580*/  SHFL.IDX PT, R69, R69, 0x7, 0x181f ;  /* 0x00f81f0045457f89 */ /* 0x000e9800000e0000 */
[----:B------:R-:W-:Y:S05]  /*12590*/  @P0 BRA `(.L_x_1690) ;  /* 0x00000de000000947 */ /* 0x000fea0003800000 */
[----:B-----5:R-:W-:-:S13]  /*125a0*/  ISETP.GE.AND P0, PT, R71, c[0x0][0x3c8], PT ;  /* 0x0000f20047007a0c */ /* 0x020fda0003f06270 */
[----:B--2---:R-:W-:-:S04]  /*125b0*/  @!P0 LEA R8, P1, R71, R69, 0x1 ;  /* 0x0000004547088211 */ /* 0x004fc800078208ff */
        /* <DEDUP_REMOVED lines=8> */
.L_x_1674:
[----:B--2---:R-:W2:Y:S04]  /*12640*/  LDL R11, [R1+0x40] ;  /* 0x00004000010b7983 */ /* 0x004ea80000100800 */
[----:B------:R-:W3:Y:S04]  /*12650*/  LDL R10, [R1+0x50] ;  /* 0x00005000010a7983 */ /* 0x000ee80000100800 */
[----:B------:R4:W5:Y:S01]  /*12660*/  LDL R12, [R1+0x3c] ;  /* 0x00003c00010c7983 */ /* 0x0009620000100800 */
[----:B------:R-:W-:Y:S01]  /*12670*/  ISETP.GE.AND P0, PT, R247, 0x80, PT ;  /* 0x00000080f700780c */ /* 0x000fe20003f06270 */
[----:B------:R-:W-:Y:S01]  /*12680*/  BSSY B0, `(.L_x_1691) ;  /* 0x0000022000007945 */ /* 0x000fe20003800000 */
[----:B--2---:R-:W-:-:S02]  /*12690*/  SHF.R.S32.HI R3, RZ, 0x1f, R11 ;  /* 0x0000001fff037819 */ /* 0x004fc4000001140b */
[----:B---3--:R-:W-:-:S09]  /*126a0*/  SHF.R.S32.HI R0, RZ, 0x1f, R10 ;  /* 0x0000001fff007819 */ /* 0x008fd2000001140a */
[----:B------:R-:W-:Y:S05]  /*126b0*/  @P0 BRA `(.L_x_1692) ;  /* 0x000001e000000947 */ /* 0x000fea0003800000 */
[----:B----4-:R-:W-:Y:S02]  /*126c0*/  MOV R6, c[0x0][0x4e8] ;  /* 0x00013a0000067a02 */ /* 0x010fe40000000f00 */
[----:B-----5:R-:W-:-:S03]  /*126d0*/  IADD3 R4, R12, R247, RZ ;  /* 0x000000f70c047210 */ /* 0x020fc60007ffe0ff */
[----:B------:R-:W-:-:S05]  /*126e0*/  IMAD R5, R6, c[0x0][0x388], RZ ;  /* 0x0000e20006057a24 */ /* 0x000fca00078e02ff */
[----:B------:R-:W-:-:S13]  /*126f0*/  ISETP.GE.AND P0, PT, R4, R5, PT ;  /* 0x000000050400720c */ /* 0x000fda0003f06270 */
[----:B------:R-:W-:Y:S05]  /*12700*/  @P0 BRA `(.L_x_1692) ;  /* 0x0000019000000947 */ /* 0x000fea0003800000 */
[----:B------:R-:W-:Y:S01]  /*12710*/  ISETP.NE.AND P0, PT, R6, 0x1, PT ;  /* 0x000000010600780c */ /* 0x000fe20003f05270 */
[----:B------:R-:W-:Y:S01]  /*12720*/  IMAD R5, R3, c[0x0][0x490], RZ ;  /* 0x0001240003057a24 */ /* 0x000fe200078e02ff */
[----:B------:R-:W-:Y:S01]  /*12730*/  MOV R7, R4 ;  /* 0x0000000400077202 */ /* 0x000fe20000000f00 */
[----:B------:R-:W-:-:S04]  /*12740*/  IMAD.WIDE.U32 R8, R11, c[0x0][0x490], RZ ;  /* 0x000124000b087a25 */ /* 0x000fc800078e00ff */
[----:B------:R-:W-:-:S05]  /*12750*/  IMAD R5, R11, c[0x0][0x494], R5 ;  /* 0x000125000b057a24 */ /* 0x000fca00078e0205 */
[----:B------:R-:W-:Y:S01]  /*12760*/  IADD3 R9, R9, R5, RZ ;  /* 0x0000000509097210 */ /* 0x000fe20007ffe0ff */
[----:B------:R-:W-:-:S04]  /*12770*/  @P0 IMAD.HI.U32 R6, R4, c[0x0][0x4ec], RZ ;  /* 0x00013b0004060a27 */ /* 0x000fc800078e00ff */
[----:B------:R-:W-:Y:S01]  /*12780*/  IMAD.WIDE.U32 R8, R10, c[0x0][0x498], R8 ;  /* 0x000126000a087a25 */ /* 0x000fe200078e0008 */
[----:B------:R-:W-:-:S03]  /*12790*/  @P0 SHF.R.U32.HI R7, RZ, c[0x0][0x4f0], R6 ;  /* 0x00013c00ff070a19 */ /* 0x000fc60000011606 */
[----:B------:R-:W-:Y:S01]  /*127a0*/  IMAD R6, R0, c[0x0][0x498], RZ ;  /* 0x0001260000067a24 */ /* 0x000fe200078e02ff */
[C---:B------:R-:W-:Y:S02]  /*127b0*/  IADD3 R5, -R7.reuse, RZ, RZ ;  /* 0x000000ff07057210 */ /* 0x040fe40007ffe1ff */
[----:B------:R-:W-:Y:S01]  /*127c0*/  IADD3 R8, P0, R7, R8, RZ ;  /* 0x0000000807087210 */ /* 0x000fe20007f1e0ff */
        /* <DEDUP_REMOVED lines=13> */
.L_x_1692:
[----:B----4-:R-:W-:Y:S05]  /*128a0*/  BSYNC B0 ;  /* 0x0000000000007941 */ /* 0x010fea0003800000 */
.L_x_1691:
[----:B------:R-:W3:Y:S01]  /*128b0*/  LDL R5, [R1+0x4] ;  /* 0x0000040001057983 */ /* 0x000ee20000100800 */
[----:B--2---:R-:W-:Y:S01]  /*128c0*/  MOV R4, c[0x0][0x4e8] ;  /* 0x00013a0000047a02 */ /* 0x004fe20000000f00 */
[----:B------:R-:W-:-:S03]  /*128d0*/  IMAD.WIDE.U32 R6, R11, c[0x0][0x3e8], RZ ;  /* 0x0000fa000b067a25 */ /* 0x000fc600078e00ff */
[----:B------:R-:W-:Y:S01]  /*128e0*/  ISETP.NE.AND P0, PT, R4, 0x1, PT ;  /* 0x000000010400780c */ /* 0x000fe20003f05270 */
[----:B------:R-:W-:Y:S02]  /*128f0*/  IMAD R4, R3, c[0x0][0x3e8], RZ ;  /* 0x0000fa0003047a24 */ /* 0x000fe400078e02ff */
[----:B------:R-:W-:Y:S02]  /*12900*/  IMAD R0, R0, c[0x0][0x3f0], RZ ;  /* 0x0000fc0000007a24 */ /* 0x000fe400078e02ff */
[----:B------:R-:W-:Y:S02]  /*12910*/  IMAD R4, R11, c[0x0][0x3ec], R4 ;  /* 0x0000fb000b047a24 */ /* 0x000fe400078e0204 */
[----:B------:R-:W-:-:S03]  /*12920*/  IMAD R0, R10, c[0x0][0x3f4], R0 ;  /* 0x0000fd000a007a24 */ /* 0x000fc600078e0200 */
[----:B------:R-:W-:-:S05]  /*12930*/  IADD3 R7, R7, R4, RZ ;  /* 0x0000000407077210 */ /* 0x000fca0007ffe0ff */
[----:B------:R-:W-:-:S05]  /*12940*/  IMAD.WIDE.U32 R6, R10, c[0x0][0x3f0], R6 ;  /* 0x0000fc000a067a25 */ /* 0x000fca00078e0006 */
[----:B------:R-:W-:Y:S02]  /*12950*/  IADD3 R7, R7, R0, RZ ;  /* 0x0000000007077210 */ /* 0x000fe40007ffe0ff */
[----:B---3-5:R-:W-:-:S04]  /*12960*/  IADD3 R3, R5, R12, RZ ;  /* 0x0000000c05037210 */ /* 0x028fc80007ffe0ff */
[----:B------:R-:W-:Y:S01]  /*12970*/  MOV R8, R3 ;  /* 0x0000000300087202 */ /* 0x000fe20000000f00 */
[----:B------:R-:W-:-:S05]  /*12980*/  @P0 IMAD.HI.U32 R5, R3, c[0x0][0x4ec], RZ ;  /* 0x00013b0003050a27 */ /* 0x000fca00078e00ff */
[----:B------:R-:W-:-:S04]  /*12990*/  @P0 SHF.R.U32.HI R8, RZ, c[0x0][0x4f0], R5 ;  /* 0x00013c00ff080a19 */ /* 0x000fc80000011605 */
[----:B------:R-:W-:Y:S01]  /*129a0*/  SHF.R.S32.HI R5, RZ, 0x1f, R8 ;  /* 0x0000001fff057819 */ /* 0x000fe20000011408 */
[C---:B------:R-:W-:Y:S01]  /*129b0*/  IMAD.WIDE.U32 R6, R8.reuse, c[0x0][0x3e0], R6 ;  /* 0x0000f80008067a25 */ /* 0x040fe200078e0006 */
[----:B------:R-:W-:-:S03]  /*129c0*/  IADD3 R4, -R8, RZ, RZ ;  /* 0x000000ff08047210 */ /* 0x000fc60007ffe1ff */
[----:B------:R-:W-:Y:S02]  /*129d0*/  IMAD R5, R5, c[0x0][0x3e0], RZ ;  /* 0x0000f80005057a24 */ /* 0x000fe400078e02ff */
[----:B------:R-:W-:Y:S02]  /*129e0*/  IMAD R4, R4, c[0x0][0x4e8], R3 ;  /* 0x00013a0004047a24 */ /* 0x000fe400078e0203 */
[----:B------:R-:W-:-:S03]  /*129f0*/  IMAD R5, R8, c[0x0][0x3e4], R5 ;  /* 0x0000f90008057a24 */ /* 0x000fc600078e0205 */
[----:B------:R-:W-:Y:S02]  /*12a00*/  SHF.R.S32.HI R0, RZ, 0x1f, R4 ;  /* 0x0000001fff007819 */ /* 0x000fe40000011404 */
[----:B------:R-:W-:-:S03]  /*12a10*/  IADD3 R7, R7, R5, RZ ;  /* 0x0000000507077210 */ /* 0x000fc60007ffe0ff */
[----:B------:R-:W-:Y:S02]  /*12a20*/  IMAD R0, R0, c[0x0][0x3d8], RZ ;  /* 0x0000f60000007a24 */ /* 0x000fe400078e02ff */
[----:B------:R-:W-:-:S04]  /*12a30*/  IMAD.WIDE.U32 R6, R4, c[0x0][0x3d8], R6 ;  /* 0x0000f60004067a25 */ /* 0x000fc800078e0006 */
[----:B------:R-:W-:Y:S01]  /*12a40*/  IMAD R0, R4, c[0x0][0x3dc], R0 ;  /* 0x0000f70004007a24 */ /* 0x000fe200078e0200 */
[----:B------:R-:W-:-:S04]  /*12a50*/  LEA R10, P0, R6, c[0x0][0x380], 0x1 ;  /* 0x0000e000060a7a11 */ /* 0x000fc800078008ff */
[----:B------:R-:W-:-:S04]  /*12a60*/  IADD3 R0, R7, R0, RZ ;  /* 0x0000000007007210 */ /* 0x000fc80007ffe0ff */
[----:B------:R-:W-:Y:S01]  /*12a70*/  LEA.HI.X R3, R6, c[0x0][0x384], R0, 0x1, P0 ;  /* 0x0000e10006037a11 */ /* 0x000fe200000f0c00 */
[----:B------:R-:W-:Y:S05]  /*12a80*/  BRA.DIV ~URZ, `(.L_x_1693) ;  /* 0x000047a27f007947 */ /* 0x000fea000b800000 */
[----:B------:R2:W3:Y:S02]  /*12a90*/  SHFL.IDX PT, R11, R3, RZ, 0x181f ;  /* 0x00181fff030b7589 */ /* 0x0004e400000e0000 */
.L_x_1751:
[----:B------:R-:W-:Y:S05]  /*12aa0*/  BRA.DIV ~URZ, `(.L_x_1694) ;  /* 0x000047f27f007947 */ /* 0x000fea000b800000 */
[----:B------:R4:W1:Y:S02]  /*12ab0*/  SHFL.IDX PT, R4, R10, RZ, 0x181f ;  /* 0x00181fff0a047589 */ /* 0x00086400000e0000 */
.L_x_1752:
[----:B------:R-:W5:Y:S01]  /*12ac0*/  LDL.LU R6, [R1+0x3c] ;  /* 0x00003c0001067983 */ /* 0x000f620000300800 */
[----:B------:R-:W-:Y:S01]  /*12ad0*/  SHF.R.S32.HI R5, RZ, 0x1f, R247 ;  /* 0x0000001fff057819 */ /* 0x000fe200000114f7 */
[----:B------:R-:W-:Y:S01]  /*12ae0*/  IMAD.MOV.U32 R0, RZ, RZ, c[0x0][0x4e8] ;  /* 0x00013a00ff007624 */ /* 0x000fe200078e00ff */
[----:B------:R-:W-:Y:S02]  /*12af0*/  BSSY B0, `(.L_x_1695) ;  /* 0x0000010000007945 */ /* 0x000fe40003800000 */
[----:B------:R-:W-:Y:S01]  /*12b00*/  LEA.HI R5, R5, R247, RZ, 0x3 ;  /* 0x000000f705057211 */ /* 0x000fe200078f18ff */
[----:B------:R-:W-:-:S03]  /*12b10*/  IMAD R0, R0, c[0x0][0x388], RZ ;  /* 0x0000e20000007a24 */ /* 0x000fc600078e02ff */
[----:B------:R-:W-:-:S05]  /*12b20*/  SHF.R.S32.HI R5, RZ, 0x3, R5 ;  /* 0x00000003ff057819 */ /* 0x000fca0000011405 */
[----:B-----5:R-:W-:-:S05]  /*12b30*/  IMAD.IADD R12, R5, 0x1, R6 ;  /* 0x00000001050c7824 */ /* 0x020fca00078e0206 */
[----:B------:R-:W-:-:S13]  /*12b40*/  ISETP.GE.AND P0, PT, R12, R0, PT ;  /* 0x000000000c00720c */ /* 0x000fda0003f06270 */
[----:B------:R-:W-:Y:S05]  /*12b50*/  @P0 BRA `(.L_x_1696) ;  /* 0x0000009000000947 */ /* 0x000fea0003800000 */
[----:B------:R-:W5:Y:S01]  /*12b60*/  LDL R8, [R1+0xc] ;  /* 0x00000c0001087983 */ /* 0x000f620000100800 */
[----:B------:R-:W-:Y:S02]  /*12b70*/  ISETP.GE.AND P0, PT, R250, c[0x0][0x3c8], PT ;  /* 0x0000f200fa007a0c */ /* 0x000fe40003f06270 */
[----:B-----5:R-:W-:-:S13]  /*12b80*/  ISETP.GE.AND P1, PT, R8, c[0x0][0x3c8], PT ;  /* 0x0000f20008007a0c */ /* 0x020fda0003f26270 */
[-C--:B-1----:R-:W-:Y:S02]  /*12b90*/  @!P1 LEA R6, P3, R8, R4.reuse, 0x1 ;  /* 0x0000000408069211 */ /* 0x082fe400078608ff */
[----:B------:R-:W-:Y:S02]  /*12ba0*/  @!P0 LEA R4, P2, R250, R4, 0x1 ;  /* 0x00000004fa048211 */ /* 0x000fe400078408ff */
[-C--:B---3--:R-:W-:Y:S02]  /*12bb0*/  @!P1 LEA.HI.X R7, R8, R11.reuse, R246, 0x1, P3 ;  /* 0x0000000b08079211 */ /* 0x088fe400018f0cf6 */
[----:B------:R-:W-:-:S03]  /*12bc0*/  @!P0 LEA.HI.X R5, R250, R11, R245, 0x1, P2 ;  /* 0x0000000bfa058211 */ /* 0x000fc600010f0cf5 */
[----:B------:R1:W-:Y:S04]  /*12bd0*/  @!P1 ST.E.128 [R6.64], RZ ;  /* 0x000000ff06009985 */ /* 0x0003e8000c101d06 */
[----:B------:R1:W-:Y:S02]  /*12be0*/  @!P0 ST.E.128 [R4.64], RZ ;  /* 0x000000ff04008985 */ /* 0x0003e4000c101d06 */
.L_x_1696:
[----:B------:R-:W-:Y:S05]  /*12bf0*/  BSYNC B0 ;  /* 0x0000000000007941 */ /* 0x000fea0003800000 */
.L_x_1695:
[----:B------:R-:W-:Y:S05]  /*12c00*/  BRA.DIV ~URZ, `(.L_x_1697) ;  /* 0x000047027f007947 */ /* 0x000fea000b800000 */
[----:B---3--:R3:W2:Y:S04]  /*12c10*/  SHFL.IDX PT, R11, R3, 0x1, 0x181f ;  /* 0x00381f00030b7f89 */ /* 0x0086a800000e0000 */
[----:B-1----:R3:W1:Y:S02]  /*12c20*/  SHFL.IDX PT, R4, R10, 0x1, 0x181f ;  /* 0x00381f000a047f89 */ /* 0x00266400000e0000 */
.L_x_1753:
[----:B------:R-:W-:Y:S01]  /*12c30*/  IADD3 R5, R12, 0x10, RZ ;  /* 0x000000100c057810 */ /* 0x000fe20007ffe0ff */
[----:B------:R-:W-:Y:S03]  /*12c40*/  BSSY B0, `(.L_x_1698) ;  /* 0x000000c000007945 */ /* 0x000fe60003800000 */
[----:B------:R-:W-:-:S13]  /*12c50*/  ISETP.GE.AND P0, PT, R5, R0, PT ;  /* 0x000000000500720c */ /* 0x000fda0003f06270 */
[----:B------:R-:W-:Y:S05]  /*12c60*/  @P0 BRA `(.L_x_1699) ;  /* 0x0000009000000947 */ /* 0x000fea0003800000 */
[----:B------:R-:W5:Y:S01]  /*12c70*/  LDL R8, [R1+0xc] ;  /* 0x00000c0001087983 */ /* 0x000f620000100800 */
[----:B------:R-:W-:Y:S02]  /*12c80*/  ISETP.GE.AND P0, PT, R250, c[0x0][0x3c8], PT ;  /* 0x0000f200fa007a0c */ /* 0x000fe40003f06270 */
[----:B-----5:R-:W-:-:S13]  /*12c90*/  ISETP.GE.AND P1, PT, R8, c[0x0][0x3c8], PT ;  /* 0x0000f20008007a0c */ /* 0x020fda0003f26270 */
[-C--:B-1----:R-:W-:Y:S02]  /*12ca0*/  @!P1 LEA R6, P3, R8, R4.reuse, 0x1 ;  /* 0x0000000408069211 */ /* 0x082fe400078608ff */
[----:B------:R-:W-:Y:S02]  /*12cb0*/  @!P0 LEA R4, P2, R250, R4, 0x1 ;  /* 0x00000004fa048211 */ /* 0x000fe400078408ff */
[-C--:B--2---:R-:W-:Y:S02]  /*12cc0*/  @!P1 LEA.HI.X R7, R8, R11.reuse, R246, 0x1, P3 ;  /* 0x0000000b08079211 */ /* 0x084fe400018f0cf6 */
[----:B------:R-:W-:-:S03]  /*12cd0*/  @!P0 LEA.HI.X R5, R250, R11, R245, 0x1, P2 ;  /* 0x0000000bfa058211 */ /* 0x000fc600010f0cf5 */
[----:B------:R1:W-:Y:S04]  /*12ce0*/  @!P1 ST.E.128 [R6.64], RZ ;  /* 0x000000ff06009985 */ /* 0x0003e8000c101d06 */
[----:B------:R1:W-:Y:S02]  /*12cf0*/  @!P0 ST.E.128 [R4.64], RZ ;  /* 0x000000ff04008985 */ /* 0x0003e4000c101d06 */
.L_x_1699:
[----:B------:R-:W-:Y:S05]  /*12d00*/  BSYNC B0 ;  /* 0x0000000000007941 */ /* 0x000fea0003800000 */
.L_x_1698:
[----:B------:R-:W-:Y:S05]  /*12d10*/  BRA.DIV ~URZ, `(.L_x_1700) ;  /* 0x000046c27f007947 */ /* 0x000fea000b800000 */
[----:B--2---:R2:W3:Y:S02]  /*12d20*/  SHFL.IDX PT, R11, R3, 0x2, 0x181f ;  /* 0x00581f00030b7f89 */ /* 0x0044e400000e0000 */
.L_x_1754:
[----:B------:R-:W-:Y:S05]  /*12d30*/  BRA.DIV ~URZ, `(.L_x_1701) ;  /* 0x000047127f007947 */ /* 0x000fea000b800000 */
[----:B-1----:R1:W2:Y:S02]  /*12d40*/  SHFL.IDX PT, R4, R10, 0x2, 0x181f ;  /* 0x00581f000a047f89 */ /* 0x0022a400000e0000 */
.L_x_1755:
[----:B------:R-:W-:Y:S01]  /*12d50*/  IADD3 R5, R12, 0x20, RZ ;  /* 0x000000200c057810 */ /* 0x000fe20007ffe0ff */
[----:B------:R-:W-:Y:S03]  /*12d60*/  BSSY B0, `(.L_x_1702) ;  /* 0x000000c000007945 */ /* 0x000fe60003800000 */
[----:B------:R-:W-:-:S13]  /*12d70*/  ISETP.GE.AND P0, PT, R5, R0, PT ;  /* 0x000000000500720c */ /* 0x000fda0003f06270 */
[----:B------:R-:W-:Y:S05]  /*12d80*/  @P0 BRA `(.L_x_1703) ;  /* 0x0000009000000947 */ /* 0x000fea0003800000 */
[----:B------:R-:W5:Y:S01]  /*12d90*/  LDL R8, [R1+0xc] ;  /* 0x00000c0001087983 */ /* 0x000f620000100800 */
[----:B------:R-:W-:Y:S02]  /*12da0*/  ISETP.GE.AND P0, PT, R250, c[0x0][0x3c8], PT ;  /* 0x0000f200fa007a0c */ /* 0x000fe40003f06270 */
[----:B-----5:R-:W-:-:S13]  /*12db0*/  ISETP.GE.AND P1, PT, R8, c[0x0][0x3c8], PT ;  /* 0x0000f20008007a0c */ /* 0x020fda0003f26270 */
[-C--:B--2---:R-:W-:Y:S02]  /*12dc0*/  @!P1 LEA R6, P3, R8, R4.reuse, 0x1 ;  /* 0x0000000408069211 */ /* 0x084fe400078608ff */
[----:B------:R-:W-:Y:S02]  /*12dd0*/  @!P0 LEA R4, P2, R250, R4, 0x1 ;  /* 0x00000004fa048211 */ /* 0x000fe400078408ff */
[-C--:B---3--:R-:W-:Y:S02]  /*12de0*/  @!P1 LEA.HI.X R7, R8, R11.reuse, R246, 0x1, P3 ;  /* 0x0000000b08079211 */ /* 0x088fe400018f0cf6 */
[----:B------:R-:W-:-:S03]  /*12df0*/  @!P0 LEA.HI.X R5, R250, R11, R245, 0x1, P2 ;  /* 0x0000000bfa058211 */ /* 0x000fc600010f0cf5 */
[----:B------:R2:W-:Y:S04]  /*12e00*/  @!P1 ST.E.128 [R6.64], RZ ;  /* 0x000000ff06009985 */ /* 0x0005e8000c101d06 */
[----:B------:R2:W-:Y:S02]  /*12e10*/  @!P0 ST.E.128 [R4.64], RZ ;  /* 0x000000ff04008985 */ /* 0x0005e4000c101d06 */
.L_x_1703:
[----:B------:R-:W-:Y:S05]  /*12e20*/  BSYNC B0 ;  /* 0x0000000000007941 */ /* 0x000fea0003800000 */
.L_x_1702:
[----:B------:R-:W-:Y:S05]  /*12e30*/  BRA.DIV ~URZ, `(.L_x_1704) ;  /* 0x000046827f007947 */ /* 0x000fea000b800000 */
[----:B---3--:R3:W1:Y:S04]  /*12e40*/  SHFL.IDX PT, R11, R3, 0x3, 0x181f ;  /* 0x00781f00030b7f89 */ /* 0x00866800000e0000 */
[----:B--2---:R3:W2:Y:S02]  /*12e50*/  SHFL.IDX PT, R4, R10, 0x3, 0x181f ;  /* 0x00781f000a047f89 */ /* 0x0046a400000e0000 */
.L_x_1756:
        /* <DEDUP_REMOVED lines=9> */
[-C--:B-1----:R-:W-:Y:S02]  /*12ef0*/  @!P1 LEA.HI.X R7, R8, R11.reuse, R246, 0x1, P3 ;  /* 0x0000000b08079211 */ /* 0x082fe400018f0cf6 */
[----:B------:R-:W-:-:S03]  /*12f00*/  @!P0 LEA.HI.X R5, R250, R11, R245, 0x1, P2 ;  /* 0x0000000bfa058211 */ /* 0x000fc600010f0cf5 */
[----:B------:R1:W-:Y:S04]  /*12f10*/  @!P1 ST.E.128 [R6.64], RZ ;  /* 0x000000ff06009985 */ /* 0x0003e8000c101d06 */
[----:B------:R1:W-:Y:S02]  /*12f20*/  @!P0 ST.E.128 [R4.64], RZ ;  /* 0x000000ff04008985 */ /* 0x0003e4000c101d06 */
.L_x_1706:
[----:B------:R-:W-:Y:S05]  /*12f30*/  BSYNC B0 ;  /* 0x0000000000007941 */ /* 0x000fea0003800000 */
.L_x_1705:
[----:B------:R-:W-:Y:S05]  /*12f40*/  BRA.DIV ~URZ, `(.L_x_1707) ;  /* 0x000046427f007947 */ /* 0x000fea000b800000 */
[----:B-1----:R1:W3:Y:S02]  /*12f50*/  SHFL.IDX PT, R11, R3, 0x4, 0x181f ;  /* 0x00981f00030b7f89 */ /* 0x0022e400000e0000 */
.L_x_1757:
[----:B------:R-:W-:Y:S05]  /*12f60*/  BRA.DIV ~URZ, `(.L_x_1708) ;  /* 0x000046927f007947 */ /* 0x000fea000b800000 */
[----:B--2---:R2:W1:Y:S02]  /*12f70*/  SHFL.IDX PT, R4, R10, 0x4, 0x181f ;  /* 0x00981f000a047f89 */ /* 0x00446400000e0000 */
.L_x_1758:
        /* <DEDUP_REMOVED lines=13> */
.L_x_1710:
[----:B------:R-:W-:Y:S05]  /*13050*/  BSYNC B0 ;  /* 0x0000000000007941 */ /* 0x000fea0003800000 */
.L_x_1709:
[----:B------:R-:W-:Y:S05]  /*13060*/  BRA.DIV ~URZ, `(.L_x_1711) ;  /* 0x000046027f007947 */ /* 0x000fea000b800000 */
[----:B---3--:R3:W2:Y:S04]  /*13070*/  SHFL.IDX PT, R11, R3, 0x5, 0x181f ;  /* 0x00b81f00030b7f89 */ /* 0x0086a800000e0000 */
[----:B-1----:R3:W1:Y:S02]  /*13080*/  SHFL.IDX PT, R4, R10, 0x5, 0x181f ;  /* 0x00b81f000a047f89 */ /* 0x00266400000e0000 */
.L_x_1759:
        /* <DEDUP_REMOVED lines=13> */
.L_x_1713:
[----:B------:R-:W-:Y:S05]  /*13160*/  BSYNC B0 ;  /* 0x0000000000007941 */ /* 0x000fea0003800000 */
.L_x_1712:
[----:B------:R-:W-:Y:S05]  /*13170*/  BRA.DIV ~URZ, `(.L_x_1714) ;  /* 0x000045c27f007947 */ /* 0x000fea000b800000 */
[----:B--2---:R2:W3:Y:S02]  /*13180*/  SHFL.IDX PT, R11, R3, 0x6, 0x181f ;  /* 0x00d81f00030b7f89 */ /* 0x0044e400000e0000 */
.L_x_1760:
[----:B------:R-:W-:Y:S05]  /*13190*/  BRA.DIV ~URZ, `(.L_x_1715) ;  /* 0x000046127f007947 */ /* 0x000fea000b800000 */
[----:B-1----:R1:W2:Y:S02]  /*131a0*/  SHFL.IDX PT, R4, R10, 0x6, 0x181f ;  /* 0x00d81f000a047f89 */ /* 0x0022a400000e0000 */
.L_x_1761:
        /* <DEDUP_REMOVED lines=13> */
.L_x_1717:
[----:B------:R-:W-:Y:S05]  /*13280*/  BSYNC B0 ;  /* 0x0000000000007941 */ /* 0x000fea0003800000 */
.L_x_1716:
[----:B------:R-:W-:Y:S05]  /*13290*/  BRA.DIV ~URZ, `(.L_x_1718) ;  /* 0x000045827f007947 */ /* 0x000fea000b800000 */
[----:B--23--:R-:W2:Y:S04]  /*132a0*/  SHFL.IDX PT, R3, R3, 0x7, 0x181f ;  /* 0x00f81f0003037f89 */ /* 0x00cea800000e0000 */
[----:B-1--4-:R-:W1:Y:S02]  /*132b0*/  SHFL.IDX PT, R10, R10, 0x7, 0x181f ;  /* 0x00f81f000a0a7f89 */ /* 0x012e6400000e0000 */
.L_x_1762:
[----:B------:R-:W-:-:S04]  /*132c0*/  IADD3 R12, R12, 0x70, RZ ;  /* 0x000000700c0c7810 */ /* 0x000fc80007ffe0ff */
[----:B------:R-:W-:-:S13]  /*132d0*/  ISETP.GE.AND P0, PT, R12, R0, PT ;  /* 0x000000000c00720c */ /* 0x000fda0003f06270 */
[----:B------:R-:W-:Y:S05]  /*132e0*/  @P0 BRA `(.L_x_1690) ;  /* 0x0000009000000947 */ /* 0x000fea0003800000 */
[----:B------:R-:W3:Y:S01]  /*132f0*/  LDL R6, [R1+0xc] ;  /* 0x00000c0001067983 */ /* 0x000ee20000100800 */
[----:B------:R-:W-:Y:S02]  /*13300*/  ISETP.GE.AND P0, PT, R250, c[0x0][0x3c8], PT ;  /* 0x0000f200fa007a0c */ /* 0x000fe40003f06270 */
[----:B---3--:R-:W-:-:S13]  /*13310*/  ISETP.GE.AND P1, PT, R6, c[0x0][0x3c8], PT ;  /* 0x0000f20006007a0c */ /* 0x008fda0003f26270 */
[-C--:B-1----:R-:W-:Y:S02]  /*13320*/  @!P1 LEA R4, P3, R6, R10.reuse, 0x1 ;  /* 0x0000000a06049211 */ /* 0x082fe400078608ff */
[----:B------:R-:W-:Y:S02]  /*13330*/  @!P0 LEA R10, P2, R250, R10, 0x1 ;  /* 0x0000000afa0a8211 */ /* 0x000fe400078408ff */
[-C--:B--2---:R-:W-:Y:S02]  /*13340*/  @!P1 LEA.HI.X R5, R6, R3.reuse, R246, 0x1, P3 ;  /* 0x0000000306059211 */ /* 0x084fe400018f0cf6 */
[----:B------:R-:W-:-:S03]  /*13350*/  @!P0 LEA.HI.X R11, R250, R3, R245, 0x1, P2 ;  /* 0x00000003fa0b8211 */ /* 0x000fc600010f0cf5 */
[----:B------:R1:W-:Y:S04]  /*13360*/  @!P1 ST.E.128 [R4.64], RZ ;  /* 0x000000ff04009985 */ /* 0x0003e8000c101d06 */
[----:B------:R1:W-:Y:S02]  /*13370*/  @!P0 ST.E.128 [R10.64], RZ ;  /* 0x000000ff0a008985 */ /* 0x0003e4000c101d06 */
.L_x_1690:
[----:B------:R-:W-:Y:S05]  /*13380*/  BSYNC B1 ;  /* 0x0000000000017941 */ /* 0x000fea0003800000 */
.L_x_1673:
[----:B----4-:R-:W3:Y:S02]  /*13390*/  LDL R0, [R1+0x14] ;  /* 0x0000140001007983 */ /* 0x010ee40000100800 */
        /* <DEDUP_REMOVED lines=8> */
[----:B-1----:R1:W4:Y:S02]  /*13420*/  SHFL.IDX PT, R5, R2, RZ, 0x1f ;  /* 0x00001fff02057589 */ /* 0x00232400000e0000 */
.L_x_1763:
[----:B------:R-:W-:Y:S01]  /*13430*/  WARPSYNC 0xffffffff ;  /* 0xffffffff00007948 */ /* 0x000fe20003800000 */
[----:B------:R-:W-:Y:S06]  /*13440*/  BAR.SYNC.DEFER_BLOCKING 0x4, 0x80 ;  /* 0x0102000000007b1d */ /* 0x000fec0000010000 */
[----:B----4-:R4:W-:Y:S04]  /*13450*/  STL [R1+0x10], R5 ;  /* 0x0000100501007387 */ /* 0x0109e80000100800 */
[----:B------:R4:W-:Y:S04]  /*13460*/  @!P4 STS [0x10100], R2 ;  /* 0x01010002ff00c388 */ /* 0x0009e80000000800 */
[----:B------:R-:W-:Y:S06]  /*13470*/  BAR.ARV 0x5, 0x80 ;  /* 0x0142000000007b1d */ /* 0x000fec0000002000 */
.L_x_1719:
[----:B---3--:R-:W3:Y:S02]  /*13480*/  LDL R0, [R1+0x10] ;  /* 0x0000100001007983 */ /* 0x008ee40000100800 */
[----:B---3--:R-:W-:-:S13]  /*13490*/  ISETP.GE.AND P0, PT, R0, c[0x0][0x538], PT ;  /* 0x00014e0000007a0c */ /* 0x008fda0003f06270 */
[----:B-12-45:R-:W-:Y:S01]  /*134a0*/  @P0 CALL.REL.NOINC `(.L_x_1721) ;  /* 0x0000001000000944 */ /* 0x036fe20003c00000 */
[----:B------:R-:W-:Y:S05]  /*134b0*/  BRA `(.L_x_1722) ;  /* 0xfffed3d000007947 */ /* 0x000fea000383ffff */
.L_x_1721:
[----:B------:R-:W-:Y:S05]  /*134c0*/  EXIT ;  /* 0x000000000000794d */ /* 0x000fea0003800000 */
.L_x_1617:
[----:B------:R-:W-:Y:S01]  /*134d0*/  IMAD.MOV.U32 R7, RZ, RZ, R10 ;  /* 0x000000ffff077224 */ /* 0x000fe200078e000a */
[----:B------:R-:W-:Y:S01]  /*134e0*/  MOV R6, RZ ;  /* 0x000000ff00067202 */ /* 0x000fe20000000f00 */
[----:B------:R-:W-:Y:S01]  /*134f0*/  IMAD.MOV.U32 R5, RZ, RZ, 0x181f ;  /* 0x0000181fff057424 */ /* 0x000fe200078e00ff */
[----:B------:R-:W-:Y:S02]  /*13500*/  MOV R4, 0x13520 ;  /* 0x0001352000047802 */ /* 0x000fe40000000f00 */
[----:B-----5:R-:W-:Y:S05]  /*13510*/  CALL.REL.NOINC `($__internal_5_$__cuda_sm70_shflsync_idx_p) ;  /* 0x000044a000007944 */ /* 0x020fea0003c00000 */
[----:B------:R-:W-:Y:S01]  /*13520*/  MOV R12, R5 ;  /* 0x00000005000c7202 */ /* 0x000fe20000000f00 */
[----:B------:R-:W-:Y:S05]  /*13530*/  BRA `(.L_x_1723) ;  /* 0xfffedea000007947 */ /* 0x000fea000383ffff */
.L_x_1618:
[----:B------:R-:W-:Y:S01]  /*13540*/  IMAD.MOV.U32 R7, RZ, RZ, R11 ;  /* 0x000000ffff077224 */ /* 0x000fe200078e000b */
[----:B------:R-:W-:Y:S01]  /*13550*/  MOV R6, RZ ;  /* 0x000000ff00067202 */ /* 0x000fe20000000f00 */
[----:B------:R-:W-:Y:S01]  /*13560*/  IMAD.MOV.U32 R5, RZ, RZ, 0x181f ;  /* 0x0000181fff057424 */ /* 0x000fe200078e00ff */
[----:B------:R-:W-:Y:S02]  /*13570*/  MOV R4, 0x13590 ;  /* 0x0001359000047802 */ /* 0x000fe40000000f00 */
[----:B-12--5:R-:W-:Y:S05]  /*13580*/  CALL.REL.NOINC `($__internal_5_$__cuda_sm70_shflsync_idx_p) ;  /* 0x0000443000007944 */ /* 0x026fea0003c00000 */
[----:B------:R-:W-:Y:S01]  /*13590*/  MOV R4, R5 ;  /* 0x0000000500047202 */ /* 0x000fe20000000f00 */
[----:B------:R-:W-:Y:S05]  /*135a0*/  BRA `(.L_x_1724) ;  /* 0xfffede5000007947 */ /* 0x000fea000383ffff */
.L_x_1621:
[----:B--2---:R-:W-:Y:S01]  /*135b0*/  IMAD.MOV.U32 R7, RZ, RZ, R10 ;  /* 0x000000ffff077224 */ /* 0x004fe200078e000a */
[----:B------:R-:W-:Y:S01]  /*135c0*/  MOV R6, 0x1 ;  /* 0x0000000100067802 */ /* 0x000fe20000000f00 */
[----:B------:R-:W-:Y:S01]  /*135d0*/  IMAD.MOV.U32 R5, RZ, RZ, 0x181f ;  /* 0x0000181fff057424 */ /* 0x000fe200078e00ff */
[----:B----4-:R-:W-:-:S02]  /*135e0*/  MOV R4, 0x13600 ;  /* 0x0001360000047802 */ /* 0x010fc40000000f00 */
[----:B-1---5:R-:W-:Y:S05]  /*135f0*/  CALL.REL.NOINC `($__internal_5_$__cuda_sm70_shflsync_idx_p) ;  /* 0x000043c000007944 */ /* 0x022fea0003c00000 */
[----:B------:R-:W-:Y:S01]  /*13600*/  IMAD.MOV.U32 R12, RZ, RZ, R5 ;  /* 0x000000ffff0c7224 */ /* 0x000fe200078e0005 */
[----:B------:R-:W-:Y:S01]  /*13610*/  MOV R6, 0x1 ;  /* 0x0000000100067802 */ /* 0x000fe20000000f00 */
[----:B------:R-:W-:Y:S01]  /*13620*/  IMAD.MOV.U32 R7, RZ, RZ, R11 ;  /* 0x000000ffff077224 */ /* 0x000fe200078e000b */
[----:B------:R-:W-:-:S02]  /*13630*/  MOV R5, 0x181f ;  /* 0x0000181f00057802 */ /* 0x000fc40000000f00 */
[----:B------:R-:W-:Y:S02]  /*13640*/  MOV R4, 0x13660 ;  /* 0x0001366000047802 */ /* 0x000fe40000000f00 */
[----:B------:R-:W-:Y:S05]  /*13650*/  CALL.REL.NOINC `($__internal_5_$__cuda_sm70_shflsync_idx_p) ;  /* 0x0000436000007944 */ /* 0x000fea0003c00000 */
[----:B------:R-:W-:Y:S01]  /*13660*/  MOV R4, R5 ;  /* 0x0000000500047202 */ /* 0x000fe20000000f00 */
[----:B------:R-:W-:Y:S05]  /*13670*/  BRA `(.L_x_1725) ;  /* 0xfffedf0000007947 */ /* 0x000fea000383ffff */
.L_x_1624:
[----:B--2---:R-:W-:Y:S01]  /*13680*/  IMAD.MOV.U32 R7, RZ, RZ, R10 ;  /* 0x000000ffff077224 */ /* 0x004fe200078e000a */
[----:B------:R-:W-:Y:S01]  /*13690*/  MOV R6, 0x2 ;  /* 0x0000000200067802 */ /* 0x000fe20000000f00 */
[----:B------:R-:W-:Y:S01]  /*136a0*/  IMAD.MOV.U32 R5, RZ, RZ, 0x181f ;  /* 0x0000181fff057424 */ /* 0x000fe200078e00ff */
[----:B----4-:R-:W-:Y:S02]  /*136b0*/  MOV R4, 0x136d0 ;  /* 0x000136d000047802 */ /* 0x010fe40000000f00 */
[----:B-1-3-5:R-:W-:Y:S05]  /*136c0*/  CALL.REL.NOINC `($__internal_5_$__cuda_sm70_shflsync_idx_p) ;  /* 0x000042f000007944 */ /* 0x02afea0003c00000 */
[----:B------:R-:W-:Y:S01]  /*136d0*/  MOV R12, R5 ;  /* 0x00000005000c7202 */ /* 0x000fe20000000f00 */
[----:B------:R-:W-:Y:S05]  /*136e0*/  BRA `(.L_x_1726) ;  /* 0xfffedfa000007947 */ /* 0x000fea000383ffff */
.L_x_1625:
[----:B--2---:R-:W-:Y:S01]  /*136f0*/  IMAD.MOV.U32 R7, RZ, RZ, R11 ;  /* 0x000000ffff077224 */ /* 0x004fe200078e000b */
[----:B------:R-:W-:Y:S01]  /*13700*/  MOV R6, 0x2 ;  /* 0x0000000200067802 */ /* 0x000fe20000000f00 */
[----:B------:R-:W-:Y:S01]  /*13710*/  IMAD.MOV.U32 R5, RZ, RZ, 0x181f ;  /* 0x0000181fff057424 */ /* 0x000fe200078e00ff */
[----:B----4-:R-:W-:Y:S02]  /*13720*/  MOV R4, 0x13740 ;  /* 0x0001374000047802 */ /* 0x010fe40000000f00 */
[----:B-1-3-5:R-:W-:Y:S05]  /*13730*/  CALL.REL.NOINC `($__internal_5_$__cuda_sm70_shflsync_idx_p) ;  /* 0x0000428000007944 */ /* 0x02afea0003c00000 */
[----:B------:R-:W-:Y:S01]  /*13740*/  MOV R4, R5 ;  /* 0x0000000500047202 */ /* 0x000fe20000000f00 */
[----:B------:R-:W-:Y:S05]  /*13750*/  BRA `(.L_x_1727) ;  /* 0xfffedf5000007947 */ /* 0x000fea000383ffff */
.L_x_1628:
[----:B-1----:R-:W-:Y:S01]  /*13760*/  IMAD.MOV.U32 R7, RZ, RZ, R10 ;  /* 0x000000ffff077224 */ /* 0x002fe200078e000a */
[----:B------:R-:W-:Y:S01]  /*13770*/  MOV R6, 0x3 ;  /* 0x0000000300067802 */ /* 0x000fe20000000f00 */
[----:B------:R-:W-:Y:S01]  /*13780*/  IMAD.MOV.U32 R5, RZ, RZ, 0x181f ;  /* 0x0000181fff057424 */ /* 0x000fe200078e00ff */
[----:B----4-:R-:W-:-:S02]  /*13790*/  MOV R4, 0x137b0 ;  /* 0x000137b000047802 */ /* 0x010fc40000000f00 */
[----:B--23-5:R-:W-:Y:S05]  /*137a0*/  CALL.REL.NOINC `($__internal_5_$__cuda_sm70_shflsync_idx_p) ;  /* 0x0000421000007944 */ /* 0x02cfea0003c00000 */
        /* <DEDUP_REMOVED lines=8> */
.L_x_1631:
[----:B--2---:R-:W-:Y:S01]  /*13830*/  IMAD.MOV.U32 R7, RZ, RZ, R10 ;  /* 0x000000ffff077224 */ /* 0x004fe200078e000a */
[----:B------:R-:W-:Y:S01]  /*13840*/  MOV R6, 0x4 ;  /* 0x0000000400067802 */ /* 0x000fe20000000f00 */
[----:B------:R-:W-:Y:S01]  /*13850*/  IMAD.MOV.U32 R5, RZ, RZ, 0x181f ;  /* 0x0000181fff057424 */ /* 0x000fe200078e00ff */
[----:B----4-:R-:W-:Y:S02]  /*13860*/  MOV R4, 0x13880 ;  /* 0x0001388000047802 */ /* 0x010fe40000000f00 */
[----:B-1-3-5:R-:W-:Y:S05]  /*13870*/  CALL.REL.NOINC `($__internal_5_$__cuda_sm70_shflsync_idx_p) ;  /* 0x0000414000007944 */ /* 0x02afea0003c00000 */
[----:B------:R-:W-:Y:S01]  /*13880*/  MOV R12, R5 ;  /* 0x00000005000c7202 */ /* 0x000fe20000000f00 */
[----:B------:R-:W-:Y:S05]  /*13890*/  BRA `(.L_x_1729) ;  /* 0xfffee04000007947 */ /* 0x000fea000383ffff */
.L_x_1632:
[----:B------:R-:W-:Y:S01]  /*138a0*/  IMAD.MOV.U32 R7, RZ, RZ, R11 ;  /* 0x000000ffff077224 */ /* 0x000fe200078e000b */
[----:B------:R-:W-:Y:S01]  /*138b0*/  MOV R6, 0x4 ;  /* 0x0000000400067802 */ /* 0x000fe20000000f00 */
[----:B------:R-:W-:Y:S01]  /*138c0*/  IMAD.MOV.U32 R5, RZ, RZ, 0x181f ;  /* 0x0000181fff057424 */ /* 0x000fe200078e00ff */
[----:B----4-:R-:W-:Y:S02]  /*138d0*/  MOV R4, 0x138f0 ;  /* 0x000138f000047802 */ /* 0x010fe40000000f00 */
[----:B-123-5:R-:W-:Y:S05]  /*138e0*/  CALL.REL.NOINC `($__internal_5_$__cuda_sm70_shflsync_idx_p) ;  /* 0x000040d000007944 */ /* 0x02efea0003c00000 */
[----:B------:R-:W-:Y:S01]  /*138f0*/  MOV R4, R5 ;  /* 0x0000000500047202 */ /* 0x000fe20000000f00 */
[----:B------:R-:W-:Y:S05]  /*13900*/  BRA `(.L_x_1730) ;  /* 0xfffedff000007947 */ /* 0x000fea000383ffff */
.L_x_1635:
[----:B-1----:R-:W-:Y:S01]  /*13910*/  IMAD.MOV.U32 R7, RZ, RZ, R10 ;  /* 0x000000ffff077224 */ /* 0x002fe200078e000a */
[----:B------:R-:W-:Y:S01]  /*13920*/  MOV R6, 0x5 ;  /* 0x0000000500067802 */ /* 0x000fe20000000f00 */
[----:B------:R-:W-:Y:S01]  /*13930*/  IMAD.MOV.U32 R5, RZ, RZ, 0x181f ;  /* 0x0000181fff057424 */ /* 0x000fe200078e00ff */
[----:B--2---:R-:W-:-:S02]  /*13940*/  MOV R4, 0x13960 ;  /* 0x0001396000047802 */ /* 0x004fc40000000f00 */
[----:B---345:R-:W-:Y:S05]  /*13950*/  CALL.REL.NOINC `($__internal_5_$__cuda_sm70_shflsync_idx_p) ;  /* 0x0000406000007944 */ /* 0x038fea0003c00000 */
        /* <DEDUP_REMOVED lines=8> */
.L_x_1638:
[----:B--2---:R-:W-:Y:S01]  /*139e0*/  IMAD.MOV.U32 R7, RZ, RZ, R10 ;  /* 0x000000ffff077224 */ /* 0x004fe200078e000a */
[----:B------:R-:W-:Y:S01]  /*139f0*/  MOV R6, 0x6 ;  /* 0x0000000600067802 */ /* 0x000fe20000000f00 */
[----:B------:R-:W-:Y:S01]  /*13a00*/  IMAD.MOV.U32 R5, RZ, RZ, 0x181f ;  /* 0x0000181fff057424 */ /* 0x000fe200078e00ff */
[----:B------:R-:W-:Y:S02]  /*13a10*/  MOV R4, 0x13a30 ;  /* 0x00013a3000047802 */ /* 0x000fe40000000f00 */
[----:B-1-345:R-:W-:Y:S05]  /*13a20*/  CALL.REL.NOINC `($__internal_5_$__cuda_sm70_shflsync_idx_p) ;  /* 0x00003f9000007944 */ /* 0x03afea0003c00000 */
[----:B------:R-:W-:Y:S01]  /*13a30*/  MOV R12, R5 ;  /* 0x00000005000c7202 */ /* 0x000fe20000000f00 */
[----:B------:R-:W-:Y:S05]  /*13a40*/  BRA `(.L_x_1732) ;  /* 0xfffee0e000007947 */ /* 0x000fea000383ffff */
.L_x_1639:
[----:B--2---:R-:W-:Y:S01]  /*13a50*/  IMAD.MOV.U32 R7, RZ, RZ, R11 ;  /* 0x000000ffff077224 */ /* 0x004fe200078e000b */
[----:B------:R-:W-:Y:S01]  /*13a60*/  MOV R6, 0x6 ;  /* 0x0000000600067802 */ /* 0x000fe20000000f00 */
[----:B------:R-:W-:Y:S01]  /*13a70*/  IMAD.MOV.U32 R5, RZ, RZ, 0x181f ;  /* 0x0000181fff057424 */ /* 0x000fe200078e00ff */
[----:B------:R-:W-:Y:S02]  /*13a80*/  MOV R4, 0x13aa0 ;  /* 0x00013aa000047802 */ /* 0x000fe40000000f00 */
[----:B-1-345:R-:W-:Y:S05]  /*13a90*/  CALL.REL.NOINC `($__internal_5_$__cuda_sm70_shflsync_idx_p) ;  /* 0x00003f2000007944 */ /* 0x03afea0003c00000 */
[----:B------:R-:W-:Y:S01]  /*13aa0*/  MOV R4, R5 ;  /* 0x0000000500047202 */ /* 0x000fe20000000f00 */
[----:B------:R-:W-:Y:S05]  /*13ab0*/  BRA `(.L_x_1733) ;  /* 0xfffee09000007947 */ /* 0x000fea000383ffff */
.L_x_1642:
[----:B-1----:R-:W-:Y:S01]  /*13ac0*/  IMAD.MOV.U32 R7, RZ, RZ, R10 ;  /* 0x000000ffff077224 */ /* 0x002fe200078e000a */
[----:B------:R-:W-:Y:S01]  /*13ad0*/  MOV R6, 0x7 ;  /* 0x0000000700067802 */ /* 0x000fe20000000f00 */
[----:B------:R-:W-:Y:S01]  /*13ae0*/  IMAD.MOV.U32 R5, RZ, RZ, 0x181f ;  /* 0x0000181fff057424 */ /* 0x000fe200078e00ff */
[----:B---3--:R-:W-:-:S02]  /*13af0*/  MOV R4, 0x13b10 ;  /* 0x00013b1000047802 */ /* 0x008fc40000000f00 */
        /* <DEDUP_REMOVED lines=9> */
.L_x_1645:
[----:B------:R-:W-:Y:S01]  /*13b90*/  IMAD.MOV.U32 R7, RZ, RZ, R10 ;  /* 0x000000ffff077224 */ /* 0x000fe200078e000a */
[----:B------:R-:W-:Y:S01]  /*13ba0*/  MOV R6, RZ ;  /* 0x000000ff00067202 */ /* 0x000fe20000000f00 */
[----:B------:R-:W-:Y:S01]  /*13bb0*/  IMAD.MOV.U32 R5, RZ, RZ, 0x181f ;  /* 0x0000181fff057424 */ /* 0x000fe200078e00ff */
[----:B------:R-:W-:Y:S02]  /*13bc0*/  MOV R4, 0x13be0 ;  /* 0x00013be000047802 */ /* 0x000fe40000000f00 */
[----:B-1----:R-:W-:Y:S05]  /*13bd0*/  CALL.REL.NOINC `($__internal_5_$__cuda_sm70_shflsync_idx_p) ;  /* 0x00003de000007944 */ /* 0x002fea0003c00000 */
[----:B------:R-:W-:Y:S01]  /*13be0*/  MOV R12, R5 ;  /* 0x00000005000c7202 */ /* 0x000fe20000000f00 */
[----:B------:R-:W-:Y:S05]  /*13bf0*/  BRA `(.L_x_1735) ;  /* 0xffff021000007947 */ /* 0x000fea000383ffff */
.L_x_1646:
[----:B------:R-:W-:Y:S01]  /*13c00*/  IMAD.MOV.U32 R7, RZ, RZ, R11 ;  /* 0x000000ffff077224 */ /* 0x000fe200078e000b */
[----:B------:R-:W-:Y:S01]  /*13c10*/  MOV R6, RZ ;  /* 0x000000ff00067202 */ /* 0x000fe20000000f00 */
[----:B------:R-:W-:Y:S01]  /*13c20*/  IMAD.MOV.U32 R5, RZ, RZ, 0x181f ;  /* 0x0000181fff057424 */ /* 0x000fe200078e00ff */
[----:B------:R-:W-:Y:S02]  /*13c30*/  MOV R4, 0x13c50 ;  /* 0x00013c5000047802 */ /* 0x000fe40000000f00 */
[----:B-123--:R-:W-:Y:S05]  /*13c40*/  CALL.REL.NOINC `($__internal_5_$__cuda_sm70_shflsync_idx_p) ;  /* 0x00003d7000007944 */ /* 0x00efea0003c00000 */
[----:B------:R-:W2:Y:S01]  /*13c50*/  LDL R4, [R1+0xc] ;  /* 0x00000c0001047983 */ /* 0x000ea20000100800 */
[----:B------:R-:W-:Y:S02]  /*13c60*/  ISETP.GE.AND P0, PT, R250, c[0x0][0x1d4], PT ;  /* 0x00007500fa007a0c */ /* 0x000fe40003f06270 */
[----:B------:R-:W-:-:S02]  /*13c70*/  IADD3 R6, P5, R5, R137, RZ ;  /* 0x0000008905067210 */ /* 0x000fc40007fbe0ff */
[----:B------:R-:W-:-:S03]  /*13c80*/  SEL R13, RZ, 0x10, P0 ;  /* 0x00000010ff0d7807 */ /* 0x000fc60000000000 */
[----:B------:R-:W-:Y:S01]  /*13c90*/  IMAD.X R7, R12, 0x1, R136, P5 ;  /* 0x000000010c077824 */ /* 0x000fe200028e0688 */
[----:B--2---:R-:W-:Y:S02]  /*13ca0*/  ISETP.GE.AND P2, PT, R4, c[0x0][0x1d4], PT ;  /* 0x0000750004007a0c */ /* 0x004fe40003f46270 */
[----:B------:R-:W-:Y:S02]  /*13cb0*/  IADD3 R4, P6, R5, R51, RZ ;  /* 0x0000003305047210 */ /* 0x000fe40007fde0ff */
[----:B------:R-:W-:-:S03]  /*13cc0*/  SEL R14, RZ, 0x10, P2 ;  /* 0x00000010ff0e7807 */ /* 0x000fc60001000000 */
[----:B------:R-:W-:-:S06]  /*13cd0*/  IMAD.X R5, R12, 0x1, R50, P6 ;  /* 0x000000010c057824 */ /* 0x000fcc00030e0632 */
[----:B------:R-:W-:Y:S01]  /*13ce0*/  @!PT LDS RZ, [RZ] ;  /* 0x00000000fffff984 */ /* 0x000fe20000000800 */
[----:B------:R-:W-:Y:S01]  /*13cf0*/  @!PT LDS RZ, [RZ] ;  /* 0x00000000fffff984 */ /* 0x000fe20000000800 */
[----:B------:R-:W-:Y:S01]  /*13d00*/  @!PT LDS RZ, [RZ] ;  /* 0x00000000fffff984 */ /* 0x000fe20000000800 */
[----:B------:R1:W-:Y:S04]  /*13d10*/  LDGSTS.E.BYPASS.LTC128B.128 [R251+0x4100], [R4.64], !P2 ;  /* 0x0410000004fb7fae */ /* 0x0003e8000d101d46 */
[----:B------:R2:W-:Y:S01]  /*13d20*/  LDGSTS.E.BYPASS.LTC128B.128 [R251+0x6100], [R6.64], !P0 ;  /* 0x0610000006fb7fae */ /* 0x0005e2000c101d46 */
[----:B-1----:R-:W-:Y:S01]  /*13d30*/  IMAD.MOV.U32 R5, RZ, RZ, 0x181f ;  /* 0x0000181fff057424 */ /* 0x002fe200078e00ff */
[----:B------:R-:W-:Y:S01]  /*13d40*/  MOV R4, 0x13d80 ;  /* 0x00013d8000047802 */ /* 0x000fe20000000f00 */
[----:B--2---:R-:W-:Y:S02]  /*13d50*/  IMAD.MOV.U32 R7, RZ, RZ, R10 ;  /* 0x000000ffff077224 */ /* 0x004fe400078e000a */
[----:B------:R-:W-:Y:S02]  /*13d60*/  IMAD.MOV.U32 R6, RZ, RZ, 0x1 ;  /* 0x00000001ff067424 */ /* 0x000fe400078e00ff */
[----:B------:R-:W-:Y:S05]  /*13d70*/  CALL.REL.NOINC `($__internal_5_$__cuda_sm70_shflsync_idx_p) ;  /* 0x00003c4000007944 */ /* 0x000fea0003c00000 */
[----:B------:R-:W-:Y:S01]  /*13d80*/  IMAD.MOV.U32 R12, RZ, RZ, R5 ;  /* 0x000000ffff0c7224 */ /* 0x000fe200078e0005 */
[----:B------:R-:W-:Y:S01]  /*13d90*/  MOV R6, 0x1 ;  /* 0x0000000100067802 */ /* 0x000fe20000000f00 */
[----:B------:R-:W-:Y:S01]  /*13da0*/  IMAD.MOV.U32 R7, RZ, RZ, R11 ;  /* 0x000000ffff077224 */ /* 0x000fe200078e000b */
[----:B------:R-:W-:-:S02]  /*13db0*/  MOV R5, 0x181f ;  /* 0x0000181f00057802 */ /* 0x000fc40000000f00 */
[----:B------:R-:W-:Y:S02]  /*13dc0*/  MOV R4, 0x13de0 ;  /* 0x00013de000047802 */ /* 0x000fe40000000f00 */
[----:B------:R-:W-:Y:S05]  /*13dd0*/  CALL.REL.NOINC `($__internal_5_$__cuda_sm70_shflsync_idx_p) ;  /* 0x00003be000007944 */ /* 0x000fea0003c00000 */
[----:B------:R-:W-:Y:S02]  /*13de0*/  IADD3 R6, -R14, 0x10, RZ ;  /* 0x000000100e067810 */ /* 0x000fe40007ffe1ff */
        /* <DEDUP_REMOVED lines=13> */
[----:B------:R2:W-:Y:S01]  /*13ec0*/  LDGSTS.E.BYPASS.LTC128B.128.ZFILL [R251+0x6900], [R4.64], P5 ;  /* 0x0690000004fb7fae */ /* 0x0005e2000a941d46 */
[----:B-1----:R-:W-:Y:S02]  /*13ed0*/  IMAD.MOV.U32 R7, RZ, RZ, R10 ;  /* 0x000000ffff077224 */ /* 0x002fe400078e000a */
[----:B------:R-:W-:Y:S02]  /*13ee0*/  IMAD.MOV.U32 R6, RZ, RZ, 0x2 ;  /* 0x00000002ff067424 */ /* 0x000fe400078e00ff */
[----:B--2---:R-:W-:Y:S01]  /*13ef0*/  IMAD.MOV.U32 R5, RZ, RZ, 0x181f ;  /* 0x0000181fff057424 */ /* 0x004fe200078e00ff */
[----:B------:R-:W-:Y:S02]  /*13f00*/  MOV R4, 0x13f20 ;  /* 0x00013f2000047802 */ /* 0x000fe40000000f00 */
[----:B------:R-:W-:Y:S05]  /*13f10*/  CALL.REL.NOINC `($__internal_5_$__cuda_sm70_shflsync_idx_p) ;  /* 0x00003aa000007944 */ /* 0x000fea0003c00000 */
[----:B------:R-:W-:Y:S01]  /*13f20*/  IMAD.MOV.U32 R12, RZ, RZ, R5 ;  /* 0x000000ffff0c7224 */ /* 0x000fe200078e0005 */
[----:B------:R-:W-:Y:S01]  /*13f30*/  MOV R6, 0x2 ;  /* 0x0000000200067802 */ /* 0x000fe20000000f00 */
[----:B------:R-:W-:Y:S01]  /*13f40*/  IMAD.MOV.U32 R7, RZ, RZ, R11 ;  /* 0x000000ffff077224 */ /* 0x000fe200078e000b */
[----:B------:R-:W-:Y:S02]  /*13f50*/  MOV R5, 0x181f ;  /* 0x0000181f00057802 */ /* 0x000fe40000000f00 */
[----:B------:R-:W-:-:S02]  /*13f60*/  MOV R4, 0x13f80 ;  /* 0x00013f8000047802 */ /* 0x000fc40000000f00 */
[----:B------:R-:W-:Y:S05]  /*13f70*/  CALL.REL.NOINC `($__internal_5_$__cuda_sm70_shflsync_idx_p) ;  /* 0x00003a4000007944 */ /* 0x000fea0003c00000 */
[----:B------:R-:W-:Y:S02]  /*13f80*/  IADD3 R6, -R14, 0x10, RZ ;  /* 0x000000100e067810 */ /* 0x000fe40007ffe1ff */
[----:B------:R-:W-:-:S02]  /*13f90*/  IADD3 R4, -R13, 0x10, RZ ;  /* 0x000000100d047810 */ /* 0x000fc40007ffe1ff */
[----:B------:R-:W-:Y:S02]  /*13fa0*/  LOP3.LUT R6, R6, 0xf, RZ, 0xc0, !PT ;  /* 0x0000000f06067812 */ /* 0x000fe400078ec0ff */
[----:B------:R-:W-:Y:S02]  /*13fb0*/  ISETP.NE.U32.AND P6, PT, R14, RZ, PT ;  /* 0x000000ff0e00720c */ /* 0x000fe40003fc5070 */
[----:B------:R-:W-:Y:S02]  /*13fc0*/  IADD3 R6, P2, P0, R6, R5, R51 ;  /* 0x0000000506067210 */ /* 0x000fe4000785e033 */
[----:B------:R-:W-:Y:S02]  /*13fd0*/  LOP3.LUT R4, R4, 0xf, RZ, 0xc0, !PT ;  /* 0x0000000f04047812 */ /* 0x000fe400078ec0ff */
[----:B------:R-:W-:Y:S02]  /*13fe0*/  ISETP.NE.U32.AND P5, PT, R13, RZ, PT ;  /* 0x000000ff0d00720c */ /* 0x000fe40003fa5070 */
[----:B------:R-:W-:-:S02]  /*13ff0*/  IADD3.X R7, RZ, R12, R50, P2, P0 ;  /* 0x0000000cff077210 */ /* 0x000fc400017e0432 */
        /* <DEDUP_REMOVED lines=18> */
[----:B------:R-:W-:Y:S01]  /*14120*/  MOV R11, R5 ;  /* 0x00000005000b7202 */ /* 0x000fe20000000f00 */
[----:B------:R-:W-:Y:S05]  /*14130*/  BRA `(.L_x_1736) ;  /* 0xfffefec000007947 */ /* 0x000fea000383ffff */
.L_x_1647:
[----:B------:R-:W-:Y:S01]  /*14140*/  IMAD.MOV.U32 R6, RZ, RZ, RZ ;  /* 0x000000ffff067224 */ /* 0x000fe200078e00ff */
[----:B------:R-:W-:-:S02]  /*14150*/  MOV R5, 0x1c1f ;  /* 0x00001c1f00057802 */ /* 0x000fc40000000f00 */
[----:B------:R-:W-:Y:S02]  /*14160*/  MOV R4, 0x14180 ;  /* 0x0001418000047802 */ /* 0x000fe40000000f00 */
[----:B------:R-:W-:Y:S05]  /*14170*/  CALL.REL.NOINC `($__internal_5_$__cuda_sm70_shflsync_idx_p) ;  /* 0x0000384000007944 */ /* 0x000fea0003c00000 */
[----:B------:R-:W-:Y:S01]  /*14180*/  MOV R4, R5 ;  /* 0x0000000500047202 */ /* 0x000fe20000000f00 */
[----:B------:R-:W-:Y:S05]  /*14190*/  BRA `(.L_x_1737) ;  /* 0xffff003000007947 */ /* 0x000fea000383ffff */
.L_x_1648:
[----:B------:R-:W-:Y:S01]  /*141a0*/  IMAD.MOV.U32 R6, RZ, RZ, 0x1 ;  /* 0x00000001ff067424 */ /* 0x000fe200078e00ff */
[----:B------:R-:W-:Y:S02]  /*141b0*/  MOV R5, 0x1c1f ;  /* 0x00001c1f00057802 */ /* 0x000fe40000000f00 */
[----:B------:R-:W-:Y:S02]  /*141c0*/  MOV R4, 0x141e0 ;  /* 0x000141e000047802 */ /* 0x000fe40000000f00 */
[----:B-1----:R-:W-:Y:S05]  /*141d0*/  CALL.REL.NOINC `($__internal_5_$__cuda_sm70_shflsync_idx_p) ;  /* 0x000037e000007944 */ /* 0x002fea0003c00000 */
[----:B------:R-:W-:Y:S01]  /*141e0*/  IMAD.IADD R0, R3, 0x1, R5 ;  /* 0x0000000103007824 */ /* 0x000fe200078e0205 */
[----:B------:R-:W-:Y:S01]  /*141f0*/  MOV R4, 0x14440 ;  /* 0x0001444000047802 */ /* 0x000fe20000000f00 */
[----:B------:R-:W-:Y:S02]  /*14200*/  IMAD.MOV.U32 R6, RZ, RZ, 0x2 ;  /* 0x00000002ff067424 */ /* 0x000fe400078e00ff */
[----:B------:R-:W-:Y:S01]  /*14210*/  IMAD.MOV.U32 R5, RZ, RZ, 0x1c1f ;  /* 0x00001c1fff057424 */ /* 0x000fe200078e00ff */
        /* <DEDUP_REMOVED lines=33> */
[----:B------:R-:W-:Y:S05]  /*14430*/  CALL.REL.NOINC `($__internal_5_$__cuda_sm70_shflsync_idx_p) ;  /* 0x0000358000007944 */ /* 0x000fea0003c00000 */
        /* <DEDUP_REMOVED lines=39> */
[----:B------:R-:W-:Y:S01]  /*146b0*/  FMNMX.FTZ R2, R15, R14, !PT ;  /* 0x0000000e0f027209 */ /* 0x000fe20007810000 */
[----:B------:R-:W-:Y:S01]  /*146c0*/  IMAD.MOV.U32 R6, RZ, RZ, 0x2 ;  /* 0x00000002ff067424 */ /* 0x000fe200078e00ff */
[----:B------:R-:W-:Y:S02]  /*146d0*/  FMNMX.FTZ R0, R88, R89, !PT ;  /* 0x0000005958007209 */ /* 0x000fe40007810000 */
[----:B------:R-:W-:Y:S02]  /*146e0*/  IMNMX R18, R18, R3, PT ;  /* 0x0000000312127217 */ /* 0x000fe40003800200 */
[----:B------:R-:W-:Y:S02]  /*146f0*/  FMNMX.FTZ R3, R126, R2, !PT ;  /* 0x000000027e037209 */ /* 0x000fe40007810000 */
[----:B------:R-:W-:-:S02]  /*14700*/  ISETP.GT.AND P6, PT, R18, RZ, PT ;  /* 0x000000ff1200720c */ /* 0x000fc40003fc4270 */
[C---:B------:R-:W-:Y:S02]  /*14710*/  ISETP.GT.AND P5, PT, R18.reuse, 0x1, PT ;  /* 0x000000011200780c */ /* 0x040fe40003fa4270 */
[C---:B------:R-:W-:Y:S02]  /*14720*/  ISETP.GT.AND P2, PT, R18.reuse, 0x8, PT ;  /* 0x000000081200780c */ /* 0x040fe40003f44270 */
[----:B------:R-:W-:Y:S02]  /*14730*/  FSEL R121, R121, -INF , P6 ;  /* 0xff80000079797808 */ /* 0x000fe40003000000 */
[----:B------:R-:W-:Y:S02]  /*14740*/  FSEL R125, R125, -INF , P5 ;  /* 0xff8000007d7d7808 */ /* 0x000fe40002800000 */
[----:B------:R-:W-:Y:S02]  /*14750*/  ISETP.GT.AND P0, PT, R18, 0x9, PT ;  /* 0x000000091200780c */ /* 0x000fe40003f04270 */
[----:B------:R-:W-:-:S02]  /*14760*/  FSEL R86, R86, -INF , P2 ;  /* 0xff80000056567808 */ /* 0x000fc40001000000 */
[----:B------:R-:W-:Y:S02]  /*14770*/  FMNMX.FTZ R4, R124, R120, !PT ;  /* 0x000000787c047209 */ /* 0x000fe40007810000 */
[----:B------:R-:W-:Y:S02]  /*14780*/  FMNMX.FTZ R196, R121, R125, !PT ;  /* 0x0000007d79c47209 */ /* 0x000fe40007810000 */
[----:B------:R-:W-:Y:S02]  /*14790*/  FMNMX.FTZ R2, R91, R0, !PT ;  /* 0x000000005b027209 */ /* 0x000fe40007810000 */
[----:B------:R-:W-:Y:S02]  /*147a0*/  FMNMX.FTZ R3, R90, R3, !PT ;  /* 0x000000035a037209 */ /* 0x000fe40007810000 */
[----:B------:R-:W-:Y:S02]  /*147b0*/  ISETP.GT.AND P6, PT, R18, 0x10, PT ;  /* 0x000000101200780c */ /* 0x000fe40003fc4270 */
[----:B------:R-:W-:-:S02]  /*147c0*/  FSEL R87, R87, -INF , P0 ;  /* 0xff80000057577808 */ /* 0x000fc40000000000 */
        /* <DEDUP_REMOVED lines=69> */
[----:B------:R-:W-:Y:S02]  /*14c20*/  FSEL R111, R111, -INF , P0 ;  /* 0xff8000006f6f7808 */ /* 0x000fe40000000000 */
[----:B------:R-:W-:Y:S01]  /*14c30*/  FMNMX.FTZ R2, R65, R2, !PT ;  /* 0x0000000241027209 */ /* 0x000fe20007810000 */
[----:B------:R-:W-:Y:S01]  /*14c40*/  IMAD.MOV.U32 R4, RZ, RZ, R3 ;  /* 0x000000ffff047224 */ /* 0x000fe200078e0003 */
[----:B------:R-:W-:-:S02]  /*14c50*/  FMNMX.FTZ R0, R77, R0, !PT ;  /* 0x000000004d007209 */ /* 0x000fc40007810000 */
[----:B------:R-:W-:Y:S02]  /*14c60*/  FMNMX.FTZ R196, R168, R196, !PT ;  /* 0x000000c4a8c47209 */ /* 0x000fe40007810000 */
[----:B------:R-:W-:Y:S02]  /*14c70*/  FMNMX.FTZ R2, R64, R2, !PT ;  /* 0x0000000240027209 */ /* 0x000fe40007810000 */
[----:B------:R-:W-:Y:S02]  /*14c80*/  FMNMX.FTZ R0, R76, R0, !PT ;  /* 0x000000004c007209 */ /* 0x000fe40007810000 */
[----:B------:R-:W-:Y:S02]  /*14c90*/  FMNMX.FTZ R196, R111, R196, !PT ;  /* 0x000000c46fc47209 */ /* 0x000fe40007810000 */
[----:B------:R-:W-:Y:S02]  /*14ca0*/  MOV R5, 0x14cc0 ;  /* 0x00014cc000057802 */ /* 0x000fe40000000f00 */
[----:B------:R-:W-:Y:S05]  /*14cb0*/  CALL.REL.NOINC `($__internal_4_$__cuda_sm70_shflsync_bfly_p) ;  /* 0x00002c9000007944 */ /* 0x000fea0003c00000 */
[----:B------:R-:W-:Y:S01]  /*14cc0*/  FMNMX.FTZ R3, R3, R6, !PT ;  /* 0x0000000603037209 */ /* 0x000fe20007810000 */
[----:B------:R-:W-:Y:S01]  /*14cd0*/  IMAD.MOV.U32 R6, RZ, RZ, 0x1 ;  /* 0x00000001ff067424 */ /* 0x000fe200078e00ff */
[----:B------:R-:W-:-:S03]  /*14ce0*/  MOV R5, 0x14d10 ;  /* 0x00014d1000057802 */ /* 0x000fc60000000f00 */
[----:B------:R-:W-:Y:S02]  /*14cf0*/  IMAD.MOV.U32 R4, RZ, RZ, R3 ;  /* 0x000000ffff047224 */ /* 0x000fe400078e0003 */
[----:B------:R-:W-:Y:S05]  /*14d00*/  CALL.REL.NOINC `($__internal_4_$__cuda_sm70_shflsync_bfly_p) ;  /* 0x00002c4000007944 */ /* 0x000fea0003c00000 */
[----:B------:R-:W-:Y:S01]  /*14d10*/  FMNMX.FTZ R3, R3, R6, !PT ;  /* 0x0000000603037209 */ /* 0x000fe20007810000 */
[----:B------:R-:W-:Y:S01]  /*14d20*/  IMAD.MOV.U32 R4, RZ, RZ, R2 ;  /* 0x000000ffff047224 */ /* 0x000fe200078e0002 */
[----:B------:R-:W-:Y:S01]  /*14d30*/  MOV R5, 0x14d60 ;  /* 0x00014d6000057802 */ /* 0x000fe20000000f00 */
[----:B------:R-:W-:Y:S02]  /*14d40*/  IMAD.MOV.U32 R6, RZ, RZ, 0x2 ;  /* 0x00000002ff067424 */ /* 0x000fe400078e00ff */
        /* <DEDUP_REMOVED lines=26> */
[----:B------:R-:W-:Y:S05]  /*14ef0*/  BRA `(.L_x_1738) ;  /* 0xffff004000007947 */ /* 0x000fea000383ffff */
.L_x_1652:
[----:B------:R-:W-:Y:S01]  /*14f00*/  MOV R6, RZ ;  /* 0x000000ff00067202 */ /* 0x000fe20000000f00 */
[----:B------:R-:W-:Y:S01]  /*14f10*/  IMAD.MOV.U32 R7, RZ, RZ, R11 ;  /* 0x000000ffff077224 */ /* 0x000fe200078e000b */
[----:B------:R-:W-:Y:S01]  /*14f20*/  MOV R4, 0x14f50 ;  /* 0x00014f5000047802 */ /* 0x000fe20000000f00 */
[----:B------:R-:W-:Y:S02]  /*14f30*/  IMAD.MOV.U32 R5, RZ, RZ, 0x181f ;  /* 0x0000181fff057424 */ /* 0x000fe400078e00ff */
[----:B------:R-:W-:Y:S05]  /*14f40*/  CALL.REL.NOINC `($__internal_5_$__cuda_sm70_shflsync_idx_p) ;  /* 0x00002a7000007944 */ /* 0x000fea0003c00000 */
[----:B------:R-:W-:Y:S01]  /*14f50*/  MOV R13, R5 ;  /* 0x00000005000d7202 */ /* 0x000fe20000000f00 */
[----:B------:R-:W-:-:S05]  /*14f60*/  BRA `(.L_x_1739) ;  /* 0xffff1ca000007947 */ /* 0x000fca000383ffff */
.L_x_1653:
[----:B------:R-:W-:Y:S01]  /*14f70*/  MOV R6, RZ ;  /* 0x000000ff00067202 */ /* 0x000fe20000000f00 */
[----:B------:R-:W-:Y:S01]  /*14f80*/  IMAD.MOV.U32 R7, RZ, RZ, R12 ;  /* 0x000000ffff077224 */ /* 0x000fe200078e000c */
[----:B------:R-:W-:Y:S01]  /*14f90*/  MOV R4, 0x14fc0 ;  /* 0x00014fc000047802 */ /* 0x000fe20000000f00 */
[----:B------:R-:W-:Y:S02]  /*14fa0*/  IMAD.MOV.U32 R5, RZ, RZ, 0x181f ;  /* 0x0000181fff057424 */ /* 0x000fe400078e00ff */
[----:B-12---:R-:W-:Y:S05]  /*14fb0*/  CALL.REL.NOINC `($__internal_5_$__cuda_sm70_shflsync_idx_p) ;  /* 0x00002a0000007944 */ /* 0x006fea0003c00000 */
[----:B------:R-:W-:Y:S01]  /*14fc0*/  IADD3 R6, P2, R5, R0, RZ ;  /* 0x0000000005067210 */ /* 0x000fe20007f5e0ff */
[----:B------:R-:W2:Y:S01]  /*14fd0*/  LDL R4, [R1+0xc] ;  /* 0x00000c0001047983 */ /* 0x000ea20000100800 */
[----:B------:R-:W-:Y:S03]  /*14fe0*/  ISETP.GE.AND P0, PT, R250, c[0x0][0x1d4], PT ;  /* 0x00007500fa007a0c */ /* 0x000fe60003f06270 */
[----:B------:R-:W-:Y:S01]  /*14ff0*/  IMAD.X R7, R13, 0x1, R2, P2 ;  /* 0x000000010d077824 */ /* 0x000fe200010e0602 */
[----:B------:R-:W-:Y:S02]  /*15000*/  SEL R14, RZ, 0x10, P0 ;  /* 0x00000010ff0e7807 */ /* 0x000fe40000000000 */
[----:B--2---:R-:W-:Y:S02]  /*15010*/  ISETP.GE.AND P5, PT, R4, c[0x0][0x1d4], PT ;  /* 0x0000750004007a0c */ /* 0x004fe40003fa6270 */
[----:B------:R-:W-:Y:S02]  /*15020*/  IADD3 R4, P2, R5, R3, RZ ;  /* 0x0000000305047210 */ /* 0x000fe40007f5e0ff */
[----:B------:R-:W-:Y:S03]  /*15030*/  SEL R15, RZ, 0x10, P5 ;  /* 0x00000010ff0f7807 */ /* 0x000fe60002800000 */
[----:B------:R-:W-:Y:S06]  /*15040*/  IMAD.X R5, R13, 0x1, R10, P2 ;  /* 0x000000010d057824 */ /* 0x000fec00010e060a */
[----:B------:R-:W-:Y:S01]  /*15050*/  @!PT LDS RZ, [RZ] ;  /* 0x00000000fffff984 */ /* 0x000fe20000000800 */
[----:B------:R-:W-:Y:S01]  /*15060*/  @!PT LDS RZ, [RZ] ;  /* 0x00000000fffff984 */ /* 0x000fe20000000800 */
[----:B------:R-:W-:Y:S01]  /*15070*/  @!PT LDS RZ, [RZ] ;  /* 0x00000000fffff984 */ /* 0x000fe20000000800 */
[----:B------:R1:W-:Y:S04]  /*15080*/  LDGSTS.E.BYPASS.LTC128B.128 [R251+0x100], [R6.64], !P5 ;  /* 0x0010000006fb7fae */ /* 0x0003e8000e901d46 */
[----:B------:R2:W-:Y:S01]  /*15090*/  LDGSTS.E.BYPASS.LTC128B.128 [R251+0x2100], [R4.64], !P0 ;  /* 0x0210000004fb7fae */ /* 0x0005e2000c101d46 */
[----:B-1----:R-:W-:Y:S02]  /*150a0*/  IMAD.MOV.U32 R7, RZ, RZ, R11 ;  /* 0x000000ffff077224 */ /* 0x002fe400078e000b */
[----:B------:R-:W-:Y:S01]  /*150b0*/  IMAD.MOV.U32 R6, RZ, RZ, 0x1 ;  /* 0x00000001ff067424 */ /* 0x000fe200078e00ff */
[----:B--2---:R-:W-:Y:S01]  /*150c0*/  MOV R4, 0x150f0 ;  /* 0x000150f000047802 */ /* 0x004fe20000000f00 */
[----:B------:R-:W-:Y:S02]  /*150d0*/  IMAD.MOV.U32 R5, RZ, RZ, 0x181f ;  /* 0x0000181fff057424 */ /* 0x000fe400078e00ff */
[----:B------:R-:W-:Y:S05]  /*150e0*/  CALL.REL.NOINC `($__internal_5_$__cuda_sm70_shflsync_idx_p) ;  /* 0x000028d000007944 */ /* 0x000fea0003c00000 */
[----:B------:R-:W-:Y:S01]  /*150f0*/  MOV R6, 0x1 ;  /* 0x0000000100067802 */ /* 0x000fe20000000f00 */
[----:B------:R-:W-:Y:S01]  /*15100*/  IMAD.MOV.U32 R13, RZ, RZ, R5 ;  /* 0x000000ffff0d7224 */ /* 0x000fe200078e0005 */
[----:B------:R-:W-:Y:S01]  /*15110*/  MOV R5, 0x181f ;  /* 0x0000181f00057802 */ /* 0x000fe20000000f00 */
[----:B------:R-:W-:Y:S01]  /*15120*/  IMAD.MOV.U32 R7, RZ, RZ, R12 ;  /* 0x000000ffff077224 */ /* 0x000fe200078e000c */
[----:B------:R-:W-:Y:S02]  /*15130*/  MOV R4, 0x15150 ;  /* 0x0001515000047802 */ /* 0x000fe40000000f00 */
[----:B------:R-:W-:Y:S05]  /*15140*/  CALL.REL.NOINC `($__internal_5_$__cuda_sm70_shflsync_idx_p) ;  /* 0x0000287000007944 */ /* 0x000fea0003c00000 */
[C---:B------:R-:W-:Y:S02]  /*15150*/  IADD3 R4, -R15.reuse, 0x10, RZ ;  /* 0x000000100f047810 */ /* 0x040fe40007ffe1ff */
[----:B------:R-:W-:Y:S02]  /*15160*/  ISETP.NE.U32.AND P5, PT, R15, RZ, PT ;  /* 0x000000ff0f00720c */ /* 0x000fe40003fa5070 */
[----:B------:R-:W-:Y:S04]  /*15170*/  LOP3.LUT R4, R4, 0xf, RZ, 0xc0, !PT ;  /* 0x0000000f04047812 */ /* 0x000fe800078ec0ff */
[----:B------:R-:W-:Y:S02]  /*15180*/  IADD3 R6, P2, P0, R4, R5, R0 ;  /* 0x0000000504067210 */ /* 0x000fe4000785e000 */
[----:B------:R-:W-:Y:S02]  /*15190*/  IADD3 R4, -R14, 0x10, RZ ;  /* 0x000000100e047810 */ /* 0x000fe40007ffe1ff */
[----:B------:R-:W-:Y:S02]  /*151a0*/  IADD3.X R7, RZ, R13, R2, P2, P0 ;  /* 0x0000000dff077210 */ /* 0x000fe400017e0402 */
        /* <DEDUP_REMOVED lines=8> */
[----:B------:R2:W-:Y:S01]  /*15230*/  LDGSTS.E.BYPASS.LTC128B.128.ZFILL [R251+0x2900], [R4.64], P5 ;  /* 0x0290000004fb7fae */ /* 0x0005e2000a941d46 */
        /* <DEDUP_REMOVED lines=37> */
[----:B------:R-:W-:-:S05]  /*15490*/  BRA `(.L_x_1740) ;  /* 0xffff198000007947 */ /* 0x000fca000383ffff */
.L_x_1656:
[----:B------:R-:W-:Y:S01]  /*154a0*/  MOV R6, RZ ;  /* 0x000000ff00067202 */ /* 0x000fe20000000f00 */
[----:B------:R-:W-:Y:S01]  /*154b0*/  IMAD.MOV.U32 R7, RZ, RZ, R48 ;  /* 0x000000ffff077224 */ /* 0x000fe200078e0030 */
[----:B------:R-:W-:Y:S01]  /*154c0*/  MOV R4, 0x154f0 ;  /* 0x000154f000047802 */ /* 0x000fe20000000f00 */
[----:B------:R-:W-:Y:S02]  /*154d0*/  IMAD.MOV.U32 R5, RZ, RZ, 0x181f ;  /* 0x0000181fff057424 */ /* 0x000fe400078e00ff */
[----:B------:R-:W-:Y:S05]  /*154e0*/  CALL.REL.NOINC `($__internal_5_$__cuda_sm70_shflsync_idx_p) ;  /* 0x000024d000007944 */ /* 0x000fea0003c00000 */
[----:B------:R-:W-:Y:S01]  /*154f0*/  MOV R55, R5 ;  /* 0x0000000500377202 */ /* 0x000fe20000000f00 */
[----:B------:R-:W-:-:S05]  /*15500*/  BRA `(.L_x_1741) ;  /* 0xffff2f6000007947 */ /* 0x000fca000383ffff */
.L_x_1657:
        /* <DEDUP_REMOVED lines=83> */
.L_x_1658:
[----:B------:R-:W-:Y:S01]  /*15a40*/  MOV R5, 0x1c1f ;  /* 0x00001c1f00057802 */ /* 0x000fe20000000f00 */
[----:B------:R-:W-:Y:S01]  /*15a50*/  IMAD.MOV.U32 R6, RZ, RZ, RZ ;  /* 0x000000ffff067224 */ /* 0x000fe200078e00ff */
[----:B------:R-:W-:Y:S02]  /*15a60*/  MOV R4, 0x15a80 ;  /* 0x00015a8000047802 */ /* 0x000fe40000000f00 */
[----:B------:R-:W-:Y:S05]  /*15a70*/  CALL.REL.NOINC `($__internal_5_$__cuda_sm70_shflsync_idx_p) ;  /* 0x00001f4000007944 */ /* 0x000fea0003c00000 */
[----:B------:R-:W-:-:S05]  /*15a80*/  BRA `(.L_x_1743) ;  /* 0xffff2dd000007947 */ /* 0x000fca000383ffff */
.L_x_1659:
[----:B------:R-:W-:Y:S01]  /*15a90*/  MOV R5, 0x1c1f ;  /* 0x00001c1f00057802 */ /* 0x000fe20000000f00 */
[----:B------:R-:W-:Y:S01]  /*15aa0*/  IMAD.MOV.U32 R6, RZ, RZ, 0x1 ;  /* 0x00000001ff067424 */ /* 0x000fe200078e00ff */
[----:B------:R-:W-:Y:S02]  /*15ab0*/  MOV R4, 0x15ad0 ;  /* 0x00015ad000047802 */ /* 0x000fe40000000f00 */
[----:B-1----:R-:W-:Y:S05]  /*15ac0*/  CALL.REL.NOINC `($__internal_5_$__cuda_sm70_shflsync_idx_p) ;  /* 0x00001ef000007944 */ /* 0x002fea0003c00000 */
[----:B------:R-:W-:Y:S01]  /*15ad0*/  MOV R4, 0x15d20 ;  /* 0x00015d2000047802 */ /* 0x000fe20000000f00 */
[----:B------:R-:W-:Y:S02]  /*15ae0*/  IMAD.IADD R5, R63, 0x1, R5 ;  /* 0x000000013f057824 */ /* 0x000fe400078e0205 */
[----:B------:R-:W-:Y:S03]  /*15af0*/  IMAD.MOV.U32 R6, RZ, RZ, 0x2 ;  /* 0x00000002ff067424 */ /* 0x000fe600078e00ff */
[C---:B------:R-:W-:Y:S02]  /*15b00*/  ISETP.GT.AND P6, PT, R5.reuse, RZ, PT ;  /* 0x000000ff0500720c */ /* 0x040fe40003fc4270 */
[C---:B------:R-:W-:Y:S02]  /*15b10*/  ISETP.GT.AND P5, PT, R5.reuse, 0x1, PT ;  /* 0x000000010500780c */ /* 0x040fe40003fa4270 */
[C---:B------:R-:W-:Y:S02]  /*15b20*/  ISETP.GT.AND P2, PT, R5.reuse, 0x8, PT ;  /* 0x000000080500780c */ /* 0x040fe40003f44270 */
        /* <DEDUP_REMOVED lines=24> */
[----:B------:R-:W-:Y:S01]  /*15cb0*/  ISETP.GT.AND P0, PT, R5, 0x39, PT ;  /* 0x000000390500780c */ /* 0x000fe20003f04270 */
[----:B------:R-:W-:Y:S01]  /*15cc0*/  IMAD.MOV.U32 R5, RZ, RZ, 0x1c1f ;  /* 0x00001c1fff057424 */ /* 0x000fe200078e00ff */
[----:B------:R-:W-:Y:S02]  /*15cd0*/  FSEL R216, R224, -INF , P6 ;  /* 0xff800000e0d87808 */ /* 0x000fe40003000000 */
[----:B------:R-:W-:Y:S02]  /*15ce0*/  FSEL R215, R223, -INF , P5 ;  /* 0xff800000dfd77808 */ /* 0x000fe40002800000 */
[----:B------:R-:W-:Y:S02]  /*15cf0*/  FSEL R214, R214, -INF , P2 ;  /* 0xff800000d6d67808 */ /* 0x000fe40001000000 */
[----:B------:R-:W-:Y:S02]  /*15d00*/  FSEL R23, R64, -INF , P0 ;  /* 0xff80000040177808 */ /* 0x000fe40000000000 */
[----:B------:R-:W-:Y:S05]  /*15d10*/  CALL.REL.NOINC `($__internal_5_$__cuda_sm70_shflsync_idx_p) ;  /* 0x00001ca000007944 */ /* 0x000fea0003c00000 */
        /* <DEDUP_REMOVED lines=37> */
[----:B------:R-:W-:Y:S01]  /*15f70*/  FMNMX.FTZ R3, R52, R199, !PT ;  /* 0x000000c734037209 */ /* 0x000fe20007810000 */
[----:B------:R-:W-:Y:S01]  /*15f80*/  IMAD.IADD R5, R63, 0x1, R5 ;  /* 0x000000013f057824 */ /* 0x000fe200078e0205 */
[----:B------:R-:W-:Y:S01]  /*15f90*/  FMNMX.FTZ R2, R32, R200, !PT ;  /* 0x000000c820027209 */ /* 0x000fe20007810000 */
[----:B------:R-:W-:Y:S01]  /*15fa0*/  IMAD.MOV.U32 R6, RZ, RZ, 0x2 ;  /* 0x00000002ff067424 */ /* 0x000fe200078e00ff */
[----:B------:R-:W-:Y:S02]  /*15fb0*/  FMNMX.FTZ R0, R16, R197, !PT ;  /* 0x000000c510007209 */ /* 0x000fe40007810000 */
[C---:B------:R-:W-:Y:S02]  /*15fc0*/  ISETP.GT.AND P6, PT, R5.reuse, RZ, PT ;  /* 0x000000ff0500720c */ /* 0x040fe40003fc4270 */
[----:B------:R-:W-:Y:S02]  /*15fd0*/  ISETP.GT.AND P5, PT, R5, 0x1, PT ;  /* 0x000000010500780c */ /* 0x000fe40003fa4270 */
[----:B------:R-:W-:Y:S02]  /*15fe0*/  FSEL R17, R205, -INF , P6 ;  /* 0xff800000cd117808 */ /* 0x000fe40003000000 */
[----:B------:R-:W-:Y:S02]  /*15ff0*/  ISETP.GT.AND P2, PT, R5, 0x8, PT ;  /* 0x000000080500780c */ /* 0x000fe40003f44270 */
[----:B------:R-:W-:Y:S02]  /*16000*/  FSEL R206, R206, -INF , P5 ;  /* 0xff800000cece7808 */ /* 0x000fe40002800000 */
[----:B------:R-:W-:Y:S02]  /*16010*/  FMNMX.FTZ R7, R17, R198, !PT ;  /* 0x000000c611077209 */ /* 0x000fe40007810000 */
[----:B------:R-:W-:Y:S02]  /*16020*/  ISETP.GT.AND P0, PT, R5, 0x9, PT ;  /* 0x000000090500780c */ /* 0x000fe40003f04270 */
[----:B------:R-:W-:Y:S02]  /*16030*/  FSEL R14, R14, -INF , P2 ;  /* 0xff8000000e0e7808 */ /* 0x000fe40001000000 */
[----:B------:R-:W-:Y:S02]  /*16040*/  FMNMX.FTZ R3, R53, R3, !PT ;  /* 0x0000000335037209 */ /* 0x000fe40007810000 */
[----:B------:R-:W-:Y:S02]  /*16050*/  FMNMX.FTZ R2, R36, R2, !PT ;  /* 0x0000000224027209 */ /* 0x000fe40007810000 */
[----:B------:R-:W-:Y:S02]  /*16060*/  FMNMX.FTZ R0, R18, R0, !PT ;  /* 0x0000000012007209 */ /* 0x000fe40007810000 */
        /* <DEDUP_REMOVED lines=61> */
[C---:B------:R-:W-:Y:S02]  /*16440*/  ISETP.GT.AND P2, PT, R5.reuse, 0x38, PT ;  /* 0x000000380500780c */ /* 0x040fe40003f44270 */
        /* <DEDUP_REMOVED lines=24> */
[----:B------:R-:W-:Y:S02]  /*165d0*/  MOV R5, 0x165f0 ;  /* 0x000165f000057802 */ /* 0x000fe40000000f00 */
        /* <DEDUP_REMOVED lines=28> */
[----:B------:R-:W-:Y:S01]  /*167a0*/  MOV R196, R6 ;  /* 0x0000000600c47202 */ /* 0x000fe20000000f00 */
[----:B------:R-:W-:-:S05]  /*167b0*/  BRA `(.L_x_1744) ;  /* 0xffff2e1000007947 */ /* 0x000fca000383ffff */
.L_x_1662:
[----:B-1----:R-:W-:Y:S01]  /*167c0*/  MOV R6, RZ ;  /* 0x000000ff00067202 */ /* 0x002fe20000000f00 */
[----:B------:R-:W-:Y:S01]  /*167d0*/  IMAD.MOV.U32 R7, RZ, RZ, R53 ;  /* 0x000000ffff077224 */ /* 0x000fe200078e0035 */
[----:B------:R-:W-:Y:S01]  /*167e0*/  MOV R4, 0x16810 ;  /* 0x0001681000047802 */ /* 0x000fe20000000f00 */
[----:B------:R-:W-:Y:S02]  /*167f0*/  IMAD.MOV.U32 R5, RZ, RZ, 0x181f ;  /* 0x0000181fff057424 */ /* 0x000fe400078e00ff */
[----:B------:R-:W-:Y:S05]  /*16800*/  CALL.REL.NOINC `($__internal_5_$__cuda_sm70_shflsync_idx_p) ;  /* 0x000011b000007944 */ /* 0x000fea0003c00000 */
[----:B------:R-:W-:Y:S01]  /*16810*/  MOV R28, R5 ;  /* 0x00000005001c7202 */ /* 0x000fe20000000f00 */
[----:B------:R-:W-:-:S05]  /*16820*/  BRA `(.L_x_1745) ;  /* 0xffff55a000007947 */ /* 0x000fca000383ffff */
.L_x_1665:
[----:B------:R-:W-:Y:S01]  /*16830*/  MOV R6, RZ ;  /* 0x000000ff00067202 */ /* 0x000fe20000000f00 */
[----:B------:R-:W-:Y:S01]  /*16840*/  IMAD.MOV.U32 R7, RZ, RZ, R0 ;  /* 0x000000ffff077224 */ /* 0x000fe200078e0000 */
[----:B------:R-:W-:Y:S01]  /*16850*/  MOV R4, 0x16880 ;  /* 0x0001688000047802 */ /* 0x000fe20000000f00 */
[----:B------:R-:W-:Y:S02]  /*16860*/  IMAD.MOV.U32 R5, RZ, RZ, 0x181f ;  /* 0x0000181fff057424 */ /* 0x000fe400078e00ff */
[----:B-1----:R-:W-:Y:S05]  /*16870*/  CALL.REL.NOINC `($__internal_5_$__cuda_sm70_shflsync_idx_p) ;  /* 0x0000114000007944 */ /* 0x002fea0003c00000 */
[----:B------:R-:W-:Y:S01]  /*16880*/  MOV R58, R5 ;  /* 0x00000005003a7202 */ /* 0x000fe20000000f00 */
[----:B------:R-:W-:-:S05]  /*16890*/  BRA `(.L_x_1746) ;  /* 0xffff6d1000007947 */ /* 0x000fca000383ffff */
.L_x_1666:
[----:B------:R-:W-:Y:S01]  /*168a0*/  MOV R6, RZ ;  /* 0x000000ff00067202 */ /* 0x000fe20000000f00 */
[----:B------:R-:W-:Y:S01]  /*168b0*/  IMAD.MOV.U32 R7, RZ, RZ, R2 ;  /* 0x000000ffff077224 */ /* 0x000fe200078e0002 */
[----:B------:R-:W-:Y:S01]  /*168c0*/  MOV R4, 0x168f0 ;  /* 0x000168f000047802 */ /* 0x000fe20000000f00 */
[----:B------:R-:W-:Y:S02]  /*168d0*/  IMAD.MOV.U32 R5, RZ, RZ, 0x181f ;  /* 0x0000181fff057424 */ /* 0x000fe400078e00ff */
[----:B-123--:R-:W-:Y:S05]  /*168e0*/  CALL.REL.NOINC `($__internal_5_$__cuda_sm70_shflsync_idx_p) ;  /* 0x000010d000007944 */ /* 0x00efea0003c00000 */
[C---:B------:R-:W-:Y:S02]  /*168f0*/  IADD3 R4, -R201.reuse, 0x10, RZ ;  /* 0x00000010c9047810 */ /* 0x040fe40007ffe1ff */
[----:B------:R-:W-:Y:S02]  /*16900*/  ISETP.NE.U32.AND P2, PT, R201, RZ, PT ;  /* 0x000000ffc900720c */ /* 0x000fe40003f45070 */
[----:B------:R-:W-:Y:S04]  /*16910*/  LOP3.LUT R4, R4, 0xf, RZ, 0xc0, !PT ;  /* 0x0000000f04047812 */ /* 0x000fe800078ec0ff */
[----:B------:R-:W-:Y:S04]  /*16920*/  IADD3 R6, P5, P4, R4, R5, R3 ;  /* 0x0000000504067210 */ /* 0x000fe80007cbe003 */
[----:B------:R-:W-:Y:S02]  /*16930*/  IADD3.X R7, RZ, R58, R55, P5, P4 ;  /* 0x0000003aff077210 */ /* 0x000fe40002fe8437 */
[----:B------:R-:W-:Y:S03]  /*16940*/  IADD3 R4, P4, R5, R56, RZ ;  /* 0x0000003805047210 */ /* 0x000fe60007f9e0ff */
[----:B------:R-:W-:Y:S01]  /*16950*/  @!PT LDS RZ, [RZ] ;  /* 0x00000000fffff984 */ /* 0x000fe20000000800 */
[----:B------:R-:W-:Y:S01]  /*16960*/  @!PT LDS RZ, [RZ] ;  /* 0x00000000fffff984 */ /* 0x000fe20000000800 */
[----:B------:R-:W-:Y:S01]  /*16970*/  @!PT LDS RZ, [RZ] ;  /* 0x00000000fffff984 */ /* 0x000fe20000000800 */
[----:B------:R1:W-:Y:S02]  /*16980*/  LDGSTS.E.BYPASS.LTC128B.128.ZFILL [R251+0x4100], [R6.64], P2 ;  /* 0x0410000006fb7fae */ /* 0x0003e40009141d46 */
[----:B------:R-:W-:Y:S05]  /*16990*/  IMAD.X R5, R58, 0x1, R57, P4 ;  /* 0x000000013a057824 */ /* 0x000fea00020e0639 */
        /* <DEDUP_REMOVED lines=59> */
.L_x_1667:
[----:B------:R-:W-:Y:S02]  /*16d50*/  MOV R6, 0x2 ;  /* 0x0000000200067802 */ /* 0x000fe40000000f00 */
        /* <DEDUP_REMOVED lines=35> */
.L_x_1669:
[----:B------:R1:W5:Y:S01]  /*16f90*/  LDL R4, [R1+0x70] ;  /* 0x0000700001047983 */ /* 0x0003620000100800 */
[----:B------:R-:W-:-:S02]  /*16fa0*/  MOV R6, 0x2 ;  /* 0x0000000200067802 */ /* 0x000fc40000000f00 */
[----:B------:R-:W-:Y:S02]  /*16fb0*/  MOV R5, 0x16fd0 ;  /* 0x00016fd000057802 */ /* 0x000fe40000000f00 */
[----:B-1---5:R-:W-:Y:S05]  /*16fc0*/  CALL.REL.NOINC `($__internal_4_$__cuda_sm70_shflsync_bfly_p) ;  /* 0x0000098000007944 */ /* 0x022fea0003c00000 */
[----:B------:R-:W-:Y:S01]  /*16fd0*/  MOV R7, R6 ;  /* 0x0000000600077202 */ /* 0x000fe20000000f00 */
[----:B------:R-:W-:Y:S05]  /*16fe0*/  BRA `(.L_x_1749) ;  /* 0xffff920000007947 */ /* 0x000fea000383ffff */
.L_x_1670:
[----:B------:R-:W-:Y:S01]  /*16ff0*/  IMAD.MOV.U32 R4, RZ, RZ, R7 ;  /* 0x000000ffff047224 */ /* 0x000fe200078e0007 */
[----:B------:R-:W-:Y:S02]  /*17000*/  MOV R6, 0x1 ;  /* 0x0000000100067802 */ /* 0x000fe40000000f00 */
[----:B------:R-:W-:Y:S02]  /*17010*/  MOV R5, 0x17030 ;  /* 0x0001703000057802 */ /* 0x000fe40000000f00 */
[----:B------:R-:W-:Y:S05]  /*17020*/  CALL.REL.NOINC `($__internal_4_$__cuda_sm70_shflsync_bfly_p) ;  /* 0x0000092000007944 */ /* 0x000fea0003c00000 */
[----:B------:R1:W5:Y:S01]  /*17030*/  LDL R4, [R1+0x74] ;  /* 0x0000740001047983 */ /* 0x0003620000100800 */
[----:B------:R-:W-:Y:S01]  /*17040*/  FADD.FTZ R7, R7, R6 ;  /* 0x0000000607077221 */ /* 0x000fe20000010000 */
[----:B------:R-:W-:Y:S02]  /*17050*/  MOV R6, 0x2 ;  /* 0x0000000200067802 */ /* 0x000fe40000000f00 */
[----:B------:R-:W-:Y:S02]  /*17060*/  MOV R5, 0x17080 ;  /* 0x0001708000057802 */ /* 0x000fe40000000f00 */
[----:B-1---5:R-:W-:Y:S05]  /*17070*/  CALL.REL.NOINC `($__internal_4_$__cuda_sm70_shflsync_bfly_p) ;  /* 0x000008d000007944 */ /* 0x022fea0003c00000 */
[----:B------:R-:W2:Y:S01]  /*17080*/  LDL.LU R4, [R1+0x74] ;  /* 0x0000740001047983 */ /* 0x000ea20000300800 */
[----:B------:R-:W-:Y:S01]  /*17090*/  MOV R5, 0x170e0 ;  /* 0x000170e000057802 */ /* 0x000fe20000000f00 */
[----:B--2---:R-:W-:Y:S01]  /*170a0*/  FADD.FTZ R10, R4, R6 ;  /* 0x00000006040a7221 */ /* 0x004fe20000010000 */
[----:B------:R-:W-:-:S04]  /*170b0*/  MOV R6, 0x1 ;  /* 0x0000000100067802 */ /* 0x000fc80000000f00 */
[----:B------:R-:W-:Y:S02]  /*170c0*/  MOV R4, R10 ;  /* 0x0000000a00047202 */ /* 0x000fe40000000f00 */
[----:B------:R-:W-:Y:S05]  /*170d0*/  CALL.REL.NOINC `($__internal_4_$__cuda_sm70_shflsync_bfly_p) ;  /* 0x0000087000007944 */ /* 0x000fea0003c00000 */
[----:B------:R-:W-:Y:S01]  /*170e0*/  FADD.FTZ R10, R10, R6 ;  /* 0x000000060a0a7221 */ /* 0x000fe20000010000 */
[----:B------:R-:W-:Y:S02]  /*170f0*/  MOV R4, R203 ;  /* 0x000000cb00047202 */ /* 0x000fe40000000f00 */
[----:B------:R-:W-:Y:S02]  /*17100*/  MOV R6, 0x2 ;  /* 0x0000000200067802 */ /* 0x000fe40000000f00 */
[----:B------:R-:W-:Y:S02]  /*17110*/  MOV R5, 0x17130 ;  /* 0x0001713000057802 */ /* 0x000fe40000000f00 */
[----:B------:R-:W-:Y:S05]  /*17120*/  CALL.REL.NOINC `($__internal_4_$__cuda_sm70_shflsync_bfly_p) ;  /* 0x0000082000007944 */ /* 0x000fea0003c00000 */
[----:B------:R-:W-:Y:S01]  /*17130*/  FADD.FTZ R11, R203, R6 ;  /* 0x00000006cb0b7221 */ /* 0x000fe20000010000 */
[----:B------:R-:W-:Y:S02]  /*17140*/  MOV R6, 0x1 ;  /* 0x0000000100067802 */ /* 0x000fe40000000f00 */
[----:B------:R-:W-:Y:S02]  /*17150*/  MOV R5, 0x17180 ;  /* 0x0001718000057802 */ /* 0x000fe40000000f00 */
[----:B------:R-:W-:-:S02]  /*17160*/  MOV R4, R11 ;  /* 0x0000000b00047202 */ /* 0x000fc40000000f00 */
[----:B------:R-:W-:Y:S05]  /*17170*/  CALL.REL.NOINC `($__internal_4_$__cuda_sm70_shflsync_bfly_p) ;  /* 0x000007d000007944 */ /* 0x000fea0003c00000 */
[----:B------:R-:W-:Y:S01]  /*17180*/  FADD.FTZ R11, R11, R6 ;  /* 0x000000060b0b7221 */ /* 0x000fe20000010000 */
[----:B------:R-:W-:-:S02]  /*17190*/  MOV R4, R202 ;  /* 0x000000ca00047202 */ /* 0x000fc40000000f00 */
[----:B------:R-:W-:Y:S02]  /*171a0*/  MOV R6, 0x2 ;  /* 0x0000000200067802 */ /* 0x000fe40000000f00 */
[----:B------:R-:W-:Y:S02]  /*171b0*/  MOV R5, 0x171d0 ;  /* 0x000171d000057802 */ /* 0x000fe40000000f00 */
[----:B------:R-:W-:Y:S05]  /*171c0*/  CALL.REL.NOINC `($__internal_4_$__cuda_sm70_shflsync_bfly_p) ;  /* 0x0000078000007944 */ /* 0x000fea0003c00000 */
[----:B------:R-:W-:Y:S01]  /*171d0*/  FADD.FTZ R202, R202, R6 ;  /* 0x00000006caca7221 */ /* 0x000fe20000010000 */
[----:B------:R-:W-:Y:S02]  /*171e0*/  MOV R6, 0x1 ;  /* 0x0000000100067802 */ /* 0x000fe40000000f00 */
[----:B------:R-:W-:Y:S02]  /*171f0*/  MOV R5, 0x17220 ;  /* 0x0001722000057802 */ /* 0x000fe40000000f00 */
[----:B------:R-:W-:Y:S02]  /*17200*/  MOV R4, R202 ;  /* 0x000000ca00047202 */ /* 0x000fe40000000f00 */
[----:B------:R-:W-:Y:S05]  /*17210*/  CALL.REL.NOINC `($__internal_4_$__cuda_sm70_shflsync_bfly_p) ;  /* 0x0000073000007944 */ /* 0x000fea0003c00000 */
[----:B------:R-:W-:Y:S05]  /*17220*/  BRA `(.L_x_1750) ;  /* 0xffff90d000007947 */ /* 0x000fea000383ffff */
.L_x_1693:
[----:B------:R-:W-:Y:S01]  /*17230*/  IMAD.MOV.U32 R7, RZ, RZ, R3 ;  /* 0x000000ffff077224 */ /* 0x000fe200078e0003 */
[----:B------:R-:W-:Y:S01]  /*17240*/  MOV R6, RZ ;  /* 0x000000ff00067202 */ /* 0x000fe20000000f00 */
[----:B------:R-:W-:Y:S01]  /*17250*/  IMAD.MOV.U32 R5, RZ, RZ, 0x181f ;  /* 0x0000181fff057424 */ /* 0x000fe200078e00ff */
[----:B------:R-:W-:-:S02]  /*17260*/  MOV R4, 0x17280 ;  /* 0x0001728000047802 */ /* 0x000fc40000000f00 */
[----:B-1----:R-:W-:Y:S05]  /*17270*/  CALL.REL.NOINC `($__internal_5_$__cuda_sm70_shflsync_idx_p) ;  /* 0x0000074000007944 */ /* 0x002fea0003c00000 */
[----:B------:R-:W-:Y:S01]  /*17280*/  MOV R11, R5 ;  /* 0x00000005000b7202 */ /* 0x000fe20000000f00 */
[----:B------:R-:W-:Y:S05]  /*17290*/  BRA `(.L_x_1751) ;  /* 0xffffb80000007947 */ /* 0x000fea000383ffff */
.L_x_1694:
[----:B------:R-:W-:Y:S01]  /*172a0*/  IMAD.MOV.U32 R7, RZ, RZ, R10 ;  /* 0x000000ffff077224 */ /* 0x000fe200078e000a */
[----:B------:R-:W-:Y:S01]  /*172b0*/  MOV R6, RZ ;  /* 0x000000ff00067202 */ /* 0x000fe20000000f00 */
[----:B------:R-:W-:Y:S01]  /*172c0*/  IMAD.MOV.U32 R5, RZ, RZ, 0x181f ;  /* 0x0000181fff057424 */ /* 0x000fe200078e00ff */
[----:B------:R-:W-:-:S02]  /*172d0*/  MOV R4, 0x172f0 ;  /* 0x000172f000047802 */ /* 0x000fc40000000f00 */
[----:B-123--:R-:W-:Y:S05]  /*172e0*/  CALL.REL.NOINC `($__internal_5_$__cuda_sm70_shflsync_idx_p) ;  /* 0x000006d000007944 */ /* 0x00efea0003c00000 */
[----:B------:R-:W-:Y:S01]  /*172f0*/  MOV R4, R5 ;  /* 0x0000000500047202 */ /* 0x000fe20000000f00 */
[----:B------:R-:W-:Y:S05]  /*17300*/  BRA `(.L_x_1752) ;  /* 0xffffb7b000007947 */ /* 0x000fea000383ffff */
.L_x_1697:
[----:B-1----:R-:W-:Y:S01]  /*17310*/  IMAD.MOV.U32 R7, RZ, RZ, R3 ;  /* 0x000000ffff077224 */ /* 0x002fe200078e0003 */
[----:B------:R-:W-:Y:S01]  /*17320*/  MOV R6, 0x1 ;  /* 0x0000000100067802 */ /* 0x000fe20000000f00 */
[----:B------:R-:W-:Y:S01]  /*17330*/  IMAD.MOV.U32 R5, RZ, RZ, 0x181f ;  /* 0x0000181fff057424 */ /* 0x000fe200078e00ff */
[----:B------:R-:W-:-:S02]  /*17340*/  MOV R4, 0x17360 ;  /* 0x0001736000047802 */ /* 0x000fc40000000f00 */
[----:B--234-:R-:W-:Y:S05]  /*17350*/  CALL.REL.NOINC `($__internal_5_$__cuda_sm70_shflsync_idx_p) ;  /* 0x0000066000007944 */ /* 0x01cfea0003c00000 */
        /* <DEDUP_REMOVED lines=8> */
.L_x_1700:
[----:B-1----:R-:W-:Y:S01]  /*173e0*/  IMAD.MOV.U32 R7, RZ, RZ, R3 ;  /* 0x000000ffff077224 */ /* 0x002fe200078e0003 */
[----:B------:R-:W-:Y:S01]  /*173f0*/  MOV R6, 0x2 ;  /* 0x0000000200067802 */ /* 0x000fe20000000f00 */
[----:B------:R-:W-:Y:S01]  /*17400*/  IMAD.MOV.U32 R5, RZ, RZ, 0x181f ;  /* 0x0000181fff057424 */ /* 0x000fe200078e00ff */
[----:B------:R-:W-:Y:S02]  /*17410*/  MOV R4, 0x17430 ;  /* 0x0001743000047802 */ /* 0x000fe40000000f00 */
[----:B--234-:R-:W-:Y:S05]  /*17420*/  CALL.REL.NOINC `($__internal_5_$__cuda_sm70_shflsync_idx_p) ;  /* 0x0000059000007944 */ /* 0x01cfea0003c00000 */
[----:B------:R-:W-:Y:S01]  /*17430*/  MOV R11, R5 ;  /* 0x00000005000b7202 */ /* 0x000fe20000000f00 */
[----:B------:R-:W-:Y:S05]  /*17440*/  BRA `(.L_x_1754) ;  /* 0xffffb8e000007947 */ /* 0x000fea000383ffff */
.L_x_1701:
[----:B-1----:R-:W-:Y:S01]  /*17450*/  IMAD.MOV.U32 R7, RZ, RZ, R10 ;  /* 0x000000ffff077224 */ /* 0x002fe200078e000a */
[----:B------:R-:W-:Y:S01]  /*17460*/  MOV R6, 0x2 ;  /* 0x0000000200067802 */ /* 0x000fe20000000f00 */
[----:B------:R-:W-:Y:S01]  /*17470*/  IMAD.MOV.U32 R5, RZ, RZ, 0x181f ;  /* 0x0000181fff057424 */ /* 0x000fe200078e00ff */
[----:B------:R-:W-:Y:S02]  /*17480*/  MOV R4, 0x174a0 ;  /* 0x000174a000047802 */ /* 0x000fe40000000f00 */
[----:B--234-:R-:W-:Y:S05]  /*17490*/  CALL.REL.NOINC `($__internal_5_$__cuda_sm70_shflsync_idx_p) ;  /* 0x0000052000007944 */ /* 0x01cfea0003c00000 */
[----:B------:R-:W-:Y:S01]  /*174a0*/  MOV R4, R5 ;  /* 0x0000000500047202 */ /* 0x000fe20000000f00 */
[----:B------:R-:W-:Y:S05]  /*174b0*/  BRA `(.L_x_1755) ;  /* 0xffffb89000007947 */ /* 0x000fea000383ffff */
.L_x_1704:
[----:B--2---:R-:W-:Y:S01]  /*174c0*/  IMAD.MOV.U32 R7, RZ, RZ, R3 ;  /* 0x000000ffff077224 */ /* 0x004fe200078e0003 */
[----:B------:R-:W-:Y:S01]  /*174d0*/  MOV R6, 0x3 ;  /* 0x0000000300067802 */ /* 0x000fe20000000f00 */
[----:B------:R-:W-:Y:S01]  /*174e0*/  IMAD.MOV.U32 R5, RZ, RZ, 0x181f ;  /* 0x0000181fff057424 */ /* 0x000fe200078e00ff */
[----:B------:R-:W-:-:S02]  /*174f0*/  MOV R4, 0x17510 ;  /* 0x0001751000047802 */ /* 0x000fc40000000f00 */
[----:B-1-34-:R-:W-:Y:S05]  /*17500*/  CALL.REL.NOINC `($__internal_5_$__cuda_sm70_shflsync_idx_p) ;  /* 0x000004b000007944 */ /* 0x01afea0003c00000 */
        /* <DEDUP_REMOVED lines=8> */
.L_x_1707:
[----:B-1----:R-:W-:Y:S01]  /*17590*/  IMAD.MOV.U32 R7, RZ, RZ, R3 ;  /* 0x000000ffff077224 */ /* 0x002fe200078e0003 */
[----:B------:R-:W-:Y:S01]  /*175a0*/  MOV R6, 0x4 ;  /* 0x0000000400067802 */ /* 0x000fe20000000f00 */
[----:B------:R-:W-:Y:S01]  /*175b0*/  IMAD.MOV.U32 R5, RZ, RZ, 0x181f ;  /* 0x0000181fff057424 */ /* 0x000fe200078e00ff */
[----:B--2---:R-:W-:Y:S02]  /*175c0*/  MOV R4, 0x175e0 ;  /* 0x000175e000047802 */ /* 0x004fe40000000f00 */
[----:B---34-:R-:W-:Y:S05]  /*175d0*/  CALL.REL.NOINC `($__internal_5_$__cuda_sm70_shflsync_idx_p) ;  /* 0x000003e000007944 */ /* 0x018fea0003c00000 */
[----:B------:R-:W-:Y:S01]  /*175e0*/  MOV R11, R5 ;  /* 0x00000005000b7202 */ /* 0x000fe20000000f00 */
[----:B------:R-:W-:Y:S05]  /*175f0*/  BRA `(.L_x_1757) ;  /* 0xffffb96000007947 */ /* 0x000fea000383ffff */
.L_x_1708:
[----:B------:R-:W-:Y:S01]  /*17600*/  IMAD.MOV.U32 R7, RZ, RZ, R10 ;  /* 0x000000ffff077224 */ /* 0x000fe200078e000a */
[----:B------:R-:W-:Y:S01]  /*17610*/  MOV R6, 0x4 ;  /* 0x0000000400067802 */ /* 0x000fe20000000f00 */
[----:B------:R-:W-:Y:S01]  /*17620*/  IMAD.MOV.U32 R5, RZ, RZ, 0x181f ;  /* 0x0000181fff057424 */ /* 0x000fe200078e00ff */
[----:B--2---:R-:W-:Y:S02]  /*17630*/  MOV R4, 0x17650 ;  /* 0x0001765000047802 */ /* 0x004fe40000000f00 */
[----:B-1-34-:R-:W-:Y:S05]  /*17640*/  CALL.REL.NOINC `($__internal_5_$__cuda_sm70_shflsync_idx_p) ;  /* 0x0000037000007944 */ /* 0x01afea0003c00000 */
[----:B------:R-:W-:Y:S01]  /*17650*/  MOV R4, R5 ;  /* 0x0000000500047202 */ /* 0x000fe20000000f00 */
[----:B------:R-:W-:Y:S05]  /*17660*/  BRA `(.L_x_1758) ;  /* 0xffffb91000007947 */ /* 0x000fea000383ffff */
.L_x_1711:
        /* <DEDUP_REMOVED lines=13> */
.L_x_1714:
[----:B-1----:R-:W-:Y:S01]  /*17740*/  IMAD.MOV.U32 R7, RZ, RZ, R3 ;  /* 0x000000ffff077224 */ /* 0x002fe200078e0003 */
[----:B------:R-:W-:Y:S01]  /*17750*/  MOV R6, 0x6 ;  /* 0x0000000600067802 */ /* 0x000fe20000000f00 */
[----:B------:R-:W-:Y:S01]  /*17760*/  IMAD.MOV.U32 R5, RZ, RZ, 0x181f ;  /* 0x0000181fff057424 */ /* 0x000fe200078e00ff */
[----:B------:R-:W-:Y:S02]  /*17770*/  MOV R4, 0x17790 ;  /* 0x0001779000047802 */ /* 0x000fe40000000f00 */
[----:B--234-:R-:W-:Y:S05]  /*17780*/  CALL.REL.NOINC `($__internal_5_$__cuda_sm70_shflsync_idx_p) ;  /* 0x0000023000007944 */ /* 0x01cfea0003c00000 */
[----:B------:R-:W-:Y:S01]  /*17790*/  MOV R11, R5 ;  /* 0x00000005000b7202 */ /* 0x000fe20000000f00 */
[----:B------:R-:W-:Y:S05]  /*177a0*/  BRA `(.L_x_1760) ;  /* 0xffffb9e000007947 */ /* 0x000fea000383ffff */
.L_x_1715:
[----:B-1----:R-:W-:Y:S01]  /*177b0*/  IMAD.MOV.U32 R7, RZ, RZ, R10 ;  /* 0x000000ffff077224 */ /* 0x002fe200078e000a */
[----:B------:R-:W-:Y:S01]  /*177c0*/  MOV R6, 0x6 ;  /* 0x0000000600067802 */ /* 0x000fe20000000f00 */
[----:B------:R-:W-:Y:S01]  /*177d0*/  IMAD.MOV.U32 R5, RZ, RZ, 0x181f ;  /* 0x0000181fff057424 */ /* 0x000fe200078e00ff */
[----:B------:R-:W-:Y:S02]  /*177e0*/  MOV R4, 0x17800 ;  /* 0x0001780000047802 */ /* 0x000fe40000000f00 */
[----:B--234-:R-:W-:Y:S05]  /*177f0*/  CALL.REL.NOINC `($__internal_5_$__cuda_sm70_shflsync_idx_p) ;  /* 0x000001c000007944 */ /* 0x01cfea0003c00000 */
[----:B------:R-:W-:Y:S01]  /*17800*/  MOV R4, R5 ;  /* 0x0000000500047202 */ /* 0x000fe20000000f00 */
[----:B------:R-:W-:Y:S05]  /*17810*/  BRA `(.L_x_1761) ;  /* 0xffffb99000007947 */ /* 0x000fea000383ffff */
.L_x_1718:
        /* <DEDUP_REMOVED lines=13> */
.L_x_1720:
[----:B-1----:R-:W-:Y:S01]  /*178f0*/  IMAD.MOV.U32 R7, RZ, RZ, R2 ;  /* 0x000000ffff077224 */ /* 0x002fe200078e0002 */
[----:B------:R-:W-:Y:S01]  /*17900*/  MOV R6, RZ ;  /* 0x000000ff00067202 */ /* 0x000fe20000000f00 */
[----:B------:R-:W-:Y:S01]  /*17910*/  IMAD.MOV.U32 R5, RZ, RZ, 0x1f ;  /* 0x0000001fff057424 */ /* 0x000fe200078e00ff */
[----:B------:R-:W-:Y:S02]  /*17920*/  MOV R4, 0x17940 ;  /* 0x0001794000047802 */ /* 0x000fe40000000f00 */
[----:B--23-5:R-:W-:Y:S05]  /*17930*/  CALL.REL.NOINC `($__internal_5_$__cuda_sm70_shflsync_idx_p) ;  /* 0x0000008000007944 */ /* 0x02cfea0003c00000 */
[----:B------:R-:W-:Y:S05]  /*17940*/  BRA `(.L_x_1763) ;  /* 0xffffbae000007947 */ /* 0x000fea000383ffff */
        .weak           $__internal_4_$__cuda_sm70_shflsync_bfly_p
        .type           $__internal_4_$__cuda_sm70_shflsync_bfly_p,@function
        .size           $__internal_4_$__cuda_sm70_shflsync_bfly_p,($__internal_5_$__cuda_sm70_shflsync_idx_p - $__internal_4_$__cuda_sm70_shflsync_bfly_p)
$__internal_4_$__cuda_sm70_shflsync_bfly_p:
[----:B------:R-:W-:Y:S02]  /*17950*/  IMAD.MOV.U32 R9, RZ, RZ, -0x1 ;  /* 0xffffffffff097424 */ /* 0x000fe400078e00ff */
[----:B------:R-:W-:Y:S02]  /*17960*/  IMAD.MOV.U32 R8, RZ, RZ, 0x1f ;  /* 0x0000001fff087424 */ /* 0x000fe400078e00ff */
[----:B------:R-:W-:Y:S04]  /*17970*/  WARPSYNC R9 ;  /* 0x0000000900007348 */ /* 0x000fe80003800000 */
[----:B------:R1:W2:Y:S02]  /*17980*/  SHFL.BFLY PT, R6, R4, R6, R8 ;  /* 0x0c00000604067389 */ /* 0x0002a400000e0008 */
[----:B-1----:R-:W-:-:S02]  /*17990*/  MOV R8, R5 ;  /* 0x0000000500087202 */ /* 0x002fc40000000f00 */
[----:B------:R-:W-:-:S04]  /*179a0*/  MOV R9, 0x0 ;  /* 0x0000000000097802 */ /* 0x000fc80000000f00 */
[----:B--2---:R-:W-:Y:S05]  /*179b0*/  RET.REL.NODEC R8 `(_ZN7cutlass13device_kernelIN5flash19enable_sm80_to_sm89INS1_16FlashAttnFwdSm80INS1_25CollectiveMainloopFwdSm80ILi4ELi1ELb0EN4cute5tupleIJNS5_1CILi128EEENS7_ILi64EEES8_EEELi128ENS_6half_tEfNS_4arch4Sm80ELb1ELb0ELb1ELb0ELb1ELb0ELb1ELb0EEENS1_21CollectiveEpilogueFwdINS6_IJS8_S8_S9_EEENS6_IJNS7_ILi1EEESH_SH_EEESB_SD_Li128ELb0ELb1ELb0ELb0EEENS1_30DynamicPersistentTileSchedulerILi128ELi128ELb0ELb1ELb0EEEEEEEEEvNT_6ParamsE) ;  /* 0xfffe864008007950 */ /* 0x004fea0003c3ffff */
        .weak           $__internal_5_$__cuda_sm70_shflsync_idx_p
        .type           $__internal_5_$__cuda_sm70_shflsync_idx_p,@function
        .size           $__internal_5_$__cuda_sm70_shflsync_idx_p,(.L_x_2185 - $__internal_5_$__cuda_sm70_shflsync_idx_p)
$__internal_5_$__cuda_sm70_shflsync_idx_p:
[----:B------:R-:W-:Y:S02]  /*179c0*/  MOV R8, 0xffffffff ;  /* 0xffffffff00087802 */ /* 0x000fe40000000f00 */
[----:B------:R-:W-:Y:S02]  /*179d0*/  MOV R9, 0x0 ;  /* 0x0000000000097802 */ /* 0x000fe40000000f00 */
[----:B------:R-:W-:Y:S04]  /*179e0*/  WARPSYNC R8 ;  /* 0x0000000800007348 */ /* 0x000fe80003800000 */
[----:B------:R1:W2:Y:S02]  /*179f0*/  SHFL.IDX PT, R5, R7, R6, R5 ;  /* 0x0000000607057389 */ /* 0x0002a400000e0005 */
[----:B-1----:R-:W-:-:S04]  /*17a00*/  MOV R8, R4 ;  /* 0x0000000400087202 */ /* 0x002fc80000000f00 */
[----:B--2---:R-:W-:Y:S05]  /*17a10*/  RET.REL.NODEC R8 `(_ZN7cutlass13device_kernelIN5flash19enable_sm80_to_sm89INS1_16FlashAttnFwdSm80INS1_25CollectiveMainloopFwdSm80ILi4ELi1ELb0EN4cute5tupleIJNS5_1CILi128EEENS7_ILi64EEES8_EEELi128ENS_6half_tEfNS_4arch4Sm80ELb1ELb0ELb1ELb0ELb1ELb0ELb1ELb0EEENS1_21CollectiveEpilogueFwdINS6_IJS8_S8_S9_EEENS6_IJNS7_ILi1EEESH_SH_EEESB_SD_Li128ELb0ELb1ELb0ELb0EEENS1_30DynamicPersistentTileSchedulerILi128ELi128ELb0ELb1ELb0EEEEEEEEEvNT_6ParamsE) ;  /* 0xfffe85e008007950 */ /* 0x004fea0003c3ffff */
.L_x_1764:
        /* <DEDUP_REMOVED lines=14> */
.L_x_2185:


//--------------------- .text._ZN7cutlass13device_kernelIN5flash19enable_sm80_to_sm89INS1_16FlashAttnFwdSm80INS1_25CollectiveMainloopFwdSm80ILi4ELi1ELb0EN4cute5tupleIJNS5_1CILi128EEENS7_ILi64EEES8_EEELi128ENS_6half_tEfNS_4arch4Sm80ELb1ELb0ELb1ELb1ELb1ELb0ELb1ELb0EEENS1_21CollectiveEpilogueFwdINS6_IJS8_S8_S9_EEENS6_IJNS7_ILi1EEESH_SH_EEESB_SD_Li128ELb1ELb1ELb0ELb0EEENS1_19SingleTileSchedulerILb1ELb0ELb1ELi128EEEEEEEEEvNT_6ParamsE --------------------------
	.section	.text._ZN7cutlass13device_kernelIN5flash19enable_sm80_to_sm89INS1_16FlashAttnFwdSm80INS1_25CollectiveMainloopFwdSm80ILi4ELi1ELb0EN4cute5tupleIJNS5_1CILi128EEENS7_ILi64EEES8_EEELi128ENS_6half_tEfNS_4arch4Sm80ELb1ELb0ELb1ELb1ELb1ELb0ELb1ELb0EEENS1_21CollectiveEpilogueFwdINS6_IJS8_S8_S9_EEENS6_IJNS7_ILi1EEESH_SH_EEESB_SD_Li128ELb1ELb1ELb0ELb0EEENS1_19SingleTileSchedulerILb1ELb0ELb1ELi128EEEEEEEEEvNT_6ParamsE,"ax",@progbits
	.sectioninfo	@"SHI_REGISTERS=255"
	.align	128
.text._ZN7cutlass13device_kernelIN5flash19enable_sm80_to_sm89INS1_16FlashAttnFwdSm80INS1_25CollectiveMainloopFwdSm80ILi4ELi1ELb0EN4cute5tupleIJNS5_1CILi128EEENS7_ILi64EEES8_EEELi128ENS_6half_tEfNS_4arch4Sm80ELb1ELb0ELb1ELb1ELb1ELb0ELb1ELb0EEENS1_21CollectiveEpilogueFwdINS6_IJS8_S8_S9_EEENS6_IJNS7_ILi1EEESH_SH_EEESB_SD_Li128ELb1ELb1ELb0ELb0EEENS1_19SingleTileSchedulerILb1ELb0ELb1ELi128EEEEEEEEEvNT_6ParamsE:
        .type           _ZN7cutlass13device_kernelIN5flash19enable_sm80_to_sm89INS1_16FlashAttnFwdSm80INS1_25CollectiveMainloopFwdSm80ILi4ELi1ELb0EN4cute5tupleIJNS5_1CILi128EEENS7_ILi64EEES8_EEELi128ENS_6half_tEfNS_4arch4Sm80ELb1ELb0ELb1ELb1ELb1ELb0ELb1ELb0EEENS1_21CollectiveEpilogueFwdINS6_IJS8_S8_S9_EEENS6_IJNS7_ILi1EEESH_SH_EEESB_SD_Li128ELb1ELb1ELb0ELb0EEENS1_19SingleTileSchedulerILb1ELb0ELb1ELi128EEEEEEEEEvNT_6ParamsE,@function
        .size           _ZN7cutlass13device_kernelIN5flash19enable_sm80_to_sm89INS1_16FlashAttnFwdSm80INS1_25CollectiveMainloopFwdSm80ILi4ELi1ELb0EN4cute5tupleIJNS5_1CILi128EEENS7_ILi64EEES8_EEELi128ENS_6half_tEfNS_4arch4Sm80ELb1ELb0ELb1ELb1ELb1ELb0ELb1ELb0EEENS1_21CollectiveEpilogueFwdINS6_IJS8_S8_S9_EEENS6_IJNS7_ILi1EEESH_SH_EEESB_SD_Li128ELb1ELb1ELb0ELb0EEENS1_19SingleTileSchedulerILb1ELb0ELb1ELi128EEEEEEEEEvNT_6ParamsE,(.L_x_2188 - _ZN7cutlass13device_kernelIN5flash19enable_sm80_to_sm89INS1_16FlashAttnFwdSm80INS1_25CollectiveMainloopFwdSm80ILi4ELi1ELb0EN4cute5tupleIJNS5_1CILi128EEENS7_ILi64EEES8_EEELi128ENS_6half_tEfNS_4arch4Sm80ELb1ELb0ELb1ELb1ELb1ELb0ELb1ELb0EEENS1_21CollectiveEpilogueFwdINS6_IJS8_S8_S9_EEENS6_IJNS7_ILi1EEESH_SH_EEESB_SD_Li128ELb1ELb1ELb0ELb0EEENS1_19SingleTileSchedulerILb1ELb0ELb1ELi128EEEEEEEEEvNT_6ParamsE)
        .other          _ZN7cutlass13device_kernelIN5flash19enable_sm80_to_sm89INS1_16FlashAttnFwdSm80INS1_25CollectiveMainloopFwdSm80ILi4ELi1ELb0EN4cute5tupleIJNS5_1CILi128EEENS7_ILi64EEES8_EEELi128ENS_6half_tEfNS_4arch4Sm80ELb1ELb0ELb1ELb1ELb1ELb0ELb1ELb0EEENS1_21CollectiveEpilogueFwdINS6_IJS8_S8_S9_EEENS6_IJNS7_ILi1EEESH_SH_EEESB_SD_Li128ELb1ELb1ELb0ELb0EEENS1_19SingleTileSchedulerILb1ELb0ELb1ELi128EEEEEEEEEvNT_6ParamsE,@"STO_CUDA_ENTRY STV_DEFAULT"
_ZN7cutlass13device_kernelIN5flash19enable_sm80_to_sm89INS1_16FlashAttnFwdSm80INS1_25CollectiveMainloopFwdSm80ILi4ELi1ELb0EN4cute5tupleIJNS5_1CILi128EEENS7_ILi64EEES8_EEELi128ENS_6half_tEfNS_4arch4Sm80ELb1ELb0ELb1ELb1ELb1ELb0ELb1ELb0EEENS1_21CollectiveEpilogueFwdINS6_IJS8_S8_S9_EEENS6_IJNS7_ILi1EEESH_SH_EEESB_SD_Li128ELb1ELb1ELb0ELb0EEENS1_19SingleTileSchedulerILb1ELb0ELb1ELi128EEEEEEEEEvNT_6ParamsE:
        /* <DEDUP_REMOVED lines=21> */
.L_x_1766:
        /* <DEDUP_REMOVED lines=13> */
.L_x_1768:
[----:B------:R-:W-:Y:S02]  /*0220*/  ULDC UR5, c[0x0][0x54c] ;  /* 0x0001530000057ab9 */ /* 0x000fe40000000800 */
.L_x_1767:
[----:B------:R-:W-:Y:S02]  /*0230*/  ULDC UR4, c[0x0][0x548] ;  /* 0x0001520000047ab9 */ /* 0x000fe40000000800 */
[----:B------:R-:W-:-:S02]  /*0240*/  USHF.L.U32 UR10, UR10, 0x7, URZ ;  /* 0x000000070a0a7899 */ /* 0x000fc4000800063f */
[----:B------:R-:W-:-:S04]  /*0250*/  UIMAD UR4, UR5, UR4, URZ ;  /* 0x00000004050472a4 */ /* 0x000fc8000f8e023f */
[----:B------:R-:W-:-:S04]  /*0260*/  UISETP.GE.AND UP0, UPT, UR10, UR4, UPT ;  /* 0x000000040a00728c */ /* 0x000fc8000bf06270 */
[----:B------:R-:W-:Y:S01]  /*0270*/  USEL UR13, UR13, 0xffffffff, !UP0 ;  /* 0xffffffff0d0d7887 */ /* 0x000fe2000c000000 */
[----:B------:R-:W-:Y:S05]  /*0280*/  BRA `(.L_x_1769) ;  /* 0x000001b000007947 */ /* 0x000fea0003800000 */
.L_x_1765:
        /* <DEDUP_REMOVED lines=8> */
.L_x_1770:
        /* <DEDUP_REMOVED lines=13> */
.L_x_1772:
[----:B------:R-:W-:Y:S02]  /*03e0*/  ULDC UR5, c[0x0][0x54c] ;  /* 0x0001530000057ab9 */ /* 0x000fe40000000800 */
.L_x_1771:
[----:B------:R-:W-:Y:S02]  /*03f0*/  ULDC UR4, c[0x0][0x548] ;  /* 0x0001520000047ab9 */ /* 0x000fe40000000800 */
[----:B------:R-:W-:-:S02]  /*0400*/  USHF.L.U32 UR10, UR10, 0x7, URZ ;  /* 0x000000070a0a7899 */ /* 0x000fc4000800063f */
[----:B------:R-:W-:-:S04]  /*0410*/  UIMAD UR4, UR5, UR4, URZ ;  /* 0x00000004050472a4 */ /* 0x000fc8000f8e023f */
[----:B------:R-:W-:-:S04]  /*0420*/  UISETP.GE.AND UP0, UPT, UR10, UR4, UPT ;  /* 0x000000040a00728c */ /* 0x000fc8000bf06270 */
[----:B------:R-:W-:-:S06]  /*0430*/  USEL UR13, UR13, 0xffffffff, !UP0 ;  /* 0xffffffff0d0d7887 */ /* 0x000fcc000c000000 */
.L_x_1769:
        /* <DEDUP_REMOVED lines=47> */
.L_x_1773:
        /* <DEDUP_REMOVED lines=10> */
.L_x_1774:
        /* <DEDUP_REMOVED lines=12> */
.L_x_1775:
[----:B------:R-:W-:Y:S01]  /*0890*/  ULDC UR4, c[0x0][0x2c4] ;  /* 0x0000b10000047ab9 */ /* 0x000fe20000000800 */
[----:B------:R-:W-:Y:S01]  /*08a0*/  PLOP3.LUT P4, PT, PT, PT, PT, 0x80, 0x0 ;  /* 0x000000000000781c */ /* 0x000fe20003f8f070 */
[----:B------:R-:W-:Y:S01]  /*08b0*/  UISETP.NE.AND UP1, UPT, UR4, 0x1, UPT ;  /* 0x000000010400788c */ /* 0x000fe2000bf25270 */
[----:B------:R-:W-:Y:S01]  /*08c0*/  CS2R R14, SRZ ;  /* 0x00000000000e7805 */ /* 0x000fe2000001ff00 */
[----:B------:R-:W-:Y:S01]  /*08d0*/  UIADD3 UR7, -UR11, UR7, URZ ;  /* 0x000000070b077290 */ /* 0x000fe2000fffe13f */
[----:B------:R-:W-:Y:S01]  /*08e0*/  IMAD.MOV.U32 R126, RZ, RZ, RZ ;  /* 0x000000ffff7e7224 */ /* 0x000fe200078e00ff */
[----:B------:R-:W-:Y:S01]  /*08f0*/  ULDC.64 UR4, c[0x0][0x2c8] ;  /* 0x0000b20000047ab9 */ /* 0x000fe20000000a00 */
[----:B------:R-:W-:Y:S01]  /*0900*/  IMAD.MOV.U32 R124, RZ, RZ, RZ ;  /* 0x000000ffff7c7224 */ /* 0x000fe200078e00ff */
[----:B---3--:R-:W-:Y:S01]  /*0910*/  UIADD3 UR6, UR7, 0x40, -UR12 ;  /* 0x0000004007067890 */ /* 0x008fe2000fffe80c */
[----:B------:R-:W-:Y:S01]  /*0920*/  CS2R R130, SRZ ;  /* 0x0000000000827805 */ /* 0x000fe2000001ff00 */
[----:B------:R-:W-:Y:S01]  /*0930*/  CS2R R128, SRZ ;  /* 0x0000000000807805 */ /* 0x000fe2000001ff00 */
[----:B------:R-:W-:Y:S01]  /*0940*/  CS2R R16, SRZ ;  /* 0x0000000000107805 */ /* 0x000fe2000001ff00 */
[----:B------:R-:W-:Y:S01]  /*0950*/  MOV R122, RZ ;  /* 0x000000ff007a7202 */ /* 0x000fe20000000f00 */
[----:B------:R-:W-:Y:S01]  /*0960*/  @UP1 UIADD3 UR18, UR10, 0x7f, URZ ;  /* 0x0000007f0a121890 */ /* 0x000fe2000fffe03f */
[----:B------:R-:W-:Y:S01]  /*0970*/  IMAD.MOV.U32 R11, RZ, RZ, RZ ;  /* 0x000000ffff0b7224 */ /* 0x000fe200078e00ff */
[----:B------:R-:W-:Y:S01]  /*0980*/  MOV R120, RZ ;  /* 0x000000ff00787202 */ /* 0x000fe20000000f00 */
[----:B------:R-:W-:Y:S01]  /*0990*/  CS2R R12, SRZ ;  /* 0x00000000000c7805 */ /* 0x000fe2000001ff00 */
[----:B------:R-:W-:Y:S01]  /*09a0*/  UIMAD.WIDE.U32 UR18, UR18, UR4, URZ ;  /* 0x00000004121272a5 */ /* 0x000fe2000f8e003f */
[----:B------:R-:W-:Y:S01]  /*09b0*/  IMAD.MOV.U32 R118, RZ, RZ, RZ ;  /* 0x000000ffff767224 */ /* 0x000fe200078e00ff */
[----:B------:R-:W-:Y:S01]  /*09c0*/  UIADD3 UR4, UR10, 0x7f, URZ ;  /* 0x0000007f0a047890 */ /* 0x000fe2000fffe03f */
[----:B------:R-:W-:Y:S01]  /*09d0*/  MOV R116, RZ ;  /* 0x000000ff00747202 */ /* 0x000fe20000000f00 */
[----:B------:R-:W-:Y:S01]  /*09e0*/  @UP1 USHF.R.U32.HI UR4, URZ, UR5, UR19 ;  /* 0x000000053f041299 */ /* 0x000fe20008011613 */
[----:B------:R-:W-:Y:S01]  /*09f0*/  IMAD.MOV.U32 R110, RZ, RZ, RZ ;  /* 0x000000ffff6e7224 */ /* 0x000fe200078e00ff */
[----:B------:R-:W-:Y:S01]  /*0a00*/  UIADD3 UR5, UR7, 0x3f, URZ ;  /* 0x0000003f07057890 */ /* 0x000fe2000fffe03f */
[----:B------:R-:W-:Y:S01]  /*0a10*/  CS2R R18, SRZ ;  /* 0x0000000000127805 */ /* 0x000fe2000001ff00 */
[----:B------:R-:W-:Y:S01]  /*0a20*/  UIADD3 UR6, UR6, UR4, URZ ;  /* 0x0000000406067290 */ /* 0x000fe2000fffe03f */
[----:B------:R-:W-:Y:S01]  /*0a30*/  MOV R108, RZ ;  /* 0x000000ff006c7202 */ /* 0x000fe20000000f00 */
[----:B------:R-:W-:Y:S01]  /*0a40*/  USHF.R.S32.HI UR18, URZ, 0x1f, UR5 ;  /* 0x0000001f3f127899 */ /* 0x000fe20008011405 */
[----:B------:R-:W-:Y:S01]  /*0a50*/  IMAD.MOV.U32 R114, RZ, RZ, RZ ;  /* 0x000000ffff727224 */ /* 0x000fe200078e00ff */
[----:B------:R-:W-:Y:S01]  /*0a60*/  USHF.R.S32.HI UR4, URZ, 0x1f, UR6 ;  /* 0x0000001f3f047899 */ /* 0x000fe20008011406 */
[----:B------:R-:W-:Y:S01]  /*0a70*/  CS2R R20, SRZ ;  /* 0x0000000000147805 */ /* 0x000fe2000001ff00 */
[----:B------:R-:W-:Y:S01]  /*0a80*/  ULEA.HI UR18, UR18, UR5, URZ, 0x6 ;  /* 0x0000000512127291 */ /* 0x000fe2000f8f303f */
[----:B------:R-:W-:Y:S01]  /*0a90*/  MOV R112, RZ ;  /* 0x000000ff00707202 */ /* 0x000fe20000000f00 */
[----:B------:R-:W-:Y:S01]  /*0aa0*/  ULEA.HI UR4, UR4, UR6, URZ, 0x6 ;  /* 0x0000000604047291 */ /* 0x000fe2000f8f303f */
[----:B------:R-:W-:Y:S01]  /*0ab0*/  IMAD.MOV.U32 R106, RZ, RZ, RZ ;  /* 0x000000ffff6a7224 */ /* 0x000fe200078e00ff */
[----:B------:R-:W-:Y:S01]  /*0ac0*/  USHF.R.S32.HI UR18, URZ, 0x6, UR18 ;  /* 0x000000063f127899 */ /* 0x000fe20008011412 */
[----:B------:R-:W-:Y:S01]  /*0ad0*/  CS2R R22, SRZ ;  /* 0x0000000000167805 */ /* 0x000fe2000001ff00 */
[----:B------:R-:W-:Y:S01]  /*0ae0*/  USHF.R.S32.HI UR4, URZ, 0x6, UR4 ;  /* 0x000000063f047899 */ /* 0x000fe20008011404 */
[----:B------:R-:W-:Y:S01]  /*0af0*/  MOV R104, RZ ;  /* 0x000000ff00687202 */ /* 0x000fe20000000f00 */
[----:B------:R-:W-:Y:S01]  /*0b00*/  IMAD.MOV.U32 R102, RZ, RZ, RZ ;  /* 0x000000ffff667224 */ /* 0x000fe200078e00ff */
[----:B------:R-:W-:Y:S01]  /*0b10*/  CS2R R24, SRZ ;  /* 0x0000000000187805 */ /* 0x000fe2000001ff00 */
[----:B------:R-:W-:Y:S01]  /*0b20*/  UISETP.LT.AND UP0, UPT, UR18, UR4, UPT ;  /* 0x000000041200728c */ /* 0x000fe2000bf01270 */
[----:B------:R-:W-:Y:S01]  /*0b30*/  MOV R100, RZ ;  /* 0x000000ff00647202 */ /* 0x000fe20000000f00 */
[----:B------:R-:W-:Y:S01]  /*0b40*/  IMAD.MOV.U32 R94, RZ, RZ, RZ ;  /* 0x000000ffff5e7224 */ /* 0x000fe200078e00ff */
[----:B------:R-:W-:Y:S01]  /*0b50*/  CS2R R26, SRZ ;  /* 0x00000000001a7805 */ /* 0x000fe2000001ff00 */
[----:B------:R-:W-:Y:S01]  /*0b60*/  USEL UR6, UR18, UR4, UP0 ;  /* 0x0000000412067287 */ /* 0x000fe20008000000 */
[----:B------:R-:W-:Y:S01]  /*0b70*/  MOV R92, RZ ;  /* 0x000000ff005c7202 */ /* 0x000fe20000000f00 */
[----:B------:R-:W-:Y:S01]  /*0b80*/  IMAD.MOV.U32 R98, RZ, RZ, RZ ;  /* 0x000000ffff627224 */ /* 0x000fe200078e00ff */
[----:B------:R-:W-:Y:S01]  /*0b90*/  MOV R28, RZ ;  /* 0x000000ff001c7202 */ /* 0x000fe20000000f00 */
[----:B------:R-:W-:Y:S01]  /*0ba0*/  UISETP.GE.AND UP0, UPT, UR6, 0x1, UPT ;  /* 0x000000010600788c */ /* 0x000fe2000bf06270 */
[----:B------:R-:W-:Y:S01]  /*0bb0*/  IMAD.MOV.U32 R96, RZ, RZ, RZ ;  /* 0x000000ffff607224 */ /* 0x000fe200078e00ff */
[----:B------:R-:W-:Y:S01]  /*0bc0*/  CS2R R90, SRZ ;  /* 0x00000000005a7805 */ /* 0x000fe2000001ff00 */
[----:B------:R-:W-:Y:S01]  /*0bd0*/  CS2R R30, SRZ ;  /* 0x00000000001e7805 */ /* 0x000fe2000001ff00 */
[----:B------:R-:W-:Y:S01]  /*0be0*/  MOV R88, RZ ;  /* 0x000000ff00587202 */ /* 0x000fe20000000f00 */
        /* <DEDUP_REMOVED lines=79> */
[----:B------:R-:W-:Y:S01]  /*10e0*/  BSSY B0, `(.L_x_1777) ;  /* 0x0000054000007945 */ /* 0x000fe20003800000 */
[----:B------:R-:W-:-:S02]  /*10f0*/  ULDC.64 UR4, c[0x0][0x1b8] ;  /* 0x00006e0000047ab9 */ /* 0x000fc40000000a00 */
[----:B------:R-:W-:Y:S02]  /*1100*/  UIADD3 UR19, UR19, UR17, URZ ;  /* 0x0000001113137290 */ /* 0x000fe4000fffe03f */
[----:B------:R-:W-:Y:S02]  /*1110*/  USHF.R.S32.HI UR17, URZ, 0x1f, UR13 ;  /* 0x0000001f3f117899 */ /* 0x000fe4000801140d */
[----:B------:R-:W-:Y:S02]  /*1120*/  UIMAD UR16, UR8, UR4, URZ ;  /* 0x00000004081072a4 */ /* 0x000fe4000f8e023f */
[----:B------:R-:W-:Y:S02]  /*1130*/  USEL UR17, UR17, URZ, !UP2 ;  /* 0x0000003f11117287 */ /* 0x000fe4000d000000 */
[----:B------:R-:W-:Y:S02]  /*1140*/  UIMAD UR16, UR9, UR5, UR16 ;  /* 0x00000005091072a4 */ /* 0x000fe4000f8e0210 */
[----:B------:R-:W-:-:S02]  /*1150*/  UIMAD.WIDE.U32 UR20, UR9, UR4, UR18 ;  /* 0x00000004091472a5 */ /* 0x000fc4000f8e0012 */
[----:B------:R-:W-:Y:S02]  /*1160*/  USEL UR18, UR13, URZ, !UP2 ;  /* 0x0000003f0d127287 */ /* 0x000fe4000d000000 */
[----:B------:R-:W-:Y:S01]  /*1170*/  ULDC.64 UR4, c[0x0][0x1c0] ;  /* 0x0000700000047ab9 */ /* 0x000fe20000000a00 */
[----:B-1----:R-:W-:Y:S01]  /*1180*/  LEA.HI R2, R160, R165, RZ, 0x3 ;  /* 0x000000a5a0027211 */ /* 0x002fe200078f18ff */
[----:B------:R-:W-:Y:S02]  /*1190*/  UIMAD UR17, UR17, UR4, URZ ;  /* 0x00000004111172a4 */ /* 0x000fe4000f8e023f */
[----:B------:R-:W-:Y:S01]  /*11a0*/  UIADD3 UR21, UR21, UR16, URZ ;  /* 0x0000001015157290 */ /* 0x000fe2000fffe03f */
[----:B------:R-:W-:Y:S01]  /*11b0*/  LOP3.LUT R0, R2, 0xfffffff8, RZ, 0xc0, !PT ;  /* 0xfffffff802007812 */ /* 0x000fe200078ec0ff */
[----:B------:R-:W-:Y:S01]  /*11c0*/  UIMAD UR5, UR18, UR5, UR17 ;  /* 0x00000005120572a4 */ /* 0x000fe2000f8e0211 */
[----:B------:R-:W-:Y:S01]  /*11d0*/  SHF.R.S32.HI R19, RZ, 0x3, R2 ;  /* 0x00000003ff137819 */ /* 0x000fe20000011402 */
[----:B------:R-:W-:-:S02]  /*11e0*/  UIMAD.WIDE.U32 UR18, UR18, UR4, UR20 ;  /* 0x00000004121272a5 */ /* 0x000fc4000f8e0014 */
[----:B------:R-:W-:Y:S01]  /*11f0*/  IMAD.IADD R49, R165, 0x1, -R0 ;  /* 0x00000001a5317824 */ /* 0x000fe200078e0a00 */
[----:B------:R-:W-:Y:S02]  /*1200*/  ULDC UR16, c[0x0][0x2c4] ;  /* 0x0000b10000107ab9 */ /* 0x000fe40000000800 */
[----:B------:R-:W-:Y:S01]  /*1210*/  UIADD3 UR5, UR19, UR5, URZ ;  /* 0x0000000513057290 */ /* 0x000fe2000fffe03f */
[C---:B------:R-:W-:Y:S01]  /*1220*/  IMAD R167, R49.reuse, 0x10, R19 ;  /* 0x0000001031a77824 */ /* 0x040fe200078e0213 */
[----:B------:R-:W-:Y:S01]  /*1230*/  UIMAD UR16, UR12, UR16, URZ ;  /* 0x000000100c1072a4 */ /* 0x000fe2000f8e023f */
[----:B------:R-:W-:Y:S02]  /*1240*/  IMAD.U32 R3, RZ, RZ, UR19 ;  /* 0x00000013ff037e24 */ /* 0x000fe4000f8e00ff */
[----:B------:R-:W-:Y:S01]  /*1250*/  IMAD.SHL.U32 R164, R49, 0x8, RZ ;  /* 0x0000000831a47824 */ /* 0x000fe200078e00ff */
[----:B------:R-:W-:Y:S01]  /*1260*/  IADD3 R4, R167, UR10, RZ ;  /* 0x0000000aa7047c10 */ /* 0x000fe2000fffe0ff */
[----:B------:R-:W-:Y:S01]  /*1270*/  IMAD.U32 R3, RZ, RZ, UR5 ;  /* 0x00000005ff037e24 */ /* 0x000fe2000f8e00ff */
[----:B------:R1:W-:Y:S02]  /*1280*/  STL [R1+0x68], R167 ;  /* 0x000068a701007387 */ /* 0x0003e40000100800 */
[----:B------:R-:W-:Y:S01]  /*1290*/  IADD3 R24, R164, 0x40, RZ ;  /* 0x00000040a4187810 */ /* 0x000fe20007ffe0ff */
[----:B------:R-:W-:Y:S01]  /*12a0*/  @P1 IMAD.HI.U32 R2, R4, c[0x0][0x2c8], RZ ;  /* 0x0000b20004021a27 */ /* 0x000fe200078e00ff */
[----:B------:R1:W-:Y:S01]  /*12b0*/  STL [R1+0x60], R164 ;  /* 0x000060a401007387 */ /* 0x0003e20000100800 */
[----:B------:R-:W-:-:S02]  /*12c0*/  ISETP.GE.AND P3, PT, R164, c[0x0][0x198], PT ;  /* 0x00006600a4007a0c */ /* 0x000fc40003f66270 */
[----:B------:R-:W-:Y:S01]  /*12d0*/  IMAD.MOV.U32 R0, RZ, RZ, R4 ;  /* 0x000000ffff007224 */ /* 0x000fe200078e0004 */
[----:B------:R-:W-:Y:S01]  /*12e0*/  @P0 SHF.R.U32.HI R0, RZ, c[0x0][0x2cc], R2 ;  /* 0x0000b300ff000a19 */ /* 0x000fe20000011602 */
[----:B------:R-:W-:-:S03]  /*12f0*/  IMAD.U32 R2, RZ, RZ, UR18 ;  /* 0x00000012ff027e24 */ /* 0x000fc6000f8e00ff */
        /* <DEDUP_REMOVED lines=8> */
[----:B------:R-:W-:Y:S01]  /*1380*/  IMAD R0, R5, c[0x0][0x1a8], RZ ;  /* 0x00006a0005007a24 */ /* 0x000fe200078e02ff */
[----:B------:R-:W-:Y:S01]  /*1390*/  IADD3 R5, R19, UR10, RZ ;  /* 0x0000000a13057c10 */ /* 0x000fe2000fffe0ff */
[----:B------:R-:W-:-:S03]  /*13a0*/  IMAD.WIDE.U32 R2, R4, c[0x0][0x1a8], R2 ;  /* 0x00006a0004027a25 */ /* 0x000fc600078e0002 */
[----:B------:R-:W-:Y:S01]  /*13b0*/  ISETP.GE.AND P4, PT, R5, UR16, PT ;  /* 0x0000001005007c0c */ /* 0x000fe2000bf86270 */
[----:B------:R-:W-:Y:S01]  /*13c0*/  IMAD R0, R4, c[0x0][0x1ac], R0 ;  /* 0x00006b0004007a24 */ /* 0x000fe200078e0200 */
[----:B------:R-:W-:Y:S01]  /*13d0*/  LEA R12, P0, R2, c[0x0][0x160], 0x1 ;  /* 0x00005800020c7a11 */ /* 0x000fe200078008ff */
[----:B------:R-:W-:Y:S02]  /*13e0*/  IMAD.SHL.U32 R4, R19, 0x40, RZ ;  /* 0x0000004013047824 */ /* 0x000fe400078e00ff */
[----:B------:R-:W-:Y:S01]  /*13f0*/  IMAD.IADD R0, R3, 0x1, R0 ;  /* 0x0000000103007824 */ /* 0x000fe200078e0200 */
[----:B------:R-:W-:Y:S01]  /*1400*/  LOP3.LUT R3, R14, 0xfffffff0, RZ, 0xc0, !PT ;  /* 0xfffffff00e037812 */ /* 0x000fe200078ec0ff */
[----:B------:R1:W3:Y:S03]  /*1410*/  SHFL.IDX PT, R6, R12, RZ, 0x181f ;  /* 0x00181fff0c067589 */ /* 0x0002e600000e0000 */
[----:B------:R-:W-:Y:S01]  /*1420*/  LEA.HI.X R11, R2, c[0x0][0x164], R0, 0x1, P0 ;  /* 0x00005900020b7a11 */ /* 0x000fe200000f0c00 */
[----:B------:R-:W-:Y:S01]  /*1430*/  IMAD.IADD R0, R165, 0x1, -R3 ;  /* 0x00000001a5007824 */ /* 0x000fe200078e0a03 */
[----:B------:R-:W-:-:S02]  /*1440*/  LOP3.LUT R2, R4, 0x1c0, RZ, 0xc0, !PT ;  /* 0x000001c004027812 */ /* 0x000fc400078ec0ff */
[----:B------:R-:W-:Y:S02]  /*1450*/  ISETP.GE.AND P0, PT, R24, c[0x0][0x198], PT ;  /* 0x0000660018007a0c */ /* 0x000fe40003f06270 */
[----:B------:R-:W-:Y:S02]  /*1460*/  SHF.R.S32.HI R4, RZ, 0x1f, R0 ;  /* 0x0000001fff047819 */ /* 0x000fe40000011400 */
[----:B------:R-:W-:Y:S02]  /*1470*/  SHF.R.U32.HI R3, RZ, 0x3, R2 ;  /* 0x00000003ff037819 */ /* 0x000fe40000011602 */
[----:B------:R-:W-:Y:S02]  /*1480*/  LOP3.LUT R2, R2, 0x38, R164, 0xf8, !PT ;  /* 0x0000003802027812 */ /* 0x000fe400078ef8a4 */
[----:B------:R-:W-:Y:S02]  /*1490*/  LEA.HI R21, R4, R0, RZ, 0x3 ;  /* 0x0000000004157211 */ /* 0x000fe400078f18ff */
[----:B------:R-:W-:-:S02]  /*14a0*/  LOP3.LUT R3, R2, R3, RZ, 0x3c, !PT ;  /* 0x0000000302037212 */ /* 0x000fc400078e3cff */
[----:B------:R-:W-:Y:S02]  /*14b0*/  LOP3.LUT R2, R21, 0xfffffff8, RZ, 0xc0, !PT ;  /* 0xfffffff815027812 */ /* 0x000fe400078ec0ff */
[----:B------:R-:W-:-:S03]  /*14c0*/  LEA.HI R4, R160, R165, RZ, 0x6 ;  /* 0x000000a5a0047211 */ /* 0x000fc600078f30ff */
[----:B------:R-:W-:Y:S02]  /*14d0*/  IMAD.IADD R20, R0, 0x1, -R2 ;  /* 0x0000000100147824 */ /* 0x000fe400078e0a02 */
[----:B------:R-:W-:Y:S02]  /*14e0*/  IMAD.SHL.U32 R0, R4, 0x8, RZ ;  /* 0x0000000804007824 */ /* 0x000fe400078e00ff */
[----:B------:R-:W-:Y:S02]  /*14f0*/  IMAD.MOV.U32 R4, RZ, RZ, 0x10 ;  /* 0x00000010ff047424 */ /* 0x000fe400078e00ff */
[----:B------:R-:W-:Y:S01]  /*1500*/  IMAD.MOV.U32 R2, RZ, RZ, 0x20 ;  /* 0x00000020ff027424 */ /* 0x000fe200078e00ff */
[----:B------:R-:W-:Y:S01]  /*1510*/  LOP3.LUT R10, R3, 0xfffffe00, R0, 0xf8, !PT ;  /* 0xfffffe00030a7812 */ /* 0x000fe200078ef800 */
[----:B--2---:R2:W4:Y:S01]  /*1520*/  @P2 R2UR UR20, R7 ;  /* 0x00000000071423c2 */ /* 0x00452200000e0000 */
[----:B------:R-:W-:Y:S01]  /*1530*/  R2P PR, R20, 0x6 ;  /* 0x0000000614007804 */ /* 0x000fe20000000000 */
[----:B----4-:R-:W-:-:S04]  /*1540*/  @!UP0 UMOV UR20, UR13 ;  /* 0x0000000d00148c82 */ /* 0x010fc80008000000 */
[----:B------:R-:W-:Y:S02]  /*1550*/  SEL R4, R4, 0xfffffff0, !P1 ;  /* 0xfffffff004047807 */ /* 0x000fe40004800000 */
[----:B------:R-:W-:Y:S01]  /*1560*/  SEL R2, R2, 0xffffffe0, !P2 ;  /* 0xffffffe002027807 */ /* 0x000fe20005000000 */
[----:B--2---:R1:W2:Y:S01]  /*1570*/  SHFL.IDX PT, R7, R11, RZ, 0x181f ;  /* 0x00181fff0b077589 */ /* 0x0042a200000e0000 */
[----:B------:R-:W-:Y:S05]  /*1580*/  @P4 BRA `(.L_x_1778) ;  /* 0x0000009000004947 */ /* 0x000fea0003800000 */
[----:B---3--:R-:W-:Y:S01]  /*1590*/  SHF.R.S32.HI R0, RZ, 0x1f, R24 ;  /* 0x0000001fff007819 */ /* 0x008fe20000011418 */
[----:B--2---:R-:W-:-:S03]  /*15a0*/  IMAD.WIDE R8, R164, 0x2, R6 ;  /* 0x00000002a4087825 */ /* 0x004fc600078e0206 */
[----:B------:R-:W-:-:S04]  /*15b0*/  LEA.HI R0, R0, R24, RZ, 0x3 ;  /* 0x0000001800007211 */ /* 0x000fc800078f18ff */
[----:B------:R-:W-:Y:S02]  /*15c0*/  LOP3.LUT R3, R0, 0xfffffff8, RZ, 0xc0, !PT ;  /* 0xfffffff800037812 */ /* 0x000fe400078ec0ff */
[----:B------:R-:W-:-:S03]  /*15d0*/  SHF.L.U32 R0, R10, 0x1, RZ ;  /* 0x000000010a007819 */ /* 0x000fc600000006ff */
[----:B------:R-:W-:Y:S02]  /*15e0*/  IMAD.WIDE R6, R3, 0x2, R6 ;  /* 0x0000000203067825 */ /* 0x000fe400078e0206 */
[----:B------:R-:W-:Y:S01]  /*15f0*/  @!PT LDS RZ, [RZ] ;  /* 0x00000000fffff984 */ /* 0x000fe20000000800 */
[----:B------:R2:W-:Y:S04]  /*1600*/  LDGSTS.E.BYPASS.LTC128B.128 [R0+0x8100], [R8.64], !P3 ;  /* 0x0810000008007fae */ /* 0x0005e8000d901d4e */
[----:B------:R2:W-:Y:S02]  /*1610*/  LDGSTS.E.BYPASS.LTC128B.128 [R0+0xc100], [R6.64], !P0 ;  /* 0x0c10000006007fae */ /* 0x0005e4000c101d4e */
.L_x_1778:
[----:B---3--:R-:W-:Y:S05]  /*1620*/  BSYNC B0 ;  /* 0x0000000000007941 */ /* 0x008fea0003800000 */
.L_x_1777:
[----:B--2---:R-:W-:Y:S01]  /*1630*/  IADD3 R0, R5, 0x10, RZ ;  /* 0x0000001005007810 */ /* 0x004fe20007ffe0ff */
[----:B------:R2:W3:Y:S01]  /*1640*/  SHFL.IDX PT, R7, R11, 0x1, 0x181f ;  /* 0x00381f000b077f89 */ /* 0x0004e200000e0000 */
[----:B------:R-:W-:Y:S02]  /*1650*/  BSSY B0, `(.L_x_1779) ;  /* 0x000000d000007945 */ /* 0x000fe40003800000 */
[----:B------:R-:W-:Y:S01]  /*1660*/  ISETP.GE.AND P1, PT, R0, UR16, PT ;  /* 0x0000001000007c0c */ /* 0x000fe2000bf26270 */
[----:B------:R2:W4:-:S12]  /*1670*/  SHFL.IDX PT, R6, R12, 0x1, 0x181f ;  /* 0x00381f000c067f89 */ /* 0x00051800000e0000 */
        /* <DEDUP_REMOVED lines=10> */
.L_x_1780:
[----:B------:R-:W-:Y:S05]  /*1720*/  BSYNC B0 ;  /* 0x0000000000007941 */ /* 0x000fea0003800000 */
.L_x_1779:
[----:B---3--:R-:W-:Y:S01]  /*1730*/  IADD3 R0, R5, 0x20, RZ ;  /* 0x0000002005007810 */ /* 0x008fe20007ffe0ff */
[----:B------:R3:W1:Y:S01]  /*1740*/  SHFL.IDX PT, R7, R11, 0x2, 0x181f ;  /* 0x00581f000b077f89 */ /* 0x00066200000e0000 */
[----:B------:R-:W-:Y:S02]  /*1750*/  BSSY B0, `(.L_x_1781) ;  /* 0x000000d000007945 */ /* 0x000fe40003800000 */
[----:B------:R-:W-:Y:S01]  /*1760*/  ISETP.GE.AND P1, PT, R0, UR16, PT ;  /* 0x0000001000007c0c */ /* 0x000fe2000bf26270 */
[----:B----4-:R3:W4:-:S12]  /*1770*/  SHFL.IDX PT, R6, R12, 0x2, 0x181f ;  /* 0x00581f000c067f89 */ /* 0x01071800000e0000 */
        /* <DEDUP_REMOVED lines=10> */
.L_x_1782:
[----:B------:R-:W-:Y:S05]  /*1820*/  BSYNC B0 ;  /* 0x0000000000007941 */ /* 0x000fea0003800000 */
.L_x_1781:
[----:B-1----:R-:W-:Y:S01]  /*1830*/  IADD3 R0, R5, 0x30, RZ ;  /* 0x0000003005007810 */ /* 0x002fe20007ffe0ff */
[----:B------:R1:W2:Y:S01]  /*1840*/  SHFL.IDX PT, R7, R11, 0x3, 0x181f ;  /* 0x00781f000b077f89 */ /* 0x0002a200000e0000 */
[----:B------:R-:W-:Y:S02]  /*1850*/  BSSY B0, `(.L_x_1783) ;  /* 0x000000d000007945 */ /* 0x000fe40003800000 */
[----:B------:R-:W-:Y:S01]  /*1860*/  ISETP.GE.AND P1, PT, R0, UR16, PT ;  /* 0x0000001000007c0c */ /* 0x000fe2000bf26270 */
[----:B----4-:R1:W4:-:S12]  /*1870*/  SHFL.IDX PT, R6, R12, 0x3, 0x181f ;  /* 0x00781f000c067f89 */ /* 0x01031800000e0000 */
        /* <DEDUP_REMOVED lines=10> */
.L_x_1784:
[----:B------:R-:W-:Y:S05]  /*1920*/  BSYNC B0 ;  /* 0x0000000000007941 */ /* 0x000fea0003800000 */
.L_x_1783:
[----:B--2---:R-:W-:Y:S01]  /*1930*/  IADD3 R0, R5, 0x40, RZ ;  /* 0x0000004005007810 */ /* 0x004fe20007ffe0ff */
        /* <DEDUP_REMOVED lines=14> */
.L_x_1786:
[----:B------:R-:W-:Y:S05]  /*1a20*/  BSYNC B0 ;  /* 0x0000000000007941 */ /* 0x000fea0003800000 */
.L_x_1785:
        /* <DEDUP_REMOVED lines=15> */
.L_x_1788:
[----:B------:R-:W-:Y:S05]  /*1b20*/  BSYNC B0 ;  /* 0x0000000000007941 */ /* 0x000fea0003800000 */
.L_x_1787:
        /* <DEDUP_REMOVED lines=15> */
.L_x_1790:
[----:B------:R-:W-:Y:S05]  /*1c20*/  BSYNC B0 ;  /* 0x0000000000007941 */ /* 0x000fea0003800000 */
.L_x_1789:
[----:B-1----:R-:W-:Y:S01]  /*1c30*/  IMAD.U32 R0, RZ, RZ, UR6 ;  /* 0x00000006ff007e24 */ /* 0x002fe2000f8e00ff */
[----:B----4-:R-:W-:Y:S01]  /*1c40*/  SHFL.IDX PT, R6, R12, 0x7, 0x181f ;  /* 0x00f81f000c067f89 */ /* 0x010fe200000e0000 */
[----:B------:R-:W-:Y:S01]  /*1c50*/  IMAD.MOV.U32 R3, RZ, RZ, c[0x0][0x2b8] ;  /* 0x0000ae00ff037624 */ /* 0x000fe200078e00ff */
[----:B------:R-:W-:Y:S01]  /*1c60*/  IADD3 R5, R5, 0x70, RZ ;  /* 0x0000007005057810 */ /* 0x000fe20007ffe0ff */
[----:B------:R-:W-:Y:S01]  /*1c70*/  IMAD R0, R0, 0x40, R167 ;  /* 0x0000004000007824 */ /* 0x000fe200078e02a7 */
[----:B------:R-:W1:Y:S01]  /*1c80*/  SHFL.IDX PT, R7, R11, 0x7, 0x181f ;  /* 0x00f81f000b077f89 */ /* 0x000e6200000e0000 */
[----:B------:R-:W-:Y:S01]  /*1c90*/  SHF.R.S32.HI R8, RZ, 0x1f, R24 ;  /* 0x0000001fff087819 */ /* 0x000fe20000011418 */
[----:B------:R-:W-:Y:S01]  /*1ca0*/  IMAD.SHL.U32 R161, R10, 0x2, RZ ;  /* 0x000000020aa17824 */ /* 0x000fe200078e00ff */
[----:B------:R-:W-:Y:S01]  /*1cb0*/  ISETP.NE.AND P4, PT, R3, 0x1, PT ;  /* 0x000000010300780c */ /* 0x000fe20003f85270 */
[----:B------:R-:W-:Y:S01]  /*1cc0*/  USHF.R.S32.HI UR17, URZ, 0x1f, UR20 ;  /* 0x0000001f3f117899 */ /* 0x000fe20008011414 */
[----:B------:R-:W-:Y:S01]  /*1cd0*/  IADD3 R0, R0, -0x40, RZ ;  /* 0xffffffc000007810 */ /* 0x000fe20007ffe0ff */
[----:B------:R-:W-:Y:S01]  /*1ce0*/  ULDC.64 UR4, c[0x0][0x2b0] ;  /* 0x0000ac0000047ab9 */ /* 0x000fe20000000a00 */
[----:B------:R-:W-:Y:S01]  /*1cf0*/  ISETP.GE.AND P2, PT, R5, UR16, PT ;  /* 0x0000001005007c0c */ /* 0x000fe2000bf46270 */
[----:B------:R-:W-:Y:S01]  /*1d00*/  UIMAD UR17, UR17, UR4, URZ ;  /* 0x00000004111172a4 */ /* 0x000fe2000f8e023f */
[C---:B------:R-:W-:Y:S01]  /*1d10*/  IADD3 R3, R0.reuse, UR11, RZ ;  /* 0x0000000b00037c10 */ /* 0x040fe2000fffe0ff */
[----:B------:R-:W-:Y:S01]  /*1d20*/  UIMAD.WIDE.U32 UR18, UR20, UR4, URZ ;  /* 0x00000004141272a5 */ /* 0x000fe2000f8e003f */
[----:B------:R-:W-:Y:S01]  /*1d30*/  ISETP.GE.AND P5, PT, R0, UR7, PT ;  /* 0x0000000700007c0c */ /* 0x000fe2000bfa6270 */
[----:B------:R-:W-:Y:S01]  /*1d40*/  UIMAD UR5, UR20, UR5, UR17 ;  /* 0x00000005140572a4 */ /* 0x000fe2000f8e0211 */
[----:B------:R-:W-:Y:S01]  /*1d50*/  IMAD.MOV.U32 R27, RZ, RZ, RZ ;  /* 0x000000ffff1b7224 */ /* 0x000fe200078e00ff */
[----:B------:R-:W-:Y:S01]  /*1d60*/  ISETP.GE.AND P6, PT, R164, c[0x0][0x1d4], PT ;  /* 0x00007500a4007a0c */ /* 0x000fe20003fc6270 */
[----:B------:R-:W-:Y:S01]  /*1d70*/  IMAD.MOV.U32 R0, RZ, RZ, R3 ;  /* 0x000000ffff007224 */ /* 0x000fe200078e0003 */
[----:B------:R-:W-:Y:S01]  /*1d80*/  ISETP.GT.OR P5, PT, R167, 0x3f, P5 ;  /* 0x0000003fa700780c */ /* 0x000fe20002fa4670 */
[----:B------:R-:W-:Y:S01]  /*1d90*/  @P4 IMAD.HI.U32 R5, R3, c[0x0][0x2bc], RZ ;  /* 0x0000af0003054a27 */ /* 0x000fe200078e00ff */
[----:B------:R-:W-:Y:S01]  /*1da0*/  UIADD3 UR16, UR19, UR5, URZ ;  /* 0x0000000513107290 */ /* 0x000fe2000fffe03f */
[----:B------:R-:W-:Y:S01]  /*1db0*/  SHF.R.S32.HI R18, RZ, 0x4, R14 ;  /* 0x00000004ff127819 */ /* 0x000fe2000001140e */
[----:B------:R-:W-:Y:S01]  /*1dc0*/  STL [R1+0x3c], R161 ;  /* 0x00003ca101007387 */ /* 0x000fe20000100800 */
[----:B------:R-:W-:Y:S01]  /*1dd0*/  ULDC.64 UR4, c[0x0][0x1e8] ;  /* 0x00007a0000047ab9 */ /* 0x000fe20000000a00 */
[----:B------:R-:W-:-:S02]  /*1de0*/  @P4 SHF.R.U32.HI R0, RZ, c[0x0][0x2c0], R5 ;  /* 0x0000b000ff004a19 */ /* 0x000fc40000011605 */
[----:B------:R-:W-:Y:S01]  /*1df0*/  LEA.HI R5, R8, R24, RZ, 0x3 ;  /* 0x0000001808057211 */ /* 0x000fe200078f18ff */
[----:B-123--:R-:W-:-:S03]  /*1e00*/  @!P2 IMAD.WIDE R10, R164, 0x2, R6 ;  /* 0x00000002a40aa825 */ /* 0x00efc600078e0206 */
[----:B------:R-:W-:Y:S02]  /*1e10*/  LOP3.LUT R163, R5, 0xfffffff8, RZ, 0xc0, !PT ;  /* 0xfffffff805a37812 */ /* 0x000fe400078ec0ff */
[----:B------:R-:W-:Y:S01]  /*1e20*/  @!PT LDS RZ, [RZ] ;  /* 0x00000000fffff984 */ /* 0x000fe20000000800 */
[----:B------:R1:W-:Y:S01]  /*1e30*/  @!P2 LDGSTS.E.BYPASS.LTC128B.128 [R161+0xb900], [R10.64], !P3 ;  /* 0x0b9000000aa1afae */ /* 0x0003e2000d901d4e */
[C---:B------:R-:W-:Y:S02]  /*1e40*/  @!P5 IADD3 R9, P1, R0.reuse, UR18, RZ ;  /* 0x000000120009dc10 */ /* 0x040fe4000ff3e0ff */
[----:B------:R-:W-:Y:S01]  /*1e50*/  @!P2 IMAD.WIDE R6, R163, 0x2, R6 ;  /* 0x00000002a306a825 */ /* 0x000fe200078e0206 */
[----:B------:R-:W-:Y:S01]  /*1e60*/  UIMAD UR17, UR8, UR4, URZ ;  /* 0x00000004081172a4 */ /* 0x000fe2000f8e023f */
[----:B------:R-:W-:Y:S01]  /*1e70*/  @!P5 LEA.HI.X.SX32 R5, R0, UR16, 0x1, P1 ;  /* 0x000000100005dc11 */ /* 0x000fe200088f0eff */
[----:B------:R-:W-:Y:S01]  /*1e80*/  UIMAD.WIDE.U32 UR22, UR9, UR4, URZ ;  /* 0x00000004091672a5 */ /* 0x000fe2000f8e003f */
[C---:B------:R-:W-:Y:S01]  /*1e90*/  @!P5 LEA R8, P1, R9.reuse, c[0x0][0x2a0], 0x2 ;  /* 0x0000a8000908da11 */ /* 0x040fe200078210ff */
[----:B------:R2:W-:Y:S03]  /*1ea0*/  @!P2 LDGSTS.E.BYPASS.LTC128B.128 [R161+0xf900], [R6.64], !P0 ;  /* 0x0f90000006a1afae */ /* 0x0005e6000c101d4e */
[----:B------:R-:W-:Y:S01]  /*1eb0*/  @!P5 LEA.HI.X R9, R9, c[0x0][0x2a4], R5, 0x2, P1 ;  /* 0x0000a9000909da11 */ /* 0x000fe200008f1405 */
[----:B------:R-:W0:Y:S04]  /*1ec0*/  LDGDEPBAR ;  /* 0x00000000000079af */ /* 0x000e280000000000 */
[----:B------:R-:W-:Y:S01]  /*1ed0*/  BAR.SYNC.DEFER_BLOCKING 0x0 ;  /* 0x0000000000007b1d */ /* 0x000fe20000010000 */
[----:B------:R-:W-:-:S04]  /*1ee0*/  ULEA UR20, UR6, 0xffffffc0, 0x6 ;  /* 0xffffffc006147891 */ /* 0x000fc8000f8e303f */
[----:B------:R-:W-:Y:S01]  /*1ef0*/  UIADD3 UR20, UR7, -UR20, URZ ;  /* 0x8000001407147290 */ /* 0x000fe2000fffe03f */
[----:B------:R-:W-:Y:S01]  /*1f00*/  LEA.HI R159, R160, R165, RZ, 0x5 ;  /* 0x000000a5a09f7211 */ /* 0x000fe200078f28ff */
[----:B------:R-:W-:Y:S04]  /*1f10*/  STL [R1+0x84], R163 ;  /* 0x000084a301007387 */ /* 0x000fe80000100800 */
[----:B------:R-:W-:-:S04]  /*1f20*/  IADD3 R48, -R19, UR20, RZ ;  /* 0x0000001413307c10 */ /* 0x000fc8000fffe1ff */
[C---:B------:R-:W-:Y:S02]  /*1f30*/  ISETP.GE.AND P3, PT, R48.reuse, 0x1, PT ;  /* 0x000000013000780c */ /* 0x040fe40003f66270 */
[C---:B------:R-:W-:Y:S02]  /*1f40*/  ISETP.GE.AND P2, PT, R48.reuse, 0x11, PT ;  /* 0x000000113000780c */ /* 0x040fe40003f46270 */
[----:B------:R-:W-:Y:S02]  /*1f50*/  ISETP.GE.AND P1, PT, R48, 0x21, PT ;  /* 0x000000213000780c */ /* 0x000fe40003f26270 */
[----:B------:R-:W-:Y:S01]  /*1f60*/  SHF.R.S32.HI R158, RZ, 0x5, R159 ;  /* 0x00000005ff9e7819 */ /* 0x000fe2000001149f */
[----:B------:R-:W3:Y:S01]  /*1f70*/  @!P5 LDG.E R27, [R8.64] ;  /* 0x0000000e081bd981 */ /* 0x000ee2000c1e1900 */
[----:B------:R-:W-:Y:S01]  /*1f80*/  IMAD.MOV R0, RZ, RZ, -R0 ;  /* 0x000000ffff007224 */ /* 0x000fe200078e0a00 */
[----:B------:R-:W-:Y:S01]  /*1f90*/  UIMAD UR17, UR9, UR5, UR17 ;  /* 0x00000005091172a4 */ /* 0x000fe2000f8e0211 */
[----:B------:R-:W-:Y:S01]  /*1fa0*/  ISETP.GE.AND P5, PT, R24, c[0x0][0x1d4], PT ;  /* 0x0000750018007a0c */ /* 0x000fe20003fa6270 */
[----:B------:R-:W-:Y:S01]  /*1fb0*/  IMAD.SHL.U32 R5, R21, 0x40, RZ ;  /* 0x0000004015057824 */ /* 0x000fe200078e00ff */
[----:B------:R-:W-:Y:S01]  /*1fc0*/  ULDC.64 UR4, c[0x0][0x210] ;  /* 0x0000840000047ab9 */ /* 0x000fe20000000a00 */
[----:B------:R-:W-:Y:S01]  /*1fd0*/  IMAD R28, R0, c[0x0][0x2b8], R3 ;  /* 0x0000ae00001c7a24 */ /* 0x000fe200078e0203 */
[----:B------:R-:W-:Y:S01]  /*1fe0*/  UIADD3 UR17, UR23, UR17, URZ ;  /* 0x0000001117117290 */ /* 0x000fe2000fffe03f */
[----:B------:R-:W-:Y:S01]  /*1ff0*/  SHF.R.S32.HI R166, RZ, 0x1f, R164 ;  /* 0x0000001fffa67819 */ /* 0x000fe200000114a4 */
[----:B------:R-:W-:Y:S01]  /*2000*/  UIMAD UR8, UR8, UR4, URZ ;  /* 0x00000004080872a4 */ /* 0x000fe2000f8e023f */
[C---:B--2---:R-:W-:Y:S01]  /*2010*/  IMAD.WIDE.U32 R6, R28.reuse, c[0x0][0x1e0], RZ ;  /* 0x000078001c067a25 */ /* 0x044fe200078e00ff */
[----:B------:R-:W-:Y:S01]  /*2020*/  SHF.R.S32.HI R25, RZ, 0x1f, R28 ;  /* 0x0000001fff197819 */ /* 0x000fe2000001141c */
[----:B------:R-:W-:Y:S01]  /*2030*/  UIMAD.WIDE.U32 UR24, UR9, UR4, URZ ;  /* 0x00000004091872a5 */ /* 0x000fe2000f8e003f */
[----:B------:R-:W-:Y:S01]  /*2040*/  LOP3.LUT R157, R5, 0xfffffe00, RZ, 0xc0, !PT ;  /* 0xfffffe00059d7812 */ /* 0x000fe200078ec0ff */
[----:B------:R-:W-:Y:S01]  /*2050*/  UIMAD UR8, UR9, UR5, UR8 ;  /* 0x00000005090872a4 */ /* 0x000fe2000f8e0208 */
[----:B------:R-:W-:Y:S01]  /*2060*/  STL [R1+0x58], R28 ;  /* 0x0000581c01007387 */ /* 0x000fe20000100800 */
[----:B------:R-:W-:Y:S01]  /*2070*/  IMAD R0, R25, c[0x0][0x1e0], RZ ;  /* 0x0000780019007a24 */ /* 0x000fe200078e02ff */
[----:B------:R-:W-:Y:S01]  /*2080*/  UISETP.GE.AND UP0, UPT, UR6, 0x2, UPT ;  /* 0x000000020600788c */ /* 0x000fe2000bf06270 */
[----:B------:R-:W-:Y:S01]  /*2090*/  SEL R162, RZ, 0x10, P5 ;  /* 0x00000010ffa27807 */ /* 0x000fe20002800000 */
[----:B------:R-:W-:Y:S01]  /*20a0*/  UIADD3 UR8, UR25, UR8, URZ ;  /* 0x0000000819087290 */ /* 0x000fe2000fffe03f */
[----:B------:R-:W-:-:S04]  /*20b0*/  IMAD R0, R28, c[0x0][0x1e4], R0 ;  /* 0x000079001c007a24 */ /* 0x000fc800078e0200 */
[----:B------:R-:W-:Y:S01]  /*20c0*/  IMAD.IADD R7, R7, 0x1, R0 ;  /* 0x0000000107077824 */ /* 0x000fe200078e0200 */
[----:B---3--:R-:W-:-:S03]  /*20d0*/  SHF.R.S32.HI R26, RZ, 0x1f, R27 ;  /* 0x0000001fff1a7819 */ /* 0x008fc6000001141b */
[C---:B------:R-:W-:Y:S01]  /*20e0*/  IMAD.WIDE.U32 R6, R27.reuse, c[0x0][0x1f0], R6 ;  /* 0x00007c001b067a25 */ /* 0x040fe200078e0006 */
[----:B------:R-:W-:Y:S03]  /*20f0*/  STL [R1+0x4c], R27 ;  /* 0x00004c1b01007387 */ /* 0x000fe60000100800 */
[----:B------:R-:W-:Y:S01]  /*2100*/  IMAD R3, R26, c[0x0][0x1f0], RZ ;  /* 0x00007c001a037a24 */ /* 0x000fe200078e02ff */
[----:B------:R-:W-:Y:S01]  /*2110*/  IADD3 R0, P0, R6, UR22, RZ ;  /* 0x0000001606007c10 */ /* 0x000fe2000ff1e0ff */
[----:B------:R-:W-:Y:S02]  /*2120*/  STL [R1+0x5c], R166 ;  /* 0x00005ca601007387 */ /* 0x000fe40000100800 */
[----:B------:R-:W-:-:S05]  /*2130*/  IMAD R3, R27, c[0x0][0x1f4], R3 ;  /* 0x00007d001b037a24 */ /* 0x000fca00078e0203 */
[----:B------:R-:W-:Y:S01]  /*2140*/  IADD3.X R6, R7, UR17, R3, P0, !PT ;  /* 0x0000001107067c10 */ /* 0x000fe200087fe403 */
[----:B------:R-:W-:Y:S01]  /*2150*/  IMAD.SHL.U32 R3, R20, 0x40, RZ ;  /* 0x0000004014037824 */ /* 0x000fe200078e00ff */
[----:B------:R-:W-:-:S04]  /*2160*/  LEA R8, P0, R0, c[0x0][0x1c8], 0x1 ;  /* 0x0000720000087a11 */ /* 0x000fc800078008ff */
[----:B------:R-:W-:Y:S01]  /*2170*/  LEA.HI.X R0, R0, c[0x0][0x1cc], R6, 0x1, P0 ;  /* 0x0000730000007a11 */ /* 0x000fe200000f0c06 */
[----:B------:R-:W-:Y:S01]  /*2180*/  SHFL.IDX PT, R12, R8, RZ, 0x181f ;  /* 0x00181fff080c7589 */ /* 0x000fe200000e0000 */
[----:B------:R-:W-:Y:S02]  /*2190*/  ISETP.GT.AND P0, PT, R48, 0x30, PT ;  /* 0x000000303000780c */ /* 0x000fe40003f04270 */
[----:B------:R-:W-:Y:S01]  /*21a0*/  LOP3.LUT R3, R3, 0x1c0, RZ, 0xc0, !PT ;  /* 0x000001c003037812 */ /* 0x000fe200078ec0ff */
[----:B------:R-:W2:Y:S04]  /*21b0*/  SHFL.IDX PT, R13, R0, RZ, 0x181f ;  /* 0x00181fff000d7589 */ /* 0x000ea800000e0000 */
[----:B------:R-:W-:Y:S04]  /*21c0*/  SHFL.IDX PT, R6, R8, 0x1, 0x181f ;  /* 0x00381f0008067f89 */ /* 0x000fe800000e0000 */
[----:B------:R-:W3:Y:S04]  /*21d0*/  SHFL.IDX PT, R7, R0, 0x1, 0x181f ;  /* 0x00381f0000077f89 */ /* 0x000ee800000e0000 */
[----:B-1----:R-:W-:Y:S04]  /*21e0*/  SHFL.IDX PT, R10, R8, 0x2, 0x181f ;  /* 0x00581f00080a7f89 */ /* 0x002fe800000e0000 */
[----:B------:R-:W1:Y:S04]  /*21f0*/  SHFL.IDX PT, R11, R0, 0x2, 0x181f ;  /* 0x00581f00000b7f89 */ /* 0x000e6800000e0000 */
[----:B------:R-:W-:Y:S04]  /*2200*/  SHFL.IDX PT, R8, R8, 0x3, 0x181f ;  /* 0x00781f0008087f89 */ /* 0x000fe800000e0000 */
[----:B------:R4:W5:Y:S01]  /*2210*/  SHFL.IDX PT, R9, R0, 0x3, 0x181f ;  /* 0x00781f0000097f89 */ /* 0x00096200000e0000 */
[----:B--2---:R-:W-:-:S05]  /*2220*/  @P3 IMAD.WIDE R16, R164, 0x2, R12 ;  /* 0x00000002a4103825 */ /* 0x004fca00078e020c */
[----:B------:R2:W-:Y:S01]  /*2230*/  @P3 LDGSTS.E.BYPASS.LTC128B.128 [R161+0x4100], [R16.64], !P6 ;  /* 0x0410000010a13fae */ /* 0x0005e2000f101d4e */
[----:B----4-:R-:W-:Y:S01]  /*2240*/  LEA.HI R0, R14, R18, RZ, 0x1 ;  /* 0x000000120e007211 */ /* 0x010fe200078f08ff */
[----:B------:R-:W-:-:S03]  /*2250*/  @P3 IMAD.WIDE R14, R163, 0x2, R12 ;  /* 0x00000002a30e3825 */ /* 0x000fc600078e020c */
[----:B------:R-:W-:Y:S01]  /*2260*/  LOP3.LUT R0, R0, 0xfffffffe, RZ, 0xc0, !PT ;  /* 0xfffffffe00007812 */ /* 0x000fe200078ec0ff */
[----:B---3--:R-:W-:Y:S01]  /*2270*/  @P2 IMAD.WIDE R12, R164, 0x2, R6 ;  /* 0x00000002a40c2825 */ /* 0x008fe200078e0206 */
[----:B------:R1:W-:Y:S03]  /*2280*/  @P3 LDGSTS.E.BYPASS.LTC128B.128 [R161+0x6100], [R14.64], !P5 ;  /* 0x061000000ea13fae */ /* 0x0003e6000e901d4e */
[----:B------:R-:W-:Y:S01]  /*2290*/  IMAD.IADD R18, R18, 0x1, -R0 ;  /* 0x0000000112127824 */ /* 0x000fe200078e0a00 */
[----:B------:R3:W-:Y:S01]  /*22a0*/  @P2 LDGSTS.E.BYPASS.LTC128B.128 [R161+0x4900], [R12.64], !P6 ;  /* 0x049000000ca12fae */ /* 0x0007e2000f101d4e */
[----:B------:R-:W-:-:S05]  /*22b0*/  IMAD.SHL.U32 R0, R49, 0x40, RZ ;  /* 0x0000004031007824 */ /* 0x000fca00078e00ff */
[----:B------:R-:W-:Y:S01]  /*22c0*/  LOP3.LUT R0, R0, 0x1c0, RZ, 0xc0, !PT ;  /* 0x000001c000007812 */ /* 0x000fe200078ec0ff */
[----:B-1----:R-:W-:-:S04]  /*22d0*/  @P1 IMAD.WIDE R14, R164, 0x2, R10 ;  /* 0x00000002a40e1825 */ /* 0x002fc800078e020a */
[----:B---3--:R-:W-:-:S04]  /*22e0*/  @P2 IMAD.WIDE R12, R163, 0x2, R6 ;  /* 0x00000002a30c2825 */ /* 0x008fc800078e0206 */
[C---:B------:R-:W-:Y:S01]  /*22f0*/  @P1 IMAD.WIDE R10, R163.reuse, 0x2, R10 ;  /* 0x00000002a30a1825 */ /* 0x040fe200078e020a */
[----:B------:R1:W-:Y:S01]  /*2300*/  @P2 LDGSTS.E.BYPASS.LTC128B.128 [R161+0x6900], [R12.64], !P5 ;  /* 0x069000000ca12fae */ /* 0x0003e2000e901d4e */
[----:B------:R-:W-:Y:S02]  /*2310*/  ISETP.GE.AND P2, PT, R24, c[0x0][0x1d4], PT ;  /* 0x0000750018007a0c */ /* 0x000fe40003f46270 */
[--C-:B-----5:R-:W-:Y:S01]  /*2320*/  @P0 IMAD.WIDE R6, R164, 0x2, R8.reuse ;  /* 0x00000002a4060825 */ /* 0x120fe200078e0208 */
[----:B------:R3:W-:Y:S03]  /*2330*/  @P1 LDGSTS.E.BYPASS.LTC128B.128 [R161+0x5100], [R14.64], !P6 ;  /* 0x051000000ea11fae */ /* 0x0007e6000f101d4e */
[----:B------:R-:W-:Y:S01]  /*2340*/  @P0 IMAD.WIDE R8, R163, 0x2, R8 ;  /* 0x00000002a3080825 */ /* 0x000fe200078e0208 */
[----:B------:R4:W-:Y:S04]  /*2350*/  @P1 LDGSTS.E.BYPASS.LTC128B.128 [R161+0x7100], [R10.64], !P5 ;  /* 0x071000000aa11fae */ /* 0x0009e8000e901d4e */
[----:B------:R5:W-:Y:S04]  /*2360*/  @P0 LDGSTS.E.BYPASS.LTC128B.128 [R161+0x5900], [R6.64], !P6 ;  /* 0x0590000006a10fae */ /* 0x000be8000f101d4e */
[----:B------:R4:W-:Y:S04]  /*2370*/  @P0 LDGSTS.E.BYPASS.LTC128B.128 [R161+0x7900], [R8.64], !P5 ;  /* 0x0790000008a10fae */ /* 0x0009e8000e901d4e */
[----:B------:R-:W0:Y:S01]  /*2380*/  LDGDEPBAR ;  /* 0x00000000000079af */ /* 0x000e220000000000 */
[----:B-----5:R-:W-:-:S02]  /*2390*/  IMAD.SHL.U32 R7, R19, 0x8, RZ ;  /* 0x0000000813077824 */ /* 0x020fc400078e00ff */
[----:B------:R-:W-:Y:S01]  /*23a0*/  IMAD.SHL.U32 R6, R18, 0x8, RZ ;  /* 0x0000000812067824 */ /* 0x000fe200078e00ff */
[----:B------:R-:W-:-:S04]  /*23b0*/  DEPBAR.LE SB0, 0x1 ;  /* 0x000080400000791a */ /* 0x000fc80000000000 */
[----:B------:R-:W-:-:S04]  /*23c0*/  DEPBAR.LE SB0, 0x0 ;  /* 0x000080000000791a */ /* 0x000fc80000000000 */
[----:B------:R-:W-:Y:S02]  /*23d0*/  LOP3.LUT R7, R0, 0x8, R7, 0xf8, !PT ;  /* 0x0000000800077812 */ /* 0x000fe400078ef807 */
[----:B------:R-:W-:Y:S02]  /*23e0*/  SHF.R.U32.HI R0, RZ, 0x3, R0 ;  /* 0x00000003ff007819 */ /* 0x000fe40000011600 */
[----:B------:R-:W-:Y:S02]  /*23f0*/  LOP3.LUT R5, R3, 0x8, R6, 0xf8, !PT ;  /* 0x0000000803057812 */ /* 0x000fe400078ef806 */
[----:B------:R-:W-:Y:S02]  /*2400*/  SHF.R.U32.HI R3, RZ, 0x3, R3 ;  /* 0x00000003ff037819 */ /* 0x000fe40000011603 */
[----:B------:R-:W-:Y:S01]  /*2410*/  LOP3.LUT R0, R7, R0, RZ, 0x3c, !PT ;  /* 0x0000000007007212 */ /* 0x000fe200078e3cff */
[----:B------:R-:W-:Y:S01]  /*2420*/  IMAD.WIDE.U32 R6, R28, c[0x0][0x208], RZ ;  /* 0x000082001c067a25 */ /* 0x000fe200078e00ff */
[----:B------:R-:W-:-:S03]  /*2430*/  LOP3.LUT R156, R5, R3, RZ, 0x3c, !PT ;  /* 0x00000003059c7212 */ /* 0x000fc600078e3cff */
[----:B------:R-:W-:Y:S02]  /*2440*/  IMAD R3, R158, 0x400, R157 ;  /* 0x000004009e037824 */ /* 0x000fe400078e029d */
[----:B------:R-:W-:Y:S02]  /*2450*/  IMAD R0, R18, 0x200, R0 ;  /* 0x0000020012007824 */ /* 0x000fe400078e0200 */
[----:B------:R-:W-:Y:S02]  /*2460*/  IMAD.IADD R3, R156, 0x1, R3 ;  /* 0x000000019c037824 */ /* 0x000fe400078e0203 */
[----:B------:R-:W-:Y:S01]  /*2470*/  IMAD.SHL.U32 R236, R0, 0x2, RZ ;  /* 0x0000000200ec7824 */ /* 0x000fe200078e00ff */
[----:B------:R-:W-:Y:S01]  /*2480*/  BAR.SYNC.DEFER_BLOCKING 0x0 ;  /* 0x0000000000007b1d */ /* 0x000fe20000010000 */
[----:B------:R-:W-:Y:S02]  /*2490*/  IMAD.SHL.U32 R243, R3, 0x2, RZ ;  /* 0x0000000203f37824 */ /* 0x000fe400078e00ff */
[----:B------:R-:W-:Y:S01]  /*24a0*/  IMAD R0, R25, c[0x0][0x208], RZ ;  /* 0x0000820019007a24 */ /* 0x000fe200078e02ff */
[----:B------:R-:W-:Y:S01]  /*24b0*/  IADD3 R247, R236, 0x4120, RZ ;  /* 0x00004120ecf77810 */ /* 0x000fe20007ffe0ff */
[----:B------:R-:W-:-:S02]  /*24c0*/  IMAD R3, R26, c[0x0][0x218], RZ ;  /* 0x000086001a037a24 */ /* 0x000fc400078e02ff */
[----:B------:R-:W-:Y:S02]  /*24d0*/  IMAD R0, R28, c[0x0][0x20c], R0 ;  /* 0x000083001c007a24 */ /* 0x000fe400078e0200 */
[----:B------:R-:W-:Y:S02]  /*24e0*/  IMAD R3, R27, c[0x0][0x21c], R3 ;  /* 0x000087001b037a24 */ /* 0x000fe400078e0203 */
[----:B------:R-:W-:Y:S02]  /*24f0*/  IMAD.IADD R7, R7, 0x1, R0 ;  /* 0x0000000107077824 */ /* 0x000fe400078e0200 */
[----:B------:R-:W-:Y:S02]  /*2500*/  IMAD R245, R4, 0x2, R243 ;  /* 0x0000000204f57824 */ /* 0x000fe400078e02f3 */
[----:B------:R-:W-:-:S04]  /*2510*/  IMAD.WIDE.U32 R6, R27, c[0x0][0x218], R6 ;  /* 0x000086001b067a25 */ /* 0x000fc800078e0006 */
[----:B------:R-:W-:Y:S01]  /*2520*/  IMAD R244, R2, 0x2, R243 ;  /* 0x0000000202f47824 */ /* 0x000fe200078e02f3 */
[----:B------:R-:W-:Y:S01]  /*2530*/  IADD3 R0, P0, R6, UR24, RZ ;  /* 0x0000001806007c10 */ /* 0x000fe2000ff1e0ff */
[----:B------:R-:W-:Y:S02]  /*2540*/  IMAD R246, R2, 0x2, R245 ;  /* 0x0000000202f67824 */ /* 0x000fe400078e02f5 */
[----:B------:R-:W-:Y:S01]  /*2550*/  IMAD R248, R4, 0x2, R244 ;  /* 0x0000000204f87824 */ /* 0x000fe200078e02f4 */
[----:B----4-:R-:W-:Y:S01]  /*2560*/  LDSM.16.M88.4 R8, [R243+0xa100] ;  /* 0x00a10000f308783b */ /* 0x010fe20000000200 */
[----:B------:R-:W-:Y:S02]  /*2570*/  IADD3.X R6, R7, UR8, R3, P0, !PT ;  /* 0x0000000807067c10 */ /* 0x000fe400087fe403 */
[C---:B------:R-:W-:Y:S01]  /*2580*/  LEA R3, P0, R0.reuse, c[0x0][0x1f8], 0x1 ;  /* 0x00007e0000037a11 */ /* 0x040fe200078008ff */
[----:B------:R-:W4:Y:S03]  /*2590*/  LDSM.16.M88.4 R20, [R236+0x4100] ;  /* 0x00410000ec14783b */ /* 0x000f260000000200 */
[----:B------:R-:W-:Y:S01]  /*25a0*/  LEA.HI.X R0, R0, c[0x0][0x1fc], R6, 0x1, P0 ;  /* 0x00007f0000007a11 */ /* 0x000fe200000f0c06 */
[----:B------:R-:W5:Y:S01]  /*25b0*/  LDSM.16.M88.4 R36, [R236+0x4900] ;  /* 0x00490000ec24783b */ /* 0x000f620000000200 */
[----:B------:R-:W-:Y:S01]  /*25c0*/  LOP3.LUT P0, RZ, R49, 0x2, RZ, 0xc0, !PT ;  /* 0x0000000231ff7812 */ /* 0x000fe2000780c0ff */
[----:B------:R-:W-:-:S02]  /*25d0*/  IMAD.WIDE R6, R163, 0x2, RZ ;  /* 0x00000002a3067825 */ /* 0x000fc400078e02ff */
[----:B------:R-:W5:Y:S04]  /*25e0*/  LDSM.16.M88.4 R56, [R236+0x5100] ;  /* 0x00510000ec38783b */ /* 0x000f680000000200 */
[----:B------:R-:W5:Y:S04]  /*25f0*/  LDSM.16.M88.4 R60, [R236+0x5900] ;  /* 0x00590000ec3c783b */ /* 0x000f680000000200 */
[----:B--2---:R-:W2:Y:S04]  /*2600*/  LDSM.16.M88.4 R16, [R243+0x8100] ;  /* 0x00810000f310783b */ /* 0x004ea80000000200 */
[----:B-1----:R-:W1:Y:S04]  /*2610*/  SHFL.IDX PT, R13, R3, 0x2, 0x181f ;  /* 0x00581f00030d7f89 */ /* 0x002e6800000e0000 */
[----:B------:R-:W-:Y:S04]  /*2620*/  SHFL.IDX PT, R35, R0, 0x2, 0x181f ;  /* 0x00581f0000237f89 */ /* 0x000fe800000e0000 */
[----:B------:R-:W1:Y:S04]  /*2630*/  SHFL.IDX PT, R5, R3, RZ, 0x181f ;  /* 0x00181fff03057589 */ /* 0x000e6800000e0000 */
[----:B------:R-:W1:Y:S04]  /*2640*/  SHFL.IDX PT, R12, R3, 0x1, 0x181f ;  /* 0x00381f00030c7f89 */ /* 0x000e6800000e0000 */
[----:B---3--:R-:W3:Y:S04]  /*2650*/  SHFL.IDX PT, R14, R0, RZ, 0x181f ;  /* 0x00181fff000e7589 */ /* 0x008ee800000e0000 */
[----:B------:R-:W1:Y:S01]  /*2660*/  SHFL.IDX PT, R3, R3, 0x3, 0x181f ;  /* 0x00781f0003037f89 */ /* 0x000e6200000e0000 */
[C---:B----4-:R-:W-:Y:S03]  /*2670*/  HMMA.16816.F32 R64, R8.reuse, R20, RZ ;  /* 0x000000140840723c */ /* 0x050fe600000018ff */
[----:B------:R-:W4:Y:S04]  /*2680*/  SHFL.IDX PT, R15, R0, 0x1, 0x181f ;  /* 0x00381f00000f7f89 */ /* 0x000f2800000e0000 */
[----:B------:R1:W2:Y:S01]  /*2690*/  SHFL.IDX PT, R34, R0, 0x3, 0x181f ;  /* 0x00781f0000227f89 */ /* 0x0002a200000e0000 */
[C---:B-----5:R-:W-:Y:S08]  /*26a0*/  HMMA.16816.F32 R76, R8.reuse, R36, RZ ;  /* 0x00000024084c723c */ /* 0x060ff000000018ff */
[C---:B------:R-:W-:Y:S08]  /*26b0*/  HMMA.16816.F32 R84, R8.reuse, R56, RZ ;  /* 0x000000380854723c */ /* 0x040ff000000018ff */
[----:B------:R-:W-:Y:S01]  /*26c0*/  HMMA.16816.F32 R92, R8, R60, RZ ;  /* 0x0000003c085c723c */ /* 0x000fe200000018ff */
[----:B-1----:R-:W-:-:S07]  /*26d0*/  IADD3 R0, R236, 0x4100, RZ ;  /* 0x00004100ec007810 */ /* 0x002fce0007ffe0ff */
[----:B------:R-:W-:Y:S01]  /*26e0*/  HMMA.16816.F32 R104, R8, R22, RZ ;  /* 0x000000160868723c */ /* 0x000fe200000018ff */
[----:B------:R-:W-:Y:S01]  /*26f0*/  @P0 IADD3 R247, R0, -0x20, RZ ;  /* 0xffffffe000f70810 */ /* 0x000fe20007ffe0ff */
[----:B------:R-:W-:-:S03]  /*2700*/  IMAD.MOV.U32 R0, RZ, RZ, 0x40 ;  /* 0x00000040ff007424 */ /* 0x000fc600078e00ff */
[C---:B------:R-:W-:Y:S01]  /*2710*/  IADD3 R252, R247.reuse, 0x2000, RZ ;  /* 0x00002000f7fc7810 */ /* 0x040fe20007ffe0ff */
[----:B------:R-:W-:Y:S02]  /*2720*/  LDSM.16.M88.4 R52, [R247] ;  /* 0x00000000f734783b */ /* 0x000fe40000000200 */
[C---:B------:R-:W-:Y:S01]  /*2730*/  HMMA.16816.F32 R120, R8.reuse, R38, RZ ;  /* 0x000000260878723c */ /* 0x040fe200000018ff */
[C---:B------:R-:W-:Y:S01]  /*2740*/  IADD3 R251, R247.reuse, 0x2800, RZ ;  /* 0x00002800f7fb7810 */ /* 0x040fe20007ffe0ff */
[----:B------:R-:W-:Y:S01]  /*2750*/  LDSM.16.M88.4 R44, [R247+0x800] ;  /* 0x00080000f72c783b */ /* 0x000fe20000000200 */
[C---:B------:R-:W-:Y:S02]  /*2760*/  IADD3 R250, R247.reuse, 0x3000, RZ ;  /* 0x00003000f7fa7810 */ /* 0x040fe40007ffe0ff */
[----:B------:R-:W-:Y:S01]  /*2770*/  IADD3 R249, R247, 0x3800, RZ ;  /* 0x00003800f7f97810 */ /* 0x000fe20007ffe0ff */
[----:B------:R-:W-:Y:S02]  /*2780*/  LDSM.16.M88.4 R40, [R247+0x1000] ;  /* 0x00100000f728783b */ /* 0x000fe40000000200 */
[C---:B------:R-:W-:Y:S08]  /*2790*/  HMMA.16816.F32 R124, R8.reuse, R58, RZ ;  /* 0x0000003a087c723c */ /* 0x040ff000000018ff */
[----:B------:R-:W-:Y:S07]  /*27a0*/  HMMA.16816.F32 R128, R8, R62, RZ ;  /* 0x0000003e0880723c */ /* 0x000fee00000018ff */
[----:B------:R-:W-:Y:S01]  /*27b0*/  IMAD.WIDE R8, R164, 0x2, RZ ;  /* 0x00000002a4087825 */ /* 0x000fe200078e02ff */
[----:B--2---:R-:W-:Y:S04]  /*27c0*/  HMMA.16816.F32 R132, R16, R20, RZ ;  /* 0x000000141084723c */ /* 0x004fe800000018ff */
[----:B------:R-:W-:-:S02]  /*27d0*/  IADD3 R26, P1, R8, R13, RZ ;  /* 0x0000000d081a7210 */ /* 0x000fc40007f3e0ff */
[----:B------:R-:W-:Y:S02]  /*27e0*/  IADD3 R30, P0, R5, R8, RZ ;  /* 0x00000008051e7210 */ /* 0x000fe40007f1e0ff */
[----:B------:R-:W-:Y:S01]  /*27f0*/  IADD3 R28, P3, R8, R12, RZ ;  /* 0x0000000c081c7210 */ /* 0x000fe20007f7e0ff */
[----:B------:R-:W-:Y:S01]  /*2800*/  IMAD.X R27, R9, 0x1, R35, P1 ;  /* 0x00000001091b7824 */ /* 0x000fe200008e0623 */
[----:B------:R-:W-:Y:S01]  /*2810*/  IADD3 R24, P1, R5, R6, RZ ;  /* 0x0000000605187210 */ /* 0x000fe20007f3e0ff */
[----:B---3--:R-:W-:Y:S01]  /*2820*/  IMAD.X R31, R14, 0x1, R9, P0 ;  /* 0x000000010e1f7824 */ /* 0x008fe200000e0609 */
[----:B------:R-:W-:Y:S01]  /*2830*/  IADD3 R32, P0, R8, R3, RZ ;  /* 0x0000000308207210 */ /* 0x000fe20007f1e0ff */
[C---:B----4-:R-:W-:Y:S01]  /*2840*/  IMAD.X R29, R9.reuse, 0x1, R15, P3 ;  /* 0x00000001091d7824 */ /* 0x050fe200018e060f */
[----:B------:R-:W-:Y:S01]  /*2850*/  ISETP.GE.AND P3, PT, R164, c[0x0][0x1d4], PT ;  /* 0x00007500a4007a0c */ /* 0x000fe20003f66270 */
[----:B------:R-:W-:Y:S01]  /*2860*/  IMAD.X R25, R14, 0x1, R7, P1 ;  /* 0x000000010e197824 */ /* 0x000fe200008e0607 */
[----:B------:R-:W-:Y:S01]  /*2870*/  IADD3 R20, P1, R6, R13, RZ ;  /* 0x0000000d06147210 */ /* 0x000fe20007f3e0ff */
[----:B------:R-:W-:Y:S01]  /*2880*/  HMMA.16816.F32 R108, R16, R22, RZ ;  /* 0x00000016106c723c */ /* 0x000fe200000018ff */
[----:B------:R-:W-:Y:S01]  /*2890*/  IMAD.X R33, R9, 0x1, R34, P0 ;  /* 0x0000000109217824 */ /* 0x000fe200000e0622 */
[----:B------:R-:W-:Y:S01]  /*28a0*/  IADD3 R5, R247, 0x1000, RZ ;  /* 0x00001000f7057810 */ /* 0x000fe20007ffe0ff */
[----:B------:R-:W-:Y:S01]  /*28b0*/  LDSM.16.M88.4 R8, [R245+0x8100] ;  /* 0x00810000f508783b */ /* 0x000fe20000000200 */
[----:B------:R-:W-:Y:S01]  /*28c0*/  IMAD.X R21, R7, 0x1, R35, P1 ;  /* 0x0000000107157824 */ /* 0x000fe200008e0623 */
[----:B------:R-:W-:-:S02]  /*28d0*/  ISETP.LT.OR P1, PT, R48, 0x1, P3 ;  /* 0x000000013000780c */ /* 0x000fc40001f21670 */
[C---:B------:R-:W-:Y:S01]  /*28e0*/  IADD3 R22, P0, R6.reuse, R12, RZ ;  /* 0x0000000c06167210 */ /* 0x040fe20007f1e0ff */
[C---:B------:R-:W-:Y:S04]  /*28f0*/  HMMA.16816.F32 R100, R16.reuse, R36, RZ ;  /* 0x000000241064723c */ /* 0x040fe800000018ff */
[----:B------:R-:W-:Y:S01]  /*2900*/  IMAD.X R23, R7, 0x1, R15, P0 ;  /* 0x0000000107177824 */ /* 0x000fe200000e060f */
[----:B------:R-:W-:Y:S01]  /*2910*/  IADD3 R6, P0, R6, R3, RZ ;  /* 0x0000000306067210 */ /* 0x000fe20007f1e0ff */
[----:B------:R-:W1:Y:S01]  /*2920*/  LDSM.16.M88.4 R12, [R245+0xa100] ;  /* 0x00a10000f50c783b */ /* 0x000e620000000200 */
[----:B------:R-:W-:Y:S01]  /*2930*/  IADD3 R3, R161, 0x100, RZ ;  /* 0x00000100a1037810 */ /* 0x000fe20007ffe0ff */
[C---:B------:R-:W-:Y:S02]  /*2940*/  HMMA.16816.F32 R96, R16.reuse, R38, RZ ;  /* 0x000000261060723c */ /* 0x040fe400000018ff */
[----:B------:R-:W-:Y:S01]  /*2950*/  IMAD.X R7, R7, 0x1, R34, P0 ;  /* 0x0000000107077824 */ /* 0x000fe200000e0622 */
[C---:B------:R-:W-:Y:S01]  /*2960*/  ISETP.LT.OR P0, PT, R48.reuse, 0x1, P2 ;  /* 0x000000013000780c */ /* 0x040fe20001701670 */
[----:B------:R-:W2:Y:S04]  /*2970*/  LDSM.16.M88.4 R36, [R247+0x1800] ;  /* 0x00180000f724783b */ /* 0x000ea80000000200 */
[----:B------:R-:W-:Y:S01]  /*2980*/  @!PT LDS RZ, [RZ] ;  /* 0x00000000fffff984 */ /* 0x000fe20000000800 */
[----:B------:R-:W-:Y:S01]  /*2990*/  @!PT LDS RZ, [RZ] ;  /* 0x00000000fffff984 */ /* 0x000fe20000000800 */
[----:B------:R-:W-:Y:S01]  /*29a0*/  @!PT LDS RZ, [RZ] ;  /* 0x00000000fffff984 */ /* 0x000fe20000000800 */
[----:B------:R3:W-:Y:S01]  /*29b0*/  LDGSTS.E.BYPASS.LTC128B.128 [R161+0x100], [R30.64], !P1 ;  /* 0x001000001ea17fae */ /* 0x0007e2000c901d4e */
[C---:B------:R-:W-:Y:S01]  /*29c0*/  ISETP.LT.OR P1, PT, R48.reuse, 0x11, P3 ;  /* 0x000000113000780c */ /* 0x040fe20001f21670 */
[C---:B------:R-:W-:Y:S02]  /*29d0*/  HMMA.16816.F32 R72, R16.reuse, R60, RZ ;  /* 0x0000003c1048723c */ /* 0x040fe400000018ff */
[----:B------:R4:W-:Y:S04]  /*29e0*/  STL [R1+0x50], R3 ;  /* 0x0000500301007387 */ /* 0x0009e80000100800 */
[----:B------:R5:W-:Y:S01]  /*29f0*/  LDGSTS.E.BYPASS.LTC128B.128 [R161+0x2100], [R24.64], !P0 ;  /* 0x0210000018a17fae */ /* 0x000be2000c101d4e */
[C---:B------:R-:W-:Y:S01]  /*2a00*/  ISETP.LT.OR P0, PT, R48.reuse, 0x11, P2 ;  /* 0x000000113000780c */ /* 0x040fe20001701670 */
[----:B------:R-:W-:Y:S04]  /*2a10*/  HMMA.16816.F32 R68, R16, R62, RZ ;  /* 0x0000003e1044723c */ /* 0x000fe800000018ff */
[----:B------:R3:W-:Y:S01]  /*2a20*/  LDGSTS.E.BYPASS.LTC128B.128 [R161+0x900], [R28.64], !P1 ;  /* 0x009000001ca17fae */ /* 0x0007e2000c901d4e */
[----:B------:R-:W-:-:S02]  /*2a30*/  ISETP.LT.OR P1, PT, R48, 0x21, P3 ;  /* 0x000000213000780c */ /* 0x000fc40001f21670 */
[C---:B------:R-:W-:Y:S01]  /*2a40*/  ISETP.LT.OR P3, PT, R48.reuse, 0x31, P3 ;  /* 0x000000313000780c */ /* 0x040fe20001f61670 */
[C---:B------:R-:W-:Y:S04]  /*2a50*/  HMMA.16816.F32 R88, R16.reuse, R56, RZ ;  /* 0x000000381058723c */ /* 0x040fe800000018ff */
[----:B------:R2:W-:Y:S01]  /*2a60*/  LDGSTS.E.BYPASS.LTC128B.128 [R161+0x2900], [R22.64], !P0 ;  /* 0x0290000016a17fae */ /* 0x0005e2000c101d4e */
[C---:B------:R-:W-:Y:S02]  /*2a70*/  ISETP.LT.OR P0, PT, R48.reuse, 0x21, P2 ;  /* 0x000000213000780c */ /* 0x040fe40001701670 */
[----:B------:R-:W-:Y:S01]  /*2a80*/  ISETP.LT.OR P2, PT, R48, 0x31, P2 ;  /* 0x000000313000780c */ /* 0x000fe20001741670 */
[----:B------:R-:W-:Y:S02]  /*2a90*/  HMMA.16816.F32 R80, R16, R58, RZ ;  /* 0x0000003a1050723c */ /* 0x000fe400000018ff */
[----:B------:R5:W-:Y:S01]  /*2aa0*/  LDGSTS.E.BYPASS.LTC128B.128 [R161+0x1100], [R26.64], !P1 ;  /* 0x011000001aa17fae */ /* 0x000be2000c901d4e */
[----:B------:R-:W-:-:S02]  /*2ab0*/  LOP3.LUT P1, RZ, R49, 0x4, RZ, 0xc0, !PT ;  /* 0x0000000431ff7812 */ /* 0x000fc4000782c0ff */
[----:B----4-:R-:W-:Y:S02]  /*2ac0*/  IADD3 R3, R247, 0x800, RZ ;  /* 0x00000800f7037810 */ /* 0x010fe40007ffe0ff */
[----:B------:R-:W-:Y:S01]  /*2ad0*/  SEL R0, R0, 0xffffffc0, !P1 ;  /* 0xffffffc000007807 */ /* 0x000fe20004800000 */
[C---:B-1----:R-:W-:Y:S02]  /*2ae0*/  HMMA.16816.F32 R16, R12.reuse, R44, R76 ;  /* 0x0000002c0c10723c */ /* 0x042fe4000000184c */
[----:B------:R1:W-:Y:S01]  /*2af0*/  LDGSTS.E.BYPASS.LTC128B.128 [R161+0x3100], [R20.64], !P0 ;  /* 0x0310000014a17fae */ /* 0x0003e2000c101d4e */
[----:B------:R-:W-:Y:S01]  /*2b00*/  PLOP3.LUT P0, PT, PT, PT, UP0, 0x80, 0x0 ;  /* 0x000000000000781c */ /* 0x000fe20003f0f008 */
[----:B------:R-:W-:Y:S02]  /*2b10*/  IMAD.IADD R242, R236, 0x1, R0 ;  /* 0x00000001ecf27824 */ /* 0x000fe400078e0200 */
[----:B------:R4:W-:Y:S01]  /*2b20*/  LDGSTS.E.BYPASS.LTC128B.128 [R161+0x1900], [R32.64], !P3 ;  /* 0x0190000020a17fae */ /* 0x0009e2000d901d4e */
[----:B------:R-:W-:Y:S01]  /*2b30*/  IMAD.IADD R241, R0, 0x1, R247 ;  /* 0x0000000100f17824 */ /* 0x000fe200078e02f7 */
[----:B---3--:R-:W-:Y:S01]  /*2b40*/  HMMA.16816.F32 R28, R12, R52, R64 ;  /* 0x000000340c1c723c */ /* 0x008fe20000001840 */
[----:B------:R-:W-:Y:S01]  /*2b50*/  LOP3.LUT R0, R156, R157, RZ, 0xfc, !PT ;  /* 0x0000009d9c007212 */ /* 0x000fe200078efcff */
[----:B------:R3:W-:Y:S01]  /*2b60*/  LDGSTS.E.BYPASS.LTC128B.128 [R161+0x3900], [R6.64], !P2 ;  /* 0x0390000006a17fae */ /* 0x0007e2000d101d4e */
[----:B------:R-:W-:-:S03]  /*2b70*/  ISETP.GT.AND P3, PT, R167, 0x3f, PT ;  /* 0x0000003fa700780c */ /* 0x000fc60003f64270 */
[----:B------:R-:W-:Y:S02]  /*2b80*/  LDSM.16.M88.4 R64, [R242+0x4100] ;  /* 0x00410000f240783b */ /* 0x000fe40000000200 */
[C---:B------:R-:W-:Y:S02]  /*2b90*/  HMMA.16816.F32 R76, R12.reuse, R40, R84 ;  /* 0x000000280c4c723c */ /* 0x040fe40000001854 */
[----:B------:R-:W-:Y:S04]  /*2ba0*/  LDSM.16.M88.4 R60, [R242+0x4900] ;  /* 0x00490000f23c783b */ /* 0x000fe80000000200 */
[----:B------:R-:W-:Y:S02]  /*2bb0*/  LDSM.16.M88.4 R56, [R242+0x5100] ;  /* 0x00510000f238783b */ /* 0x000fe40000000200 */
[C---:B--2---:R-:W-:Y:S02]  /*2bc0*/  HMMA.16816.F32 R84, R12.reuse, R36, R92 ;  /* 0x000000240c54723c */ /* 0x044fe4000000185c */
[----:B------:R-:W-:Y:S04]  /*2bd0*/  LDSM.16.M88.4 R48, [R242+0x5900] ;  /* 0x00590000f230783b */ /* 0x000fe80000000200 */
[----:B-1----:R-:W1:Y:S02]  /*2be0*/  LDSM.16.M88.4 R20, [R244+0xa100] ;  /* 0x00a10000f414783b */ /* 0x002e640000000200 */
[C---:B------:R-:W-:Y:S02]  /*2bf0*/  HMMA.16816.F32 R92, R12.reuse, R54, R104 ;  /* 0x000000360c5c723c */ /* 0x040fe40000001868 */
[----:B----4-:R-:W-:Y:S04]  /*2c00*/  LDSM.16.M88.4 R32, [R241] ;  /* 0x00000000f120783b */ /* 0x010fe80000000200 */
[----:B-----5:R-:W-:Y:S02]  /*2c10*/  LDSM.16.M88.4 R24, [R241+0x1000] ;  /* 0x00100000f118783b */ /* 0x020fe40000000200 */
[C---:B------:R-:W-:Y:S02]  /*2c20*/  HMMA.16816.F32 R120, R12.reuse, R46, R120 ;  /* 0x0000002e0c78723c */ /* 0x040fe40000001878 */
[----:B------:R-:W0:Y:S04]  /*2c30*/  LDGDEPBAR ;  /* 0x00000000000079af */ /* 0x000e280000000000 */
[----:B------:R2:W-:Y:S02]  /*2c40*/  STL [R1+0x8], R3 ;  /* 0x0000080301007387 */ /* 0x0005e40000100800 */
[C---:B------:R-:W-:Y:S08]  /*2c50*/  HMMA.16816.F32 R124, R12.reuse, R42, R124 ;  /* 0x0000002a0c7c723c */ /* 0x040ff0000000187c */
[----:B------:R-:W-:Y:S01]  /*2c60*/  HMMA.16816.F32 R128, R12, R38, R128 ;  /* 0x000000260c80723c */ /* 0x000fe20000001880 */
[----:B------:R-:W4:Y:S07]  /*2c70*/  LDSM.16.M88.4 R12, [R244+0x8100] ;  /* 0x00810000f40c783b */ /* 0x000f2e0000000200 */
[----:B------:R-:W-:Y:S01]  /*2c80*/  HMMA.16816.F32 R140, R8, R40, R88 ;  /* 0x00000028088c723c */ /* 0x000fe20000001858 */
[----:B--2---:R-:W-:-:S07]  /*2c90*/  IADD3 R3, R247, 0x1800, RZ ;  /* 0x00001800f7037810 */ /* 0x004fce0007ffe0ff */
[C---:B------:R-:W-:Y:S08]  /*2ca0*/  HMMA.16816.F32 R132, R8.reuse, R52, R132 ;  /* 0x000000340884723c */ /* 0x040ff00000001884 */
[C---:B------:R-:W-:Y:S08]  /*2cb0*/  HMMA.16816.F32 R88, R8.reuse, R54, R108 ;  /* 0x000000360858723c */ /* 0x040ff0000000186c */
[C---:B------:R-:W-:Y:S08]  /*2cc0*/  HMMA.16816.F32 R136, R8.reuse, R44, R100 ;  /* 0x0000002c0888723c */ /* 0x040ff00000001864 */
[C---:B------:R-:W-:Y:S08]  /*2cd0*/  HMMA.16816.F32 R144, R8.reuse, R36, R72 ;  /* 0x000000240890723c */ /* 0x040ff00000001848 */
[C---:B------:R-:W-:Y:S08]  /*2ce0*/  HMMA.16816.F32 R108, R8.reuse, R46, R96 ;  /* 0x0000002e086c723c */ /* 0x040ff00000001860 */
[C---:B------:R-:W-:Y:S01]  /*2cf0*/  HMMA.16816.F32 R112, R8.reuse, R42, R80 ;  /* 0x0000002a0870723c */ /* 0x040fe20000001850 */
[----:B------:R-:W-:Y:S07]  /*2d00*/  LDSM.16.M88.4 R40, [R241+0x1800] ;  /* 0x00180000f128783b */ /* 0x000fee0000000200 */
[----:B------:R-:W-:Y:S01]  /*2d10*/  HMMA.16816.F32 R104, R8, R38, R68 ;  /* 0x000000260868723c */ /* 0x000fe20000001844 */
[----:B------:R-:W2:Y:S07]  /*2d20*/  LDSM.16.M88.4 R8, [R246+0xa100] ;  /* 0x00a10000f608783b */ /* 0x000eae0000000200 */
[C---:B-1----:R-:W-:Y:S01]  /*2d30*/  HMMA.16816.F32 R100, R20.reuse, R64, R28 ;  /* 0x000000401464723c */ /* 0x042fe2000000181c */
[----:B------:R-:W1:Y:S07]  /*2d40*/  LDSM.16.M88.4 R28, [R241+0x800] ;  /* 0x00080000f11c783b */ /* 0x000e6e0000000200 */
[C---:B------:R-:W-:Y:S01]  /*2d50*/  HMMA.16816.F32 R116, R20.reuse, R60, R16 ;  /* 0x0000003c1474723c */ /* 0x040fe20000001810 */
[----:B------:R-:W5:Y:S07]  /*2d60*/  LDSM.16.M88.4 R16, [R246+0x8100] ;  /* 0x00810000f610783b */ /* 0x000f6e0000000200 */
[C---:B------:R-:W-:Y:S08]  /*2d70*/  HMMA.16816.F32 R96, R20.reuse, R56, R76 ;  /* 0x000000381460723c */ /* 0x040ff0000000184c */
[C---:B------:R-:W-:Y:S08]  /*2d80*/  HMMA.16816.F32 R52, R20.reuse, R48, R84 ;  /* 0x000000301434723c */ /* 0x040ff00000001854 */
[C---:B------:R-:W-:Y:S08]  /*2d90*/  HMMA.16816.F32 R80, R20.reuse, R66, R92 ;  /* 0x000000421450723c */ /* 0x040ff0000000185c */
[C---:B------:R-:W-:Y:S08]  /*2da0*/  HMMA.16816.F32 R72, R20.reuse, R62, R120 ;  /* 0x0000003e1448723c */ /* 0x040ff00000001878 */
[C---:B------:R-:W-:Y:S08]  /*2db0*/  HMMA.16816.F32 R68, R20.reuse, R58, R124 ;  /* 0x0000003a1444723c */ /* 0x040ff0000000187c */
        /* <DEDUP_REMOVED lines=8> */
[----:B------:R-:W-:Y:S01]  /*2e40*/  HMMA.16816.F32 R48, R12, R50, R104 ;  /* 0x000000320c30723c */ /* 0x000fe20000001868 */
[----:B------:R-:W-:Y:S07]  /*2e50*/  LDSM.16.M88.4 R12, [R243+0xe100] ;  /* 0x00e10000f30c783b */ /* 0x000fee0000000200 */
[C---:B--2---:R-:W-:Y:S08]  /*2e60*/  HMMA.16816.F32 R88, R8.reuse, R32, R100 ;  /* 0x000000200858723c */ /* 0x044ff00000001864 */
[C---:B------:R-:W-:Y:S08]  /*2e70*/  HMMA.16816.F32 R104, R8.reuse, R34, R80 ;  /* 0x000000220868723c */ /* 0x040ff00000001850 */
[C---:B-1----:R-:W-:Y:S08]  /*2e80*/  HMMA.16816.F32 R124, R8.reuse, R28, R116 ;  /* 0x0000001c087c723c */ /* 0x042ff00000001874 */
[C---:B------:R-:W-:Y:S08]  /*2e90*/  HMMA.16816.F32 R136, R8.reuse, R26, R68 ;  /* 0x0000001a0888723c */ /* 0x040ff00000001844 */
[----:B------:R-:W-:Y:S01]  /*2ea0*/  HMMA.16816.F32 R128, R8, R42, R44 ;  /* 0x0000002a0880723c */ /* 0x000fe2000000182c */
[----:B------:R-:W1:Y:S07]  /*2eb0*/  LDSM.16.M88.4 R44, [R236+0x6900] ;  /* 0x00690000ec2c783b */ /* 0x000e6e0000000200 */
[C---:B-----5:R-:W-:Y:S08]  /*2ec0*/  HMMA.16816.F32 R84, R16.reuse, R32, R84 ;  /* 0x000000201054723c */ /* 0x060ff00000001854 */
[C---:B------:R-:W-:Y:S01]  /*2ed0*/  HMMA.16816.F32 R68, R16.reuse, R34, R76 ;  /* 0x000000221044723c */ /* 0x040fe2000000184c */
[----:B------:R-:W-:Y:S07]  /*2ee0*/  LDSM.16.M88.4 R32, [R247+0x2000] ;  /* 0x00200000f720783b */ /* 0x000fee0000000200 */
[C---:B------:R-:W-:Y:S08]  /*2ef0*/  HMMA.16816.F32 R120, R16.reuse, R28, R64 ;  /* 0x0000001c1078723c */ /* 0x040ff00000001840 */
[C---:B------:R-:W-:Y:S08]  /*2f00*/  HMMA.16816.F32 R116, R16.reuse, R30, R60 ;  /* 0x0000001e1074723c */ /* 0x040ff0000000183c */
[C---:B------:R-:W-:Y:S01]  /*2f10*/  HMMA.16816.F32 R112, R16.reuse, R24, R36 ;  /* 0x000000181070723c */ /* 0x040fe20000001824 */
[----:B------:R-:W-:Y:S07]  /*2f20*/  LDSM.16.M88.4 R36, [R236+0x7100] ;  /* 0x00710000ec24783b */ /* 0x000fee0000000200 */
[C---:B------:R-:W-:Y:S01]  /*2f30*/  HMMA.16816.F32 R92, R16.reuse, R26, R56 ;  /* 0x0000001a105c723c */ /* 0x040fe20000001838 */
[----:B------:R-:W-:Y:S07]  /*2f40*/  LDSM.16.M88.4 R56, [R247+0x3800] ;  /* 0x00380000f738783b */ /* 0x000fee0000000200 */
[C---:B------:R-:W-:Y:S01]  /*2f50*/  HMMA.16816.F32 R100, R16.reuse, R40, R20 ;  /* 0x000000281064723c */ /* 0x040fe20000001814 */
[----:B------:R-:W-:Y:S07]  /*2f60*/  LDSM.16.M88.4 R20, [R236+0x7900] ;  /* 0x00790000ec14783b */ /* 0x000fee0000000200 */
[----:B------:R-:W-:Y:S01]  /*2f70*/  HMMA.16816.F32 R80, R16, R42, R48 ;  /* 0x0000002a1050723c */ /* 0x000fe20000001830 */
[----:B------:R-:W2:Y:S04]  /*2f80*/  LDSM.16.M88.4 R16, [R243+0xc100] ;  /* 0x00c10000f310783b */ /* 0x000ea80000000200 */
[----:B------:R-:W-:Y:S03]  /*2f90*/  LDSM.16.M88.4 R48, [R247+0x3000] ;  /* 0x00300000f730783b */ /* 0x000fe60000000200 */
[C---:B------:R-:W-:Y:S01]  /*2fa0*/  HMMA.16816.F32 R108, R8.reuse, R30, R72 ;  /* 0x0000001e086c723c */ /* 0x040fe20000001848 */
[----:B------:R-:W-:Y:S07]  /*2fb0*/  LDSM.16.M88.4 R28, [R247+0x2800] ;  /* 0x00280000f71c783b */ /* 0x000fee0000000200 */
[C---:B------:R-:W-:Y:S01]  /*2fc0*/  HMMA.16816.F32 R132, R8.reuse, R40, R52 ;  /* 0x000000280884723c */ /* 0x040fe20000001834 */
[----:B------:R-:W4:Y:S07]  /*2fd0*/  LDSM.16.M88.4 R52, [R236+0x6100] ;  /* 0x00610000ec34783b */ /* 0x000f2e0000000200 */
[----:B------:R-:W-:Y:S01]  /*2fe0*/  HMMA.16816.F32 R96, R8, R24, R96 ;  /* 0x000000180860723c */ /* 0x000fe20000001860 */
[----:B------:R-:W5:Y:S04]  /*2ff0*/  LDSM.16.M88.4 R24, [R245+0xc100] ;  /* 0x00c10000f518783b */ /* 0x000f680000000200 */
[----:B------:R-:W3:Y:S03]  /*3000*/  LDSM.16.M88.4 R8, [R245+0xe100] ;  /* 0x00e10000f508783b */ /* 0x000ee60000000200 */
[C---:B-1----:R-:W-:Y:S08]  /*3010*/  HMMA.16816.F32 R64, R12.reuse, R44, R124 ;  /* 0x0000002c0c40723c */ /* 0x042ff0000000187c */
[----:B------:R-:W-:Y:S08]  /*3020*/  HMMA.16816.F32 R60, R12, R46, R108 ;  /* 0x0000002e0c3c723c */ /* 0x000ff0000000186c */
[C---:B--2---:R-:W-:Y:S08]  /*3030*/  HMMA.16816.F32 R40, R16.reuse, R44, R120 ;  /* 0x0000002c1028723c */ /* 0x044ff00000001878 */
[----:B------:R-:W-:Y:S08]  /*3040*/  HMMA.16816.F32 R44, R16, R46, R116 ;  /* 0x0000002e102c723c */ /* 0x000ff00000001874 */
[C---:B----4-:R-:W-:Y:S08]  /*3050*/  HMMA.16816.F32 R76, R12.reuse, R52, R88 ;  /* 0x000000340c4c723c */ /* 0x050ff00000001858 */
[----:B------:R-:W-:Y:S08]  /*3060*/  HMMA.16816.F32 R72, R12, R54, R104 ;  /* 0x000000360c48723c */ /* 0x000ff00000001868 */
[C---:B------:R-:W-:Y:S08]  /*3070*/  HMMA.16816.F32 R84, R16.reuse, R52, R84 ;  /* 0x000000341054723c */ /* 0x040ff00000001854 */
[----:B------:R-:W-:Y:S01]  /*3080*/  HMMA.16816.F32 R68, R16, R54, R68 ;  /* 0x000000361044723c */ /* 0x000fe20000001844 */
[----:B------:R-:W-:Y:S07]  /*3090*/  LDSM.16.M88.4 R52, [R242+0x6100] ;  /* 0x00610000f234783b */ /* 0x000fee0000000200 */
        /* <DEDUP_REMOVED lines=8> */
[----:B------:R-:W-:Y:S01]  /*3120*/  HMMA.16816.F32 R80, R16, R22, R80 ;  /* 0x000000161050723c */ /* 0x000fe20000001850 */
[----:B------:R-:W1:Y:S04]  /*3130*/  LDSM.16.M88.4 R20, [R244+0xe100] ;  /* 0x00e10000f414783b */ /* 0x000e680000000200 */
[----:B------:R-:W2:Y:S03]  /*3140*/  LDSM.16.M88.4 R16, [R244+0xc100] ;  /* 0x00c10000f410783b */ /* 0x000ea60000000200 */
[C---:B-----5:R-:W-:Y:S01]  /*3150*/  HMMA.16816.F32 R116, R24.reuse, R30, R44 ;  /* 0x0000001e1874723c */ /* 0x060fe2000000182c */
[----:B------:R-:W4:Y:S07]  /*3160*/  LDSM.16.M88.4 R44, [R242+0x6900] ;  /* 0x00690000f22c783b */ /* 0x000f2e0000000200 */
[-C--:B------:R-:W-:Y:S01]  /*3170*/  HMMA.16816.F32 R124, R24, R28.reuse, R40 ;  /* 0x0000001c187c723c */ /* 0x080fe20000001828 */
[----:B------:R-:W5:Y:S07]  /*3180*/  LDSM.16.M88.4 R40, [R242+0x7100] ;  /* 0x00710000f228783b */ /* 0x000f6e0000000200 */
[C---:B---3--:R-:W-:Y:S08]  /*3190*/  HMMA.16816.F32 R148, R8.reuse, R28, R64 ;  /* 0x0000001c0894723c */ /* 0x048ff00000001840 */
[C---:B------:R-:W-:Y:S01]  /*31a0*/  HMMA.16816.F32 R144, R8.reuse, R30, R60 ;  /* 0x0000001e0890723c */ /* 0x040fe2000000183c */
[----:B------:R-:W-:Y:S07]  /*31b0*/  LDSM.16.M88.4 R28, [R241+0x3000] ;  /* 0x00300000f11c783b */ /* 0x000fee0000000200 */
[C---:B------:R-:W-:Y:S08]  /*31c0*/  HMMA.16816.F32 R120, R8.reuse, R32, R76 ;  /* 0x000000200878723c */ /* 0x040ff0000000184c */
[----:B------:R-:W-:Y:S08]  /*31d0*/  HMMA.16816.F32 R152, R8, R34, R72 ;  /* 0x000000220898723c */ /* 0x000ff00000001848 */
[C---:B------:R-:W-:Y:S08]  /*31e0*/  HMMA.16816.F32 R64, R24.reuse, R32, R84 ;  /* 0x000000201840723c */ /* 0x040ff00000001854 */
[----:B------:R-:W-:Y:S01]  /*31f0*/  HMMA.16816.F32 R60, R24, R34, R68 ;  /* 0x00000022183c723c */ /* 0x000fe20000001844 */
[----:B------:R-:W-:Y:S07]  /*3200*/  LDSM.16.M88.4 R32, [R241+0x2800] ;  /* 0x00280000f120783b */ /* 0x000fee0000000200 */
[C---:B------:R-:W-:Y:S08]  /*3210*/  HMMA.16816.F32 R140, R8.reuse, R48, R96 ;  /* 0x00000030088c723c */ /* 0x040ff00000001860 */
[C---:B------:R-:W-:Y:S08]  /*3220*/  HMMA.16816.F32 R136, R8.reuse, R50, R108 ;  /* 0x000000320888723c */ /* 0x040ff0000000186c */
[C---:B------:R-:W-:Y:S08]  /*3230*/  HMMA.16816.F32 R132, R8.reuse, R56, R104 ;  /* 0x000000380884723c */ /* 0x040ff00000001868 */
[----:B------:R-:W-:Y:S01]  /*3240*/  HMMA.16816.F32 R128, R8, R58, R88 ;  /* 0x0000003a0880723c */ /* 0x000fe20000001858 */
[----:B------:R-:W3:Y:S07]  /*3250*/  LDSM.16.M88.4 R8, [R248+0xe100] ;  /* 0x00e10000f808783b */ /* 0x000eee0000000200 */
[C---:B------:R-:W-:Y:S01]  /*3260*/  HMMA.16816.F32 R112, R24.reuse, R48, R12 ;  /* 0x000000301870723c */ /* 0x040fe2000000180c */
[----:B------:R-:W2:Y:S07]  /*3270*/  LDSM.16.M88.4 R12, [R246+0xc100] ;  /* 0x00c10000f60c783b */ /* 0x000eae0000000200 */
[C---:B------:R-:W-:Y:S01]  /*3280*/  HMMA.16816.F32 R108, R24.reuse, R50, R92 ;  /* 0x00000032186c723c */ /* 0x040fe2000000185c */
[----:B------:R-:W3:Y:S07]  /*3290*/  LDSM.16.M88.4 R48, [R241+0x2000] ;  /* 0x00200000f130783b */ /* 0x000eee0000000200 */
[C---:B------:R-:W-:Y:S08]  /*32a0*/  HMMA.16816.F32 R76, R24.reuse, R56, R100 ;  /* 0x00000038184c723c */ /* 0x040ff00000001864 */
[----:B------:R-:W-:Y:S01]  /*32b0*/  HMMA.16816.F32 R72, R24, R58, R80 ;  /* 0x0000003a1848723c */ /* 0x000fe20000001850 */
[----:B------:R-:W3:Y:S01]  /*32c0*/  LDSM.16.M88.4 R24, [R241+0x3800] ;  /* 0x00380000f118783b */ /* 0x000ee20000000200 */
[----:B------:R-:W-:-:S06]  /*32d0*/  DEPBAR.LE SB0, 0x0 ;  /* 0x000080000000791a */ /* 0x000fcc0000000000 */
[C---:B-1----:R-:W-:Y:S08]  /*32e0*/  HMMA.16816.F32 R104, R20.reuse, R52, R120 ;  /* 0x000000341468723c */ /* 0x042ff00000001878 */
[----:B------:R-:W-:Y:S08]  /*32f0*/  HMMA.16816.F32 R100, R20, R54, R152 ;  /* 0x000000361464723c */ /* 0x000ff00000001898 */
[C---:B--2---:R-:W-:Y:S08]  /*3300*/  HMMA.16816.F32 R64, R16.reuse, R52, R64 ;  /* 0x000000341040723c */ /* 0x044ff00000001840 */
[----:B------:R-:W-:Y:S08]  /*3310*/  HMMA.16816.F32 R60, R16, R54, R60 ;  /* 0x00000036103c723c */ /* 0x000ff0000000183c */
[C---:B----4-:R-:W-:Y:S08]  /*3320*/  HMMA.16816.F32 R96, R20.reuse, R44, R148 ;  /* 0x0000002c1460723c */ /* 0x050ff00000001894 */
[----:B------:R-:W-:Y:S08]  /*3330*/  HMMA.16816.F32 R92, R20, R46, R144 ;  /* 0x0000002e145c723c */ /* 0x000ff00000001890 */
[C---:B------:R-:W-:Y:S08]  /*3340*/  HMMA.16816.F32 R56, R16.reuse, R44, R124 ;  /* 0x0000002c1038723c */ /* 0x040ff0000000187c */
[----:B------:R-:W-:Y:S08]  /*3350*/  HMMA.16816.F32 R52, R16, R46, R116 ;  /* 0x0000002e1034723c */ /* 0x000ff00000001874 */
[C---:B-----5:R-:W-:Y:S08]  /*3360*/  HMMA.16816.F32 R88, R20.reuse, R40, R140 ;  /* 0x000000281458723c */ /* 0x060ff0000000188c */
[C---:B------:R-:W-:Y:S08]  /*3370*/  HMMA.16816.F32 R84, R20.reuse, R42, R136 ;  /* 0x0000002a1454723c */ /* 0x040ff00000001888 */
[C---:B------:R-:W-:Y:S08]  /*3380*/  HMMA.16816.F32 R80, R20.reuse, R36, R132 ;  /* 0x000000241450723c */ /* 0x040ff00000001884 */
[----:B------:R-:W-:Y:S08]  /*3390*/  HMMA.16816.F32 R68, R20, R38, R128 ;  /* 0x000000261444723c */ /* 0x000ff00000001880 */
[C---:B------:R-:W-:Y:S08]  /*33a0*/  HMMA.16816.F32 R44, R16.reuse, R40, R112 ;  /* 0x00000028102c723c */ /* 0x040ff00000001870 */
[C---:B------:R-:W-:Y:S08]  /*33b0*/  HMMA.16816.F32 R40, R16.reuse, R42, R108 ;  /* 0x0000002a1028723c */ /* 0x040ff0000000186c */
[C---:B------:R-:W-:Y:S08]  /*33c0*/  HMMA.16816.F32 R20, R16.reuse, R36, R76 ;  /* 0x000000241014723c */ /* 0x040ff0000000184c */
[----:B------:R-:W-:Y:S08]  /*33d0*/  HMMA.16816.F32 R16, R16, R38, R72 ;  /* 0x000000261010723c */ /* 0x000ff00000001848 */
[C---:B---3--:R-:W-:Y:S08]  /*33e0*/  HMMA.16816.F32 R96, R8.reuse, R32, R96 ;  /* 0x000000200860723c */ /* 0x048ff00000001860 */
[C---:B------:R-:W-:Y:S08]  /*33f0*/  HMMA.16816.F32 R92, R8.reuse, R34, R92 ;  /* 0x00000022085c723c */ /* 0x040ff0000000185c */
        /* <DEDUP_REMOVED lines=10> */
[----:B------:R-:W-:Y:S01]  /*34a0*/  SHF.R.S32.HI R12, RZ, 0x1f, R163 ;  /* 0x0000001fff0c7819 */ /* 0x000fe200000114a3 */
[C---:B------:R-:W-:Y:S04]  /*34b0*/  HMMA.16816.F32 R104, R8.reuse, R48, R104 ;  /* 0x000000300868723c */ /* 0x040fe80000001868 */
[----:B------:R1:W-:Y:S04]  /*34c0*/  STL [R1+0x8c], R12 ;  /* 0x00008c0c01007387 */ /* 0x0003e80000100800 */
[----:B------:R1:W-:Y:S01]  /*34d0*/  STL [R1+0x4], R5 ;  /* 0x0000040501007387 */ /* 0x0003e20000100800 */
[C---:B------:R-:W-:Y:S03]  /*34e0*/  HMMA.16816.F32 R100, R8.reuse, R50, R100 ;  /* 0x000000320864723c */ /* 0x040fe60000001864 */
[----:B------:R1:W-:Y:S05]  /*34f0*/  STL [R1], R3 ;  /* 0x0000000301007387 */ /* 0x0003ea0000100800 */
[C---:B------:R-:W-:Y:S08]  /*3500*/  HMMA.16816.F32 R80, R8.reuse, R24, R80 ;  /* 0x000000180850723c */ /* 0x040ff00000001850 */
[----:B------:R-:W-:Y:S01]  /*3510*/  HMMA.16816.F32 R68, R8, R26, R68 ;  /* 0x0000001a0844723c */ /* 0x000fe20000001844 */
[----:B------:R-:W-:Y:S06]  /*3520*/  BAR.SYNC.DEFER_BLOCKING 0x0 ;  /* 0x0000000000007b1d */ /* 0x000fec0000010000 */
[----:B------:R-:W-:Y:S05]  /*3530*/  @!P0 BRA `(.L_x_1791) ;  /* 0x0000048000008947 */ /* 0x000fea0003800000 */
[----:B------:R-:W-:Y:S01]  /*3540*/  ULEA UR4, UR6, UR11, 0x6 ;  /* 0x0000000b06047291 */ /* 0x000fe2000f8e303f */
[----:B------:R-:W-:-:S05]  /*3550*/  IMAD.MOV.U32 R9, RZ, RZ, RZ ;  /* 0x000000ffff097224 */ /* 0x000fca00078e00ff */
[----:B-1----:R-:W-:-:S05]  /*3560*/  IMAD.U32 R3, RZ, RZ, UR4 ;  /* 0x00000004ff037e24 */ /* 0x002fca000f8e00ff */
        /* <DEDUP_REMOVED lines=14> */
[----:B------:R-:W-:-:S04]  /*3650*/  IADD3 R13, -R25, 0x10, RZ ;  /* 0x00000010190d7810 */ /* 0x000fc80007ffe1ff */
        /* <DEDUP_REMOVED lines=16> */
[----:B------:R-:W1:Y:S01]  /*3760*/  SHFL.IDX PT, R7, R5, RZ, 0x181f ;  /* 0x00181fff05077589 */ /* 0x000e6200000e0000 */
[----:B------:R-:W-:-:S03]  /*3770*/  SHF.L.U64.HI R6, R164, 0x1, R166 ;  /* 0x00000001a4067819 */ /* 0x000fc600000102a6 */
[----:B------:R-:W2:Y:S04]  /*3780*/  SHFL.IDX PT, R9, R3, RZ, 0x181f ;  /* 0x00181fff03097589 */ /* 0x000ea800000e0000 */
[----:B------:R-:W3:Y:S04]  /*3790*/  SHFL.IDX PT, R8, R5, 0x1, 0x181f ;  /* 0x00381f0005087f89 */ /* 0x000ee800000e0000 */
[----:B------:R-:W-:Y:S04]  /*37a0*/  SHFL.IDX PT, R11, R5, 0x2, 0x181f ;  /* 0x00581f00050b7f89 */ /* 0x000fe800000e0000 */
[----:B------:R-:W4:Y:S04]  /*37b0*/  SHFL.IDX PT, R10, R3, 0x1, 0x181f ;  /* 0x00381f00030a7f89 */ /* 0x000f2800000e0000 */
[----:B------:R5:W5:Y:S04]  /*37c0*/  SHFL.IDX PT, R22, R5, 0x3, 0x181f ;  /* 0x00781f0005167f89 */ /* 0x000b6800000e0000 */
[----:B------:R-:W5:Y:S01]  /*37d0*/  SHFL.IDX PT, R24, R3, 0x2, 0x181f ;  /* 0x00581f0003187f89 */ /* 0x000f6200000e0000 */
[----:B-1----:R-:W-:-:S03]  /*37e0*/  IADD3 R20, P0, R7, R26, RZ ;  /* 0x0000001a07147210 */ /* 0x002fc60007f1e0ff */
[----:B------:R1:W1:Y:S02]  /*37f0*/  SHFL.IDX PT, R23, R3, 0x3, 0x181f ;  /* 0x00781f0003177f89 */ /* 0x00026400000e0000 */
[----:B--2---:R-:W-:Y:S01]  /*3800*/  IMAD.X R21, R9, 0x1, R6, P0 ;  /* 0x0000000109157824 */ /* 0x004fe200000e0606 */
[----:B---3--:R-:W-:-:S04]  /*3810*/  IADD3 R16, P1, R8, R26, RZ ;  /* 0x0000001a08107210 */ /* 0x008fc80007f3e0ff */
[----:B------:R2:W-:Y:S01]  /*3820*/  LDGSTS.E.BYPASS.LTC128B.128 [R161+0x4100], [R20.64], !P6 ;  /* 0x0410000014a17fae */ /* 0x0005e2000f101d4e */
[----:B----4-:R-:W-:Y:S01]  /*3830*/  IMAD.X R17, R10, 0x1, R6, P1 ;  /* 0x000000010a117824 */ /* 0x010fe200008e0606 */
[C---:B-----5:R-:W-:Y:S01]  /*3840*/  SHF.L.U64.HI R5, R163.reuse, 0x1, R12 ;  /* 0x00000001a3057819 */ /* 0x060fe2000001020c */
[----:B-1----:R-:W-:-:S05]  /*3850*/  IMAD.SHL.U32 R3, R163, 0x2, RZ ;  /* 0x00000002a3037824 */ /* 0x002fca00078e00ff */
[-C--:B------:R-:W-:Y:S02]  /*3860*/  IADD3 R18, P2, R7, R3.reuse, RZ ;  /* 0x0000000307127210 */ /* 0x080fe40007f5e0ff */
[-C--:B------:R-:W-:Y:S02]  /*3870*/  IADD3 R14, P0, R8, R3.reuse, RZ ;  /* 0x00000003080e7210 */ /* 0x080fe40007f1e0ff */
[----:B------:R-:W-:Y:S01]  /*3880*/  LOP3.LUT R7, R27, 0xf, RZ, 0xc0, !PT ;  /* 0x0000000f1b077812 */ /* 0x000fe200078ec0ff */
[--C-:B------:R-:W-:Y:S01]  /*3890*/  IMAD.X R19, R9, 0x1, R5.reuse, P2 ;  /* 0x0000000109137824 */ /* 0x100fe200010e0605 */
[----:B------:R-:W-:Y:S01]  /*38a0*/  IADD3 R12, P2, R11, R26, RZ ;  /* 0x0000001a0b0c7210 */ /* 0x000fe20007f5e0ff */
[----:B------:R-:W-:Y:S01]  /*38b0*/  IMAD.X R15, R10, 0x1, R5, P0 ;  /* 0x000000010a0f7824 */ /* 0x000fe200000e0605 */
[----:B------:R-:W-:Y:S02]  /*38c0*/  IADD3 R8, P1, P0, R13, R22, R26 ;  /* 0x000000160d087210 */ /* 0x000fe4000783e01a */
[----:B------:R2:W-:Y:S01]  /*38d0*/  LDGSTS.E.BYPASS.LTC128B.128 [R161+0x6100], [R18.64], !P5 ;  /* 0x0610000012a17fae */ /* 0x0005e2000e901d4e */
[----:B------:R-:W-:Y:S01]  /*38e0*/  IMAD.X R13, R24, 0x1, R6, P2 ;  /* 0x00000001180d7824 */ /* 0x000fe200010e0606 */
[----:B------:R-:W-:-:S02]  /*38f0*/  IADD3 R10, P2, R11, R3, RZ ;  /* 0x000000030b0a7210 */ /* 0x000fc40007f5e0ff */
[-C--:B------:R-:W-:Y:S01]  /*3900*/  IADD3.X R9, RZ, R23.reuse, R6, P1, P0 ;  /* 0x00000017ff097210 */ /* 0x080fe20000fe0406 */
[----:B------:R2:W-:Y:S01]  /*3910*/  LDGSTS.E.BYPASS.LTC128B.128 [R161+0x4900], [R16.64], !P6 ;  /* 0x0490000010a17fae */ /* 0x0005e2000f101d4e */
[----:B------:R-:W-:Y:S01]  /*3920*/  IADD3 R6, P1, P0, R7, R22, R3 ;  /* 0x0000001607067210 */ /* 0x000fe2000783e003 */
[--C-:B------:R-:W-:Y:S01]  /*3930*/  IMAD.X R11, R24, 0x1, R5.reuse, P2 ;  /* 0x00000001180b7824 */ /* 0x100fe200010e0605 */
[----:B------:R-:W-:Y:S01]  /*3940*/  ISETP.NE.U32.AND P2, PT, R25, RZ, PT ;  /* 0x000000ff1900720c */ /* 0x000fe20003f45070 */
[----:B------:R2:W-:Y:S01]  /*3950*/  LDGSTS.E.BYPASS.LTC128B.128 [R161+0x6900], [R14.64], !P5 ;  /* 0x069000000ea17fae */ /* 0x0005e2000e901d4e */
[----:B------:R-:W-:Y:S02]  /*3960*/  IADD3.X R7, RZ, R23, R5, P1, P0 ;  /* 0x00000017ff077210 */ /* 0x000fe40000fe0405 */
[----:B------:R-:W-:Y:S01]  /*3970*/  ISETP.NE.U32.AND P0, PT, R162, RZ, PT ;  /* 0x000000ffa200720c */ /* 0x000fe20003f05070 */
[----:B------:R2:W-:Y:S04]  /*3980*/  LDGSTS.E.BYPASS.LTC128B.128 [R161+0x5100], [R12.64], !P6 ;  /* 0x051000000ca17fae */ /* 0x0005e8000f101d4e */
[----:B------:R2:W-:Y:S04]  /*3990*/  LDGSTS.E.BYPASS.LTC128B.128 [R161+0x7100], [R10.64], !P5 ;  /* 0x071000000aa17fae */ /* 0x0005e8000e901d4e */
[----:B------:R2:W-:Y:S04]  /*39a0*/  LDGSTS.E.BYPASS.LTC128B.128.ZFILL [R161+0x5900], [R8.64], P2 ;  /* 0x0590000008a17fae */ /* 0x0005e80009141d4e */
[----:B------:R2:W-:Y:S02]  /*39b0*/  LDGSTS.E.BYPASS.LTC128B.128.ZFILL [R161+0x7900], [R6.64], P0 ;  /* 0x0790000006a17fae */ /* 0x0005e40008141d4e */
.L_x_1791:
[----:B-1----:R-:W-:Y:S01]  /*39c0*/  FMUL.FTZ R3, R64, c[0x0][0x320] ;  /* 0x0000c80040037a20 */ /* 0x002fe20000410000 */
[----:B--2---:R-:W-:Y:S01]  /*39d0*/  SHF.R.S32.HI R7, RZ, 0x1f, R158 ;  /* 0x0000001fff077819 */ /* 0x004fe2000001149e */
[----:B------:R-:W-:Y:S01]  /*39e0*/  FMUL.FTZ R5, R30, c[0x0][0x320] ;  /* 0x0000c8001e057a20 */ /* 0x000fe20000410000 */
[----:B------:R-:W-:Y:S01]  /*39f0*/  LEA.HI R6, R160, R165, RZ, 0x2 ;  /* 0x000000a5a0067211 */ /* 0x000fe200078f10ff */
[----:B------:R1:W2:Y:S01]  /*3a00*/  MUFU.TANH R12, R3 ;  /* 0x00000003000c7308 */ /* 0x0002a20000002400 */
[----:B------:R-:W-:Y:S01]  /*3a10*/  FMUL.FTZ R8, R31, c[0x0][0x320] ;  /* 0x0000c8001f087a20 */ /* 0x000fe20000410000 */
[----:B------:R-:W-:Y:S01]  /*3a20*/  PLOP3.LUT P1, PT, PT, PT, UP1, 0x80, 0x0 ;  /* 0x000000000000781c */ /* 0x000fe20003f2f018 */
[----:B------:R-:W-:Y:S01]  /*3a30*/  FMUL.FTZ R10, R80, c[0x0][0x320] ;  /* 0x0000c800500a7a20 */ /* 0x000fe20000410000 */
[----:B------:R-:W-:Y:S01]  /*3a40*/  LOP3.LUT R6, R6, 0xfffffffc, RZ, 0xc0, !PT ;  /* 0xfffffffc06067812 */ /* 0x000fe200078ec0ff */
[----:B------:R-:W-:Y:S01]  /*3a50*/  UMOV UR4, 0xffffffc0 ;  /* 0xffffffc000047882 */ /* 0x000fe20000000000 */
[----:B------:R-:W-:Y:S01]  /*3a60*/  PLOP3.LUT P0, PT, PT, PT, UP1, 0x80, 0x0 ;  /* 0x000000000000781c */ /* 0x000fe20003f0f018 */
[----:B------:R-:W-:Y:S01]  /*3a70*/  UIMAD UR4, UR6, UR4, 0x41 ;  /* 0x00000041060474a4 */ /* 0x000fe2000f8e0204 */
[----:B------:R3:W-:Y:S01]  /*3a80*/  MUFU.TANH R39, R5 ;  /* 0x0000000500277308 */ /* 0x0007e20000002400 */
[----:B------:R-:W-:Y:S01]  /*3a90*/  IMAD.IADD R6, R165, 0x1, -R6 ;  /* 0x00000001a5067824 */ /* 0x000fe200078e0a06 */
[----:B------:R-:W-:Y:S01]  /*3aa0*/  STL [R1+0xbc], R251 ;  /* 0x0000bcfb01007387 */ /* 0x000fe20000100800 */
[----:B------:R-:W-:-:S02]  /*3ab0*/  FMUL.FTZ R22, R103, c[0x0][0x320] ;  /* 0x0000c80067167a20 */ /* 0x000fc40000410000 */
[----:B------:R-:W-:Y:S01]  /*3ac0*/  FMUL.FTZ R17, R71, c[0x0][0x320] ;  /* 0x0000c80047117a20 */ /* 0x000fe20000410000 */
[----:B------:R-:W-:Y:S01]  /*3ad0*/  STL [R1+0xb8], R250 ;  /* 0x0000b8fa01007387 */ /* 0x000fe20000100800 */
[----:B------:R-:W-:Y:S01]  /*3ae0*/  IMAD.SHL.U32 R237, R0, 0x2, RZ ;  /* 0x0000000200ed7824 */ /* 0x000fe200078e00ff */
[----:B------:R-:W-:Y:S01]  /*3af0*/  MUFU.TANH R36, R8 ;  /* 0x0000000800247308 */ /* 0x000fe20000002400 */
[----:B-1----:R-:W-:Y:S01]  /*3b00*/  FMUL.FTZ R3, R65, c[0x0][0x320] ;  /* 0x0000c80041037a20 */ /* 0x002fe20000410000 */
[----:B------:R-:W-:Y:S01]  /*3b10*/  STL [R1+0xb4], R249 ;  /* 0x0000b4f901007387 */ /* 0x000fe20000100800 */
[----:B------:R-:W-:Y:S01]  /*3b20*/  IMAD R240, R2, 0x2, R237 ;  /* 0x0000000202f07824 */ /* 0x000fe200078e02ed */
[----:B------:R-:W-:Y:S02]  /*3b30*/  LEA R238, R4, R237, 0x1 ;  /* 0x000000ed04ee7211 */ /* 0x000fe400078e08ff */
[----:B------:R-:W-:Y:S02]  /*3b40*/  STL [R1+0xb0], R248 ;  /* 0x0000b0f801007387 */ /* 0x000fe40000100800 */
[----:B------:R1:W4:Y:S01]  /*3b50*/  MUFU.TANH R13, R3 ;  /* 0x00000003000d7308 */ /* 0x0003220000002400 */
[----:B---3--:R-:W-:Y:S01]  /*3b60*/  LEA.HI R5, R7, R158, RZ, 0x2 ;  /* 0x0000009e07057211 */ /* 0x008fe200078f10ff */
[----:B------:R-:W-:Y:S01]  /*3b70*/  STL [R1+0xac], R247 ;  /* 0x0000acf701007387 */ /* 0x000fe20000100800 */
[----:B------:R-:W-:-:S02]  /*3b80*/  LEA R239, R2, R238, 0x1 ;  /* 0x000000ee02ef7211 */ /* 0x000fc400078e08ff */
[----:B------:R-:W-:Y:S01]  /*3b90*/  LOP3.LUT R5, R5, 0xffffffc, RZ, 0xc0, !PT ;  /* 0x0ffffffc05057812 */ /* 0x000fe200078ec0ff */
[----:B------:R-:W-:Y:S02]  /*3ba0*/  STL [R1+0xa8], R246 ;  /* 0x0000a8f601007387 */ /* 0x000fe40000100800 */
[----:B------:R-:W-:Y:S01]  /*3bb0*/  MUFU.TANH R22, R22 ;  /* 0x0000001600167308 */ /* 0x000fe20000002400 */
[----:B------:R-:W-:Y:S01]  /*3bc0*/  IADD3 R9, -R5, R158, RZ ;  /* 0x0000009e05097210 */ /* 0x000fe20007ffe1ff */
[----:B------:R-:W-:Y:S01]  /*3bd0*/  STL [R1+0xa4], R245 ;  /* 0x0000a4f501007387 */ /* 0x000fe20000100800 */
[----:B------:R-:W-:-:S03]  /*3be0*/  LEA.HI R5, R6, R6, RZ, 0x1 ;  /* 0x0000000606057211 */ /* 0x000fc600078f08ff */
[----:B------:R-:W-:Y:S01]  /*3bf0*/  STL [R1+0xa0], R244 ;  /* 0x0000a0f401007387 */ /* 0x000fe20000100800 */
[----:B-1----:R-:W-:-:S03]  /*3c00*/  FMUL.FTZ R3, R60, c[0x0][0x320] ;  /* 0x0000c8003c037a20 */ /* 0x002fc60000410000 */
[----:B------:R-:W-:Y:S01]  /*3c10*/  STL [R1+0x9c], R243 ;  /* 0x00009cf301007387 */ /* 0x000fe20000100800 */
[----:B------:R1:W3:Y:S03]  /*3c20*/  MUFU.TANH R14, R3 ;  /* 0x00000003000e7308 */ /* 0x0002e60000002400 */
[----:B------:R-:W-:Y:S04]  /*3c30*/  STL [R1+0x98], R242 ;  /* 0x000098f201007387 */ /* 0x000fe80000100800 */
[----:B------:R-:W-:Y:S04]  /*3c40*/  STL [R1+0x94], R241 ;  /* 0x000094f101007387 */ /* 0x000fe80000100800 */
[----:B------:R-:W-:Y:S04]  /*3c50*/  STL [R1+0x90], R236 ;  /* 0x000090ec01007387 */ /* 0x000fe80000100800 */
[----:B------:R-:W-:Y:S01]  /*3c60*/  LDSM.16.MT88.4 R76, [R240+0x100] ;  /* 0x00010000f04c783b */ /* 0x000fe20000004200 */
[----:B-1----:R-:W-:-:S03]  /*3c70*/  FMUL.FTZ R3, R61, c[0x0][0x320] ;  /* 0x0000c8003d037a20 */ /* 0x002fc60000410000 */
[----:B------:R-:W0:Y:S01]  /*3c80*/  LDGDEPBAR ;  /* 0x00000000000079af */ /* 0x000e220000000000 */
        /* <DEDUP_REMOVED lines=76> */
[----:B------:R1:W-:Y:S02]  /*4150*/  MUFU.TANH R41, R3 ;  /* 0x0000000300297308 */ /* 0x0003e40000002400 */
[----:B-1----:R-:W-:-:S06]  /*4160*/  FMUL.FTZ R3, R43, c[0x0][0x320] ;  /* 0x0000c8002b037a20 */ /* 0x002fcc0000410000 */
[----:B------:R1:W-:Y:S08]  /*4170*/  MUFU.TANH R43, R10 ;  /* 0x0000000a002b7308 */ /* 0x0003f00000002400 */
[----:B------:R2:W-:Y:S01]  /*4180*/  MUFU.TANH R40, R3 ;  /* 0x0000000300287308 */ /* 0x0005e20000002400 */
[----:B-1----:R-:W-:-:S07]  /*4190*/  FMUL.FTZ R10, R81, c[0x0][0x320] ;  /* 0x0000c800510a7a20 */ /* 0x002fce0000410000 */
[----:B------:R-:W-:Y:S01]  /*41a0*/  MUFU.TANH R42, R10 ;  /* 0x0000000a002a7308 */ /* 0x000fe20000002400 */
[----:B--2---:R-:W-:-:S07]  /*41b0*/  FMUL.FTZ R3, R84, c[0x0][0x320] ;  /* 0x0000c80054037a20 */ /* 0x004fce0000410000 */
[----:B------:R1:W-:Y:S02]  /*41c0*/  MUFU.TANH R170, R3 ;  /* 0x0000000300aa7308 */ /* 0x0003e40000002400 */
[----:B-1----:R-:W-:-:S06]  /*41d0*/  FMUL.FTZ R3, R85, c[0x0][0x320] ;  /* 0x0000c80055037a20 */ /* 0x002fcc0000410000 */
[----:B------:R1:W-:Y:S02]  /*41e0*/  MUFU.TANH R171, R3 ;  /* 0x0000000300ab7308 */ /* 0x0003e40000002400 */
[----:B-1----:R-:W-:-:S06]  /*41f0*/  FMUL.FTZ R3, R86, c[0x0][0x320] ;  /* 0x0000c80056037a20 */ /* 0x002fcc0000410000 */
[----:B------:R1:W-:Y:S02]  /*4200*/  MUFU.TANH R133, R3 ;  /* 0x0000000300857308 */ /* 0x0003e40000002400 */
[----:B-1----:R-:W-:Y:S02]  /*4210*/  FMUL.FTZ R3, R87, c[0x0][0x320] ;  /* 0x0000c80057037a20 */ /* 0x002fe40000410000 */
[----:B------:R-:W-:Y:S04]  /*4220*/  LDSM.16.MT88.4 R84, [R240+0x2900] ;  /* 0x00290000f054783b */ /* 0x000fe80000004200 */
[----:B------:R1:W-:Y:S02]  /*4230*/  MUFU.TANH R132, R3 ;  /* 0x0000000300847308 */ /* 0x0003e40000002400 */
[----:B-1----:R-:W-:-:S06]  /*4240*/  FMUL.FTZ R3, R63, c[0x0][0x320] ;  /* 0x0000c8003f037a20 */ /* 0x002fcc0000410000 */
[----:B------:R1:W2:Y:S02]  /*4250*/  MUFU.TANH R18, R3 ;  /* 0x0000000300127308 */ /* 0x0002a40000002400 */
[----:B-1----:R-:W-:-:S06]  /*4260*/  FMUL.FTZ R3, R100, c[0x0][0x320] ;  /* 0x0000c80064037a20 */ /* 0x002fcc0000410000 */
[----:B------:R1:W-:Y:S02]  /*4270*/  MUFU.TANH R44, R3 ;  /* 0x00000003002c7308 */ /* 0x0003e40000002400 */
[----:B-1----:R-:W-:-:S05]  /*4280*/  LOP3.LUT R3, R159, 0xffffffe0, RZ, 0xc0, !PT ;  /* 0xffffffe09f037812 */ /* 0x002fca00078ec0ff */
[----:B------:R-:W-:-:S05]  /*4290*/  IMAD.IADD R3, R165, 0x1, -R3 ;  /* 0x00000001a5037824 */ /* 0x000fca00078e0a03 */
[----:B------:R-:W-:-:S04]  /*42a0*/  SHF.R.S32.HI R7, RZ, 0x1f, R3 ;  /* 0x0000001fff077819 */ /* 0x000fc80000011403 */
[----:B------:R-:W-:-:S04]  /*42b0*/  LEA.HI R7, R7, R3, RZ, 0x2 ;  /* 0x0000000307077211 */ /* 0x000fc800078f10ff */
[----:B------:R-:W-:-:S05]  /*42c0*/  LEA.HI.SX32 R8, R7, UR10, 0x1e ;  /* 0x0000000a07087c11 */ /* 0x000fca000f8ff2ff */
[----:B------:R-:W-:Y:S01]  /*42d0*/  IMAD R11, R9, 0x10, R8 ;  /* 0x00000010090b7824 */ /* 0x000fe200078e0208 */
[C---:B------:R-:W-:Y:S01]  /*42e0*/  LOP3.LUT R9, R5.reuse, 0x1ffffffe, RZ, 0xc0, !PT ;  /* 0x1ffffffe05097812 */ /* 0x040fe200078ec0ff */
[----:B------:R-:W-:-:S03]  /*42f0*/  IMAD.SHL.U32 R8, R5, 0x20, RZ ;  /* 0x0000002005087824 */ /* 0x000fc600078e00ff */
[----:B------:R-:W-:Y:S01]  /*4300*/  IADD3 R6, R6, -R9, RZ ;  /* 0x8000000906067210 */ /* 0x000fe20007ffe0ff */
[----:B------:R-:W-:Y:S01]  /*4310*/  FMUL.FTZ R9, R35, c[0x0][0x320] ;  /* 0x0000c80023097a20 */ /* 0x000fe20000410000 */
[----:B------:R-:W-:-:S03]  /*4320*/  LOP3.LUT R5, R8, 0xffffffc0, RZ, 0xc0, !PT ;  /* 0xffffffc008057812 */ /* 0x000fc600078ec0ff */
[----:B------:R1:W-:Y:S02]  /*4330*/  MUFU.TANH R19, R9 ;  /* 0x0000000900137308 */ /* 0x0003e40000002400 */
[----:B------:R-:W-:-:S04]  /*4340*/  IMAD.IADD R5, R5, 0x1, R11 ;  /* 0x0000000105057824 */ /* 0x000fc800078e020b */
[----:B------:R-:W-:Y:S02]  /*4350*/  IMAD R15, R6, 0x8, R5 ;  /* 0x00000008060f7824 */ /* 0x000fe400078e0205 */
[----:B------:R-:W-:Y:S02]  /*4360*/  FMUL.FTZ R5, R82, c[0x0][0x320] ;  /* 0x0000c80052057a20 */ /* 0x000fe40000410000 */
[----:B------:R-:W-:Y:S01]  /*4370*/  @P1 IMAD.HI.U32 R8, R15, c[0x0][0x2c8], RZ ;  /* 0x0000b2000f081a27 */ /* 0x000fe200078e00ff */
[----:B------:R-:W-:Y:S01]  /*4380*/  MOV R6, R15 ;  /* 0x0000000f00067202 */ /* 0x000fe20000000f00 */
[----:B------:R2:W-:Y:S01]  /*4390*/  MUFU.TANH R47, R5 ;  /* 0x00000005002f7308 */ /* 0x0005e20000002400 */
[----:B------:R3:W-:Y:S02]  /*43a0*/  STL [R1+0x7c], R15 ;  /* 0x00007c0f01007387 */ /* 0x0007e40000100800 */
[----:B------:R-:W-:Y:S01]  /*43b0*/  @P0 SHF.R.U32.HI R6, RZ, c[0x0][0x2cc], R8 ;  /* 0x0000b300ff060a19 */ /* 0x000fe20000011608 */
[----:B------:R-:W-:-:S04]  /*43c0*/  FMUL.FTZ R8, R101, c[0x0][0x320] ;  /* 0x0000c80065087a20 */ /* 0x000fc80000410000 */
[----:B------:R-:W4:Y:S01]  /*43d0*/  SHFL.IDX PT, R10, R6, RZ, 0x1c1f ;  /* 0x001c1fff060a7589 */ /* 0x000f2200000e0000 */
[----:B------:R-:W-:Y:S03]  /*43e0*/  MUFU.TANH R31, R8 ;  /* 0x00000008001f7308 */ /* 0x000fe60000002400 */
[----:B-1----:R-:W1:Y:S01]  /*43f0*/  SHFL.IDX PT, R9, R6, 0x3, 0x1c1f ;  /* 0x007c1f0006097f89 */ /* 0x002e6200000e0000 */
[----:B--2---:R-:W-:-:S04]  /*4400*/  FMUL.FTZ R5, R83, c[0x0][0x320] ;  /* 0x0000c80053057a20 */ /* 0x004fc80000410000 */
[----:B------:R2:W-:Y:S01]  /*4410*/  MUFU.TANH R46, R5 ;  /* 0x00000005002e7308 */ /* 0x0005e20000002400 */
[----:B---3--:R-:W-:Y:S01]  /*4420*/  FMUL.FTZ R15, R70, c[0x0][0x320] ;  /* 0x0000c800460f7a20 */ /* 0x008fe20000410000 */
[----:B--2---:R-:W-:Y:S01]  /*4430*/  LOP3.LUT R5, R7, 0x7ffffffc, RZ, 0xc0, !PT ;  /* 0x7ffffffc07057812 */ /* 0x004fe200078ec0ff */
[----:B------:R-:W-:Y:S01]  /*4440*/  IMAD.U32 R7, RZ, RZ, UR4 ;  /* 0x00000004ff077e24 */ /* 0x000fe2000f8e00ff */
[----:B------:R-:W-:-:S03]  /*4450*/  ULDC.64 UR4, c[0x0][0x2c8] ;  /* 0x0000b20000047ab9 */ /* 0x000fc60000000a00 */
[----:B------:R-:W-:Y:S02]  /*4460*/  IMAD.IADD R5, R3, 0x1, -R5 ;  /* 0x0000000103057824 */ /* 0x000fe400078e0a05 */
[----:B------:R-:W-:-:S03]  /*4470*/  FMUL.FTZ R3, R102, c[0x0][0x320] ;  /* 0x0000c80066037a20 */ /* 0x000fc60000410000 */
[----:B------:R-:W-:Y:S01]  /*4480*/  SHF.L.U32 R11, R5, 0x1, RZ ;  /* 0x00000001050b7819 */ /* 0x000fe200000006ff */
[----:B------:R2:W-:Y:S01]  /*4490*/  MUFU.TANH R38, R3 ;  /* 0x0000000300267308 */ /* 0x0005e20000002400 */
[----:B------:R-:W-:Y:S02]  /*44a0*/  FMUL.FTZ R5, R34, c[0x0][0x320] ;  /* 0x0000c80022057a20 */ /* 0x000fe40000410000 */
[C---:B------:R-:W-:Y:S01]  /*44b0*/  IADD3 R8, -R11.reuse, UR20, RZ ;  /* 0x000000140b087c10 */ /* 0x040fe2000fffe1ff */
[----:B------:R3:W-:Y:S04]  /*44c0*/  STL [R1+0x80], R11 ;  /* 0x0000800b01007387 */ /* 0x0007e80000100800 */
[----:B------:R1:W1:Y:S01]  /*44d0*/  MUFU.TANH R21, R5 ;  /* 0x0000000500157308 */ /* 0x0002620000002400 */
[----:B--2---:R-:W-:-:S04]  /*44e0*/  IADD3 R3, -R11, UR7, R7 ;  /* 0x000000070b037c10 */ /* 0x004fc8000fffe107 */
[----:B------:R-:W-:Y:S01]  /*44f0*/  IADD3 R7, R3, -UR12, RZ ;  /* 0x8000000c03077c10 */ /* 0x000fe2000fffe0ff */
[----:B-1----:R-:W1:Y:S04]  /*4500*/  SHFL.IDX PT, R5, R6, 0x1, 0x1c1f ;  /* 0x003c1f0006057f89 */ /* 0x002e6800000e0000 */
[----:B----4-:R-:W-:Y:S02]  /*4510*/  IMAD.IADD R3, R7, 0x1, R10 ;  /* 0x0000000107037824 */ /* 0x010fe400078e020a */
[----:B------:R-:W-:Y:S02]  /*4520*/  FMUL.FTZ R10, R68, c[0x0][0x320] ;  /* 0x0000c800440a7a20 */ /* 0x000fe40000410000 */
[----:B---3--:R-:W-:Y:S01]  /*4530*/  FMUL.FTZ R11, R69, c[0x0][0x320] ;  /* 0x0000c800450b7a20 */ /* 0x008fe20000410000 */
[----:B------:R-:W-:Y:S01]  /*4540*/  IMNMX R3, R8, R3, PT ;  /* 0x0000000308037217 */ /* 0x000fe20003800200 */
[----:B------:R-:W-:Y:S01]  /*4550*/  IMAD.IADD R9, R7, 0x1, R9 ;  /* 0x0000000107097824 */ /* 0x000fe200078e0209 */
[----:B------:R-:W-:Y:S02]  /*4560*/  LDSM.16.MT88.4 R68, [R237+0x2100] ;  /* 0x00210000ed44783b */ /* 0x000fe40000004200 */
[----:B------:R-:W-:-:S02]  /*4570*/  ISETP.GT.AND P0, PT, R3, RZ, PT ;  /* 0x000000ff0300720c */ /* 0x000fc40003f04270 */
[C---:B------:R-:W-:Y:S02]  /*4580*/  ISETP.GT.AND P2, PT, R3.reuse, 0x1, PT ;  /* 0x000000010300780c */ /* 0x040fe40003f44270 */
[----:B------:R-:W-:Y:S02]  /*4590*/  ISETP.GT.AND P1, PT, R3, 0x8, PT ;  /* 0x000000080300780c */ /* 0x000fe40003f24270 */
[----:B------:R-:W-:Y:S02]  /*45a0*/  FSEL R12, R12, -INF , P0 ;  /* 0xff8000000c0c7808 */ /* 0x000fe40000000000 */
[----:B------:R-:W-:Y:S02]  /*45b0*/  FSEL R13, R13, -INF , P2 ;  /* 0xff8000000d0d7808 */ /* 0x000fe40001000000 */
[----:B------:R-:W-:Y:S02]  /*45c0*/  ISETP.GT.AND P0, PT, R3, 0x9, PT ;  /* 0x000000090300780c */ /* 0x000fe40003f04270 */
[----:B------:R-:W-:-:S02]  /*45d0*/  FSEL R14, R14, -INF , P1 ;  /* 0xff8000000e0e7808 */ /* 0x000fc40000800000 */
[----:B------:R-:W-:Y:S01]  /*45e0*/  FMNMX.FTZ R139, R12, R13, !PT ;  /* 0x0000000d0c8b7209 */ /* 0x000fe20007810000 */
[----:B-1----:R-:W-:Y:S01]  /*45f0*/  IMAD.IADD R5, R7, 0x1, R5 ;  /* 0x0000000107057824 */ /* 0x002fe200078e0205 */
[C---:B------:R-:W-:Y:S02]  /*4600*/  ISETP.GT.AND P2, PT, R3.reuse, 0x10, PT ;  /* 0x000000100300780c */ /* 0x040fe40003f44270 */
[----:B------:R-:W-:Y:S02]  /*4610*/  FSEL R16, R16, -INF , P0 ;  /* 0xff80000010107808 */ /* 0x000fe40000000000 */
[----:B------:R-:W-:Y:S02]  /*4620*/  FMNMX.FTZ R139, R14, R139, !PT ;  /* 0x0000008b0e8b7209 */ /* 0x000fe40007810000 */
[----:B------:R-:W-:Y:S02]  /*4630*/  ISETP.GT.AND P1, PT, R3, 0x11, PT ;  /* 0x000000110300780c */ /* 0x000fe40003f24270 */
[----:B------:R-:W-:-:S02]  /*4640*/  FSEL R20, R20, -INF , P2 ;  /* 0xff80000014147808 */ /* 0x000fc40001000000 */
[----:B------:R-:W-:Y:S02]  /*4650*/  FMNMX.FTZ R139, R16, R139, !PT ;  /* 0x0000008b108b7209 */ /* 0x000fe40007810000 */
[----:B------:R-:W-:Y:S02]  /*4660*/  ISETP.GT.AND P0, PT, R3, 0x18, PT ;  /* 0x000000180300780c */ /* 0x000fe40003f04270 */
[----:B------:R-:W-:Y:S02]  /*4670*/  FSEL R23, R23, -INF , P1 ;  /* 0xff80000017177808 */ /* 0x000fe40000800000 */
[C---:B------:R-:W-:Y:S02]  /*4680*/  ISETP.GT.AND P2, PT, R3.reuse, 0x19, PT ;  /* 0x000000190300780c */ /* 0x040fe40003f44270 */
[----:B------:R-:W-:Y:S02]  /*4690*/  ISETP.GT.AND P1, PT, R3, 0x20, PT ;  /* 0x000000200300780c */ /* 0x000fe40003f24270 */
[----:B------:R-:W-:-:S02]  /*46a0*/  FMNMX.FTZ R139, R20, R139, !PT ;  /* 0x0000008b148b7209 */ /* 0x000fc40007810000 */
[----:B------:R-:W-:Y:S02]  /*46b0*/  FSEL R27, R27, -INF , P0 ;  /* 0xff8000001b1b7808 */ /* 0x000fe40000000000 */
[----:B------:R-:W-:Y:S02]  /*46c0*/  ISETP.GT.AND P0, PT, R3, 0x21, PT ;  /* 0x000000210300780c */ /* 0x000fe40003f04270 */
[----:B------:R-:W-:Y:S02]  /*46d0*/  FSEL R34, R37, -INF , P2 ;  /* 0xff80000025227808 */ /* 0x000fe40001000000 */
[----:B------:R-:W-:Y:S01]  /*46e0*/  FSEL R176, R28, -INF , P1 ;  /* 0xff8000001cb07808 */ /* 0x000fe20000800000 */
[----:B------:R1:W2:Y:S01]  /*46f0*/  MUFU.TANH R37, R10 ;  /* 0x0000000a00257308 */ /* 0x0002a20000002400 */
[C---:B------:R-:W-:Y:S02]  /*4700*/  ISETP.GT.AND P2, PT, R3.reuse, 0x28, PT ;  /* 0x000000280300780c */ /* 0x040fe40003f44270 */
[----:B------:R-:W-:-:S02]  /*4710*/  ISETP.GT.AND P1, PT, R3, 0x29, PT ;  /* 0x000000290300780c */ /* 0x000fc40003f24270 */
[----:B------:R-:W-:Y:S02]  /*4720*/  FMNMX.FTZ R139, R23, R139, !PT ;  /* 0x0000008b178b7209 */ /* 0x000fe40007810000 */
[----:B------:R-:W-:Y:S02]  /*4730*/  FSEL R177, R177, -INF , P0 ;  /* 0xff800000b1b17808 */ /* 0x000fe40000000000 */
[----:B------:R-:W-:Y:S02]  /*4740*/  ISETP.GT.AND P0, PT, R3, 0x30, PT ;  /* 0x000000300300780c */ /* 0x000fe40003f04270 */
[----:B------:R-:W-:Y:S02]  /*4750*/  FSEL R178, R178, -INF , P2 ;  /* 0xff800000b2b27808 */ /* 0x000fe40001000000 */
[----:B------:R-:W-:Y:S02]  /*4760*/  FSEL R179, R179, -INF , P1 ;  /* 0xff800000b3b37808 */ /* 0x000fe40000800000 */
[----:B------:R-:W-:Y:S01]  /*4770*/  FMNMX.FTZ R139, R27, R139, !PT ;  /* 0x0000008b1b8b7209 */ /* 0x000fe20007810000 */
[----:B-1----:R-:W1:Y:S01]  /*4780*/  SHFL.IDX PT, R10, R6, 0x2, 0x1c1f ;  /* 0x005c1f00060a7f89 */ /* 0x002e6200000e0000 */
[----:B------:R-:W-:-:S02]  /*4790*/  ISETP.GT.AND P2, PT, R3, 0x31, PT ;  /* 0x000000310300780c */ /* 0x000fc40003f44270 */
[C---:B------:R-:W-:Y:S02]  /*47a0*/  ISETP.GT.AND P1, PT, R3.reuse, 0x38, PT ;  /* 0x000000380300780c */ /* 0x040fe40003f24270 */
[----:B------:R-:W-:Y:S02]  /*47b0*/  IMNMX R5, R8, R5, PT ;  /* 0x0000000508057217 */ /* 0x000fe40003800200 */
[----:B------:R-:W-:Y:S02]  /*47c0*/  FSEL R165, R48, -INF , P0 ;  /* 0xff80000030a57808 */ /* 0x000fe40000000000 */
[----:B------:R-:W-:Y:S02]  /*47d0*/  FMNMX.FTZ R139, R34, R139, !PT ;  /* 0x0000008b228b7209 */ /* 0x000fe40007810000 */
[----:B------:R-:W-:Y:S02]  /*47e0*/  ISETP.GT.AND P0, PT, R3, 0x39, PT ;  /* 0x000000390300780c */ /* 0x000fe40003f04270 */
[----:B------:R-:W-:-:S02]  /*47f0*/  FSEL R167, R52, -INF , P2 ;  /* 0xff80000034a77808 */ /* 0x000fc40001000000 */
[----:B------:R-:W-:Y:S02]  /*4800*/  FSEL R166, R50, -INF , P1 ;  /* 0xff80000032a67808 */ /* 0x000fe40000800000 */
[C---:B------:R-:W-:Y:S02]  /*4810*/  ISETP.GT.AND P2, PT, R5.reuse, RZ, PT ;  /* 0x000000ff0500720c */ /* 0x040fe40003f44270 */
[----:B------:R-:W-:Y:S02]  /*4820*/  ISETP.GT.AND P1, PT, R5, 0x1, PT ;  /* 0x000000010500780c */ /* 0x000fe40003f24270 */
[----:B------:R-:W-:Y:S02]  /*4830*/  FMNMX.FTZ R139, R176, R139, !PT ;  /* 0x0000008bb08b7209 */ /* 0x000fe40007810000 */
[----:B------:R-:W-:Y:S02]  /*4840*/  FSEL R106, R29, -INF , P0 ;  /* 0xff8000001d6a7808 */ /* 0x000fe40000000000 */
[----:B------:R-:W-:-:S02]  /*4850*/  ISETP.GT.AND P0, PT, R5, 0x8, PT ;  /* 0x000000080500780c */ /* 0x000fc40003f04270 */
[----:B------:R-:W-:Y:S02]  /*4860*/  FSEL R24, R24, -INF , P2 ;  /* 0xff80000018187808 */ /* 0x000fe40001000000 */
        /* <DEDUP_REMOVED lines=8> */
[----:B------:R-:W-:Y:S01]  /*48f0*/  FMNMX.FTZ R3, R29, R3, !PT ;  /* 0x000000031d037209 */ /* 0x000fe20007810000 */
[----:B------:R3:W4:Y:S01]  /*4900*/  MUFU.TANH R18, R11 ;  /* 0x0000000b00127308 */ /* 0x0007220000002400 */
        /* <DEDUP_REMOVED lines=20> */
[----:B---3--:R-:W3:Y:S01]  /*4a50*/  SHFL.BFLY PT, R11, R139, 0x2, 0x1f ;  /* 0x0c401f008b0b7f89 */ /* 0x008ee200000e0000 */
[----:B------:R-:W-:Y:S02]  /*4a60*/  FMNMX.FTZ R3, R32, R3, !PT ;  /* 0x0000000320037209 */ /* 0x000fe40007810000 */
[----:B------:R-:W-:-:S02]  /*4a70*/  ISETP.GT.AND P0, PT, R5, 0x28, PT ;  /* 0x000000280500780c */ /* 0x000fc40003f04270 */
[----:B------:R-:W-:Y:S02]  /*4a80*/  FSEL R175, R175, -INF , P1 ;  /* 0xff800000afaf7808 */ /* 0x000fe40000800000 */
[----:B------:R-:W-:Y:S02]  /*4a90*/  FMNMX.FTZ R3, R174, R3, !PT ;  /* 0x00000003ae037209 */ /* 0x000fe40007810000 */
[----:B------:R-:W-:Y:S02]  /*4aa0*/  ISETP.GT.AND P1, PT, R5, 0x29, PT ;  /* 0x000000290500780c */ /* 0x000fe40003f24270 */
[----:B------:R-:W-:Y:S02]  /*4ab0*/  FSEL R173, R41, -INF , P0 ;  /* 0xff80000029ad7808 */ /* 0x000fe40000000000 */
[----:B------:R-:W-:Y:S01]  /*4ac0*/  FMNMX.FTZ R3, R175, R3, !PT ;  /* 0x00000003af037209 */ /* 0x000fe20007810000 */
[----:B------:R2:W2:Y:S01]  /*4ad0*/  MUFU.TANH R41, R15 ;  /* 0x0000000f00297308 */ /* 0x0004a20000002400 */
[----:B------:R-:W-:-:S02]  /*4ae0*/  FSEL R172, R40, -INF , P1 ;  /* 0xff80000028ac7808 */ /* 0x000fc40000800000 */
[----:B------:R-:W-:Y:S02]  /*4af0*/  FMNMX.FTZ R3, R173, R3, !PT ;  /* 0x00000003ad037209 */ /* 0x000fe40007810000 */
[----:B-1----:R-:W-:Y:S02]  /*4b00*/  IADD3 R10, R7, R10, RZ ;  /* 0x0000000a070a7210 */ /* 0x002fe40007ffe0ff */
[C---:B------:R-:W-:Y:S01]  /*4b10*/  ISETP.GT.AND P0, PT, R5.reuse, 0x30, PT ;  /* 0x000000300500780c */ /* 0x040fe20003f04270 */
[----:B------:R1:W1:Y:S01]  /*4b20*/  MUFU.TANH R40, R17 ;  /* 0x0000001100287308 */ /* 0x0002620000002400 */
[----:B------:R-:W-:Y:S02]  /*4b30*/  ISETP.GT.AND P1, PT, R5, 0x31, PT ;  /* 0x000000310500780c */ /* 0x000fe40003f24270 */
[----:B------:R-:W-:Y:S02]  /*4b40*/  FMNMX.FTZ R6, R172, R3, !PT ;  /* 0x00000003ac067209 */ /* 0x000fe40007810000 */
[----:B------:R-:W-:-:S02]  /*4b50*/  IMNMX R3, R8, R10, PT ;  /* 0x0000000a08037217 */ /* 0x000fc40003800200 */
[----:B------:R-:W-:Y:S02]  /*4b60*/  FSEL R107, R39, -INF , P0 ;  /* 0xff800000276b7808 */ /* 0x000fe40000000000 */
[----:B------:R-:W-:Y:S02]  /*4b70*/  FSEL R104, R36, -INF , P1 ;  /* 0xff80000024687808 */ /* 0x000fe40000800000 */
[C---:B------:R-:W-:Y:S02]  /*4b80*/  ISETP.GT.AND P0, PT, R5.reuse, 0x38, PT ;  /* 0x000000380500780c */ /* 0x040fe40003f04270 */
[----:B------:R-:W-:Y:S02]  /*4b90*/  ISETP.GT.AND P1, PT, R5, 0x39, PT ;  /* 0x000000390500780c */ /* 0x000fe40003f24270 */
[----:B------:R-:W-:Y:S02]  /*4ba0*/  ISETP.GT.AND P2, PT, R3, RZ, PT ;  /* 0x000000ff0300720c */ /* 0x000fe40003f44270 */
[----:B------:R-:W-:-:S02]  /*4bb0*/  FMNMX.FTZ R7, R107, R6, !PT ;  /* 0x000000066b077209 */ /* 0x000fc40007810000 */
[----:B------:R-:W-:Y:S02]  /*4bc0*/  IMNMX R6, R8, R9, PT ;  /* 0x0000000908067217 */ /* 0x000fe40003800200 */
[----:B------:R-:W-:Y:S02]  /*4bd0*/  FSEL R108, R21, -INF , P0 ;  /* 0xff800000156c7808 */ /* 0x000fe40000000000 */
[----:B------:R-:W-:Y:S02]  /*4be0*/  FSEL R249, R19, -INF , P1 ;  /* 0xff80000013f97808 */ /* 0x000fe40000800000 */
[----:B------:R-:W-:Y:S02]  /*4bf0*/  FSEL R9, R61, -INF , P2 ;  /* 0xff8000003d097808 */ /* 0x000fe40001000000 */
[C---:B------:R-:W-:Y:S02]  /*4c00*/  ISETP.GT.AND P1, PT, R3.reuse, 0x1, PT ;  /* 0x000000010300780c */ /* 0x040fe40003f24270 */
[----:B------:R-:W-:-:S02]  /*4c10*/  ISETP.GT.AND P0, PT, R3, 0x8, PT ;  /* 0x000000080300780c */ /* 0x000fc40003f04270 */
[----:B------:R-:W-:Y:S02]  /*4c20*/  ISETP.GT.AND P2, PT, R3, 0x9, PT ;  /* 0x000000090300780c */ /* 0x000fe40003f44270 */
[----:B---3--:R-:W-:Y:S02]  /*4c30*/  FMNMX.FTZ R139, R11, R139, !PT ;  /* 0x0000008b0b8b7209 */ /* 0x008fe40007810000 */
[----:B------:R-:W-:Y:S02]  /*4c40*/  FSEL R10, R60, -INF , P1 ;  /* 0xff8000003c0a7808 */ /* 0x000fe40000800000 */
[----:B------:R-:W-:Y:S01]  /*4c50*/  FSEL R11, R44, -INF , P0 ;  /* 0xff8000002c0b7808 */ /* 0x000fe20000000000 */
[----:B------:R-:W3:Y:S01]  /*4c60*/  SHFL.BFLY PT, R8, R139, 0x1, 0x1f ;  /* 0x0c201f008b087f89 */ /* 0x000ee200000e0000 */
[----:B--2---:R-:W-:Y:S02]  /*4c70*/  FSEL R15, R31, -INF , P2 ;  /* 0xff8000001f0f7808 */ /* 0x004fe40001000000 */
[----:B------:R-:W-:-:S02]  /*4c80*/  ISETP.GT.AND P1, PT, R3, 0x10, PT ;  /* 0x000000100300780c */ /* 0x000fc40003f24270 */
[C---:B------:R-:W-:Y:S02]  /*4c90*/  ISETP.GT.AND P0, PT, R3.reuse, 0x11, PT ;  /* 0x000000110300780c */ /* 0x040fe40003f04270 */
[----:B------:R-:W-:Y:S02]  /*4ca0*/  ISETP.GT.AND P2, PT, R3, 0x18, PT ;  /* 0x000000180300780c */ /* 0x000fe40003f44270 */
[----:B------:R-:W-:Y:S02]  /*4cb0*/  FMNMX.FTZ R5, R104, R7, !PT ;  /* 0x0000000768057209 */ /* 0x000fe40007810000 */
[----:B------:R-:W-:Y:S02]  /*4cc0*/  FSEL R31, R57, -INF , P1 ;  /* 0xff800000391f7808 */ /* 0x000fe40000800000 */
[----:B------:R-:W-:Y:S02]  /*4cd0*/  FSEL R35, R56, -INF , P0 ;  /* 0xff80000038237808 */ /* 0x000fe40000000000 */
[----:B------:R-:W-:-:S02]  /*4ce0*/  FSEL R36, R53, -INF , P2 ;  /* 0xff80000035247808 */ /* 0x000fc40001000000 */
[C---:B------:R-:W-:Y:S02]  /*4cf0*/  ISETP.GT.AND P1, PT, R3.reuse, 0x19, PT ;  /* 0x000000190300780c */ /* 0x040fe40003f24270 */
[C---:B------:R-:W-:Y:S02]  /*4d00*/  ISETP.GT.AND P0, PT, R3.reuse, 0x20, PT ;  /* 0x000000200300780c */ /* 0x040fe40003f04270 */
[----:B------:R-:W-:Y:S02]  /*4d10*/  ISETP.GT.AND P2, PT, R3, 0x21, PT ;  /* 0x000000210300780c */ /* 0x000fe40003f44270 */
[----:B------:R-:W-:Y:S02]  /*4d20*/  FMNMX.FTZ R5, R108, R5, !PT ;  /* 0x000000056c057209 */ /* 0x000fe40007810000 */
[----:B------:R-:W-:Y:S02]  /*4d30*/  FSEL R39, R54, -INF , P1 ;  /* 0xff80000036277808 */ /* 0x000fe40000800000 */
[----:B------:R-:W-:-:S02]  /*4d40*/  FSEL R168, R168, -INF , P0 ;  /* 0xff800000a8a87808 */ /* 0x000fc40000000000 */
[----:B------:R-:W-:Y:S02]  /*4d50*/  FSEL R169, R169, -INF , P2 ;  /* 0xff800000a9a97808 */ /* 0x000fe40001000000 */
[C---:B------:R-:W-:Y:S02]  /*4d60*/  ISETP.GT.AND P1, PT, R3.reuse, 0x28, PT ;  /* 0x000000280300780c */ /* 0x040fe40003f24270 */
[C---:B------:R-:W-:Y:S02]  /*4d70*/  ISETP.GT.AND P0, PT, R3.reuse, 0x29, PT ;  /* 0x000000290300780c */ /* 0x040fe40003f04270 */
[----:B------:R-:W-:Y:S02]  /*4d80*/  ISETP.GT.AND P2, PT, R3, 0x30, PT ;  /* 0x000000300300780c */ /* 0x000fe40003f44270 */
[----:B------:R-:W-:Y:S02]  /*4d90*/  FMNMX.FTZ R5, R249, R5, !PT ;  /* 0x00000005f9057209 */ /* 0x000fe40007810000 */
[----:B------:R-:W-:-:S02]  /*4da0*/  FSEL R170, R170, -INF , P1 ;  /* 0xff800000aaaa7808 */ /* 0x000fc40000800000 */
[----:B------:R-:W-:Y:S01]  /*4db0*/  FSEL R171, R171, -INF , P0 ;  /* 0xff800000abab7808 */ /* 0x000fe20000000000 */
[----:B------:R-:W2:Y:S01]  /*4dc0*/  SHFL.BFLY PT, R7, R5, 0x2, 0x1f ;  /* 0x0c401f0005077f89 */ /* 0x000ea200000e0000 */
[----:B------:R-:W-:Y:S02]  /*4dd0*/  FSEL R109, R43, -INF , P2 ;  /* 0xff8000002b6d7808 */ /* 0x000fe40001000000 */
[C---:B------:R-:W-:Y:S02]  /*4de0*/  ISETP.GT.AND P1, PT, R3.reuse, 0x31, PT ;  /* 0x000000310300780c */ /* 0x040fe40003f24270 */
[C---:B------:R-:W-:Y:S02]  /*4df0*/  ISETP.GT.AND P0, PT, R3.reuse, 0x38, PT ;  /* 0x000000380300780c */ /* 0x040fe40003f04270 */
[----:B------:R-:W-:Y:S02]  /*4e00*/  ISETP.GT.AND P2, PT, R3, 0x39, PT ;  /* 0x000000390300780c */ /* 0x000fe40003f44270 */
[----:B------:R-:W-:-:S02]  /*4e10*/  FMNMX.FTZ R3, R9, R10, !PT ;  /* 0x0000000a09037209 */ /* 0x000fc40007810000 */
[----:B------:R-:W-:Y:S02]  /*4e20*/  FSEL R248, R37, -INF , P0 ;  /* 0xff80000025f87808 */ /* 0x000fe40000000000 */
[----:B------:R-:W-:Y:S02]  /*4e30*/  FMNMX.FTZ R3, R11, R3, !PT ;  /* 0x000000030b037209 */ /* 0x000fe40007810000 */
[----:B------:R-:W-:Y:S02]  /*4e40*/  ISETP.GT.AND P0, PT, R6, 0x1, PT ;  /* 0x000000010600780c */ /* 0x000fe40003f04270 */
[----:B----4-:R-:W-:Y:S02]  /*4e50*/  FSEL R246, R18, -INF , P2 ;  /* 0xff80000012f67808 */ /* 0x010fe40001000000 */
[----:B------:R-:W-:Y:S02]  /*4e60*/  FMNMX.FTZ R3, R15, R3, !PT ;  /* 0x000000030f037209 */ /* 0x000fe40007810000 */
[----:B---3--:R-:W-:-:S02]  /*4e70*/  FMNMX.FTZ R139, R139, R8, !PT ;  /* 0x000000088b8b7209 */ /* 0x008fc40007810000 */
[----:B------:R-:W-:Y:S02]  /*4e80*/  ISETP.GT.AND P2, PT, R6, 0x8, PT ;  /* 0x000000080600780c */ /* 0x000fe40003f44270 */
[----:B------:R-:W-:Y:S01]  /*4e90*/  FSEL R18, R58, -INF , P0 ;  /* 0xff8000003a127808 */ /* 0x000fe20000000000 */
[----:B------:R-:W-:Y:S01]  /*4ea0*/  FMUL.FTZ R21, R139, c[0x0][0x2d0] ;  /* 0x0000b4008b157a20 */ /* 0x000fe20000410000 */
[----:B------:R-:W-:Y:S02]  /*4eb0*/  ISETP.GT.AND P0, PT, R6, 0x10, PT ;  /* 0x000000100600780c */ /* 0x000fe40003f04270 */
[----:B------:R-:W-:Y:S02]  /*4ec0*/  FMNMX.FTZ R3, R31, R3, !PT ;  /* 0x000000031f037209 */ /* 0x000fe40007810000 */
[----:B------:R-:W-:Y:S02]  /*4ed0*/  FSEL R19, R38, -INF , P2 ;  /* 0xff80000026137808 */ /* 0x000fe40001000000 */
[----:B------:R-:W-:-:S02]  /*4ee0*/  FSEL R38, R65, -INF , P0 ;  /* 0xff80000041267808 */ /* 0x000fc40000000000 */
[----:B------:R-:W-:Y:S02]  /*4ef0*/  FSETP.NEU.FTZ.AND P0, PT, R139, -INF , PT ;  /* 0xff8000008b00780b */ /* 0x000fe40003f1d000 */
[----:B------:R-:W-:Y:S02]  /*4f00*/  FSEL R251, R42, -INF , P1 ;  /* 0xff8000002afb7808 */ /* 0x000fe40000800000 */
[----:B------:R-:W-:Y:S02]  /*4f10*/  FMNMX.FTZ R3, R35, R3, !PT ;  /* 0x0000000323037209 */ /* 0x000fe40007810000 */
[----:B------:R-:W-:Y:S02]  /*4f20*/  ISETP.GT.AND P1, PT, R6, RZ, PT ;  /* 0x000000ff0600720c */ /* 0x000fe40003f24270 */
[----:B------:R-:W-:Y:S02]  /*4f30*/  FSEL R21, R21, RZ, P0 ;  /* 0x000000ff15157208 */ /* 0x000fe40000000000 */
[----:B------:R-:W-:-:S02]  /*4f40*/  FMNMX.FTZ R137, R36, R3, !PT ;  /* 0x0000000324897209 */ /* 0x000fc40007810000 */
[----:B-1----:R-:W-:Y:S01]  /*4f50*/  FSEL R17, R59, -INF , P1 ;  /* 0xff8000003b117808 */ /* 0x002fe20000800000 */
[----:B------:R-:W-:Y:S01]  /*4f60*/  FFMA.FTZ R3, R12, c[0x0][0x2d0], -R21 ;  /* 0x0000b4000c037a23 */ /* 0x000fe20000010815 */
[----:B--2---:R-:W-:Y:S01]  /*4f70*/  FMNMX.FTZ R138, R5, R7, !PT ;  /* 0x00000007058a7209 */ /* 0x004fe20007810000 */
[----:B------:R-:W-:Y:S01]  /*4f80*/  LDSM.16.MT88.4 R56, [R240+0x900] ;  /* 0x00090000f038783b */ /* 0x000fe20000004200 */
[----:B------:R-:W-:Y:S01]  /*4f90*/  FMNMX.FTZ R137, R39, R137, !PT ;  /* 0x0000008927897209 */ /* 0x000fe20007810000 */
[----:B------:R1:W-:Y:S01]  /*4fa0*/  MUFU.EX2 R245, R3 ;  /* 0x0000000300f57308 */ /* 0x0003e20000000800 */
[----:B------:R-:W-:Y:S01]  /*4fb0*/  ISETP.GT.AND P1, PT, R6, 0x9, PT ;  /* 0x000000090600780c */ /* 0x000fe20003f24270 */
[----:B------:R-:W2:Y:S01]  /*4fc0*/  SHFL.BFLY PT, R8, R138, 0x1, 0x1f ;  /* 0x0c201f008a087f89 */ /* 0x000ea200000e0000 */
[----:B------:R-:W-:Y:S02]  /*4fd0*/  FMNMX.FTZ R5, R17, R18, !PT ;  /* 0x0000001211057209 */ /* 0x000fe40007810000 */
[----:B------:R-:W-:-:S02]  /*4fe0*/  FMNMX.FTZ R137, R168, R137, !PT ;  /* 0x00000089a8897209 */ /* 0x000fc40007810000 */
[----:B------:R-:W-:Y:S02]  /*4ff0*/  FSEL R22, R22, -INF , P1 ;  /* 0xff80000016167808 */ /* 0x000fe40000800000 */
[----:B------:R-:W-:Y:S02]  /*5000*/  FMNMX.FTZ R137, R169, R137, !PT ;  /* 0x00000089a9897209 */ /* 0x000fe40007810000 */
[----:B------:R-:W-:Y:S02]  /*5010*/  ISETP.GT.AND P2, PT, R6, 0x11, PT ;  /* 0x000000110600780c */ /* 0x000fe40003f44270 */
[----:B------:R-:W-:Y:S02]  /*5020*/  FMNMX.FTZ R137, R170, R137, !PT ;  /* 0x00000089aa897209 */ /* 0x000fe40007810000 */
[----:B------:R-:W-:Y:S02]  /*5030*/  ISETP.GT.AND P1, PT, R6, 0x18, PT ;  /* 0x000000180600780c */ /* 0x000fe40003f24270 */
[----:B-1----:R-:W-:Y:S01]  /*5040*/  FMNMX.FTZ R3, R19, R5, !PT ;  /* 0x0000000513037209 */ /* 0x002fe20007810000 */
[----:B------:R-:W-:Y:S01]  /*5050*/  FFMA.FTZ R5, R13, c[0x0][0x2d0], -R21 ;  /* 0x0000b4000d057a23 */ /* 0x000fe20000010815 */
[----:B------:R-:W-:-:S02]  /*5060*/  FSEL R37, R72, -INF , P2 ;  /* 0xff80000048257808 */ /* 0x000fc40001000000 */
[----:B------:R-:W-:Y:S01]  /*5070*/  FMNMX.FTZ R3, R22, R3, !PT ;  /* 0x0000000316037209 */ /* 0x000fe20007810000 */
[----:B------:R1:W3:Y:S01]  /*5080*/  MUFU.EX2 R244, R5 ;  /* 0x0000000500f47308 */ /* 0x0002e20000000800 */
[----:B------:R-:W-:Y:S01]  /*5090*/  FMNMX.FTZ R137, R171, R137, !PT ;  /* 0x00000089ab897209 */ /* 0x000fe20007810000 */
[----:B------:R-:W-:Y:S01]  /*50a0*/  LDSM.16.MT88.4 R72, [R239+0x100] ;  /* 0x00010000ef48783b */ /* 0x000fe20000004200 */
[C---:B------:R-:W-:Y:S02]  /*50b0*/  ISETP.GT.AND P2, PT, R6.reuse, 0x19, PT ;  /* 0x000000190600780c */ /* 0x040fe40003f44270 */
[----:B------:R-:W-:Y:S02]  /*50c0*/  FSEL R44, R55, -INF , P1 ;  /* 0xff800000372c7808 */ /* 0x000fe40000800000 */
[----:B------:R-:W-:Y:S01]  /*50d0*/  FMNMX.FTZ R137, R109, R137, !PT ;  /* 0x000000896d897209 */ /* 0x000fe20007810000 */
[----:B------:R-:W-:Y:S01]  /*50e0*/  LDSM.16.MT88.4 R52, [R239+0x900] ;  /* 0x00090000ef34783b */ /* 0x000fe20000004200 */
[----:B------:R-:W-:-:S02]  /*50f0*/  ISETP.GT.AND P1, PT, R6, 0x20, PT ;  /* 0x000000200600780c */ /* 0x000fc40003f24270 */
[----:B------:R-:W-:Y:S02]  /*5100*/  FSEL R45, R64, -INF , P2 ;  /* 0xff800000402d7808 */ /* 0x000fe40001000000 */
[----:B------:R-:W-:Y:S01]  /*5110*/  FMNMX.FTZ R137, R251, R137, !PT ;  /* 0x00000089fb897209 */ /* 0x000fe20007810000 */
[----:B------:R-:W-:Y:S01]  /*5120*/  LDSM.16.MT88.4 R64, [R238+0x2100] ;  /* 0x00210000ee40783b */ /* 0x000fe20000004200 */
[----:B------:R-:W-:Y:S02]  /*5130*/  ISETP.GT.AND P0, PT, R6, 0x21, PT ;  /* 0x000000210600780c */ /* 0x000fe40003f04270 */
[----:B-1----:R-:W-:Y:S01]  /*5140*/  FMNMX.FTZ R5, R38, R3, !PT ;  /* 0x0000000326057209 */ /* 0x002fe20007810000 */
[----:B------:R-:W-:Y:S01]  /*5150*/  FFMA.FTZ R3, R14, c[0x0][0x2d0], -R21 ;  /* 0x0000b4000e037a23 */ /* 0x000fe20000010815 */
[----:B------:R-:W-:Y:S02]  /*5160*/  FSEL R136, R136, -INF , P1 ;  /* 0xff80000088887808 */ /* 0x000fe40000800000 */
[----:B------:R-:W-:Y:S01]  /*5170*/  FMNMX.FTZ R5, R37, R5, !PT ;  /* 0x0000000525057209 */ /* 0x000fe20007810000 */
[----:B------:R1:W-:Y:S01]  /*5180*/  MUFU.EX2 R207, R3 ;  /* 0x0000000300cf7308 */ /* 0x0003e20000000800 */
[----:B------:R-:W-:-:S02]  /*5190*/  FMNMX.FTZ R137, R248, R137, !PT ;  /* 0x00000089f8897209 */ /* 0x000fc40007810000 */
[----:B------:R-:W-:Y:S02]  /*51a0*/  FMNMX.FTZ R5, R44, R5, !PT ;  /* 0x000000052c057209 */ /* 0x000fe40007810000 */
[----:B------:R-:W-:Y:S02]  /*51b0*/  ISETP.GT.AND P2, PT, R6, 0x28, PT ;  /* 0x000000280600780c */ /* 0x000fe40003f44270 */
[----:B------:R-:W-:Y:S02]  /*51c0*/  FSEL R135, R135, -INF , P0 ;  /* 0xff80000087877808 */ /* 0x000fe40000000000 */
[----:B------:R-:W-:Y:S02]  /*51d0*/  FMNMX.FTZ R137, R246, R137, !PT ;  /* 0x00000089f6897209 */ /* 0x000fe40007810000 */
[C---:B------:R-:W-:Y:S02]  /*51e0*/  ISETP.GT.AND P1, PT, R6.reuse, 0x29, PT ;  /* 0x000000290600780c */ /* 0x040fe40003f24270 */
[----:B------:R-:W-:Y:S01]  /*51f0*/  FSEL R133, R133, -INF , P2 ;  /* 0xff80000085857808 */ /* 0x000fe20001000000 */
[----:B------:R-:W4:Y:S01]  /*5200*/  SHFL.BFLY PT, R7, R137, 0x2, 0x1f ;  /* 0x0c401f0089077f89 */ /* 0x000f2200000e0000 */
[----:B------:R-:W-:Y:S01]  /*5210*/  ISETP.GT.AND P0, PT, R6, 0x30, PT ;  /* 0x000000300600780c */ /* 0x000fe20003f04270 */
[----:B-1----:R-:W-:Y:S01]  /*5220*/  FFMA.FTZ R3, R16, c[0x0][0x2d0], -R21 ;  /* 0x0000b40010037a23 */ /* 0x002fe20000010815 */
[----:B------:R-:W-:-:S02]  /*5230*/  FSEL R132, R132, -INF , P1 ;  /* 0xff80000084847808 */ /* 0x000fc40000800000 */
[C---:B------:R-:W-:Y:S01]  /*5240*/  ISETP.GT.AND P2, PT, R6.reuse, 0x31, PT ;  /* 0x000000310600780c */ /* 0x040fe20003f44270 */
[----:B------:R1:W-:Y:S01]  /*5250*/  MUFU.EX2 R196, R3 ;  /* 0x0000000300c47308 */ /* 0x0003e20000000800 */
[----:B------:R-:W-:Y:S02]  /*5260*/  FSEL R235, R47, -INF , P0 ;  /* 0xff8000002feb7808 */ /* 0x000fe40000000000 */
[----:B------:R-:W-:Y:S02]  /*5270*/  ISETP.GT.AND P1, PT, R6, 0x38, PT ;  /* 0x000000380600780c */ /* 0x000fe40003f24270 */
[----:B------:R-:W-:Y:S02]  /*5280*/  FSEL R233, R46, -INF , P2 ;  /* 0xff8000002ee97808 */ /* 0x000fe40001000000 */
[----:B------:R-:W-:Y:S02]  /*5290*/  ISETP.GT.AND P0, PT, R6, 0x39, PT ;  /* 0x000000390600780c */ /* 0x000fe40003f04270 */
[----:B------:R-:W-:-:S02]  /*52a0*/  FSEL R232, R41, -INF , P1 ;  /* 0xff80000029e87808 */ /* 0x000fc40000800000 */
[----:B------:R-:W-:Y:S02]  /*52b0*/  FSEL R231, R40, -INF , P0 ;  /* 0xff80000028e77808 */ /* 0x000fe40000000000 */
[----:B--2---:R-:W-:Y:S01]  /*52c0*/  FMNMX.FTZ R138, R138, R8, !PT ;  /* 0x000000088a8a7209 */ /* 0x004fe20007810000 */
[----:B------:R-:W-:Y:S01]  /*52d0*/  LDSM.16.MT88.4 R40, [R237+0x100] ;  /* 0x00010000ed28783b */ /* 0x000fe20000004200 */
[----:B---3--:R-:W-:Y:S02]  /*52e0*/  F2FP.PACK_AB R16, R244, R245 ;  /* 0x000000f5f410723e */ /* 0x008fe400000000ff */
[----:B-1----:R-:W-:Y:S01]  /*52f0*/  FMNMX.FTZ R3, R45, R5, !PT ;  /* 0x000000052d037209 */ /* 0x002fe20007810000 */
[----:B------:R-:W-:Y:S01]  /*5300*/  FFMA.FTZ R5, R20, c[0x0][0x2d0], -R21 ;  /* 0x0000b40014057a23 */ /* 0x000fe20000010815 */
[----:B----4-:R-:W-:Y:S01]  /*5310*/  FMNMX.FTZ R137, R137, R7, !PT ;  /* 0x0000000789897209 */ /* 0x010fe20007810000 */
[----:B------:R-:W-:Y:S01]  /*5320*/  FMUL.FTZ R20, R138, c[0x0][0x2d0] ;  /* 0x0000b4008a147a20 */ /* 0x000fe20000410000 */
[----:B------:R-:W-:Y:S01]  /*5330*/  FMNMX.FTZ R3, R136, R3, !PT ;  /* 0x0000000388037209 */ /* 0x000fe20007810000 */
[----:B------:R1:W-:Y:S01]  /*5340*/  MUFU.EX2 R211, R5 ;  /* 0x0000000500d37308 */ /* 0x0003e20000000800 */
[----:B------:R-:W-:Y:S01]  /*5350*/  FSETP.NEU.FTZ.AND P0, PT, R138, -INF , PT ;  /* 0xff8000008a00780b */ /* 0x000fe20003f1d000 */
[----:B------:R-:W2:Y:S01]  /*5360*/  SHFL.BFLY PT, R6, R137, 0x1, 0x1f ;  /* 0x0c201f0089067f89 */ /* 0x000ea200000e0000 */
[----:B------:R-:W-:-:S02]  /*5370*/  FMNMX.FTZ R3, R135, R3, !PT ;  /* 0x0000000387037209 */ /* 0x000fc40007810000 */
[----:B------:R-:W-:Y:S02]  /*5380*/  FSEL R20, R20, RZ, P0 ;  /* 0x000000ff14147208 */ /* 0x000fe40000000000 */
[----:B------:R-:W-:-:S04]  /*5390*/  FMNMX.FTZ R3, R133, R3, !PT ;  /* 0x0000000385037209 */ /* 0x000fc80007810000 */
[----:B------:R-:W-:-:S04]  /*53a0*/  FMNMX.FTZ R3, R132, R3, !PT ;  /* 0x0000000384037209 */ /* 0x000fc80007810000 */
[----:B------:R-:W-:Y:S01]  /*53b0*/  FMNMX.FTZ R3, R235, R3, !PT ;  /* 0x00000003eb037209 */ /* 0x000fe20007810000 */
[----:B-1----:R-:W-:-:S03]  /*53c0*/  FFMA.FTZ R5, R23, c[0x0][0x2d0], -R21 ;  /* 0x0000b40017057a23 */ /* 0x002fc60000010815 */
[----:B------:R-:W-:Y:S01]  /*53d0*/  FMNMX.FTZ R3, R233, R3, !PT ;  /* 0x00000003e9037209 */ /* 0x000fe20007810000 */
[----:B------:R1:W3:Y:S03]  /*53e0*/  MUFU.EX2 R205, R5 ;  /* 0x0000000500cd7308 */ /* 0x0002e60000000800 */
[----:B------:R-:W-:Y:S02]  /*53f0*/  FMNMX.FTZ R3, R232, R3, !PT ;  /* 0x00000003e8037209 */ /* 0x000fe40007810000 */
[----:B--2---:R-:W-:Y:S02]  /*5400*/  FMNMX.FTZ R137, R137, R6, !PT ;  /* 0x0000000689897209 */ /* 0x004fe40007810000 */
[----:B------:R-:W-:Y:S02]  /*5410*/  FMNMX.FTZ R3, R231, R3, !PT ;  /* 0x00000003e7037209 */ /* 0x000fe40007810000 */
[----:B------:R-:W-:-:S03]  /*5420*/  FSETP.NEU.FTZ.AND P0, PT, R137, -INF , PT ;  /* 0xff8000008900780b */ /* 0x000fc60003f1d000 */
[----:B------:R-:W2:Y:S01]  /*5430*/  SHFL.BFLY PT, R134, R3, 0x2, 0x1f ;  /* 0x0c401f0003867f89 */ /* 0x000ea200000e0000 */
[----:B-1----:R-:W-:Y:S01]  /*5440*/  FFMA.FTZ R5, R27, c[0x0][0x2d0], -R21 ;  /* 0x0000b4001b057a23 */ /* 0x002fe20000010815 */
[----:B---3--:R-:W-:-:S03]  /*5450*/  F2FP.PACK_AB R8, R205, R211 ;  /* 0x000000d3cd08723e */ /* 0x008fc600000000ff */
[----:B------:R1:W-:Y:S02]  /*5460*/  MUFU.EX2 R105, R5 ;  /* 0x0000000500697308 */ /* 0x0003e40000000800 */
[----:B-1----:R-:W-:Y:S01]  /*5470*/  FFMA.FTZ R5, R34, c[0x0][0x2d0], -R21 ;  /* 0x0000b40022057a23 */ /* 0x002fe20000010815 */
[----:B--2---:R-:W-:Y:S01]  /*5480*/  FMNMX.FTZ R134, R3, R134, !PT ;  /* 0x0000008603867209 */ /* 0x004fe20007810000 */
[----:B------:R-:W-:-:S04]  /*5490*/  FFMA.FTZ R3, R25, c[0x0][0x2d0], -R20 ;  /* 0x0000b40019037a23 */ /* 0x000fc80000010814 */
[----:B------:R1:W2:Y:S01]  /*54a0*/  MUFU.EX2 R62, R5 ;  /* 0x00000005003e7308 */ /* 0x0002a20000000800 */
[----:B------:R-:W3:Y:S07]  /*54b0*/  SHFL.BFLY PT, R6, R134, 0x1, 0x1f ;  /* 0x0c201f0086067f89 */ /* 0x000eee00000e0000 */
[----:B------:R4:W-:Y:S01]  /*54c0*/  MUFU.EX2 R206, R3 ;  /* 0x0000000300ce7308 */ /* 0x0009e20000000800 */
[----:B-1----:R-:W-:-:S07]  /*54d0*/  FFMA.FTZ R5, R24, c[0x0][0x2d0], -R20 ;  /* 0x0000b40018057a23 */ /* 0x002fce0000010814 */
[----:B------:R1:W-:Y:S01]  /*54e0*/  MUFU.EX2 R230, R5 ;  /* 0x0000000500e67308 */ /* 0x0003e20000000800 */
[----:B----4-:R-:W-:Y:S01]  /*54f0*/  FMUL.FTZ R3, R137, c[0x0][0x2d0] ;  /* 0x0000b40089037a20 */ /* 0x010fe20000410000 */
[----:B---3--:R-:W-:-:S04]  /*5500*/  FMNMX.FTZ R134, R6, R134, !PT ;  /* 0x0000008606867209 */ /* 0x008fc80007810000 */
[----:B------:R-:W-:Y:S01]  /*5510*/  FSEL R3, R3, RZ, P0 ;  /* 0x000000ff03037208 */ /* 0x000fe20000000000 */
[C---:B------:R-:W-:Y:S01]  /*5520*/  FMUL.FTZ R6, R134.reuse, c[0x0][0x2d0] ;  /* 0x0000b40086067a20 */ /* 0x040fe20000410000 */
[----:B------:R-:W-:-:S03]  /*5530*/  FSETP.NEU.FTZ.AND P0, PT, R134, -INF , PT ;  /* 0xff8000008600780b */ /* 0x000fc60003f1d000 */
[----:B------:R-:W-:Y:S02]  /*5540*/  FFMA.FTZ R2, R35, c[0x0][0x2d0], -R3 ;  /* 0x0000b40023027a23 */ /* 0x000fe40000010803 */
[----:B-1----:R-:W-:Y:S01]  /*5550*/  FFMA.FTZ R5, R30, c[0x0][0x2d0], -R20 ;  /* 0x0000b4001e057a23 */ /* 0x002fe20000010814 */
[----:B------:R-:W-:Y:S01]  /*5560*/  FSEL R0, R6, RZ, P0 ;  /* 0x000000ff06007208 */ /* 0x000fe20000000000 */
[----:B------:R1:W-:Y:S04]  /*5570*/  MUFU.EX2 R247, R2 ;  /* 0x0000000200f77308 */ /* 0x0003e80000000800 */
[----:B------:R-:W-:-:S04]  /*5580*/  FFMA.FTZ R4, R19, c[0x0][0x2d0], -R0 ;  /* 0x0000b40013047a23 */ /* 0x000fc80000010800 */
[----:B------:R3:W-:Y:S08]  /*5590*/  MUFU.EX2 R229, R5 ;  /* 0x0000000500e57308 */ /* 0x0007f00000000800 */
[----:B------:R4:W-:Y:S01]  /*55a0*/  MUFU.EX2 R241, R4 ;  /* 0x0000000400f17308 */ /* 0x0009e20000000800 */
[----:B-1----:R-:W-:Y:S02]  /*55b0*/  FFMA.FTZ R2, R36, c[0x0][0x2d0], -R3 ;  /* 0x0000b40024027a23 */ /* 0x002fe40000010803 */
[----:B---3--:R-:W-:-:S05]  /*55c0*/  FFMA.FTZ R5, R29, c[0x0][0x2d0], -R20 ;  /* 0x0000b4001d057a23 */ /* 0x008fca0000010814 */
[----:B------:R1:W-:Y:S01]  /*55d0*/  MUFU.EX2 R234, R5 ;  /* 0x0000000500ea7308 */ /* 0x0003e20000000800 */
[----:B----4-:R-:W-:Y:S02]  /*55e0*/  FFMA.FTZ R4, R22, c[0x0][0x2d0], -R0 ;  /* 0x0000b40016047a23 */ /* 0x010fe40000010800 */
[----:B--2---:R-:W-:-:S05]  /*55f0*/  IMAD.MOV.U32 R22, RZ, RZ, R62 ;  /* 0x000000ffff167224 */ /* 0x004fca00078e003e */
[----:B------:R2:W-:Y:S01]  /*5600*/  MUFU.EX2 R164, R4 ;  /* 0x0000000400a47308 */ /* 0x0005e20000000800 */
[----:B------:R-:W-:Y:S01]  /*5610*/  LDSM.16.MT88.4 R60, [R237+0x900] ;  /* 0x00090000ed3c783b */ /* 0x000fe20000004200 */
[----:B-1----:R-:W-:-:S06]  /*5620*/  FFMA.FTZ R5, R28, c[0x0][0x2d0], -R20 ;  /* 0x0000b4001c057a23 */ /* 0x002fcc0000010814 */
[----:B------:R1:W3:Y:S01]  /*5630*/  MUFU.EX2 R23, R5 ;  /* 0x0000000500177308 */ /* 0x0002e20000000800 */
[----:B--2---:R-:W-:Y:S02]  /*5640*/  FFMA.FTZ R4, R31, c[0x0][0x2d0], -R3 ;  /* 0x0000b4001f047a23 */ /* 0x004fe40000010803 */
[----:B------:R-:W-:Y:S05]  /*5650*/  LDSM.16.MT88.4 R28, [R238+0x900] ;  /* 0x00090000ee1c783b */ /* 0x000fea0000004200 */
[----:B------:R-:W2:Y:S01]  /*5660*/  MUFU.EX2 R209, R4 ;  /* 0x0000000400d17308 */ /* 0x000ea20000000800 */
[--C-:B-1----:R-:W-:Y:S01]  /*5670*/  FFMA.FTZ R5, R26, c[0x0][0x2d0], -R20.reuse ;  /* 0x0000b4001a057a23 */ /* 0x102fe20000010814 */
[----:B---3--:R-:W-:Y:S01]  /*5680*/  F2FP.PACK_AB R19, R23, R234 ;  /* 0x000000ea1713723e */ /* 0x008fe200000000ff */
[----:B------:R-:W1:Y:S05]  /*5690*/  LDSM.16.MT88.4 R24, [R238+0x100] ;  /* 0x00010000ee18783b */ /* 0x000e6a0000004200 */
[----:B------:R3:W4:Y:S01]  /*56a0*/  MUFU.EX2 R210, R5 ;  /* 0x0000000500d27308 */ /* 0x0007220000000800 */
[----:B--2---:R-:W-:Y:S01]  /*56b0*/  F2FP.PACK_AB R4, R247, R209 ;  /* 0x000000d1f704723e */ /* 0x004fe200000000ff */
[----:B---3--:R-:W-:-:S06]  /*56c0*/  FFMA.FTZ R5, R33, c[0x0][0x2d0], -R20 ;  /* 0x0000b40021057a23 */ /* 0x008fcc0000010814 */
[----:B------:R2:W-:Y:S02]  /*56d0*/  MUFU.EX2 R236, R5 ;  /* 0x0000000500ec7308 */ /* 0x0005e40000000800 */
[----:B--2---:R-:W-:Y:S02]  /*56e0*/  FFMA.FTZ R5, R32, c[0x0][0x2d0], -R20 ;  /* 0x0000b40020057a23 */ /* 0x004fe40000010814 */
[----:B------:R-:W-:Y:S04]  /*56f0*/  LDSM.16.MT88.4 R32, [R239+0x2100] ;  /* 0x00210000ef20783b */ /* 0x000fe80000004200 */
[----:B------:R2:W-:Y:S02]  /*5700*/  MUFU.EX2 R80, R5 ;  /* 0x0000000500507308 */ /* 0x0005e40000000800 */
[----:B--2---:R-:W-:Y:S01]  /*5710*/  FFMA.FTZ R5, R9, c[0x0][0x2d0], -R3 ;  /* 0x0000b40009057a23 */ /* 0x004fe20000010803 */
[----:B----4-:R-:W-:-:S05]  /*5720*/  F2FP.PACK_AB R9, R206, R210 ;  /* 0x000000d2ce09723e */ /* 0x010fca00000000ff */
[----:B------:R2:W-:Y:S02]  /*5730*/  MUFU.EX2 R227, R5 ;  /* 0x0000000500e37308 */ /* 0x0005e40000000800 */
[----:B--2---:R-:W-:Y:S01]  /*5740*/  FFMA.FTZ R5, R10, c[0x0][0x2d0], -R3 ;  /* 0x0000b4000a057a23 */ /* 0x004fe20000010803 */
[----:B------:R-:W-:-:S05]  /*5750*/  F2FP.PACK_AB R10, R22, R105 ;  /* 0x00000069160a723e */ /* 0x000fca00000000ff */
[----:B------:R2:W3:Y:S02]  /*5760*/  MUFU.EX2 R226, R5 ;  /* 0x0000000500e27308 */ /* 0x0004e40000000800 */
[----:B--2---:R-:W-:Y:S01]  /*5770*/  FFMA.FTZ R5, R11, c[0x0][0x2d0], -R3 ;  /* 0x0000b4000b057a23 */ /* 0x004fe20000010803 */
[----:B---3--:R-:W-:-:S05]  /*5780*/  F2FP.PACK_AB R12, R226, R227 ;  /* 0x000000e3e20c723e */ /* 0x008fca00000000ff */
[----:B------:R2:W-:Y:S02]  /*5790*/  MUFU.EX2 R228, R5 ;  /* 0x0000000500e47308 */ /* 0x0005e40000000800 */
[----:B--2---:R-:W-:Y:S01]  /*57a0*/  FFMA.FTZ R5, R15, c[0x0][0x2d0], -R3 ;  /* 0x0000b4000f057a23 */ /* 0x004fe20000010803 */
[----:B------:R-:W-:-:S05]  /*57b0*/  F2FP.PACK_AB R15, R164, R241 ;  /* 0x000000f1a40f723e */ /* 0x000fca00000000ff */
[----:B------:R2:W3:Y:S02]  /*57c0*/  MUFU.EX2 R243, R5 ;  /* 0x0000000500f37308 */ /* 0x0004e40000000800 */
[----:B--2---:R-:W-:Y:S01]  /*57d0*/  FFMA.FTZ R5, R17, c[0x0][0x2d0], -R0 ;  /* 0x0000b40011057a23 */ /* 0x004fe20000010800 */
[----:B------:R-:W-:Y:S02]  /*57e0*/  F2FP.PACK_AB R17, R229, R230 ;  /* 0x000000e6e511723e */ /* 0x000fe400000000ff */
[----:B---3--:R-:W-:-:S03]  /*57f0*/  F2FP.PACK_AB R14, R243, R228 ;  /* 0x000000e4f30e723e */ /* 0x008fc600000000ff */
[----:B------:R2:W-:Y:S02]  /*5800*/  MUFU.EX2 R225, R5 ;  /* 0x0000000500e17308 */ /* 0x0005e40000000800 */
[----:B--2---:R-:W-:Y:S01]  /*5810*/  FFMA.FTZ R5, R18, c[0x0][0x2d0], -R0 ;  /* 0x0000b40012057a23 */ /* 0x004fe20000010800 */
[----:B------:R-:W-:-:S05]  /*5820*/  F2FP.PACK_AB R18, R196, R207 ;  /* 0x000000cfc412723e */ /* 0x000fca00000000ff */
[----:B------:R-:W2:Y:S02]  /*5830*/  MUFU.EX2 R224, R5 ;  /* 0x0000000500e07308 */ /* 0x000ea40000000800 */
[C---:B------:R-:W-:Y:S08]  /*5840*/  HMMA.16816.F32 R100, R16.reuse, R40, RZ ;  /* 0x000000281064723c */ /* 0x040ff000000018ff */
[----:B-1----:R-:W-:Y:S01]  /*5850*/  HMMA.16816.F32 R92, R16, R24, RZ ;  /* 0x00000018105c723c */ /* 0x002fe200000018ff */
[----:B--2---:R-:W-:-:S07]  /*5860*/  F2FP.PACK_AB R13, R224, R225 ;  /* 0x000000e1e00d723e */ /* 0x004fce00000000ff */
[C---:B------:R-:W-:Y:S01]  /*5870*/  HMMA.16816.F32 R96, R12.reuse, R40, RZ ;  /* 0x000000280c60723c */ /* 0x040fe200000018ff */
[----:B------:R1:W-:Y:S06]  /*5880*/  MUFU.EX2 R41, R2 ;  /* 0x0000000200297308 */ /* 0x0003ec0000000800 */
[----:B------:R-:W-:Y:S01]  /*5890*/  IMAD.MOV.U32 R40, RZ, RZ, R107 ;  /* 0x000000ffff287224 */ /* 0x000fe200078e006b */
[C---:B------:R-:W-:Y:S07]  /*58a0*/  HMMA.16816.F32 R88, R12.reuse, R24, RZ ;  /* 0x000000180c58723c */ /* 0x040fee00000018ff */
[----:B------:R-:W-:Y:S01]  /*58b0*/  IMAD.MOV.U32 R24, RZ, RZ, R106 ;  /* 0x000000ffff187224 */ /* 0x000fe200078e006a */
        /* <DEDUP_REMOVED lines=11> */
[----:B-1----:R-:W-:-:S02]  /*5970*/  FFMA.FTZ R2, R37, c[0x0][0x2d0], -R0 ;  /* 0x0000b40025027a23 */ /* 0x002fc40000010800 */
[----:B------:R-:W1:Y:S02]  /*5980*/  LDSM.16.MT88.4 R36, [R240+0x2100] ;  /* 0x00210000f024783b */ /* 0x000e640000004200 */
[----:B------:R2:W3:Y:S03]  /*5990*/  MUFU.EX2 R250, R2 ;  /* 0x0000000200fa7308 */ /* 0x0004e60000000800 */
[C---:B------:R-:W-:Y:S08]  /*59a0*/  HMMA.16816.F32 R128, R12.reuse, R78, RZ ;  /* 0x0000004e0c80723c */ /* 0x040ff000000018ff */
[----:B------:R-:W-:Y:S01]  /*59b0*/  HMMA.16816.F32 R124, R12, R74, RZ ;  /* 0x0000004a0c7c723c */ /* 0x000fe200000018ff */
[----:B--2---:R-:W-:Y:S01]  /*59c0*/  FFMA.FTZ R2, R44, c[0x0][0x2d0], -R0 ;  /* 0x0000b4002c027a23 */ /* 0x004fe20000010800 */
[----:B---3--:R-:W-:-:S06]  /*59d0*/  F2FP.PACK_AB R5, R250, R208 ;  /* 0x000000d0fa05723e */ /* 0x008fcc00000000ff */
[C---:B------:R-:W-:Y:S01]  /*59e0*/  HMMA.16816.F32 R120, R12.reuse, R70, RZ ;  /* 0x000000460c78723c */ /* 0x040fe200000018ff */
[----:B------:R2:W-:Y:S07]  /*59f0*/  MUFU.EX2 R25, R2 ;  /* 0x0000000200197308 */ /* 0x0005ee0000000800 */
[C---:B------:R-:W-:Y:S01]  /*5a00*/  HMMA.16816.F32 R116, R12.reuse, R66, RZ ;  /* 0x000000420c74723c */ /* 0x040fe200000018ff */
[----:B--2---:R-:W-:Y:S02]  /*5a10*/  FFMA.FTZ R2, R45, c[0x0][0x2d0], -R0 ;  /* 0x0000b4002d027a23 */ /* 0x004fe40000010800 */
[----:B------:R-:W2:Y:S05]  /*5a20*/  LDSM.16.MT88.4 R44, [R238+0x2900] ;  /* 0x00290000ee2c783b */ /* 0x000eaa0000004200 */
[----:B-1----:R-:W-:Y:S01]  /*5a30*/  HMMA.16816.F32 R112, R12, R36, RZ ;  /* 0x000000240c70723c */ /* 0x002fe200000018ff */
[----:B------:R1:W3:Y:S02]  /*5a40*/  MUFU.EX2 R216, R2 ;  /* 0x0000000200d87308 */ /* 0x0002e40000000800 */
[----:B-1----:R-:W-:Y:S01]  /*5a50*/  IMAD.MOV.U32 R2, RZ, RZ, R80 ;  /* 0x000000ffff027224 */ /* 0x002fe200078e0050 */
[----:B---3--:R-:W-:Y:S01]  /*5a60*/  F2FP.PACK_AB R7, R216, R25 ;  /* 0x00000019d807723e */ /* 0x008fe200000000ff */
[----:B------:R-:W1:Y:S03]  /*5a70*/  LDSM.16.MT88.4 R80, [R239+0x2900] ;  /* 0x00290000ef50783b */ /* 0x000e660000004200 */
[----:B------:R-:W-:-:S03]  /*5a80*/  F2FP.PACK_AB R11, R2, R236 ;  /* 0x000000ec020b723e */ /* 0x000fc600000000ff */
[-C--:B------:R-:W-:Y:S08]  /*5a90*/  HMMA.16816.F32 R184, R4, R60.reuse, R96 ;  /* 0x0000003c04b8723c */ /* 0x080ff00000001860 */
[C---:B------:R-:W-:Y:S07]  /*5aa0*/  HMMA.16816.F32 R180, R8.reuse, R60, R100 ;  /* 0x0000003c08b4723c */ /* 0x040fee0000001864 */
[----:B------:R-:W-:Y:S01]  /*5ab0*/  IMAD.MOV.U32 R61, RZ, RZ, R109 ;  /* 0x000000ffff3d7224 */ /* 0x000fe200078e006d */
[----:B------:R-:W-:Y:S01]  /*5ac0*/  HMMA.16816.F32 R192, R8, R28, R92 ;  /* 0x0000001c08c0723c */ /* 0x000fe2000000185c */
[----:B------:R-:W-:-:S07]  /*5ad0*/  MOV R60, R108 ;  /* 0x0000006c003c7202 */ /* 0x000fce0000000f00 */
[----:B------:R-:W-:Y:S07]  /*5ae0*/  HMMA.16816.F32 R188, R4, R28, R88 ;  /* 0x0000001c04bc723c */ /* 0x000fee0000001858 */
[----:B------:R-:W-:Y:S01]  /*5af0*/  MOV R29, R105 ;  /* 0x00000069001d7202 */ /* 0x000fe20000000f00 */
[----:B------:R-:W-:Y:S01]  /*5b00*/  IMAD.MOV.U32 R28, RZ, RZ, R104 ;  /* 0x000000ffff1c7224 */ /* 0x000fe200078e0068 */
[C---:B------:R-:W-:Y:S08]  /*5b10*/  HMMA.16816.F32 R108, R12.reuse, R38, RZ ;  /* 0x000000260c6c723c */ /* 0x040ff000000018ff */
[C---:B------:R-:W-:Y:S08]  /*5b20*/  HMMA.16816.F32 R104, R12.reuse, R32, RZ ;  /* 0x000000200c68723c */ /* 0x040ff000000018ff */
[----:B------:R-:W-:Y:S08]  /*5b30*/  HMMA.16816.F32 R100, R12, R34, RZ ;  /* 0x000000220c64723c */ /* 0x000ff000000018ff */
[C---:B--2---:R-:W-:Y:S08]  /*5b40*/  HMMA.16816.F32 R12, R4.reuse, R44, R148 ;  /* 0x0000002c040c723c */ /* 0x044ff00000001894 */
[----:B------:R-:W-:Y:S07]  /*5b50*/  HMMA.16816.F32 R200, R4, R52, R156 ;  /* 0x0000003404c8723c */ /* 0x000fee000000189c */
[----:B------:R-:W-:Y:S01]  /*5b60*/  IMAD.MOV.U32 R159, RZ, RZ, R196 ;  /* 0x000000ffff9f7224 */ /* 0x000fe200078e00c4 */
[----:B------:R-:W-:Y:S01]  /*5b70*/  HMMA.16816.F32 R92, R16, R72, RZ ;  /* 0x00000048105c723c */ /* 0x000fe200000018ff */
        /* <DEDUP_REMOVED lines=12> */
[----:B------:R-:W-:-:S04]  /*5c40*/  IMAD.MOV.U32 R28, RZ, RZ, R210 ;  /* 0x000000ffff1c7224 */ /* 0x000fc800078e00d2 */
[----:B------:R-:W-:Y:S01]  /*5c50*/  IMAD.MOV.U32 R155, RZ, RZ, R208 ;  /* 0x000000ffff9b7224 */ /* 0x000fe200078e00d0 */
[----:B------:R-:W-:Y:S01]  /*5c60*/  HMMA.16816.F32 R12, R16, R64, RZ ;  /* 0x00000040100c723c */ /* 0x000fe200000018ff */
[----:B------:R-:W-:Y:S01]  /*5c70*/  IMAD.MOV.U32 R154, RZ, RZ, R167 ;  /* 0x000000ffff9a7224 */ /* 0x000fe200078e00a7 */
[----:B------:R-:W-:Y:S01]  /*5c80*/  MOV R152, R166 ;  /* 0x000000a600987202 */ /* 0x000fe20000000f00 */
[----:B------:R-:W-:-:S05]  /*5c90*/  IMAD.MOV.U32 R153, RZ, RZ, R25 ;  /* 0x000000ffff997224 */ /* 0x000fca00078e0019 */
[C---:B------:R-:W-:Y:S08]  /*5ca0*/  HMMA.16816.F32 R208, R4.reuse, R46, R116 ;  /* 0x0000002e04d0723c */ /* 0x040ff00000001874 */
[----:B------:R-:W-:Y:S08]  /*5cb0*/  HMMA.16816.F32 R112, R4, R84, R112 ;  /* 0x000000540470723c */ /* 0x000ff00000001870 */
[----:B------:R-:W-:Y:S08]  /*5cc0*/  HMMA.16816.F32 R116, R8, R44, R12 ;  /* 0x0000002c0874723c */ /* 0x000ff0000000180c */
[C---:B------:R-:W-:Y:S08]  /*5cd0*/  HMMA.16816.F32 R12, R16.reuse, R36, RZ ;  /* 0x00000024100c723c */ /* 0x040ff000000018ff */
[----:B------:R-:W-:Y:S01]  /*5ce0*/  HMMA.16816.F32 R96, R16, R76, RZ ;  /* 0x0000004c1060723c */ /* 0x000fe200000018ff */
[----:B------:R-:W-:Y:S01]  /*5cf0*/  IMAD.MOV.U32 R223, RZ, RZ, R112 ;  /* 0x000000ffffdf7224 */ /* 0x000fe200078e0070 */
[----:B------:R-:W-:Y:S01]  /*5d00*/  MOV R221, R114 ;  /* 0x0000007200dd7202 */ /* 0x000fe20000000f00 */
[----:B------:R-:W-:-:S02]  /*5d10*/  IMAD.MOV.U32 R222, RZ, RZ, R113 ;  /* 0x000000ffffde7224 */ /* 0x000fc400078e0071 */
[----:B------:R-:W-:Y:S02]  /*5d20*/  IMAD.MOV.U32 R220, RZ, RZ, R115 ;  /* 0x000000ffffdc7224 */ /* 0x000fe400078e0073 */
[----:B------:R-:W-:Y:S01]  /*5d30*/  IMAD.MOV.U32 R76, RZ, RZ, R40 ;  /* 0x000000ffff4c7224 */ /* 0x000fe200078e0028 */
[----:B------:R-:W-:Y:S01]  /*5d40*/  MOV R77, R41 ;  /* 0x00000029004d7202 */ /* 0x000fe20000000f00 */
[C---:B------:R-:W-:Y:S08]  /*5d50*/  HMMA.16816.F32 R36, R16.reuse, R38, RZ ;  /* 0x000000261024723c */ /* 0x040ff000000018ff */
[----:B------:R-:W-:Y:S08]  /*5d60*/  HMMA.16816.F32 R40, R16, R42, RZ ;  /* 0x0000002a1028723c */ /* 0x000ff000000018ff */
[----:B------:R-:W-:Y:S01]  /*5d70*/  HMMA.16816.F32 R112, R8, R84, R12 ;  /* 0x000000540870723c */ /* 0x000fe2000000180c */
[----:B------:R-:W2:Y:S06]  /*5d80*/  LDSM.16.MT88.4 R12, [R237+0x1100] ;  /* 0x00110000ed0c783b */ /* 0x000eac0000004200 */
[----:B------:R-:W-:Y:S01]  /*5d90*/  MOV R85, R72 ;  /* 0x0000004800557202 */ /* 0x000fe20000000f00 */
[----:B------:R-:W-:Y:S01]  /*5da0*/  IMAD.MOV.U32 R84, RZ, RZ, R73 ;  /* 0x000000ffff547224 */ /* 0x000fe200078e0049 */
[----:B------:R-:W-:Y:S08]  /*5db0*/  HMMA.16816.F32 R164, R4, R62, R144 ;  /* 0x0000003e04a4723c */ /* 0x000ff00000001890 */
[----:B------:R-:W-:Y:S08]  /*5dc0*/  HMMA.16816.F32 R72, R16, R74, RZ ;  /* 0x0000004a1048723c */ /* 0x000ff000000018ff */
[----:B------:R-:W-:Y:S07]  /*5dd0*/  HMMA.16816.F32 R40, R8, R62, R40 ;  /* 0x0000003e0828723c */ /* 0x000fee0000001828 */
[----:B------:R-:W-:Y:S01]  /*5de0*/  IMAD.MOV.U32 R63, RZ, RZ, R76 ;  /* 0x000000ffff3f7224 */ /* 0x000fe200078e004c */
[----:B------:R-:W-:Y:S01]  /*5df0*/  MOV R62, R77 ;  /* 0x0000004d003e7202 */ /* 0x000fe20000000f00 */
[----:B------:R-:W-:Y:S08]  /*5e00*/  HMMA.16816.F32 R108, R4, R86, R108 ;  /* 0x00000056046c723c */ /* 0x000ff0000000186c */
[----:B------:R-:W-:Y:S08]  /*5e10*/  HMMA.16816.F32 R76, R16, R78, RZ ;  /* 0x0000004e104c723c */ /* 0x000ff000000018ff */
[----:B------:R-:W-:Y:S07]  /*5e20*/  HMMA.16816.F32 R36, R8, R86, R36 ;  /* 0x000000560824723c */ /* 0x000fee0000001824 */
[----:B------:R-:W-:Y:S01]  /*5e30*/  IMAD.MOV.U32 R86, RZ, RZ, R157 ;  /* 0x000000ffff567224 */ /* 0x000fe200078e009d */
[----:B------:R-:W-:Y:S01]  /*5e40*/  MOV R157, R2 ;  /* 0x00000002009d7202 */ /* 0x000fe20000000f00 */
[--C-:B------:R-:W-:Y:S01]  /*5e50*/  FFMA.FTZ R2, R176, c[0x0][0x2d0], -R21.reuse ;  /* 0x0000b400b0027a23 */ /* 0x100fe20000010815 */
[-C--:B------:R-:W-:Y:S08]  /*5e60*/  HMMA.16816.F32 R124, R4, R54.reuse, R124 ;  /* 0x00000036047c723c */ /* 0x080ff0000000187c */
[----:B------:R-:W-:Y:S01]  /*5e70*/  HMMA.16816.F32 R72, R8, R54, R72 ;  /* 0x000000360848723c */ /* 0x000fe20000001848 */
[----:B------:R3:W-:Y:S07]  /*5e80*/  MUFU.EX2 R55, R2 ;  /* 0x0000000200377308 */ /* 0x0007ee0000000800 */
[-C--:B------:R-:W-:Y:S08]  /*5e90*/  HMMA.16816.F32 R160, R4, R56.reuse, R160 ;  /* 0x0000003804a0723c */ /* 0x080ff000000018a0 */
[----:B------:R-:W-:Y:S01]  /*5ea0*/  HMMA.16816.F32 R96, R8, R56, R96 ;  /* 0x000000380860723c */ /* 0x000fe20000001860 */
[----:B---3--:R-:W-:-:S04]  /*5eb0*/  FFMA.FTZ R2, R177, c[0x0][0x2d0], -R21 ;  /* 0x0000b400b1027a23 */ /* 0x008fc80000010815 */
[----:B------:R3:W4:Y:S03]  /*5ec0*/  MUFU.EX2 R57, R2 ;  /* 0x0000000200397308 */ /* 0x0007260000000800 */
[-C--:B------:R-:W-:Y:S08]  /*5ed0*/  HMMA.16816.F32 R128, R4, R58.reuse, R128 ;  /* 0x0000003a0480723c */ /* 0x080ff00000001880 */
[----:B------:R-:W-:Y:S01]  /*5ee0*/  HMMA.16816.F32 R76, R8, R58, R76 ;  /* 0x0000003a084c723c */ /* 0x000fe2000000184c */
[----:B---3--:R-:W-:-:S07]  /*5ef0*/  FFMA.FTZ R2, R178, c[0x0][0x2d0], -R21 ;  /* 0x0000b400b2027a23 */ /* 0x008fce0000010815 */
[----:B------:R-:W-:Y:S01]  /*5f00*/  HMMA.16816.F32 R88, R16, R68, RZ ;  /* 0x000000441058723c */ /* 0x000fe200000018ff */
[----:B------:R3:W-:Y:S07]  /*5f10*/  MUFU.EX2 R58, R2 ;  /* 0x00000002003a7308 */ /* 0x0007ee0000000800 */
[----:B------:R-:W-:Y:S08]  /*5f20*/  HMMA.16816.F32 R92, R8, R52, R92 ;  /* 0x00000034085c723c */ /* 0x000ff0000000185c */
[----:B------:R-:W-:Y:S01]  /*5f30*/  HMMA.16816.F32 R68, R16, R70, RZ ;  /* 0x000000461044723c */ /* 0x000fe200000018ff */
[----:B---3--:R-:W-:-:S04]  /*5f40*/  FFMA.FTZ R2, R179, c[0x0][0x2d0], -R21 ;  /* 0x0000b400b3027a23 */ /* 0x008fc80000010815 */
[----:B------:R3:W-:Y:S03]  /*5f50*/  MUFU.EX2 R59, R2 ;  /* 0x00000002003b7308 */ /* 0x0007e60000000800 */
[----:B-1----:R-:W-:Y:S08]  /*5f60*/  HMMA.16816.F32 R104, R4, R80, R104 ;  /* 0x000000500468723c */ /* 0x002ff00000001868 */
[----:B------:R-:W-:Y:S01]  /*5f70*/  HMMA.16816.F32 R88, R8, R48, R88 ;  /* 0x000000300858723c */ /* 0x000fe20000001858 */
[----:B---3--:R-:W-:-:S02]  /*5f80*/  FFMA.FTZ R2, R174, c[0x0][0x2d0], -R20 ;  /* 0x0000b400ae027a23 */ /* 0x008fc40000010814 */
[----:B------:R-:W-:-:S05]  /*5f90*/  IMAD.MOV.U32 R174, RZ, RZ, R159 ;  /* 0x000000ffffae7224 */ /* 0x000fca00078e009f */
[C---:B------:R-:W-:Y:S01]  /*5fa0*/  HMMA.16816.F32 R140, R4.reuse, R30, R140 ;  /* 0x0000001e048c723c */ /* 0x040fe2000000188c */
[----:B------:R1:W-:Y:S07]  /*5fb0*/  MUFU.EX2 R52, R2 ;  /* 0x0000000200347308 */ /* 0x0003ee0000000800 */
        /* <DEDUP_REMOVED lines=9> */
[----:B-1----:R-:W-:-:S02]  /*6050*/  FFMA.FTZ R2, R175, c[0x0][0x2d0], -R20 ;  /* 0x0000b400af027a23 */ /* 0x002fc40000010814 */
[----:B------:R-:W-:Y:S02]  /*6060*/  IMAD.MOV.U32 R107, RZ, RZ, R155 ;  /* 0x000000ffff6b7224 */ /* 0x000fe400078e009b */
[----:B------:R1:W3:Y:S01]  /*6070*/  MUFU.EX2 R53, R2 ;  /* 0x0000000200357308 */ /* 0x0002e20000000800 */
[----:B------:R-:W-:Y:S02]  /*6080*/  IMAD.MOV.U32 R155, RZ, RZ, R156 ;  /* 0x000000ffff9b7224 */ /* 0x000fe400078e009c */
[----:B------:R-:W-:Y:S01]  /*6090*/  HMMA.16816.F32 R64, R16, R66, RZ ;  /* 0x000000421040723c */ /* 0x000fe200000018ff */
[----:B------:R-:W-:Y:S02]  /*60a0*/  IMAD.MOV.U32 R175, RZ, RZ, R152 ;  /* 0x000000ffffaf7224 */ /* 0x000fe400078e0098 */
[----:B------:R-:W-:Y:S02]  /*60b0*/  IMAD.MOV.U32 R104, RZ, RZ, R223 ;  /* 0x000000ffff687224 */ /* 0x000fe400078e00df */
[----:B------:R-:W-:-:S03]  /*60c0*/  IMAD.MOV.U32 R105, RZ, RZ, R222 ;  /* 0x000000ffff697224 */ /* 0x000fc600078e00de */
[----:B------:R-:W-:Y:S01]  /*60d0*/  HMMA.16816.F32 R4, R16, R32, RZ ;  /* 0x000000201004723c */ /* 0x000fe200000018ff */
[----:B-1----:R-:W-:Y:S02]  /*60e0*/  FFMA.FTZ R2, R173, c[0x0][0x2d0], -R20 ;  /* 0x0000b400ad027a23 */ /* 0x002fe40000010814 */
[----:B------:R-:W-:-:S05]  /*60f0*/  IMAD.MOV.U32 R173, RZ, RZ, R153 ;  /* 0x000000ffffad7224 */ /* 0x000fca00078e0099 */
[----:B------:R-:W-:Y:S01]  /*6100*/  HMMA.16816.F32 R68, R8, R50, R68 ;  /* 0x000000320844723c */ /* 0x000fe20000001844 */
[----:B------:R1:W-:Y:S07]  /*6110*/  MUFU.EX2 R54, R2 ;  /* 0x0000000200367308 */ /* 0x0003ee0000000800 */
[C---:B------:R-:W-:Y:S08]  /*6120*/  HMMA.16816.F32 R24, R16.reuse, R26, RZ ;  /* 0x0000001a1018723c */ /* 0x040ff000000018ff */
[----:B------:R-:W-:Y:S01]  /*6130*/  HMMA.16816.F32 R16, R16, R34, RZ ;  /* 0x000000221010723c */ /* 0x000fe200000018ff */
[----:B-1----:R-:W-:Y:S01]  /*6140*/  FFMA.FTZ R2, R172, c[0x0][0x2d0], -R20 ;  /* 0x0000b400ac027a23 */ /* 0x002fe20000010814 */
[----:B------:R-:W-:-:S03]  /*6150*/  MOV R172, R154 ;  /* 0x0000009a00ac7202 */ /* 0x000fc60000000f00 */
[----:B------:R1:W1:Y:S03]  /*6160*/  MUFU.EX2 R56, R2 ;  /* 0x0000000200387308 */ /* 0x0002660000000800 */
[C---:B------:R-:W-:Y:S08]  /*6170*/  HMMA.16816.F32 R64, R8.reuse, R46, R64 ;  /* 0x0000002e0840723c */ /* 0x040ff00000001840 */
[----:B------:R-:W-:Y:S01]  /*6180*/  HMMA.16816.F32 R100, R8, R80, R4 ;  /* 0x000000500864723c */ /* 0x000fe20000001804 */
[----:B-1----:R-:W-:-:S06]  /*6190*/  FFMA.FTZ R2, R168, c[0x0][0x2d0], -R3 ;  /* 0x0000b400a8027a23 */ /* 0x002fcc0000010803 */
[--C-:B------:R-:W-:Y:S01]  /*61a0*/  FFMA.FTZ R4, R171, c[0x0][0x2d0], -R3.reuse ;  /* 0x0000b400ab047a23 */ /* 0x100fe20000010803 */
[C---:B------:R-:W-:Y:S01]  /*61b0*/  HMMA.16816.F32 R24, R8.reuse, R30, R24 ;  /* 0x0000001e0818723c */ /* 0x040fe20000001818 */
[----:B------:R1:W-:Y:S07]  /*61c0*/  MUFU.EX2 R48, R2 ;  /* 0x0000000200307308 */ /* 0x0003ee0000000800 */
[----:B------:R-:W-:Y:S01]  /*61d0*/  HMMA.16816.F32 R80, R8, R82, R16 ;  /* 0x000000520850723c */ /* 0x000fe20000001810 */
[----:B------:R-:W-:Y:S01]  /*61e0*/  MUFU.EX2 R51, R4 ;  /* 0x0000000400337308 */ /* 0x000fe20000000800 */
[----:B------:R-:W2:Y:S05]  /*61f0*/  LDSM.16.MT88.4 R16, [R238+0x1100] ;  /* 0x00110000ee10783b */ /* 0x000eaa0000004200 */
[----:B----4-:R-:W-:Y:S01]  /*6200*/  F2FP.PACK_AB R8, R57, R55 ;  /* 0x000000373908723e */ /* 0x010fe200000000ff */
[----:B-1----:R-:W-:Y:S01]  /*6210*/  FFMA.FTZ R2, R169, c[0x0][0x2d0], -R3 ;  /* 0x0000b400a9027a23 */ /* 0x002fe20000010803 */
[----:B---3--:R-:W-:-:S02]  /*6220*/  F2FP.PACK_AB R9, R53, R52 ;  /* 0x000000343509723e */ /* 0x008fc400000000ff */
[----:B------:R-:W-:Y:S01]  /*6230*/  F2FP.PACK_AB R10, R59, R58 ;  /* 0x0000003a3b0a723e */ /* 0x000fe200000000ff */
[----:B------:R1:W3:Y:S01]  /*6240*/  MUFU.EX2 R49, R2 ;  /* 0x0000000200317308 */ /* 0x0002e20000000800 */
[----:B------:R-:W-:-:S07]  /*6250*/  F2FP.PACK_AB R11, R56, R54 ;  /* 0x00000036380b723e */ /* 0x000fce00000000ff */
[----:B--2---:R-:W-:Y:S01]  /*6260*/  HMMA.16816.F32 R144, R8, R12, R180 ;  /* 0x0000000c0890723c */ /* 0x004fe200000018b4 */
[----:B-1----:R-:W-:Y:S01]  /*6270*/  FFMA.FTZ R2, R170, c[0x0][0x2d0], -R3 ;  /* 0x0000b400aa027a23 */ /* 0x002fe20000010803 */
[----:B---3--:R-:W-:-:S03]  /*6280*/  F2FP.PACK_AB R4, R49, R48 ;  /* 0x000000303104723e */ /* 0x008fc600000000ff */
[----:B------:R1:W2:Y:S03]  /*6290*/  MUFU.EX2 R50, R2 ;  /* 0x0000000200327308 */ /* 0x0002a60000000800 */
[----:B------:R-:W-:Y:S01]  /*62a0*/  HMMA.16816.F32 R32, R8, R18, R24 ;  /* 0x000000120820723c */ /* 0x000fe20000001818 */
[----:B------:R-:W-:Y:S01]  /*62b0*/  LDSM.16.MT88.4 R24, [R238+0x3100] ;  /* 0x00310000ee18783b */ /* 0x000fe20000004200 */
[----:B-1----:R-:W-:Y:S01]  /*62c0*/  FFMA.FTZ R2, R136, c[0x0][0x2d0], -R0 ;  /* 0x0000b40088027a23 */ /* 0x002fe20000010800 */
[----:B--2---:R-:W-:Y:S01]  /*62d0*/  F2FP.PACK_AB R6, R51, R50 ;  /* 0x000000323306723e */ /* 0x004fe200000000ff */
[----:B------:R-:W-:Y:S02]  /*62e0*/  IMAD.MOV.U32 R136, RZ, RZ, R216 ;  /* 0x000000ffff887224 */ /* 0x000fe400078e00d8 */
[----:B------:R1:W-:Y:S02]  /*62f0*/  MUFU.EX2 R44, R2 ;  /* 0x00000002002c7308 */ /* 0x0003e40000000800 */
[----:B-1----:R-:W-:Y:S01]  /*6300*/  FFMA.FTZ R2, R135, c[0x0][0x2d0], -R0 ;  /* 0x0000b40087027a23 */ /* 0x002fe20000010800 */
[----:B------:R-:W-:-:S05]  /*6310*/  MOV R135, R207 ;  /* 0x000000cf00877202 */ /* 0x000fca0000000f00 */
[----:B------:R1:W2:Y:S02]  /*6320*/  MUFU.EX2 R45, R2 ;  /* 0x00000002002d7308 */ /* 0x0002a40000000800 */
[----:B-1----:R-:W-:Y:S01]  /*6330*/  FFMA.FTZ R2, R133, c[0x0][0x2d0], -R0 ;  /* 0x0000b40085027a23 */ /* 0x002fe20000010800 */
[----:B--2---:R-:W-:Y:S02]  /*6340*/  F2FP.PACK_AB R5, R45, R44 ;  /* 0x0000002c2d05723e */ /* 0x004fe400000000ff */
[----:B------:R-:W-:-:S03]  /*6350*/  MOV R133, R157 ;  /* 0x0000009d00857202 */ /* 0x000fc60000000f00 */
[----:B------:R1:W-:Y:S02]  /*6360*/  MUFU.EX2 R46, R2 ;  /* 0x00000002002e7308 */ /* 0x0003e40000000800 */
[----:B-1----:R-:W-:Y:S02]  /*6370*/  FFMA.FTZ R2, R132, c[0x0][0x2d0], -R0 ;  /* 0x0000b40084027a23 */ /* 0x002fe40000010800 */
[----:B------:R-:W-:-:S04]  /*6380*/  IMAD.MOV.U32 R132, RZ, RZ, R206 ;  /* 0x000000ffff847224 */ /* 0x000fc800078e00ce */
[----:B------:R-:W1:Y:S02]  /*6390*/  MUFU.EX2 R47, R2 ;  /* 0x00000002002f7308 */ /* 0x000e640000000800 */
[----:B-1----:R-:W-:Y:S01]  /*63a0*/  F2FP.PACK_AB R7, R47, R46 ;  /* 0x0000002e2f07723e */ /* 0x002fe200000000ff */
[----:B------:R-:W-:-:S06]  /*63b0*/  IMAD.MOV.U32 R2, RZ, RZ, R158 ;  /* 0x000000ffff027224 */ /* 0x000fcc00078e009e */
[C---:B------:R-:W-:Y:S07]  /*63c0*/  HMMA.16816.F32 R156, R4.reuse, R12, R184 ;  /* 0x0000000c049c723c */ /* 0x040fee00000018b8 */
[----:B------:R-:W-:Y:S01]  /*63d0*/  IMAD.MOV.U32 R186, RZ, RZ, R28 ;  /* 0x000000ffffba7224 */ /* 0x000fe200078e001c */
[----:B------:R-:W-:Y:S01]  /*63e0*/  HMMA.16816.F32 R164, R4, R14, R164 ;  /* 0x0000000e04a4723c */ /* 0x000fe200000018a4 */
[----:B------:R-:W-:Y:S01]  /*63f0*/  IMAD.MOV.U32 R184, RZ, RZ, R29 ;  /* 0x000000ffffb87224 */ /* 0x000fe200078e001d */
[----:B------:R-:W-:Y:S01]  /*6400*/  MOV R187, R155 ;  /* 0x0000009b00bb7202 */ /* 0x000fe20000000f00 */
[----:B------:R-:W-:-:S05]  /*6410*/  IMAD.MOV.U32 R185, RZ, RZ, R205 ;  /* 0x000000ffffb97224 */ /* 0x000fca00078e00cd */
[C---:B------:R-:W-:Y:S01]  /*6420*/  HMMA.16816.F32 R28, R8.reuse, R14, R40 ;  /* 0x0000000e081c723c */ /* 0x040fe20000001828 */
[----:B------:R-:W1:Y:S07]  /*6430*/  LDSM.16.MT88.4 R12, [R240+0x1100] ;  /* 0x00110000f00c783b */ /* 0x000e6e0000004200 */
[-C--:B------:R-:W-:Y:S08]  /*6440*/  HMMA.16816.F32 R152, R8, R16.reuse, R192 ;  /* 0x000000100898723c */ /* 0x080ff000000018c0 */
[C---:B------:R-:W-:Y:S08]  /*6450*/  HMMA.16816.F32 R176, R4.reuse, R16, R188 ;  /* 0x0000001004b0723c */ /* 0x040ff000000018bc */
[----:B------:R-:W-:Y:S01]  /*6460*/  HMMA.16816.F32 R188, R4, R18, R140 ;  /* 0x0000001204bc723c */ /* 0x000fe2000000188c */
[----:B------:R-:W2:Y:S06]  /*6470*/  LDSM.16.MT88.4 R16, [R239+0x1100] ;  /* 0x00110000ef10783b */ /* 0x000eac0000004200 */
[----:B------:R-:W-:Y:S01]  /*6480*/  MOV R143, R107 ;  /* 0x0000006b008f7202 */ /* 0x000fe20000000f00 */
[----:B------:R-:W-:Y:S01]  /*6490*/  IMAD.MOV.U32 R107, RZ, RZ, R220 ;  /* 0x000000ffff6b7224 */ /* 0x000fe200078e00dc */
[----:B------:R-:W-:Y:S01]  /*64a0*/  MOV R141, R218 ;  /* 0x000000da008d7202 */ /* 0x000fe20000000f00 */
[----:B------:R-:W-:-:S02]  /*64b0*/  IMAD.MOV.U32 R140, RZ, RZ, R219 ;  /* 0x000000ffff8c7224 */ /* 0x000fc400078e00db */
[----:B------:R-:W-:Y:S01]  /*64c0*/  IMAD.MOV.U32 R142, RZ, RZ, R217 ;  /* 0x000000ffff8e7224 */ /* 0x000fe200078e00d9 */
[-C--:B-1----:R-:W-:Y:S07]  /*64d0*/  HMMA.16816.F32 R192, R4, R12.reuse, R160 ;  /* 0x0000000c04c0723c */ /* 0x082fee00000018a0 */
[----:B------:R-:W-:Y:S01]  /*64e0*/  IMAD.MOV.U32 R160, RZ, RZ, R199 ;  /* 0x000000ffffa07224 */ /* 0x000fe200078e00c7 */
[----:B------:R-:W-:Y:S01]  /*64f0*/  MOV R162, R197 ;  /* 0x000000c500a27202 */ /* 0x000fe20000000f00 */
[----:B------:R-:W-:Y:S01]  /*6500*/  IMAD.MOV.U32 R161, RZ, RZ, R198 ;  /* 0x000000ffffa17224 */ /* 0x000fe200078e00c6 */
[----:B------:R-:W-:Y:S01]  /*6510*/  HMMA.16816.F32 R168, R8, R12, R96 ;  /* 0x0000000c08a8723c */ /* 0x000fe20000001860 */
[----:B------:R-:W-:-:S06]  /*6520*/  IMAD.MOV.U32 R163, RZ, RZ, R196 ;  /* 0x000000ffffa37224 */ /* 0x000fcc00078e00c4 */
[----:B------:R-:W-:Y:S01]  /*6530*/  MOV R99, R204 ;  /* 0x000000cc00637202 */ /* 0x000fe20000000f00 */
[-C--:B------:R-:W-:Y:S01]  /*6540*/  HMMA.16816.F32 R196, R4, R14.reuse, R128 ;  /* 0x0000000e04c4723c */ /* 0x080fe20000001880 */
[----:B------:R-:W-:Y:S01]  /*6550*/  MOV R96, R140 ;  /* 0x0000008c00607202 */ /* 0x000fe20000000f00 */
[----:B------:R-:W-:Y:S02]  /*6560*/  IMAD.MOV.U32 R97, RZ, RZ, R141 ;  /* 0x000000ffff617224 */ /* 0x000fe400078e008d */
[----:B------:R-:W-:Y:S01]  /*6570*/  IMAD.MOV.U32 R140, RZ, RZ, R184 ;  /* 0x000000ffff8c7224 */ /* 0x000fe200078e00b8 */
[----:B------:R-:W-:Y:S01]  /*6580*/  MOV R184, R175 ;  /* 0x000000af00b87202 */ /* 0x000fe20000000f00 */
[----:B------:R-:W-:Y:S01]  /*6590*/  IMAD.MOV.U32 R98, RZ, RZ, R142 ;  /* 0x000000ffff627224 */ /* 0x000fe200078e008e */
[----:B------:R-:W-:Y:S01]  /*65a0*/  MOV R142, R187 ;  /* 0x000000bb008e7202 */ /* 0x000fe20000000f00 */
[----:B------:R-:W-:Y:S01]  /*65b0*/  HMMA.16816.F32 R76, R8, R14, R76 ;  /* 0x0000000e084c723c */ /* 0x000fe2000000184c */
[----:B------:R-:W1:Y:S01]  /*65c0*/  LDSM.16.MT88.4 R12, [R237+0x3100] ;  /* 0x00310000ed0c783b */ /* 0x000e620000004200 */
[----:B------:R-:W-:-:S02]  /*65d0*/  IMAD.MOV.U32 R141, RZ, RZ, R186 ;  /* 0x000000ffff8d7224 */ /* 0x000fc400078e00ba */
[----:B------:R-:W-:-:S04]  /*65e0*/  IMAD.MOV.U32 R175, RZ, RZ, R63 ;  /* 0x000000ffffaf7224 */ /* 0x000fc800078e003f */
[----:B--2---:R-:W-:Y:S01]  /*65f0*/  HMMA.16816.F32 R220, R8, R18, R72 ;  /* 0x0000001208dc723c */ /* 0x004fe20000001848 */
[----:B------:R-:W-:Y:S01]  /*6600*/  IMAD.MOV.U32 R186, RZ, RZ, R173 ;  /* 0x000000ffffba7224 */ /* 0x000fe200078e00ad */
[----:B------:R-:W-:-:S06]  /*6610*/  MOV R173, R62 ;  /* 0x0000003e00ad7202 */ /* 0x000fcc0000000f00 */
[-C--:B------:R-:W-:Y:S08]  /*6620*/  HMMA.16816.F32 R180, R8, R16.reuse, R92 ;  /* 0x0000001008b4723c */ /* 0x080ff0000000185c */
[C---:B------:R-:W-:Y:S08]  /*6630*/  HMMA.16816.F32 R200, R4.reuse, R16, R200 ;  /* 0x0000001004c8723c */ /* 0x040ff000000018c8 */
[----:B------:R-:W-:Y:S01]  /*6640*/  HMMA.16816.F32 R204, R4, R18, R124 ;  /* 0x0000001204cc723c */ /* 0x000fe2000000187c */
[----:B------:R-:W-:Y:S01]  /*6650*/  LDSM.16.MT88.4 R16, [R240+0x3100] ;  /* 0x00310000f010783b */ /* 0x000fe20000004200 */
[----:B------:R-:W-:Y:S01]  /*6660*/  IMAD.MOV.U32 R129, RZ, RZ, R96 ;  /* 0x000000ffff817224 */ /* 0x000fe200078e0060 */
[----:B------:R-:W-:Y:S01]  /*6670*/  MOV R130, R97 ;  /* 0x0000006100827202 */ /* 0x000fe20000000f00 */
[----:B------:R-:W-:-:S02]  /*6680*/  IMAD.MOV.U32 R187, RZ, RZ, R86 ;  /* 0x000000ffffbb7224 */ /* 0x000fc400078e0056 */
[----:B------:R-:W-:Y:S02]  /*6690*/  IMAD.MOV.U32 R63, RZ, RZ, R61 ;  /* 0x000000ffff3f7224 */ /* 0x000fe400078e003d */
[-C--:B-1----:R-:W-:Y:S08]  /*66a0*/  HMMA.16816.F32 R72, R4, R12.reuse, R212 ;  /* 0x0000000c0448723c */ /* 0x082ff000000018d4 */
[----:B------:R-:W-:Y:S08]  /*66b0*/  HMMA.16816.F32 R216, R8, R12, R88 ;  /* 0x0000000c08d8723c */ /* 0x000ff00000001858 */
[----:B------:R-:W-:Y:S01]  /*66c0*/  HMMA.16816.F32 R40, R4, R14, R120 ;  /* 0x0000000e0428723c */ /* 0x000fe20000001878 */
[----:B------:R-:W-:Y:S01]  /*66d0*/  MOV R96, R140 ;  /* 0x0000008c00607202 */ /* 0x000fe20000000f00 */
[----:B------:R-:W-:Y:S01]  /*66e0*/  IMAD.MOV.U32 R86, RZ, RZ, R84 ;  /* 0x000000ffff567224 */ /* 0x000fe200078e0054 */
[----:B------:R-:W-:Y:S01]  /*66f0*/  MOV R84, R251 ;  /* 0x000000fb00547202 */ /* 0x000fe20000000f00 */
[----:B------:R-:W-:-:S02]  /*6700*/  IMAD.MOV.U32 R62, RZ, RZ, R60 ;  /* 0x000000ffff3e7224 */ /* 0x000fc400078e003c */
[----:B------:R-:W-:Y:S02]  /*6710*/  IMAD.MOV.U32 R131, RZ, RZ, R98 ;  /* 0x000000ffff837224 */ /* 0x000fe400078e0062 */
[----:B------:R-:W-:Y:S01]  /*6720*/  IMAD.MOV.U32 R97, RZ, RZ, R141 ;  /* 0x000000ffff617224 */ /* 0x000fe200078e008d */
[----:B------:R-:W-:Y:S01]  /*6730*/  HMMA.16816.F32 R212, R8, R14, R68 ;  /* 0x0000000e08d4723c */ /* 0x000fe20000001844 */
[----:B------:R-:W1:Y:S07]  /*6740*/  LDSM.16.MT88.4 R12, [R239+0x3100] ;  /* 0x00310000ef0c783b */ /* 0x000e6e0000004200 */
[----:B------:R-:W-:Y:S01]  /*6750*/  HMMA.16816.F32 R88, R4, R24, R160 ;  /* 0x000000180458723c */ /* 0x000fe200000018a0 */
[----:B------:R-:W-:Y:S01]  /*6760*/  IMAD.MOV.U32 R140, RZ, RZ, R184 ;  /* 0x000000ffff8c7224 */ /* 0x000fe200078e00b8 */
[----:B------:R-:W-:Y:S01]  /*6770*/  MOV R61, R248 ;  /* 0x000000f8003d7202 */ /* 0x000fe20000000f00 */
[----:B------:R-:W-:Y:S01]  /*6780*/  FFMA.FTZ R2, R2, c[0x0][0x2d0], -R21 ;  /* 0x0000b40002027a23 */ /* 0x000fe20000010815 */
[----:B------:R-:W-:Y:S01]  /*6790*/  UIMAD.WIDE.U32 UR20, UR10, UR4, URZ ;  /* 0x000000040a1472a5 */ /* 0x000fe2000f8e003f */
[----:B------:R2:W5:Y:S02]  /*67a0*/  LDL.LU R251, [R1+0xbc] ;  /* 0x0000bc0001fb7983 */ /* 0x0005640000300800 */
[----:B------:R-:W-:Y:S01]  /*67b0*/  IMAD.MOV.U32 R163, RZ, RZ, R99 ;  /* 0x000000ffffa37224 */ /* 0x000fe200078e0063 */
[----:B------:R-:W-:Y:S01]  /*67c0*/  MOV R99, R143 ;  /* 0x0000008f00637202 */ /* 0x000fe20000000f00 */
        /* <DEDUP_REMOVED lines=13> */
[----:B------:R-:W-:Y:S02]  /*68a0*/  IMAD.MOV.U32 R85, RZ, RZ, R250 ;  /* 0x000000ffff557224 */ /* 0x000fe400078e00fa */
[----:B------:R-:W-:Y:S01]  /*68b0*/  IMAD.MOV.U32 R184, RZ, RZ, R86 ;  /* 0x000000ffffb87224 */ /* 0x000fe200078e0056 */
[----:B------:R-:W-:Y:S01]  /*68c0*/  MOV R86, R84 ;  /* 0x0000005400567202 */ /* 0x000fe20000000f00 */
[----:B------:R-:W-:Y:S02]  /*68d0*/  IMAD.MOV.U32 R173, RZ, RZ, R62 ;  /* 0x000000ffffad7224 */ /* 0x000fe400078e003e */
[----:B------:R-:W-:Y:S02]  /*68e0*/  IMAD.MOV.U32 R175, RZ, RZ, R63 ;  /* 0x000000ffffaf7224 */ /* 0x000fe400078e003f */
        /* <DEDUP_REMOVED lines=8> */
[----:B------:R-:W-:-:S05]  /*6970*/  IMAD.MOV.U32 R87, RZ, RZ, R85 ;  /* 0x000000ffff577224 */ /* 0x000fca00078e0055 */
[----:B------:R-:W-:Y:S01]  /*6980*/  HMMA.16816.F32 R108, R4, R18, R108 ;  /* 0x00000012046c723c */ /* 0x000fe2000000186c */
[----:B------:R-:W-:Y:S01]  /*6990*/  IMAD.MOV.U32 R127, RZ, RZ, R173 ;  /* 0x000000ffff7f7224 */ /* 0x000fe200078e00ad */
[----:B------:R-:W-:Y:S01]  /*69a0*/  MOV R129, R86 ;  /* 0x0000005600817202 */ /* 0x000fe20000000f00 */
[----:B------:R-:W-:-:S05]  /*69b0*/  IMAD.MOV.U32 R128, RZ, RZ, R175 ;  /* 0x000000ffff807224 */ /* 0x000fca00078e00af */
[----:B------:R-:W-:Y:S01]  /*69c0*/  HMMA.16816.F32 R36, R8, R18, R36 ;  /* 0x000000120824723c */ /* 0x000fe20000001824 */
[----:B------:R-:W-:Y:S01]  /*69d0*/  IMAD.MOV.U32 R70, RZ, RZ, R71 ;  /* 0x000000ffff467224 */ /* 0x000fe200078e0047 */
[----:B------:R1:W-:Y:S01]  /*69e0*/  MUFU.EX2 R19, R2 ;  /* 0x0000000200137308 */ /* 0x0003e20000000800 */
[----:B------:R-:W-:Y:S02]  /*69f0*/  IMAD.MOV.U32 R85, RZ, RZ, R246 ;  /* 0x000000ffff557224 */ /* 0x000fe400078e00f6 */
[----:B------:R-:W-:-:S03]  /*6a00*/  IMAD.MOV.U32 R161, RZ, RZ, R163 ;  /* 0x000000ffffa17224 */ /* 0x000fc600078e00a3 */
        /* <DEDUP_REMOVED lines=9> */
[----:B------:R-:W-:Y:S01]  /*6aa0*/  HMMA.16816.F32 R104, R4, R16, R104 ;  /* 0x000000100468723c */ /* 0x000fe20000001868 */
[----:B-1----:R-:W-:Y:S01]  /*6ab0*/  FFMA.FTZ R2, R69, c[0x0][0x2d0], -R21 ;  /* 0x0000b40045027a23 */ /* 0x002fe20000010815 */
[----:B------:R-:W-:Y:S01]  /*6ac0*/  @UP1 USHF.R.U32.HI UR10, URZ, UR5, UR21 ;  /* 0x000000053f0a1299 */ /* 0x000fe20008011615 */
[----:B------:R-:W-:Y:S01]  /*6ad0*/  IMAD.MOV.U32 R69, RZ, RZ, R70 ;  /* 0x000000ffff457224 */ /* 0x000fe200078e0046 */
[----:B------:R2:W5:Y:S01]  /*6ae0*/  LDL.LU R250, [R1+0xb8] ;  /* 0x0000b80001fa7983 */ /* 0x0005620000300800 */
[----:B------:R-:W-:-:S02]  /*6af0*/  IMAD.MOV.U32 R160, RZ, RZ, R85 ;  /* 0x000000ffffa07224 */ /* 0x000fc400078e0055 */
[----:B------:R-:W-:Y:S01]  /*6b00*/  IMAD.MOV.U32 R70, RZ, RZ, R71 ;  /* 0x000000ffff467224 */ /* 0x000fe200078e0047 */
[----:B------:R-:W-:Y:S01]  /*6b10*/  MOV R71, R124 ;  /* 0x0000007c00477202 */ /* 0x000fe20000000f00 */
[----:B------:R-:W-:Y:S02]  /*6b20*/  IMAD.MOV.U32 R128, RZ, RZ, R129 ;  /* 0x000000ffff807224 */ /* 0x000fe400078e0081 */
[----:B------:R-:W-:Y:S02]  /*6b30*/  IMAD.MOV.U32 R84, RZ, RZ, R247 ;  /* 0x000000ffff547224 */ /* 0x000fe400078e00f7 */
[----:B------:R-:W-:Y:S02]  /*6b40*/  IMAD.MOV.U32 R163, RZ, RZ, R184 ;  /* 0x000000ffffa37224 */ /* 0x000fe400078e00b8 */
[----:B------:R-:W-:Y:S01]  /*6b50*/  IMAD.MOV.U32 R99, RZ, RZ, R87 ;  /* 0x000000ffff637224 */ /* 0x000fe200078e0057 */
[----:B------:R-:W-:Y:S01]  /*6b60*/  MOV R60, R245 ;  /* 0x000000f5003c7202 */ /* 0x000fe20000000f00 */
[----:B------:R-:W-:Y:S01]  /*6b70*/  IMAD.MOV.U32 R129, RZ, RZ, R130 ;  /* 0x000000ffff817224 */ /* 0x000fe200078e0082 */
[----:B------:R-:W-:Y:S01]  /*6b80*/  MOV R130, R131 ;  /* 0x0000008300827202 */ /* 0x000fe20000000f00 */
[----:B------:R-:W-:-:S02]  /*6b90*/  IMAD.MOV.U32 R124, RZ, RZ, R125 ;  /* 0x000000ffff7c7224 */ /* 0x000fc400078e007d */
[----:B------:R-:W-:Y:S01]  /*6ba0*/  IMAD.MOV.U32 R61, RZ, RZ, R244 ;  /* 0x000000ffff3d7224 */ /* 0x000fe200078e00f4 */
[----:B------:R-:W-:Y:S01]  /*6bb0*/  HMMA.16816.F32 R208, R8, R26, R64 ;  /* 0x0000001a08d0723c */ /* 0x000fe20000001840 */
[----:B------:R-:W-:Y:S01]  /*6bc0*/  IMAD.MOV.U32 R125, RZ, RZ, R126 ;  /* 0x000000ffff7d7224 */ /* 0x000fe200078e007e */
[----:B------:R-:W-:Y:S01]  /*6bd0*/  MOV R126, R127 ;  /* 0x0000007f007e7202 */ /* 0x000fe20000000f00 */
[----:B------:R-:W-:-:S05]  /*6be0*/  IMAD.MOV.U32 R131, RZ, RZ, R160 ;  /* 0x000000ffff837224 */ /* 0x000fca00078e00a0 */
[----:B------:R-:W-:Y:S01]  /*6bf0*/  HMMA.16816.F32 R140, R8, R16, R112 ;  /* 0x00000010088c723c */ /* 0x000fe20000001870 */
[----:B------:R-:W-:Y:S01]  /*6c00*/  IMAD.MOV.U32 R160, RZ, RZ, R161 ;  /* 0x000000ffffa07224 */ /* 0x000fe200078e00a1 */
[----:B------:R-:W-:Y:S01]  /*6c10*/  MOV R161, R185 ;  /* 0x000000b900a17202 */ /* 0x000fe20000000f00 */
[----:B------:R-:W-:Y:S02]  /*6c20*/  IMAD.MOV.U32 R127, RZ, RZ, R128 ;  /* 0x000000ffff7f7224 */ /* 0x000fe400078e0080 */
[----:B------:R-:W-:Y:S01]  /*6c30*/  IMAD.MOV.U32 R175, RZ, RZ, R243 ;  /* 0x000000ffffaf7224 */ /* 0x000fe200078e00f3 */
[----:B------:R-:W-:Y:S01]  /*6c40*/  UIADD3 UR10, UR10, UR7, -UR12 ;  /* 0x000000070a0a7290 */ /* 0x000fe2000fffe80c */
        /* <DEDUP_REMOVED lines=15> */
[----:B------:R1:W3:Y:S01]  /*6d40*/  MUFU.EX2 R22, R2 ;  /* 0x0000000200167308 */ /* 0x0002e20000000800 */
[----:B------:R-:W-:Y:S01]  /*6d50*/  MOV R135, R242 ;  /* 0x000000f200877202 */ /* 0x000fe20000000f00 */
[----:B------:R-:W-:Y:S04]  /*6d60*/  LDSM.16.MT88.4 R80, [R237+0x3900] ;  /* 0x00390000ed50783b */ /* 0x000fe80000004200 */
[----:B------:R-:W-:Y:S01]  /*6d70*/  LDSM.16.MT88.4 R112, [R240+0x3900] ;  /* 0x00390000f070783b */ /* 0x000fe20000004200 */
[----:B------:R-:W-:-:S03]  /*6d80*/  USHF.R.S32.HI UR4, URZ, 0x1f, UR10 ;  /* 0x0000001f3f047899 */ /* 0x000fc6000801140a */
[----:B------:R2:W5:Y:S01]  /*6d90*/  LDL.LU R248, [R1+0xb0] ;  /* 0x0000b00001f87983 */ /* 0x0005620000300800 */
[----:B-1----:R-:W-:Y:S01]  /*6da0*/  FFMA.FTZ R2, R69, c[0x0][0x2d0], -R21 ;  /* 0x0000b40045027a23 */ /* 0x002fe20000010815 */
[----:B------:R-:W-:Y:S01]  /*6db0*/  HMMA.16816.F32 R84, R8, R24, R116 ;  /* 0x000000180854723c */ /* 0x000fe20000001874 */
[----:B------:R-:W-:-:S07]  /*6dc0*/  IMAD.MOV.U32 R69, RZ, RZ, R70 ;  /* 0x000000ffff457224 */ /* 0x000fce00078e0046 */
[----:B------:R-:W-:Y:S01]  /*6dd0*/  HMMA.16816.F32 R60, R4, R14, R148 ;  /* 0x0000000e043c723c */ /* 0x000fe20000001894 */
        /* <DEDUP_REMOVED lines=14> */
[----:B------:R1:W-:Y:S01]  /*6ec0*/  MUFU.EX2 R23, R2 ;  /* 0x0000000200177308 */ /* 0x0003e20000000800 */
[----:B------:R-:W4:Y:S01]  /*6ed0*/  LDSM.16.MT88.4 R148, [R237+0x1900] ;  /* 0x00190000ed94783b */ /* 0x000f220000004200 */
[----:B------:R-:W-:-:S03]  /*6ee0*/  ULEA.HI UR4, UR4, UR10, URZ, 0x6 ;  /* 0x0000000a04047291 */ /* 0x000fc6000f8f303f */
[----:B------:R2:W5:Y:S01]  /*6ef0*/  LDL.LU R247, [R1+0xac] ;  /* 0x0000ac0001f77983 */ /* 0x0005620000300800 */
[----:B-1----:R-:W-:Y:S01]  /*6f00*/  FFMA.FTZ R2, R69, c[0x0][0x2d0], -R21 ;  /* 0x0000b40045027a23 */ /* 0x002fe20000010815 */
[----:B------:R-:W-:Y:S01]  /*6f10*/  MOV R69, R70 ;  /* 0x0000004600457202 */ /* 0x000fe20000000f00 */
[----:B------:R-:W-:Y:S01]  /*6f20*/  IMAD.MOV.U32 R70, RZ, RZ, R71 ;  /* 0x000000ffff467224 */ /* 0x000fe200078e0047 */
[----:B------:R2:W5:Y:S01]  /*6f30*/  LDL.LU R246, [R1+0xa8] ;  /* 0x0000a80001f67983 */ /* 0x0005620000300800 */
[----:B------:R1:W-:Y:S01]  /*6f40*/  MUFU.EX2 R24, R2 ;  /* 0x0000000200187308 */ /* 0x0003e20000000800 */
[----:B------:R-:W-:Y:S01]  /*6f50*/  MOV R71, R124 ;  /* 0x0000007c00477202 */ /* 0x000fe20000000f00 */
[----:B------:R-:W-:Y:S01]  /*6f60*/  IMAD.MOV.U32 R124, RZ, RZ, R125 ;  /* 0x000000ffff7c7224 */ /* 0x000fe200078e007d */
[----:B------:R-:W-:Y:S01]  /*6f70*/  MOV R125, R126 ;  /* 0x0000007e007d7202 */ /* 0x000fe20000000f00 */
[----:B------:R-:W-:Y:S01]  /*6f80*/  IMAD.MOV.U32 R126, RZ, RZ, R127 ;  /* 0x000000ffff7e7224 */ /* 0x000fe200078e007f */
[----:B------:R2:W5:Y:S01]  /*6f90*/  LDL.LU R245, [R1+0xa4] ;  /* 0x0000a40001f57983 */ /* 0x0005620000300800 */
[----:B-1----:R-:W-:Y:S01]  /*6fa0*/  FFMA.FTZ R2, R69, c[0x0][0x2d0], -R20 ;  /* 0x0000b40045027a23 */ /* 0x002fe20000010814 */
[----:B------:R-:W-:Y:S01]  /*6fb0*/  MOV R69, R70 ;  /* 0x0000004600457202 */ /* 0x000fe20000000f00 */
[----:B------:R-:W-:Y:S01]  /*6fc0*/  IMAD.MOV.U32 R70, RZ, RZ, R71 ;  /* 0x000000ffff467224 */ /* 0x000fe200078e0047 */
[----:B------:R-:W-:Y:S01]  /*6fd0*/  MOV R127, R128 ;  /* 0x00000080007f7202 */ /* 0x000fe20000000f00 */
[----:B------:R1:W-:Y:S01]  /*6fe0*/  MUFU.EX2 R15, R2 ;  /* 0x00000002000f7308 */ /* 0x0003e20000000800 */
[----:B------:R-:W-:Y:S01]  /*6ff0*/  MOV R71, R126 ;  /* 0x0000007e00477202 */ /* 0x000fe20000000f00 */
[----:B------:R-:W-:-:S02]  /*7000*/  FADD.FTZ R5, R230, R229 ;  /* 0x000000e5e6057221 */ /* 0x000fc40000010000 */
[----:B------:R-:W-:Y:S02]  /*7010*/  FADD.FTZ R4, R227, R226 ;  /* 0x000000e2e3047221 */ /* 0x000fe40000010000 */
[----:B------:R-:W-:Y:S01]  /*7020*/  FADD.FTZ R8, R225, R224 ;  /* 0x000000e0e1087221 */ /* 0x000fe20000010000 */
[----:B------:R-:W-:Y:S01]  /*7030*/  USHF.R.S32.HI UR5, URZ, 0x6, UR4 ;  /* 0x000000063f057899 */ /* 0x000fe20008011404 */
[----:B------:R2:W5:Y:S01]  /*7040*/  LDL.LU R244, [R1+0xa0] ;  /* 0x0000a00001f47983 */ /* 0x0005620000300800 */
[----:B-1----:R-:W-:Y:S02]  /*7050*/  FFMA.FTZ R2, R69, c[0x0][0x2d0], -R20 ;  /* 0x0000b40045027a23 */ /* 0x002fe40000010814 */
[----:B------:R-:W-:Y:S02]  /*7060*/  IMAD.MOV.U32 R126, RZ, RZ, R127 ;  /* 0x000000ffff7e7224 */ /* 0x000fe400078e007f */
[----:B------:R-:W-:Y:S01]  /*7070*/  IMAD.MOV.U32 R128, RZ, RZ, R129 ;  /* 0x000000ffff807224 */ /* 0x000fe200078e0081 */
[----:B------:R1:W1:Y:S01]  /*7080*/  MUFU.EX2 R17, R2 ;  /* 0x0000000200117308 */ /* 0x0002620000000800 */
[----:B------:R-:W-:Y:S01]  /*7090*/  FADD.FTZ R25, R234, R5 ;  /* 0x00000005ea197221 */ /* 0x000fe20000010000 */
[----:B------:R-:W-:Y:S01]  /*70a0*/  MOV R226, R131 ;  /* 0x0000008300e27202 */ /* 0x000fe20000000f00 */
[----:B------:R-:W-:-:S02]  /*70b0*/  IMAD.MOV.U32 R230, RZ, RZ, R130 ;  /* 0x000000ffffe67224 */ /* 0x000fc400078e0082 */
[----:B------:R-:W-:Y:S01]  /*70c0*/  IMAD.MOV.U32 R225, RZ, RZ, R98 ;  /* 0x000000ffffe17224 */ /* 0x000fe200078e0062 */
[----:B------:R-:W-:Y:S01]  /*70d0*/  MOV R224, R97 ;  /* 0x0000006100e07202 */ /* 0x000fe20000000f00 */
[----:B------:R-:W-:Y:S01]  /*70e0*/  IMAD.MOV.U32 R227, RZ, RZ, R96 ;  /* 0x000000ffffe37224 */ /* 0x000fe200078e0060 */
[----:B------:R2:W5:Y:S01]  /*70f0*/  LDL.LU R243, [R1+0x9c] ;  /* 0x00009c0001f37983 */ /* 0x0005620000300800 */
[--C-:B-1----:R-:W-:Y:S01]  /*7100*/  FFMA.FTZ R2, R70, c[0x0][0x2d0], -R20.reuse ;  /* 0x0000b40046027a23 */ /* 0x102fe20000010814 */
[----:B------:R-:W-:Y:S02]  /*7110*/  MOV R127, R128 ;  /* 0x00000080007f7202 */ /* 0x000fe40000000f00 */
[----:B------:R2:W5:Y:S01]  /*7120*/  LDL.LU R242, [R1+0x98] ;  /* 0x0000980001f27983 */ /* 0x0005620000300800 */
[----:B------:R1:W-:Y:S02]  /*7130*/  MUFU.EX2 R21, R2 ;  /* 0x0000000200157308 */ /* 0x0003e40000000800 */
[----:B-1----:R-:W-:-:S06]  /*7140*/  FFMA.FTZ R2, R71, c[0x0][0x2d0], -R20 ;  /* 0x0000b40047027a23 */ /* 0x002fcc0000010814 */
[----:B------:R1:W1:Y:S02]  /*7150*/  MUFU.EX2 R20, R2 ;  /* 0x0000000200147308 */ /* 0x0002640000000800 */
[----:B-1----:R-:W-:-:S06]  /*7160*/  FFMA.FTZ R2, R124, c[0x0][0x2d0], -R3 ;  /* 0x0000b4007c027a23 */ /* 0x002fcc0000010803 */
[----:B------:R1:W-:Y:S02]  /*7170*/  MUFU.EX2 R11, R2 ;  /* 0x00000002000b7308 */ /* 0x0003e40000000800 */
[----:B-1----:R-:W-:-:S06]  /*7180*/  FFMA.FTZ R2, R125, c[0x0][0x2d0], -R3 ;  /* 0x0000b4007d027a23 */ /* 0x002fcc0000010803 */
[----:B------:R1:W1:Y:S02]  /*7190*/  MUFU.EX2 R14, R2 ;  /* 0x00000002000e7308 */ /* 0x0002640000000800 */
[----:B-1----:R-:W-:-:S06]  /*71a0*/  FFMA.FTZ R2, R126, c[0x0][0x2d0], -R3 ;  /* 0x0000b4007e027a23 */ /* 0x002fcc0000010803 */
[----:B------:R1:W-:Y:S01]  /*71b0*/  MUFU.EX2 R16, R2 ;  /* 0x0000000200107308 */ /* 0x0003e20000000800 */
[----:B------:R-:W-:Y:S02]  /*71c0*/  FFMA.FTZ R3, R127, c[0x0][0x2d0], -R3 ;  /* 0x0000b4007f037a23 */ /* 0x000fe40000010803 */
[----:B-1----:R-:W-:-:S05]  /*71d0*/  FFMA.FTZ R2, R235, c[0x0][0x2d0], -R0 ;  /* 0x0000b400eb027a23 */ /* 0x002fca0000010800 */
[----:B------:R1:W-:Y:S01]  /*71e0*/  MUFU.EX2 R9, R2 ;  /* 0x0000000200097308 */ /* 0x0003e20000000800 */
[----:B------:R-:W-:Y:S01]  /*71f0*/  MOV R129, R160 ;  /* 0x000000a000817202 */ /* 0x000fe20000000f00 */
[----:B-1----:R-:W-:-:S06]  /*7200*/  FFMA.FTZ R2, R233, c[0x0][0x2d0], -R0 ;  /* 0x0000b400e9027a23 */ /* 0x002fcc0000010800 */
[----:B------:R1:W1:Y:S01]  /*7210*/  MUFU.EX2 R10, R2 ;  /* 0x00000002000a7308 */ /* 0x0002620000000800 */
[----:B------:R-:W-:Y:S01]  /*7220*/  IMAD.MOV.U32 R160, RZ, RZ, R161 ;  /* 0x000000ffffa07224 */ /* 0x000fe200078e00a1 */
[----:B------:R-:W-:-:S06]  /*7230*/  MOV R161, R185 ;  /* 0x000000b900a17202 */ /* 0x000fcc0000000f00 */
[----:B------:R2:W2:Y:S01]  /*7240*/  MUFU.EX2 R18, R3 ;  /* 0x0000000300127308 */ /* 0x0004a20000000800 */
[----:B-1----:R-:W-:-:S07]  /*7250*/  FFMA.FTZ R2, R231, c[0x0][0x2d0], -R0 ;  /* 0x0000b400e7027a23 */ /* 0x002fce0000010800 */
[----:B------:R1:W-:Y:S01]  /*7260*/  MUFU.EX2 R13, R2 ;  /* 0x00000002000d7308 */ /* 0x0003e20000000800 */
[----:B--2---:R-:W-:-:S07]  /*7270*/  FFMA.FTZ R3, R232, c[0x0][0x2d0], -R0 ;  /* 0x0000b400e8037a23 */ /* 0x004fce0000010800 */
[----:B------:R-:W2:Y:S01]  /*7280*/  MUFU.EX2 R12, R3 ;  /* 0x00000003000c7308 */ /* 0x000ea20000000800 */
[----:B-1----:R-:W-:Y:S02]  /*7290*/  FADD.FTZ R2, R228, R4 ;  /* 0x00000004e4027221 */ /* 0x002fe40000010000 */
[----:B------:R-:W1:Y:S01]  /*72a0*/  LDSM.16.MT88.4 R4, [R239+0x3900] ;  /* 0x00390000ef04783b */ /* 0x000e620000004200 */
        /* <DEDUP_REMOVED lines=16> */
[----:B---3--:R-:W-:Y:S01]  /*73b0*/  F2FP.PACK_AB R128, R22, R19 ;  /* 0x000000131680723e */ /* 0x008fe200000000ff */
[----:B------:R-:W-:Y:S01]  /*73c0*/  IMAD.MOV.U32 R185, RZ, RZ, R186 ;  /* 0x000000ffffb97224 */ /* 0x000fe200078e00ba */
[----:B------:R-:W-:Y:S02]  /*73d0*/  F2FP.PACK_AB R129, R17, R15 ;  /* 0x0000000f1181723e */ /* 0x000fe400000000ff */
[----:B------:R-:W-:-:S02]  /*73e0*/  F2FP.PACK_AB R130, R24, R23 ;  /* 0x000000171882723e */ /* 0x000fc400000000ff */
[----:B------:R-:W-:Y:S02]  /*73f0*/  F2FP.PACK_AB R131, R20, R21 ;  /* 0x000000151483723e */ /* 0x000fe400000000ff */
[----:B------:R-:W-:Y:S02]  /*7400*/  F2FP.PACK_AB R124, R14, R11 ;  /* 0x0000000b0e7c723e */ /* 0x000fe400000000ff */
[----:B------:R-:W-:Y:S02]  /*7410*/  F2FP.PACK_AB R125, R10, R9 ;  /* 0x000000090a7d723e */ /* 0x000fe400000000ff */
[----:B------:R-:W-:Y:S02]  /*7420*/  F2FP.PACK_AB R126, R18, R16 ;  /* 0x00000010127e723e */ /* 0x000fe400000000ff */
[----:B--2---:R-:W-:Y:S01]  /*7430*/  F2FP.PACK_AB R127, R13, R12 ;  /* 0x0000000c0d7f723e */ /* 0x004fe200000000ff */
[----:B------:R-:W-:Y:S01]  /*7440*/  FADD.FTZ R0, R173, R172 ;  /* 0x000000acad007221 */ /* 0x000fe20000010000 */
[----:B------:R-:W-:Y:S01]  /*7450*/  MOV R186, R187 ;  /* 0x000000bb00ba7202 */ /* 0x000fe20000000f00 */
[----:B------:R-:W-:Y:S01]  /*7460*/  IMAD.MOV.U32 R187, RZ, RZ, R241 ;  /* 0x000000ffffbb7224 */ /* 0x000fe200078e00f1 */
[-C--:B----4-:R-:W-:Y:S01]  /*7470*/  HMMA.16816.F32 R144, R128, R148.reuse, R144 ;  /* 0x000000948090723c */ /* 0x090fe20000001890 */
[----:B------:R-:W-:Y:S01]  /*7480*/  IMAD.MOV.U32 R99, RZ, RZ, R174 ;  /* 0x000000ffff637224 */ /* 0x000fe200078e00ae */
[----:B------:R-:W-:Y:S01]  /*7490*/  MOV R184, R175 ;  /* 0x000000af00b87202 */ /* 0x000fe20000000f00 */
[----:B------:R-:W-:Y:S01]  /*74a0*/  FADD.FTZ R3, R70, R0 ;  /* 0x0000000046037221 */ /* 0x000fe20000010000 */
[----:B------:R-:W-:Y:S01]  /*74b0*/  MOV R0, R187 ;  /* 0x000000bb00007202 */ /* 0x000fe20000000f00 */
[----:B------:R-:W2:Y:S03]  /*74c0*/  LDSM.16.MT88.4 R172, [R240+0x1900] ;  /* 0x00190000f0ac783b */ /* 0x000ea60000004200 */
[----:B------:R-:W-:Y:S01]  /*74d0*/  HMMA.16816.F32 R156, R124, R148, R156 ;  /* 0x000000947c9c723c */ /* 0x000fe2000000189c */
[----:B------:R-:W-:Y:S01]  /*74e0*/  MOV R234, R99 ;  /* 0x0000006300ea7202 */ /* 0x000fe20000000f00 */
[----:B------:R-:W-:Y:S01]  /*74f0*/  FADD.FTZ R0, R0, R8 ;  /* 0x0000000800007221 */ /* 0x000fe20000010000 */
[----:B------:R-:W-:-:S05]  /*7500*/  MOV R71, R160 ;  /* 0x000000a000477202 */ /* 0x000fca0000000f00 */
[-C--:B------:R-:W-:Y:S01]  /*7510*/  HMMA.16816.F32 R164, R124, R150.reuse, R164 ;  /* 0x000000967ca4723c */ /* 0x080fe200000018a4 */
[----:B------:R-:W-:Y:S01]  /*7520*/  IMAD.MOV.U32 R228, RZ, RZ, R184 ;  /* 0x000000ffffe47224 */ /* 0x000fe200078e00b8 */
[----:B------:R-:W3:Y:S04]  /*7530*/  LDSM.16.MT88.4 R160, [R238+0x1900] ;  /* 0x00190000eea0783b */ /* 0x000ee80000004200 */
[----:B------:R-:W-:Y:S02]  /*7540*/  LDSM.16.MT88.4 R96, [R238+0x3900] ;  /* 0x00390000ee60783b */ /* 0x000fe40000004200 */
[----:B------:R-:W-:Y:S01]  /*7550*/  HMMA.16816.F32 R148, R128, R150, R28 ;  /* 0x000000968094723c */ /* 0x000fe2000000181c */
[----:B------:R-:W-:Y:S01]  /*7560*/  UISETP.LT.AND UP0, UPT, URZ, UR5, UPT ;  /* 0x000000053f00728c */ /* 0x000fe2000bf01270 */
[----:B------:R4:W5:Y:S01]  /*7570*/  LDL.LU R241, [R1+0x94] ;  /* 0x0000940001f17983 */ /* 0x0009620000300800 */
[----:B------:R-:W-:-:S02]  /*7580*/  FADD.FTZ R0, R234, R0 ;  /* 0x00000000ea007221 */ /* 0x000fc40000010000 */
[----:B------:R-:W-:-:S03]  /*7590*/  FADD.FTZ R2, R228, R2 ;  /* 0x00000002e4027221 */ /* 0x000fc60000010000 */
[-C--:B-1----:R-:W-:Y:S01]  /*75a0*/  HMMA.16816.F32 R120, R124, R4.reuse, R120 ;  /* 0x000000047c78723c */ /* 0x082fe20000001878 */
[----:B------:R-:W-:Y:S01]  /*75b0*/  IMAD.MOV.U32 R30, RZ, RZ, R186 ;  /* 0x000000ffff1e7224 */ /* 0x000fe200078e00ba */
[----:B------:R-:W-:Y:S01]  /*75c0*/  MOV R31, R185 ;  /* 0x000000b9001f7202 */ /* 0x000fe20000000f00 */
[----:B------:R4:W5:Y:S02]  /*75d0*/  LDL.LU R236, [R1+0x90] ;  /* 0x0000900001ec7983 */ /* 0x0009640000300800 */
[----:B------:R-:W-:Y:S02]  /*75e0*/  FADD.FTZ R8, R30, R3 ;  /* 0x000000031e087221 */ /* 0x000fe40000010000 */
[----:B------:R-:W-:Y:S01]  /*75f0*/  FADD.FTZ R3, R31, R25 ;  /* 0x000000191f037221 */ /* 0x000fe20000010000 */
[----:B------:R-:W-:Y:S01]  /*7600*/  HMMA.16816.F32 R116, R128, R4, R116 ;  /* 0x000000048074723c */ /* 0x000fe20000001874 */
[----:B------:R-:W-:Y:S01]  /*7610*/  FADD.FTZ R8, R225, R8 ;  /* 0x00000008e1087221 */ /* 0x000fe20000010000 */
[----:B------:R-:W-:Y:S01]  /*7620*/  MOV R27, R71 ;  /* 0x00000047001b7202 */ /* 0x000fe20000000f00 */
[----:B------:R-:W1:Y:S04]  /*7630*/  LDSM.16.MT88.4 R184, [R239+0x1900] ;  /* 0x00190000efb8783b */ /* 0x000e680000004200 */
        /* <DEDUP_REMOVED lines=44> */
[----:B------:R1:W-:Y:S01]  /*7900*/  STL [R1+0x64], R0 ;  /* 0x0000640001007387 */ /* 0x0003e20000100800 */
[----:B------:R-:W-:Y:S01]  /*7910*/  FADD.FTZ R5, R20, R2 ;  /* 0x0000000214057221 */ /* 0x000fe20000010000 */
[----:B------:R-:W-:Y:S01]  /*7920*/  UIADD3 UR10, UR6, -0x2, URZ ;  /* 0xfffffffe060a7890 */ /* 0x000fe2000fffe03f */
[----:B------:R-:W-:Y:S01]  /*7930*/  FADD.FTZ R2, R18, R3 ;  /* 0x0000000312027221 */ /* 0x000fe20000010000 */
[----:B------:R-:W-:Y:S02]  /*7940*/  USEL UR5, URZ, UR5, !UP0 ;  /* 0x000000053f057287 */ /* 0x000fe4000c000000 */
[----:B------:R4:W-:Y:S02]  /*7950*/  STL [R1+0x74], R5 ;  /* 0x0000740501007387 */ /* 0x0009e40000100800 */
[----:B------:R-:W-:-:S06]  /*7960*/  UISETP.GE.AND UP0, UPT, UR10, UR5, UPT ;  /* 0x000000050a00728c */ /* 0x000fcc000bf06270 */
[----:B------:R-:W-:Y:S01]  /*7970*/  PLOP3.LUT P0, PT, PT, PT, UP0, 0x80, 0x0 ;  /* 0x000000000000781c */ /* 0x000fe20003f0f008 */
[----:B-1----:R-:W-:-:S05]  /*7980*/  FADD.FTZ R0, R13, R4 ;  /* 0x000000040d007221 */ /* 0x002fca0000010000 */
[----:B------:R4:W-:Y:S04]  /*7990*/  STL [R1+0x6c], R0 ;  /* 0x00006c0001007387 */ /* 0x0009e80000100800 */
[----:B------:R4:W-:Y:S01]  /*79a0*/  STL [R1+0x70], R2 ;  /* 0x0000700201007387 */ /* 0x0009e20000100800 */
[-C--:B--2---:R-:W-:Y:S08]  /*79b0*/  HMMA.16816.F32 R168, R128, R172.reuse, R168 ;  /* 0x000000ac80a8723c */ /* 0x084ff000000018a8 */
[C---:B------:R-:W-:Y:S08]  /*79c0*/  HMMA.16816.F32 R192, R124.reuse, R172, R192 ;  /* 0x000000ac7cc0723c */ /* 0x040ff000000018c0 */
[-C--:B------:R-:W-:Y:S08]  /*79d0*/  HMMA.16816.F32 R196, R124, R174.reuse, R196 ;  /* 0x000000ae7cc4723c */ /* 0x080ff000000018c4 */
[C---:B------:R-:W-:Y:S08]  /*79e0*/  HMMA.16816.F32 R172, R128.reuse, R174, R76 ;  /* 0x000000ae80ac723c */ /* 0x040ff0000000184c */
[-C--:B---3--:R-:W-:Y:S08]  /*79f0*/  HMMA.16816.F32 R152, R128, R160.reuse, R152 ;  /* 0x000000a08098723c */ /* 0x088ff00000001898 */
        /* <DEDUP_REMOVED lines=19> */
[-C--:B------:R-:W-:Y:S08]  /*7b30*/  HMMA.16816.F32 R124, R124, R6.reuse, R60 ;  /* 0x000000067c7c723c */ /* 0x080ff0000000183c */
[----:B------:R-:W-:Y:S01]  /*7b40*/  HMMA.16816.F32 R128, R128, R6, R64 ;  /* 0x000000068080723c */ /* 0x000fe20000001840 */
[----:B------:R-:W-:Y:S07]  /*7b50*/  @!P0 BRA `(.L_x_1792) ;  /* 0x000055d000008947 */ /* 0x000fee0003800000 */
[----:B----4-:R-:W2:Y:S04]  /*7b60*/  LDL.LU R136, [R1+0x5c] ;  /* 0x00005c0001887983 */ /* 0x010ea80000300800 */
[----:B------:R-:W2:Y:S04]  /*7b70*/  LDL R26, [R1+0x60] ;  /* 0x00006000011a7983 */ /* 0x000ea80000100800 */
[----:B------:R-:W3:Y:S04]  /*7b80*/  LDL R235, [R1+0x7c] ;  /* 0x00007c0001eb7983 */ /* 0x000ee80000100800 */
[----:B------:R-:W4:Y:S04]  /*7b90*/  LDL R27, [R1+0x8c] ;  /* 0x00008c00011b7983 */ /* 0x000f280000100800 */
[----:B------:R-:W4:Y:S01]  /*7ba0*/  LDL R135, [R1+0x84] ;  /* 0x0000840001877983 */ /* 0x000f220000100800 */
[----:B------:R-:W-:-:S02]  /*7bb0*/  PLOP3.LUT P1, PT, PT, PT, UP1, 0x80, 0x0 ;  /* 0x000000000000781c */ /* 0x000fc40003f2f018 */
[----:B------:R-:W-:Y:S01]  /*7bc0*/  PLOP3.LUT P0, PT, PT, PT, UP1, 0x80, 0x0 ;  /* 0x000000000000781c */ /* 0x000fe20003f0f018 */
[----:B------:R-:W-:Y:S02]  /*7bd0*/  IMAD.MOV.U32 R133, RZ, RZ, R138 ;  /* 0x000000ffff857224 */ /* 0x000fe400078e008a */
[----:B------:R-:W-:Y:S02]  /*7be0*/  IMAD.MOV.U32 R132, RZ, RZ, R139 ;  /* 0x000000ffff847224 */ /* 0x000fe400078e008b */
[----:B------:R-:W-:Y:S01]  /*7bf0*/  IMAD.MOV.U32 R140, RZ, RZ, R134 ;  /* 0x000000ffff8c7224 */ /* 0x000fe200078e0086 */
[----:B------:R-:W-:Y:S01]  /*7c00*/  UMOV UR4, 0xffffffc0 ;  /* 0xffffffc000047882 */ /* 0x000fe20000000000 */
[C---:B--2---:R-:W-:Y:S01]  /*7c10*/  SHF.L.U64.HI R0, R26.reuse, 0x1, R136 ;  /* 0x000000011a007819 */ /* 0x044fe20000010288 */
[----:B------:R-:W-:-:S04]  /*7c20*/  IMAD.SHL.U32 R4, R26, 0x2, RZ ;  /* 0x000000021a047824 */ /* 0x000fc800078e00ff */
[----:B------:R3:W-:Y:S01]  /*7c30*/  STL [R1+0x48], R0 ;  /* 0x0000480001007387 */ /* 0x0007e20000100800 */
[C---:B----4-:R-:W-:Y:S02]  /*7c40*/  SHF.L.U64.HI R3, R135.reuse, 0x1, R27 ;  /* 0x0000000187037819 */ /* 0x050fe4000001021b */
[----:B------:R-:W-:Y:S01]  /*7c50*/  SHF.L.U32 R2, R135, 0x1, RZ ;  /* 0x0000000187027819 */ /* 0x000fe200000006ff */
[----:B------:R1:W-:Y:S04]  /*7c60*/  STL [R1+0x88], R4 ;  /* 0x0000880401007387 */ /* 0x0003e80000100800 */
[----:B------:R1:W-:Y:S01]  /*7c70*/  STL [R1+0x44], R3 ;  /* 0x0000440301007387 */ /* 0x0003e20000100800 */
[----:B---3--:R-:W-:-:S03]  /*7c80*/  @P1 IMAD.HI.U32 R0, R235, c[0x0][0x2c8], RZ ;  /* 0x0000b200eb001a27 */ /* 0x008fc600078e00ff */
[----:B------:R1:W-:Y:S02]  /*7c90*/  STL [R1+0x40], R2 ;  /* 0x0000400201007387 */ /* 0x0003e40000100800 */
[----:B------:R-:W-:-:S05]  /*7ca0*/  @P0 SHF.R.U32.HI R0, RZ, c[0x0][0x2cc], R0 ;  /* 0x0000b300ff000a19 */ /* 0x000fca0000011600 */
[----:B------:R1:W-:Y:S01]  /*7cb0*/  @P0 STL [R1+0x78], R0 ;  /* 0x0000780001000387 */ /* 0x0003e20000100800 */
[----:B------:R-:W-:-:S03]  /*7cc0*/  MOV R136, R137 ;  /* 0x0000008900887202 */ /* 0x000fc60000000f00 */
.L_x_1795:
[----:B-1----:R-:W2:Y:S01]  /*7cd0*/  LDL R3, [R1+0x8] ;  /* 0x0000080001037983 */ /* 0x002ea20000100800 */
[----:B------:R-:W-:Y:S04]  /*7ce0*/  DEPBAR.LE SB0, 0x0 ;  /* 0x000080000000791a */ /* 0x000fe80000000000 */
[----:B------:R-:W3:Y:S04]  /*7cf0*/  LDL R2, [R1+0x4] ;  /* 0x0000040001027983 */ /* 0x000ee80000100800 */
[----:B------:R-:W-:Y:S01]  /*7d00*/  BAR.SYNC.DEFER_BLOCKING 0x0 ;  /* 0x0000000000007b1d */ /* 0x000fe20000010000 */
[----:B------:R-:W-:Y:S05]  /*7d10*/  ISETP.LE.AND P0, PT, RZ, UR10, PT ;  /* 0x0000000aff007c0c */ /* 0x000fea000bf03270 */
[----:B------:R-:W4:Y:S04]  /*7d20*/  LDL R0, [R1] ;  /* 0x0000000001007983 */ /* 0x000f280000100800 */
[----:B-----5:R1:W1:Y:S04]  /*7d30*/  LDSM.16.M88.4 R64, [R243+0x8100] ;  /* 0x00810000f340783b */ /* 0x0202680000000200 */
        /* <DEDUP_REMOVED lines=8> */
[----:B--2---:R2:W1:Y:S04]  /*7dc0*/  LDSM.16.M88.4 R224, [R3] ;  /* 0x0000000003e0783b */ /* 0x0044680000000200 */
[----:B---3--:R2:W3:Y:S04]  /*7dd0*/  LDSM.16.M88.4 R228, [R2] ;  /* 0x0000000002e4783b */ /* 0x0084e80000000200 */
[----:B----4-:R2:W4:Y:S01]  /*7de0*/  LDSM.16.M88.4 R232, [R0] ;  /* 0x0000000000e8783b */ /* 0x0105220000000200 */
[----:B------:R-:W-:-:S05]  /*7df0*/  @!P0 BRA `(.L_x_1793) ;  /* 0x0000038000008947 */ /* 0x000fca0003800000 */
[----:B------:R-:W5:Y:S01]  /*7e00*/  LDL R4, [R1+0x58] ;  /* 0x0000580001047983 */ /* 0x000f620000100800 */
[----:B------:R-:W-:Y:S03]  /*7e10*/  SEL R25, RZ, 0x10, P5 ;  /* 0x00000010ff197807 */ /* 0x000fe60002800000 */
[----:B--2---:R-:W2:Y:S04]  /*7e20*/  LDL R5, [R1+0x4c] ;  /* 0x00004c0001057983 */ /* 0x004ea80000100800 */
[----:B----4-:R-:W4:Y:S04]  /*7e30*/  LDL R27, [R1+0x88] ;  /* 0x00008800011b7983 */ /* 0x010f280000100800 */
[----:B---3--:R-:W3:Y:S04]  /*7e40*/  LDL R28, [R1+0x40] ;  /* 0x00004000011c7983 */ /* 0x008ee80000100800 */
[----:B------:R-:W3:Y:S04]  /*7e50*/  LDL R26, [R1+0x48] ;  /* 0x00004800011a7983 */ /* 0x000ee80000100800 */
[----:B------:R-:W3:Y:S04]  /*7e60*/  LDL R24, [R1+0x44] ;  /* 0x0000440001187983 */ /* 0x000ee80000100800 */
[----:B------:R-:W3:Y:S01]  /*7e70*/  LDL R23, [R1+0x50] ;  /* 0x0000500001177983 */ /* 0x000ee20000100800 */
[----:B-----5:R-:W-:Y:S01]  /*7e80*/  SHF.R.S32.HI R0, RZ, 0x1f, R4 ;  /* 0x0000001fff007819 */ /* 0x020fe20000011404 */
[----:B------:R-:W-:Y:S04]  /*7e90*/  IMAD.WIDE.U32 R2, R4, c[0x0][0x208], RZ ;  /* 0x0000820004027a25 */ /* 0x000fe800078e00ff */
[----:B------:R-:W-:Y:S04]  /*7ea0*/  IMAD R0, R0, c[0x0][0x208], RZ ;  /* 0x0000820000007a24 */ /* 0x000fe800078e02ff */
[----:B------:R-:W-:Y:S01]  /*7eb0*/  IMAD R0, R4, c[0x0][0x20c], R0 ;  /* 0x0000830004007a24 */ /* 0x000fe200078e0200 */
[----:B--2---:R-:W-:Y:S03]  /*7ec0*/  SHF.R.S32.HI R4, RZ, 0x1f, R5 ;  /* 0x0000001fff047819 */ /* 0x004fe60000011405 */
        /* <DEDUP_REMOVED lines=8> */
[----:B------:R-:W4:Y:S04]  /*7f50*/  SHFL.IDX PT, R10, R2, 0x1, 0x181f ;  /* 0x00381f00020a7f89 */ /* 0x000f2800000e0000 */
[----:B------:R-:W2:Y:S04]  /*7f60*/  SHFL.IDX PT, R3, R2, RZ, 0x181f ;  /* 0x00181fff02037589 */ /* 0x000ea800000e0000 */
[----:B------:R-:W5:Y:S04]  /*7f70*/  SHFL.IDX PT, R4, R0, RZ, 0x181f ;  /* 0x00181fff00047589 */ /* 0x000f6800000e0000 */
[----:B------:R-:W1:Y:S04]  /*7f80*/  SHFL.IDX PT, R5, R0, 0x1, 0x181f ;  /* 0x00381f0000057f89 */ /* 0x000e6800000e0000 */
[----:B------:R-:W1:Y:S04]  /*7f90*/  SHFL.IDX PT, R6, R2, 0x2, 0x181f ;  /* 0x00581f0002067f89 */ /* 0x000e6800000e0000 */
[----:B------:R-:W1:Y:S04]  /*7fa0*/  SHFL.IDX PT, R7, R0, 0x2, 0x181f ;  /* 0x00581f0000077f89 */ /* 0x000e6800000e0000 */
[----:B------:R-:W1:Y:S01]  /*7fb0*/  SHFL.IDX PT, R22, R2, 0x3, 0x181f ;  /* 0x00781f0002167f89 */ /* 0x000e6200000e0000 */
[-C--:B----4-:R-:W-:Y:S03]  /*7fc0*/  IADD3 R12, P2, R10, R27.reuse, RZ ;  /* 0x0000001b0a0c7210 */ /* 0x090fe60007f5e0ff */
[----:B------:R-:W4:Y:S01]  /*7fd0*/  SHFL.IDX PT, R0, R0, 0x3, 0x181f ;  /* 0x00781f0000007f89 */ /* 0x000f2200000e0000 */
[CC--:B--2---:R-:W-:Y:S02]  /*7fe0*/  IADD3 R20, P1, R3.reuse, R27.reuse, RZ ;  /* 0x0000001b03147210 */ /* 0x0c4fe40007f3e0ff */
[-C--:B---3--:R-:W-:Y:S03]  /*7ff0*/  IADD3 R14, P0, R3, R28.reuse, RZ ;  /* 0x0000001c030e7210 */ /* 0x088fe60007f1e0ff */
[----:B-----5:R-:W-:Y:S01]  /*8000*/  IMAD.X R21, R4, 0x1, R26, P1 ;  /* 0x0000000104157824 */ /* 0x020fe200008e061a */
[-C--:B------:R-:W-:Y:S01]  /*8010*/  IADD3 R10, P1, R10, R28.reuse, RZ ;  /* 0x0000001c0a0a7210 */ /* 0x080fe20007f3e0ff */
[----:B------:R-:W-:Y:S02]  /*8020*/  IMAD.X R15, R4, 0x1, R24, P0 ;  /* 0x00000001040f7824 */ /* 0x000fe400000e0618 */
[C---:B-1----:R-:W-:Y:S01]  /*8030*/  IMAD.X R13, R5.reuse, 0x1, R26, P2 ;  /* 0x00000001050d7824 */ /* 0x042fe200010e061a */
[----:B------:R1:W-:Y:S01]  /*8040*/  LDGSTS.E.BYPASS.LTC128B.128 [R23], [R20.64], !P6 ;  /* 0x0000000014177fae */ /* 0x0003e2000f101d4e */
[CC--:B------:R-:W-:Y:S01]  /*8050*/  IADD3 R8, P0, R6.reuse, R27.reuse, RZ ;  /* 0x0000001b06087210 */ /* 0x0c0fe20007f1e0ff */
[----:B------:R-:W-:Y:S01]  /*8060*/  IMAD.X R11, R5, 0x1, R24, P1 ;  /* 0x00000001050b7824 */ /* 0x000fe200008e0618 */
[----:B------:R-:W-:Y:S01]  /*8070*/  IADD3 R6, P2, R6, R28, RZ ;  /* 0x0000001c06067210 */ /* 0x000fe20007f5e0ff */
[----:B------:R1:W-:Y:S02]  /*8080*/  LDGSTS.E.BYPASS.LTC128B.128 [R23+0x2000], [R14.64], !P5 ;  /* 0x020000000e177fae */ /* 0x0003e4000e901d4e */
[C---:B------:R-:W-:Y:S02]  /*8090*/  IMAD.X R9, R7.reuse, 0x1, R26, P0 ;  /* 0x0000000107097824 */ /* 0x040fe400000e061a */
[----:B------:R1:W-:Y:S01]  /*80a0*/  LDGSTS.E.BYPASS.LTC128B.128 [R23+0x800], [R12.64], !P6 ;  /* 0x008000000c177fae */ /* 0x0003e2000f101d4e */
[----:B------:R-:W-:Y:S01]  /*80b0*/  IMAD.X R7, R7, 0x1, R24, P2 ;  /* 0x0000000107077824 */ /* 0x000fe200010e0618 */
[----:B------:R-:W-:Y:S02]  /*80c0*/  IADD3 R4, P2, R22, R27, RZ ;  /* 0x0000001b16047210 */ /* 0x000fe40007f5e0ff */
[----:B------:R1:W-:Y:S01]  /*80d0*/  LDGSTS.E.BYPASS.LTC128B.128 [R23+0x2800], [R10.64], !P5 ;  /* 0x028000000a177fae */ /* 0x0003e2000e901d4e */
[C---:B------:R-:W-:Y:S02]  /*80e0*/  IADD3 R2, -R25.reuse, 0x10, RZ ;  /* 0x0000001019027810 */ /* 0x040fe40007ffe1ff */
[----:B----4-:R-:W-:Y:S01]  /*80f0*/  IMAD.X R5, R0, 0x1, R26, P2 ;  /* 0x0000000100057824 */ /* 0x010fe200010e061a */
[----:B------:R1:W-:Y:S01]  /*8100*/  LDGSTS.E.BYPASS.LTC128B.128 [R23+0x1000], [R8.64], !P6 ;  /* 0x0100000008177fae */ /* 0x0003e2000f101d4e */
[----:B------:R-:W-:Y:S02]  /*8110*/  ISETP.NE.U32.AND P2, PT, R25, RZ, PT ;  /* 0x000000ff1900720c */ /* 0x000fe40003f45070 */
[----:B------:R-:W-:Y:S01]  /*8120*/  LOP3.LUT R2, R2, 0xf, RZ, 0xc0, !PT ;  /* 0x0000000f02027812 */ /* 0x000fe200078ec0ff */
[----:B------:R1:W-:Y:S03]  /*8130*/  LDGSTS.E.BYPASS.LTC128B.128 [R23+0x3000], [R6.64], !P5 ;  /* 0x0300000006177fae */ /* 0x0003e6000e901d4e */
[----:B------:R-:W-:Y:S01]  /*8140*/  IADD3 R2, P1, P0, R2, R22, R28 ;  /* 0x0000001602027210 */ /* 0x000fe2000783e01c */
[----:B------:R1:W-:Y:S03]  /*8150*/  LDGSTS.E.BYPASS.LTC128B.128 [R23+0x1800], [R4.64], !P6 ;  /* 0x0180000004177fae */ /* 0x0003e6000f101d4e */
[----:B------:R-:W-:Y:S05]  /*8160*/  IADD3.X R3, RZ, R0, R24, P1, P0 ;  /* 0x00000000ff037210 */ /* 0x000fea0000fe0418 */
[----:B------:R1:W-:Y:S04]  /*8170*/  LDGSTS.E.BYPASS.LTC128B.128.ZFILL [R23+0x3800], [R2.64], P2 ;  /* 0x0380000002177fae */ /* 0x0003e80009141d4e */
.L_x_1793:
[-C--:B-1----:R-:W-:Y:S01]  /*8180*/  HMMA.16816.F32 R4, R64, R16.reuse, RZ ;  /* 0x000000104004723c */ /* 0x082fe200000018ff */
[----:B------:R-:W0:Y:S01]  /*8190*/  LDGDEPBAR ;  /* 0x00000000000079af */ /* 0x000e220000000000 */
[----:B------:R-:W-:Y:S06]  /*81a0*/  UISETP.GE.AND UP0, UPT, UR10, 0x1, UPT ;  /* 0x000000010a00788c */ /* 0x000fec000bf06270 */
[C---:B------:R-:W-:Y:S01]  /*81b0*/  HMMA.16816.F32 R8, R60.reuse, R16, RZ ;  /* 0x000000103c08723c */ /* 0x040fe200000018ff */
[----:B------:R-:W-:Y:S07]  /*81c0*/  PLOP3.LUT P0, PT, PT, PT, UP0, 0x80, 0x0 ;  /* 0x000000000000781c */ /* 0x000fee0003f0f008 */
        /* <DEDUP_REMOVED lines=24> */
[----:B------:R-:W5:Y:S07]  /*8350*/  LDSM.16.M88.4 R224, [R244+0xa100] ;  /* 0x00a10000f4e0783b */ /* 0x000f6e0000000200 */
[-C--:B---3--:R-:W-:Y:S08]  /*8360*/  HMMA.16816.F32 R36, R212, R228.reuse, R36 ;  /* 0x000000e4d424723c */ /* 0x088ff00000001824 */
[C---:B------:R-:W-:Y:S08]  /*8370*/  HMMA.16816.F32 R40, R220.reuse, R228, R40 ;  /* 0x000000e4dc28723c */ /* 0x040ff00000001828 */
[-C--:B------:R-:W-:Y:S08]  /*8380*/  HMMA.16816.F32 R44, R220, R230.reuse, R44 ;  /* 0x000000e6dc2c723c */ /* 0x080ff0000000182c */
[C---:B------:R-:W-:Y:S01]  /*8390*/  HMMA.16816.F32 R48, R212.reuse, R230, R48 ;  /* 0x000000e6d430723c */ /* 0x040fe20000001830 */
[----:B------:R-:W-:Y:S07]  /*83a0*/  LDSM.16.M88.4 R228, [R242+0x5900] ;  /* 0x00590000f2e4783b */ /* 0x000fee0000000200 */
[-C--:B----4-:R-:W-:Y:S08]  /*83b0*/  HMMA.16816.F32 R52, R212, R232.reuse, R52 ;  /* 0x000000e8d434723c */ /* 0x090ff00000001834 */
[C---:B------:R-:W-:Y:S08]  /*83c0*/  HMMA.16816.F32 R56, R220.reuse, R232, R56 ;  /* 0x000000e8dc38723c */ /* 0x040ff00000001838 */
[-C--:B------:R-:W-:Y:S01]  /*83d0*/  HMMA.16816.F32 R60, R220, R234.reuse, R60 ;  /* 0x000000eadc3c723c */ /* 0x080fe2000000183c */
[----:B------:R-:W-:Y:S07]  /*83e0*/  LDSM.16.M88.4 R220, [R242+0x5100] ;  /* 0x00510000f2dc783b */ /* 0x000fee0000000200 */
[----:B------:R-:W-:Y:S01]  /*83f0*/  HMMA.16816.F32 R64, R212, R234, R64 ;  /* 0x000000ead440723c */ /* 0x000fe20000001840 */
[----:B------:R-:W3:Y:S07]  /*8400*/  LDSM.16.M88.4 R212, [R242+0x4900] ;  /* 0x00490000f2d4783b */ /* 0x000eee0000000200 */
[-C--:B-1----:R-:W-:Y:S08]  /*8410*/  HMMA.16816.F32 R4, R208, R216.reuse, R4 ;  /* 0x000000d8d004723c */ /* 0x082ff00000001804 */
[C---:B-----5:R-:W-:Y:S08]  /*8420*/  HMMA.16816.F32 R8, R224.reuse, R216, R8 ;  /* 0x000000d8e008723c */ /* 0x060ff00000001808 */
        /* <DEDUP_REMOVED lines=16> */
[----:B------:R-:W-:Y:S07]  /*8530*/  LDSM.16.M88.4 R224, [R241+0x1000] ;  /* 0x00100000f1e0783b */ /* 0x000fee0000000200 */
[----:B------:R-:W-:Y:S01]  /*8540*/  HMMA.16816.F32 R64, R208, R230, R64 ;  /* 0x000000e6d040723c */ /* 0x000fe20000001840 */
[----:B------:R-:W4:Y:S07]  /*8550*/  LDSM.16.M88.4 R208, [R241+0x800] ;  /* 0x00080000f1d0783b */ /* 0x000f2e0000000200 */
[-C--:B-1----:R-:W-:Y:S01]  /*8560*/  HMMA.16816.F32 R4, R212, R216.reuse, R4 ;  /* 0x000000d8d404723c */ /* 0x082fe20000001804 */
[----:B------:R-:W1:Y:S07]  /*8570*/  LDSM.16.M88.4 R228, [R241+0x1800] ;  /* 0x00180000f1e4783b */ /* 0x000e6e0000000200 */
        /* <DEDUP_REMOVED lines=35> */
[----:B------:R-:W4:Y:S07]  /*87b0*/  LDSM.16.M88.4 R220, [R245+0xe100] ;  /* 0x00e10000f5dc783b */ /* 0x000f2e0000000200 */
[-C--:B---3--:R-:W-:Y:S08]  /*87c0*/  HMMA.16816.F32 R52, R208, R228.reuse, R52 ;  /* 0x000000e4d034723c */ /* 0x088ff00000001834 */
[C---:B------:R-:W-:Y:S08]  /*87d0*/  HMMA.16816.F32 R56, R224.reuse, R228, R56 ;  /* 0x000000e4e038723c */ /* 0x040ff00000001838 */
[-C--:B------:R-:W-:Y:S01]  /*87e0*/  HMMA.16816.F32 R60, R224, R230.reuse, R60 ;  /* 0x000000e6e03c723c */ /* 0x080fe2000000183c */
[----:B------:R-:W-:Y:S07]  /*87f0*/  LDSM.16.M88.4 R224, [R250] ;  /* 0x00000000fae0783b */ /* 0x000fee0000000200 */
[----:B------:R-:W-:Y:S01]  /*8800*/  HMMA.16816.F32 R64, R208, R230, R64 ;  /* 0x000000e6d040723c */ /* 0x000fe20000001840 */
[----:B------:R-:W3:Y:S07]  /*8810*/  LDSM.16.M88.4 R208, [R251] ;  /* 0x00000000fbd0783b */ /* 0x000eee0000000200 */
[-C--:B-1----:R-:W-:Y:S01]  /*8820*/  HMMA.16816.F32 R4, R212, R216.reuse, R4 ;  /* 0x000000d8d404723c */ /* 0x082fe20000001804 */
[----:B------:R-:W1:Y:S07]  /*8830*/  LDSM.16.M88.4 R228, [R249] ;  /* 0x00000000f9e4783b */ /* 0x000e6e0000000200 */
[C---:B----4-:R-:W-:Y:S08]  /*8840*/  HMMA.16816.F32 R8, R220.reuse, R216, R8 ;  /* 0x000000d8dc08723c */ /* 0x050ff00000001808 */
        /* <DEDUP_REMOVED lines=16> */
[----:B------:R-:W1:Y:S07]  /*8950*/  LDSM.16.M88.4 R220, [R242+0x6900] ;  /* 0x00690000f2dc783b */ /* 0x000e6e0000000200 */
[----:B------:R-:W-:Y:S01]  /*8960*/  HMMA.16816.F32 R64, R212, R230, R64 ;  /* 0x000000e6d440723c */ /* 0x000fe20000001840 */
[----:B------:R-:W5:Y:S07]  /*8970*/  LDSM.16.M88.4 R212, [R242+0x7100] ;  /* 0x00710000f2d4783b */ /* 0x000f6e0000000200 */
[-C--:B---3--:R-:W-:Y:S01]  /*8980*/  HMMA.16816.F32 R4, R208, R216.reuse, R4 ;  /* 0x000000d8d004723c */ /* 0x088fe20000001804 */
[----:B------:R-:W3:Y:S07]  /*8990*/  LDSM.16.M88.4 R228, [R242+0x7900] ;  /* 0x00790000f2e4783b */ /* 0x000eee0000000200 */
[C---:B----4-:R-:W-:Y:S08]  /*89a0*/  HMMA.16816.F32 R8, R224.reuse, R216, R8 ;  /* 0x000000d8e008723c */ /* 0x050ff00000001808 */
        /* <DEDUP_REMOVED lines=8> */
[-C--:B-----5:R-:W-:Y:S08]  /*8a30*/  HMMA.16816.F32 R36, R208, R212.reuse, R36 ;  /* 0x000000d4d024723c */ /* 0x0a0ff00000001824 */
[C---:B------:R-:W-:Y:S08]  /*8a40*/  HMMA.16816.F32 R40, R224.reuse, R212, R40 ;  /* 0x000000d4e028723c */ /* 0x040ff00000001828 */
[-C--:B------:R-:W-:Y:S08]  /*8a50*/  HMMA.16816.F32 R44, R224, R214.reuse, R44 ;  /* 0x000000d6e02c723c */ /* 0x080ff0000000182c */
[C---:B------:R-:W-:Y:S01]  /*8a60*/  HMMA.16816.F32 R48, R208.reuse, R214, R48 ;  /* 0x000000d6d030723c */ /* 0x040fe20000001830 */
[----:B------:R-:W4:Y:S07]  /*8a70*/  LDSM.16.M88.4 R212, [R248+0xe100] ;  /* 0x00e10000f8d4783b */ /* 0x000f2e0000000200 */
[-C--:B---3--:R-:W-:Y:S08]  /*8a80*/  HMMA.16816.F32 R52, R208, R228.reuse, R52 ;  /* 0x000000e4d034723c */ /* 0x088ff00000001834 */
[C---:B------:R-:W-:Y:S08]  /*8a90*/  HMMA.16816.F32 R56, R224.reuse, R228, R56 ;  /* 0x000000e4e038723c */ /* 0x040ff00000001838 */
[-C--:B------:R-:W-:Y:S08]  /*8aa0*/  HMMA.16816.F32 R60, R224, R230.reuse, R60 ;  /* 0x000000e6e03c723c */ /* 0x080ff0000000183c */
[----:B------:R-:W-:Y:S08]  /*8ab0*/  HMMA.16816.F32 R64, R208, R230, R64 ;  /* 0x000000e6d040723c */ /* 0x000ff00000001840 */
[-C--:B-1----:R-:W-:Y:S08]  /*8ac0*/  HMMA.16816.F32 R4, R216, R220.reuse, R4 ;  /* 0x000000dcd804723c */ /* 0x082ff00000001804 */
[C---:B----4-:R-:W-:Y:S08]  /*8ad0*/  HMMA.16816.F32 R8, R212.reuse, R220, R8 ;  /* 0x000000dcd408723c */ /* 0x050ff00000001808 */
        /* <DEDUP_REMOVED lines=8> */
[----:B--2---:R-:W1:Y:S01]  /*8b60*/  MUFU.TANH R0, R8 ;  /* 0x0000000800007308 */ /* 0x004e620000002400 */
        /* <DEDUP_REMOVED lines=13> */
[----:B-1----:R1:W-:Y:S08]  /*8c40*/  STL [R1+0xc], R0 ;  /* 0x00000c0001007387 */ /* 0x0023f00000100800 */
[----:B------:R2:W-:Y:S10]  /*8c50*/  MUFU.TANH R230, R7 ;  /* 0x0000000700e67308 */ /* 0x0005f40000002400 */
[----:B------:R-:W-:Y:S10]  /*8c60*/  MUFU.TANH R234, R9 ;  /* 0x0000000900ea7308 */ /* 0x000ff40000002400 */
[----:B------:R-:W3:Y:S01]  /*8c70*/  MUFU.TANH R2, R10 ;  /* 0x0000000a00027308 */ /* 0x000ee20000002400 */
[----:B--2---:R-:W2:Y:S09]  /*8c80*/  LDSM.16.M88.4 R4, [R241+0x2800] ;  /* 0x00280000f104783b */ /* 0x004eb20000000200 */
[----:B-1----:R1:W4:Y:S10]  /*8c90*/  MUFU.TANH R0, R11 ;  /* 0x0000000b00007308 */ /* 0x0023340000002400 */
[----:B------:R-:W-:Y:S01]  /*8ca0*/  MUFU.TANH R139, R16 ;  /* 0x00000010008b7308 */ /* 0x000fe20000002400 */
[----:B---3--:R-:W-:Y:S09]  /*8cb0*/  STL [R1+0x14], R2 ;  /* 0x0000140201007387 */ /* 0x008ff20000100800 */
[----:B------:R-:W-:Y:S01]  /*8cc0*/  MUFU.TANH R211, R18 ;  /* 0x0000001200d37308 */ /* 0x000fe20000002400 */
[----:B-1----:R-:W1:Y:S09]  /*8cd0*/  LDSM.16.M88.4 R8, [R241+0x3000] ;  /* 0x00300000f108783b */ /* 0x002e720000000200 */
[----:B------:R-:W-:Y:S01]  /*8ce0*/  MUFU.TANH R210, R19 ;  /* 0x0000001300d27308 */ /* 0x000fe20000002400 */
[----:B----4-:R3:W-:Y:S01]  /*8cf0*/  STL [R1+0x18], R0 ;  /* 0x0000180001007387 */ /* 0x0107e20000100800 */
[-C--:B--2---:R-:W-:Y:S08]  /*8d00*/  HMMA.16816.F32 R20, R216, R4.reuse, R20 ;  /* 0x00000004d814723c */ /* 0x084ff00000001814 */
[----:B------:R-:W-:Y:S01]  /*8d10*/  MUFU.TANH R233, R12 ;  /* 0x0000000c00e97308 */ /* 0x000fe20000002400 */
[C---:B------:R-:W-:Y:S09]  /*8d20*/  HMMA.16816.F32 R24, R212.reuse, R4, R24 ;  /* 0x00000004d418723c */ /* 0x040ff20000001818 */
[----:B------:R-:W-:Y:S01]  /*8d30*/  MUFU.TANH R232, R13 ;  /* 0x0000000d00e87308 */ /* 0x000fe20000002400 */
[-C--:B------:R-:W-:Y:S05]  /*8d40*/  HMMA.16816.F32 R28, R212, R6.reuse, R28 ;  /* 0x00000006d41c723c */ /* 0x080fea000000181c */
[----:B------:R-:W-:Y:S03]  /*8d50*/  FMUL.FTZ R21, R21, c[0x0][0x320] ;  /* 0x0000c80015157a20 */ /* 0x000fe60000410000 */
[C---:B------:R-:W-:Y:S01]  /*8d60*/  HMMA.16816.F32 R32, R216.reuse, R6, R32 ;  /* 0x00000006d820723c */ /* 0x040fe20000001820 */
[----:B---3--:R-:W2:Y:S01]  /*8d70*/  MUFU.TANH R0, R15 ;  /* 0x0000000f00007308 */ /* 0x008ea20000002400 */
[----:B------:R-:W3:Y:S01]  /*8d80*/  LDSM.16.M88.4 R4, [R241+0x3800] ;  /* 0x00380000f104783b */ /* 0x000ee20000000200 */
[----:B------:R-:W-:Y:S04]  /*8d90*/  DEPBAR.LE SB0, 0x0 ;  /* 0x000080000000791a */ /* 0x000fe80000000000 */
[----:B------:R-:W-:Y:S01]  /*8da0*/  FMUL.FTZ R22, R22, c[0x0][0x320] ;  /* 0x0000c80016167a20 */ /* 0x000fe20000410000 */
[-C--:B-1----:R-:W-:Y:S03]  /*8db0*/  HMMA.16816.F32 R36, R216, R8.reuse, R36 ;  /* 0x00000008d824723c */ /* 0x082fe60000001824 */
[----:B------:R-:W1:Y:S01]  /*8dc0*/  MUFU.TANH R16, R21 ;  /* 0x0000001500107308 */ /* 0x000e620000002400 */
[----:B------:R-:W-:Y:S01]  /*8dd0*/  BAR.SYNC.DEFER_BLOCKING 0x0 ;  /* 0x0000000000007b1d */ /* 0x000fe20000010000 */
[----:B------:R-:W-:Y:S02]  /*8de0*/  FMUL.FTZ R23, R23, c[0x0][0x320] ;  /* 0x0000c80017177a20 */ /* 0x000fe40000410000 */
[----:B------:R-:W-:Y:S01]  /*8df0*/  FMUL.FTZ R24, R24, c[0x0][0x320] ;  /* 0x0000c80018187a20 */ /* 0x000fe20000410000 */
[C---:B------:R-:W-:Y:S04]  /*8e00*/  HMMA.16816.F32 R40, R212.reuse, R8, R40 ;  /* 0x00000008d428723c */ /* 0x040fe80000001828 */
[----:B------:R-:W-:Y:S01]  /*8e10*/  FMUL.FTZ R28, R28, c[0x0][0x320] ;  /* 0x0000c8001c1c7a20 */ /* 0x000fe20000410000 */
[----:B------:R-:W4:Y:S01]  /*8e20*/  MUFU.TANH R19, R22 ;  /* 0x0000001600137308 */ /* 0x000f220000002400 */
[----:B------:R-:W-:Y:S02]  /*8e30*/  FMUL.FTZ R25, R25, c[0x0][0x320] ;  /* 0x0000c80019197a20 */ /* 0x000fe40000410000 */
[-C--:B------:R-:W-:Y:S01]  /*8e40*/  HMMA.16816.F32 R44, R212, R10.reuse, R44 ;  /* 0x0000000ad42c723c */ /* 0x080fe2000000182c */
[----:B--2---:R2:W-:Y:S03]  /*8e50*/  STL [R1+0x10], R0 ;  /* 0x0000100001007387 */ /* 0x0045e60000100800 */
[----:B------:R-:W-:Y:S02]  /*8e60*/  FMUL.FTZ R26, R26, c[0x0][0x320] ;  /* 0x0000c8001a1a7a20 */ /* 0x000fe40000410000 */
[----:B------:R-:W-:Y:S01]  /*8e70*/  FMUL.FTZ R29, R29, c[0x0][0x320] ;  /* 0x0000c8001d1d7a20 */ /* 0x000fe20000410000 */
[----:B------:R-:W1:Y:S01]  /*8e80*/  MUFU.TANH R18, R23 ;  /* 0x0000001700127308 */ /* 0x000e620000002400 */
[C---:B------:R-:W-:Y:S04]  /*8e90*/  HMMA.16816.F32 R48, R216.reuse, R10, R48 ;  /* 0x0000000ad830723c */ /* 0x040fe80000001830 */
[----:B------:R-:W-:Y:S02]  /*8ea0*/  FMUL.FTZ R37, R37, c[0x0][0x320] ;  /* 0x0000c80025257a20 */ /* 0x000fe40000410000 */
[----:B------:R-:W-:Y:S02]  /*8eb0*/  FMUL.FTZ R20, R20, c[0x0][0x320] ;  /* 0x0000c80014147a20 */ /* 0x000fe40000410000 */
[----:B------:R-:W-:Y:S01]  /*8ec0*/  FMUL.FTZ R30, R30, c[0x0][0x320] ;  /* 0x0000c8001e1e7a20 */ /* 0x000fe20000410000 */
[----:B------:R5:W1:Y:S01]  /*8ed0*/  MUFU.TANH R223, R24 ;  /* 0x0000001800df7308 */ /* 0x000a620000002400 */
[-C--:B---3--:R-:W-:Y:S03]  /*8ee0*/  HMMA.16816.F32 R52, R216, R4.reuse, R52 ;  /* 0x00000004d834723c */ /* 0x088fe60000001834 */
[----:B------:R-:W-:Y:S02]  /*8ef0*/  FMUL.FTZ R31, R31, c[0x0][0x320] ;  /* 0x0000c8001f1f7a20 */ /* 0x000fe40000410000 */
[----:B------:R-:W-:Y:S02]  /*8f00*/  FMUL.FTZ R32, R32, c[0x0][0x320] ;  /* 0x0000c80020207a20 */ /* 0x000fe40000410000 */
[----:B------:R-:W-:Y:S01]  /*8f10*/  FMUL.FTZ R46, R46, c[0x0][0x320] ;  /* 0x0000c8002e2e7a20 */ /* 0x000fe20000410000 */
[C---:B------:R-:W-:Y:S01]  /*8f20*/  HMMA.16816.F32 R56, R212.reuse, R4, R56 ;  /* 0x00000004d438723c */ /* 0x040fe20000001838 */
[----:B------:R3:W1:Y:S03]  /*8f30*/  MUFU.TANH R222, R25 ;  /* 0x0000001900de7308 */ /* 0x0006660000002400 */
[----:B------:R-:W-:Y:S02]  /*8f40*/  FMUL.FTZ R33, R33, c[0x0][0x320] ;  /* 0x0000c80021217a20 */ /* 0x000fe40000410000 */
[----:B------:R-:W-:Y:S02]  /*8f50*/  FMUL.FTZ R34, R34, c[0x0][0x320] ;  /* 0x0000c80022227a20 */ /* 0x000fe40000410000 */
[-C--:B------:R-:W-:Y:S03]  /*8f60*/  HMMA.16816.F32 R60, R212, R6.reuse, R60 ;  /* 0x00000006d43c723c */ /* 0x080fe6000000183c */
[----:B------:R1:W1:Y:S01]  /*8f70*/  MUFU.TANH R228, R26 ;  /* 0x0000001a00e47308 */ /* 0x0002620000002400 */
[----:B------:R-:W-:Y:S02]  /*8f80*/  FMUL.FTZ R35, R35, c[0x0][0x320] ;  /* 0x0000c80023237a20 */ /* 0x000fe40000410000 */
[----:B------:R-:W-:Y:S02]  /*8f90*/  FMUL.FTZ R38, R38, c[0x0][0x320] ;  /* 0x0000c80026267a20 */ /* 0x000fe40000410000 */
[----:B------:R-:W-:Y:S04]  /*8fa0*/  HMMA.16816.F32 R64, R216, R6, R64 ;  /* 0x00000006d840723c */ /* 0x000fe80000001840 */
[----:B------:R-:W-:Y:S01]  /*8fb0*/  FMUL.FTZ R47, R47, c[0x0][0x320] ;  /* 0x0000c8002f2f7a20 */ /* 0x000fe20000410000 */
[----:B------:R-:W2:Y:S01]  /*8fc0*/  MUFU.TANH R208, R28 ;  /* 0x0000001c00d07308 */ /* 0x000ea20000002400 */
[----:B-----5:R-:W-:Y:S02]  /*8fd0*/  FMUL.FTZ R24, R52, c[0x0][0x320] ;  /* 0x0000c80034187a20 */ /* 0x020fe40000410000 */
[----:B------:R-:W-:Y:S04]  /*8fe0*/  FMUL.FTZ R21, R53, c[0x0][0x320] ;  /* 0x0000c80035157a20 */ /* 0x000fe80000410000 */
[----:B---3--:R-:W-:Y:S02]  /*8ff0*/  FMUL.FTZ R25, R49, c[0x0][0x320] ;  /* 0x0000c80031197a20 */ /* 0x008fe40000410000 */
[----:B------:R-:W-:Y:S01]  /*9000*/  FMUL.FTZ R53, R55, c[0x0][0x320] ;  /* 0x0000c80037357a20 */ /* 0x000fe20000410000 */
[----:B------:R3:W2:Y:S01]  /*9010*/  MUFU.TANH R209, R29 ;  /* 0x0000001d00d17308 */ /* 0x0006a20000002400 */
        /* <DEDUP_REMOVED lines=14> */
[----:B---3--:R-:W-:Y:S02]  /*9100*/  FMUL.FTZ R29, R36, c[0x0][0x320] ;  /* 0x0000c800241d7a20 */ /* 0x008fe40000410000 */
[----:B------:R-:W-:Y:S02]  /*9110*/  FMUL.FTZ R42, R42, c[0x0][0x320] ;  /* 0x0000c8002a2a7a20 */ /* 0x000fe40000410000 */
        /* <DEDUP_REMOVED lines=13> */
[----:B------:R-:W1:Y:S10]  /*91f0*/  MUFU.TANH R20, R20 ;  /* 0x0000001400147308 */ /* 0x000e740000002400 */
        /* <DEDUP_REMOVED lines=36> */
[----:B------:R3:W1:Y:S01]  /*9440*/  MUFU.TANH R36, R67 ;  /* 0x0000004300247308 */ /* 0x0006620000002400 */
[----:B------:R-:W-:-:S05]  /*9450*/  @!P0 BRA `(.L_x_1794) ;  /* 0x0000048000008947 */ /* 0x000fca0003800000 */
[----:B--2-4-:R-:W2:Y:S01]  /*9460*/  LDL R3, [R1+0x68] ;  /* 0x0000680001037983 */ /* 0x014ea20000100800 */
[----:B------:R-:W-:Y:S01]  /*9470*/  IMAD.MOV.U32 R6, RZ, RZ, RZ ;  /* 0x000000ffff067224 */ /* 0x000fe200078e00ff */
[----:B---3--:R-:W-:Y:S01]  /*9480*/  SEL R40, RZ, 0x10, P5 ;  /* 0x00000010ff287807 */ /* 0x008fe20002800000 */
[----:B------:R-:W-:Y:S01]  /*9490*/  ULEA UR6, UR10, UR11, 0x6 ;  /* 0x0000000b0a067291 */ /* 0x000fe2000f8e303f */
[----:B------:R-:W3:Y:S04]  /*94a0*/  LDL R0, [R1+0x88] ;  /* 0x0000880001007983 */ /* 0x000ee80000100800 */
[----:B------:R-:W4:Y:S01]  /*94b0*/  LDL R42, [R1+0x40] ;  /* 0x00004000012a7983 */ /* 0x000f220000100800 */
[----:B------:R-:W-:Y:S03]  /*94c0*/  IMAD.U32 R2, RZ, RZ, UR6 ;  /* 0x00000006ff027e24 */ /* 0x000fe6000f8e00ff */
[----:B------:R-:W5:Y:S04]  /*94d0*/  LDL R41, [R1+0x48] ;  /* 0x0000480001297983 */ /* 0x000f680000100800 */
[----:B------:R-:W4:Y:S04]  /*94e0*/  LDL R39, [R1+0x44] ;  /* 0x0000440001277983 */ /* 0x000f280000100800 */
[----:B------:R-:W4:Y:S01]  /*94f0*/  LDL R27, [R1+0x3c] ;  /* 0x00003c00011b7983 */ /* 0x000f220000100800 */
[----:B--2---:R-:W-:Y:S01]  /*9500*/  IADD3 R2, R2, -0x40, R3 ;  /* 0xffffffc002027810 */ /* 0x004fe20007ffe003 */
[----:B---3--:R-:W-:Y:S04]  /*9510*/  IMAD.MOV.U32 R43, RZ, RZ, R0 ;  /* 0x000000ffff2b7224 */ /* 0x008fe800078e0000 */
        /* <DEDUP_REMOVED lines=10> */
[----:B------:R-:W-:Y:S01]  /*95c0*/  STL [R1+0x58], R7 ;  /* 0x0000580701007387 */ /* 0x000fe20000100800 */
[----:B------:R-:W-:Y:S03]  /*95d0*/  SHF.R.S32.HI R0, RZ, 0x1f, R7 ;  /* 0x0000001fff007819 */ /* 0x000fe60000011407 */
[----:B------:R-:W2:Y:S02]  /*95e0*/  @!P3 LDG.E R6, [R4.64] ;  /* 0x0000000e0406b981 */ /* 0x000ea4000c1e1900 */
[----:B------:R-:W-:Y:S04]  /*95f0*/  IMAD R0, R0, c[0x0][0x1e0], RZ ;  /* 0x0000780000007a24 */ /* 0x000fe800078e02ff */
[----:B------:R-:W-:Y:S04]  /*9600*/  IMAD R0, R7, c[0x0][0x1e4], R0 ;  /* 0x0000790007007a24 */ /* 0x000fe800078e0200 */
[----:B------:R-:W-:Y:S01]  /*9610*/  IMAD.IADD R3, R3, 0x1, R0 ;  /* 0x0000000103037824 */ /* 0x000fe200078e0200 */
[----:B--2---:R-:W-:Y:S01]  /*9620*/  STL [R1+0x4c], R6 ;  /* 0x00004c0601007387 */ /* 0x004fe20000100800 */
[----:B------:R-:W-:Y:S02]  /*9630*/  SHF.R.S32.HI R4, RZ, 0x1f, R6 ;  /* 0x0000001fff047819 */ /* 0x000fe40000011406 */
        /* <DEDUP_REMOVED lines=8> */
[----:B------:R-:W2:Y:S04]  /*96c0*/  SHFL.IDX PT, R3, R2, RZ, 0x181f ;  /* 0x00181fff02037589 */ /* 0x000ea800000e0000 */
[----:B------:R-:W5:Y:S04]  /*96d0*/  SHFL.IDX PT, R6, R0, RZ, 0x181f ;  /* 0x00181fff00067589 */ /* 0x000f6800000e0000 */
[----:B------:R-:W3:Y:S04]  /*96e0*/  SHFL.IDX PT, R7, R2, 0x2, 0x181f ;  /* 0x00581f0002077f89 */ /* 0x000ee800000e0000 */
[----:B------:R1:W-:Y:S04]  /*96f0*/  SHFL.IDX PT, R14, R2, 0x3, 0x181f ;  /* 0x00781f00020e7f89 */ /* 0x0003e800000e0000 */
[----:B------:R-:W1:Y:S04]  /*9700*/  SHFL.IDX PT, R9, R0, 0x1, 0x181f ;  /* 0x00381f0000097f89 */ /* 0x000e6800000e0000 */
[----:B------:R-:W1:Y:S04]  /*9710*/  SHFL.IDX PT, R15, R0, 0x2, 0x181f ;  /* 0x00581f00000f7f89 */ /* 0x000e6800000e0000 */
[----:B------:R-:W1:Y:S01]  /*9720*/  SHFL.IDX PT, R0, R0, 0x3, 0x181f ;  /* 0x00781f0000007f89 */ /* 0x000e6200000e0000 */
[-C--:B--2---:R-:W-:Y:S05]  /*9730*/  IADD3 R4, P1, R3, R43.reuse, RZ ;  /* 0x0000002b03047210 */ /* 0x084fea0007f3e0ff */
[C---:B-----5:R-:W-:Y:S01]  /*9740*/  IMAD.X R5, R6.reuse, 0x1, R41, P1 ;  /* 0x0000000106057824 */ /* 0x060fe200008e0629 */
[-C--:B---3--:R-:W-:Y:S04]  /*9750*/  IADD3 R8, P1, R7, R43.reuse, RZ ;  /* 0x0000002b07087210 */ /* 0x088fe80007f3e0ff */
[----:B----4-:R2:W-:Y:S01]  /*9760*/  LDGSTS.E.BYPASS.LTC128B.128 [R27+0x4100], [R4.64], !P6 ;  /* 0x04100000041b7fae */ /* 0x0105e2000f101d4e */
[-C--:B-1----:R-:W-:Y:S05]  /*9770*/  IADD3 R2, P0, R3, R42.reuse, RZ ;  /* 0x0000002a03027210 */ /* 0x082fea0007f1e0ff */
[----:B------:R-:W-:Y:S01]  /*9780*/  IMAD.X R3, R6, 0x1, R39, P0 ;  /* 0x0000000106037824 */ /* 0x000fe200000e0627 */
[CC--:B------:R-:W-:Y:S02]  /*9790*/  IADD3 R12, P0, R10.reuse, R43.reuse, RZ ;  /* 0x0000002b0a0c7210 */ /* 0x0c0fe40007f1e0ff */
[-C--:B------:R-:W-:Y:S02]  /*97a0*/  IADD3 R10, P2, R10, R42.reuse, RZ ;  /* 0x0000002a0a0a7210 */ /* 0x080fe40007f5e0ff */
[----:B------:R1:W-:Y:S01]  /*97b0*/  LDGSTS.E.BYPASS.LTC128B.128 [R27+0x6100], [R2.64], !P5 ;  /* 0x06100000021b7fae */ /* 0x0003e2000e901d4e */
[----:B------:R-:W-:Y:S01]  /*97c0*/  IMAD.X R13, R9, 0x1, R41, P0 ;  /* 0x00000001090d7824 */ /* 0x000fe200000e0629 */
[----:B------:R-:W-:Y:S01]  /*97d0*/  IADD3 R6, P0, R7, R42, RZ ;  /* 0x0000002a07067210 */ /* 0x000fe20007f1e0ff */
[----:B------:R-:W-:Y:S02]  /*97e0*/  IMAD.X R11, R9, 0x1, R39, P2 ;  /* 0x00000001090b7824 */ /* 0x000fe400010e0627 */
[C---:B------:R-:W-:Y:S01]  /*97f0*/  IMAD.X R9, R15.reuse, 0x1, R41, P1 ;  /* 0x000000010f097824 */ /* 0x040fe200008e0629 */
[----:B------:R3:W-:Y:S01]  /*9800*/  LDGSTS.E.BYPASS.LTC128B.128 [R27+0x4900], [R12.64], !P6 ;  /* 0x049000000c1b7fae */ /* 0x0007e2000f101d4e */
[----:B------:R-:W-:Y:S03]  /*9810*/  IMAD.X R7, R15, 0x1, R39, P0 ;  /* 0x000000010f077824 */ /* 0x000fe600000e0627 */
[----:B------:R3:W-:Y:S04]  /*9820*/  LDGSTS.E.BYPASS.LTC128B.128 [R27+0x6900], [R10.64], !P5 ;  /* 0x069000000a1b7fae */ /* 0x0007e8000e901d4e */
[----:B------:R3:W-:Y:S01]  /*9830*/  LDGSTS.E.BYPASS.LTC128B.128 [R27+0x5100], [R8.64], !P6 ;  /* 0x05100000081b7fae */ /* 0x0007e2000f101d4e */
[----:B--2---:R-:W-:Y:S03]  /*9840*/  IADD3 R4, -R40, 0x10, RZ ;  /* 0x0000001028047810 */ /* 0x004fe60007ffe1ff */
[----:B------:R3:W-:Y:S01]  /*9850*/  LDGSTS.E.BYPASS.LTC128B.128 [R27+0x7100], [R6.64], !P5 ;  /* 0x07100000061b7fae */ /* 0x0007e2000e901d4e */
[----:B-1----:R-:W-:Y:S02]  /*9860*/  LOP3.LUT R2, R4, 0xf, RZ, 0xc0, !PT ;  /* 0x0000000f04027812 */ /* 0x002fe400078ec0ff */
[----:B------:R-:W-:Y:S02]  /*9870*/  IADD3 R4, P2, R14, R43, RZ ;  /* 0x0000002b0e047210 */ /* 0x000fe40007f5e0ff */
[----:B------:R-:W-:Y:S03]  /*9880*/  IADD3 R2, P1, P0, R2, R14, R42 ;  /* 0x0000000e02027210 */ /* 0x000fe6000783e02a */
[----:B------:R-:W-:Y:S01]  /*9890*/  IMAD.X R5, R0, 0x1, R41, P2 ;  /* 0x0000000100057824 */ /* 0x000fe200010e0629 */
[----:B------:R-:W-:Y:S02]  /*98a0*/  ISETP.NE.U32.AND P2, PT, R40, RZ, PT ;  /* 0x000000ff2800720c */ /* 0x000fe40003f45070 */
[----:B------:R-:W-:Y:S02]  /*98b0*/  IADD3.X R3, RZ, R0, R39, P1, P0 ;  /* 0x00000000ff037210 */ /* 0x000fe40000fe0427 */
[----:B------:R3:W-:Y:S09]  /*98c0*/  LDGSTS.E.BYPASS.LTC128B.128 [R27+0x5900], [R4.64], !P6 ;  /* 0x05900000041b7fae */ /* 0x0007f2000f101d4e */
[----:B------:R3:W-:Y:S02]  /*98d0*/  LDGSTS.E.BYPASS.LTC128B.128.ZFILL [R27+0x7900], [R2.64], P2 ;  /* 0x07900000021b7fae */ /* 0x0007e40009141d4e */
.L_x_1794:
[----:B--234-:R-:W2:Y:S01]  /*98e0*/  LDL.LU R5, [R1+0x18] ;  /* 0x0000180001057983 */ /* 0x01cea20000300800 */
[----:B------:R-:W-:Y:S01]  /*98f0*/  PLOP3.LUT P0, PT, PT, PT, UP1, 0x80, 0x0 ;  /* 0x000000000000781c */ /* 0x000fe20003f0f018 */
[----:B------:R-:W-:Y:S02]  /*9900*/  UIMAD UR6, UR10, UR4, 0x1 ;  /* 0x000000010a0674a4 */ /* 0x000fe4000f8e0204 */
[----:B------:R-:W3:Y:S01]  /*9910*/  LDL.LU R4, [R1+0x14] ;  /* 0x0000140001047983 */ /* 0x000ee20000300800 */
[----:B------:R-:W-:Y:S02]  /*9920*/  UISETP.GT.AND UP0, UPT, UR10, UR5, UPT ;  /* 0x000000050a00728c */ /* 0x000fe4000bf04270 */
[----:B------:R-:W-:Y:S01]  /*9930*/  UIADD3 UR10, UR10, -0x1, URZ ;  /* 0xffffffff0a0a7890 */ /* 0x000fe2000fffe03f */
[----:B------:R-:W4:Y:S04]  /*9940*/  LDL.LU R3, [R1+0x10] ;  /* 0x0000100001037983 */ /* 0x000f280000300800 */
[----:B------:R-:W4:Y:S04]  /*9950*/  LDL.LU R0, [R1+0xc] ;  /* 0x00000c0001007983 */ /* 0x000f280000300800 */
[----:B------:R-:W4:Y:S04]  /*9960*/  LDL R2, [R1+0x78] ;  /* 0x0000780001027983 */ /* 0x000f280000100800 */
[----:B------:R-:W4:Y:S04]  /*9970*/  LDL R8, [R1+0x80] ;  /* 0x0000800001087983 */ /* 0x000f280000100800 */
[----:B------:R-:W-:Y:S04]  /*9980*/  STL [R1+0xa0], R244 ;  /* 0x0000a0f401007387 */ /* 0x000fe80000100800 */
[----:B------:R-:W-:Y:S04]  /*9990*/  STL [R1+0x9c], R243 ;  /* 0x00009cf301007387 */ /* 0x000fe80000100800 */
[----:B------:R-:W-:Y:S04]  /*99a0*/  STL [R1+0x98], R242 ;  /* 0x000098f201007387 */ /* 0x000fe80000100800 */
[----:B------:R-:W-:Y:S04]  /*99b0*/  STL [R1+0x94], R241 ;  /* 0x000094f101007387 */ /* 0x000fe80000100800 */
[----:B------:R-:W-:Y:S04]  /*99c0*/  STL [R1+0x90], R236 ;  /* 0x000090ec01007387 */ /* 0x000fe80000100800 */
[----:B------:R-:W0:Y:S01]  /*99d0*/  LDGDEPBAR ;  /* 0x00000000000079af */ /* 0x000e220000000000 */
[----:B--2---:R-:W-:Y:S01]  /*99e0*/  MOV R7, R5 ;  /* 0x0000000500077202 */ /* 0x004fe20000000f00 */
[----:B---3--:R-:W-:Y:S03]  /*99f0*/  IMAD.MOV.U32 R6, RZ, RZ, R4 ;  /* 0x000000ffff067224 */ /* 0x008fe600078e0004 */
[----:B------:R-:W-:Y:S02]  /*9a00*/  MOV R43, R7 ;  /* 0x00000007002b7202 */ /* 0x000fe40000000f00 */
[----:B----4-:R-:W-:Y:S01]  /*9a10*/  MOV R5, R3 ;  /* 0x0000000300057202 */ /* 0x010fe20000000f00 */
[----:B------:R-:W-:Y:S02]  /*9a20*/  IMAD.MOV.U32 R12, RZ, RZ, R6 ;  /* 0x000000ffff0c7224 */ /* 0x000fe400078e0006 */
[----:B------:R-:W-:Y:S01]  /*9a30*/  IMAD.MOV.U32 R4, RZ, RZ, R0 ;  /* 0x000000ffff047224 */ /* 0x000fe200078e0000 */
[----:B------:R-:W-:Y:S01]  /*9a40*/  MOV R14, R5 ;  /* 0x00000005000e7202 */ /* 0x000fe20000000f00 */
[----:B------:R2:W3:Y:S02]  /*9a50*/  LDL R0, [R1+0x7c] ;  /* 0x00007c0001007983 */ /* 0x0004e40000100800 */
[----:B------:R-:W-:Y:S01]  /*9a60*/  IMAD.MOV.U32 R15, RZ, RZ, R4 ;  /* 0x000000ffff0f7224 */ /* 0x000fe200078e0004 */
[----:B------:R-:W-:Y:S02]  /*9a70*/  MOV R50, R14 ;  /* 0x0000000e00327202 */ /* 0x000fe40000000f00 */
[----:B---3--:R-:W-:Y:S01]  /*9a80*/  @P0 MOV R0, R2 ;  /* 0x0000000200000202 */ /* 0x008fe20000000f00 */
[----:B------:R-:W-:Y:S04]  /*9a90*/  IMAD.U32 R2, RZ, RZ, UR7 ;  /* 0x00000007ff027e24 */ /* 0x000fe8000f8e00ff */
[----:B------:R-:W3:Y:S01]  /*9aa0*/  SHFL.IDX PT, R3, R0, RZ, 0x1c1f ;  /* 0x001c1fff00037589 */ /* 0x000ee200000e0000 */
[----:B------:R-:W-:Y:S04]  /*9ab0*/  IADD3 R2, R2, UR6, -R8 ;  /* 0x0000000602027c10 */ /* 0x000fe8000fffe808 */
[----:B------:R-:W-:Y:S03]  /*9ac0*/  IADD3 R4, R2, -UR12, RZ ;  /* 0x8000000c02047c10 */ /* 0x000fe6000fffe0ff */
[----:B------:R-:W4:Y:S08]  /*9ad0*/  SHFL.IDX PT, R6, R0, 0x1, 0x1c1f ;  /* 0x003c1f0000067f89 */ /* 0x000f3000000e0000 */
[----:B------:R-:W1:Y:S01]  /*9ae0*/  SHFL.IDX PT, R9, R0, 0x2, 0x1c1f ;  /* 0x005c1f0000097f89 */ /* 0x000e6200000e0000 */
[----:B---3--:R-:W-:Y:S07]  /*9af0*/  IADD3 R3, R4, R3, RZ ;  /* 0x0000000304037210 */ /* 0x008fee0007ffe0ff */
[----:B------:R3:W1:Y:S01]  /*9b00*/  SHFL.IDX PT, R10, R0, 0x3, 0x1c1f ;  /* 0x007c1f00000a7f89 */ /* 0x00066200000e0000 */
[C---:B------:R-:W-:Y:S02]  /*9b10*/  ISETP.GT.AND P0, PT, R3.reuse, RZ, PT ;  /* 0x000000ff0300720c */ /* 0x040fe40003f04270 */
[----:B------:R-:W-:Y:S02]  /*9b20*/  ISETP.GT.AND P1, PT, R3, 0x1, PT ;  /* 0x000000010300780c */ /* 0x000fe40003f24270 */
[----:B------:R-:W-:Y:S02]  /*9b30*/  FSEL R5, R225, -INF , P0 ;  /* 0xff800000e1057808 */ /* 0x000fe40000000000 */
[----:B------:R-:W-:Y:S02]  /*9b40*/  ISETP.GT.AND P0, PT, R3, 0x8, PT ;  /* 0x000000080300780c */ /* 0x000fe40003f04270 */
[----:B------:R-:W-:Y:S02]  /*9b50*/  FSEL R7, R224, -INF , P1 ;  /* 0xff800000e0077808 */ /* 0x000fe40000800000 */
[----:B------:R-:W-:Y:S02]  /*9b60*/  FMNMX.FTZ R2, R5, R132, !PT ;  /* 0x0000008405027209 */ /* 0x000fe40007810000 */
[----:B------:R-:W-:Y:S02]  /*9b70*/  ISETP.GT.AND P1, PT, R3, 0x9, PT ;  /* 0x000000090300780c */ /* 0x000fe40003f24270 */
[----:B------:R-:W-:Y:S02]  /*9b80*/  FMNMX.FTZ R2, R7, R2, !PT ;  /* 0x0000000207027209 */ /* 0x000fe40007810000 */
[----:B------:R-:W-:Y:S02]  /*9b90*/  FSEL R8, R139, -INF , P0 ;  /* 0xff8000008b087808 */ /* 0x000fe40000000000 */
[----:B-1----:R-:W-:Y:S02]  /*9ba0*/  FSEL R13, R138, -INF , P1 ;  /* 0xff8000008a0d7808 */ /* 0x002fe40000800000 */
[----:B------:R-:W-:Y:S02]  /*9bb0*/  ISETP.GT.AND P0, PT, R3, 0x10, PT ;  /* 0x000000100300780c */ /* 0x000fe40003f04270 */
[----:B------:R-:W-:Y:S02]  /*9bc0*/  FMNMX.FTZ R2, R8, R2, !PT ;  /* 0x0000000208027209 */ /* 0x000fe40007810000 */
[----:B------:R-:W-:Y:S02]  /*9bd0*/  FSEL R57, R20, -INF , P0 ;  /* 0xff80000014397808 */ /* 0x000fe40000000000 */
[----:B---3--:R-:W-:Y:S01]  /*9be0*/  FMNMX.FTZ R0, R13, R2, !PT ;  /* 0x000000020d007209 */ /* 0x008fe20007810000 */
[----:B----4-:R-:W-:Y:S01]  /*9bf0*/  IMAD.IADD R2, R4, 0x1, R6 ;  /* 0x0000000104027824 */ /* 0x010fe200078e0206 */
[----:B------:R-:W-:Y:S02]  /*9c00*/  ISETP.GT.AND P1, PT, R3, 0x11, PT ;  /* 0x000000110300780c */ /* 0x000fe40003f24270 */
[----:B------:R-:W-:Y:S02]  /*9c10*/  FMNMX.FTZ R0, R57, R0, !PT ;  /* 0x0000000039007209 */ /* 0x000fe40007810000 */
[----:B------:R-:W-:Y:S02]  /*9c20*/  FSEL R56, R16, -INF , P1 ;  /* 0xff80000010387808 */ /* 0x000fe40000800000 */
[C---:B------:R-:W-:Y:S02]  /*9c30*/  ISETP.GT.AND P0, PT, R3.reuse, 0x18, PT ;  /* 0x000000180300780c */ /* 0x040fe40003f04270 */
[----:B------:R-:W-:Y:S02]  /*9c40*/  FMNMX.FTZ R0, R56, R0, !PT ;  /* 0x0000000038007209 */ /* 0x000fe40007810000 */
[C---:B------:R-:W-:Y:S02]  /*9c50*/  ISETP.GT.AND P1, PT, R3.reuse, 0x19, PT ;  /* 0x000000190300780c */ /* 0x040fe40003f24270 */
[----:B------:R-:W-:Y:S02]  /*9c60*/  FSEL R55, R32, -INF , P0 ;  /* 0xff80000020377808 */ /* 0x000fe40000000000 */
[----:B------:R-:W-:Y:S02]  /*9c70*/  FSEL R30, R30, -INF , P1 ;  /* 0xff8000001e1e7808 */ /* 0x000fe40000800000 */
[----:B------:R-:W-:Y:S02]  /*9c80*/  ISETP.GT.AND P0, PT, R3, 0x20, PT ;  /* 0x000000200300780c */ /* 0x000fe40003f04270 */
[----:B------:R-:W-:Y:S02]  /*9c90*/  FMNMX.FTZ R0, R55, R0, !PT ;  /* 0x0000000037007209 */ /* 0x000fe40007810000 */
[----:B------:R-:W-:Y:S02]  /*9ca0*/  ISETP.GT.AND P1, PT, R3, 0x21, PT ;  /* 0x000000210300780c */ /* 0x000fe40003f24270 */
[----:B------:R-:W-:Y:S02]  /*9cb0*/  FMNMX.FTZ R6, R30, R0, !PT ;  /* 0x000000001e067209 */ /* 0x000fe40007810000 */
[----:B------:R-:W-:Y:S02]  /*9cc0*/  FSEL R29, R29, -INF , P0 ;  /* 0xff8000001d1d7808 */ /* 0x000fe40000000000 */
[----:B------:R-:W-:Y:S02]  /*9cd0*/  ISETP.GT.AND P0, PT, R3, 0x28, PT ;  /* 0x000000280300780c */ /* 0x000fe40003f04270 */
[----:B------:R-:W-:Y:S02]  /*9ce0*/  FSEL R28, R28, -INF , P1 ;  /* 0xff8000001c1c7808 */ /* 0x000fe40000800000 */
[----:B------:R-:W-:Y:S02]  /*9cf0*/  FMNMX.FTZ R6, R29, R6, !PT ;  /* 0x000000061d067209 */ /* 0x000fe40007810000 */
[----:B------:R-:W-:Y:S02]  /*9d00*/  FSEL R26, R26, -INF , P0 ;  /* 0xff8000001a1a7808 */ /* 0x000fe40000000000 */
[----:B------:R-:W-:Y:S02]  /*9d10*/  ISETP.GT.AND P1, PT, R3, 0x29, PT ;  /* 0x000000290300780c */ /* 0x000fe40003f24270 */
[----:B------:R-:W-:Y:S02]  /*9d20*/  FMNMX.FTZ R6, R28, R6, !PT ;  /* 0x000000061c067209 */ /* 0x000fe40007810000 */
[----:B------:R-:W-:Y:S02]  /*9d30*/  FSEL R25, R25, -INF , P1 ;  /* 0xff80000019197808 */ /* 0x000fe40000800000 */
[----:B------:R-:W-:Y:S02]  /*9d40*/  FMNMX.FTZ R6, R26, R6, !PT ;  /* 0x000000061a067209 */ /* 0x000fe40007810000 */
[----:B------:R-:W-:Y:S02]  /*9d50*/  ISETP.GT.AND P0, PT, R3, 0x30, PT ;  /* 0x000000300300780c */ /* 0x000fe40003f04270 */
[----:B------:R-:W-:Y:S02]  /*9d60*/  FMNMX.FTZ R6, R25, R6, !PT ;  /* 0x0000000619067209 */ /* 0x000fe40007810000 */
[----:B------:R-:W-:Y:S02]  /*9d70*/  FSEL R24, R24, -INF , P0 ;  /* 0xff80000018187808 */ /* 0x000fe40000000000 */
[----:B------:R-:W-:Y:S02]  /*9d80*/  ISETP.GT.AND P2, PT, R3, 0x31, PT ;  /* 0x000000310300780c */ /* 0x000fe40003f44270 */
[----:B------:R-:W-:Y:S02]  /*9d90*/  FMNMX.FTZ R6, R24, R6, !PT ;  /* 0x0000000618067209 */ /* 0x000fe40007810000 */
[----:B------:R-:W-:Y:S02]  /*9da0*/  FSEL R21, R21, -INF , P2 ;  /* 0xff80000015157808 */ /* 0x000fe40001000000 */
[C---:B------:R-:W-:Y:S02]  /*9db0*/  ISETP.GT.AND P1, PT, R3.reuse, 0x38, PT ;  /* 0x000000380300780c */ /* 0x040fe40003f24270 */
[----:B------:R-:W-:Y:S02]  /*9dc0*/  ISETP.GT.AND P0, PT, R3, 0x39, PT ;  /* 0x000000390300780c */ /* 0x000fe40003f04270 */
[C---:B------:R-:W-:Y:S02]  /*9dd0*/  ISETP.GT.AND P2, PT, R2.reuse, RZ, PT ;  /* 0x000000ff0200720c */ /* 0x040fe40003f44270 */
[----:B------:R-:W-:Y:S02]  /*9de0*/  FMNMX.FTZ R6, R21, R6, !PT ;  /* 0x0000000615067209 */ /* 0x000fe40007810000 */
[----:B------:R-:W-:Y:S02]  /*9df0*/  FSEL R23, R23, -INF , P1 ;  /* 0xff80000017177808 */ /* 0x000fe40000800000 */
[----:B------:R-:W-:Y:S02]  /*9e00*/  FSEL R3, R231, -INF , P2 ;  /* 0xff800000e7037808 */ /* 0x000fe40001000000 */
[----:B------:R-:W-:Y:S02]  /*9e10*/  ISETP.GT.AND P1, PT, R2, 0x1, PT ;  /* 0x000000010200780c */ /* 0x000fe40003f24270 */
[----:B------:R-:W-:Y:S02]  /*9e20*/  FSEL R22, R22, -INF , P0 ;  /* 0xff80000016167808 */ /* 0x000fe40000000000 */
[----:B------:R-:W-:Y:S02]  /*9e30*/  FMNMX.FTZ R6, R23, R6, !PT ;  /* 0x0000000617067209 */ /* 0x000fe40007810000 */
[C---:B------:R-:W-:Y:S01]  /*9e40*/  IADD3 R0, R4.reuse, R9, RZ ;  /* 0x0000000904007210 */ /* 0x040fe20007ffe0ff */
[----:B------:R-:W-:Y:S01]  /*9e50*/  IMAD.IADD R4, R4, 0x1, R10 ;  /* 0x0000000104047824 */ /* 0x000fe200078e020a */
[----:B------:R-:W-:Y:S02]  /*9e60*/  FSEL R10, R230, -INF , P1 ;  /* 0xff800000e60a7808 */ /* 0x000fe40000800000 */
[----:B------:R-:W-:Y:S02]  /*9e70*/  ISETP.GT.AND P0, PT, R2, 0x8, PT ;  /* 0x000000080200780c */ /* 0x000fe40003f04270 */
[----:B------:R-:W-:Y:S02]  /*9e80*/  FMNMX.FTZ R139, R22, R6, !PT ;  /* 0x00000006168b7209 */ /* 0x000fe40007810000 */
[----:B------:R-:W-:Y:S02]  /*9e90*/  FMNMX.FTZ R6, R3, R133, !PT ;  /* 0x0000008503067209 */ /* 0x000fe40007810000 */
[----:B------:R-:W-:Y:S01]  /*9ea0*/  ISETP.GT.AND P2, PT, R2, 0x9, PT ;  /* 0x000000090200780c */ /* 0x000fe20003f44270 */
[----:B------:R-:W1:Y:S01]  /*9eb0*/  SHFL.BFLY PT, R9, R139, 0x2, 0x1f ;  /* 0x0c401f008b097f89 */ /* 0x000e6200000e0000 */
        /* <DEDUP_REMOVED lines=22> */
[C---:B------:R-:W-:Y:S02]  /*a020*/  ISETP.GT.AND P2, PT, R2.reuse, 0x30, PT ;  /* 0x000000300200780c */ /* 0x040fe40003f44270 */
[C---:B------:R-:W-:Y:S02]  /*a030*/  ISETP.GT.AND P1, PT, R2.reuse, 0x28, PT ;  /* 0x000000280200780c */ /* 0x040fe40003f24270 */
[----:B------:R-:W-:Y:S02]  /*a040*/  ISETP.GT.AND P0, PT, R2, 0x29, PT ;  /* 0x000000290200780c */ /* 0x000fe40003f04270 */
[----:B------:R-:W-:Y:S02]  /*a050*/  FMNMX.FTZ R6, R38, R6, !PT ;  /* 0x0000000626067209 */ /* 0x000fe40007810000 */
[----:B------:R-:W-:Y:S02]  /*a060*/  FSEL R48, R48, -INF , P1 ;  /* 0xff80000030307808 */ /* 0x000fe40000800000 */
[----:B------:R-:W-:Y:S02]  /*a070*/  FSEL R46, R46, -INF , P2 ;  /* 0xff8000002e2e7808 */ /* 0x000fe40001000000 */
[----:B------:R-:W-:Y:S02]  /*a080*/  ISETP.GT.AND P2, PT, R2, 0x38, PT ;  /* 0x000000380200780c */ /* 0x000fe40003f44270 */
[----:B------:R-:W-:Y:S02]  /*a090*/  FSEL R47, R47, -INF , P0 ;  /* 0xff8000002f2f7808 */ /* 0x000fe40000000000 */
[C---:B------:R-:W-:Y:S02]  /*a0a0*/  ISETP.GT.AND P0, PT, R0.reuse, RZ, PT ;  /* 0x000000ff0000720c */ /* 0x040fe40003f04270 */
[----:B------:R-:W-:Y:S02]  /*a0b0*/  FSEL R37, R37, -INF , P2 ;  /* 0xff80000025257808 */ /* 0x000fe40001000000 */
[----:B------:R-:W-:Y:S02]  /*a0c0*/  ISETP.GT.AND P2, PT, R0, 0x8, PT ;  /* 0x000000080000780c */ /* 0x000fe40003f44270 */
[----:B------:R-:W-:Y:S02]  /*a0d0*/  FMNMX.FTZ R6, R48, R6, !PT ;  /* 0x0000000630067209 */ /* 0x000fe40007810000 */
[----:B------:R-:W-:Y:S02]  /*a0e0*/  ISETP.GT.AND P1, PT, R2, 0x31, PT ;  /* 0x000000310200780c */ /* 0x000fe40003f24270 */
[----:B------:R-:W-:Y:S02]  /*a0f0*/  FMNMX.FTZ R6, R47, R6, !PT ;  /* 0x000000062f067209 */ /* 0x000fe40007810000 */
[----:B-1----:R-:W-:Y:S02]  /*a100*/  FMNMX.FTZ R139, R9, R139, !PT ;  /* 0x0000008b098b7209 */ /* 0x002fe40007810000 */
[----:B------:R-:W-:Y:S02]  /*a110*/  FSEL R9, R15, -INF , P0 ;  /* 0xff8000000f097808 */ /* 0x000fe40000000000 */
[----:B------:R-:W-:Y:S01]  /*a120*/  FSEL R15, R233, -INF , P2 ;  /* 0xff800000e90f7808 */ /* 0x000fe20001000000 */
[----:B------:R-:W1:Y:S01]  /*a130*/  SHFL.BFLY PT, R32, R139, 0x1, 0x1f ;  /* 0x0c201f008b207f89 */ /* 0x000e6200000e0000 */
[----:B------:R-:W-:Y:S02]  /*a140*/  ISETP.GT.AND P2, PT, R0, 0x11, PT ;  /* 0x000000110000780c */ /* 0x000fe40003f44270 */
[----:B------:R-:W-:Y:S02]  /*a150*/  FSEL R53, R53, -INF , P1 ;  /* 0xff80000035357808 */ /* 0x000fe40000800000 */
[----:B------:R-:W-:Y:S02]  /*a160*/  FSEL R34, R222, -INF , P2 ;  /* 0xff800000de227808 */ /* 0x000fe40001000000 */
[----:B------:R-:W-:Y:S02]  /*a170*/  ISETP.GT.AND P2, PT, R4, 0x1, PT ;  /* 0x000000010400780c */ /* 0x000fe40003f44270 */
[----:B------:R-:W-:Y:S02]  /*a180*/  FMNMX.FTZ R6, R46, R6, !PT ;  /* 0x000000062e067209 */ /* 0x000fe40007810000 */
[C---:B------:R-:W-:Y:S02]  /*a190*/  ISETP.GT.AND P0, PT, R0.reuse, 0x1, PT ;  /* 0x000000010000780c */ /* 0x040fe40003f04270 */
[----:B------:R-:W-:Y:S02]  /*a1a0*/  FSEL R18, R43, -INF , P2 ;  /* 0xff8000002b127808 */ /* 0x000fe40001000000 */
[----:B------:R-:W-:Y:S02]  /*a1b0*/  ISETP.GT.AND P2, PT, R0, 0x20, PT ;  /* 0x000000200000780c */ /* 0x000fe40003f44270 */
[----:B------:R-:W-:Y:S02]  /*a1c0*/  ISETP.GT.AND P1, PT, R2, 0x39, PT ;  /* 0x000000390200780c */ /* 0x000fe40003f24270 */
[----:B------:R-:W-:Y:S02]  /*a1d0*/  FMNMX.FTZ R6, R53, R6, !PT ;  /* 0x0000000635067209 */ /* 0x000fe40007810000 */
[----:B------:R-:W-:Y:S02]  /*a1e0*/  FSEL R43, R31, -INF , P2 ;  /* 0xff8000001f2b7808 */ /* 0x000fe40001000000 */
[----:B------:R-:W-:Y:S02]  /*a1f0*/  FSEL R36, R36, -INF , P1 ;  /* 0xff80000024247808 */ /* 0x000fe40000800000 */
[----:B------:R-:W-:Y:S02]  /*a200*/  FSEL R14, R234, -INF , P0 ;  /* 0xff800000ea0e7808 */ /* 0x000fe40000000000 */
[----:B------:R-:W-:Y:S02]  /*a210*/  FMNMX.FTZ R31, R9, R136, !PT ;  /* 0x00000088091f7209 */ /* 0x000fe40007810000 */
[----:B------:R-:W-:Y:S02]  /*a220*/  FMNMX.FTZ R2, R37, R6, !PT ;  /* 0x0000000625027209 */ /* 0x000fe40007810000 */
[----:B------:R-:W-:Y:S02]  /*a230*/  ISETP.GT.AND P0, PT, R0, 0x9, PT ;  /* 0x000000090000780c */ /* 0x000fe40003f04270 */
[----:B------:R-:W-:Y:S02]  /*a240*/  FMNMX.FTZ R6, R14, R31, !PT ;  /* 0x0000001f0e067209 */ /* 0x000fe40007810000 */
[----:B------:R-:W-:Y:S02]  /*a250*/  FMNMX.FTZ R2, R36, R2, !PT ;  /* 0x0000000224027209 */ /* 0x000fe40007810000 */
[----:B------:R-:W-:Y:S02]  /*a260*/  ISETP.GT.AND P1, PT, R0, 0x10, PT ;  /* 0x000000100000780c */ /* 0x000fe40003f24270 */
[----:B------:R-:W-:Y:S01]  /*a270*/  FSEL R17, R232, -INF , P0 ;  /* 0xff800000e8117808 */ /* 0x000fe20000000000 */
[----:B------:R-:W3:Y:S01]  /*a280*/  SHFL.BFLY PT, R138, R2, 0x2, 0x1f ;  /* 0x0c401f00028a7f89 */ /* 0x000ee200000e0000 */
[----:B------:R-:W-:Y:S02]  /*a290*/  ISETP.GT.AND P0, PT, R4, RZ, PT ;  /* 0x000000ff0400720c */ /* 0x000fe40003f04270 */
        /* <DEDUP_REMOVED lines=8> */
[C---:B------:R-:W-:Y:S02]  /*a320*/  ISETP.GT.AND P1, PT, R4.reuse, 0x8, PT ;  /* 0x000000080400780c */ /* 0x040fe40003f24270 */
[----:B------:R-:W-:Y:S02]  /*a330*/  FSEL R44, R209, -INF , P0 ;  /* 0xff800000d12c7808 */ /* 0x000fe40000000000 */
[C---:B------:R-:W-:Y:S02]  /*a340*/  ISETP.GT.AND P0, PT, R4.reuse, 0x9, PT ;  /* 0x000000090400780c */ /* 0x040fe40003f04270 */
        /* <DEDUP_REMOVED lines=11> */
[----:B------:R-:W-:Y:S02]  /*a400*/  FSEL R51, R137, -INF , P0 ;  /* 0xff80000089337808 */ /* 0x000fe40000000000 */
[C---:B------:R-:W-:Y:S02]  /*a410*/  ISETP.GT.AND P0, PT, R4.reuse, 0x18, PT ;  /* 0x000000180400780c */ /* 0x040fe40003f04270 */
[----:B------:R-:W-:Y:S02]  /*a420*/  FMNMX.FTZ R6, R45, R6, !PT ;  /* 0x000000062d067209 */ /* 0x000fe40007810000 */
[----:B------:R-:W-:Y:S02]  /*a430*/  FSEL R50, R135, -INF , P2 ;  /* 0xff80000087327808 */ /* 0x000fe40001000000 */
[----:B------:R-:W-:Y:S02]  /*a440*/  ISETP.GT.AND P2, PT, R4, 0x19, PT ;  /* 0x000000190400780c */ /* 0x000fe40003f44270 */
[----:B------:R-:W-:Y:S02]  /*a450*/  FMNMX.FTZ R31, R18, R31, !PT ;  /* 0x0000001f121f7209 */ /* 0x000fe40007810000 */
[----:B-1----:R-:W-:Y:S02]  /*a460*/  FMNMX.FTZ R139, R139, R32, !PT ;  /* 0x000000208b8b7209 */ /* 0x002fe40007810000 */
[----:B------:R-:W-:Y:S02]  /*a470*/  FSEL R225, R229, -INF , P1 ;  /* 0xff800000e5e17808 */ /* 0x000fe40000800000 */
[----:B------:R-:W-:Y:S02]  /*a480*/  ISETP.GT.AND P1, PT, R0, 0x30, PT ;  /* 0x000000300000780c */ /* 0x000fe40003f24270 */
[----:B------:R-:W-:Y:S02]  /*a490*/  FSEL R224, R226, -INF , P0 ;  /* 0xff800000e2e07808 */ /* 0x000fe40000000000 */
[----:B------:R-:W-:Y:S02]  /*a4a0*/  ISETP.GT.AND P0, PT, R0, 0x31, PT ;  /* 0x000000310000780c */ /* 0x000fe40003f04270 */
[----:B------:R-:W-:Y:S02]  /*a4b0*/  FMNMX.FTZ R6, R44, R6, !PT ;  /* 0x000000062c067209 */ /* 0x000fe40007810000 */
[----:B------:R-:W-:Y:S02]  /*a4c0*/  FSEL R223, R227, -INF , P2 ;  /* 0xff800000e3df7808 */ /* 0x000fe40001000000 */
[C---:B------:R-:W-:Y:S02]  /*a4d0*/  ISETP.GT.AND P2, PT, R0.reuse, 0x39, PT ;  /* 0x000000390000780c */ /* 0x040fe40003f44270 */
[----:B------:R-:W-:Y:S02]  /*a4e0*/  FMNMX.FTZ R31, R19, R31, !PT ;  /* 0x0000001f131f7209 */ /* 0x000fe40007810000 */
[----:B------:R-:W-:Y:S02]  /*a4f0*/  FSEL R49, R49, -INF , P1 ;  /* 0xff80000031317808 */ /* 0x000fe40000800000 */
[----:B------:R-:W-:Y:S02]  /*a500*/  ISETP.GT.AND P1, PT, R0, 0x38, PT ;  /* 0x000000380000780c */ /* 0x000fe40003f24270 */
[----:B------:R-:W-:Y:S01]  /*a510*/  FMNMX.FTZ R0, R43, R6, !PT ;  /* 0x000000062b007209 */ /* 0x000fe20007810000 */
[----:B------:R-:W-:Y:S01]  /*a520*/  FMUL.FTZ R6, R139, c[0x0][0x2d0] ;  /* 0x0000b4008b067a20 */ /* 0x000fe20000410000 */
[----:B------:R-:W-:Y:S02]  /*a530*/  FSEL R33, R33, -INF , P0 ;  /* 0xff80000021217808 */ /* 0x000fe40000000000 */
[----:B------:R-:W-:Y:S02]  /*a540*/  ISETP.GT.AND P0, PT, R4, 0x20, PT ;  /* 0x000000200400780c */ /* 0x000fe40003f04270 */
[----:B---3--:R-:W-:Y:S02]  /*a550*/  FMNMX.FTZ R138, R2, R138, !PT ;  /* 0x0000008a028a7209 */ /* 0x008fe40007810000 */
[----:B------:R-:W-:Y:S02]  /*a560*/  FMNMX.FTZ R2, R20, R31, !PT ;  /* 0x0000001f14027209 */ /* 0x000fe40007810000 */
[----:B------:R-:W-:Y:S01]  /*a570*/  FSEL R31, R61, -INF , P2 ;  /* 0xff8000003d1f7808 */ /* 0x000fe20001000000 */
[----:B------:R-:W-:Y:S01]  /*a580*/  SHFL.BFLY PT, R58, R138, 0x1, 0x1f ;  /* 0x0c201f008a3a7f89 */ /* 0x000fe200000e0000 */
[----:B------:R-:W-:Y:S02]  /*a590*/  FSETP.NEU.FTZ.AND P2, PT, R139, -INF , PT ;  /* 0xff8000008b00780b */ /* 0x000fe40003f5d000 */
[----:B------:R-:W-:Y:S02]  /*a5a0*/  FSEL R221, R221, -INF , P0 ;  /* 0xff800000dddd7808 */ /* 0x000fe40000000000 */
[----:B------:R-:W-:Y:S02]  /*a5b0*/  ISETP.GT.AND P0, PT, R4, 0x21, PT ;  /* 0x000000210400780c */ /* 0x000fe40003f04270 */
[----:B------:R-:W-:Y:S02]  /*a5c0*/  FSEL R6, R6, RZ, P2 ;  /* 0x000000ff06067208 */ /* 0x000fe40001000000 */
[----:B------:R-:W-:Y:S02]  /*a5d0*/  FSEL R219, R220, -INF , P0 ;  /* 0xff800000dcdb7808 */ /* 0x000fe40000000000 */
[----:B------:R-:W-:Y:S01]  /*a5e0*/  ISETP.GT.AND P0, PT, R4, 0x29, PT ;  /* 0x000000290400780c */ /* 0x000fe20003f04270 */
[--C-:B------:R-:W-:Y:S01]  /*a5f0*/  FFMA.FTZ R13, R13, c[0x0][0x2d0], -R6.reuse ;  /* 0x0000b4000d0d7a23 */ /* 0x100fe20000010806 */
[----:B------:R-:W-:Y:S01]  /*a600*/  FMNMX.FTZ R0, R52, R0, !PT ;  /* 0x0000000034007209 */ /* 0x000fe20007810000 */
[--C-:B------:R-:W-:Y:S01]  /*a610*/  FFMA.FTZ R7, R7, c[0x0][0x2d0], -R6.reuse ;  /* 0x0000b40007077a23 */ /* 0x100fe20000010806 */
[----:B------:R-:W-:Y:S01]  /*a620*/  FSEL R217, R143, -INF , P0 ;  /* 0xff8000008fd97808 */ /* 0x000fe20000000000 */
[--C-:B------:R-:W-:Y:S01]  /*a630*/  FFMA.FTZ R8, R8, c[0x0][0x2d0], -R6.reuse ;  /* 0x0000b40008087a23 */ /* 0x100fe20000010806 */
[----:B------:R1:W-:Y:S01]  /*a640*/  MUFU.EX2 R143, R13 ;  /* 0x0000000d008f7308 */ /* 0x0003e20000000800 */
[----:B------:R-:W-:Y:S01]  /*a650*/  FMNMX.FTZ R2, R222, R2, !PT ;  /* 0x00000002de027209 */ /* 0x000fe20007810000 */
[--C-:B------:R-:W-:Y:S01]  /*a660*/  FFMA.FTZ R141, R25, c[0x0][0x2d0], -R6.reuse ;  /* 0x0000b400198d7a23 */ /* 0x100fe20000010806 */
[----:B------:R-:W-:Y:S01]  /*a670*/  FMNMX.FTZ R0, R51, R0, !PT ;  /* 0x0000000033007209 */ /* 0x000fe20007810000 */
[--C-:B------:R-:W-:Y:S01]  /*a680*/  FFMA.FTZ R67, R30, c[0x0][0x2d0], -R6.reuse ;  /* 0x0000b4001e437a23 */ /* 0x100fe20000010806 */
[----:B------:R-:W-:Y:S01]  /*a690*/  FMNMX.FTZ R2, R225, R2, !PT ;  /* 0x00000002e1027209 */ /* 0x000fe20007810000 */
[--C-:B------:R-:W-:Y:S01]  /*a6a0*/  FFMA.FTZ R30, R24, c[0x0][0x2d0], -R6.reuse ;  /* 0x0000b400181e7a23 */ /* 0x100fe20000010806 */
[----:B------:R-:W-:Y:S01]  /*a6b0*/  FMNMX.FTZ R0, R50, R0, !PT ;  /* 0x0000000032007209 */ /* 0x000fe20007810000 */
[--C-:B------:R-:W-:Y:S01]  /*a6c0*/  FFMA.FTZ R235, R56, c[0x0][0x2d0], -R6.reuse ;  /* 0x0000b40038eb7a23 */ /* 0x100fe20000010806 */
[----:B------:R-:W-:Y:S01]  /*a6d0*/  FMNMX.FTZ R2, R224, R2, !PT ;  /* 0x00000002e0027209 */ /* 0x000fe20007810000 */
[----:B------:R3:W-:Y:S01]  /*a6e0*/  MUFU.EX2 R220, R7 ;  /* 0x0000000700dc7308 */ /* 0x0007e20000000800 */
[----:B------:R-:W-:Y:S01]  /*a6f0*/  FMNMX.FTZ R0, R49, R0, !PT ;  /* 0x0000000031007209 */ /* 0x000fe20007810000 */
[--C-:B------:R-:W-:Y:S01]  /*a700*/  FFMA.FTZ R56, R21, c[0x0][0x2d0], -R6.reuse ;  /* 0x0000b40015387a23 */ /* 0x100fe20000010806 */
[----:B------:R-:W-:Y:S01]  /*a710*/  FMNMX.FTZ R2, R223, R2, !PT ;  /* 0x00000002df027209 */ /* 0x000fe20007810000 */
[--C-:B------:R-:W-:Y:S01]  /*a720*/  FFMA.FTZ R57, R57, c[0x0][0x2d0], -R6.reuse ;  /* 0x0000b40039397a23 */ /* 0x100fe20000010806 */
[----:B------:R-:W-:Y:S01]  /*a730*/  FSEL R32, R60, -INF , P1 ;  /* 0xff8000003c207808 */ /* 0x000fe20000800000 */
[--C-:B------:R-:W-:Y:S01]  /*a740*/  FFMA.FTZ R60, R29, c[0x0][0x2d0], -R6.reuse ;  /* 0x0000b4001d3c7a23 */ /* 0x100fe20000010806 */
[----:B------:R-:W-:Y:S01]  /*a750*/  FMNMX.FTZ R0, R33, R0, !PT ;  /* 0x0000000021007209 */ /* 0x000fe20007810000 */
[--C-:B------:R-:W-:Y:S01]  /*a760*/  FFMA.FTZ R61, R28, c[0x0][0x2d0], -R6.reuse ;  /* 0x0000b4001c3d7a23 */ /* 0x100fe20000010806 */
[----:B------:R-:W-:Y:S01]  /*a770*/  FMNMX.FTZ R54, R221, R2, !PT ;  /* 0x00000002dd367209 */ /* 0x000fe20007810000 */
[----:B------:R4:W-:Y:S01]  /*a780*/  MUFU.EX2 R64, R8 ;  /* 0x0000000800407308 */ /* 0x0009e20000000800 */
[----:B------:R-:W-:Y:S01]  /*a790*/  FMNMX.FTZ R2, R32, R0, !PT ;  /* 0x0000000020027209 */ /* 0x000fe20007810000 */
[--C-:B------:R-:W-:Y:S01]  /*a7a0*/  FFMA.FTZ R22, R22, c[0x0][0x2d0], -R6.reuse ;  /* 0x0000b40016167a23 */ /* 0x100fe20000010806 */
[----:B------:R-:W-:Y:S01]  /*a7b0*/  ISETP.GT.AND P1, PT, R4, 0x28, PT ;  /* 0x000000280400780c */ /* 0x000fe20003f24270 */
[----:B-1----:R-:W2:Y:S01]  /*a7c0*/  LDL.LU R13, [R1+0x64] ;  /* 0x00006400010d7983 */ /* 0x002ea20000300800 */
[----:B------:R-:W-:Y:S01]  /*a7d0*/  FMNMX.FTZ R2, R31, R2, !PT ;  /* 0x000000021f027209 */ /* 0x000fe20007810000 */
[--C-:B------:R-:W-:Y:S01]  /*a7e0*/  FFMA.FTZ R55, R55, c[0x0][0x2d0], -R6.reuse ;  /* 0x0000b40037377a23 */ /* 0x100fe20000010806 */
[----:B------:R-:W-:Y:S01]  /*a7f0*/  FSEL R218, R142, -INF , P1 ;  /* 0xff8000008eda7808 */ /* 0x000fe20000800000 */
[--C-:B------:R-:W-:Y:S01]  /*a800*/  FFMA.FTZ R142, R26, c[0x0][0x2d0], -R6.reuse ;  /* 0x0000b4001a8e7a23 */ /* 0x100fe20000010806 */
[----:B------:R-:W-:Y:S01]  /*a810*/  FMNMX.FTZ R0, R219, R54, !PT ;  /* 0x00000036db007209 */ /* 0x000fe20007810000 */
[----:B------:R-:W1:Y:S01]  /*a820*/  SHFL.BFLY PT, R137, R2, 0x2, 0x1f ;  /* 0x0c401f0002897f89 */ /* 0x000e6200000e0000 */
[----:B------:R-:W-:Y:S01]  /*a830*/  ISETP.GT.AND P1, PT, R4, 0x30, PT ;  /* 0x000000300400780c */ /* 0x000fe20003f24270 */
[--C-:B------:R-:W-:Y:S01]  /*a840*/  FFMA.FTZ R54, R5, c[0x0][0x2d0], -R6.reuse ;  /* 0x0000b40005367a23 */ /* 0x100fe20000010806 */
[----:B------:R-:W-:Y:S01]  /*a850*/  FMNMX.FTZ R0, R218, R0, !PT ;  /* 0x00000000da007209 */ /* 0x000fe20007810000 */
[----:B------:R-:W-:Y:S01]  /*a860*/  FFMA.FTZ R23, R23, c[0x0][0x2d0], -R6 ;  /* 0x0000b40017177a23 */ /* 0x000fe20000010806 */
[----:B------:R-:W-:Y:S02]  /*a870*/  FSEL R216, R134, -INF , P1 ;  /* 0xff80000086d87808 */ /* 0x000fe40000800000 */
[----:B------:R-:W-:Y:S01]  /*a880*/  FMNMX.FTZ R0, R217, R0, !PT ;  /* 0x00000000d9007209 */ /* 0x000fe20007810000 */
[----:B------:R-:W3:Y:S01]  /*a890*/  MUFU.EX2 R54, R54 ;  /* 0x0000003600367308 */ /* 0x000ee20000000800 */
        /* <DEDUP_REMOVED lines=9> */
[----:B-1----:R-:W-:Y:S02]  /*a930*/  FMNMX.FTZ R137, R2, R137, !PT ;  /* 0x0000008902897209 */ /* 0x002fe40007810000 */
[----:B------:R-:W-:Y:S02]  /*a940*/  FMNMX.FTZ R0, R135, R0, !PT ;  /* 0x0000000087007209 */ /* 0x000fe40007810000 */
[----:B------:R-:W-:Y:S01]  /*a950*/  FMNMX.FTZ R138, R138, R58, !PT ;  /* 0x0000003a8a8a7209 */ /* 0x000fe20007810000 */
[----:B------:R-:W1:Y:S03]  /*a960*/  SHFL.BFLY PT, R4, R137, 0x1, 0x1f ;  /* 0x0c201f0089047f89 */ /* 0x000e6600000e0000 */
[C---:B------:R-:W-:Y:S01]  /*a970*/  FSETP.NEU.FTZ.AND P1, PT, R138.reuse, -INF , PT ;  /* 0xff8000008a00780b */ /* 0x040fe20003f3d000 */
[----:B---3--:R-:W-:Y:S04]  /*a980*/  FMUL.FTZ R7, R138, c[0x0][0x2d0] ;  /* 0x0000b4008a077a20 */ /* 0x008fe80000410000 */
[----:B------:R-:W3:Y:S01]  /*a990*/  SHFL.BFLY PT, R2, R0, 0x2, 0x1f ;  /* 0x0c401f0000027f89 */ /* 0x000ee200000e0000 */
[----:B------:R-:W-:Y:S05]  /*a9a0*/  FSEL R7, R7, RZ, P1 ;  /* 0x000000ff07077208 */ /* 0x000fea0000800000 */
[--C-:B------:R-:W-:Y:S02]  /*a9b0*/  FFMA.FTZ R3, R3, c[0x0][0x2d0], -R7.reuse ;  /* 0x0000b40003037a23 */ /* 0x100fe40000010807 */
[--C-:B------:R-:W-:Y:S02]  /*a9c0*/  FFMA.FTZ R232, R27, c[0x0][0x2d0], -R7.reuse ;  /* 0x0000b4001be87a23 */ /* 0x100fe40000010807 */
[----:B------:R3:W-:Y:S01]  /*a9d0*/  MUFU.EX2 R211, R3 ;  /* 0x0000000300d37308 */ /* 0x0007e20000000800 */
[----:B------:R-:W-:Y:S01]  /*a9e0*/  LDSM.16.MT88.4 R24, [R237+0x100] ;  /* 0x00010000ed18783b */ /* 0x000fe20000004200 */
[--C-:B------:R-:W-:Y:S02]  /*a9f0*/  FFMA.FTZ R16, R16, c[0x0][0x2d0], -R7.reuse ;  /* 0x0000b40010107a23 */ /* 0x100fe40000010807 */
[--C-:B------:R-:W-:Y:S01]  /*aa00*/  FFMA.FTZ R11, R11, c[0x0][0x2d0], -R7.reuse ;  /* 0x0000b4000b0b7a23 */ /* 0x100fe20000010807 */
[----:B-1----:R-:W-:Y:S01]  /*aa10*/  FMNMX.FTZ R137, R137, R4, !PT ;  /* 0x0000000489897209 */ /* 0x002fe20007810000 */
[--C-:B------:R-:W-:Y:S01]  /*aa20*/  FFMA.FTZ R10, R10, c[0x0][0x2d0], -R7.reuse ;  /* 0x0000b4000a0a7a23 */ /* 0x100fe20000010807 */
[----:B------:R-:W-:Y:S01]  /*aa30*/  FSEL R4, R138, RZ, P1 ;  /* 0x000000ff8a047208 */ /* 0x000fe20000800000 */
[----:B------:R-:W-:Y:S01]  /*aa40*/  FFMA.FTZ R66, R53, c[0x0][0x2d0], -R7 ;  /* 0x0000b40035427a23 */ /* 0x000fe20000010807 */
[C---:B------:R-:W-:Y:S01]  /*aa50*/  FSETP.NEU.FTZ.AND P0, PT, R137.reuse, -INF , PT ;  /* 0xff8000008900780b */ /* 0x040fe20003f1d000 */
[----:B----4-:R-:W-:Y:S01]  /*aa60*/  FMUL.FTZ R8, R137, c[0x0][0x2d0] ;  /* 0x0000b40089087a20 */ /* 0x010fe20000410000 */
[----:B------:R-:W-:Y:S01]  /*aa70*/  MUFU.EX2 R62, R16 ;  /* 0x00000010003e7308 */ /* 0x000fe20000000800 */
[----:B------:R-:W-:Y:S01]  /*aa80*/  FADD.FTZ R5, -R4, R133 ;  /* 0x0000008504057221 */ /* 0x000fe20000010100 */
[----:B---3--:R-:W-:Y:S01]  /*aa90*/  FMNMX.FTZ R0, R0, R2, !PT ;  /* 0x0000000200007209 */ /* 0x008fe20007810000 */
[--C-:B------:R-:W-:Y:S01]  /*aaa0*/  FFMA.FTZ R59, R36, c[0x0][0x2d0], -R7.reuse ;  /* 0x0000b400243b7a23 */ /* 0x100fe20000010807 */
[----:B------:R-:W-:Y:S01]  /*aab0*/  FSEL R8, R8, RZ, P0 ;  /* 0x000000ff08087208 */ /* 0x000fe20000000000 */
[--C-:B------:R-:W-:Y:S02]  /*aac0*/  FFMA.FTZ R63, R37, c[0x0][0x2d0], -R7.reuse ;  /* 0x0000b400253f7a23 */ /* 0x100fe40000010807 */
[----:B------:R-:W1:Y:S01]  /*aad0*/  SHFL.BFLY PT, R2, R0, 0x1, 0x1f ;  /* 0x0c201f0000027f89 */ /* 0x000e6200000e0000 */
[--C-:B------:R-:W-:Y:S02]  /*aae0*/  FFMA.FTZ R29, R48, c[0x0][0x2d0], -R7.reuse ;  /* 0x0000b400301d7a23 */ /* 0x100fe40000010807 */
[--C-:B------:R-:W-:Y:S01]  /*aaf0*/  FFMA.FTZ R14, R14, c[0x0][0x2d0], -R8.reuse ;  /* 0x0000b4000e0e7a23 */ /* 0x100fe20000010808 */
[----:B------:R-:W-:Y:S01]  /*ab00*/  MUFU.EX2 R65, R11 ;  /* 0x0000000b00417308 */ /* 0x000fe20000000800 */
[----:B------:R-:W-:Y:S01]  /*ab10*/  FSEL R3, R137, RZ, P0 ;  /* 0x000000ff89037208 */ /* 0x000fe20000000000 */
[--C-:B------:R-:W-:Y:S01]  /*ab20*/  FFMA.FTZ R17, R17, c[0x0][0x2d0], -R8.reuse ;  /* 0x0000b40011117a23 */ /* 0x100fe20000010808 */
[----:B------:R-:W-:Y:S01]  /*ab30*/  PLOP3.LUT P0, PT, PT, PT, UP0, 0x80, 0x0 ;  /* 0x000000000000781c */ /* 0x000fe20003f0f008 */
[----:B------:R-:W-:Y:S02]  /*ab40*/  FFMA.FTZ R15, R15, c[0x0][0x2d0], -R8 ;  /* 0x0000b4000f0f7a23 */ /* 0x000fe40000010808 */
[----:B------:R-:W-:Y:S02]  /*ab50*/  FADD.FTZ R4, -R3, R136 ;  /* 0x0000008803047221 */ /* 0x000fe40000010100 */
[--C-:B------:R-:W-:Y:S02]  /*ab60*/  FFMA.FTZ R9, R9, c[0x0][0x2d0], -R8.reuse ;  /* 0x0000b40009097a23 */ /* 0x100fe40000010808 */
[----:B------:R3:W-:Y:S01]  /*ab70*/  MUFU.EX2 R212, R14 ;  /* 0x0000000e00d47308 */ /* 0x0007e20000000800 */
[--C-:B------:R-:W-:Y:S02]  /*ab80*/  FFMA.FTZ R244, R49, c[0x0][0x2d0], -R8.reuse ;  /* 0x0000b40031f47a23 */ /* 0x100fe40000010808 */
[--C-:B------:R-:W-:Y:S02]  /*ab90*/  FFMA.FTZ R243, R33, c[0x0][0x2d0], -R8.reuse ;  /* 0x0000b40021f37a23 */ /* 0x100fe40000010808 */
[----:B------:R-:W-:Y:S02]  /*aba0*/  FFMA.FTZ R242, R32, c[0x0][0x2d0], -R8 ;  /* 0x0000b40020f27a23 */ /* 0x000fe40000010808 */
[--C-:B------:R-:W-:Y:S02]  /*abb0*/  FFMA.FTZ R46, R46, c[0x0][0x2d0], -R7.reuse ;  /* 0x0000b4002e2e7a23 */ /* 0x100fe40000010807 */
[--C-:B------:R-:W-:Y:S01]  /*abc0*/  FFMA.FTZ R231, R42, c[0x0][0x2d0], -R7.reuse ;  /* 0x0000b4002ae77a23 */ /* 0x100fe20000010807 */
[----:B-1----:R-:W-:Y:S01]  /*abd0*/  FMNMX.FTZ R134, R2, R0, !PT ;  /* 0x0000000002867209 */ /* 0x002fe20007810000 */
[----:B------:R-:W-:Y:S01]  /*abe0*/  MUFU.EX2 R58, R17 ;  /* 0x00000011003a7308 */ /* 0x000fe20000000800 */
[----:B------:R-:W-:Y:S01]  /*abf0*/  FSEL R0, R139, RZ, P2 ;  /* 0x000000ff8b007208 */ /* 0x000fe20001000000 */
[--C-:B------:R-:W-:Y:S01]  /*ac00*/  FFMA.FTZ R230, R41, c[0x0][0x2d0], -R7.reuse ;  /* 0x0000b40029e67a23 */ /* 0x100fe20000010807 */
[C---:B------:R-:W-:Y:S01]  /*ac10*/  FSETP.NEU.FTZ.AND P2, PT, R134.reuse, -INF , PT ;  /* 0xff8000008600780b */ /* 0x040fe20003f5d000 */
[----:B------:R-:W-:Y:S02]  /*ac20*/  FMUL.FTZ R208, R134, c[0x0][0x2d0] ;  /* 0x0000b40086d07a20 */ /* 0x000fe40000410000 */
[----:B------:R-:W-:Y:S01]  /*ac30*/  FADD.FTZ R0, -R0, R132 ;  /* 0x0000008400007221 */ /* 0x000fe20000010100 */
[----:B------:R-:W-:Y:S01]  /*ac40*/  FSEL R2, R134, RZ, P2 ;  /* 0x000000ff86027208 */ /* 0x000fe20001000000 */
[--C-:B------:R-:W-:Y:S01]  /*ac50*/  FFMA.FTZ R229, R40, c[0x0][0x2d0], -R7.reuse ;  /* 0x0000b40028e57a23 */ /* 0x100fe20000010807 */
[----:B------:R-:W-:Y:S01]  /*ac60*/  FSEL R208, R208, RZ, P2 ;  /* 0x000000ffd0d07208 */ /* 0x000fe20001000000 */
[----:B------:R-:W-:Y:S01]  /*ac70*/  FMUL.FTZ R0, R0, c[0x0][0x2d0] ;  /* 0x0000b40000007a20 */ /* 0x000fe20000410000 */
[----:B------:R-:W-:Y:S01]  /*ac80*/  MUFU.EX2 R213, R10 ;  /* 0x0000000a00d57308 */ /* 0x000fe20000000800 */
[----:B------:R-:W-:Y:S01]  /*ac90*/  FADD.FTZ R3, -R2, R140 ;  /* 0x0000008c02037221 */ /* 0x000fe20000010100 */
[----:B------:R-:W-:Y:S01]  /*aca0*/  F2FP.PACK_AB R140, R220, R54 ;  /* 0x00000036dc8c723e */ /* 0x000fe200000000ff */
[--C-:B------:R-:W-:Y:S02]  /*acb0*/  FFMA.FTZ R20, R20, c[0x0][0x2d0], -R208.reuse ;  /* 0x0000b40014147a23 */ /* 0x100fe400000108d0 */
[--C-:B------:R-:W-:Y:S02]  /*acc0*/  FFMA.FTZ R18, R18, c[0x0][0x2d0], -R208.reuse ;  /* 0x0000b40012127a23 */ /* 0x100fe400000108d0 */
[--C-:B------:R-:W-:Y:S02]  /*acd0*/  FFMA.FTZ R19, R19, c[0x0][0x2d0], -R208.reuse ;  /* 0x0000b40013137a23 */ /* 0x100fe400000108d0 */
[----:B------:R-:W-:Y:S01]  /*ace0*/  FFMA.FTZ R12, R12, c[0x0][0x2d0], -R208 ;  /* 0x0000b4000c0c7a23 */ /* 0x000fe200000108d0 */
[----:B------:R1:W4:Y:S01]  /*acf0*/  MUFU.EX2 R2, R0 ;  /* 0x0000000000027308 */ /* 0x0003220000000800 */
[--C-:B---3--:R-:W-:Y:S02]  /*ad00*/  FFMA.FTZ R14, R52, c[0x0][0x2d0], -R8.reuse ;  /* 0x0000b400340e7a23 */ /* 0x108fe40000010808 */
[--C-:B------:R-:W-:Y:S02]  /*ad10*/  FFMA.FTZ R226, R35, c[0x0][0x2d0], -R8.reuse ;  /* 0x0000b40023e27a23 */ /* 0x100fe40000010808 */
[----:B------:R-:W-:Y:S02]  /*ad20*/  FFMA.FTZ R35, R43, c[0x0][0x2d0], -R8 ;  /* 0x0000b4002b237a23 */ /* 0x000fe40000010808 */
[----:B------:R-:W3:Y:S01]  /*ad30*/  LDSM.16.MT88.4 R40, [R238+0x100] ;  /* 0x00010000ee28783b */ /* 0x000ee20000004200 */
[--C-:B------:R-:W-:Y:S02]  /*ad40*/  FFMA.FTZ R39, R39, c[0x0][0x2d0], -R7.reuse ;  /* 0x0000b40027277a23 */ /* 0x100fe40000010807 */
[----:B------:R4:W-:Y:S01]  /*ad50*/  MUFU.EX2 R236, R20 ;  /* 0x0000001400ec7308 */ /* 0x0009e20000000800 */
[--C-:B------:R-:W-:Y:S02]  /*ad60*/  FFMA.FTZ R38, R38, c[0x0][0x2d0], -R7.reuse ;  /* 0x0000b40026267a23 */ /* 0x100fe40000010807 */
[----:B------:R-:W-:Y:S02]  /*ad70*/  FFMA.FTZ R28, R47, c[0x0][0x2d0], -R7 ;  /* 0x0000b4002f1c7a23 */ /* 0x000fe40000010807 */
[----:B------:R-:W-:Y:S02]  /*ad80*/  IMAD.MOV.U32 R47, RZ, RZ, R142 ;  /* 0x000000ffff2f7224 */ /* 0x000fe400078e008e */
[--C-:B------:R-:W-:Y:S02]  /*ad90*/  FFMA.FTZ R241, R31, c[0x0][0x2d0], -R8.reuse ;  /* 0x0000b4001ff17a23 */ /* 0x100fe40000010808 */
[--C-:B------:R-:W-:Y:S01]  /*ada0*/  FFMA.FTZ R136, R34, c[0x0][0x2d0], -R8.reuse ;  /* 0x0000b40022887a23 */ /* 0x100fe20000010808 */
[----:B------:R-:W-:Y:S01]  /*adb0*/  MUFU.EX2 R10, R15 ;  /* 0x0000000f000a7308 */ /* 0x000fe20000000800 */
[--C-:B------:R-:W-:Y:S02]  /*adc0*/  FFMA.FTZ R227, R45, c[0x0][0x2d0], -R8.reuse ;  /* 0x0000b4002de37a23 */ /* 0x100fe40000010808 */
[----:B------:R-:W-:Y:S02]  /*add0*/  FFMA.FTZ R228, R44, c[0x0][0x2d0], -R8 ;  /* 0x0000b4002ce47a23 */ /* 0x000fe40000010808 */
[----:B-1----:R-:W-:Y:S02]  /*ade0*/  FMUL.FTZ R0, R5, c[0x0][0x2d0] ;  /* 0x0000b40005007a20 */ /* 0x002fe40000410000 */
[C---:B----4-:R-:W-:Y:S02]  /*adf0*/  FMUL.FTZ R53, R2.reuse, R181 ;  /* 0x000000b502357220 */ /* 0x050fe40000410000 */
[----:B------:R-:W-:Y:S01]  /*ae00*/  IMAD.MOV.U32 R181, RZ, RZ, R64 ;  /* 0x000000ffffb57224 */ /* 0x000fe200078e0040 */
[----:B------:R1:W-:Y:S01]  /*ae10*/  MUFU.EX2 R133, R0 ;  /* 0x0000000000857308 */ /* 0x0003e20000000800 */
[C---:B------:R-:W-:Y:S02]  /*ae20*/  FMUL.FTZ R16, R2.reuse, R148 ;  /* 0x0000009402107220 */ /* 0x040fe40000410000 */
[C---:B------:R-:W-:Y:S02]  /*ae30*/  FMUL.FTZ R17, R2.reuse, R149 ;  /* 0x0000009502117220 */ /* 0x040fe40000410000 */
[C---:B------:R-:W-:Y:S02]  /*ae40*/  FMUL.FTZ R5, R2.reuse, R145 ;  /* 0x0000009102057220 */ /* 0x040fe40000410000 */
[C---:B------:R-:W-:Y:S02]  /*ae50*/  FMUL.FTZ R20, R2.reuse, R152 ;  /* 0x0000009802147220 */ /* 0x040fe40000410000 */
[C---:B------:R-:W-:Y:S01]  /*ae60*/  FMUL.FTZ R21, R2.reuse, R153 ;  /* 0x0000009902157220 */ /* 0x040fe20000410000 */
[----:B------:R-:W4:Y:S01]  /*ae70*/  MUFU.EX2 R210, R9 ;  /* 0x0000000900d27308 */ /* 0x000f220000000800 */
[C---:B------:R-:W-:Y:S01]  /*ae80*/  FMUL.FTZ R33, R2.reuse, R161 ;  /* 0x000000a102217220 */ /* 0x040fe20000410000 */
[----:B------:R-:W-:Y:S01]  /*ae90*/  MOV R153, R61 ;  /* 0x0000003d00997202 */ /* 0x000fe20000000f00 */
[C---:B------:R-:W-:Y:S01]  /*aea0*/  FMUL.FTZ R49, R2.reuse, R173 ;  /* 0x000000ad02317220 */ /* 0x040fe20000410000 */
[----:B------:R-:W-:Y:S01]  /*aeb0*/  MOV R173, R59 ;  /* 0x0000003b00ad7202 */ /* 0x000fe20000000f00 */
[C---:B------:R-:W-:Y:S02]  /*aec0*/  FMUL.FTZ R52, R2.reuse, R180 ;  /* 0x000000b402347220 */ /* 0x040fe40000410000 */
[C---:B------:R-:W-:Y:S01]  /*aed0*/  FMUL.FTZ R64, R2.reuse, R184 ;  /* 0x000000b802407220 */ /* 0x040fe20000410000 */
[----:B------:R-:W-:Y:S01]  /*aee0*/  MOV R184, R63 ;  /* 0x0000003f00b87202 */ /* 0x000fe20000000f00 */
[C---:B------:R-:W-:Y:S01]  /*aef0*/  FMUL.FTZ R68, R2.reuse, R68 ;  /* 0x0000004402447220 */ /* 0x040fe20000410000 */
[----:B------:R-:W-:Y:S01]  /*af00*/  MUFU.EX2 R209, R12 ;  /* 0x0000000c00d17308 */ /* 0x000fe20000000800 */
[C---:B------:R-:W-:Y:S02]  /*af10*/  FMUL.FTZ R69, R2.reuse, R69 ;  /* 0x0000004502457220 */ /* 0x040fe40000410000 */
[----:B------:R-:W-:Y:S02]  /*af20*/  FMUL.FTZ R80, R2, R80 ;  /* 0x0000005002507220 */ /* 0x000fe40000410000 */
[----:B-1----:R-:W-:Y:S02]  /*af30*/  FMUL.FTZ R0, R4, c[0x0][0x2d0] ;  /* 0x0000b40004007a20 */ /* 0x002fe40000410000 */
[C---:B------:R-:W-:Y:S02]  /*af40*/  FMUL.FTZ R4, R2.reuse, R144 ;  /* 0x0000009002047220 */ /* 0x040fe40000410000 */
[C---:B------:R-:W-:Y:S01]  /*af50*/  FMUL.FTZ R81, R2.reuse, R81 ;  /* 0x0000005102517220 */ /* 0x040fe20000410000 */
[----:B------:R1:W-:Y:S01]  /*af60*/  MUFU.EX2 R132, R0 ;  /* 0x0000000000847308 */ /* 0x0003e20000000800 */
[C---:B------:R-:W-:Y:S02]  /*af70*/  FMUL.FTZ R84, R2.reuse, R84 ;  /* 0x0000005402547220 */ /* 0x040fe40000410000 */
[----:B------:R-:W-:Y:S01]  /*af80*/  FMUL.FTZ R85, R2, R85 ;  /* 0x0000005502557220 */ /* 0x000fe20000410000 */
[----:B----4-:R-:W-:Y:S01]  /*af90*/  F2FP.PACK_AB R144, R212, R210 ;  /* 0x000000d2d490723e */ /* 0x010fe200000000ff */
[C---:B------:R-:W-:Y:S02]  /*afa0*/  FMUL.FTZ R96, R2.reuse, R96 ;  /* 0x0000006002607220 */ /* 0x040fe40000410000 */
[C---:B------:R-:W-:Y:S02]  /*afb0*/  FMUL.FTZ R97, R2.reuse, R97 ;  /* 0x0000006102617220 */ /* 0x040fe40000410000 */
[C---:B------:R-:W-:Y:S01]  /*afc0*/  FMUL.FTZ R100, R2.reuse, R100 ;  /* 0x0000006402647220 */ /* 0x040fe20000410000 */
[----:B------:R-:W4:Y:S01]  /*afd0*/  MUFU.EX2 R234, R18 ;  /* 0x0000001200ea7308 */ /* 0x000f220000000800 */
[C---:B------:R-:W-:Y:S02]  /*afe0*/  FMUL.FTZ R101, R2.reuse, R101 ;  /* 0x0000006502657220 */ /* 0x040fe40000410000 */
[C---:B------:R-:W-:Y:S02]  /*aff0*/  FMUL.FTZ R112, R2.reuse, R112 ;  /* 0x0000007002707220 */ /* 0x040fe40000410000 */
[C---:B------:R-:W-:Y:S02]  /*b000*/  FMUL.FTZ R113, R2.reuse, R113 ;  /* 0x0000007102717220 */ /* 0x040fe40000410000 */
[C---:B------:R-:W-:Y:S02]  /*b010*/  FMUL.FTZ R32, R2.reuse, R160 ;  /* 0x000000a002207220 */ /* 0x040fe40000410000 */
[C---:B------:R-:W-:Y:S01]  /*b020*/  FMUL.FTZ R36, R2.reuse, R168 ;  /* 0x000000a802247220 */ /* 0x040fe20000410000 */
[----:B------:R-:W3:Y:S01]  /*b030*/  MUFU.EX2 R233, R19 ;  /* 0x0000001300e97308 */ /* 0x000ee20000000800 */
[C---:B------:R-:W-:Y:S01]  /*b040*/  FMUL.FTZ R37, R2.reuse, R169 ;  /* 0x000000a902257220 */ /* 0x040fe20000410000 */
[----:B------:R-:W-:Y:S01]  /*b050*/  MOV R169, R65 ;  /* 0x0000004100a97202 */ /* 0x000fe20000000f00 */
[C---:B------:R-:W-:Y:S01]  /*b060*/  FMUL.FTZ R65, R2.reuse, R185 ;  /* 0x000000b902417220 */ /* 0x040fe20000410000 */
[----:B------:R-:W-:Y:S01]  /*b070*/  MOV R185, R22 ;  /* 0x0000001600b97202 */ /* 0x000fe20000000f00 */
[----:B-1----:R-:W-:Y:S01]  /*b080*/  FMUL.FTZ R0, R3, c[0x0][0x2d0] ;  /* 0x0000b40003007a20 */ /* 0x002fe20000410000 */
[----:B------:R-:W-:Y:S01]  /*b090*/  MOV R3, R66 ;  /* 0x0000004200037202 */ /* 0x000fe20000000f00 */
[C---:B------:R-:W-:Y:S01]  /*b0a0*/  FMUL.FTZ R48, R2.reuse, R172 ;  /* 0x000000ac02307220 */ /* 0x040fe20000410000 */
[----:B------:R-:W-:Y:S01]  /*b0b0*/  MOV R172, R30 ;  /* 0x0000001e00ac7202 */ /* 0x000fe20000000f00 */
[C---:B------:R-:W-:Y:S02]  /*b0c0*/  FMUL.FTZ R116, R2.reuse, R116 ;  /* 0x0000007402747220 */ /* 0x040fe40000410000 */
[----:B------:R-:W1:Y:S01]  /*b0d0*/  MUFU.EX2 R0, R0 ;  /* 0x0000000000007308 */ /* 0x000e620000000800 */
[C---:B------:R-:W-:Y:S02]  /*b0e0*/  FMUL.FTZ R117, R2.reuse, R117 ;  /* 0x0000007502757220 */ /* 0x040fe40000410000 */
[----:B------:R-:W-:Y:S01]  /*b0f0*/  FMUL.FTZ R128, R2, R128 ;  /* 0x0000008002807220 */ /* 0x000fe20000410000 */
[----:B----4-:R-:W-:Y:S01]  /*b100*/  F2FP.PACK_AB R145, R234, R209 ;  /* 0x000000d1ea91723e */ /* 0x010fe200000000ff */
[----:B------:R-:W-:Y:S02]  /*b110*/  FMUL.FTZ R129, R2, R129 ;  /* 0x0000008102817220 */ /* 0x000fe40000410000 */
[----:B------:R-:W-:Y:S01]  /*b120*/  IMAD.MOV.U32 R168, RZ, RZ, R46 ;  /* 0x000000ffffa87224 */ /* 0x000fe200078e002e */
[----:B------:R-:W-:Y:S01]  /*b130*/  MOV R46, R141 ;  /* 0x0000008d002e7202 */ /* 0x000fe20000000f00 */
[----:B------:R-:W-:Y:S01]  /*b140*/  FMUL.FTZ R6, R133, R146 ;  /* 0x0000009285067220 */ /* 0x000fe20000410000 */
[----:B------:R-:W-:Y:S01]  /*b150*/  F2FP.PACK_AB R141, R213, R211 ;  /* 0x000000d3d58d723e */ /* 0x000fe200000000ff */
[----:B------:R-:W-:Y:S02]  /*b160*/  FMUL.FTZ R7, R133, R147 ;  /* 0x0000009385077220 */ /* 0x000fe40000410000 */
[----:B------:R-:W-:Y:S01]  /*b170*/  IMAD.MOV.U32 R160, RZ, RZ, R10 ;  /* 0x000000ffffa07224 */ /* 0x000fe200078e000a */
[----:B---3--:R-:W-:Y:S01]  /*b180*/  F2FP.PACK_AB R147, R236, R233 ;  /* 0x000000e9ec93723e */ /* 0x008fe200000000ff */
[--C-:B------:R-:W-:Y:S02]  /*b190*/  FFMA.FTZ R51, R51, c[0x0][0x2d0], -R8.reuse ;  /* 0x0000b40033337a23 */ /* 0x100fe40000010808 */
[----:B------:R-:W-:Y:S01]  /*b1a0*/  FMUL.FTZ R9, R132, R157 ;  /* 0x0000009d84097220 */ /* 0x000fe20000410000 */
[----:B------:R-:W-:Y:S01]  /*b1b0*/  F2FP.PACK_AB R146, R58, R160 ;  /* 0x000000a03a92723e */ /* 0x000fe200000000ff */
[----:B------:R-:W-:Y:S02]  /*b1c0*/  FFMA.FTZ R50, R50, c[0x0][0x2d0], -R8 ;  /* 0x0000b40032327a23 */ /* 0x000fe40000010808 */
[C---:B------:R-:W-:Y:S02]  /*b1d0*/  FMUL.FTZ R8, R132.reuse, R156 ;  /* 0x0000009c84087220 */ /* 0x040fe40000410000 */
[----:B------:R-:W-:Y:S02]  /*b1e0*/  FMUL.FTZ R12, R132, R164 ;  /* 0x000000a4840c7220 */ /* 0x000fe40000410000 */
[C---:B-1----:R-:W-:Y:S02]  /*b1f0*/  FMUL.FTZ R10, R0.reuse, R158 ;  /* 0x0000009e000a7220 */ /* 0x042fe40000410000 */
[C---:B------:R-:W-:Y:S01]  /*b200*/  FMUL.FTZ R11, R0.reuse, R159 ;  /* 0x0000009f000b7220 */ /* 0x040fe20000410000 */
[----:B------:R-:W-:Y:S01]  /*b210*/  MOV R159, R39 ;  /* 0x00000027009f7202 */ /* 0x000fe20000000f00 */
[C---:B------:R-:W-:Y:S01]  /*b220*/  FMUL.FTZ R15, R0.reuse, R167 ;  /* 0x000000a7000f7220 */ /* 0x040fe20000410000 */
[----:B------:R-:W-:Y:S01]  /*b230*/  MOV R167, R50 ;  /* 0x0000003200a77202 */ /* 0x000fe20000000f00 */
[C---:B------:R-:W-:Y:S02]  /*b240*/  FMUL.FTZ R18, R133.reuse, R150 ;  /* 0x0000009685127220 */ /* 0x040fe40000410000 */
[C---:B------:R-:W-:Y:S02]  /*b250*/  FMUL.FTZ R19, R133.reuse, R151 ;  /* 0x0000009785137220 */ /* 0x040fe40000410000 */
[----:B------:R-:W-:Y:S01]  /*b260*/  IMAD.MOV.U32 R158, RZ, RZ, R58 ;  /* 0x000000ffff9e7224 */ /* 0x000fe200078e003a */
[----:B------:R-:W-:Y:S01]  /*b270*/  LDSM.16.MT88.4 R148, [R239+0x100] ;  /* 0x00010000ef94783b */ /* 0x000fe20000004200 */
[----:B------:R-:W-:Y:S02]  /*b280*/  IMAD.MOV.U32 R164, RZ, RZ, R23 ;  /* 0x000000ffffa47224 */ /* 0x000fe400078e0017 */
[C---:B------:R-:W-:Y:S02]  /*b290*/  FMUL.FTZ R22, R133.reuse, R154 ;  /* 0x0000009a85167220 */ /* 0x040fe40000410000 */
[C---:B------:R-:W-:Y:S02]  /*b2a0*/  FMUL.FTZ R23, R133.reuse, R155 ;  /* 0x0000009b85177220 */ /* 0x040fe40000410000 */
[C---:B------:R-:W-:Y:S01]  /*b2b0*/  FMUL.FTZ R30, R0.reuse, R190 ;  /* 0x000000be001e7220 */ /* 0x040fe20000410000 */
[----:B------:R-:W-:Y:S01]  /*b2c0*/  MOV R190, R67 ;  /* 0x0000004300be7202 */ /* 0x000fe20000000f00 */
[----:B------:R-:W-:Y:S02]  /*b2d0*/  FMUL.FTZ R31, R0, R191 ;  /* 0x000000bf001f7220 */ /* 0x000fe40000410000 */
[C---:B------:R-:W-:Y:S02]  /*b2e0*/  FMUL.FTZ R34, R133.reuse, R162 ;  /* 0x000000a285227220 */ /* 0x040fe40000410000 */
[----:B------:R-:W-:Y:S02]  /*b2f0*/  IMAD.MOV.U32 R154, RZ, RZ, R38 ;  /* 0x000000ffff9a7224 */ /* 0x000fe400078e0026 */
[C---:B------:R-:W-:Y:S02]  /*b300*/  FMUL.FTZ R38, R133.reuse, R170 ;  /* 0x000000aa85267220 */ /* 0x040fe40000410000 */
[C---:B------:R-:W-:Y:S02]  /*b310*/  FMUL.FTZ R39, R133.reuse, R171 ;  /* 0x000000ab85277220 */ /* 0x040fe40000410000 */
[----:B------:R-:W-:Y:S01]  /*b320*/  IMAD.MOV.U32 R155, RZ, RZ, R47 ;  /* 0x000000ffff9b7224 */ /* 0x000fe200078e002f */
[----:B------:R-:W-:Y:S01]  /*b330*/  MUFU.EX2 R171, R232 ;  /* 0x000000e800ab7308 */ /* 0x000fe20000000800 */
[C---:B------:R-:W-:Y:S01]  /*b340*/  FMUL.FTZ R44, R132.reuse, R196 ;  /* 0x000000c4842c7220 */ /* 0x040fe20000410000 */
[----:B------:R-:W-:Y:S01]  /*b350*/  MOV R196, R160 ;  /* 0x000000a000c47202 */ /* 0x000fe20000000f00 */
[----:B------:R-:W-:Y:S02]  /*b360*/  FMUL.FTZ R45, R132, R197 ;  /* 0x000000c5842d7220 */ /* 0x000fe40000410000 */
[----:B------:R-:W-:Y:S02]  /*b370*/  FMUL.FTZ R47, R0, R199 ;  /* 0x000000c7002f7220 */ /* 0x000fe40000410000 */
[----:B------:R-:W-:Y:S02]  /*b380*/  IMAD.MOV.U32 R156, RZ, RZ, R51 ;  /* 0x000000ffff9c7224 */ /* 0x000fe400078e0033 */
[C---:B------:R-:W-:Y:S02]  /*b390*/  FMUL.FTZ R51, R133.reuse, R175 ;  /* 0x000000af85337220 */ /* 0x040fe40000410000 */
[C---:B------:R-:W-:Y:S01]  /*b3a0*/  FMUL.FTZ R50, R133.reuse, R174 ;  /* 0x000000ae85327220 */ /* 0x040fe20000410000 */
[----:B------:R-:W-:Y:S01]  /*b3b0*/  MOV R174, R169 ;  /* 0x000000a900ae7202 */ /* 0x000fe20000000f00 */
[C---:B------:R-:W-:Y:S02]  /*b3c0*/  FMUL.FTZ R67, R133.reuse, R187 ;  /* 0x000000bb85437220 */ /* 0x040fe40000410000 */
[----:B------:R-:W-:Y:S01]  /*b3d0*/  IMAD.MOV.U32 R180, RZ, RZ, R55 ;  /* 0x000000ffffb47224 */ /* 0x000fe200078e0037 */
[----:B------:R-:W3:Y:S01]  /*b3e0*/  LDL.LU R187, [R1+0x74] ;  /* 0x0000740001bb7983 */ /* 0x000ee20000300800 */
[C---:B------:R-:W-:Y:S02]  /*b3f0*/  FMUL.FTZ R55, R133.reuse, R183 ;  /* 0x000000b785377220 */ /* 0x040fe40000410000 */
[C---:B------:R-:W-:Y:S01]  /*b400*/  FMUL.FTZ R66, R133.reuse, R186 ;  /* 0x000000ba85427220 */ /* 0x040fe20000410000 */
[----:B------:R-:W-:Y:S01]  /*b410*/  MUFU.EX2 R183, R190 ;  /* 0x000000be00b77308 */ /* 0x000fe20000000800 */
[----:B------:R-:W4:Y:S01]  /*b420*/  LDL.LU R186, [R1+0x70] ;  /* 0x0000700001ba7983 */ /* 0x000f220000300800 */
[----:B------:R-:W-:Y:S02]  /*b430*/  IMAD.MOV.U32 R157, RZ, RZ, R62 ;  /* 0x000000ffff9d7224 */ /* 0x000fe400078e003e */
[----:B------:R-:W-:Y:S01]  /*b440*/  IMAD.MOV.U32 R152, RZ, RZ, R60 ;  /* 0x000000ffff987224 */ /* 0x000fe200078e003c */
[----:B------:R-:W4:Y:S01]  /*b450*/  LDL.LU R175, [R1+0x6c] ;  /* 0x00006c0001af7983 */ /* 0x000f220000300800 */
[C---:B------:R-:W-:Y:S02]  /*b460*/  FMUL.FTZ R60, R132.reuse, R204 ;  /* 0x000000cc843c7220 */ /* 0x040fe40000410000 */
[----:B------:R-:W-:Y:S02]  /*b470*/  FMUL.FTZ R61, R132, R205 ;  /* 0x000000cd843d7220 */ /* 0x000fe40000410000 */
[----:B------:R-:W-:Y:S01]  /*b480*/  FMUL.FTZ R63, R0, R207 ;  /* 0x000000cf003f7220 */ /* 0x000fe20000410000 */
[----:B------:R-:W-:Y:S01]  /*b490*/  MUFU.EX2 R190, R227 ;  /* 0x000000e300be7308 */ /* 0x000fe20000000800 */
[----:B--2---:R-:W-:Y:S01]  /*b4a0*/  FFMA.FTZ R161, R2, R13, R54 ;  /* 0x0000000d02a17223 */ /* 0x004fe20000010036 */
[----:B------:R-:W-:Y:S01]  /*b4b0*/  MOV R2, R143 ;  /* 0x0000008f00027202 */ /* 0x000fe20000000f00 */
[----:B------:R-:W-:Y:S01]  /*b4c0*/  FMUL.FTZ R13, R132, R165 ;  /* 0x000000a5840d7220 */ /* 0x000fe20000410000 */
[----:B------:R-:W-:Y:S01]  /*b4d0*/  F2FP.PACK_AB R143, R62, R169 ;  /* 0x000000a93e8f723e */ /* 0x000fe200000000ff */
[C---:B------:R-:W-:Y:S01]  /*b4e0*/  FMUL.FTZ R54, R133.reuse, R182 ;  /* 0x000000b685367220 */ /* 0x040fe20000410000 */
[----:B------:R-:W-:Y:S01]  /*b4f0*/  F2FP.PACK_AB R142, R2, R181 ;  /* 0x000000b5028e723e */ /* 0x000fe200000000ff */
[--C-:B------:R-:W-:Y:S01]  /*b500*/  FFMA.FTZ R160, R218, c[0x0][0x2d0], -R208.reuse ;  /* 0x0000b400daa07a23 */ /* 0x100fe200000108d0 */
[----:B------:R-:W-:Y:S01]  /*b510*/  MOV R165, R14 ;  /* 0x0000000e00a57202 */ /* 0x000fe20000000f00 */
[----:B------:R-:W-:Y:S01]  /*b520*/  FFMA.FTZ R214, R214, c[0x0][0x2d0], -R208 ;  /* 0x0000b400d6d67a23 */ /* 0x000fe200000108d0 */
[----:B------:R-:W-:Y:S01]  /*b530*/  MUFU.EX2 R227, R243 ;  /* 0x000000f300e37308 */ /* 0x000fe20000000800 */
[C---:B------:R-:W-:Y:S02]  /*b540*/  FMUL.FTZ R14, R0.reuse, R166 ;  /* 0x000000a6000e7220 */ /* 0x040fe40000410000 */
[-C--:B------:R-:W-:Y:S01]  /*b550*/  HMMA.16816.F32 R4, R140, R24.reuse, R4 ;  /* 0x000000188c04723c */ /* 0x080fe20000001804 */
[----:B------:R-:W-:Y:S02]  /*b560*/  IMAD.MOV.U32 R166, RZ, RZ, R56 ;  /* 0x000000ffffa67224 */ /* 0x000fe400078e0038 */
[----:B------:R-:W-:Y:S02]  /*b570*/  FMUL.FTZ R62, R0, R206 ;  /* 0x000000ce003e7220 */ /* 0x000fe40000410000 */
[C---:B------:R-:W-:Y:S02]  /*b580*/  FMUL.FTZ R70, R133.reuse, R70 ;  /* 0x0000004685467220 */ /* 0x040fe40000410000 */
[----:B------:R-:W-:Y:S01]  /*b590*/  MUFU.EX2 R182, R229 ;  /* 0x000000e500b67308 */ /* 0x000fe20000000800 */
[C---:B------:R-:W-:Y:S01]  /*b5a0*/  HMMA.16816.F32 R8, R144.reuse, R24, R8 ;  /* 0x000000189008723c */ /* 0x040fe20000001808 */
[C---:B------:R-:W-:Y:S03]  /*b5b0*/  FMUL.FTZ R71, R133.reuse, R71 ;  /* 0x0000004785477220 */ /* 0x040fe60000410000 */
[C---:B------:R-:W-:Y:S02]  /*b5c0*/  FMUL.FTZ R72, R132.reuse, R72 ;  /* 0x0000004884487220 */ /* 0x040fe40000410000 */
[C---:B------:R-:W-:Y:S02]  /*b5d0*/  FMUL.FTZ R73, R132.reuse, R73 ;  /* 0x0000004984497220 */ /* 0x040fe40000410000 */
[-C--:B------:R-:W-:Y:S01]  /*b5e0*/  HMMA.16816.F32 R12, R144, R26.reuse, R12 ;  /* 0x0000001a900c723c */ /* 0x080fe2000000180c */
[C---:B------:R-:W-:Y:S01]  /*b5f0*/  FMUL.FTZ R25, R132.reuse, R177 ;  /* 0x000000b184197220 */ /* 0x040fe20000410000 */
[----:B------:R-:W-:Y:S02]  /*b600*/  MUFU.EX2 R229, R173 ;  /* 0x000000ad00e57308 */ /* 0x000fe40000000800 */
[----:B------:R-:W-:Y:S02]  /*b610*/  IMAD.MOV.U32 R177, RZ, RZ, R57 ;  /* 0x000000ffffb17224 */ /* 0x000fe400078e0039 */
[----:B------:R-:W1:Y:S01]  /*b620*/  LDSM.16.MT88.4 R56, [R240+0x100] ;  /* 0x00010000f038783b */ /* 0x000e620000004200 */
[----:B------:R-:W-:Y:S01]  /*b630*/  FMUL.FTZ R24, R132, R176 ;  /* 0x000000b084187220 */ /* 0x000fe20000410000 */
[C---:B------:R-:W-:Y:S01]  /*b640*/  HMMA.16816.F32 R16, R140.reuse, R26, R16 ;  /* 0x0000001a8c10723c */ /* 0x040fe20000001810 */
[C---:B------:R-:W-:Y:S03]  /*b650*/  FMUL.FTZ R74, R0.reuse, R74 ;  /* 0x0000004a004a7220 */ /* 0x040fe60000410000 */
[----:B------:R-:W-:Y:S01]  /*b660*/  FMUL.FTZ R75, R0, R75 ;  /* 0x0000004b004b7220 */ /* 0x000fe20000410000 */
[----:B------:R2:W-:Y:S01]  /*b670*/  MUFU.EX2 R207, R167 ;  /* 0x000000a700cf7308 */ /* 0x0005e20000000800 */
[----:B------:R-:W-:Y:S02]  /*b680*/  FMUL.FTZ R76, R132, R76 ;  /* 0x0000004c844c7220 */ /* 0x000fe40000410000 */
[-C--:B------:R-:W-:Y:S01]  /*b690*/  HMMA.16816.F32 R20, R140, R40.reuse, R20 ;  /* 0x000000288c14723c */ /* 0x080fe20000001814 */
[C---:B------:R-:W-:Y:S03]  /*b6a0*/  FMUL.FTZ R26, R0.reuse, R178 ;  /* 0x000000b2001a7220 */ /* 0x040fe60000410000 */
[----:B------:R-:W-:Y:S01]  /*b6b0*/  FMUL.FTZ R27, R0, R179 ;  /* 0x000000b3001b7220 */ /* 0x000fe20000410000 */
[----:B------:R-:W-:Y:S01]  /*b6c0*/  MOV R179, R28 ;  /* 0x0000001c00b37202 */ /* 0x000fe20000000f00 */
[C---:B------:R-:W-:Y:S01]  /*b6d0*/  FMUL.FTZ R28, R132.reuse, R188 ;  /* 0x000000bc841c7220 */ /* 0x040fe20000410000 */
[----:B------:R-:W-:Y:S01]  /*b6e0*/  MUFU.EX2 R170, R177 ;  /* 0x000000b100aa7308 */ /* 0x000fe20000000800 */
[C---:B------:R-:W-:Y:S03]  /*b6f0*/  FMUL.FTZ R77, R132.reuse, R77 ;  /* 0x0000004d844d7220 */ /* 0x040fe60000410000 */
[C---:B------:R-:W-:Y:S01]  /*b700*/  HMMA.16816.F32 R24, R144.reuse, R40, R24 ;  /* 0x000000289018723c */ /* 0x040fe20000001818 */
[----:B------:R-:W-:Y:S02]  /*b710*/  IMAD.MOV.U32 R188, RZ, RZ, R29 ;  /* 0x000000ffffbc7224 */ /* 0x000fe400078e001d */
[----:B------:R-:W-:Y:S01]  /*b720*/  FMUL.FTZ R29, R132, R189 ;  /* 0x000000bd841d7220 */ /* 0x000fe20000410000 */
[----:B------:R-:W-:Y:S01]  /*b730*/  MOV R189, R46 ;  /* 0x0000002e00bd7202 */ /* 0x000fe20000000f00 */
[----:B------:R-:W-:Y:S01]  /*b740*/  FMUL.FTZ R46, R0, R198 ;  /* 0x000000c6002e7220 */ /* 0x000fe20000410000 */
[----:B------:R-:W-:Y:S01]  /*b750*/  MOV R198, R2 ;  /* 0x0000000200c67202 */ /* 0x000fe20000000f00 */
[----:B------:R-:W-:Y:S01]  /*b760*/  FFMA.FTZ R2, R222, c[0x0][0x2d0], -R208 ;  /* 0x0000b400de027a23 */ /* 0x000fe200000108d0 */
[----:B------:R-:W-:Y:S01]  /*b770*/  MOV R191, R189 ;  /* 0x000000bd00bf7202 */ /* 0x000fe20000000f00 */
[C---:B------:R-:W-:Y:S01]  /*b780*/  FMUL.FTZ R40, R132.reuse, R192 ;  /* 0x000000c084287220 */ /* 0x040fe20000410000 */
[-C--:B------:R-:W-:Y:S01]  /*b790*/  HMMA.16816.F32 R28, R144, R42.reuse, R28 ;  /* 0x0000002a901c723c */ /* 0x080fe2000000181c */
[----:B------:R-:W-:Y:S01]  /*b7a0*/  MUFU.EX2 R169, R2 ;  /* 0x0000000200a97308 */ /* 0x000fe20000000800 */
[----:B------:R-:W-:Y:S01]  /*b7b0*/  IMAD.MOV.U32 R176, RZ, RZ, R35 ;  /* 0x000000ffffb07224 */ /* 0x000fe200078e0023 */
[----:B--2---:R-:W-:Y:S01]  /*b7c0*/  MOV R167, R172 ;  /* 0x000000ac00a77202 */ /* 0x004fe20000000f00 */
[C---:B------:R-:W-:Y:S01]  /*b7d0*/  FMUL.FTZ R35, R133.reuse, R163 ;  /* 0x000000a385237220 */ /* 0x040fe20000410000 */
[----:B------:R-:W-:Y:S01]  /*b7e0*/  MOV R163, R179 ;  /* 0x000000b300a37202 */ /* 0x000fe20000000f00 */
[----:B------:R-:W-:Y:S01]  /*b7f0*/  FMUL.FTZ R41, R132, R193 ;  /* 0x000000c184297220 */ /* 0x000fe20000410000 */
[----:B------:R-:W-:Y:S01]  /*b800*/  MOV R204, R198 ;  /* 0x000000c600cc7202 */ /* 0x000fe20000000f00 */
[C---:B------:R-:W-:Y:S01]  /*b810*/  FMUL.FTZ R78, R0.reuse, R78 ;  /* 0x0000004e004e7220 */ /* 0x040fe20000410000 */
[----:B------:R-:W-:Y:S02]  /*b820*/  MOV R198, R154 ;  /* 0x0000009a00c67202 */ /* 0x000fe40000000f00 */
[C---:B------:R-:W-:Y:S01]  /*b830*/  HMMA.16816.F32 R32, R140.reuse, R42, R32 ;  /* 0x0000002a8c20723c */ /* 0x040fe20000001820 */
[C---:B------:R-:W-:Y:S01]  /*b840*/  FMUL.FTZ R79, R0.reuse, R79 ;  /* 0x0000004f004f7220 */ /* 0x040fe20000410000 */
[----:B------:R-:W-:Y:S01]  /*b850*/  MUFU.EX2 R193, R230 ;  /* 0x000000e600c17308 */ /* 0x000fe20000000800 */
[C---:B------:R-:W-:Y:S01]  /*b860*/  FMUL.FTZ R82, R133.reuse, R82 ;  /* 0x0000005285527220 */ /* 0x040fe20000410000 */
[----:B------:R-:W-:Y:S01]  /*b870*/  MOV R205, R191 ;  /* 0x000000bf00cd7202 */ /* 0x000fe20000000f00 */
[C---:B------:R-:W-:Y:S01]  /*b880*/  FMUL.FTZ R83, R133.reuse, R83 ;  /* 0x0000005385537220 */ /* 0x040fe20000410000 */
[----:B------:R-:W-:Y:S01]  /*b890*/  MOV R191, R152 ;  /* 0x0000009800bf7202 */ /* 0x000fe20000000f00 */
[C---:B------:R-:W-:Y:S01]  /*b8a0*/  FMUL.FTZ R42, R0.reuse, R194 ;  /* 0x000000c2002a7220 */ /* 0x040fe20000410000 */
[-C--:B-1----:R-:W-:Y:S01]  /*b8b0*/  HMMA.16816.F32 R36, R140, R56.reuse, R36 ;  /* 0x000000388c24723c */ /* 0x082fe20000001824 */
[----:B------:R-:W-:Y:S03]  /*b8c0*/  FMUL.FTZ R43, R0, R195 ;  /* 0x000000c3002b7220 */ /* 0x000fe60000410000 */
[----:B------:R-:W-:Y:S01]  /*b8d0*/  MUFU.EX2 R230, R184 ;  /* 0x000000b800e67308 */ /* 0x000fe20000000800 */
[C---:B------:R-:W-:Y:S01]  /*b8e0*/  FMUL.FTZ R86, R133.reuse, R86 ;  /* 0x0000005685567220 */ /* 0x040fe20000410000 */
[----:B------:R-:W-:Y:S01]  /*b8f0*/  MOV R195, R165 ;  /* 0x000000a500c37202 */ /* 0x000fe20000000f00 */
[----:B------:R-:W-:Y:S01]  /*b900*/  IMAD.MOV.U32 R165, RZ, RZ, R168 ;  /* 0x000000ffffa57224 */ /* 0x000fe200078e00a8 */
[C---:B------:R-:W-:Y:S01]  /*b910*/  HMMA.16816.F32 R40, R144.reuse, R56, R40 ;  /* 0x000000389028723c */ /* 0x040fe20000001828 */
[----:B------:R-:W-:Y:S03]  /*b920*/  FMUL.FTZ R87, R133, R87 ;  /* 0x0000005785577220 */ /* 0x000fe60000410000 */
[C---:B------:R-:W-:Y:S01]  /*b930*/  FMUL.FTZ R88, R132.reuse, R88 ;  /* 0x0000005884587220 */ /* 0x040fe20000410000 */
[----:B------:R-:W-:Y:S01]  /*b940*/  MOV R168, R3 ;  /* 0x0000000300a87202 */ /* 0x000fe20000000f00 */
[--C-:B------:R-:W-:Y:S01]  /*b950*/  FFMA.FTZ R3, R221, c[0x0][0x2d0], -R208.reuse ;  /* 0x0000b400dd037a23 */ /* 0x100fe200000108d0 */
[----:B------:R1:W-:Y:S01]  /*b960*/  MUFU.EX2 R179, R136 ;  /* 0x0000008800b37308 */ /* 0x0003e20000000800 */
[-C--:B------:R-:W-:Y:S01]  /*b970*/  HMMA.16816.F32 R44, R144, R58.reuse, R44 ;  /* 0x0000003a902c723c */ /* 0x080fe2000000182c */
[C---:B------:R-:W-:Y:S03]  /*b980*/  FMUL.FTZ R56, R132.reuse, R200 ;  /* 0x000000c884387220 */ /* 0x040fe60000410000 */
[C---:B------:R-:W-:Y:S02]  /*b990*/  FMUL.FTZ R57, R132.reuse, R201 ;  /* 0x000000c984397220 */ /* 0x040fe40000410000 */
[----:B------:R-:W-:Y:S02]  /*b9a0*/  IMAD.MOV.U32 R201, RZ, RZ, R155 ;  /* 0x000000ffffc97224 */ /* 0x000fe400078e009b */
[C---:B------:R-:W-:Y:S01]  /*b9b0*/  HMMA.16816.F32 R48, R140.reuse, R58, R48 ;  /* 0x0000003a8c30723c */ /* 0x040fe20000001830 */
[----:B------:R-:W-:Y:S01]  /*b9c0*/  FMUL.FTZ R89, R132, R89 ;  /* 0x0000005984597220 */ /* 0x000fe20000410000 */
[----:B------:R2:W-:Y:S02]  /*b9d0*/  MUFU.EX2 R177, R235 ;  /* 0x000000eb00b17308 */ /* 0x0005e40000000800 */
[C---:B------:R-:W-:Y:S02]  /*b9e0*/  FMUL.FTZ R90, R0.reuse, R90 ;  /* 0x0000005a005a7220 */ /* 0x040fe40000410000 */
[C---:B------:R-:W-:Y:S02]  /*b9f0*/  FMUL.FTZ R91, R0.reuse, R91 ;  /* 0x0000005b005b7220 */ /* 0x040fe40000410000 */
[-C--:B------:R-:W-:Y:S01]  /*ba00*/  HMMA.16816.F32 R52, R140, R148.reuse, R52 ;  /* 0x000000948c34723c */ /* 0x080fe20000001834 */
[C---:B------:R-:W-:Y:S03]  /*ba10*/  FMUL.FTZ R58, R0.reuse, R202 ;  /* 0x000000ca003a7220 */ /* 0x040fe60000410000 */
[----:B------:R-:W-:Y:S01]  /*ba20*/  FMUL.FTZ R59, R0, R203 ;  /* 0x000000cb003b7220 */ /* 0x000fe20000410000 */
[----:B------:R-:W-:Y:S01]  /*ba30*/  MOV R203, R156 ;  /* 0x0000009c00cb7202 */ /* 0x000fe20000000f00 */
[C---:B------:R-:W-:Y:S01]  /*ba40*/  FMUL.FTZ R92, R132.reuse, R92 ;  /* 0x0000005c845c7220 */ /* 0x040fe20000410000 */
[----:B------:R-:W-:Y:S01]  /*ba50*/  MUFU.EX2 R178, R231 ;  /* 0x000000e700b27308 */ /* 0x000fe20000000800 */
[--C-:B-1----:R-:W-:Y:S03]  /*ba60*/  FFMA.FTZ R136, R219, c[0x0][0x2d0], -R208.reuse ;  /* 0x0000b400db887a23 */ /* 0x102fe600000108d0 */
[C---:B------:R-:W-:Y:S01]  /*ba70*/  HMMA.16816.F32 R56, R144.reuse, R148, R56 ;  /* 0x000000949038723c */ /* 0x040fe20000001838 */
[----:B------:R-:W-:Y:S02]  /*ba80*/  FMUL.FTZ R93, R132, R93 ;  /* 0x0000005d845d7220 */ /* 0x000fe40000410000 */
[C---:B------:R-:W-:Y:S02]  /*ba90*/  FMUL.FTZ R94, R0.reuse, R94 ;  /* 0x0000005e005e7220 */ /* 0x040fe40000410000 */
[----:B------:R-:W-:Y:S01]  /*baa0*/  FMUL.FTZ R95, R0, R95 ;  /* 0x0000005f005f7220 */ /* 0x000fe20000410000 */
[----:B------:R-:W-:Y:S01]  /*bab0*/  MUFU.EX2 R180, R180 ;  /* 0x000000b400b47308 */ /* 0x000fe20000000800 */
[C---:B------:R-:W-:Y:S01]  /*bac0*/  FMUL.FTZ R98, R133.reuse, R98 ;  /* 0x0000006285627220 */ /* 0x040fe20000410000 */
[-C--:B------:R-:W-:Y:S01]  /*bad0*/  HMMA.16816.F32 R60, R144, R150.reuse, R60 ;  /* 0x00000096903c723c */ /* 0x080fe2000000183c */
[C---:B------:R-:W-:Y:S03]  /*bae0*/  FMUL.FTZ R99, R133.reuse, R99 ;  /* 0x0000006385637220 */ /* 0x040fe60000410000 */
[C---:B------:R-:W-:Y:S01]  /*baf0*/  FMUL.FTZ R102, R133.reuse, R102 ;  /* 0x0000006685667220 */ /* 0x040fe20000410000 */
[----:B--2---:R-:W-:Y:S01]  /*bb00*/  MOV R235, R204 ;  /* 0x000000cc00eb7202 */ /* 0x004fe20000000f00 */
[C---:B------:R-:W-:Y:S02]  /*bb10*/  FMUL.FTZ R103, R133.reuse, R103 ;  /* 0x0000006785677220 */ /* 0x040fe40000410000 */
[C---:B------:R-:W-:Y:S01]  /*bb20*/  HMMA.16816.F32 R64, R140.reuse, R150, R64 ;  /* 0x000000968c40723c */ /* 0x040fe20000001840 */
[----:B------:R-:W1:Y:S01]  /*bb30*/  LDSM.16.MT88.4 R148, [R237+0x2100] ;  /* 0x00210000ed94783b */ /* 0x000e620000004200 */
[----:B------:R-:W-:Y:S02]  /*bb40*/  MUFU.EX2 R204, R160 ;  /* 0x000000a000cc7308 */ /* 0x000fe40000000800 */
[C---:B------:R-:W-:Y:S02]  /*bb50*/  FMUL.FTZ R104, R132.reuse, R104 ;  /* 0x0000006884687220 */ /* 0x040fe40000410000 */
[----:B------:R-:W-:Y:S02]  /*bb60*/  FMUL.FTZ R105, R132, R105 ;  /* 0x0000006984697220 */ /* 0x000fe40000410000 */
[C---:B------:R-:W-:Y:S04]  /*bb70*/  FMUL.FTZ R106, R0.reuse, R106 ;  /* 0x0000006a006a7220 */ /* 0x040fe80000410000 */
[----:B------:R-:W-:Y:S01]  /*bb80*/  FMUL.FTZ R107, R0, R107 ;  /* 0x0000006b006b7220 */ /* 0x000fe20000410000 */
        /* <DEDUP_REMOVED lines=8> */
[--C-:B------:R-:W-:Y:S02]  /*bc10*/  FFMA.FTZ R2, R225, c[0x0][0x2d0], -R208.reuse ;  /* 0x0000b400e1027a23 */ /* 0x100fe400000108d0 */
[----:B------:R-:W-:Y:S02]  /*bc20*/  FFMA.FTZ R225, R215, c[0x0][0x2d0], -R208 ;  /* 0x0000b400d7e17a23 */ /* 0x000fe400000108d0 */
[C---:B------:R-:W-:Y:S02]  /*bc30*/  FMUL.FTZ R120, R132.reuse, R120 ;  /* 0x0000007884787220 */ /* 0x040fe40000410000 */
[----:B------:R-:W-:Y:S01]  /*bc40*/  FMUL.FTZ R121, R132, R121 ;  /* 0x0000007984797220 */ /* 0x000fe20000410000 */
[----:B------:R-:W-:Y:S01]  /*bc50*/  MUFU.EX2 R201, R201 ;  /* 0x000000c900c97308 */ /* 0x000fe20000000800 */
[C---:B------:R-:W-:Y:S02]  /*bc60*/  FMUL.FTZ R122, R0.reuse, R122 ;  /* 0x0000007a007a7220 */ /* 0x040fe40000410000 */
[----:B------:R-:W-:Y:S02]  /*bc70*/  FMUL.FTZ R123, R0, R123 ;  /* 0x0000007b007b7220 */ /* 0x000fe40000410000 */
[C---:B------:R-:W-:Y:S02]  /*bc80*/  FMUL.FTZ R124, R132.reuse, R124 ;  /* 0x0000007c847c7220 */ /* 0x040fe40000410000 */
[----:B------:R-:W-:Y:S01]  /*bc90*/  FMUL.FTZ R125, R132, R125 ;  /* 0x0000007d847d7220 */ /* 0x000fe20000410000 */
[-C--:B-1----:R-:W-:Y:S01]  /*bca0*/  HMMA.16816.F32 R68, R140, R148.reuse, R68 ;  /* 0x000000948c44723c */ /* 0x082fe20000001844 */
[C---:B------:R-:W-:Y:S01]  /*bcb0*/  FMUL.FTZ R126, R0.reuse, R126 ;  /* 0x0000007e007e7220 */ /* 0x040fe20000410000 */
[----:B------:R-:W-:Y:S01]  /*bcc0*/  MUFU.EX2 R205, R205 ;  /* 0x000000cd00cd7308 */ /* 0x000fe20000000800 */
[----:B------:R-:W-:Y:S02]  /*bcd0*/  FMUL.FTZ R127, R0, R127 ;  /* 0x0000007f007f7220 */ /* 0x000fe40000410000 */
[----:B------:R-:W-:Y:S02]  /*bce0*/  IMAD.MOV.U32 R162, RZ, RZ, R188 ;  /* 0x000000ffffa27224 */ /* 0x000fe400078e00bc */
[----:B------:R-:W-:Y:S01]  /*bcf0*/  IMAD.MOV.U32 R194, RZ, RZ, R176 ;  /* 0x000000ffffc27224 */ /* 0x000fe200078e00b0 */
[C---:B------:R-:W-:Y:S01]  /*bd00*/  HMMA.16816.F32 R72, R144.reuse, R148, R72 ;  /* 0x000000949048723c */ /* 0x040fe20000001848 */
[----:B------:R-:W-:Y:S03]  /*bd10*/  IMAD.MOV.U32 R197, RZ, RZ, R164 ;  /* 0x000000ffffc57224 */ /* 0x000fe600078e00a4 */
[----:B------:R-:W-:Y:S01]  /*bd20*/  FFMA.FTZ R164, R217, c[0x0][0x2d0], -R208 ;  /* 0x0000b400d9a47a23 */ /* 0x000fe200000108d0 */
[----:B------:R1:W-:Y:S01]  /*bd30*/  MUFU.EX2 R176, R226 ;  /* 0x000000e200b07308 */ /* 0x0003e20000000800 */
[----:B------:R-:W-:Y:S01]  /*bd40*/  IMAD.MOV.U32 R206, RZ, RZ, R163 ;  /* 0x000000ffffce7224 */ /* 0x000fe200078e00a3 */
[----:B------:R-:W-:Y:S01]  /*bd50*/  MOV R163, R157 ;  /* 0x0000009d00a37202 */ /* 0x000fe20000000f00 */
[-C--:B------:R-:W-:Y:S01]  /*bd60*/  HMMA.16816.F32 R76, R144, R150.reuse, R76 ;  /* 0x00000096904c723c */ /* 0x080fe2000000184c */
[----:B------:R-:W-:Y:S03]  /*bd70*/  MOV R202, R162 ;  /* 0x000000a200ca7202 */ /* 0x000fe60000000f00 */
[----:B------:R-:W-:Y:S02]  /*bd80*/  IMAD.MOV.U32 R162, RZ, RZ, R158 ;  /* 0x000000ffffa27224 */ /* 0x000fe400078e009e */
[----:B------:R-:W-:Y:S01]  /*bd90*/  IMAD.MOV.U32 R199, RZ, RZ, R181 ;  /* 0x000000ffffc77224 */ /* 0x000fe200078e00b5 */
[----:B------:R-:W-:Y:S01]  /*bda0*/  MUFU.EX2 R172, R164 ;  /* 0x000000a400ac7308 */ /* 0x000fe20000000800 */
[C---:B------:R-:W-:Y:S01]  /*bdb0*/  HMMA.16816.F32 R80, R140.reuse, R150, R80 ;  /* 0x000000968c50723c */ /* 0x040fe20000001850 */
[----:B------:R-:W2:Y:S03]  /*bdc0*/  LDSM.16.MT88.4 R148, [R238+0x2100] ;  /* 0x00210000ee94783b */ /* 0x000ea60000004200 */
[C---:B------:R-:W-:Y:S01]  /*bdd0*/  FMUL.FTZ R118, R133.reuse, R118 ;  /* 0x0000007685767220 */ /* 0x040fe20000410000 */
[----:B------:R-:W-:Y:S01]  /*bde0*/  MOV R200, R199 ;  /* 0x000000c700c87202 */ /* 0x000fe20000000f00 */
[C---:B------:R-:W-:Y:S01]  /*bdf0*/  FMUL.FTZ R119, R133.reuse, R119 ;  /* 0x0000007785777220 */ /* 0x040fe20000410000 */
[----:B------:R-:W-:Y:S01]  /*be00*/  MOV R199, R195 ;  /* 0x000000c300c77202 */ /* 0x000fe20000000f00 */
[C---:B------:R-:W-:Y:S01]  /*be10*/  FMUL.FTZ R130, R133.reuse, R130 ;  /* 0x0000008285827220 */ /* 0x040fe20000410000 */
[----:B------:R2:W-:Y:S03]  /*be20*/  MUFU.EX2 R181, R2 ;  /* 0x0000000200b57308 */ /* 0x0005e60000000800 */
[----:B------:R-:W-:Y:S01]  /*be30*/  MOV R195, R194 ;  /* 0x000000c200c37202 */ /* 0x000fe20000000f00 */
[----:B-1----:R-:W-:Y:S01]  /*be40*/  FFMA.FTZ R226, R216, c[0x0][0x2d0], -R208 ;  /* 0x0000b400d8e27a23 */ /* 0x002fe200000108d0 */
[----:B------:R-:W-:Y:S01]  /*be50*/  MOV R194, R159 ;  /* 0x0000009f00c27202 */ /* 0x000fe20000000f00 */
[----:B------:R-:W-:Y:S01]  /*be60*/  LDSM.16.MT88.4 R216, [R238+0x3900] ;  /* 0x00390000eed8783b */ /* 0x000fe20000004200 */
[----:B------:R-:W-:Y:S02]  /*be70*/  IMAD.MOV.U32 R231, RZ, RZ, R200 ;  /* 0x000000ffffe77224 */ /* 0x000fe400078e00c8 */
[----:B------:R-:W-:Y:S01]  /*be80*/  FMUL.FTZ R131, R133, R131 ;  /* 0x0000008385837220 */ /* 0x000fe20000410000 */
[----:B------:R-:W-:Y:S04]  /*be90*/  MUFU.EX2 R188, R228 ;  /* 0x000000e400bc7308 */ /* 0x000fe80000000800 */
[----:B------:R-:W-:Y:S06]  /*bea0*/  LDSM.16.MT88.4 R156, [R240+0x900] ;  /* 0x00090000f09c783b */ /* 0x000fec0000004200 */
[----:B------:R1:W-:Y:S01]  /*beb0*/  MUFU.EX2 R228, R244 ;  /* 0x000000f400e47308 */ /* 0x0003e20000000800 */
[--C-:B--2---:R-:W-:Y:S09]  /*bec0*/  FFMA.FTZ R2, R224, c[0x0][0x2d0], -R208.reuse ;  /* 0x0000b400e0027a23 */ /* 0x104ff200000108d0 */
[----:B------:R2:W-:Y:S01]  /*bed0*/  MUFU.EX2 R224, R242 ;  /* 0x000000f200e07308 */ /* 0x0005e20000000800 */
[-C--:B------:R-:W-:Y:S08]  /*bee0*/  HMMA.16816.F32 R84, R140, R148.reuse, R84 ;  /* 0x000000948c54723c */ /* 0x080ff00000001854 */
[C---:B------:R-:W-:Y:S01]  /*bef0*/  HMMA.16816.F32 R88, R144.reuse, R148, R88 ;  /* 0x000000949058723c */ /* 0x040fe20000001858 */
[----:B------:R3:W-:Y:S01]  /*bf00*/  MUFU.EX2 R192, R2 ;  /* 0x0000000200c07308 */ /* 0x0007e20000000800 */
[----:B-1----:R1:W5:Y:S06]  /*bf10*/  LDL.LU R244, [R1+0xa0] ;  /* 0x0000a00001f47983 */ /* 0x00236c0000300800 */
[-C--:B------:R-:W-:Y:S01]  /*bf20*/  HMMA.16816.F32 R92, R144, R150.reuse, R92 ;  /* 0x00000096905c723c */ /* 0x080fe2000000185c */
[----:B------:R1:W5:Y:S02]  /*bf30*/  LDL.LU R243, [R1+0x9c] ;  /* 0x00009c0001f37983 */ /* 0x0003640000300800 */
[----:B------:R-:W-:Y:S02]  /*bf40*/  MUFU.EX2 R200, R136 ;  /* 0x0000008800c87308 */ /* 0x000fe40000000800 */
[----:B--2---:R1:W5:Y:S03]  /*bf50*/  LDL.LU R242, [R1+0x98] ;  /* 0x0000980001f27983 */ /* 0x0043660000300800 */
[C---:B------:R-:W-:Y:S01]  /*bf60*/  HMMA.16816.F32 R96, R140.reuse, R150, R96 ;  /* 0x000000968c60723c */ /* 0x040fe20000001860 */
[----:B------:R-:W2:Y:S04]  /*bf70*/  LDSM.16.MT88.4 R148, [R240+0x2100] ;  /* 0x00210000f094783b */ /* 0x000ea80000004200 */
[----:B------:R1:W1:Y:S01]  /*bf80*/  MUFU.EX2 R136, R241 ;  /* 0x000000f100887308 */ /* 0x0002620000000800 */
[----:B---3--:R-:W-:Y:S02]  /*bf90*/  FFMA.FTZ R2, R223, c[0x0][0x2d0], -R208 ;  /* 0x0000b400df027a23 */ /* 0x008fe400000108d0 */
[----:B------:R-:W-:Y:S04]  /*bfa0*/  FFMA.FTZ R133, R133, R187, R211 ;  /* 0x000000bb85857223 */ /* 0x000fe800000100d3 */
[----:B------:R-:W-:Y:S03]  /*bfb0*/  IMAD.MOV.U32 R187, RZ, RZ, R163 ;  /* 0x000000ffffbb7224 */ /* 0x000fe600078e00a3 */
[----:B------:R3:W2:Y:S01]  /*bfc0*/  MUFU.EX2 R189, R2 ;  /* 0x0000000200bd7308 */ /* 0x0006a20000000800 */
[----:B----4-:R-:W-:Y:S01]  /*bfd0*/  FFMA.FTZ R132, R132, R186, R210 ;  /* 0x000000ba84847223 */ /* 0x010fe200000100d2 */
[----:B------:R-:W-:Y:S01]  /*bfe0*/  MOV R186, R162 ;  /* 0x000000a200ba7202 */ /* 0x000fe20000000f00 */
[----:B------:R-:W-:Y:S02]  /*bff0*/  FFMA.FTZ R208, R135, c[0x0][0x2d0], -R208 ;  /* 0x0000b40087d07a23 */ /* 0x000fe400000108d0 */
[----:B------:R-:W-:Y:S02]  /*c000*/  FADD.FTZ R135, R213, R133 ;  /* 0x00000085d5877221 */ /* 0x000fe40000010000 */
[----:B------:R-:W-:Y:S03]  /*c010*/  FADD.FTZ R133, R212, R132 ;  /* 0x00000084d4857221 */ /* 0x000fe60000010000 */
[----:B------:R-:W-:Y:S01]  /*c020*/  MUFU.EX2 R194, R194 ;  /* 0x000000c200c27308 */ /* 0x000fe20000000800 */
[----:B-1----:R1:W5:Y:S01]  /*c030*/  LDL.LU R241, [R1+0x94] ;  /* 0x0000940001f17983 */ /* 0x0023620000300800 */
[----:B------:R-:W-:Y:S08]  /*c040*/  F2FP.PACK_AB R210, R136, R224 ;  /* 0x000000e088d2723e */ /* 0x000ff000000000ff */
[----:B------:R-:W-:Y:S01]  /*c050*/  MUFU.EX2 R202, R202 ;  /* 0x000000ca00ca7308 */ /* 0x000fe20000000800 */
[----:B---3--:R-:W-:Y:S02]  /*c060*/  FFMA.FTZ R2, R0, R175, R209 ;  /* 0x000000af00027223 */ /* 0x008fe400000100d1 */
[----:B------:R-:W-:Y:S01]  /*c070*/  FADD.FTZ R0, R220, R161 ;  /* 0x000000a1dc007221 */ /* 0x000fe20000010000 */
[-C--:B--2---:R-:W-:Y:S01]  /*c080*/  HMMA.16816.F32 R100, R140, R148.reuse, R100 ;  /* 0x000000948c64723c */ /* 0x084fe20000001864 */
[----:B------:R-:W-:Y:S01]  /*c090*/  LDSM.16.MT88.4 R160, [R238+0x1100] ;  /* 0x00110000eea0783b */ /* 0x000fe20000004200 */
[----:B------:R-:W-:Y:S04]  /*c0a0*/  IMAD.MOV.U32 R175, RZ, RZ, R174 ;  /* 0x000000ffffaf7224 */ /* 0x000fe800078e00ae */
[----:B------:R-:W-:Y:S01]  /*c0b0*/  MUFU.EX2 R206, R206 ;  /* 0x000000ce00ce7308 */ /* 0x000fe20000000800 */
[----:B------:R-:W-:Y:S02]  /*c0c0*/  IMAD.MOV.U32 R174, RZ, RZ, R197 ;  /* 0x000000ffffae7224 */ /* 0x000fe400078e00c5 */
[----:B------:R-:W-:Y:S03]  /*c0d0*/  IMAD.MOV.U32 R197, RZ, RZ, R153 ;  /* 0x000000ffffc57224 */ /* 0x000fe600078e0099 */
[----:B------:R-:W-:Y:S01]  /*c0e0*/  MOV R232, R175 ;  /* 0x000000af00e87202 */ /* 0x000fe20000000f00 */
[C---:B------:R-:W-:Y:S01]  /*c0f0*/  HMMA.16816.F32 R104, R144.reuse, R148, R104 ;  /* 0x000000949068723c */ /* 0x040fe20000001868 */
[----:B------:R-:W-:Y:S01]  /*c100*/  LDSM.16.MT88.4 R152, [R238+0x900] ;  /* 0x00090000ee98783b */ /* 0x000fe20000004200 */
[----:B------:R-:W-:Y:S01]  /*c110*/  MOV R175, R196 ;  /* 0x000000c400af7202 */ /* 0x000fe20000000f00 */
[----:B------:R-:W-:Y:S01]  /*c120*/  FADD.FTZ R2, R234, R2 ;  /* 0x00000002ea027221 */ /* 0x000fe20000010000 */
[----:B------:R-:W-:Y:S01]  /*c130*/  MUFU.EX2 R197, R197 ;  /* 0x000000c500c57308 */ /* 0x000fe20000000800 */
[----:B------:R-:W-:Y:S03]  /*c140*/  FADD.FTZ R0, R231, R0 ;  /* 0x00000000e7007221 */ /* 0x000fe60000010000 */
[-C--:B------:R-:W-:Y:S01]  /*c150*/  HMMA.16816.F32 R108, R144, R150.reuse, R108 ;  /* 0x00000096906c723c */ /* 0x080fe2000000186c */
[----:B------:R-:W-:Y:S03]  /*c160*/  LDSM.16.MT88.4 R220, [R240+0x3900] ;  /* 0x00390000f0dc783b */ /* 0x000fe60000004200 */
[----:B------:R-:W-:Y:S04]  /*c170*/  FADD.FTZ R132, R232, R135 ;  /* 0x00000087e8847221 */ /* 0x000fe80000010000 */
[C---:B------:R-:W-:Y:S01]  /*c180*/  HMMA.16816.F32 R112, R140.reuse, R150, R112 ;  /* 0x000000968c70723c */ /* 0x040fe20000001870 */
[----:B------:R-:W2:Y:S01]  /*c190*/  LDSM.16.MT88.4 R148, [R239+0x2100] ;  /* 0x00210000ef94783b */ /* 0x000ea20000004200 */
[----:B------:R-:W-:Y:S10]  /*c1a0*/  MUFU.EX2 R234, R174 ;  /* 0x000000ae00ea7308 */ /* 0x000ff40000000800 */
[----:B------:R-:W-:Y:S10]  /*c1b0*/  MUFU.EX2 R231, R185 ;  /* 0x000000b900e77308 */ /* 0x000ff40000000800 */
[----:B------:R3:W-:Y:S10]  /*c1c0*/  MUFU.EX2 R135, R214 ;  /* 0x000000d600877308 */ /* 0x0007f40000000800 */
[----:B------:R-:W-:Y:S01]  /*c1d0*/  MUFU.EX2 R195, R195 ;  /* 0x000000c300c37308 */ /* 0x000fe20000000800 */
[-C--:B--2---:R-:W-:Y:S09]  /*c1e0*/  HMMA.16816.F32 R116, R140, R148.reuse, R116 ;  /* 0x000000948c74723c */ /* 0x084ff20000001874 */
[----:B------:R-:W-:Y:S01]  /*c1f0*/  MUFU.EX2 R199, R199 ;  /* 0x000000c700c77308 */ /* 0x000fe20000000800 */
[----:B---3--:R-:W-:Y:S01]  /*c200*/  LDSM.16.MT88.4 R212, [R237+0x3900] ;  /* 0x00390000edd4783b */ /* 0x008fe20000004200 */
[C---:B------:R-:W-:Y:S08]  /*c210*/  HMMA.16816.F32 R120, R144.reuse, R148, R120 ;  /* 0x000000949078723c */ /* 0x040ff00000001878 */
[----:B------:R2:W-:Y:S01]  /*c220*/  MUFU.EX2 R196, R3 ;  /* 0x0000000300c47308 */ /* 0x0005e20000000800 */
[----:B------:R-:W-:Y:S01]  /*c230*/  F2FP.PACK_AB R148, R179, R176 ;  /* 0x000000b0b394723e */ /* 0x000fe200000000ff */
[-C--:B------:R-:W-:Y:S01]  /*c240*/  HMMA.16816.F32 R124, R144, R150.reuse, R124 ;  /* 0x00000096907c723c */ /* 0x080fe2000000187c */
[----:B------:R-:W3:Y:S01]  /*c250*/  LDSM.16.MT88.4 R144, [R237+0x900] ;  /* 0x00090000ed90783b */ /* 0x000ee20000004200 */
[----:B------:R-:W-:Y:S06]  /*c260*/  F2FP.PACK_AB R149, R181, R169 ;  /* 0x000000a9b595723e */ /* 0x000fec00000000ff */
[----:B------:R-:W-:Y:S01]  /*c270*/  MUFU.EX2 R203, R203 ;  /* 0x000000cb00cb7308 */ /* 0x000fe20000000800 */
[----:B------:R-:W-:Y:S07]  /*c280*/  HMMA.16816.F32 R128, R140, R150, R128 ;  /* 0x000000968c80723c */ /* 0x000fee0000001880 */
[----:B------:R-:W-:Y:S02]  /*c290*/  F2FP.PACK_AB R140, R177, R170 ;  /* 0x000000aab18c723e */ /* 0x000fe400000000ff */
[----:B------:R-:W-:Y:S03]  /*c2a0*/  MUFU.EX2 R225, R225 ;  /* 0x000000e100e17308 */ /* 0x000fe60000000800 */
[----:B------:R-:W-:Y:S02]  /*c2b0*/  F2FP.PACK_AB R141, R178, R171 ;  /* 0x000000abb28d723e */ /* 0x000fe400000000ff */
[----:B------:R-:W-:Y:S01]  /*c2c0*/  F2FP.PACK_AB R142, R183, R180 ;  /* 0x000000b4b78e723e */ /* 0x000fe200000000ff */
[----:B--2---:R-:W-:Y:S01]  /*c2d0*/  FADD.FTZ R3, R175, R133 ;  /* 0x00000085af037221 */ /* 0x004fe20000010000 */
[----:B------:R-:W-:Y:S01]  /*c2e0*/  F2FP.PACK_AB R143, R182, R193 ;  /* 0x000000c1b68f723e */ /* 0x000fe200000000ff */
[----:B------:R-:W-:Y:S01]  /*c2f0*/  IMAD.MOV.U32 R175, RZ, RZ, R168 ;  /* 0x000000ffffaf7224 */ /* 0x000fe200078e00a8 */
[----:B------:R-:W-:Y:S01]  /*c300*/  F2FP.PACK_AB R150, R188, R190 ;  /* 0x000000bebc96723e */ /* 0x000fe200000000ff */
[----:B------:R-:W-:Y:S01]  /*c310*/  FADD.FTZ R168, R233, R2 ;  /* 0x00000002e9a87221 */ /* 0x000fe20000010000 */
[----:B------:R-:W-:Y:S01]  /*c320*/  MUFU.EX2 R133, R167 ;  /* 0x000000a700857308 */ /* 0x000fe20000000800 */
[----:B------:R-:W-:Y:S01]  /*c330*/  F2FP.PACK_AB R151, R189, R192 ;  /* 0x000000c0bd97723e */ /* 0x000fe200000000ff */
[----:B------:R-:W-:Y:S02]  /*c340*/  FADD.FTZ R2, R235, R0 ;  /* 0x00000000eb027221 */ /* 0x000fe40000010000 */
[----:B------:R-:W-:Y:S02]  /*c350*/  FADD.FTZ R0, R187, R132 ;  /* 0x00000084bb007221 */ /* 0x000fe40000010000 */
[----:B------:R-:W-:Y:S02]  /*c360*/  FADD.FTZ R132, R186, R3 ;  /* 0x00000003ba847221 */ /* 0x000fe40000010000 */
[----:B------:R-:W-:Y:S01]  /*c370*/  LDSM.16.MT88.4 R184, [R239+0x1900] ;  /* 0x00190000efb8783b */ /* 0x000fe20000004200 */
[----:B------:R-:W-:Y:S01]  /*c380*/  FADD.FTZ R3, R236, R168 ;  /* 0x000000a8ec037221 */ /* 0x000fe20000010000 */
[----:B------:R-:W-:Y:S01]  /*c390*/  MUFU.EX2 R235, R166 ;  /* 0x000000a600eb7308 */ /* 0x000fe20000000800 */
[----:B------:R-:W-:Y:S02]  /*c3a0*/  FADD.FTZ R132, R176, R132 ;  /* 0x00000084b0847221 */ /* 0x000fe40000010000 */
[----:B------:R-:W-:Y:S01]  /*c3b0*/  FADD.FTZ R3, R169, R3 ;  /* 0x00000003a9037221 */ /* 0x000fe20000010000 */
[-C--:B---3--:R-:W-:Y:S02]  /*c3c0*/  HMMA.16816.F32 R4, R140, R144.reuse, R4 ;  /* 0x000000908c04723c */ /* 0x088fe40000001804 */
[----:B------:R1:W5:Y:S01]  /*c3d0*/  LDL.LU R236, [R1+0x90] ;  /* 0x0000900001ec7983 */ /* 0x0003620000300800 */
[----:B------:R-:W-:Y:S02]  /*c3e0*/  FADD.FTZ R132, R179, R132 ;  /* 0x00000084b3847221 */ /* 0x000fe40000010000 */
[----:B------:R-:W-:Y:S01]  /*c3f0*/  FADD.FTZ R2, R170, R2 ;  /* 0x00000002aa027221 */ /* 0x000fe20000010000 */
[----:B------:R2:W-:Y:S01]  /*c400*/  MUFU.EX2 R233, R165 ;  /* 0x000000a500e97308 */ /* 0x0005e20000000800 */
[----:B------:R-:W-:Y:S01]  /*c410*/  FADD.FTZ R0, R171, R0 ;  /* 0x00000000ab007221 */ /* 0x000fe20000010000 */
[C---:B------:R-:W-:Y:S01]  /*c420*/  HMMA.16816.F32 R8, R148.reuse, R144, R8 ;  /* 0x000000909408723c */ /* 0x040fe20000001808 */
[----:B------:R-:W-:Y:S03]  /*c430*/  FADD.FTZ R2, R177, R2 ;  /* 0x00000002b1027221 */ /* 0x000fe60000010000 */
[----:B------:R-:W-:Y:S04]  /*c440*/  FADD.FTZ R0, R178, R0 ;  /* 0x00000000b2007221 */ /* 0x000fe80000010000 */
[----:B------:R-:W-:Y:S01]  /*c450*/  MUFU.EX2 R232, R175 ;  /* 0x000000af00e87308 */ /* 0x000fe20000000800 */
[-C--:B------:R-:W-:Y:S08]  /*c460*/  HMMA.16816.F32 R12, R148, R146.reuse, R12 ;  /* 0x00000092940c723c */ /* 0x080ff0000000180c */
[C---:B------:R-:W-:Y:S01]  /*c470*/  HMMA.16816.F32 R16, R140.reuse, R146, R16 ;  /* 0x000000928c10723c */ /* 0x040fe20000001810 */
[----:B------:R-:W3:Y:S01]  /*c480*/  LDSM.16.MT88.4 R144, [R239+0x900] ;  /* 0x00090000ef90783b */ /* 0x000ee20000004200 */
[----:B------:R-:W4:Y:S06]  /*c490*/  MUFU.EX2 R226, R226 ;  /* 0x000000e200e27308 */ /* 0x000f2c0000000800 */
[-C--:B------:R-:W-:Y:S01]  /*c4a0*/  HMMA.16816.F32 R20, R140, R152.reuse, R20 ;  /* 0x000000988c14723c */ /* 0x080fe20000001814 */
[----:B--2---:R-:W-:Y:S07]  /*c4b0*/  LDSM.16.MT88.4 R164, [R238+0x3100] ;  /* 0x00310000eea4783b */ /* 0x004fee0000004200 */
[C---:B------:R-:W-:Y:S08]  /*c4c0*/  HMMA.16816.F32 R24, R148.reuse, R152, R24 ;  /* 0x000000989418723c */ /* 0x040ff00000001818 */
[-C--:B------:R-:W-:Y:S01]  /*c4d0*/  HMMA.16816.F32 R28, R148, R154.reuse, R28 ;  /* 0x0000009a941c723c */ /* 0x080fe2000000181c */
[----:B----4-:R-:W-:Y:S07]  /*c4e0*/  F2FP.PACK_AB R209, R225, R226 ;  /* 0x000000e2e1d1723e */ /* 0x010fee00000000ff */
[C---:B------:R-:W-:Y:S01]  /*c4f0*/  HMMA.16816.F32 R32, R140.reuse, R154, R32 ;  /* 0x0000009a8c20723c */ /* 0x040fe20000001820 */
[----:B------:R-:W2:Y:S07]  /*c500*/  LDSM.16.MT88.4 R152, [R237+0x2900] ;  /* 0x00290000ed98783b */ /* 0x000eae0000004200 */
[-C--:B------:R-:W-:Y:S08]  /*c510*/  HMMA.16816.F32 R36, R140, R156.reuse, R36 ;  /* 0x0000009c8c24723c */ /* 0x080ff00000001824 */
[C---:B------:R-:W-:Y:S08]  /*c520*/  HMMA.16816.F32 R40, R148.reuse, R156, R40 ;  /* 0x0000009c9428723c */ /* 0x040ff00000001828 */
[-C--:B------:R-:W-:Y:S08]  /*c530*/  HMMA.16816.F32 R44, R148, R158.reuse, R44 ;  /* 0x0000009e942c723c */ /* 0x080ff0000000182c */
[C---:B------:R-:W-:Y:S01]  /*c540*/  HMMA.16816.F32 R48, R140.reuse, R158, R48 ;  /* 0x0000009e8c30723c */ /* 0x040fe20000001830 */
[----:B------:R-:W4:Y:S07]  /*c550*/  LDSM.16.MT88.4 R156, [R238+0x2900] ;  /* 0x00290000ee9c783b */ /* 0x000f2e0000004200 */
        /* <DEDUP_REMOVED lines=16> */
[C---:B------:R-:W-:Y:S07]  /*c660*/  HMMA.16816.F32 R104, R148.reuse, R144, R104 ;  /* 0x000000909468723c */ /* 0x040fee0000001868 */
[----:B------:R-:W-:Y:S01]  /*c670*/  F2FP.PACK_AB R144, R199, R195 ;  /* 0x000000c3c790723e */ /* 0x000fe200000000ff */
[-C--:B------:R-:W-:Y:S01]  /*c680*/  HMMA.16816.F32 R108, R148, R146.reuse, R108 ;  /* 0x00000092946c723c */ /* 0x080fe2000000186c */
[----:B------:R-:W-:Y:S07]  /*c690*/  F2FP.PACK_AB R145, R200, R196 ;  /* 0x000000c4c891723e */ /* 0x000fee00000000ff */
[C---:B------:R-:W-:Y:S07]  /*c6a0*/  HMMA.16816.F32 R112, R140.reuse, R146, R112 ;  /* 0x000000928c70723c */ /* 0x040fee0000001870 */
[----:B------:R-:W-:Y:S01]  /*c6b0*/  F2FP.PACK_AB R147, R172, R204 ;  /* 0x000000ccac93723e */ /* 0x000fe200000000ff */
[-C--:B--2---:R-:W-:Y:S01]  /*c6c0*/  HMMA.16816.F32 R116, R140, R152.reuse, R116 ;  /* 0x000000988c74723c */ /* 0x084fe20000001874 */
[----:B------:R-:W-:Y:S07]  /*c6d0*/  F2FP.PACK_AB R146, R207, R203 ;  /* 0x000000cbcf92723e */ /* 0x000fee00000000ff */
[C---:B------:R-:W-:Y:S08]  /*c6e0*/  HMMA.16816.F32 R120, R148.reuse, R152, R120 ;  /* 0x000000989478723c */ /* 0x040ff00000001878 */
        /* <DEDUP_REMOVED lines=8> */
[-C--:B----4-:R-:W-:Y:S08]  /*c770*/  HMMA.16816.F32 R4, R140, R156.reuse, R4 ;  /* 0x0000009c8c04723c */ /* 0x090ff00000001804 */
[C---:B------:R-:W-:Y:S08]  /*c780*/  HMMA.16816.F32 R8, R144.reuse, R156, R8 ;  /* 0x0000009c9008723c */ /* 0x040ff00000001808 */
[-C--:B------:R-:W-:Y:S08]  /*c790*/  HMMA.16816.F32 R12, R144, R158.reuse, R12 ;  /* 0x0000009e900c723c */ /* 0x080ff0000000180c */
[C---:B------:R-:W-:Y:S01]  /*c7a0*/  HMMA.16816.F32 R16, R140.reuse, R158, R16 ;  /* 0x0000009e8c10723c */ /* 0x040fe20000001810 */
[----:B------:R-:W4:Y:S07]  /*c7b0*/  LDSM.16.MT88.4 R156, [R237+0x3100] ;  /* 0x00310000ed9c783b */ /* 0x000f2e0000004200 */
[-C--:B------:R-:W-:Y:S08]  /*c7c0*/  HMMA.16816.F32 R20, R140, R160.reuse, R20 ;  /* 0x000000a08c14723c */ /* 0x080ff00000001814 */
        /* <DEDUP_REMOVED lines=28> */
[C---:B------:R-:W-:Y:S07]  /*c990*/  HMMA.16816.F32 R120, R144.reuse, R148, R120 ;  /* 0x000000949078723c */ /* 0x040fee0000001878 */
[----:B------:R-:W-:Y:S01]  /*c9a0*/  MOV R148, R133 ;  /* 0x0000008500947202 */ /* 0x000fe20000000f00 */
[-C--:B------:R-:W-:Y:S01]  /*c9b0*/  HMMA.16816.F32 R124, R144, R150.reuse, R124 ;  /* 0x00000096907c723c */ /* 0x080fe2000000187c */
[----:B------:R2:W4:Y:S03]  /*c9c0*/  MUFU.EX2 R133, R208 ;  /* 0x000000d000857308 */ /* 0x0005260000000800 */
[----:B------:R-:W-:Y:S02]  /*c9d0*/  MOV R149, R172 ;  /* 0x000000ac00957202 */ /* 0x000fe40000000f00 */
[----:B------:R-:W1:Y:S02]  /*c9e0*/  LDSM.16.MT88.4 R172, [R240+0x1900] ;  /* 0x00190000f0ac783b */ /* 0x000e640000004200 */
[----:B------:R-:W-:Y:S07]  /*c9f0*/  HMMA.16816.F32 R128, R140, R150, R128 ;  /* 0x000000968c80723c */ /* 0x000fee0000001880 */
[----:B------:R-:W-:Y:S02]  /*ca00*/  F2FP.PACK_AB R140, R235, R148 ;  /* 0x00000094eb8c723e */ /* 0x000fe400000000ff */
[----:B------:R-:W-:Y:S03]  /*ca10*/  F2FP.PACK_AB R141, R232, R233 ;  /* 0x000000e9e88d723e */ /* 0x000fe600000000ff */
[----:B------:R-:W-:Y:S02]  /*ca20*/  F2FP.PACK_AB R142, R231, R234 ;  /* 0x000000eae78e723e */ /* 0x000fe400000000ff */
[----:B------:R-:W-:Y:S02]  /*ca30*/  F2FP.PACK_AB R143, R229, R230 ;  /* 0x000000e6e58f723e */ /* 0x000fe400000000ff */
[----:B--2---:R-:W-:Y:S02]  /*ca40*/  F2FP.PACK_AB R208, R227, R228 ;  /* 0x000000e4e3d0723e */ /* 0x004fe400000000ff */
[----:B----4-:R-:W-:Y:S03]  /*ca50*/  F2FP.PACK_AB R211, R133, R135 ;  /* 0x0000008785d3723e */ /* 0x010fe600000000ff */
[-C--:B---3--:R-:W-:Y:S01]  /*ca60*/  HMMA.16816.F32 R144, R140, R152.reuse, R4 ;  /* 0x000000988c90723c */ /* 0x088fe20000001804 */
[----:B------:R-:W2:Y:S07]  /*ca70*/  LDSM.16.MT88.4 R4, [R239+0x3900] ;  /* 0x00390000ef04783b */ /* 0x000eae0000004200 */
[C---:B------:R-:W-:Y:S07]  /*ca80*/  HMMA.16816.F32 R156, R208.reuse, R152, R8 ;  /* 0x00000098d09c723c */ /* 0x040fee0000001808 */
[----:B------:R-:W-:Y:S01]  /*ca90*/  MOV R9, R191 ;  /* 0x000000bf00097202 */ /* 0x000fe20000000f00 */
[-C--:B------:R-:W-:Y:S01]  /*caa0*/  HMMA.16816.F32 R164, R208, R154.reuse, R12 ;  /* 0x0000009ad0a4723c */ /* 0x080fe2000000180c */
[----:B------:R-:W-:Y:S03]  /*cab0*/  IMAD.MOV.U32 R10, RZ, RZ, R189 ;  /* 0x000000ffff0a7224 */ /* 0x000fe600078e00bd */
[----:B------:R-:W-:Y:S01]  /*cac0*/  MOV R11, R190 ;  /* 0x000000be000b7202 */ /* 0x000fe20000000f00 */
[----:B------:R-:W-:Y:S02]  /*cad0*/  IMAD.MOV.U32 R8, RZ, RZ, R194 ;  /* 0x000000ffff087224 */ /* 0x000fe400078e00c2 */
[----:B------:R-:W-:Y:S01]  /*cae0*/  IMAD.MOV.U32 R15, RZ, RZ, R148 ;  /* 0x000000ffff0f7224 */ /* 0x000fe200078e0094 */
[----:B------:R-:W-:Y:S01]  /*caf0*/  MOV R14, R149 ;  /* 0x00000095000e7202 */ /* 0x000fe20000000f00 */
[----:B------:R-:W-:Y:S01]  /*cb00*/  IMAD.MOV.U32 R12, RZ, RZ, R206 ;  /* 0x000000ffff0c7224 */ /* 0x000fe200078e00ce */
[C---:B------:R-:W-:Y:S02]  /*cb10*/  HMMA.16816.F32 R148, R140.reuse, R154, R16 ;  /* 0x0000009a8c94723c */ /* 0x040fe40000001810 */
[----:B------:R-:W-:Y:S01]  /*cb20*/  MOV R13, R207 ;  /* 0x000000cf000d7202 */ /* 0x000fe20000000f00 */
[----:B------:R-:W-:Y:S01]  /*cb30*/  FADD.FTZ R11, R11, R132 ;  /* 0x000000840b0b7221 */ /* 0x000fe20000010000 */
[----:B------:R-:W-:Y:S03]  /*cb40*/  MOV R132, R139 ;  /* 0x0000008b00847202 */ /* 0x000fe60000000f00 */
[----:B------:R-:W-:Y:S01]  /*cb50*/  IMAD.MOV.U32 R17, RZ, RZ, R203 ;  /* 0x000000ffff117224 */ /* 0x000fe200078e00cb */
[-C--:B-1----:R-:W-:Y:S01]  /*cb60*/  HMMA.16816.F32 R152, R140, R160.reuse, R20 ;  /* 0x000000a08c98723c */ /* 0x082fe20000001814 */
[----:B------:R-:W-:Y:S03]  /*cb70*/  MOV R16, R202 ;  /* 0x000000ca00107202 */ /* 0x000fe60000000f00 */
[----:B------:R-:W-:Y:S02]  /*cb80*/  MOV R19, R205 ;  /* 0x000000cd00137202 */ /* 0x000fe40000000f00 */
[----:B------:R-:W-:Y:S01]  /*cb90*/  MOV R18, R204 ;  /* 0x000000cc00127202 */ /* 0x000fe20000000f00 */
[----:B------:R-:W-:Y:S01]  /*cba0*/  IMAD.MOV.U32 R22, RZ, RZ, R200 ;  /* 0x000000ffff167224 */ /* 0x000fe200078e00c8 */
[C---:B------:R-:W-:Y:S01]  /*cbb0*/  HMMA.16816.F32 R176, R208.reuse, R160, R24 ;  /* 0x000000a0d0b0723c */ /* 0x040fe20000001818 */
[----:B------:R-:W-:Y:S03]  /*cbc0*/  MOV R21, R199 ;  /* 0x000000c700157202 */ /* 0x000fe60000000f00 */
[----:B------:R-:W-:Y:S02]  /*cbd0*/  MOV R20, R198 ;  /* 0x000000c600147202 */ /* 0x000fe40000000f00 */
[----:B------:R-:W-:Y:S01]  /*cbe0*/  MOV R23, R201 ;  /* 0x000000c900177202 */ /* 0x000fe20000000f00 */
[----:B------:R-:W-:Y:S01]  /*cbf0*/  IMAD.MOV.U32 R27, RZ, RZ, R197 ;  /* 0x000000ffff1b7224 */ /* 0x000fe200078e00c5 */
[----:B------:R-:W-:Y:S02]  /*cc00*/  MOV R24, R188 ;  /* 0x000000bc00187202 */ /* 0x000fe40000000f00 */
[-C--:B------:R-:W-:Y:S02]  /*cc10*/  HMMA.16816.F32 R188, R208, R162.reuse, R28 ;  /* 0x000000a2d0bc723c */ /* 0x080fe4000000181c */
[----:B------:R-:W-:Y:S01]  /*cc20*/  MOV R25, R195 ;  /* 0x000000c300197202 */ /* 0x000fe20000000f00 */
[----:B------:R-:W-:Y:S01]  /*cc30*/  FADD.FTZ R11, R24, R11 ;  /* 0x0000000b180b7221 */ /* 0x000fe20000010000 */
[----:B------:R-:W-:Y:S03]  /*cc40*/  MOV R26, R196 ;  /* 0x000000c4001a7202 */ /* 0x000fe60000000f00 */
[----:B------:R-:W-:Y:S01]  /*cc50*/  IMAD.MOV.U32 R29, RZ, RZ, R192 ;  /* 0x000000ffff1d7224 */ /* 0x000fe200078e00c0 */
[C---:B------:R-:W-:Y:S01]  /*cc60*/  HMMA.16816.F32 R160, R140.reuse, R162, R32 ;  /* 0x000000a28ca0723c */ /* 0x040fe20000001820 */
[----:B------:R-:W-:Y:S03]  /*cc70*/  MOV R30, R183 ;  /* 0x000000b7001e7202 */ /* 0x000fe60000000f00 */
[----:B------:R-:W-:Y:S02]  /*cc80*/  MOV R31, R182 ;  /* 0x000000b6001f7202 */ /* 0x000fe40000000f00 */
[----:B------:R-:W-:Y:S01]  /*cc90*/  MOV R28, R193 ;  /* 0x000000c1001c7202 */ /* 0x000fe20000000f00 */
[----:B------:R-:W-:Y:S01]  /*cca0*/  IMAD.MOV.U32 R34, RZ, RZ, R181 ;  /* 0x000000ffff227224 */ /* 0x000fe200078e00b5 */
[-C--:B------:R-:W-:Y:S01]  /*ccb0*/  HMMA.16816.F32 R168, R140, R172.reuse, R36 ;  /* 0x000000ac8ca8723c */ /* 0x080fe20000001824 */
[----:B------:R-:W-:Y:S03]  /*ccc0*/  MOV R35, R180 ;  /* 0x000000b400237202 */ /* 0x000fe60000000f00 */
[----:B------:R-:W-:Y:S02]  /*ccd0*/  FADD.FTZ R3, R34, R3 ;  /* 0x0000000322037221 */ /* 0x000fe40000010000 */
[----:B------:R-:W-:Y:S02]  /*cce0*/  FADD.FTZ R2, R35, R2 ;  /* 0x0000000223027221 */ /* 0x000fe40000010000 */
[C---:B------:R-:W-:Y:S01]  /*ccf0*/  HMMA.16816.F32 R192, R208.reuse, R172, R40 ;  /* 0x000000acd0c0723c */ /* 0x040fe20000001828 */
[----:B------:R-:W-:Y:S03]  /*cd00*/  FADD.FTZ R3, R29, R3 ;  /* 0x000000031d037221 */ /* 0x000fe60000010000 */
[----:B------:R-:W-:Y:S02]  /*cd10*/  FADD.FTZ R2, R30, R2 ;  /* 0x000000021e027221 */ /* 0x000fe40000010000 */
[----:B------:R-:W-:Y:S02]  /*cd20*/  FADD.FTZ R10, R10, R3 ;  /* 0x000000030a0a7221 */ /* 0x000fe40000010000 */
[-C--:B------:R-:W-:Y:S01]  /*cd30*/  HMMA.16816.F32 R196, R208, R174.reuse, R44 ;  /* 0x000000aed0c4723c */ /* 0x080fe2000000182c */
[----:B------:R-:W-:Y:S03]  /*cd40*/  FADD.FTZ R3, R25, R11 ;  /* 0x0000000b19037221 */ /* 0x000fe60000010000 */
[----:B------:R-:W-:Y:S02]  /*cd50*/  FADD.FTZ R9, R9, R2 ;  /* 0x0000000209097221 */ /* 0x000fe40000010000 */
[----:B------:R-:W-:Y:S02]  /*cd60*/  FADD.FTZ R2, R26, R10 ;  /* 0x0000000a1a027221 */ /* 0x000fe40000010000 */
[C---:B------:R-:W-:Y:S01]  /*cd70*/  HMMA.16816.F32 R172, R140.reuse, R174, R48 ;  /* 0x000000ae8cac723c */ /* 0x040fe20000001830 */
[----:B------:R-:W-:Y:S03]  /*cd80*/  FADD.FTZ R10, R21, R3 ;  /* 0x00000003150a7221 */ /* 0x000fe60000010000 */
[----:B------:R-:W-:Y:S04]  /*cd90*/  FADD.FTZ R0, R28, R0 ;  /* 0x000000001c007221 */ /* 0x000fe80000010000 */
[-C--:B------:R-:W-:Y:S01]  /*cda0*/  HMMA.16816.F32 R180, R140, R184.reuse, R52 ;  /* 0x000000b88cb4723c */ /* 0x080fe20000001834 */
[----:B------:R-:W-:Y:S04]  /*cdb0*/  FADD.FTZ R0, R31, R0 ;  /* 0x000000001f007221 */ /* 0x000fe80000010000 */
[----:B------:R-:W-:Y:S02]  /*cdc0*/  FADD.FTZ R8, R8, R0 ;  /* 0x0000000008087221 */ /* 0x000fe40000010000 */
[----:B------:R-:W-:Y:S01]  /*cdd0*/  FADD.FTZ R0, R27, R9 ;  /* 0x000000091b007221 */ /* 0x000fe20000010000 */
        /* <DEDUP_REMOVED lines=10> */
[----:B------:R-:W-:Y:S02]  /*ce80*/  FADD.FTZ R8, R12, R3 ;  /* 0x000000030c087221 */ /* 0x000fe40000010000 */
[----:B------:R-:W-:Y:S02]  /*ce90*/  FADD.FTZ R3, R15, R9 ;  /* 0x000000090f037221 */ /* 0x000fe40000010000 */
[-C--:B------:R-:W-:Y:S08]  /*cea0*/  HMMA.16816.F32 R68, R140, R212.reuse, R68 ;  /* 0x000000d48c44723c */ /* 0x080ff00000001844 */
[C---:B------:R-:W-:Y:S08]  /*ceb0*/  HMMA.16816.F32 R72, R208.reuse, R212, R72 ;  /* 0x000000d4d048723c */ /* 0x040ff00000001848 */
        /* <DEDUP_REMOVED lines=13> */
[-C--:B------:R-:W-:Y:S01]  /*cf90*/  HMMA.16816.F32 R124, R208, R6.reuse, R124 ;  /* 0x00000006d07c723c */ /* 0x080fe2000000187c */
[----:B------:R-:W-:Y:S03]  /*cfa0*/  FADD.FTZ R5, R14, R0 ;  /* 0x000000000e057221 */ /* 0x000fe60000010000 */
[----:B------:R-:W-:Y:S02]  /*cfb0*/  FADD.FTZ R2, R233, R8 ;  /* 0x00000008e9027221 */ /* 0x000fe40000010000 */
[----:B------:R-:W-:Y:S02]  /*cfc0*/  FADD.FTZ R0, R228, R4 ;  /* 0x00000004e4007221 */ /* 0x000fe40000010000 */
[----:B------:R-:W-:Y:S01]  /*cfd0*/  FADD.FTZ R4, R235, R3 ;  /* 0x00000003eb047221 */ /* 0x000fe20000010000 */
[----:B------:R-:W-:Y:S03]  /*cfe0*/  HMMA.16816.F32 R128, R140, R6, R128 ;  /* 0x000000068c80723c */ /* 0x000fe60000001880 */
[----:B------:R-:W-:Y:S02]  /*cff0*/  FADD.FTZ R3, R232, R2 ;  /* 0x00000002e8037221 */ /* 0x000fe40000010000 */
[----:B------:R-:W-:Y:S02]  /*d000*/  FADD.FTZ R4, R234, R4 ;  /* 0x00000004ea047221 */ /* 0x000fe40000010000 */
[----:B------:R-:W-:Y:S01]  /*d010*/  FADD.FTZ R5, R226, R5 ;  /* 0x00000005e2057221 */ /* 0x000fe20000010000 */
[----:B------:R-:W-:Y:S01]  /*d020*/  MOV R140, R134 ;  /* 0x00000086008c7202 */ /* 0x000fe20000000f00 */
[----:B------:R-:W-:Y:S03]  /*d030*/  FADD.FTZ R2, R227, R0 ;  /* 0x00000000e3027221 */ /* 0x000fe60000010000 */
[----:B------:R-:W-:Y:S02]  /*d040*/  FADD.FTZ R3, R230, R3 ;  /* 0x00000003e6037221 */ /* 0x000fe40000010000 */
[----:B------:R-:W-:Y:S02]  /*d050*/  FADD.FTZ R4, R231, R4 ;  /* 0x00000004e7047221 */ /* 0x000fe40000010000 */
[----:B------:R-:W-:Y:S02]  /*d060*/  FADD.FTZ R3, R229, R3 ;  /* 0x00000003e5037221 */ /* 0x000fe40000010000 */
[----:B------:R-:W-:Y:S01]  /*d070*/  FADD.FTZ R2, R224, R2 ;  /* 0x00000002e0027221 */ /* 0x000fe20000010000 */
[----:B------:R1:W-:Y:S01]  /*d080*/  STL [R1+0x64], R4 ;  /* 0x0000640401007387 */ /* 0x0003e20000100800 */
[----:B------:R-:W-:Y:S02]  /*d090*/  FADD.FTZ R0, R225, R5 ;  /* 0x00000005e1007221 */ /* 0x000fe40000010000 */
[----:B------:R-:W-:Y:S01]  /*d0a0*/  FADD.FTZ R2, R136, R2 ;  /* 0x0000000288027221 */ /* 0x000fe20000010000 */
[----:B------:R1:W-:Y:S01]  /*d0b0*/  STL [R1+0x74], R3 ;  /* 0x0000740301007387 */ /* 0x0003e20000100800 */
[----:B------:R-:W-:Y:S01]  /*d0c0*/  FADD.FTZ R0, R135, R0 ;  /* 0x0000000087007221 */ /* 0x000fe20000010000 */
[----:B------:R-:W-:Y:S02]  /*d0d0*/  MOV R136, R137 ;  /* 0x0000008900887202 */ /* 0x000fe40000000f00 */
[----:B------:R1:W-:Y:S01]  /*d0e0*/  STL [R1+0x70], R2 ;  /* 0x0000700201007387 */ /* 0x0003e20000100800 */
[----:B------:R-:W-:Y:S02]  /*d0f0*/  FADD.FTZ R0, R133, R0 ;  /* 0x0000000085007221 */ /* 0x000fe40000010000 */
[----:B------:R-:W-:Y:S03]  /*d100*/  IMAD.MOV.U32 R133, RZ, RZ, R138 ;  /* 0x000000ffff857224 */ /* 0x000fe600078e008a */
[----:B------:R1:W-:Y:S01]  /*d110*/  STL [R1+0x6c], R0 ;  /* 0x00006c0001007387 */ /* 0x0003e20000100800 */
[----:B------:R-:W-:-:S05]  /*d120*/  @P0 BRA `(.L_x_1795) ;  /* 0xffffaba000000947 */ /* 0x000fca000383ffff */
.L_x_1792:
[----:B----4-:R-:W-:-:S13]  /*d130*/  ISETP.LE.AND P0, PT, RZ, UR10, PT ;  /* 0x0000000aff007c0c */ /* 0x010fda000bf03270 */
[----:B------:R-:W-:Y:S05]  /*d140*/  @!P0 BRA `(.L_x_1796) ;  /* 0x00004e8000008947 */ /* 0x000fea0003800000 */
[----:B-1----:R-:W2:Y:S01]  /*d150*/  LDL.LU R4, [R1+0x60] ;  /* 0x0000600001047983 */ /* 0x002ea20000300800 */
[----:B------:R-:W-:Y:S01]  /*d160*/  IMAD.MOV.U32 R3, RZ, RZ, R138 ;  /* 0x000000ffff037224 */ /* 0x000fe200078e008a */
[----:B------:R-:W-:Y:S01]  /*d170*/  MOV R140, R134 ;  /* 0x00000086008c7202 */ /* 0x000fe20000000f00 */
[----:B------:R-:W-:Y:S02]  /*d180*/  IMAD.MOV.U32 R2, RZ, RZ, R139 ;  /* 0x000000ffff027224 */ /* 0x000fe400078e008b */
[----:B------:R-:W-:Y:S01]  /*d190*/  IMAD.MOV.U32 R132, RZ, RZ, R137 ;  /* 0x000000ffff847224 */ /* 0x000fe200078e0089 */
[----:B--2---:R-:W-:-:S04]  /*d1a0*/  SHF.R.S32.HI R0, RZ, 0x1f, R4 ;  /* 0x0000001fff007819 */ /* 0x004fc80000011404 */
[C---:B------:R-:W-:Y:S02]  /*d1b0*/  SHF.L.U64.HI R5, R4.reuse, 0x1, R0 ;  /* 0x0000000104057819 */ /* 0x040fe40000010200 */
[----:B------:R-:W-:-:S05]  /*d1c0*/  SHF.L.U32 R0, R4, 0x1, RZ ;  /* 0x0000000104007819 */ /* 0x000fca00000006ff */
[----:B------:R-:W-:Y:S04]  /*d1d0*/  STL [R1+0x24], R0 ;  /* 0x0000240001007387 */ /* 0x000fe80000100800 */
[----:B------:R1:W-:Y:S04]  /*d1e0*/  STL [R1+0x28], R5 ;  /* 0x0000280501007387 */ /* 0x0003e80000100800 */
[----:B-1----:R-:W2:Y:S04]  /*d1f0*/  LDL.LU R5, [R1+0x8c] ;  /* 0x00008c0001057983 */ /* 0x002ea80000300800 */
[----:B------:R-:W3:Y:S02]  /*d200*/  LDL.LU R4, [R1+0x84] ;  /* 0x0000840001047983 */ /* 0x000ee40000300800 */
[C---:B---3--:R-:W-:Y:S01]  /*d210*/  IMAD.SHL.U32 R0, R4.reuse, 0x2, RZ ;  /* 0x0000000204007824 */ /* 0x048fe200078e00ff */
[----:B--2---:R-:W-:-:S04]  /*d220*/  SHF.L.U64.HI R5, R4, 0x1, R5 ;  /* 0x0000000104057819 */ /* 0x004fc80000010205 */
[----:B------:R1:W-:Y:S04]  /*d230*/  STL [R1+0x1c], R0 ;  /* 0x00001c0001007387 */ /* 0x0003e80000100800 */
[----:B------:R1:W-:Y:S01]  /*d240*/  STL [R1+0x20], R5 ;  /* 0x0000200501007387 */ /* 0x0003e20000100800 */
[----:B------:R-:W-:Y:S05]  /*d250*/  BRA `(.L_x_1797) ;  /* 0x0000044000007947 */ /* 0x000fea0003800000 */
.L_x_1799:
        /* <DEDUP_REMOVED lines=38> */
[----:B------:R-:W-:Y:S04]  /*d4c0*/  SHFL.IDX PT, R11, R4, 0x2, 0x181f ;  /* 0x00581f00040b7f89 */ /* 0x000fe800000e0000 */
[----:B------:R1:W-:Y:S04]  /*d4d0*/  SHFL.IDX PT, R14, R4, 0x3, 0x181f ;  /* 0x00781f00040e7f89 */ /* 0x0003e800000e0000 */
[----:B------:R-:W2:Y:S04]  /*d4e0*/  SHFL.IDX PT, R13, R0, 0x1, 0x181f ;  /* 0x00381f00000d7f89 */ /* 0x000ea800000e0000 */
[----:B------:R-:W2:Y:S01]  /*d4f0*/  SHFL.IDX PT, R15, R0, 0x2, 0x181f ;  /* 0x00581f00000f7f89 */ /* 0x000ea200000e0000 */
[C---:B---3--:R-:W-:Y:S02]  /*d500*/  IADD3 R8, P2, R6.reuse, R38, RZ ;  /* 0x0000002606087210 */ /* 0x048fe40007f5e0ff */
[-C--:B----4-:R-:W-:Y:S01]  /*d510*/  IADD3 R6, P1, R6, R37.reuse, RZ ;  /* 0x0000002506067210 */ /* 0x090fe20007f3e0ff */
[----:B------:R-:W3:Y:S02]  /*d520*/  SHFL.IDX PT, R0, R0, 0x3, 0x181f ;  /* 0x00781f0000007f89 */ /* 0x000ee400000e0000 */
[C-C-:B-----5:R-:W-:Y:S01]  /*d530*/  IMAD.X R9, R5.reuse, 0x1, R36.reuse, P2 ;  /* 0x0000000105097824 */ /* 0x160fe200010e0624 */
[----:B------:R-:W-:Y:S04]  /*d540*/  IADD3.X R7, R5, R34, RZ, P1, !PT ;  /* 0x0000002205077210 */ /* 0x000fe80000ffe4ff */
[----:B------:R4:W-:Y:S04]  /*d550*/  LDGSTS.E.BYPASS.LTC128B.128 [R33+0x4100], [R8.64], !P6 ;  /* 0x0410000008217fae */ /* 0x0009e8000f101d4e */
[----:B------:R5:W-:Y:S01]  /*d560*/  LDGSTS.E.BYPASS.LTC128B.128 [R33+0x6100], [R6.64], !P5 ;  /* 0x0610000006217fae */ /* 0x000be2000e901d4e */
[CC--:B-1----:R-:W-:Y:S02]  /*d570*/  IADD3 R4, P0, R12.reuse, R38.reuse, RZ ;  /* 0x000000260c047210 */ /* 0x0c2fe40007f1e0ff */
[-C--:B------:R-:W-:Y:S03]  /*d580*/  IADD3 R12, P1, R12, R37.reuse, RZ ;  /* 0x000000250c0c7210 */ /* 0x080fe60007f3e0ff */
[----:B--2---:R-:W-:Y:S01]  /*d590*/  IMAD.X R5, R13, 0x1, R36, P0 ;  /* 0x000000010d057824 */ /* 0x004fe200000e0624 */
[-C--:B------:R-:W-:Y:S01]  /*d5a0*/  IADD3 R10, P0, R11, R38.reuse, RZ ;  /* 0x000000260b0a7210 */ /* 0x080fe20007f1e0ff */
[----:B------:R-:W-:Y:S03]  /*d5b0*/  IMAD.X R13, R13, 0x1, R34, P1 ;  /* 0x000000010d0d7824 */ /* 0x000fe600008e0622 */
[----:B------:R1:W-:Y:S04]  /*d5c0*/  LDGSTS.E.BYPASS.LTC128B.128 [R33+0x4900], [R4.64], !P6 ;  /* 0x0490000004217fae */ /* 0x0003e8000f101d4e */
[----:B------:R2:W-:Y:S01]  /*d5d0*/  LDGSTS.E.BYPASS.LTC128B.128 [R33+0x6900], [R12.64], !P5 ;  /* 0x069000000c217fae */ /* 0x0005e2000e901d4e */
[-C--:B----4-:R-:W-:Y:S01]  /*d5e0*/  IADD3 R8, P2, R11, R37.reuse, RZ ;  /* 0x000000250b087210 */ /* 0x090fe20007f5e0ff */
[C-C-:B------:R-:W-:Y:S01]  /*d5f0*/  IMAD.X R11, R15.reuse, 0x1, R36.reuse, P0 ;  /* 0x000000010f0b7824 */ /* 0x140fe200000e0624 */
[----:B-----5:R-:W-:Y:S04]  /*d600*/  IADD3 R6, P1, R14, R38, RZ ;  /* 0x000000260e067210 */ /* 0x020fe80007f3e0ff */
[----:B------:R2:W-:Y:S01]  /*d610*/  LDGSTS.E.BYPASS.LTC128B.128 [R33+0x5100], [R10.64], !P6 ;  /* 0x051000000a217fae */ /* 0x0005e2000f101d4e */
[----:B------:R-:W-:Y:S01]  /*d620*/  IADD3.X R9, R15, R34, RZ, P2, !PT ;  /* 0x000000220f097210 */ /* 0x000fe200017fe4ff */
[----:B---3--:R-:W-:Y:S04]  /*d630*/  IMAD.X R7, R0, 0x1, R36, P1 ;  /* 0x0000000100077824 */ /* 0x008fe800008e0624 */
[----:B------:R2:W-:Y:S01]  /*d640*/  LDGSTS.E.BYPASS.LTC128B.128 [R33+0x7100], [R8.64], !P5 ;  /* 0x0710000008217fae */ /* 0x0005e2000e901d4e */
[----:B-1----:R-:W-:Y:S03]  /*d650*/  IADD3 R4, P0, R14, R37, RZ ;  /* 0x000000250e047210 */ /* 0x002fe60007f1e0ff */
[----:B------:R2:W-:Y:S02]  /*d660*/  LDGSTS.E.BYPASS.LTC128B.128 [R33+0x5900], [R6.64], !P6 ;  /* 0x0590000006217fae */ /* 0x0005e4000f101d4e */
[----:B------:R-:W-:Y:S05]  /*d670*/  IMAD.X R5, R0, 0x1, R34, P0 ;  /* 0x0000000100057824 */ /* 0x000fea00000e0622 */
[----:B------:R2:W-:Y:S01]  /*d680*/  LDGSTS.E.BYPASS.LTC128B.128 [R33+0x7900], [R4.64], !P5 ;  /* 0x0790000004217fae */ /* 0x0005e2000e901d4e */
[----:B------:R-:W-:-:S05]  /*d690*/  BRA `(.L_x_1798) ;  /* 0x0000174000007947 */ /* 0x000fca0003800000 */
.L_x_1797:
[----:B------:R-:W2:Y:S01]  /*d6a0*/  LDL R4, [R1+0x58] ;  /* 0x0000580001047983 */ /* 0x000ea20000100800 */
[----:B------:R-:W-:Y:S04]  /*d6b0*/  DEPBAR.LE SB0, 0x0 ;  /* 0x000080000000791a */ /* 0x000fe80000000000 */
[----:B------:R-:W3:Y:S01]  /*d6c0*/  LDL R10, [R1+0x4c] ;  /* 0x00004c00010a7983 */ /* 0x000ee20000100800 */
[----:B------:R-:W-:Y:S03]  /*d6d0*/  UISETP.GE.AND UP0, UPT, UR10, 0x1, UPT ;  /* 0x000000010a00788c */ /* 0x000fe6000bf06270 */
[----:B------:R-:W4:Y:S04]  /*d6e0*/  LDL R40, [R1] ;  /* 0x0000000001287983 */ /* 0x000f280000100800 */
[----:B------:R-:W3:Y:S04]  /*d6f0*/  LDL R41, [R1+0x4] ;  /* 0x0000040001297983 */ /* 0x000ee80000100800 */
[----:B------:R-:W3:Y:S04]  /*d700*/  LDL R59, [R1+0x24] ;  /* 0x00002400013b7983 */ /* 0x000ee80000100800 */
[----:B------:R-:W3:Y:S04]  /*d710*/  LDL R28, [R1+0x8] ;  /* 0x00000800011c7983 */ /* 0x000ee80000100800 */
[----:B------:R-:W3:Y:S04]  /*d720*/  LDL R58, [R1+0x28] ;  /* 0x00002800013a7983 */ /* 0x000ee80000100800 */
[----:B------:R-:W3:Y:S04]  /*d730*/  LDL R57, [R1+0x1c] ;  /* 0x00001c0001397983 */ /* 0x000ee80000100800 */
[----:B------:R-:W3:Y:S04]  /*d740*/  LDL R55, [R1+0x50] ;  /* 0x0000500001377983 */ /* 0x000ee80000100800 */
[----:B------:R-:W3:Y:S04]  /*d750*/  LDL R56, [R1+0x20] ;  /* 0x0000200001387983 */ /* 0x000ee80000100800 */
[----:B------:R-:W-:Y:S08]  /*d760*/  BAR.SYNC.DEFER_BLOCKING 0x0 ;  /* 0x0000000000007b1d */ /* 0x000ff00000010000 */
[----:B-----5:R-:W-:Y:S08]  /*d770*/  LDSM.16.M88.4 R64, [R243+0x8100] ;  /* 0x00810000f340783b */ /* 0x020ff00000000200 */
[----:B------:R-:W1:Y:S08]  /*d780*/  LDSM.16.M88.4 R16, [R236+0x4100] ;  /* 0x00410000ec10783b */ /* 0x000e700000000200 */
[----:B------:R-:W1:Y:S08]  /*d790*/  LDSM.16.M88.4 R60, [R243+0xa100] ;  /* 0x00a10000f33c783b */ /* 0x000e700000000200 */
[----:B------:R-:W1:Y:S08]  /*d7a0*/  LDSM.16.M88.4 R32, [R236+0x4900] ;  /* 0x00490000ec20783b */ /* 0x000e700000000200 */
[----:B------:R-:W-:Y:S08]  /*d7b0*/  LDSM.16.M88.4 R48, [R236+0x5100] ;  /* 0x00510000ec30783b */ /* 0x000ff00000000200 */
[----:B------:R-:W-:Y:S08]  /*d7c0*/  LDSM.16.M88.4 R136, [R236+0x5900] ;  /* 0x00590000ec88783b */ /* 0x000ff00000000200 */
[----:B------:R-:W-:Y:S08]  /*d7d0*/  LDSM.16.M88.4 R208, [R245+0x8100] ;  /* 0x00810000f5d0783b */ /* 0x000ff00000000200 */
[----:B------:R-:W-:Y:S08]  /*d7e0*/  LDSM.16.M88.4 R212, [R247] ;  /* 0x00000000f7d4783b */ /* 0x000ff00000000200 */
[----:B------:R-:W-:Y:S01]  /*d7f0*/  LDSM.16.M88.4 R216, [R245+0xa100] ;  /* 0x00a10000f5d8783b */ /* 0x000fe20000000200 */
[----:B-12---:R-:W-:Y:S01]  /*d800*/  SHF.R.S32.HI R0, RZ, 0x1f, R4 ;  /* 0x0000001fff007819 */ /* 0x006fe20000011404 */
[----:B------:R-:W-:Y:S04]  /*d810*/  IMAD.WIDE.U32 R8, R4, c[0x0][0x208], RZ ;  /* 0x0000820004087a25 */ /* 0x000fe800078e00ff */
[----:B------:R-:W-:Y:S04]  /*d820*/  IMAD R0, R0, c[0x0][0x208], RZ ;  /* 0x0000820000007a24 */ /* 0x000fe800078e02ff */
[----:B------:R-:W-:Y:S01]  /*d830*/  IMAD R0, R4, c[0x0][0x20c], R0 ;  /* 0x0000830004007a24 */ /* 0x000fe200078e0200 */
[----:B----4-:R-:W-:Y:S01]  /*d840*/  LDSM.16.M88.4 R228, [R40] ;  /* 0x0000000028e4783b */ /* 0x010fe20000000200 */
[-C--:B------:R-:W-:Y:S03]  /*d850*/  HMMA.16816.F32 R4, R64, R16.reuse, RZ ;  /* 0x000000104004723c */ /* 0x080fe600000018ff */
[----:B------:R-:W-:Y:S02]  /*d860*/  IADD3 R9, R9, R0, RZ ;  /* 0x0000000009097210 */ /* 0x000fe40007ffe0ff */
[----:B---3--:R-:W-:Y:S02]  /*d870*/  SHF.R.S32.HI R0, RZ, 0x1f, R10 ;  /* 0x0000001fff007819 */ /* 0x008fe4000001140a */
[----:B------:R-:W-:Y:S01]  /*d880*/  LDSM.16.M88.4 R224, [R41] ;  /* 0x0000000029e0783b */ /* 0x000fe20000000200 */
[----:B------:R-:W-:Y:S04]  /*d890*/  IMAD.WIDE.U32 R12, R10, c[0x0][0x218], R8 ;  /* 0x000086000a0c7a25 */ /* 0x000fe800078e0008 */
[----:B------:R-:W-:Y:S03]  /*d8a0*/  IMAD R0, R0, c[0x0][0x218], RZ ;  /* 0x0000860000007a24 */ /* 0x000fe600078e02ff */
[----:B------:R1:W-:Y:S01]  /*d8b0*/  LDSM.16.M88.4 R220, [R28] ;  /* 0x000000001cdc783b */ /* 0x0003e20000000200 */
[----:B------:R-:W-:Y:S01]  /*d8c0*/  IMAD R14, R10, c[0x0][0x21c], R0 ;  /* 0x000087000a0e7a24 */ /* 0x000fe200078e0200 */
[----:B------:R-:W-:Y:S01]  /*d8d0*/  IADD3 R0, P0, R12, UR24, RZ ;  /* 0x000000180c007c10 */ /* 0x000fe2000ff1e0ff */
[C---:B------:R-:W-:Y:S07]  /*d8e0*/  HMMA.16816.F32 R8, R60.reuse, R16, RZ ;  /* 0x000000103c08723c */ /* 0x040fee00000018ff */
[----:B------:R-:W-:Y:S02]  /*d8f0*/  IADD3.X R16, R13, UR8, R14, P0, !PT ;  /* 0x000000080d107c10 */ /* 0x000fe400087fe40e */
[-C--:B------:R-:W-:Y:S03]  /*d900*/  HMMA.16816.F32 R12, R60, R18.reuse, RZ ;  /* 0x000000123c0c723c */ /* 0x080fe600000018ff */
[C---:B------:R-:W-:Y:S04]  /*d910*/  LEA R36, P0, R0.reuse, c[0x0][0x1f8], 0x1 ;  /* 0x00007e0000247a11 */ /* 0x040fe800078008ff */
[----:B------:R-:W-:Y:S01]  /*d920*/  LEA.HI.X R0, R0, c[0x0][0x1fc], R16, 0x1, P0 ;  /* 0x00007f0000007a11 */ /* 0x000fe200000f0c10 */
[----:B------:R-:W2:Y:S01]  /*d930*/  SHFL.IDX PT, R42, R36, RZ, 0x181f ;  /* 0x00181fff242a7589 */ /* 0x000ea200000e0000 */
[C---:B------:R-:W-:Y:S07]  /*d940*/  HMMA.16816.F32 R16, R64.reuse, R18, RZ ;  /* 0x000000124010723c */ /* 0x040fee00000018ff */
[----:B------:R-:W3:Y:S01]  /*d950*/  SHFL.IDX PT, R37, R0, RZ, 0x181f ;  /* 0x00181fff00257589 */ /* 0x000ee200000e0000 */
[-C--:B------:R-:W-:Y:S07]  /*d960*/  HMMA.16816.F32 R20, R64, R32.reuse, RZ ;  /* 0x000000204014723c */ /* 0x080fee00000018ff */
[----:B------:R-:W4:Y:S01]  /*d970*/  SHFL.IDX PT, R46, R36, 0x1, 0x181f ;  /* 0x00381f00242e7f89 */ /* 0x000f2200000e0000 */
[C---:B------:R-:W-:Y:S07]  /*d980*/  HMMA.16816.F32 R24, R60.reuse, R32, RZ ;  /* 0x000000203c18723c */ /* 0x040fee00000018ff */
[----:B------:R-:W4:Y:S01]  /*d990*/  SHFL.IDX PT, R45, R0, 0x1, 0x181f ;  /* 0x00381f00002d7f89 */ /* 0x000f2200000e0000 */
[-C--:B-1----:R-:W-:Y:S01]  /*d9a0*/  HMMA.16816.F32 R28, R60, R34.reuse, RZ ;  /* 0x000000223c1c723c */ /* 0x082fe200000018ff */
[C---:B--2---:R-:W-:Y:S03]  /*d9b0*/  IADD3 R38, P1, R42.reuse, R59, RZ ;  /* 0x0000003b2a267210 */ /* 0x044fe60007f3e0ff */
[----:B------:R-:W-:Y:S02]  /*d9c0*/  IADD3 R42, P0, R42, R57, RZ ;  /* 0x000000392a2a7210 */ /* 0x000fe40007f1e0ff */
[C---:B---3--:R-:W-:Y:S02]  /*d9d0*/  IADD3.X R39, R37.reuse, R58, RZ, P1, !PT ;  /* 0x0000003a25277210 */ /* 0x048fe40000ffe4ff */
[C---:B------:R-:W-:Y:S01]  /*d9e0*/  HMMA.16816.F32 R32, R64.reuse, R34, RZ ;  /* 0x000000224020723c */ /* 0x040fe200000018ff */
[----:B------:R-:W1:Y:S03]  /*d9f0*/  SHFL.IDX PT, R52, R36, 0x2, 0x181f ;  /* 0x00581f0024347f89 */ /* 0x000e6600000e0000 */
[----:B------:R-:W-:Y:S02]  /*da00*/  IADD3.X R43, R37, R56, RZ, P0, !PT ;  /* 0x00000038252b7210 */ /* 0x000fe400007fe4ff */
[C---:B----4-:R-:W-:Y:S03]  /*da10*/  IADD3 R40, P0, R46.reuse, R59, RZ ;  /* 0x0000003b2e287210 */ /* 0x050fe60007f1e0ff */
[----:B------:R2:W-:Y:S03]  /*da20*/  LDGSTS.E.BYPASS.LTC128B.128 [R55], [R38.64], !P6 ;  /* 0x0000000026377fae */ /* 0x0005e6000f101d4e */
[----:B------:R-:W-:Y:S02]  /*da30*/  IADD3 R46, P2, R46, R57, RZ ;  /* 0x000000392e2e7210 */ /* 0x000fe40007f5e0ff */
[C---:B------:R-:W-:Y:S03]  /*da40*/  IADD3.X R41, R45.reuse, R58, RZ, P0, !PT ;  /* 0x0000003a2d297210 */ /* 0x040fe600007fe4ff */
[----:B------:R-:W3:Y:S01]  /*da50*/  SHFL.IDX PT, R53, R0, 0x2, 0x181f ;  /* 0x00581f0000357f89 */ /* 0x000ee200000e0000 */
[----:B------:R-:W-:Y:S07]  /*da60*/  IADD3.X R47, R45, R56, RZ, P2, !PT ;  /* 0x000000382d2f7210 */ /* 0x000fee00017fe4ff */
[----:B------:R4:W-:Y:S01]  /*da70*/  LDGSTS.E.BYPASS.LTC128B.128 [R55+0x2000], [R42.64], !P5 ;  /* 0x020000002a377fae */ /* 0x0009e2000e901d4e */
[C---:B-1----:R-:W-:Y:S02]  /*da80*/  IADD3 R44, P1, R52.reuse, R59, RZ ;  /* 0x0000003b342c7210 */ /* 0x042fe40007f3e0ff */
[----:B------:R-:W-:Y:S05]  /*da90*/  IADD3 R52, P0, R52, R57, RZ ;  /* 0x0000003934347210 */ /* 0x000fea0007f1e0ff */
[----:B------:R4:W-:Y:S08]  /*daa0*/  LDGSTS.E.BYPASS.LTC128B.128 [R55+0x800], [R40.64], !P6 ;  /* 0x0080000028377fae */ /* 0x0009f0000f101d4e */
[----:B------:R2:W1:Y:S01]  /*dab0*/  SHFL.IDX PT, R54, R36, 0x3, 0x181f ;  /* 0x00781f0024367f89 */ /* 0x00046200000e0000 */
[C---:B---3--:R-:W-:Y:S02]  /*dac0*/  IADD3.X R45, R53.reuse, R58, RZ, P1, !PT ;  /* 0x0000003a352d7210 */ /* 0x048fe40000ffe4ff */
[----:B------:R-:W-:Y:S05]  /*dad0*/  IADD3.X R53, R53, R56, RZ, P0, !PT ;  /* 0x0000003835357210 */ /* 0x000fea00007fe4ff */
[----:B------:R3:W-:Y:S08]  /*dae0*/  LDGSTS.E.BYPASS.LTC128B.128 [R55+0x2800], [R46.64], !P5 ;  /* 0x028000002e377fae */ /* 0x0007f0000e901d4e */
[----:B------:R3:W-:Y:S01]  /*daf0*/  LDGSTS.E.BYPASS.LTC128B.128 [R55+0x1000], [R44.64], !P6 ;  /* 0x010000002c377fae */ /* 0x0007e2000f101d4e */
[-C--:B--2---:R-:W-:Y:S07]  /*db00*/  HMMA.16816.F32 R36, R64, R48.reuse, RZ ;  /* 0x000000304024723c */ /* 0x084fee00000018ff */
[----:B------:R-:W2:Y:S01]  /*db10*/  SHFL.IDX PT, R0, R0, 0x3, 0x181f ;  /* 0x00781f0000007f89 */ /* 0x000ea200000e0000 */
[C---:B----4-:R-:W-:Y:S07]  /*db20*/  HMMA.16816.F32 R40, R60.reuse, R48, RZ ;  /* 0x000000303c28723c */ /* 0x050fee00000018ff */
[----:B------:R4:W-:Y:S01]  /*db30*/  LDGSTS.E.BYPASS.LTC128B.128 [R55+0x3000], [R52.64], !P5 ;  /* 0x0300000034377fae */ /* 0x0009e2000e901d4e */
[----:B-1----:R-:W-:Y:S01]  /*db40*/  IADD3 R48, P0, R54, R59, RZ ;  /* 0x0000003b36307210 */ /* 0x002fe20007f1e0ff */
[-C--:B---3--:R-:W-:Y:S03]  /*db50*/  HMMA.16816.F32 R44, R60, R50.reuse, RZ ;  /* 0x000000323c2c723c */ /* 0x088fe600000018ff */
[----:B--2---:R-:W-:Y:S05]  /*db60*/  IADD3.X R49, R0, R58, RZ, P0, !PT ;  /* 0x0000003a00317210 */ /* 0x004fea00007fe4ff */
[----:B------:R1:W-:Y:S01]  /*db70*/  LDGSTS.E.BYPASS.LTC128B.128 [R55+0x1800], [R48.64], !P6 ;  /* 0x0180000030377fae */ /* 0x0003e2000f101d4e */
[----:B----4-:R-:W-:Y:S04]  /*db80*/  IADD3 R52, P0, R54, R57, RZ ;  /* 0x0000003936347210 */ /* 0x010fe80007f1e0ff */
        /* <DEDUP_REMOVED lines=165> */
[----:B------:R-:W-:Y:S01]  /*e5e0*/  MUFU.TANH R217, R12 ;  /* 0x0000000c00d97308 */ /* 0x000fe20000002400 */
        /* <DEDUP_REMOVED lines=8> */
[----:B------:R-:W-:Y:S05]  /*e670*/  FMUL.FTZ R18, R19, c[0x0][0x320] ;  /* 0x0000c80013127a20 */ /* 0x000fea0000410000 */
[C---:B------:R-:W-:Y:S01]  /*e680*/  HMMA.16816.F32 R32, R212.reuse, R6, R32 ;  /* 0x00000006d420723c */ /* 0x040fe20000001820 */
[----:B------:R-:W-:Y:S03]  /*e690*/  MUFU.TANH R218, R15 ;  /* 0x0000000f00da7308 */ /* 0x000fe60000002400 */
[----:B------:R-:W-:Y:S02]  /*e6a0*/  FMUL.FTZ R21, R21, c[0x0][0x320] ;  /* 0x0000c80015157a20 */ /* 0x000fe40000410000 */
[----:B------:R-:W-:Y:S02]  /*e6b0*/  FMUL.FTZ R23, R23, c[0x0][0x320] ;  /* 0x0000c80017177a20 */ /* 0x000fe40000410000 */
[----:B------:R-:W-:Y:S03]  /*e6c0*/  FMUL.FTZ R24, R24, c[0x0][0x320] ;  /* 0x0000c80018187a20 */ /* 0x000fe60000410000 */
[----:B------:R-:W-:Y:S01]  /*e6d0*/  MUFU.TANH R4, R21 ;  /* 0x0000001500047308 */ /* 0x000fe20000002400 */
[----:B------:R-:W-:Y:S02]  /*e6e0*/  FMUL.FTZ R20, R20, c[0x0][0x320] ;  /* 0x0000c80014147a20 */ /* 0x000fe40000410000 */
[----:B------:R-:W-:Y:S01]  /*e6f0*/  FMUL.FTZ R22, R22, c[0x0][0x320] ;  /* 0x0000c80016167a20 */ /* 0x000fe20000410000 */
[-C--:B--2---:R-:W-:Y:S03]  /*e700*/  HMMA.16816.F32 R36, R212, R8.reuse, R36 ;  /* 0x00000008d424723c */ /* 0x084fe60000001824 */
[----:B------:R-:W-:Y:S02]  /*e710*/  FMUL.FTZ R25, R25, c[0x0][0x320] ;  /* 0x0000c80019197a20 */ /* 0x000fe40000410000 */
[----:B------:R-:W-:Y:S01]  /*e720*/  FMUL.FTZ R26, R26, c[0x0][0x320] ;  /* 0x0000c8001a1a7a20 */ /* 0x000fe20000410000 */
[----:B------:R-:W-:Y:S01]  /*e730*/  MUFU.TANH R16, R16 ;  /* 0x0000001000107308 */ /* 0x000fe20000002400 */
        /* <DEDUP_REMOVED lines=17> */
[----:B-1----:R1:W-:Y:S01]  /*e850*/  STL [R1+0x38], R0 ;  /* 0x0000380001007387 */ /* 0x0023e20000100800 */
[----:B------:R-:W-:Y:S02]  /*e860*/  FMUL.FTZ R45, R45, c[0x0][0x320] ;  /* 0x0000c8002d2d7a20 */ /* 0x000fe40000410000 */
[----:B------:R-:W-:Y:S01]  /*e870*/  FMUL.FTZ R46, R46, c[0x0][0x320] ;  /* 0x0000c8002e2e7a20 */ /* 0x000fe20000410000 */
[----:B------:R2:W-:Y:S01]  /*e880*/  STL [R1+0x34], R4 ;  /* 0x0000340401007387 */ /* 0x0005e20000100800 */
        /* <DEDUP_REMOVED lines=14> */
[----:B------:R-:W-:Y:S09]  /*e970*/  FMUL.FTZ R51, R51, c[0x0][0x320] ;  /* 0x0000c80033337a20 */ /* 0x000ff20000410000 */
[----:B--2---:R-:W2:Y:S10]  /*e980*/  MUFU.TANH R4, R23 ;  /* 0x0000001700047308 */ /* 0x004eb40000002400 */
[----:B------:R-:W-:Y:S01]  /*e990*/  MUFU.TANH R23, R25 ;  /* 0x0000001900177308 */ /* 0x000fe20000002400 */
[----:B-1----:R1:W-:Y:S09]  /*e9a0*/  STL [R1+0x30], R0 ;  /* 0x0000300001007387 */ /* 0x0023f20000100800 */
[----:B------:R-:W-:Y:S01]  /*e9b0*/  MUFU.TANH R21, R28 ;  /* 0x0000001c00157308 */ /* 0x000fe20000002400 */
[----:B--2---:R-:W-:Y:S04]  /*e9c0*/  STL [R1+0x2c], R4 ;  /* 0x00002c0401007387 */ /* 0x004fe80000100800 */
[----:B------:R-:W2:Y:S01]  /*e9d0*/  LDSM.16.M88.4 R4, [R241+0x3800] ;  /* 0x00380000f104783b */ /* 0x000ea20000000200 */
[----:B------:R-:W-:Y:S04]  /*e9e0*/  DEPBAR.LE SB0, 0x0 ;  /* 0x000080000000791a */ /* 0x000fe80000000000 */
[----:B------:R-:W-:Y:S03]  /*e9f0*/  MUFU.TANH R138, R29 ;  /* 0x0000001d008a7308 */ /* 0x000fe60000002400 */
[----:B------:R-:W-:Y:S07]  /*ea00*/  BAR.SYNC.DEFER_BLOCKING 0x0 ;  /* 0x0000000000007b1d */ /* 0x000fee0000010000 */
[----:B-1----:R-:W1:Y:S10]  /*ea10*/  MUFU.TANH R0, R24 ;  /* 0x0000001800007308 */ /* 0x002e740000002400 */
[----:B------:R3:W4:Y:S10]  /*ea20*/  MUFU.TANH R22, R30 ;  /* 0x0000001e00167308 */ /* 0x0007340000002400 */
[----:B------:R3:W3:Y:S01]  /*ea30*/  MUFU.TANH R25, R31 ;  /* 0x0000001f00197308 */ /* 0x0006e20000002400 */
[----:B-1----:R1:W-:Y:S01]  /*ea40*/  STL [R1+0x54], R0 ;  /* 0x0000540001007387 */ /* 0x0023e20000100800 */
[-C--:B--2---:R-:W-:Y:S08]  /*ea50*/  HMMA.16816.F32 R52, R212, R4.reuse, R52 ;  /* 0x00000004d434723c */ /* 0x084ff00000001834 */
[----:B------:R2:W1:Y:S01]  /*ea60*/  MUFU.TANH R232, R32 ;  /* 0x0000002000e87308 */ /* 0x0004620000002400 */
[C---:B------:R-:W-:Y:S09]  /*ea70*/  HMMA.16816.F32 R56, R208.reuse, R4, R56 ;  /* 0x00000004d038723c */ /* 0x040ff20000001838 */
[----:B------:R2:W1:Y:S01]  /*ea80*/  MUFU.TANH R32, R33 ;  /* 0x0000002100207308 */ /* 0x0004620000002400 */
[-C--:B------:R-:W-:Y:S08]  /*ea90*/  HMMA.16816.F32 R60, R208, R6.reuse, R60 ;  /* 0x00000006d03c723c */ /* 0x080ff0000000183c */
        /* <DEDUP_REMOVED lines=14> */
[----:B------:R-:W-:Y:S02]  /*eb80*/  FMUL.FTZ R62, R62, c[0x0][0x320] ;  /* 0x0000c8003e3e7a20 */ /* 0x000fe40000410000 */
[----:B-1----:R-:W-:Y:S02]  /*eb90*/  FMUL.FTZ R0, R63, c[0x0][0x320] ;  /* 0x0000c8003f007a20 */ /* 0x002fe40000410000 */
        /* <DEDUP_REMOVED lines=36> */
.L_x_1798:
[----:B------:R-:W3:Y:S01]  /*ede0*/  LDL.LU R41, [R1+0x2c] ;  /* 0x00002c0001297983 */ /* 0x000ee20000300800 */
[----:B------:R-:W-:Y:S02]  /*edf0*/  FMNMX.FTZ R0, R142, R2, !PT ;  /* 0x000000028e007209 */ /* 0x000fe40007810000 */
[----:B------:R-:W-:Y:S01]  /*ee00*/  MOV R48, R32 ;  /* 0x0000002000307202 */ /* 0x000fe20000000f00 */
[----:B------:R-:W4:Y:S01]  /*ee10*/  LDL.LU R40, [R1+0x38] ;  /* 0x0000380001287983 */ /* 0x000f220000300800 */
[----:B------:R-:W-:Y:S02]  /*ee20*/  FMNMX.FTZ R0, R221, R0, !PT ;  /* 0x00000000dd007209 */ /* 0x000fe40007810000 */
[----:B------:R-:W-:Y:S01]  /*ee30*/  MOV R53, R30 ;  /* 0x0000001e00357202 */ /* 0x000fe20000000f00 */
[----:B------:R-:W-:Y:S01]  /*ee40*/  STL [R1+0xb4], R249 ;  /* 0x0000b4f901007387 */ /* 0x000fe20000100800 */
[----:B------:R-:W-:Y:S02]  /*ee50*/  FMNMX.FTZ R0, R141, R0, !PT ;  /* 0x000000008d007209 */ /* 0x000fe40007810000 */
[----:B------:R-:W-:Y:S01]  /*ee60*/  MOV R52, R29 ;  /* 0x0000001d00347202 */ /* 0x000fe20000000f00 */
[----:B------:R-:W-:Y:S01]  /*ee70*/  STL [R1+0xb0], R248 ;  /* 0x0000b0f801007387 */ /* 0x000fe20000100800 */
[----:B------:R-:W-:Y:S02]  /*ee80*/  FMNMX.FTZ R0, R16, R0, !PT ;  /* 0x0000000010007209 */ /* 0x000fe40007810000 */
[----:B--2---:R-:W-:Y:S01]  /*ee90*/  FMNMX.FTZ R5, R143, R3, !PT ;  /* 0x000000038f057209 */ /* 0x004fe20007810000 */
[----:B------:R-:W-:Y:S01]  /*eea0*/  STL [R1+0xac], R247 ;  /* 0x0000acf701007387 */ /* 0x000fe20000100800 */
[----:B------:R-:W-:Y:S02]  /*eeb0*/  MOV R51, R31 ;  /* 0x0000001f00337202 */ /* 0x000fe40000000f00 */
[----:B------:R-:W-:Y:S01]  /*eec0*/  FMNMX.FTZ R5, R223, R5, !PT ;  /* 0x00000005df057209 */ /* 0x000fe20007810000 */
        /* <DEDUP_REMOVED lines=8> */
[----:B------:R-:W-:Y:S01]  /*ef50*/  MOV R59, R139 ;  /* 0x0000008b003b7202 */ /* 0x000fe20000000f00 */
[----:B------:R1:W-:Y:S01]  /*ef60*/  STL [R1+0x9c], R243 ;  /* 0x00009cf301007387 */ /* 0x0003e20000100800 */
[----:B------:R-:W-:Y:S02]  /*ef70*/  FMNMX.FTZ R6, R220, R140, !PT ;  /* 0x0000008cdc067209 */ /* 0x000fe40007810000 */
[----:B------:R-:W-:Y:S01]  /*ef80*/  MOV R63, R133 ;  /* 0x00000085003f7202 */ /* 0x000fe20000000f00 */
[----:B------:R-:W-:Y:S01]  /*ef90*/  LDSM.16.MT88.4 R36, [R238+0x100] ;  /* 0x00010000ee24783b */ /* 0x000fe20000004200 */
[----:B------:R-:W-:Y:S02]  /*efa0*/  FMNMX.FTZ R6, R225, R6, !PT ;  /* 0x00000006e1067209 */ /* 0x000fe40007810000 */
[----:B------:R-:W-:Y:S02]  /*efb0*/  MOV R50, R20 ;  /* 0x0000001400327202 */ /* 0x000fe40000000f00 */
[----:B------:R-:W-:Y:S02]  /*efc0*/  FMNMX.FTZ R6, R219, R6, !PT ;  /* 0x00000006db067209 */ /* 0x000fe40007810000 */
[----:B------:R-:W-:Y:S01]  /*efd0*/  MOV R44, R22 ;  /* 0x00000016002c7202 */ /* 0x000fe20000000f00 */
[----:B------:R-:W0:Y:S01]  /*efe0*/  LDGDEPBAR ;  /* 0x00000000000079af */ /* 0x000e220000000000 */
[----:B------:R-:W-:Y:S02]  /*eff0*/  FMNMX.FTZ R6, R218, R6, !PT ;  /* 0x00000006da067209 */ /* 0x000fe40007810000 */
[----:B------:R-:W-:Y:S02]  /*f000*/  MOV R58, R137 ;  /* 0x00000089003a7202 */ /* 0x000fe40000000f00 */
[----:B------:R-:W-:Y:S02]  /*f010*/  FMNMX.FTZ R6, R63, R6, !PT ;  /* 0x000000063f067209 */ /* 0x000fe40007810000 */
[----:B------:R-:W-:Y:S02]  /*f020*/  MOV R61, R138 ;  /* 0x0000008a003d7202 */ /* 0x000fe40000000f00 */
[----:B------:R-:W-:Y:S02]  /*f030*/  FMNMX.FTZ R6, R50, R6, !PT ;  /* 0x0000000632067209 */ /* 0x000fe40007810000 */
[----:B------:R-:W-:Y:S01]  /*f040*/  MOV R62, R134 ;  /* 0x00000086003e7202 */ /* 0x000fe20000000f00 */
[----:B-1----:R-:W2:Y:S01]  /*f050*/  LDL.LU R243, [R1+0x30] ;  /* 0x0000300001f37983 */ /* 0x002ea20000300800 */
[----:B------:R-:W-:Y:S02]  /*f060*/  FMNMX.FTZ R6, R44, R6, !PT ;  /* 0x000000062c067209 */ /* 0x000fe40007810000 */
[----:B------:R-:W-:Y:S01]  /*f070*/  FMNMX.FTZ R4, R222, R132, !PT ;  /* 0x00000084de047209 */ /* 0x000fe20007810000 */
[----:B------:R1:W-:Y:S01]  /*f080*/  STL [R1+0x98], R242 ;  /* 0x000098f201007387 */ /* 0x0003e20000100800 */
[----:B------:R-:W-:Y:S02]  /*f090*/  MOV R60, R23 ;  /* 0x00000017003c7202 */ /* 0x000fe40000000f00 */
[----:B------:R-:W-:Y:S02]  /*f0a0*/  FMNMX.FTZ R4, R224, R4, !PT ;  /* 0x00000004e0047209 */ /* 0x000fe40007810000 */
[----:B------:R-:W-:Y:S02]  /*f0b0*/  MOV R34, R21 ;  /* 0x0000001500227202 */ /* 0x000fe40000000f00 */
[----:B------:R-:W-:Y:S01]  /*f0c0*/  FMNMX.FTZ R4, R217, R4, !PT ;  /* 0x00000004d9047209 */ /* 0x000fe20007810000 */
[----:B------:R-:W-:Y:S01]  /*f0d0*/  LDSM.16.MT88.4 R20, [R237+0x100] ;  /* 0x00010000ed14783b */ /* 0x000fe20000004200 */
[----:B------:R-:W-:Y:S02]  /*f0e0*/  MOV R54, R19 ;  /* 0x0000001300367202 */ /* 0x000fe40000000f00 */
[----:B------:R-:W-:Y:S02]  /*f0f0*/  FMNMX.FTZ R4, R216, R4, !PT ;  /* 0x00000004d8047209 */ /* 0x000fe40007810000 */
[----:B------:R-:W-:Y:S01]  /*f100*/  ISETP.LT.AND P0, PT, RZ, UR10, PT ;  /* 0x0000000aff007c0c */ /* 0x000fe2000bf01270 */
[----:B------:R-:W-:Y:S02]  /*f110*/  UIADD3 UR10, UR10, -0x1, URZ ;  /* 0xffffffff0a0a7890 */ /* 0x000fe4000fffe03f */
[----:B-1----:R-:W3:Y:S04]  /*f120*/  LDL.LU R242, [R1+0x54] ;  /* 0x0000540001f27983 */ /* 0x002ee80000300800 */
[----:B------:R1:W-:Y:S04]  /*f130*/  STL [R1+0x94], R241 ;  /* 0x000094f101007387 */ /* 0x0003e80000100800 */
[----:B------:R1:W-:Y:S02]  /*f140*/  STL [R1+0x90], R236 ;  /* 0x000090ec01007387 */ /* 0x0003e40000100800 */
[----:B-1----:R-:W-:Y:S02]  /*f150*/  MOV R241, R25 ;  /* 0x0000001900f17202 */ /* 0x002fe40000000f00 */
[----:B------:R-:W3:Y:S02]  /*f160*/  LDL.LU R236, [R1+0x34] ;  /* 0x0000340001ec7983 */ /* 0x000ee40000300800 */
[----:B------:R-:W-:Y:S04]  /*f170*/  FMNMX.FTZ R6, R241, R6, !PT ;  /* 0x00000006f1067209 */ /* 0x000fe80007810000 */
[----:B------:R-:W-:Y:S04]  /*f180*/  FMNMX.FTZ R6, R58, R6, !PT ;  /* 0x000000063a067209 */ /* 0x000fe80007810000 */
[----:B------:R-:W-:Y:S04]  /*f190*/  FMNMX.FTZ R6, R27, R6, !PT ;  /* 0x000000061b067209 */ /* 0x000fe80007810000 */
[----:B------:R-:W-:Y:S04]  /*f1a0*/  FMNMX.FTZ R6, R42, R6, !PT ;  /* 0x000000062a067209 */ /* 0x000fe80007810000 */
[----:B------:R-:W-:Y:S04]  /*f1b0*/  FMNMX.FTZ R6, R43, R6, !PT ;  /* 0x000000062b067209 */ /* 0x000fe80007810000 */
[----:B------:R-:W-:Y:S02]  /*f1c0*/  FMNMX.FTZ R6, R45, R6, !PT ;  /* 0x000000062d067209 */ /* 0x000fe40007810000 */
[----:B----4-:R-:W-:Y:S02]  /*f1d0*/  FMNMX.FTZ R0, R40, R0, !PT ;  /* 0x0000000028007209 */ /* 0x010fe40007810000 */
[----:B--2---:R-:W-:Y:S04]  /*f1e0*/  FMNMX.FTZ R5, R243, R5, !PT ;  /* 0x00000005f3057209 */ /* 0x004fe80007810000 */
[----:B---3--:R-:W-:Y:S04]  /*f1f0*/  FMNMX.FTZ R5, R41, R5, !PT ;  /* 0x0000000529057209 */ /* 0x008fe80007810000 */
[----:B------:R-:W-:Y:S04]  /*f200*/  FMNMX.FTZ R5, R51, R5, !PT ;  /* 0x0000000533057209 */ /* 0x000fe80007810000 */
[----:B------:R-:W-:Y:S04]  /*f210*/  FMNMX.FTZ R5, R55, R5, !PT ;  /* 0x0000000537057209 */ /* 0x000fe80007810000 */
[----:B------:R-:W-:Y:S04]  /*f220*/  FMNMX.FTZ R5, R49, R5, !PT ;  /* 0x0000000531057209 */ /* 0x000fe80007810000 */
[----:B------:R-:W-:Y:S04]  /*f230*/  FMNMX.FTZ R5, R47, R5, !PT ;  /* 0x000000052f057209 */ /* 0x000fe80007810000 */
[----:B------:R-:W-:Y:S04]  /*f240*/  FMNMX.FTZ R5, R235, R5, !PT ;  /* 0x00000005eb057209 */ /* 0x000fe80007810000 */
        /* <DEDUP_REMOVED lines=23> */
[----:B------:R-:W-:Y:S01]  /*f3c0*/  FMNMX.FTZ R4, R215, R4, !PT ;  /* 0x00000004d7047209 */ /* 0x000fe20007810000 */
[----:B------:R-:W1:Y:S01]  /*f3d0*/  SHFL.BFLY PT, R138, R5, 0x1, 0x1f ;  /* 0x0c201f00058a7f89 */ /* 0x000e6200000e0000 */
[----:B------:R-:W-:Y:S04]  /*f3e0*/  FMNMX.FTZ R0, R229, R0, !PT ;  /* 0x00000000e5007209 */ /* 0x000fe80007810000 */
[----:B------:R-:W-:Y:S03]  /*f3f0*/  FMNMX.FTZ R0, R228, R0, !PT ;  /* 0x00000000e4007209 */ /* 0x000fe60007810000 */
[----:B------:R-:W2:Y:S01]  /*f400*/  SHFL.BFLY PT, R9, R4, 0x2, 0x1f ;  /* 0x0c401f0004097f89 */ /* 0x000ea200000e0000 */
[----:B------:R-:W-:Y:S04]  /*f410*/  FMNMX.FTZ R0, R227, R0, !PT ;  /* 0x00000000e3007209 */ /* 0x000fe80007810000 */
[----:B------:R-:W-:Y:S04]  /*f420*/  FMNMX.FTZ R0, R226, R0, !PT ;  /* 0x00000000e2007209 */ /* 0x000fe80007810000 */
[----:B------:R-:W-:Y:S04]  /*f430*/  FMNMX.FTZ R0, R212, R0, !PT ;  /* 0x00000000d4007209 */ /* 0x000fe80007810000 */
[----:B------:R-:W-:Y:S02]  /*f440*/  FMNMX.FTZ R0, R211, R0, !PT ;  /* 0x00000000d3007209 */ /* 0x000fe40007810000 */
[----:B-1----:R-:W-:Y:S03]  /*f450*/  FMNMX.FTZ R138, R5, R138, !PT ;  /* 0x0000008a058a7209 */ /* 0x002fe60007810000 */
[----:B------:R-:W1:Y:S02]  /*f460*/  SHFL.BFLY PT, R8, R0, 0x2, 0x1f ;  /* 0x0c401f0000087f89 */ /* 0x000e6400000e0000 */
[----:B------:R-:W-:Y:S01]  /*f470*/  FMUL.FTZ R209, R138, c[0x0][0x2d0] ;  /* 0x0000b4008ad17a20 */ /* 0x000fe20000410000 */
[----:B--2---:R-:W-:Y:S03]  /*f480*/  FMNMX.FTZ R4, R4, R9, !PT ;  /* 0x0000000904047209 */ /* 0x004fe60007810000 */
[--C-:B------:R-:W-:Y:S02]  /*f490*/  FFMA.FTZ R214, R214, c[0x0][0x2d0], -R209.reuse ;  /* 0x0000b400d6d67a23 */ /* 0x100fe400000108d1 */
[----:B------:R-:W-:Y:S01]  /*f4a0*/  FFMA.FTZ R230, R230, c[0x0][0x2d0], -R209 ;  /* 0x0000b400e6e67a23 */ /* 0x000fe200000108d1 */
[----:B------:R-:W2:Y:S01]  /*f4b0*/  SHFL.BFLY PT, R137, R4, 0x1, 0x1f ;  /* 0x0c201f0004897f89 */ /* 0x000ea200000e0000 */
[----:B-1----:R-:W-:Y:S07]  /*f4c0*/  FMNMX.FTZ R0, R0, R8, !PT ;  /* 0x0000000800007209 */ /* 0x002fee0007810000 */
[----:B------:R-:W1:Y:S01]  /*f4d0*/  SHFL.BFLY PT, R139, R0, 0x1, 0x1f ;  /* 0x0c201f00008b7f89 */ /* 0x000e6200000e0000 */
[----:B--2---:R-:W-:Y:S05]  /*f4e0*/  FMNMX.FTZ R137, R4, R137, !PT ;  /* 0x0000008904897209 */ /* 0x004fea0007810000 */
[----:B------:R-:W-:Y:S04]  /*f4f0*/  FMUL.FTZ R210, R137, c[0x0][0x2d0] ;  /* 0x0000b40089d27a20 */ /* 0x000fe80000410000 */
[----:B------:R-:W-:Y:S06]  /*f500*/  FFMA.FTZ R233, R233, c[0x0][0x2d0], -R210 ;  /* 0x0000b400e9e97a23 */ /* 0x000fec00000108d2 */
[----:B------:R-:W-:Y:S01]  /*f510*/  MUFU.EX2 R233, R233 ;  /* 0x000000e900e97308 */ /* 0x000fe20000000800 */
[----:B-1----:R-:W-:Y:S05]  /*f520*/  FMNMX.FTZ R139, R0, R139, !PT ;  /* 0x0000008b008b7209 */ /* 0x002fea0007810000 */
[C---:B------:R-:W-:Y:S02]  /*f530*/  FADD.FTZ R0, -R139.reuse, R2 ;  /* 0x000000028b007221 */ /* 0x040fe40000010100 */
[----:B------:R-:W-:Y:S02]  /*f540*/  FMUL.FTZ R208, R139, c[0x0][0x2d0] ;  /* 0x0000b4008bd07a20 */ /* 0x000fe40000410000 */
[----:B------:R-:W-:Y:S01]  /*f550*/  FMUL.FTZ R2, R0, c[0x0][0x2d0] ;  /* 0x0000b40000027a20 */ /* 0x000fe20000410000 */
[----:B------:R-:W-:Y:S01]  /*f560*/  FMNMX.FTZ R0, R46, R6, !PT ;  /* 0x000000062e007209 */ /* 0x000fe20007810000 */
[--C-:B------:R-:W-:Y:S02]  /*f570*/  FFMA.FTZ R4, R142, c[0x0][0x2d0], -R208.reuse ;  /* 0x0000b4008e047a23 */ /* 0x100fe400000108d0 */
[----:B------:R1:W2:Y:S01]  /*f580*/  MUFU.EX2 R134, R2 ;  /* 0x0000000200867308 */ /* 0x0002a20000000800 */
[----:B------:R-:W-:Y:S01]  /*f590*/  FMNMX.FTZ R0, R136, R0, !PT ;  /* 0x0000000088007209 */ /* 0x000fe20007810000 */
[--C-:B------:R-:W-:Y:S02]  /*f5a0*/  FFMA.FTZ R212, R212, c[0x0][0x2d0], -R208.reuse ;  /* 0x0000b400d4d47a23 */ /* 0x100fe400000108d0 */
[--C-:B------:R-:W-:Y:S01]  /*f5b0*/  FFMA.FTZ R226, R226, c[0x0][0x2d0], -R208.reuse ;  /* 0x0000b400e2e27a23 */ /* 0x100fe200000108d0 */
[----:B------:R-:W-:Y:S05]  /*f5c0*/  FMNMX.FTZ R0, R135, R0, !PT ;  /* 0x0000000087007209 */ /* 0x000fea0007810000 */
[----:B------:R-:W-:Y:S01]  /*f5d0*/  MUFU.EX2 R10, R4 ;  /* 0x00000004000a7308 */ /* 0x000fe20000000800 */
[----:B-1----:R-:W-:Y:S02]  /*f5e0*/  FADD.FTZ R2, -R138, R3 ;  /* 0x000000038a027221 */ /* 0x002fe40000010100 */
[----:B------:R-:W1:Y:S01]  /*f5f0*/  SHFL.BFLY PT, R3, R0, 0x2, 0x1f ;  /* 0x0c401f0000037f89 */ /* 0x000e6200000e0000 */
[----:B--2---:R-:W-:Y:S02]  /*f600*/  FMUL.FTZ R5, R134, R145 ;  /* 0x0000009186057220 */ /* 0x004fe40000410000 */
[----:B------:R-:W-:Y:S02]  /*f610*/  FMUL.FTZ R2, R2, c[0x0][0x2d0] ;  /* 0x0000b40002027a20 */ /* 0x000fe40000410000 */
[C---:B------:R-:W-:Y:S01]  /*f620*/  FMUL.FTZ R32, R134.reuse, R160 ;  /* 0x000000a086207220 */ /* 0x040fe20000410000 */
[----:B------:R-:W-:Y:S01]  /*f630*/  MOV R160, R53 ;  /* 0x0000003500a07202 */ /* 0x000fe20000000f00 */
[----:B------:R2:W3:Y:S01]  /*f640*/  MUFU.EX2 R133, R2 ;  /* 0x0000000200857308 */ /* 0x0004e20000000800 */
        /* <DEDUP_REMOVED lines=8> */
[----:B------:R-:W-:Y:S01]  /*f6d0*/  FMUL.FTZ R84, R134, R84 ;  /* 0x0000005486547220 */ /* 0x000fe20000410000 */
[----:B-1----:R-:W-:Y:S01]  /*f6e0*/  FMNMX.FTZ R0, R0, R3, !PT ;  /* 0x0000000300007209 */ /* 0x002fe20007810000 */
[----:B------:R-:W-:Y:S02]  /*f6f0*/  FFMA.FTZ R3, R16, c[0x0][0x2d0], -R208 ;  /* 0x0000b40010037a23 */ /* 0x000fe400000108d0 */
[C---:B------:R-:W-:Y:S02]  /*f700*/  FMUL.FTZ R16, R134.reuse, R148 ;  /* 0x0000009486107220 */ /* 0x040fe40000410000 */
[----:B------:R1:W-:Y:S01]  /*f710*/  MUFU.EX2 R246, R3 ;  /* 0x0000000300f67308 */ /* 0x0003e20000000800 */
[----:B------:R-:W-:Y:S02]  /*f720*/  FMUL.FTZ R85, R134, R85 ;  /* 0x0000005586557220 */ /* 0x000fe40000410000 */
[----:B--2---:R-:W-:Y:S02]  /*f730*/  FADD.FTZ R2, -R137, R132 ;  /* 0x0000008489027221 */ /* 0x004fe40000010100 */
[C---:B---3--:R-:W-:Y:S02]  /*f740*/  FMUL.FTZ R6, R133.reuse, R146 ;  /* 0x0000009285067220 */ /* 0x048fe40000410000 */
[----:B------:R-:W-:Y:S02]  /*f750*/  FMUL.FTZ R2, R2, c[0x0][0x2d0] ;  /* 0x0000b40002027a20 */ /* 0x000fe40000410000 */
[C---:B------:R-:W-:Y:S02]  /*f760*/  FMUL.FTZ R7, R133.reuse, R147 ;  /* 0x0000009385077220 */ /* 0x040fe40000410000 */
[----:B------:R2:W3:Y:S01]  /*f770*/  MUFU.EX2 R132, R2 ;  /* 0x0000000200847308 */ /* 0x0004e20000000800 */
[C---:B------:R-:W-:Y:S02]  /*f780*/  FMUL.FTZ R19, R133.reuse, R151 ;  /* 0x0000009785137220 */ /* 0x040fe40000410000 */
[C---:B------:R-:W-:Y:S02]  /*f790*/  FMUL.FTZ R66, R133.reuse, R186 ;  /* 0x000000ba85427220 */ /* 0x040fe40000410000 */
        /* <DEDUP_REMOVED lines=9> */
[----:B------:R-:W-:Y:S02]  /*f830*/  FMUL.FTZ R96, R134, R96 ;  /* 0x0000006086607220 */ /* 0x000fe40000410000 */
[--C-:B--2---:R-:W-:Y:S02]  /*f840*/  FFMA.FTZ R2, R221, c[0x0][0x2d0], -R208.reuse ;  /* 0x0000b400dd027a23 */ /* 0x104fe400000108d0 */
[C---:B---3--:R-:W-:Y:S01]  /*f850*/  FMUL.FTZ R8, R132.reuse, R156 ;  /* 0x0000009c84087220 */ /* 0x048fe20000410000 */
[----:B------:R-:W-:Y:S01]  /*f860*/  MOV R156, R61 ;  /* 0x0000003d009c7202 */ /* 0x000fe20000000f00 */
[----:B------:R2:W-:Y:S01]  /*f870*/  MUFU.EX2 R12, R2 ;  /* 0x00000002000c7308 */ /* 0x0005e20000000800 */
        /* <DEDUP_REMOVED lines=12> */
[--C-:B-1----:R-:W-:Y:S02]  /*f940*/  FFMA.FTZ R3, R223, c[0x0][0x2d0], -R209.reuse ;  /* 0x0000b400df037a23 */ /* 0x102fe400000108d1 */
[----:B------:R-:W-:Y:S02]  /*f950*/  FMUL.FTZ R49, R134, R173 ;  /* 0x000000ad86317220 */ /* 0x000fe40000410000 */
[----:B------:R1:W-:Y:S01]  /*f960*/  MUFU.EX2 R223, R3 ;  /* 0x0000000300df7308 */ /* 0x0003e20000000800 */
[C---:B------:R-:W-:Y:S02]  /*f970*/  FMUL.FTZ R56, R132.reuse, R200 ;  /* 0x000000c884387220 */ /* 0x040fe40000410000 */
[C---:B------:R-:W-:Y:S02]  /*f980*/  FMUL.FTZ R61, R132.reuse, R205 ;  /* 0x000000cd843d7220 */ /* 0x040fe40000410000 */
[C---:B------:R-:W-:Y:S02]  /*f990*/  FMUL.FTZ R72, R132.reuse, R72 ;  /* 0x0000004884487220 */ /* 0x040fe40000410000 */
[----:B--2---:R-:W-:Y:S02]  /*f9a0*/  FFMA.FTZ R2, R141, c[0x0][0x2d0], -R208 ;  /* 0x0000b4008d027a23 */ /* 0x004fe400000108d0 */
        /* <DEDUP_REMOVED lines=11> */
[----:B------:R-:W-:Y:S02]  /*fa60*/  FMUL.FTZ R97, R134, R97 ;  /* 0x0000006186617220 */ /* 0x000fe40000410000 */
[C---:B------:R-:W-:Y:S02]  /*fa70*/  FMUL.FTZ R98, R133.reuse, R98 ;  /* 0x0000006285627220 */ /* 0x040fe40000410000 */
[C---:B------:R-:W-:Y:S01]  /*fa80*/  FMUL.FTZ R99, R133.reuse, R99 ;  /* 0x0000006385637220 */ /* 0x040fe20000410000 */
[----:B--2---:R-:W2:Y:S01]  /*fa90*/  SHFL.BFLY PT, R2, R0, 0x1, 0x1f ;  /* 0x0c201f0000027f89 */ /* 0x004ea200000e0000 */
[----:B---3--:R-:W-:Y:S01]  /*faa0*/  F2FP.PACK_AB R142, R246, R249 ;  /* 0x000000f9f68e723e */ /* 0x008fe200000000ff */
[C---:B------:R-:W-:Y:S02]  /*fab0*/  FMUL.FTZ R100, R134.reuse, R100 ;  /* 0x0000006486647220 */ /* 0x040fe40000410000 */
[----:B------:R-:W-:Y:S02]  /*fac0*/  FMUL.FTZ R101, R134, R101 ;  /* 0x0000006586657220 */ /* 0x000fe40000410000 */
[C---:B------:R-:W-:Y:S02]  /*fad0*/  FMUL.FTZ R102, R133.reuse, R102 ;  /* 0x0000006685667220 */ /* 0x040fe40000410000 */
[----:B------:R-:W-:Y:S02]  /*fae0*/  FMUL.FTZ R103, R133, R103 ;  /* 0x0000006785677220 */ /* 0x000fe40000410000 */
[C---:B------:R-:W-:Y:S02]  /*faf0*/  FMUL.FTZ R104, R132.reuse, R104 ;  /* 0x0000006884687220 */ /* 0x040fe40000410000 */
[----:B------:R-:W-:Y:S02]  /*fb00*/  FMUL.FTZ R105, R132, R105 ;  /* 0x0000006984697220 */ /* 0x000fe40000410000 */
[----:B------:R-:W-:Y:S02]  /*fb10*/  FFMA.FTZ R156, R156, c[0x0][0x2d0], -R210 ;  /* 0x0000b4009c9c7a23 */ /* 0x000fe400000108d2 */
[----:B------:R-:W-:Y:S02]  /*fb20*/  FFMA.FTZ R173, R229, c[0x0][0x2d0], -R208 ;  /* 0x0000b400e5ad7a23 */ /* 0x000fe400000108d0 */
[--C-:B-1----:R-:W-:Y:S02]  /*fb30*/  FFMA.FTZ R3, R222, c[0x0][0x2d0], -R210.reuse ;  /* 0x0000b400de037a23 */ /* 0x102fe400000108d2 */
[C---:B------:R-:W-:Y:S02]  /*fb40*/  FMUL.FTZ R108, R132.reuse, R108 ;  /* 0x0000006c846c7220 */ /* 0x040fe40000410000 */
[----:B------:R1:W-:Y:S01]  /*fb50*/  MUFU.EX2 R221, R3 ;  /* 0x0000000300dd7308 */ /* 0x0003e20000000800 */
[----:B------:R-:W-:Y:S01]  /*fb60*/  FMUL.FTZ R109, R132, R109 ;  /* 0x0000006d846d7220 */ /* 0x000fe20000410000 */
[----:B--2---:R-:W-:Y:S01]  /*fb70*/  FMNMX.FTZ R2, R2, R0, !PT ;  /* 0x0000000002027209 */ /* 0x004fe20007810000 */
[----:B------:R-:W-:Y:S02]  /*fb80*/  FFMA.FTZ R0, R18, c[0x0][0x2d0], -R209 ;  /* 0x0000b40012007a23 */ /* 0x000fe400000108d1 */
[C---:B------:R-:W-:Y:S02]  /*fb90*/  FMUL.FTZ R18, R133.reuse, R150 ;  /* 0x0000009685127220 */ /* 0x040fe40000410000 */
[----:B------:R-:W-:Y:S01]  /*fba0*/  LDSM.16.MT88.4 R148, [R239+0x100] ;  /* 0x00010000ef94783b */ /* 0x000fe20000004200 */
[C---:B------:R-:W-:Y:S02]  /*fbb0*/  FMUL.FTZ R112, R134.reuse, R112 ;  /* 0x0000007086707220 */ /* 0x040fe40000410000 */
[----:B------:R2:W3:Y:S01]  /*fbc0*/  MUFU.EX2 R245, R0 ;  /* 0x0000000000f57308 */ /* 0x0004e20000000800 */
[C---:B------:R-:W-:Y:S02]  /*fbd0*/  FMUL.FTZ R113, R134.reuse, R113 ;  /* 0x0000007186717220 */ /* 0x040fe40000410000 */
[C---:B------:R-:W-:Y:S02]  /*fbe0*/  FMUL.FTZ R114, R133.reuse, R114 ;  /* 0x0000007285727220 */ /* 0x040fe40000410000 */
[C---:B------:R-:W-:Y:S02]  /*fbf0*/  FMUL.FTZ R115, R133.reuse, R115 ;  /* 0x0000007385737220 */ /* 0x040fe40000410000 */
[C---:B------:R-:W-:Y:S02]  /*fc00*/  FMUL.FTZ R116, R134.reuse, R116 ;  /* 0x0000007486747220 */ /* 0x040fe40000410000 */
[----:B------:R-:W-:Y:S02]  /*fc10*/  FMUL.FTZ R117, R134, R117 ;  /* 0x0000007586757220 */ /* 0x000fe40000410000 */
[C---:B------:R-:W-:Y:S02]  /*fc20*/  FMUL.FTZ R118, R133.reuse, R118 ;  /* 0x0000007685767220 */ /* 0x040fe40000410000 */
[C---:B------:R-:W-:Y:S02]  /*fc30*/  FMUL.FTZ R119, R133.reuse, R119 ;  /* 0x0000007785777220 */ /* 0x040fe40000410000 */
[----:B-1----:R-:W-:Y:S01]  /*fc40*/  FFMA.FTZ R3, R224, c[0x0][0x2d0], -R210 ;  /* 0x0000b400e0037a23 */ /* 0x002fe200000108d2 */
[----:B------:R-:W-:Y:S01]  /*fc50*/  MOV R224, R12 ;  /* 0x0000000c00e07202 */ /* 0x000fe20000000f00 */
[C---:B------:R-:W-:Y:S01]  /*fc60*/  FMUL.FTZ R12, R132.reuse, R164 ;  /* 0x000000a4840c7220 */ /* 0x040fe20000410000 */
[----:B------:R-:W-:Y:S01]  /*fc70*/  MOV R164, R35 ;  /* 0x0000002300a47202 */ /* 0x000fe20000000f00 */
[----:B------:R1:W-:Y:S01]  /*fc80*/  MUFU.EX2 R222, R3 ;  /* 0x0000000300de7308 */ /* 0x0003e20000000800 */
[----:B------:R-:W-:Y:S01]  /*fc90*/  FMUL.FTZ R35, R133, R163 ;  /* 0x000000a385237220 */ /* 0x000fe20000410000 */
[----:B------:R-:W-:Y:S01]  /*fca0*/  MOV R163, R55 ;  /* 0x0000003700a37202 */ /* 0x000fe20000000f00 */
[----:B------:R-:W-:Y:S02]  /*fcb0*/  FMUL.FTZ R120, R132, R120 ;  /* 0x0000007884787220 */ /* 0x000fe40000410000 */
[----:B--2---:R-:W-:Y:S01]  /*fcc0*/  FADD.FTZ R0, -R2, R140 ;  /* 0x0000008c02007221 */ /* 0x004fe20000010100 */
[----:B---3--:R-:W-:Y:S01]  /*fcd0*/  F2FP.PACK_AB R143, R245, R248 ;  /* 0x000000f8f58f723e */ /* 0x008fe200000000ff */
[----:B------:R-:W-:Y:S02]  /*fce0*/  FMUL.FTZ R121, R132, R121 ;  /* 0x0000007984797220 */ /* 0x000fe40000410000 */
[----:B------:R-:W-:Y:S02]  /*fcf0*/  FMUL.FTZ R0, R0, c[0x0][0x2d0] ;  /* 0x0000b40000007a20 */ /* 0x000fe40000410000 */
[C---:B------:R-:W-:Y:S02]  /*fd00*/  FMUL.FTZ R124, R132.reuse, R124 ;  /* 0x0000007c847c7220 */ /* 0x040fe40000410000 */
[----:B------:R-:W-:Y:S02]  /*fd10*/  FMUL.FTZ R125, R132, R125 ;  /* 0x0000007d847d7220 */ /* 0x000fe40000410000 */
[----:B------:R-:W2:Y:S01]  /*fd20*/  MUFU.EX2 R0, R0 ;  /* 0x0000000000007308 */ /* 0x000ea20000000800 */
[C---:B------:R-:W-:Y:S02]  /*fd30*/  FMUL.FTZ R128, R134.reuse, R128 ;  /* 0x0000008086807220 */ /* 0x040fe40000410000 */
[----:B------:R-:W-:Y:S02]  /*fd40*/  FMUL.FTZ R129, R134, R129 ;  /* 0x0000008186817220 */ /* 0x000fe40000410000 */
[C---:B------:R-:W-:Y:S02]  /*fd50*/  FMUL.FTZ R130, R133.reuse, R130 ;  /* 0x0000008285827220 */ /* 0x040fe40000410000 */
[----:B------:R-:W-:Y:S02]  /*fd60*/  FMUL.FTZ R131, R133, R131 ;  /* 0x0000008385837220 */ /* 0x000fe40000410000 */
[--C-:B-1----:R-:W-:Y:S04]  /*fd70*/  FFMA.FTZ R3, R217, c[0x0][0x2d0], -R210.reuse ;  /* 0x0000b400d9037a23 */ /* 0x102fe800000108d2 */
[----:B------:R1:W-:Y:S01]  /*fd80*/  MUFU.EX2 R247, R3 ;  /* 0x0000000300f77308 */ /* 0x0003e20000000800 */
[C---:B--2---:R-:W-:Y:S01]  /*fd90*/  FMUL.FTZ R14, R0.reuse, R166 ;  /* 0x000000a6000e7220 */ /* 0x044fe20000410000 */
        /* <DEDUP_REMOVED lines=13> */
[----:B-1----:R-:W-:Y:S02]  /*fe70*/  FFMA.FTZ R3, R216, c[0x0][0x2d0], -R210 ;  /* 0x0000b400d8037a23 */ /* 0x002fe400000108d2 */
[C---:B------:R-:W-:Y:S02]  /*fe80*/  FMUL.FTZ R42, R0.reuse, R194 ;  /* 0x000000c2002a7220 */ /* 0x040fe40000410000 */
[----:B------:R-:W1:Y:S01]  /*fe90*/  MUFU.EX2 R244, R3 ;  /* 0x0000000300f47308 */ /* 0x000e620000000800 */
[----:B------:R-:W-:Y:S02]  /*fea0*/  FMUL.FTZ R43, R0, R195 ;  /* 0x000000c3002b7220 */ /* 0x000fe40000410000 */
[----:B------:R-:W-:Y:S02]  /*feb0*/  FMUL.FTZ R45, R132, R197 ;  /* 0x000000c5842d7220 */ /* 0x000fe40000410000 */
[C---:B------:R-:W-:Y:S02]  /*fec0*/  FMUL.FTZ R46, R0.reuse, R198 ;  /* 0x000000c6002e7220 */ /* 0x040fe40000410000 */
[----:B------:R-:W-:Y:S02]  /*fed0*/  FMUL.FTZ R47, R0, R199 ;  /* 0x000000c7002f7220 */ /* 0x000fe40000410000 */
[----:B------:R-:W-:Y:S02]  /*fee0*/  FMUL.FTZ R50, R133, R174 ;  /* 0x000000ae85327220 */ /* 0x000fe40000410000 */
[----:B------:R-:W-:Y:S02]  /*fef0*/  FMUL.FTZ R60, R132, R204 ;  /* 0x000000cc843c7220 */ /* 0x000fe40000410000 */
[C---:B------:R-:W-:Y:S02]  /*ff00*/  FMUL.FTZ R62, R0.reuse, R206 ;  /* 0x000000ce003e7220 */ /* 0x040fe40000410000 */
[C---:B------:R-:W-:Y:S02]  /*ff10*/  FMUL.FTZ R63, R0.reuse, R207 ;  /* 0x000000cf003f7220 */ /* 0x040fe40000410000 */
[C---:B------:R-:W-:Y:S02]  /*ff20*/  FMUL.FTZ R74, R0.reuse, R74 ;  /* 0x0000004a004a7220 */ /* 0x040fe40000410000 */
[C---:B------:R-:W-:Y:S02]  /*ff30*/  FMUL.FTZ R75, R0.reuse, R75 ;  /* 0x0000004b004b7220 */ /* 0x040fe40000410000 */
[C---:B------:R-:W-:Y:S02]  /*ff40*/  FMUL.FTZ R78, R0.reuse, R78 ;  /* 0x0000004e004e7220 */ /* 0x040fe40000410000 */
[----:B------:R-:W-:Y:S01]  /*ff50*/  FMUL.FTZ R79, R0, R79 ;  /* 0x0000004f004f7220 */ /* 0x000fe20000410000 */
[----:B-1----:R-:W-:Y:S01]  /*ff60*/  F2FP.PACK_AB R146, R244, R247 ;  /* 0x000000f7f492723e */ /* 0x002fe200000000ff */
[----:B------:R-:W-:Y:S02]  /*ff70*/  FMUL.FTZ R3, R2, c[0x0][0x2d0] ;  /* 0x0000b40002037a20 */ /* 0x000fe40000410000 */
[----:B------:R-:W-:Y:S02]  /*ff80*/  FMUL.FTZ R90, R0, R90 ;  /* 0x0000005a005a7220 */ /* 0x000fe40000410000 */
[--C-:B------:R-:W-:Y:S01]  /*ff90*/  FFMA.FTZ R4, R220, c[0x0][0x2d0], -R3.reuse ;  /* 0x0000b400dc047a23 */ /* 0x100fe20000010803 */
[----:B------:R-:W-:Y:S01]  /*ffa0*/  MOV R220, R11 ;  /* 0x0000000b00dc7202 */ /* 0x000fe20000000f00 */
[C---:B------:R-:W-:Y:S01]  /*ffb0*/  FMUL.FTZ R11, R0.reuse, R159 ;  /* 0x0000009f000b7220 */ /* 0x040fe20000410000 */
[----:B------:R-:W-:Y:S01]  /*ffc0*/  MOV R159, R54 ;  /* 0x00000036009f7202 */ /* 0x000fe20000000f00 */
[----:B------:R1:W-:Y:S01]  /*ffd0*/  MUFU.EX2 R216, R4 ;  /* 0x0000000400d87308 */ /* 0x0003e20000000800 */
[----:B------:R-:W-:Y:S01]  /*ffe0*/  F2FP.PACK_AB R141, R223, R220 ;  /* 0x000000dcdf8d723e */ /* 0x000fe200000000ff */
[----:B------:R-:W2:Y:S01]  /*fff0*/  LDSM.16.MT88.4 R52, [R240+0x100] ;  /* 0x00010000f034783b */ /* 0x000ea20000004200 */
[C---:B------:R-:W-:Y:S02]  /*10000*/  FMUL.FTZ R91, R0.reuse, R91 ;  /* 0x0000005b005b7220 */ /* 0x040fe40000410000 */
[C---:B------:R-:W-:Y:S02]  /*10010*/  FMUL.FTZ R94, R0.reuse, R94 ;  /* 0x0000005e005e7220 */ /* 0x040fe40000410000 */
[C---:B------:R-:W-:Y:S02]  /*10020*/  FMUL.FTZ R95, R0.reuse, R95 ;  /* 0x0000005f005f7220 */ /* 0x040fe40000410000 */
[C---:B------:R-:W-:Y:S02]  /*10030*/  FMUL.FTZ R106, R0.reuse, R106 ;  /* 0x0000006a006a7220 */ /* 0x040fe40000410000 */
[----:B------:R-:W-:Y:S02]  /*10040*/  FMUL.FTZ R107, R0, R107 ;  /* 0x0000006b006b7220 */ /* 0x000fe40000410000 */
[--C-:B------:R-:W-:Y:S02]  /*10050*/  FFMA.FTZ R174, R176, c[0x0][0x2d0], -R208.reuse ;  /* 0x0000b400b0ae7a23 */ /* 0x100fe400000108d0 */
[C---:B------:R-:W-:Y:S02]  /*10060*/  FMUL.FTZ R110, R0.reuse, R110 ;  /* 0x0000006e006e7220 */ /* 0x040fe40000410000 */
[C---:B------:R-:W-:Y:S02]  /*10070*/  FMUL.FTZ R111, R0.reuse, R111 ;  /* 0x0000006f006f7220 */ /* 0x040fe40000410000 */
[C---:B------:R-:W-:Y:S02]  /*10080*/  FMUL.FTZ R122, R0.reuse, R122 ;  /* 0x0000007a007a7220 */ /* 0x040fe40000410000 */
[C---:B------:R-:W-:Y:S02]  /*10090*/  FMUL.FTZ R123, R0.reuse, R123 ;  /* 0x0000007b007b7220 */ /* 0x040fe40000410000 */
[C---:B------:R-:W-:Y:S02]  /*100a0*/  FMUL.FTZ R126, R0.reuse, R126 ;  /* 0x0000007e007e7220 */ /* 0x040fe40000410000 */
[--C-:B-1----:R-:W-:Y:S01]  /*100b0*/  FFMA.FTZ R4, R225, c[0x0][0x2d0], -R3.reuse ;  /* 0x0000b400e1047a23 */ /* 0x102fe20000010803 */
[----:B------:R-:W-:Y:S01]  /*100c0*/  MOV R225, R10 ;  /* 0x0000000a00e17202 */ /* 0x000fe20000000f00 */
[----:B------:R-:W-:Y:S01]  /*100d0*/  FMUL.FTZ R10, R0, R158 ;  /* 0x0000009e000a7220 */ /* 0x000fe20000410000 */
[----:B------:R-:W-:Y:S01]  /*100e0*/  MOV R158, R44 ;  /* 0x0000002c009e7202 */ /* 0x000fe20000000f00 */
[----:B------:R1:W3:Y:S01]  /*100f0*/  MUFU.EX2 R217, R4 ;  /* 0x0000000400d97308 */ /* 0x0002e20000000800 */
[----:B------:R-:W-:Y:S01]  /*10100*/  F2FP.PACK_AB R140, R224, R225 ;  /* 0x000000e1e08c723e */ /* 0x000fe200000000ff */
[----:B------:R-:W-:Y:S02]  /*10110*/  FMUL.FTZ R44, R132, R196 ;  /* 0x000000c4842c7220 */ /* 0x000fe40000410000 */
[----:B------:R-:W-:Y:S02]  /*10120*/  FMUL.FTZ R127, R0, R127 ;  /* 0x0000007f007f7220 */ /* 0x000fe40000410000 */
[--C-:B------:R-:W-:Y:S02]  /*10130*/  FFMA.FTZ R176, R227, c[0x0][0x2d0], -R208.reuse ;  /* 0x0000b400e3b07a23 */ /* 0x100fe400000108d0 */
[--C-:B-1----:R-:W-:Y:S01]  /*10140*/  FFMA.FTZ R4, R219, c[0x0][0x2d0], -R3.reuse ;  /* 0x0000b400db047a23 */ /* 0x102fe20000010803 */
[----:B---3--:R-:W-:Y:S03]  /*10150*/  F2FP.PACK_AB R145, R217, R216 ;  /* 0x000000d8d991723e */ /* 0x008fe600000000ff */
[----:B------:R1:W-:Y:S02]  /*10160*/  MUFU.EX2 R219, R4 ;  /* 0x0000000400db7308 */ /* 0x0003e40000000800 */
[----:B-1----:R-:W-:Y:S08]  /*10170*/  FFMA.FTZ R4, R218, c[0x0][0x2d0], -R3 ;  /* 0x0000b400da047a23 */ /* 0x002ff00000010803 */
[----:B------:R1:W3:Y:S02]  /*10180*/  MUFU.EX2 R218, R4 ;  /* 0x0000000400da7308 */ /* 0x0002e40000000800 */
[----:B-1----:R-:W-:Y:S01]  /*10190*/  FMUL.FTZ R4, R134, R144 ;  /* 0x0000009086047220 */ /* 0x002fe20000410000 */
[----:B---3--:R-:W-:Y:S02]  /*101a0*/  F2FP.PACK_AB R147, R218, R219 ;  /* 0x000000dbda93723e */ /* 0x008fe400000000ff */
[----:B------:R-:W-:Y:S04]  /*101b0*/  F2FP.PACK_AB R144, R222, R221 ;  /* 0x000000ddde90723e */ /* 0x000fe800000000ff */
[-C--:B------:R-:W-:Y:S08]  /*101c0*/  HMMA.16816.F32 R4, R140, R20.reuse, R4 ;  /* 0x000000148c04723c */ /* 0x080ff00000001804 */
[C---:B------:R-:W-:Y:S07]  /*101d0*/  HMMA.16816.F32 R8, R144.reuse, R20, R8 ;  /* 0x000000149008723c */ /* 0x040fee0000001808 */
[----:B------:R-:W-:Y:S01]  /*101e0*/  FMUL.FTZ R21, R134, R153 ;  /* 0x0000009986157220 */ /* 0x000fe20000410000 */
[-C--:B------:R-:W-:Y:S04]  /*101f0*/  HMMA.16816.F32 R12, R144, R22.reuse, R12 ;  /* 0x00000016900c723c */ /* 0x080fe8000000180c */
[----:B------:R-:W-:Y:S01]  /*10200*/  MOV R153, R57 ;  /* 0x0000003900997202 */ /* 0x000fe20000000f00 */
[----:B------:R-:W-:Y:S02]  /*10210*/  FMUL.FTZ R57, R132, R201 ;  /* 0x000000c984397220 */ /* 0x000fe40000410000 */
[----:B------:R-:W-:Y:S01]  /*10220*/  FMUL.FTZ R20, R134, R152 ;  /* 0x0000009886147220 */ /* 0x000fe20000410000 */
[C---:B------:R-:W-:Y:S04]  /*10230*/  HMMA.16816.F32 R16, R140.reuse, R22, R16 ;  /* 0x000000168c10723c */ /* 0x040fe80000001810 */
[----:B------:R-:W-:Y:S01]  /*10240*/  MOV R152, R40 ;  /* 0x0000002800987202 */ /* 0x000fe20000000f00 */
[----:B------:R-:W-:Y:S02]  /*10250*/  FMUL.FTZ R40, R132, R192 ;  /* 0x000000c084287220 */ /* 0x000fe40000410000 */
[C---:B------:R-:W-:Y:S01]  /*10260*/  FMUL.FTZ R22, R133.reuse, R154 ;  /* 0x0000009a85167220 */ /* 0x040fe20000410000 */
[----:B------:R-:W-:Y:S01]  /*10270*/  MOV R154, R58 ;  /* 0x0000003a009a7202 */ /* 0x000fe20000000f00 */
[C---:B------:R-:W-:Y:S01]  /*10280*/  FMUL.FTZ R23, R133.reuse, R155 ;  /* 0x0000009b85177220 */ /* 0x040fe20000410000 */
[----:B------:R-:W-:Y:S02]  /*10290*/  MUFU.EX2 R192, R156 ;  /* 0x0000009c00c07308 */ /* 0x000fe40000000800 */
[----:B------:R-:W-:Y:S01]  /*102a0*/  MOV R155, R59 ;  /* 0x0000003b009b7202 */ /* 0x000fe20000000f00 */
[C---:B------:R-:W-:Y:S02]  /*102b0*/  FMUL.FTZ R58, R0.reuse, R202 ;  /* 0x000000ca003a7220 */ /* 0x040fe40000410000 */
[----:B------:R-:W-:Y:S01]  /*102c0*/  FMUL.FTZ R59, R0, R203 ;  /* 0x000000cb003b7220 */ /* 0x000fe20000410000 */
[-C--:B------:R-:W-:Y:S03]  /*102d0*/  HMMA.16816.F32 R20, R140, R36.reuse, R20 ;  /* 0x000000248c14723c */ /* 0x080fe60000001814 */
[--C-:B------:R-:W-:Y:S01]  /*102e0*/  FFMA.FTZ R152, R152, c[0x0][0x2d0], -R208.reuse ;  /* 0x0000b40098987a23 */ /* 0x100fe200000108d0 */
[----:B------:R-:W-:Y:S04]  /*102f0*/  MUFU.EX2 R203, R173 ;  /* 0x000000ad00cb7308 */ /* 0x000fe80000000800 */
[C---:B------:R-:W-:Y:S06]  /*10300*/  HMMA.16816.F32 R24, R144.reuse, R36, R24 ;  /* 0x000000249018723c */ /* 0x040fec0000001818 */
[----:B------:R1:W-:Y:S01]  /*10310*/  MUFU.EX2 R200, R152 ;  /* 0x0000009800c87308 */ /* 0x0003e20000000800 */
[C---:B------:R-:W-:Y:S01]  /*10320*/  FMUL.FTZ R36, R134.reuse, R168 ;  /* 0x000000a886247220 */ /* 0x040fe20000410000 */
[-C--:B------:R-:W-:Y:S04]  /*10330*/  HMMA.16816.F32 R28, R144, R38.reuse, R28 ;  /* 0x00000026901c723c */ /* 0x080fe8000000181c */
[C---:B------:R-:W-:Y:S01]  /*10340*/  FMUL.FTZ R37, R134.reuse, R169 ;  /* 0x000000a986257220 */ /* 0x040fe20000410000 */
[----:B------:R-:W-:Y:S01]  /*10350*/  MOV R168, R51 ;  /* 0x0000003300a87202 */ /* 0x000fe20000000f00 */
[C---:B------:R-:W-:Y:S01]  /*10360*/  FMUL.FTZ R51, R133.reuse, R175 ;  /* 0x000000af85337220 */ /* 0x040fe20000410000 */
[----:B------:R-:W-:Y:S01]  /*10370*/  MOV R169, R48 ;  /* 0x0000003000a97202 */ /* 0x000fe20000000f00 */
[C---:B------:R-:W-:Y:S04]  /*10380*/  HMMA.16816.F32 R32, R140.reuse, R38, R32 ;  /* 0x000000268c20723c */ /* 0x040fe80000001820 */
[----:B------:R-:W-:Y:S02]  /*10390*/  FMUL.FTZ R48, R134, R172 ;  /* 0x000000ac86307220 */ /* 0x000fe40000410000 */
[--C-:B------:R-:W-:Y:S01]  /*103a0*/  FFMA.FTZ R175, R160, c[0x0][0x2d0], -R208.reuse ;  /* 0x0000b400a0af7a23 */ /* 0x100fe200000108d0 */
[----:B------:R-:W-:Y:S01]  /*103b0*/  MOV R160, R155 ;  /* 0x0000009b00a07202 */ /* 0x000fe20000000f00 */
[C---:B------:R-:W-:Y:S01]  /*103c0*/  FMUL.FTZ R38, R133.reuse, R170 ;  /* 0x000000aa85267220 */ /* 0x040fe20000410000 */
[----:B------:R-:W-:Y:S01]  /*103d0*/  MOV R170, R41 ;  /* 0x0000002900aa7202 */ /* 0x000fe20000000f00 */
[----:B------:R-:W-:Y:S02]  /*103e0*/  MUFU.EX2 R197, R175 ;  /* 0x000000af00c57308 */ /* 0x000fe40000000800 */
[C---:B------:R-:W-:Y:S02]  /*103f0*/  FMUL.FTZ R39, R133.reuse, R171 ;  /* 0x000000ab85277220 */ /* 0x040fe40000410000 */
[--C-:B------:R-:W-:Y:S02]  /*10400*/  FFMA.FTZ R172, R228, c[0x0][0x2d0], -R208.reuse ;  /* 0x0000b400e4ac7a23 */ /* 0x100fe400000108d0 */
[----:B------:R-:W-:Y:S02]  /*10410*/  FMUL.FTZ R41, R132, R193 ;  /* 0x000000c184297220 */ /* 0x000fe40000410000 */
[--C-:B-1----:R-:W-:Y:S01]  /*10420*/  FFMA.FTZ R152, R236, c[0x0][0x2d0], -R208.reuse ;  /* 0x0000b400ec987a23 */ /* 0x102fe200000108d0 */
[-C--:B--2---:R-:W-:Y:S01]  /*10430*/  HMMA.16816.F32 R36, R140, R52.reuse, R36 ;  /* 0x000000348c24723c */ /* 0x084fe20000001824 */
[----:B------:R-:W-:Y:S07]  /*10440*/  MUFU.EX2 R206, R172 ;  /* 0x000000ac00ce7308 */ /* 0x000fee0000000800 */
[C---:B------:R-:W-:Y:S03]  /*10450*/  HMMA.16816.F32 R40, R144.reuse, R52, R40 ;  /* 0x000000349028723c */ /* 0x040fe60000001828 */
[----:B------:R1:W-:Y:S04]  /*10460*/  MUFU.EX2 R236, R152 ;  /* 0x0000009800ec7308 */ /* 0x0003e80000000800 */
[C---:B------:R-:W-:Y:S01]  /*10470*/  FMUL.FTZ R52, R134.reuse, R180 ;  /* 0x000000b486347220 */ /* 0x040fe20000410000 */
[-C--:B------:R-:W-:Y:S04]  /*10480*/  HMMA.16816.F32 R44, R144, R54.reuse, R44 ;  /* 0x00000036902c723c */ /* 0x080fe8000000182c */
[----:B------:R-:W-:Y:S04]  /*10490*/  FMUL.FTZ R53, R134, R181 ;  /* 0x000000b586357220 */ /* 0x000fe80000410000 */
[C---:B------:R-:W-:Y:S07]  /*104a0*/  HMMA.16816.F32 R48, R140.reuse, R54, R48 ;  /* 0x000000368c30723c */ /* 0x040fee0000001830 */
[C---:B------:R-:W-:Y:S02]  /*104b0*/  FMUL.FTZ R54, R133.reuse, R182 ;  /* 0x000000b685367220 */ /* 0x040fe40000410000 */
[----:B------:R-:W-:Y:S03]  /*104c0*/  FMUL.FTZ R55, R133, R183 ;  /* 0x000000b785377220 */ /* 0x000fe60000410000 */
[----:B-1----:R-:W-:Y:S02]  /*104d0*/  FFMA.FTZ R152, R243, c[0x0][0x2d0], -R209 ;  /* 0x0000b400f3987a23 */ /* 0x002fe400000108d1 */
[----:B------:R-:W-:Y:S02]  /*104e0*/  FFMA.FTZ R182, R136, c[0x0][0x2d0], -R3 ;  /* 0x0000b40088b67a23 */ /* 0x000fe40000010803 */
[-C--:B------:R-:W-:Y:S01]  /*104f0*/  HMMA.16816.F32 R52, R140, R148.reuse, R52 ;  /* 0x000000948c34723c */ /* 0x080fe20000001834 */
[----:B------:R1:W-:Y:S07]  /*10500*/  MUFU.EX2 R243, R152 ;  /* 0x0000009800f37308 */ /* 0x0003ee0000000800 */
[C---:B------:R-:W-:Y:S08]  /*10510*/  HMMA.16816.F32 R56, R144.reuse, R148, R56 ;  /* 0x000000949038723c */ /* 0x040ff00000001838 */
[-C--:B------:R-:W-:Y:S08]  /*10520*/  HMMA.16816.F32 R60, R144, R150.reuse, R60 ;  /* 0x00000096903c723c */ /* 0x080ff0000000183c */
[C---:B------:R-:W-:Y:S01]  /*10530*/  HMMA.16816.F32 R64, R140.reuse, R150, R64 ;  /* 0x000000968c40723c */ /* 0x040fe20000001840 */
[----:B------:R-:W2:Y:S03]  /*10540*/  LDSM.16.MT88.4 R148, [R237+0x2100] ;  /* 0x00210000ed94783b */ /* 0x000ea60000004200 */
[--C-:B-1----:R-:W-:Y:S04]  /*10550*/  FFMA.FTZ R152, R170, c[0x0][0x2d0], -R209.reuse ;  /* 0x0000b400aa987a23 */ /* 0x102fe800000108d1 */
[----:B------:R1:W-:Y:S04]  /*10560*/  MUFU.EX2 R196, R152 ;  /* 0x0000009800c47308 */ /* 0x0003e80000000800 */
[--C-:B-1----:R-:W-:Y:S01]  /*10570*/  FFMA.FTZ R152, R232, c[0x0][0x2d0], -R208.reuse ;  /* 0x0000b400e8987a23 */ /* 0x102fe200000108d0 */
[----:B------:R-:W-:Y:S02]  /*10580*/  MOV R232, R225 ;  /* 0x000000e100e87202 */ /* 0x000fe40000000f00 */
[----:B------:R-:W3:Y:S03]  /*10590*/  LDL.LU R225, [R1+0x64] ;  /* 0x0000640001e17983 */ /* 0x000ee60000300800 */
[----:B------:R1:W-:Y:S01]  /*105a0*/  MUFU.EX2 R184, R152 ;  /* 0x0000009800b87308 */ /* 0x0003e20000000800 */
[-C--:B--2---:R-:W-:Y:S08]  /*105b0*/  HMMA.16816.F32 R68, R140, R148.reuse, R68 ;  /* 0x000000948c44723c */ /* 0x084ff00000001844 */
[C---:B------:R-:W-:Y:S08]  /*105c0*/  HMMA.16816.F32 R72, R144.reuse, R148, R72 ;  /* 0x000000949048723c */ /* 0x040ff00000001848 */
[-C--:B------:R-:W-:Y:S04]  /*105d0*/  HMMA.16816.F32 R76, R144, R150.reuse, R76 ;  /* 0x00000096904c723c */ /* 0x080fe8000000184c */
[--C-:B-1----:R-:W-:Y:S02]  /*105e0*/  FFMA.FTZ R152, R169, c[0x0][0x2d0], -R208.reuse ;  /* 0x0000b400a9987a23 */ /* 0x102fe400000108d0 */
[----:B------:R-:W-:Y:S02]  /*105f0*/  FFMA.FTZ R208, R211, c[0x0][0x2d0], -R208 ;  /* 0x0000b400d3d07a23 */ /* 0x000fe400000108d0 */
[C---:B------:R-:W-:Y:S01]  /*10600*/  HMMA.16816.F32 R80, R140.reuse, R150, R80 ;  /* 0x000000968c50723c */ /* 0x040fe20000001850 */
[----:B------:R-:W1:Y:S01]  /*10610*/  LDSM.16.MT88.4 R148, [R238+0x2100] ;  /* 0x00210000ee94783b */ /* 0x000e620000004200 */
[----:B------:R2:W-:Y:S02]  /*10620*/  MUFU.EX2 R194, R152 ;  /* 0x0000009800c27308 */ /* 0x0005e40000000800 */
[--C-:B------:R-:W-:Y:S08]  /*10630*/  FFMA.FTZ R169, R235, c[0x0][0x2d0], -R209.reuse ;  /* 0x0000b400eba97a23 */ /* 0x100ff000000108d1 */
[----:B------:R-:W-:Y:S10]  /*10640*/  MUFU.EX2 R235, R230 ;  /* 0x000000e600eb7308 */ /* 0x000ff40000000800 */
[----:B------:R-:W-:Y:S01]  /*10650*/  MUFU.EX2 R169, R169 ;  /* 0x000000a900a97308 */ /* 0x000fe20000000800 */
[--C-:B--2---:R-:W-:Y:S09]  /*10660*/  FFMA.FTZ R152, R242, c[0x0][0x2d0], -R210.reuse ;  /* 0x0000b400f2987a23 */ /* 0x104ff200000108d2 */
[----:B------:R2:W-:Y:S01]  /*10670*/  MUFU.EX2 R242, R152 ;  /* 0x0000009800f27308 */ /* 0x0005e20000000800 */
[-C--:B-1----:R-:W-:Y:S08]  /*10680*/  HMMA.16816.F32 R84, R140, R148.reuse, R84 ;  /* 0x000000948c54723c */ /* 0x082ff00000001854 */
[C---:B------:R-:W-:Y:S08]  /*10690*/  HMMA.16816.F32 R88, R144.reuse, R148, R88 ;  /* 0x000000949058723c */ /* 0x040ff00000001858 */
[-C--:B------:R-:W-:Y:S08]  /*106a0*/  HMMA.16816.F32 R92, R144, R150.reuse, R92 ;  /* 0x00000096905c723c */ /* 0x080ff0000000185c */
[C---:B------:R-:W-:Y:S01]  /*106b0*/  HMMA.16816.F32 R96, R140.reuse, R150, R96 ;  /* 0x000000968c60723c */ /* 0x040fe20000001860 */
[----:B------:R-:W1:Y:S07]  /*106c0*/  LDSM.16.MT88.4 R148, [R240+0x2100] ;  /* 0x00210000f094783b */ /* 0x000e6e0000004200 */
[-C--:B-1----:R-:W-:Y:S08]  /*106d0*/  HMMA.16816.F32 R100, R140, R148.reuse, R100 ;  /* 0x000000948c64723c */ /* 0x082ff00000001864 */
[C---:B------:R-:W-:Y:S07]  /*106e0*/  HMMA.16816.F32 R104, R144.reuse, R148, R104 ;  /* 0x000000949068723c */ /* 0x040fee0000001868 */
[--C-:B------:R-:W-:Y:S01]  /*106f0*/  FFMA.FTZ R148, R168, c[0x0][0x2d0], -R209.reuse ;  /* 0x0000b400a8947a23 */ /* 0x100fe200000108d1 */
[-C--:B------:R-:W-:Y:S04]  /*10700*/  HMMA.16816.F32 R108, R144, R150.reuse, R108 ;  /* 0x00000096906c723c */ /* 0x080fe8000000186c */
[----:B------:R-:W-:Y:S02]  /*10710*/  MOV R168, R163 ;  /* 0x000000a300a87202 */ /* 0x000fe40000000f00 */
[----:B------:R-:W-:Y:S02]  /*10720*/  MOV R163, R162 ;  /* 0x000000a200a37202 */ /* 0x000fe40000000f00 */
[C---:B------:R-:W-:Y:S04]  /*10730*/  HMMA.16816.F32 R112, R140.reuse, R150, R112 ;  /* 0x000000968c70723c */ /* 0x040fe80000001870 */
[--C-:B--2---:R-:W-:Y:S01]  /*10740*/  FFMA.FTZ R152, R163, c[0x0][0x2d0], -R210.reuse ;  /* 0x0000b400a3987a23 */ /* 0x104fe200000108d2 */
[----:B------:R-:W-:Y:S02]  /*10750*/  MOV R162, R161 ;  /* 0x000000a100a27202 */ /* 0x000fe40000000f00 */
[----:B------:R-:W-:Y:S01]  /*10760*/  MOV R161, R190 ;  /* 0x000000be00a17202 */ /* 0x000fe20000000f00 */
[----:B------:R1:W-:Y:S01]  /*10770*/  MUFU.EX2 R202, R152 ;  /* 0x0000009800ca7308 */ /* 0x0003e20000000800 */
[----:B------:R-:W-:Y:S03]  /*10780*/  MOV R190, R189 ;  /* 0x000000bd00be7202 */ /* 0x000fe60000000f00 */
[----:B------:R-:W-:Y:S02]  /*10790*/  MOV R189, R188 ;  /* 0x000000bc00bd7202 */ /* 0x000fe40000000f00 */
[----:B------:R-:W-:Y:S01]  /*107a0*/  MOV R188, R179 ;  /* 0x000000b300bc7202 */ /* 0x000fe20000000f00 */
[--C-:B------:R-:W-:Y:S01]  /*107b0*/  FFMA.FTZ R171, R190, c[0x0][0x2d0], -R209.reuse ;  /* 0x0000b400beab7a23 */ /* 0x100fe200000108d1 */
[----:B------:R-:W-:Y:S01]  /*107c0*/  MOV R179, R167 ;  /* 0x000000a700b37202 */ /* 0x000fe20000000f00 */
[----:B------:R-:W-:Y:S01]  /*107d0*/  FFMA.FTZ R170, R189, c[0x0][0x2d0], -R209 ;  /* 0x0000b400bdaa7a23 */ /* 0x000fe200000108d1 */
[----:B------:R-:W-:Y:S01]  /*107e0*/  MOV R167, R166 ;  /* 0x000000a600a77202 */ /* 0x000fe20000000f00 */
[--C-:B------:R-:W-:Y:S01]  /*107f0*/  FFMA.FTZ R181, R188, c[0x0][0x2d0], -R3.reuse ;  /* 0x0000b400bcb57a23 */ /* 0x100fe20000010803 */
[----:B------:R-:W-:Y:S01]  /*10800*/  MOV R166, R157 ;  /* 0x0000009d00a67202 */ /* 0x000fe20000000f00 */
[----:B------:R-:W-:Y:S01]  /*10810*/  MUFU.EX2 R171, R171 ;  /* 0x000000ab00ab7308 */ /* 0x000fe20000000800 */
[----:B------:R-:W-:Y:S01]  /*10820*/  MOV R157, R241 ;  /* 0x000000f1009d7202 */ /* 0x000fe20000000f00 */
[--C-:B------:R-:W-:Y:S01]  /*10830*/  FFMA.FTZ R167, R167, c[0x0][0x2d0], -R3.reuse ;  /* 0x0000b400a7a77a23 */ /* 0x100fe20000010803 */
[----:B------:R-:W-:Y:S01]  /*10840*/  MOV R189, R178 ;  /* 0x000000b200bd7202 */ /* 0x000fe20000000f00 */
[--C-:B------:R-:W-:Y:S01]  /*10850*/  FFMA.FTZ R166, R166, c[0x0][0x2d0], -R3.reuse ;  /* 0x0000b400a6a67a23 */ /* 0x100fe20000010803 */
[----:B------:R-:W-:Y:S01]  /*10860*/  MOV R178, R165 ;  /* 0x000000a500b27202 */ /* 0x000fe20000000f00 */
[--C-:B------:R-:W-:Y:S01]  /*10870*/  FFMA.FTZ R179, R179, c[0x0][0x2d0], -R3.reuse ;  /* 0x0000b400b3b37a23 */ /* 0x100fe20000010803 */
[----:B------:R-:W-:Y:S02]  /*10880*/  MOV R165, R164 ;  /* 0x000000a400a57202 */ /* 0x000fe40000000f00 */
[----:B------:R-:W-:Y:S01]  /*10890*/  MOV R164, R159 ;  /* 0x0000009f00a47202 */ /* 0x000fe20000000f00 */
[----:B------:R2:W-:Y:S01]  /*108a0*/  MUFU.EX2 R241, R148 ;  /* 0x0000009400f17308 */ /* 0x0005e20000000800 */
[--C-:B-1----:R-:W-:Y:S01]  /*108b0*/  FFMA.FTZ R152, R162, c[0x0][0x2d0], -R3.reuse ;  /* 0x0000b400a2987a23 */ /* 0x102fe20000010803 */
[----:B------:R-:W-:Y:S01]  /*108c0*/  MOV R190, R154 ;  /* 0x0000009a00be7202 */ /* 0x000fe20000000f00 */
[--C-:B------:R-:W-:Y:S02]  /*108d0*/  FFMA.FTZ R162, R160, c[0x0][0x2d0], -R210.reuse ;  /* 0x0000b400a0a27a23 */ /* 0x100fe400000108d2 */
[--C-:B------:R-:W-:Y:S02]  /*108e0*/  FFMA.FTZ R164, R164, c[0x0][0x2d0], -R210.reuse ;  /* 0x0000b400a4a47a23 */ /* 0x100fe400000108d2 */
[--C-:B------:R-:W-:Y:S02]  /*108f0*/  FFMA.FTZ R165, R165, c[0x0][0x2d0], -R210.reuse ;  /* 0x0000b400a5a57a23 */ /* 0x100fe400000108d2 */
[--C-:B------:R-:W-:Y:S01]  /*10900*/  FFMA.FTZ R178, R178, c[0x0][0x2d0], -R210.reuse ;  /* 0x0000b400b2b27a23 */ /* 0x100fe200000108d2 */
[----:B------:R1:W-:Y:S01]  /*10910*/  MUFU.EX2 R199, R152 ;  /* 0x0000009800c77308 */ /* 0x0003e20000000800 */
[----:B------:R-:W-:Y:S09]  /*10920*/  FFMA.FTZ R160, R189, c[0x0][0x2d0], -R3 ;  /* 0x0000b400bda07a23 */ /* 0x000ff20000010803 */
[----:B------:R-:W-:Y:S01]  /*10930*/  MUFU.EX2 R187, R165 ;  /* 0x000000a500bb7308 */ /* 0x000fe20000000800 */
[--C-:B--2---:R-:W-:Y:S02]  /*10940*/  FFMA.FTZ R148, R168, c[0x0][0x2d0], -R209.reuse ;  /* 0x0000b400a8947a23 */ /* 0x104fe400000108d1 */
[----:B------:R-:W-:Y:S07]  /*10950*/  FFMA.FTZ R168, R234, c[0x0][0x2d0], -R209 ;  /* 0x0000b400eaa87a23 */ /* 0x000fee00000108d1 */
[----:B------:R2:W-:Y:S01]  /*10960*/  MUFU.EX2 R193, R148 ;  /* 0x0000009400c17308 */ /* 0x0005e20000000800 */
[----:B-1----:R-:W-:Y:S01]  /*10970*/  FFMA.FTZ R152, R161, c[0x0][0x2d0], -R3 ;  /* 0x0000b400a1987a23 */ /* 0x002fe20000010803 */
[----:B------:R-:W-:Y:S01]  /*10980*/  MOV R161, R177 ;  /* 0x000000b100a17202 */ /* 0x000fe20000000f00 */
[--C-:B------:R-:W-:Y:S02]  /*10990*/  FFMA.FTZ R177, R231, c[0x0][0x2d0], -R209.reuse ;  /* 0x0000b400e7b17a23 */ /* 0x100fe400000108d1 */
[----:B------:R-:W-:Y:S05]  /*109a0*/  FFMA.FTZ R209, R213, c[0x0][0x2d0], -R209 ;  /* 0x0000b400d5d17a23 */ /* 0x000fea00000108d1 */
[----:B------:R1:W4:Y:S01]  /*109b0*/  MUFU.EX2 R186, R152 ;  /* 0x0000009800ba7308 */ /* 0x0003220000000800 */
[--C-:B------:R-:W-:Y:S02]  /*109c0*/  FFMA.FTZ R163, R161, c[0x0][0x2d0], -R210.reuse ;  /* 0x0000b400a1a37a23 */ /* 0x100fe400000108d2 */
[--C-:B------:R-:W-:Y:S07]  /*109d0*/  FFMA.FTZ R161, R190, c[0x0][0x2d0], -R3.reuse ;  /* 0x0000b400bea17a23 */ /* 0x100fee0000010803 */
[----:B------:R4:W-:Y:S01]  /*109e0*/  MUFU.EX2 R190, R174 ;  /* 0x000000ae00be7308 */ /* 0x0009e20000000800 */
[----:B--2---:R-:W2:Y:S09]  /*109f0*/  LDSM.16.MT88.4 R148, [R239+0x2100] ;  /* 0x00210000ef94783b */ /* 0x004eb20000004200 */
[----:B------:R-:W-:Y:S01]  /*10a00*/  MUFU.EX2 R188, R163 ;  /* 0x000000a300bc7308 */ /* 0x000fe20000000800 */
[--C-:B-1----:R-:W-:Y:S01]  /*10a10*/  FFMA.FTZ R152, R191, c[0x0][0x2d0], -R210.reuse ;  /* 0x0000b400bf987a23 */ /* 0x102fe200000108d2 */
[----:B------:R-:W-:Y:S08]  /*10a20*/  MOV R191, R153 ;  /* 0x0000009900bf7202 */ /* 0x000ff00000000f00 */
[----:B------:R1:W1:Y:S01]  /*10a30*/  MUFU.EX2 R183, R152 ;  /* 0x0000009800b77308 */ /* 0x0002620000000800 */
[--C-:B------:R-:W-:Y:S02]  /*10a40*/  FFMA.FTZ R180, R191, c[0x0][0x2d0], -R210.reuse ;  /* 0x0000b400bfb47a23 */ /* 0x100fe400000108d2 */
[----:B------:R-:W-:Y:S01]  /*10a50*/  FFMA.FTZ R210, R215, c[0x0][0x2d0], -R210 ;  /* 0x0000b400d7d27a23 */ /* 0x000fe200000108d2 */
[----:B----4-:R-:W-:Y:S06]  /*10a60*/  LDSM.16.MT88.4 R172, [R240+0x1900] ;  /* 0x00190000f0ac783b */ /* 0x010fec0000004200 */
[----:B------:R-:W-:Y:S02]  /*10a70*/  MUFU.EX2 R191, R162 ;  /* 0x000000a200bf7308 */ /* 0x000fe40000000800 */
[----:B------:R-:W4:Y:S04]  /*10a80*/  LDL.LU R215, [R1+0x74] ;  /* 0x0000740001d77983 */ /* 0x000f280000300800 */
[----:B------:R-:W4:Y:S04]  /*10a90*/  LDL.LU R213, [R1+0x70] ;  /* 0x0000700001d57983 */ /* 0x000f280000300800 */
[----:B------:R-:W4:Y:S01]  /*10aa0*/  LDL.LU R211, [R1+0x6c] ;  /* 0x00006c0001d37983 */ /* 0x000f220000300800 */
[----:B------:R-:W-:Y:S01]  /*10ab0*/  MUFU.EX2 R189, R161 ;  /* 0x000000a100bd7308 */ /* 0x000fe20000000800 */
[-C--:B--2---:R-:W-:Y:S02]  /*10ac0*/  HMMA.16816.F32 R116, R140, R148.reuse, R116 ;  /* 0x000000948c74723c */ /* 0x084fe40000001874 */
[----:B-1----:R-:W1:Y:S07]  /*10ad0*/  LDSM.16.MT88.4 R152, [R237+0x900] ;  /* 0x00090000ed98783b */ /* 0x002e6e0000004200 */
[----:B------:R2:W-:Y:S01]  /*10ae0*/  MUFU.EX2 R201, R160 ;  /* 0x000000a000c97308 */ /* 0x0005e20000000800 */
[C---:B------:R-:W-:Y:S07]  /*10af0*/  HMMA.16816.F32 R120, R144.reuse, R148, R120 ;  /* 0x000000949078723c */ /* 0x040fee0000001878 */
[--C-:B------:R-:W-:Y:S01]  /*10b00*/  FFMA.FTZ R148, R158, c[0x0][0x2d0], -R3.reuse ;  /* 0x0000b4009e947a23 */ /* 0x100fe20000010803 */
[-C--:B------:R-:W-:Y:S01]  /*10b10*/  HMMA.16816.F32 R124, R144, R150.reuse, R124 ;  /* 0x00000096907c723c */ /* 0x080fe2000000187c */
[----:B------:R-:W-:Y:S03]  /*10b20*/  MUFU.EX2 R185, R167 ;  /* 0x000000a700b97308 */ /* 0x000fe60000000800 */
[----:B---3--:R-:W-:Y:S03]  /*10b30*/  FFMA.FTZ R134, R134, R225, R232 ;  /* 0x000000e186867223 */ /* 0x008fe600000100e8 */
[--C-:B------:R-:W-:Y:S01]  /*10b40*/  FFMA.FTZ R144, R157, c[0x0][0x2d0], -R3.reuse ;  /* 0x0000b4009d907a23 */ /* 0x100fe20000010803 */
[----:B------:R-:W-:Y:S01]  /*10b50*/  HMMA.16816.F32 R128, R140, R150, R128 ;  /* 0x000000968c80723c */ /* 0x000fe20000001880 */
[----:B------:R-:W3:Y:S02]  /*10b60*/  LDSM.16.MT88.4 R156, [R238+0x900] ;  /* 0x00090000ee9c783b */ /* 0x000ee40000004200 */
[----:B------:R1:W-:Y:S01]  /*10b70*/  MUFU.EX2 R195, R148 ;  /* 0x0000009400c37308 */ /* 0x0003e20000000800 */
[----:B------:R-:W-:Y:S01]  /*10b80*/  F2FP.PACK_AB R145, R186, R199 ;  /* 0x000000c7ba91723e */ /* 0x000fe200000000ff */
[----:B------:R-:W-:Y:S01]  /*10b90*/  FFMA.FTZ R3, R135, c[0x0][0x2d0], -R3 ;  /* 0x0000b40087037a23 */ /* 0x000fe20000010803 */
[----:B------:R-:W-:Y:S01]  /*10ba0*/  F2FP.PACK_AB R146, R192, R183 ;  /* 0x000000b7c092723e */ /* 0x000fe200000000ff */
[----:B------:R-:W-:Y:S01]  /*10bb0*/  FADD.FTZ R165, R224, R134 ;  /* 0x00000086e0a57221 */ /* 0x000fe20000010000 */
[----:B------:R-:W-:Y:S01]  /*10bc0*/  F2FP.PACK_AB R140, R236, R200 ;  /* 0x000000c8ec8c723e */ /* 0x000fe200000000ff */
[----:B--2---:R-:W-:Y:S03]  /*10bd0*/  LDSM.16.MT88.4 R160, [R240+0x3100] ;  /* 0x00310000f0a0783b */ /* 0x004fe60000004200 */
[----:B------:R-:W-:Y:S01]  /*10be0*/  F2FP.PACK_AB R141, R196, R243 ;  /* 0x000000f3c48d723e */ /* 0x000fe200000000ff */
[----:B------:R2:W2:Y:S01]  /*10bf0*/  MUFU.EX2 R198, R144 ;  /* 0x0000009000c67308 */ /* 0x0004a20000000800 */
[----:B------:R-:W-:Y:S02]  /*10c00*/  F2FP.PACK_AB R142, R194, R184 ;  /* 0x000000b8c28e723e */ /* 0x000fe400000000ff */
[----:B------:R-:W-:Y:S02]  /*10c10*/  F2FP.PACK_AB R143, R193, R241 ;  /* 0x000000f1c18f723e */ /* 0x000fe400000000ff */
[----:B------:R-:W-:Y:S05]  /*10c20*/  F2FP.PACK_AB R134, R206, R203 ;  /* 0x000000cbce86723e */ /* 0x000fea00000000ff */
[-C--:B-1----:R-:W-:Y:S01]  /*10c30*/  HMMA.16816.F32 R4, R140, R152.reuse, R4 ;  /* 0x000000988c04723c */ /* 0x082fe20000001804 */
[----:B------:R-:W-:Y:S01]  /*10c40*/  MUFU.EX2 R232, R212 ;  /* 0x000000d400e87308 */ /* 0x000fe20000000800 */
[----:B------:R-:W1:Y:S09]  /*10c50*/  LDSM.16.MT88.4 R148, [R240+0x900] ;  /* 0x00090000f094783b */ /* 0x000e720000004200 */
[----:B------:R-:W-:Y:S01]  /*10c60*/  MUFU.EX2 R234, R208 ;  /* 0x000000d000ea7308 */ /* 0x000fe20000000800 */
[----:B--2---:R-:W-:Y:S02]  /*10c70*/  F2FP.PACK_AB R144, R202, R242 ;  /* 0x000000f2ca90723e */ /* 0x004fe400000000ff */
[----:B------:R-:W-:Y:S07]  /*10c80*/  F2FP.PACK_AB R147, R198, R195 ;  /* 0x000000c3c693723e */ /* 0x000fee00000000ff */
[----:B------:R-:W-:Y:S01]  /*10c90*/  MUFU.EX2 R231, R214 ;  /* 0x000000d600e77308 */ /* 0x000fe20000000800 */
[C---:B------:R-:W-:Y:S08]  /*10ca0*/  HMMA.16816.F32 R8, R144.reuse, R152, R8 ;  /* 0x000000989008723c */ /* 0x040ff00000001808 */
[-C--:B------:R-:W-:Y:S01]  /*10cb0*/  HMMA.16816.F32 R12, R144, R154.reuse, R12 ;  /* 0x0000009a900c723c */ /* 0x080fe2000000180c */
[----:B------:R-:W-:Y:S07]  /*10cc0*/  MUFU.EX2 R230, R209 ;  /* 0x000000d100e67308 */ /* 0x000fee0000000800 */
[C---:B------:R-:W-:Y:S01]  /*10cd0*/  HMMA.16816.F32 R16, R140.reuse, R154, R16 ;  /* 0x0000009a8c10723c */ /* 0x040fe20000001810 */
[----:B------:R-:W2:Y:S02]  /*10ce0*/  LDSM.16.MT88.4 R152, [R239+0x900] ;  /* 0x00090000ef98783b */ /* 0x000ea40000004200 */
[----:B------:R-:W-:Y:S05]  /*10cf0*/  MUFU.EX2 R225, R210 ;  /* 0x000000d200e17308 */ /* 0x000fea0000000800 */
[-C--:B---3--:R-:W-:Y:S05]  /*10d00*/  HMMA.16816.F32 R20, R140, R156.reuse, R20 ;  /* 0x0000009c8c14723c */ /* 0x088fea0000001814 */
[----:B------:R-:W-:Y:S03]  /*10d10*/  MUFU.EX2 R204, R164 ;  /* 0x000000a400cc7308 */ /* 0x000fe60000000800 */
[C---:B------:R-:W-:Y:S07]  /*10d20*/  HMMA.16816.F32 R24, R144.reuse, R156, R24 ;  /* 0x0000009c9018723c */ /* 0x040fee0000001818 */
[----:B------:R-:W-:Y:S01]  /*10d30*/  MUFU.EX2 R205, R166 ;  /* 0x000000a600cd7308 */ /* 0x000fe20000000800 */
[-C--:B------:R-:W-:Y:S08]  /*10d40*/  HMMA.16816.F32 R28, R144, R158.reuse, R28 ;  /* 0x0000009e901c723c */ /* 0x080ff0000000181c */
[C---:B------:R-:W-:Y:S01]  /*10d50*/  HMMA.16816.F32 R32, R140.reuse, R158, R32 ;  /* 0x0000009e8c20723c */ /* 0x040fe20000001820 */
[----:B------:R3:W-:Y:S07]  /*10d60*/  MUFU.EX2 R166, R176 ;  /* 0x000000b000a67308 */ /* 0x0007ee0000000800 */
[-C--:B-1----:R-:W-:Y:S03]  /*10d70*/  HMMA.16816.F32 R36, R140, R148.reuse, R36 ;  /* 0x000000948c24723c */ /* 0x082fe60000001824 */
[----:B------:R1:W-:Y:S05]  /*10d80*/  MUFU.EX2 R167, R177 ;  /* 0x000000b100a77308 */ /* 0x0003ea0000000800 */
[C---:B------:R-:W-:Y:S05]  /*10d90*/  HMMA.16816.F32 R40, R144.reuse, R148, R40 ;  /* 0x000000949028723c */ /* 0x040fea0000001828 */
[----:B------:R2:W-:Y:S03]  /*10da0*/  MUFU.EX2 R229, R178 ;  /* 0x000000b200e57308 */ /* 0x0005e60000000800 */
[-C--:B------:R-:W-:Y:S04]  /*10db0*/  HMMA.16816.F32 R44, R144, R150.reuse, R44 ;  /* 0x00000096902c723c */ /* 0x080fe8000000182c */
[----:B---3--:R-:W-:Y:S03]  /*10dc0*/  MOV R176, R187 ;  /* 0x000000bb00b07202 */ /* 0x008fe60000000f00 */
[----:B------:R-:W-:Y:S01]  /*10dd0*/  MUFU.EX2 R170, R170 ;  /* 0x000000aa00aa7308 */ /* 0x000fe20000000800 */
[C---:B------:R-:W-:Y:S01]  /*10de0*/  HMMA.16816.F32 R48, R140.reuse, R150, R48 ;  /* 0x000000968c30723c */ /* 0x040fe20000001830 */
[----:B------:R-:W3:Y:S03]  /*10df0*/  LDSM.16.MT88.4 R148, [R237+0x2900] ;  /* 0x00290000ed94783b */ /* 0x000ee60000004200 */
[----:B-1----:R-:W-:Y:S04]  /*10e00*/  MOV R177, R186 ;  /* 0x000000ba00b17202 */ /* 0x002fe80000000f00 */
[-C--:B--2---:R-:W-:Y:S01]  /*10e10*/  HMMA.16816.F32 R52, R140, R152.reuse, R52 ;  /* 0x000000988c34723c */ /* 0x084fe20000001834 */
[----:B------:R-:W1:Y:S03]  /*10e20*/  MUFU.EX2 R207, R168 ;  /* 0x000000a800cf7308 */ /* 0x000e660000000800 */
[----:B------:R-:W-:Y:S04]  /*10e30*/  MOV R178, R185 ;  /* 0x000000b900b27202 */ /* 0x000fe80000000f00 */
[C---:B------:R-:W-:Y:S03]  /*10e40*/  HMMA.16816.F32 R56, R144.reuse, R152, R56 ;  /* 0x000000989038723c */ /* 0x040fe60000001838 */
[----:B------:R-:W-:Y:S05]  /*10e50*/  MUFU.EX2 R168, R226 ;  /* 0x000000e200a87308 */ /* 0x000fea0000000800 */
[-C--:B------:R-:W-:Y:S05]  /*10e60*/  HMMA.16816.F32 R60, R144, R154.reuse, R60 ;  /* 0x0000009a903c723c */ /* 0x080fea000000183c */
[----:B------:R-:W-:Y:S03]  /*10e70*/  MUFU.EX2 R226, R181 ;  /* 0x000000b500e27308 */ /* 0x000fe60000000800 */
[C---:B------:R-:W-:Y:S01]  /*10e80*/  HMMA.16816.F32 R64, R140.reuse, R154, R64 ;  /* 0x0000009a8c40723c */ /* 0x040fe20000001840 */
[----:B------:R-:W2:Y:S03]  /*10e90*/  LDSM.16.MT88.4 R152, [R238+0x2900] ;  /* 0x00290000ee98783b */ /* 0x000ea60000004200 */
[----:B-1----:R-:W-:Y:S03]  /*10ea0*/  F2FP.PACK_AB R135, R207, R169 ;  /* 0x000000a9cf87723e */ /* 0x002fe600000000ff */
[----:B------:R-:W-:Y:S01]  /*10eb0*/  MUFU.EX2 R224, R182 ;  /* 0x000000b600e07308 */ /* 0x000fe20000000800 */
[-C--:B---3--:R-:W-:Y:S08]  /*10ec0*/  HMMA.16816.F32 R68, R140, R148.reuse, R68 ;  /* 0x000000948c44723c */ /* 0x088ff00000001844 */
[C---:B------:R-:W-:Y:S01]  /*10ed0*/  HMMA.16816.F32 R72, R144.reuse, R148, R72 ;  /* 0x000000949048723c */ /* 0x040fe20000001848 */
[----:B------:R-:W1:Y:S07]  /*10ee0*/  MUFU.EX2 R228, R180 ;  /* 0x000000b400e47308 */ /* 0x000e6e0000000800 */
[-C--:B------:R-:W-:Y:S03]  /*10ef0*/  HMMA.16816.F32 R76, R144, R150.reuse, R76 ;  /* 0x00000096904c723c */ /* 0x080fe6000000184c */
[----:B------:R-:W3:Y:S05]  /*10f00*/  MUFU.EX2 R227, R179 ;  /* 0x000000b300e37308 */ /* 0x000eea0000000800 */
[C---:B------:R-:W-:Y:S01]  /*10f10*/  HMMA.16816.F32 R80, R140.reuse, R150, R80 ;  /* 0x000000968c50723c */ /* 0x040fe20000001850 */
[----:B------:R-:W1:Y:S07]  /*10f20*/  LDSM.16.MT88.4 R148, [R240+0x2900] ;  /* 0x00290000f094783b */ /* 0x000e6e0000004200 */
        /* <DEDUP_REMOVED lines=10> */
[-C--:B--2---:R-:W-:Y:S04]  /*10fd0*/  HMMA.16816.F32 R116, R140, R152.reuse, R116 ;  /* 0x000000988c74723c */ /* 0x084fe80000001874 */
[----:B----4-:R-:W-:Y:S01]  /*10fe0*/  FFMA.FTZ R156, R133, R215, R220 ;  /* 0x000000d7859c7223 */ /* 0x010fe200000100dc */
[----:B------:R-:W-:Y:S01]  /*10ff0*/  F2FP.PACK_AB R133, R170, R171 ;  /* 0x000000abaa85723e */ /* 0x000fe200000000ff */
[----:B------:R-:W-:Y:S01]  /*11000*/  FFMA.FTZ R136, R132, R213, R221 ;  /* 0x000000d584887223 */ /* 0x000fe200000100dd */
[----:B------:R-:W-:Y:S01]  /*11010*/  F2FP.PACK_AB R132, R190, R197 ;  /* 0x000000c5be84723e */ /* 0x000fe200000000ff */
[C---:B------:R-:W-:Y:S01]  /*11020*/  HMMA.16816.F32 R120, R144.reuse, R152, R120 ;  /* 0x000000989078723c */ /* 0x040fe20000001878 */
[----:B------:R-:W-:Y:S03]  /*11030*/  LDSM.16.MT88.4 R212, [R238+0x3900] ;  /* 0x00390000eed4783b */ /* 0x000fe60000004200 */
[----:B------:R-:W-:Y:S02]  /*11040*/  FADD.FTZ R164, R223, R156 ;  /* 0x0000009cdfa47221 */ /* 0x000fe40000010000 */
[----:B------:R-:W-:Y:S01]  /*11050*/  FFMA.FTZ R0, R0, R211, R216 ;  /* 0x000000d300007223 */ /* 0x000fe200000100d8 */
[----:B------:R-:W-:Y:S01]  /*11060*/  MOV R216, R184 ;  /* 0x000000b800d87202 */ /* 0x000fe20000000f00 */
[-C--:B------:R-:W-:Y:S01]  /*11070*/  HMMA.16816.F32 R124, R144, R154.reuse, R124 ;  /* 0x0000009a907c723c */ /* 0x080fe2000000187c */
[----:B------:R-:W2:Y:S01]  /*11080*/  LDSM.16.MT88.4 R144, [R238+0x1100] ;  /* 0x00110000ee90783b */ /* 0x000ea20000004200 */
[----:B------:R4:W2:Y:S02]  /*11090*/  MUFU.EX2 R223, R3 ;  /* 0x0000000300df7308 */ /* 0x0008a40000000800 */
[----:B------:R-:W-:Y:S02]  /*110a0*/  FADD.FTZ R0, R217, R0 ;  /* 0x00000000d9007221 */ /* 0x000fe40000010000 */
[----:B------:R-:W-:Y:S02]  /*110b0*/  FADD.FTZ R136, R222, R136 ;  /* 0x00000088de887221 */ /* 0x000fe40000010000 */
[----:B------:R-:W-:Y:S01]  /*110c0*/  HMMA.16816.F32 R128, R140, R154, R128 ;  /* 0x0000009a8c80723c */ /* 0x000fe20000001880 */
[----:B------:R-:W2:Y:S03]  /*110d0*/  LDSM.16.MT88.4 R152, [R240+0x1100] ;  /* 0x00110000f098783b */ /* 0x000ea60000004200 */
[----:B------:R-:W-:Y:S02]  /*110e0*/  FADD.FTZ R136, R247, R136 ;  /* 0x00000088f7887221 */ /* 0x000fe40000010000 */
[----:B------:R-:W-:Y:S01]  /*110f0*/  FADD.FTZ R0, R219, R0 ;  /* 0x00000000db007221 */ /* 0x000fe20000010000 */
[----:B------:R-:W-:Y:S01]  /*11100*/  F2FP.PACK_AB R142, R187, R204 ;  /* 0x000000ccbb8e723e */ /* 0x000fe200000000ff */
[----:B------:R-:W-:Y:S01]  /*11110*/  FADD.FTZ R220, R244, R136 ;  /* 0x00000088f4dc7221 */ /* 0x000fe20000010000 */
[-C--:B-1----:R-:W-:Y:S01]  /*11120*/  HMMA.16816.F32 R4, R132, R148.reuse, R4 ;  /* 0x000000948404723c */ /* 0x082fe20000001804 */
[----:B------:R-:W-:Y:S04]  /*11130*/  LDSM.16.MT88.4 R156, [R237+0x3100] ;  /* 0x00310000ed9c783b */ /* 0x000fe80000004200 */
[----:B------:R-:W-:Y:S01]  /*11140*/  F2FP.PACK_AB R143, R185, R205 ;  /* 0x000000cdb98f723e */ /* 0x000fe200000000ff */
[----:B------:R-:W-:Y:S01]  /*11150*/  FADD.FTZ R136, R218, R0 ;  /* 0x00000000da887221 */ /* 0x000fe20000010000 */
[----:B------:R-:W-:Y:S02]  /*11160*/  F2FP.PACK_AB R140, R191, R188 ;  /* 0x000000bcbf8c723e */ /* 0x000fe400000000ff */
[----:B------:R-:W-:Y:S01]  /*11170*/  F2FP.PACK_AB R141, R201, R189 ;  /* 0x000000bdc98d723e */ /* 0x000fe200000000ff */
[----:B------:R-:W-:Y:S02]  /*11180*/  LDSM.16.MT88.4 R184, [R239+0x1900] ;  /* 0x00190000efb8783b */ /* 0x000fe40000004200 */
[----:B------:R-:W-:Y:S01]  /*11190*/  MOV R0, R216 ;  /* 0x000000d800007202 */ /* 0x000fe20000000f00 */
[----:B----4-:R-:W-:Y:S03]  /*111a0*/  FADD.FTZ R3, R248, R164 ;  /* 0x000000a4f8037221 */ /* 0x010fe60000010000 */
[C---:B------:R-:W-:Y:S02]  /*111b0*/  HMMA.16816.F32 R8, R140.reuse, R148, R8 ;  /* 0x000000948c08723c */ /* 0x040fe40000001808 */
[----:B------:R-:W-:Y:S02]  /*111c0*/  LDSM.16.MT88.4 R208, [R237+0x3900] ;  /* 0x00390000edd0783b */ /* 0x000fe40000004200 */
[----:B------:R-:W-:Y:S01]  /*111d0*/  FADD.FTZ R221, R245, R3 ;  /* 0x00000003f5dd7221 */ /* 0x000fe20000010000 */
[----:B------:R-:W-:Y:S03]  /*111e0*/  MOV R3, R200 ;  /* 0x000000c800037202 */ /* 0x000fe60000000f00 */
[-C--:B------:R-:W-:Y:S02]  /*111f0*/  HMMA.16816.F32 R12, R140, R150.reuse, R12 ;  /* 0x000000968c0c723c */ /* 0x080fe4000000180c */
[----:B------:R-:W-:Y:S06]  /*11200*/  LDSM.16.MT88.4 R216, [R240+0x3900] ;  /* 0x00390000f0d8783b */ /* 0x000fec0000004200 */
[C---:B------:R-:W-:Y:S02]  /*11210*/  HMMA.16816.F32 R16, R132.reuse, R150, R16 ;  /* 0x000000968410723c */ /* 0x040fe40000001810 */
[----:B------:R-:W1:Y:S06]  /*11220*/  LDSM.16.MT88.4 R148, [R239+0x1100] ;  /* 0x00110000ef94783b */ /* 0x000e6c0000004200 */
[-C--:B--2---:R-:W-:Y:S08]  /*11230*/  HMMA.16816.F32 R20, R132, R144.reuse, R20 ;  /* 0x000000908414723c */ /* 0x084ff00000001814 */
        /* <DEDUP_REMOVED lines=8> */
[----:B------:R-:W4:Y:S07]  /*112c0*/  LDSM.16.MT88.4 R152, [R239+0x3100] ;  /* 0x00310000ef98783b */ /* 0x000f2e0000004200 */
        /* <DEDUP_REMOVED lines=22> */
[----:B------:R-:W-:Y:S01]  /*11430*/  FADD.FTZ R3, R236, R3 ;  /* 0x00000003ec037221 */ /* 0x000fe20000010000 */
[----:B------:R2:W5:Y:S03]  /*11440*/  LDL.LU R244, [R1+0xa0] ;  /* 0x0000a00001f47983 */ /* 0x0005660000300800 */
[C---:B------:R-:W-:Y:S08]  /*11450*/  HMMA.16816.F32 R104, R140.reuse, R160, R104 ;  /* 0x000000a08c68723c */ /* 0x040ff00000001868 */
[-C--:B------:R-:W-:Y:S08]  /*11460*/  HMMA.16816.F32 R108, R140, R162.reuse, R108 ;  /* 0x000000a28c6c723c */ /* 0x080ff0000000186c */
[C---:B------:R-:W-:Y:S01]  /*11470*/  HMMA.16816.F32 R112, R132.reuse, R162, R112 ;  /* 0x000000a28470723c */ /* 0x040fe20000001870 */
[----:B------:R-:W1:Y:S07]  /*11480*/  LDSM.16.MT88.4 R160, [R238+0x1900] ;  /* 0x00190000eea0783b */ /* 0x000e6e0000004200 */
[-C--:B----4-:R-:W-:Y:S08]  /*11490*/  HMMA.16816.F32 R116, R132, R152.reuse, R116 ;  /* 0x000000988474723c */ /* 0x090ff00000001874 */
[C---:B------:R-:W-:Y:S08]  /*114a0*/  HMMA.16816.F32 R120, R140.reuse, R152, R120 ;  /* 0x000000988c78723c */ /* 0x040ff00000001878 */
[-C--:B------:R-:W-:Y:S07]  /*114b0*/  HMMA.16816.F32 R124, R140, R154.reuse, R124 ;  /* 0x0000009a8c7c723c */ /* 0x080fee000000187c */
[----:B------:R-:W-:Y:S01]  /*114c0*/  F2FP.PACK_AB R140, R228, R229 ;  /* 0x000000e5e48c723e */ /* 0x000fe200000000ff */
[----:B------:R-:W-:Y:S04]  /*114d0*/  HMMA.16816.F32 R128, R132, R154, R128 ;  /* 0x0000009a8480723c */ /* 0x000fe80000001880 */
[----:B---3--:R-:W-:Y:S02]  /*114e0*/  F2FP.PACK_AB R141, R226, R227 ;  /* 0x000000e3e28d723e */ /* 0x008fe400000000ff */
[----:B------:R-:W-:Y:S02]  /*114f0*/  F2FP.PACK_AB R142, R225, R233 ;  /* 0x000000e9e18e723e */ /* 0x000fe400000000ff */
[----:B------:R-:W-:Y:S04]  /*11500*/  F2FP.PACK_AB R132, R168, R166 ;  /* 0x000000a6a884723e */ /* 0x000fe800000000ff */
[----:B------:R-:W-:Y:S02]  /*11510*/  F2FP.PACK_AB R133, R235, R167 ;  /* 0x000000a7eb85723e */ /* 0x000fe400000000ff */
[----:B------:R-:W-:Y:S02]  /*11520*/  F2FP.PACK_AB R134, R234, R232 ;  /* 0x000000e8ea86723e */ /* 0x000fe400000000ff */
[----:B------:R-:W-:Y:S02]  /*11530*/  F2FP.PACK_AB R135, R230, R231 ;  /* 0x000000e7e687723e */ /* 0x000fe400000000ff */
[----:B------:R-:W-:Y:S05]  /*11540*/  F2FP.PACK_AB R143, R223, R224 ;  /* 0x000000e0df8f723e */ /* 0x000fea00000000ff */
[-C--:B-1----:R-:W-:Y:S01]  /*11550*/  HMMA.16816.F32 R144, R132, R148.reuse, R4 ;  /* 0x000000948490723c */ /* 0x082fe20000001804 */
[----:B------:R-:W1:Y:S07]  /*11560*/  LDSM.16.MT88.4 R4, [R239+0x3900] ;  /* 0x00390000ef04783b */ /* 0x000e6e0000004200 */
[C---:B------:R-:W-:Y:S07]  /*11570*/  HMMA.16816.F32 R156, R140.reuse, R148, R8 ;  /* 0x000000948c9c723c */ /* 0x040fee0000001808 */
[----:B------:R-:W-:Y:S02]  /*11580*/  MOV R10, R167 ;  /* 0x000000a7000a7202 */ /* 0x000fe40000000f00 */
[----:B------:R-:W-:Y:S02]  /*11590*/  MOV R9, R166 ;  /* 0x000000a600097202 */ /* 0x000fe40000000f00 */
[-C--:B------:R-:W-:Y:S03]  /*115a0*/  HMMA.16816.F32 R164, R140, R150.reuse, R12 ;  /* 0x000000968ca4723c */ /* 0x080fe6000000180c */
        /* <DEDUP_REMOVED lines=12> */
[----:B------:R-:W-:Y:S02]  /*11670*/  MOV R20, R191 ;  /* 0x000000bf00147202 */ /* 0x000fe40000000f00 */
[----:B------:R-:W-:Y:S02]  /*11680*/  MOV R23, R169 ;  /* 0x000000a900177202 */ /* 0x000fe40000000f00 */
[----:B------:R-:W-:Y:S04]  /*11690*/  MOV R26, R190 ;  /* 0x000000be001a7202 */ /* 0x000fe80000000f00 */
        /* <DEDUP_REMOVED lines=9> */
[-C--:B------:R-:W-:Y:S04]  /*11730*/  HMMA.16816.F32 R168, R132, R172.reuse, R36 ;  /* 0x000000ac84a8723c */ /* 0x080fe80000001824 */
[----:B------:R-:W-:Y:S02]  /*11740*/  MOV R28, R198 ;  /* 0x000000c6001c7202 */ /* 0x000fe40000000f00 */
[----:B------:R-:W-:Y:S02]  /*11750*/  MOV R35, R192 ;  /* 0x000000c000237202 */ /* 0x000fe40000000f00 */
[----:B------:R-:W-:Y:S04]  /*11760*/  MOV R34, R193 ;  /* 0x000000c100227202 */ /* 0x000fe80000000f00 */
[----:B------:R-:W-:Y:S02]  /*11770*/  MOV R16, R204 ;  /* 0x000000cc00107202 */ /* 0x000fe40000000f00 */
[----:B------:R-:W-:Y:S02]  /*11780*/  MOV R22, R203 ;  /* 0x000000cb00167202 */ /* 0x000fe40000000f00 */
[----:B------:R-:W-:Y:S02]  /*11790*/  MOV R21, R201 ;  /* 0x000000c900157202 */ /* 0x000fe40000000f00 */
        /* <DEDUP_REMOVED lines=41> */
[----:B------:R-:W-:Y:S01]  /*11a30*/  MOV R9, R10 ;  /* 0x0000000a00097202 */ /* 0x000fe20000000f00 */
[-C--:B------:R-:W-:Y:S03]  /*11a40*/  HMMA.16816.F32 R92, R140, R214.reuse, R92 ;  /* 0x000000d68c5c723c */ /* 0x080fe6000000185c */
[----:B------:R-:W-:Y:S01]  /*11a50*/  MOV R10, R0 ;  /* 0x00000000000a7202 */ /* 0x000fe20000000f00 */
[----:B------:R-:W-:Y:S01]  /*11a60*/  FADD.FTZ R0, R243, R221 ;  /* 0x000000ddf3007221 */ /* 0x000fe20000010000 */
[----:B------:R-:W-:Y:S01]  /*11a70*/  MOV R37, R29 ;  /* 0x0000001d00257202 */ /* 0x000fe20000000f00 */
[----:B------:R2:W5:Y:S01]  /*11a80*/  LDL.LU R243, [R1+0x9c] ;  /* 0x00009c0001f37983 */ /* 0x0005620000300800 */
[----:B------:R-:W-:Y:S01]  /*11a90*/  MOV R29, R30 ;  /* 0x0000001e001d7202 */ /* 0x000fe20000000f00 */
[----:B------:R-:W-:Y:S01]  /*11aa0*/  FADD.FTZ R10, R10, R3 ;  /* 0x000000030a0a7221 */ /* 0x000fe20000010000 */
[----:B------:R-:W-:Y:S01]  /*11ab0*/  MOV R30, R31 ;  /* 0x0000001f001e7202 */ /* 0x000fe20000000f00 */
[C---:B------:R-:W-:Y:S04]  /*11ac0*/  HMMA.16816.F32 R96, R132.reuse, R214, R96 ;  /* 0x000000d68460723c */ /* 0x040fe80000001860 */
[----:B------:R-:W-:Y:S01]  /*11ad0*/  FADD.FTZ R3, R39, R11 ;  /* 0x0000000b27037221 */ /* 0x000fe20000010000 */
[----:B------:R-:W-:Y:S02]  /*11ae0*/  MOV R31, R24 ;  /* 0x00000018001f7202 */ /* 0x000fe40000000f00 */
[----:B------:R-:W-:Y:S01]  /*11af0*/  MOV R24, R25 ;  /* 0x0000001900187202 */ /* 0x000fe20000000f00 */
[-C--:B------:R-:W-:Y:S04]  /*11b00*/  HMMA.16816.F32 R100, R132, R216.reuse, R100 ;  /* 0x000000d88464723c */ /* 0x080fe80000001864 */
[----:B------:R-:W-:Y:S02]  /*11b10*/  MOV R25, R26 ;  /* 0x0000001a00197202 */ /* 0x000fe40000000f00 */
[----:B------:R-:W-:Y:S02]  /*11b20*/  MOV R26, R27 ;  /* 0x0000001b001a7202 */ /* 0x000fe40000000f00 */
[----:B------:R-:W-:Y:S01]  /*11b30*/  MOV R27, R20 ;  /* 0x00000014001b7202 */ /* 0x000fe20000000f00 */
[C---:B------:R-:W-:Y:S04]  /*11b40*/  HMMA.16816.F32 R104, R140.reuse, R216, R104 ;  /* 0x000000d88c68723c */ /* 0x040fe80000001868 */
[----:B------:R-:W-:Y:S02]  /*11b50*/  MOV R20, R21 ;  /* 0x0000001500147202 */ /* 0x000fe40000000f00 */
[----:B------:R-:W-:Y:S02]  /*11b60*/  MOV R21, R22 ;  /* 0x0000001600157202 */ /* 0x000fe40000000f00 */
[----:B------:R-:W-:Y:S01]  /*11b70*/  MOV R22, R23 ;  /* 0x0000001700167202 */ /* 0x000fe20000000f00 */
[-C--:B------:R-:W-:Y:S03]  /*11b80*/  HMMA.16816.F32 R108, R140, R218.reuse, R108 ;  /* 0x000000da8c6c723c */ /* 0x080fe6000000186c */
[----:B------:R-:W-:Y:S02]  /*11b90*/  MOV R23, R16 ;  /* 0x0000001000177202 */ /* 0x000fe40000000f00 */
[----:B------:R-:W-:Y:S02]  /*11ba0*/  MOV R16, R17 ;  /* 0x0000001100107202 */ /* 0x000fe40000000f00 */
[----:B------:R-:W-:Y:S01]  /*11bb0*/  MOV R17, R18 ;  /* 0x0000001200117202 */ /* 0x000fe20000000f00 */
[C---:B------:R-:W-:Y:S04]  /*11bc0*/  HMMA.16816.F32 R112, R132.reuse, R218, R112 ;  /* 0x000000da8470723c */ /* 0x040fe80000001870 */
[----:B------:R-:W-:Y:S02]  /*11bd0*/  MOV R18, R19 ;  /* 0x0000001300127202 */ /* 0x000fe40000000f00 */
[----:B------:R-:W-:Y:S02]  /*11be0*/  MOV R19, R13 ;  /* 0x0000000d00137202 */ /* 0x000fe40000000f00 */
[----:B------:R-:W-:Y:S01]  /*11bf0*/  MOV R13, R14 ;  /* 0x0000000e000d7202 */ /* 0x000fe20000000f00 */
[-C--:B-1----:R-:W-:Y:S03]  /*11c00*/  HMMA.16816.F32 R116, R132, R4.reuse, R116 ;  /* 0x000000048474723c */ /* 0x082fe60000001874 */
[----:B------:R-:W-:Y:S01]  /*11c10*/  MOV R14, R9 ;  /* 0x00000009000e7202 */ /* 0x000fe20000000f00 */
[----:B------:R-:W-:Y:S01]  /*11c20*/  FADD.FTZ R9, R242, R220 ;  /* 0x000000dcf2097221 */ /* 0x000fe20000010000 */
[----:B------:R-:W-:Y:S01]  /*11c30*/  MOV R36, R37 ;  /* 0x0000002500247202 */ /* 0x000fe20000000f00 */
[----:B------:R2:W5:Y:S01]  /*11c40*/  LDL.LU R242, [R1+0x98] ;  /* 0x0000980001f27983 */ /* 0x0005620000300800 */
[----:B------:R-:W-:Y:S01]  /*11c50*/  MOV R37, R241 ;  /* 0x000000f100257202 */ /* 0x000fe20000000f00 */
[----:B------:R-:W-:Y:S01]  /*11c60*/  FADD.FTZ R12, R12, R9 ;  /* 0x000000090c0c7221 */ /* 0x000fe20000010000 */
[C---:B------:R-:W-:Y:S01]  /*11c70*/  HMMA.16816.F32 R120, R140.reuse, R4, R120 ;  /* 0x000000048c78723c */ /* 0x040fe20000001878 */
[----:B------:R2:W5:Y:S03]  /*11c80*/  LDL.LU R241, [R1+0x94] ;  /* 0x0000940001f17983 */ /* 0x0005660000300800 */
[----:B------:R-:W-:Y:S01]  /*11c90*/  FADD.FTZ R0, R36, R0 ;  /* 0x0000000024007221 */ /* 0x000fe20000010000 */
[----:B------:R2:W5:Y:S01]  /*11ca0*/  LDL.LU R236, [R1+0x90] ;  /* 0x0000900001ec7983 */ /* 0x0005620000300800 */
[----:B------:R-:W-:Y:S02]  /*11cb0*/  FADD.FTZ R8, R38, R12 ;  /* 0x0000000c26087221 */ /* 0x000fe40000010000 */
[----:B------:R-:W-:Y:S01]  /*11cc0*/  FADD.FTZ R9, R37, R0 ;  /* 0x0000000025097221 */ /* 0x000fe20000010000 */
[-C--:B------:R-:W-:Y:S03]  /*11cd0*/  HMMA.16816.F32 R124, R140, R6.reuse, R124 ;  /* 0x000000068c7c723c */ /* 0x080fe6000000187c */
[----:B------:R-:W-:Y:S02]  /*11ce0*/  FADD.FTZ R0, R32, R10 ;  /* 0x0000000a20007221 */ /* 0x000fe40000010000 */
[----:B------:R-:W-:Y:S02]  /*11cf0*/  FADD.FTZ R12, R33, R9 ;  /* 0x00000009210c7221 */ /* 0x000fe40000010000 */
[----:B------:R-:W-:Y:S01]  /*11d00*/  FADD.FTZ R11, R34, R8 ;  /* 0x00000008220b7221 */ /* 0x000fe20000010000 */
[----:B------:R-:W-:Y:S04]  /*11d10*/  HMMA.16816.F32 R128, R132, R6, R128 ;  /* 0x000000068480723c */ /* 0x000fe80000001880 */
[----:B------:R-:W-:Y:S01]  /*11d20*/  FADD.FTZ R9, R28, R0 ;  /* 0x000000001c097221 */ /* 0x000fe20000010000 */
[-C--:B------:R-:W-:Y:S01]  /*11d30*/  MOV R140, R2.reuse ;  /* 0x00000002008c7202 */ /* 0x080fe20000000f00 */
[----:B------:R-:W-:Y:S01]  /*11d40*/  FADD.FTZ R10, R35, R3 ;  /* 0x00000003230a7221 */ /* 0x000fe20000010000 */
[----:B------:R-:W-:Y:S01]  /*11d50*/  MOV R134, R2 ;  /* 0x0000000200867202 */ /* 0x000fe20000000f00 */
[----:B------:R-:W-:Y:S01]  /*11d60*/  FADD.FTZ R8, R29, R12 ;  /* 0x0000000c1d087221 */ /* 0x000fe20000010000 */
[----:B------:R-:W-:Y:S03]  /*11d70*/  MOV R2, R139 ;  /* 0x0000008b00027202 */ /* 0x000fe60000000f00 */
        /* <DEDUP_REMOVED lines=37> */
.L_x_1796:
        /* <DEDUP_REMOVED lines=185> */
.L_x_1776:
        /* <DEDUP_REMOVED lines=197> */
.L_x_1801:
        /* <DEDUP_REMOVED lines=13> */
[----:B------:R-:W-:Y:S01]  /*13880*/  UMOV UR19, UR11 ;  /* 0x0000000b00137c82 */ /* 0x000fe20008000000 */
[C---:B------:R-:W-:Y:S01]  /*13890*/  LOP3.LUT R3, R0.reuse, 0x1ffffffe, RZ, 0xc0, !PT ;  /* 0x1ffffffe00037812 */ /* 0x040fe200078ec0ff */
[----:B------:R-:W-:Y:S01]  /*138a0*/  IMAD.SHL.U32 R0, R0, 0x20, RZ ;  /* 0x0000002000007824 */ /* 0x000fe200078e00ff */
        /* <DEDUP_REMOVED lines=8> */
[-C--:B------:R-:W-:Y:S01]  /*13930*/  LEA.HI R7, R65, R66.reuse, RZ, 0x3 ;  /* 0x0000004241077211 */ /* 0x080fe200078f18ff */
[----:B------:R-:W-:Y:S01]  /*13940*/  IMAD R0, R4, 0x8, R0 ;  /* 0x0000000804007824 */ /* 0x000fe200078e0200 */
[----:B------:R-:W-:Y:S01]  /*13950*/  UIMAD UR6, UR9, UR5, UR6 ;  /* 0x00000005090672a4 */ /* 0x000fe2000f8e0206 */
[----:B------:R-:W-:Y:S01]  /*13960*/  IMAD R15, R2, 0x10, R3 ;  /* 0x00000010020f7824 */ /* 0x000fe200078e0203 */
[----:B------:R-:W-:Y:S01]  /*13970*/  USEL UR13, UR13, URZ, !UP1 ;  /* 0x0000003f0d0d7287 */ /* 0x000fe2000c800000 */
[----:B------:R-:W-:Y:S01]  /*13980*/  LOP3.LUT R6, R7, 0xfffffff8, RZ, 0xc0, !PT ;  /* 0xfffffff807067812 */ /* 0x000fe200078ec0ff */
[----:B------:R-:W-:Y:S01]  /*13990*/  ULDC.64 UR4, c[0x0][0x498] ;  /* 0x0001260000047ab9 */ /* 0x000fe20000000a00 */
[----:B------:R-:W-:Y:S01]  /*139a0*/  IMAD.IADD R2, R15, 0x1, R0 ;  /* 0x000000010f027824 */ /* 0x000fe200078e0200 */
[----:B------:R-:W-:Y:S01]  /*139b0*/  UIMAD UR16, UR12, UR4, URZ ;  /* 0x000000040c1072a4 */ /* 0x000fe2000f8e023f */
[----:B------:R-:W-:Y:S01]  /*139c0*/  SHF.R.S32.HI R19, RZ, 0x3, R7 ;  /* 0x00000003ff137819 */ /* 0x000fe20000011407 */
[----:B------:R-:W-:Y:S01]  /*139d0*/  UIADD3 UR19, UR19, UR6, URZ ;  /* 0x0000000613137290 */ /* 0x000fe2000fffe03f */
[----:B-1----:R-:W-:Y:S01]  /*139e0*/  IMAD R2, R76, 0x80, R2 ;  /* 0x000000804c027824 */ /* 0x002fe200078e0202 */
[----:B------:R-:W-:Y:S01]  /*139f0*/  UIMAD UR16, UR13, UR5, UR16 ;  /* 0x000000050d1072a4 */ /* 0x000fe2000f8e0210 */
[----:B------:R-:W-:Y:S01]  /*13a00*/  IMAD.IADD R6, R66, 0x1, -R6 ;  /* 0x0000000142067824 */ /* 0x000fe200078e0a06 */
[----:B------:R-:W-:Y:S01]  /*13a10*/  UIMAD.WIDE.U32 UR18, UR13, UR4, UR18 ;  /* 0x000000040d1272a5 */ /* 0x000fe2000f8e0012 */
[----:B------:R-:W-:Y:S01]  /*13a20*/  @P2 IMAD.HI.U32 R3, R2, c[0x0][0x4ec], RZ ;  /* 0x00013b0002032a27 */ /* 0x000fe200078e00ff */
[----:B------:R-:W-:Y:S01]  /*13a30*/  ULDC.64 UR6, c[0x0][0x3a0] ;  /* 0x0000e80000067ab9 */ /* 0x000fe20000000a00 */
[----:B------:R-:W-:Y:S01]  /*13a40*/  LOP3.LUT P0, RZ, R5, 0x3, RZ, 0xc0, !PT ;  /* 0x0000000305ff7812 */ /* 0x000fe2000780c0ff */
[----:B------:R-:W-:Y:S01]  /*13a50*/  ULDC.64 UR4, c[0x0][0x3e8] ;  /* 0x0000fa0000047ab9 */ /* 0x000fe20000000a00 */
[----:B------:R-:W-:Y:S01]  /*13a60*/  IMAD.MOV.U32 R0, RZ, RZ, R2 ;  /* 0x000000ffff007224 */ /* 0x000fe200078e0002 */
[----:B------:R-:W-:Y:S01]  /*13a70*/  @P2 SHF.R.U32.HI R0, RZ, c[0x0][0x4f0], R3 ;  /* 0x00013c00ff002a19 */ /* 0x000fe20000011603 */
[----:B------:R-:W-:Y:S01]  /*13a80*/  UIMAD UR8, UR8, UR4, URZ ;  /* 0x00000004080872a4 */ /* 0x000fe2000f8e023f */
[----:B------:R-:W-:Y:S01]  /*13a90*/  IMAD R15, R76, 0x80, R15 ;  /* 0x000000804c0f7824 */ /* 0x000fe200078e020f */
[----:B------:R-:W-:Y:S01]  /*13aa0*/  LEA.HI R21, R65, R66, RZ, 0x6 ;  /* 0x0000004241157211 */ /* 0x000fe200078f30ff */
[----:B-----5:R-:W-:Y:S01]  /*13ab0*/  IMAD R17, R17, c[0x0][0x4e8], RZ ;  /* 0x00013a0011117a24 */ /* 0x020fe200078e02ff */
        /* <DEDUP_REMOVED lines=29> */
[C---:B------:R-:W-:Y:S01]  /*13c90*/  IMAD.WIDE.U32 R2, R4.reuse, c[0x0][0x488], R8 ;  /* 0x0001220004027a25 */ /* 0x040fe200078e0008 */
        /* <DEDUP_REMOVED lines=78> */
.L_x_1803:
[----:B--234-:R-:W-:Y:S05]  /*14180*/  BSYNC B0 ;  /* 0x0000000000007941 */ /* 0x01cfea0003800000 */
.L_x_1802:
        /* <DEDUP_REMOVED lines=16> */
.L_x_1805:
[----:B------:R-:W-:Y:S05]  /*14290*/  BSYNC B0 ;  /* 0x0000000000007941 */ /* 0x000fea0003800000 */
.L_x_1804:
        /* <DEDUP_REMOVED lines=16> */
.L_x_1807:
[----:B------:R-:W-:Y:S05]  /*143a0*/  BSYNC B0 ;  /* 0x0000000000007941 */ /* 0x000fea0003800000 */
.L_x_1806:
        /* <DEDUP_REMOVED lines=16> */
.L_x_1809:
[----:B------:R-:W-:Y:S05]  /*144b0*/  BSYNC B0 ;  /* 0x0000000000007941 */ /* 0x000fea0003800000 */
.L_x_1808:
        /* <DEDUP_REMOVED lines=16> */
.L_x_1811:
[----:B------:R-:W-:Y:S05]  /*145c0*/  BSYNC B0 ;  /* 0x0000000000007941 */ /* 0x000fea0003800000 */
.L_x_1810:
        /* <DEDUP_REMOVED lines=16> */
.L_x_1813:
[----:B------:R-:W-:Y:S05]  /*146d0*/  BSYNC B0 ;  /* 0x0000000000007941 */ /* 0x000fea0003800000 */
.L_x_1812:
        /* <DEDUP_REMOVED lines=16> */
.L_x_1815:
[----:B------:R-:W-:Y:S05]  /*147e0*/  BSYNC B0 ;  /* 0x0000000000007941 */ /* 0x000fea0003800000 */
.L_x_1814:
        /* <DEDUP_REMOVED lines=17> */
.L_x_1800:
        /* <DEDUP_REMOVED lines=31> */
.L_x_1816:
        /* <DEDUP_REMOVED lines=37> */
[----:B------:R-:W-:-:S05]  /*14d40*/  IMAD R4, R0, c[0x0][0x48c], R4 ;  /* 0x0001230000047a24 */ /* 0x000fca00078e0204 */
[----:B------:R-:W-:Y:S02]  /*14d50*/  IADD3 R0, R3, R4, RZ ;  /* 0x0000000403007210 */ /* 0x000fe40007ffe0ff */
[----:B------:R-:W-:-:S04]  /*14d60*/  LEA R4, P0, R2, c[0x0][0x450], 0x2 ;  /* 0x0001140002047a11 */ /* 0x000fc800078010ff */
[----:B------:R-:W-:Y:S01]  /*14d70*/  LEA.HI.X R5, R2, c[0x0][0x454], R0, 0x2, P0 ;  /* 0x0001150002057a11 */ /* 0x000fe200000f1400 */
[----:B------:R-:W-:-:S05]  /*14d80*/  IMAD.MOV.U32 R0, RZ, RZ, -0x800000 ;  /* 0xff800000ff007424 */ /* 0x000fca00078e00ff */
[----:B------:R1:W-:Y:S03]  /*14d90*/  STG.E [R4.64], R0 ;  /* 0x0000000004007986 */ /* 0x0003e6000c10190e */
.L_x_1818:
[----:B------:R-:W-:Y:S05]  /*14da0*/  BSYNC B0 ;  /* 0x0000000000007941 */ /* 0x000fea0003800000 */
.L_x_1817:
        /* <DEDUP_REMOVED lines=63> */
.L_x_1820:
[----:B------:R-:W-:Y:S05]  /*151a0*/  BSYNC B0 ;  /* 0x0000000000007941 */ /* 0x000fea0003800000 */
.L_x_1819:
        /* <DEDUP_REMOVED lines=15> */
.L_x_1822:
[----:B------:R-:W-:Y:S05]  /*152a0*/  BSYNC B0 ;  /* 0x0000000000007941 */ /* 0x000fea0003800000 */
.L_x_1821:
        /* <DEDUP_REMOVED lines=15> */
.L_x_1824:
[----:B------:R-:W-:Y:S05]  /*153a0*/  BSYNC B0 ;  /* 0x0000000000007941 */ /* 0x000fea0003800000 */
.L_x_1823:
        /* <DEDUP_REMOVED lines=15> */
.L_x_1826:
[----:B------:R-:W-:Y:S05]  /*154a0*/  BSYNC B0 ;  /* 0x0000000000007941 */ /* 0x000fea0003800000 */
.L_x_1825:
        /* <DEDUP_REMOVED lines=15> */
.L_x_1828:
[----:B------:R-:W-:Y:S05]  /*155a0*/  BSYNC B0 ;  /* 0x0000000000007941 */ /* 0x000fea0003800000 */
.L_x_1827:
        /* <DEDUP_REMOVED lines=15> */
.L_x_1830:
[----:B------:R-:W-:Y:S05]  /*156a0*/  BSYNC B0 ;  /* 0x0000000000007941 */ /* 0x000fea0003800000 */
.L_x_1829:
        /* <DEDUP_REMOVED lines=15> */
.L_x_1832:
[----:B------:R-:W-:Y:S05]  /*157a0*/  BSYNC B0 ;  /* 0x0000000000007941 */ /* 0x000fea0003800000 */
.L_x_1831:
        /* <DEDUP_REMOVED lines=16> */
.L_x_1833:
        /* <DEDUP_REMOVED lines=13> */
.L_x_2188:


//--------------------- .text._ZN7cutlass13device_kernelIN5flash19enable_sm80_to_sm89INS1_16FlashAttnFwdSm80INS1_25CollectiveMainloopFwdSm80ILi4ELi1ELb0EN4cute5tupleIJNS5_1CILi128EEENS7_ILi64EEES8_EEELi128ENS_6half_tEfNS_4arch4Sm80ELb1ELb0ELb1ELb1ELb1ELb1ELb1ELb0EEENS1_21CollectiveEpilogueFwdINS6_IJS8_S8_S9_EEENS6_IJNS7_ILi1EEESH_SH_EEESB_SD_Li128ELb1ELb1ELb0ELb0EEENS1_19SingleTileSchedulerILb1ELb0ELb1ELi128EEEEEEEEEvNT_6ParamsE --------------------------
	.section	.text._ZN7cutlass13device_kernelIN5flash19enable_sm80_to_sm89INS1_16FlashAttnFwdSm80INS1_25CollectiveMainloopFwdSm80ILi4ELi1ELb0EN4cute5tupleIJNS5_1CILi128EEENS7_ILi64EEES8_EEELi128ENS_6half_tEfNS_4arch4Sm80ELb1ELb0ELb1ELb1ELb1ELb1ELb1ELb0EEENS1_21CollectiveEpilogueFwdINS6_IJS8_S8_S9_EEENS6_IJNS7_ILi1EEESH_SH_EEESB_SD_Li128ELb1ELb1ELb0ELb0EEENS1_19SingleTileSchedulerILb1ELb0ELb1ELi128EEEEEEEEEvNT_6ParamsE,"ax",@progbits
	.sectioninfo	@"SHI_REGISTERS=255"
	.align	128
.text._ZN7cutlass13device_kernelIN5flash19enable_sm80_to_sm89INS1_16FlashAttnFwdSm80INS1_25CollectiveMainloopFwdSm80ILi4ELi1ELb0EN4cute5tupleIJNS5_1CILi128EEENS7_ILi64EEES8_EEELi128ENS_6half_tEfNS_4arch4Sm80ELb1ELb0ELb1ELb1ELb1ELb1ELb1ELb0EEENS1_21CollectiveEpilogueFwdINS6_IJS8_S8_S9_EEENS6_IJNS7_ILi1EEESH_SH_EEESB_SD_Li128ELb1ELb1ELb0ELb0EEENS1_19SingleTileSchedulerILb1ELb0ELb1ELi128EEEEEEEEEvNT_6ParamsE:
        .type           _ZN7cutlass13device_kernelIN5flash19enable_sm80_to_sm89INS1_16FlashAttnFwdSm80INS1_25CollectiveMainloopFwdSm80ILi4ELi1ELb0EN4cute5tupleIJNS5_1CILi128EEENS7_ILi64EEES8_EEELi128ENS_6half_tEfNS_4arch4Sm80ELb1ELb0ELb1ELb1ELb1ELb1ELb1ELb0EEENS1_21CollectiveEpilogueFwdINS6_IJS8_S8_S9_EEENS6_IJNS7_ILi1EEESH_SH_EEESB_SD_Li128ELb1ELb1ELb0ELb0EEENS1_19SingleTileSchedulerILb1ELb0ELb1ELi128EEEEEEEEEvNT_6ParamsE,@function
        .size           _ZN7cutlass13device_kernelIN5flash19enable_sm80_to_sm89INS1_16FlashAttnFwdSm80INS1_25CollectiveMainloopFwdSm80ILi4ELi1ELb0EN4cute5tupleIJNS5_1CILi128EEENS7_ILi64EEES8_EEELi128ENS_6half_tEfNS_4arch4Sm80ELb1ELb0ELb1ELb1ELb1ELb1ELb1ELb0EEENS1_21CollectiveEpilogueFwdINS6_IJS8_S8_S9_EEENS6_IJNS7_ILi1EEESH_SH_EEESB_SD_Li128ELb1ELb1ELb0ELb0EEENS1_19SingleTileSchedulerILb1ELb0ELb1ELi128EEEEEEEEEvNT_6ParamsE,(.L_x_2189 - _ZN7cutlass13device_kernelIN5flash19enable_sm80_to_sm89INS1_16FlashAttnFwdSm80INS1_25CollectiveMainloopFwdSm80ILi4ELi1ELb0EN4cute5tupleIJNS5_1CILi128EEENS7_ILi64EEES8_EEELi128ENS_6half_tEfNS_4arch4Sm80ELb1ELb0ELb1ELb1ELb1ELb1ELb1ELb0EEENS1_21CollectiveEpilogueFwdINS6_IJS8_S8_S9_EEENS6_IJNS7_ILi1EEESH_SH_EEESB_SD_Li128ELb1ELb1ELb0ELb0EEENS1_19SingleTileSchedulerILb1ELb0ELb1ELi128EEEEEEEEEvNT_6ParamsE)
        .other          _ZN7cutlass13device_kernelIN5flash19enable_sm80_to_sm89INS1_16FlashAttnFwdSm80INS1_25CollectiveMainloopFwdSm80ILi4ELi1ELb0EN4cute5tupleIJNS5_1CILi128EEENS7_ILi64EEES8_EEELi128ENS_6half_tEfNS_4arch4Sm80ELb1ELb0ELb1ELb1ELb1ELb1ELb1ELb0EEENS1_21CollectiveEpilogueFwdINS6_IJS8_S8_S9_EEENS6_IJNS7_ILi1EEESH_SH_EEESB_SD_Li128ELb1ELb1ELb0ELb0EEENS1_19SingleTileSchedulerILb1ELb0ELb1ELi128EEEEEEEEEvNT_6ParamsE,@"STO_CUDA_ENTRY STV_DEFAULT"
_ZN7cutlass13device_kernelIN5flash19enable_sm80_to_sm89INS1_16FlashAttnFwdSm80INS1_25CollectiveMainloopFwdSm80ILi4ELi1ELb0EN4cute5tupleIJNS5_1CILi128EEENS7_ILi64EEES8_EEELi128ENS_6half_tEfNS_4arch4Sm80ELb1ELb0ELb1ELb1ELb1ELb1ELb1ELb0EEENS1_21CollectiveEpilogueFwdINS6_IJS8_S8_S9_EEENS6_IJNS7_ILi1EEESH_SH_EEESB_SD_Li128ELb1ELb1ELb0ELb0EEENS1_19SingleTileSchedulerILb1ELb0ELb1ELi128EEEEEEEEEvNT_6ParamsE:
        /* <DEDUP_REMOVED lines=17> */
.L_x_1835:
        /* <DEDUP_REMOVED lines=8> */
.L_x_1837:
[----:B------:R-:W-:-:S05]  /*0190*/  MOV R0, c[0x0][0x54c] ;  /* 0x0001530000007a02 */ /* 0x000fca0000000f00 */
.L_x_1836:
[----:B-----5:R-:W-:Y:S01]  /*01a0*/  IMAD R0, R0, c[0x0][0x548], RZ ;  /* 0x0001520000007a24 */ /* 0x020fe200078e02ff */
[----:B------:R-:W-:-:S04]  /*01b0*/  SHF.L.U32 R12, R6, 0x7, RZ ;  /* 0x00000007060c7819 */ /* 0x000fc800000006ff */
[----:B------:R-:W-:-:S04]  /*01c0*/  ISETP.GE.AND P0, PT, R12, R0, PT ;  /* 0x000000000c00720c */ /* 0x000fc80003f06270 */
[----:B------:R-:W-:-:S05]  /*01d0*/  SEL R0, R5, 0xffffffff, !P0 ;  /* 0xffffffff05007807 */ /* 0x000fca0004000000 */
[----:B------:R2:W-:Y:S01]  /*01e0*/  STL [R1+0x108], R0 ;  /* 0x0001080001007387 */ /* 0x0005e20000100800 */
[----:B------:R-:W-:Y:S05]  /*01f0*/  BRA `(.L_x_1838) ;  /* 0x0000013000007947 */ /* 0x000fea0003800000 */
.L_x_1834:
[----:B---3--:R-:W-:-:S04]  /*0200*/  ISETP.NE.U32.AND P0, PT, RZ, c[0x0][0x568], PT ;  /* 0x00015a00ff007a0c */ /* 0x008fc80003f05070 */
[----:B------:R-:W-:-:S13]  /*0210*/  ISETP.NE.AND.EX P0, PT, RZ, c[0x0][0x56c], PT, P0 ;  /* 0x00015b00ff007a0c */ /* 0x000fda0003f05300 */
[----:B------:R-:W-:Y:S05]  /*0220*/  @!P0 BRA `(.L_x_1839) ;  /* 0x0000002000008947 */ /* 0x000fea0003800000 */
[----:B------:R1:W5:Y:S01]  /*0230*/  LDG.E R0, [R2.64] ;  /* 0x0000000602007981 */ /* 0x000362000c1e1900 */
[----:B------:R-:W-:Y:S05]  /*0240*/  BRA `(.L_x_1840) ;  /* 0x0000009000007947 */ /* 0x000fea0003800000 */
.L_x_1839:
        /* <DEDUP_REMOVED lines=8> */
.L_x_1841:
[----:B------:R-:W-:-:S05]  /*02d0*/  MOV R0, c[0x0][0x54c] ;  /* 0x0001530000007a02 */ /* 0x000fca0000000f00 */
.L_x_1840:
[----:B-----5:R-:W-:Y:S01]  /*02e0*/  IMAD R0, R0, c[0x0][0x548], RZ ;  /* 0x0001520000007a24 */ /* 0x020fe200078e02ff */
[----:B------:R-:W-:-:S04]  /*02f0*/  SHF.L.U32 R12, R6, 0x7, RZ ;  /* 0x00000007060c7819 */ /* 0x000fc800000006ff */
[----:B------:R-:W-:-:S04]  /*0300*/  ISETP.GE.AND P0, PT, R12, R0, PT ;  /* 0x000000000c00720c */ /* 0x000fc80003f06270 */
[----:B------:R-:W-:-:S05]  /*0310*/  SEL R0, R5, 0xffffffff, !P0 ;  /* 0xffffffff05007807 */ /* 0x000fca0004000000 */
[----:B------:R2:W-:Y:S04]  /*0320*/  STL [R1+0x108], R0 ;  /* 0x0001080001007387 */ /* 0x0005e80000100800 */
.L_x_1838:
        /* <DEDUP_REMOVED lines=11> */
[----:B------:R-:W-:-:S02]  /*03e0*/  ISETP.NE.AND.EX P2, PT, RZ, c[0x0][0x354], PT, P2 ;  /* 0x0000d500ff007a0c */ /* 0x000fc40003f45320 */
[----:B------:R-:W-:Y:S01]  /*03f0*/  ISETP.NE.U32.AND P3, PT, RZ, c[0x0][0x358], PT ;  /* 0x0000d600ff007a0c */ /* 0x000fe20003f65070 */
[----:B--2---:R-:W-:-:S03]  /*0400*/  IMAD.MOV.U32 R0, RZ, RZ, RZ ;  /* 0x000000ffff007224 */ /* 0x004fc600078e00ff */
[----:B------:R-:W-:Y:S01]  /*0410*/  ISETP.NE.AND.EX P3, PT, RZ, c[0x0][0x35c], PT, P3 ;  /* 0x0000d700ff007a0c */ /* 0x000fe20003f65330 */
[----:B-1----:R-:W-:-:S04]  /*0420*/  @P0 IMAD.WIDE R2, R37, R30, c[0x0][0x370] ;  /* 0x0000dc0025020625 */ /* 0x002fc800078e021e */
[CC--:B------:R-:W-:Y:S01]  /*0430*/  IMAD.WIDE R6, R37.reuse, R30.reuse, c[0x0][0x348] ;  /* 0x0000d20025067625 */ /* 0x0c0fe200078e021e */
[----:B------:R1:W2:Y:S03]  /*0440*/  @P0 LDG.E R10, [R2.64] ;  /* 0x00000006020a0981 */ /* 0x0002a6000c1e1900 */
[----:B------:R-:W-:Y:S01]  /*0450*/  IMAD.MOV.U32 R13, RZ, RZ, RZ ;  /* 0x000000ffff0d7224 */ /* 0x000fe200078e00ff */
[----:B------:R-:W3:Y:S04]  /*0460*/  @P1 LDG.E R0, [R6.64] ;  /* 0x0000000606001981 */ /* 0x000ee8000c1e1900 */
[----:B------:R-:W2:Y:S01]  /*0470*/  @P2 LDG.E R14, [R4.64] ;  /* 0x00000006040e2981 */ /* 0x000ea2000c1e1900 */
[----:B-1----:R-:W-:-:S05]  /*0480*/  IMAD.WIDE R2, R37, R30, c[0x0][0x358] ;  /* 0x0000d60025027625 */ /* 0x002fca00078e021e */
[----:B------:R-:W4:Y:S01]  /*0490*/  @P3 LDG.E R13, [R2.64] ;  /* 0x00000006020d3981 */ /* 0x000f22000c1e1900 */
[----:B------:R-:W-:-:S04]  /*04a0*/  ISETP.NE.U32.AND P0, PT, RZ, c[0x0][0x360], PT ;  /* 0x0000d800ff007a0c */ /* 0x000fc80003f05070 */
[----:B------:R-:W-:Y:S02]  /*04b0*/  ISETP.NE.AND.EX P0, PT, RZ, c[0x0][0x364], PT, P0 ;  /* 0x0000d900ff007a0c */ /* 0x000fe40003f05300 */
[----:B------:R-:W-:Y:S01]  /*04c0*/  MOV R11, c[0x0][0x168] ;  /* 0x00005a00000b7a02 */ /* 0x000fe20000000f00 */
[----:B------:R-:W1:Y:S10]  /*04d0*/  S2R R35, SR_CTAID.Y ;  /* 0x0000000000237919 */ /* 0x000e740000002600 */
[----:B------:R-:W-:-:S05]  /*04e0*/  @P0 IMAD.WIDE R8, R37, R30, c[0x0][0x360] ;  /* 0x0000d80025080625 */ /* 0x000fca00078e021e */
[----:B------:R1:W5:Y:S01]  /*04f0*/  @P0 LDG.E R11, [R8.64] ;  /* 0x00000006080b0981 */ /* 0x000362000c1e1900 */
[----:B------:R-:W-:Y:S02]  /*0500*/  ULDC UR5, c[0x0][0x2ac] ;  /* 0x0000ab0000057ab9 */ /* 0x000fe40000000800 */
[----:B------:R-:W-:Y:S02]  /*0510*/  ULDC UR4, c[0x0][0x1d0] ;  /* 0x0000740000047ab9 */ /* 0x000fe40000000800 */
[----:B------:R-:W-:Y:S01]  /*0520*/  UIMAD UR4, UR5, UR4, URZ ;  /* 0x00000004050472a4 */ /* 0x000fe2000f8e023f */
[----:B-1----:R-:W-:-:S05]  /*0530*/  SHF.R.S32.HI R36, RZ, 0x1f, R35 ;  /* 0x0000001fff247819 */ /* 0x002fca0000011423 */
[----:B------:R-:W-:Y:S01]  /*0540*/  MOV R9, UR4 ;  /* 0x0000000400097c02 */ /* 0x000fe20008000f00 */
[----:B---3--:R1:W-:Y:S01]  /*0550*/  STL [R1+0x4c], R0 ;  /* 0x00004c0001007387 */ /* 0x0083e20000100800 */
[----:B--2---:R-:W-:-:S03]  /*0560*/  IMAD.IADD R8, R14, 0x1, R10 ;  /* 0x000000010e087824 */ /* 0x004fc600078e020a */
[----:B------:R2:W-:Y:S04]  /*0570*/  STL [R1+0x48], R10 ;  /* 0x0000480a01007387 */ /* 0x0005e80000100800 */
[----:B------:R2:W-:Y:S01]  /*0580*/  STL [R1+0x50], R8 ;  /* 0x0000500801007387 */ /* 0x0005e20000100800 */
[----:B-1----:R-:W-:-:S03]  /*0590*/  IMAD.MOV.U32 R0, RZ, RZ, c[0x0][0x228] ;  /* 0x00008a00ff007624 */ /* 0x002fc600078e00ff */
[----:B----4-:R2:W-:Y:S04]  /*05a0*/  STL [R1+0x54], R13 ;  /* 0x0000540d01007387 */ /* 0x0105e80000100800 */
[----:B------:R2:W-:Y:S01]  /*05b0*/  STL [R1+0xc0], R0 ;  /* 0x0000c00001007387 */ /* 0x0005e20000100800 */
[----:B------:R-:W-:Y:S05]  /*05c0*/  @P0 BRA `(.L_x_1842) ;  /* 0x0000004000000947 */ /* 0x000fea0003800000 */
[----:B------:R-:W-:Y:S05]  /*05d0*/  @!P1 BRA `(.L_x_1842) ;  /* 0x0000003000009947 */ /* 0x000fea0003800000 */
[----:B--2---:R1:W2:Y:S04]  /*05e0*/  LDG.E R0, [R6.64] ;  /* 0x0000000606007981 */ /* 0x0042a8000c1e1900 */
[----:B-1----:R-:W2:Y:S02]  /*05f0*/  LDG.E R6, [R6.64+0x4] ;  /* 0x0000040606067981 */ /* 0x002ea4000c1e1900 */
[----:B--2--5:R-:W-:-:S05]  /*0600*/  IADD3 R11, -R0, R6, RZ ;  /* 0x00000006000b7210 */ /* 0x024fca0007ffe1ff */
.L_x_1842:
[----:B-----5:R1:W-:Y:S01]  /*0610*/  STL [R1+0x58], R11 ;  /* 0x0000580b01007387 */ /* 0x0203e20000100800 */
[----:B------:R-:W-:-:S04]  /*0620*/  ISETP.NE.U32.AND P0, PT, RZ, c[0x0][0x368], PT ;  /* 0x0000da00ff007a0c */ /* 0x000fc80003f05070 */
[----:B------:R-:W-:-:S13]  /*0630*/  ISETP.NE.AND.EX P0, PT, RZ, c[0x0][0x36c], PT, P0 ;  /* 0x0000db00ff007a0c */ /* 0x000fda0003f05300 */
[----:B------:R-:W-:Y:S05]  /*0640*/  @!P0 BRA `(.L_x_1843) ;  /* 0x0000003000008947 */ /* 0x000fea0003800000 */
[----:B------:R-:W-:-:S05]  /*0650*/  IMAD.WIDE R4, R37, R30, c[0x0][0x368] ;  /* 0x0000da0025047625 */ /* 0x000fca00078e021e */
[----:B------:R3:W5:Y:S01]  /*0660*/  LDG.E R9, [R4.64] ;  /* 0x0000000604097981 */ /* 0x000762000c1e1900 */
[----:B------:R-:W-:Y:S05]  /*0670*/  BRA `(.L_x_1844) ;  /* 0x0000004000007947 */ /* 0x000fea0003800000 */
.L_x_1843:
[----:B------:R-:W-:Y:S05]  /*0680*/  @!P2 BRA `(.L_x_1844) ;  /* 0x000000300000a947 */ /* 0x000fea0003800000 */
[----:B--2---:R2:W3:Y:S04]  /*0690*/  LDG.E R0, [R4.64] ;  /* 0x0000000604007981 */ /* 0x0044e8000c1e1900 */
[----:B--2---:R-:W3:Y:S02]  /*06a0*/  LDG.E R4, [R4.64+0x4] ;  /* 0x0000040604047981 */ /* 0x004ee4000c1e1900 */
[----:B---3--:R-:W-:Y:S02]  /*06b0*/  IADD3 R9, -R0, R4, RZ ;  /* 0x0000000400097210 */ /* 0x008fe40007ffe1ff */
.L_x_1844:
[----:B--2---:R4:W2:Y:S04]  /*06c0*/  LDL.LU R6, [R1+0xc0] ;  /* 0x0000c00001067983 */ /* 0x0048a80000300800 */
[----:B---3--:R3:W2:Y:S04]  /*06d0*/  @P3 LDG.E R5, [R2.64] ;  /* 0x0000000602053981 */ /* 0x0086a8000c1e1900 */
[----:B------:R3:W2:Y:S01]  /*06e0*/  @P3 LDG.E R4, [R2.64+0x4] ;  /* 0x0000040602043981 */ /* 0x0006a2000c1e1900 */
[----:B------:R-:W-:Y:S01]  /*06f0*/  ISETP.NE.U32.AND P0, PT, RZ, c[0x0][0x378], PT ;  /* 0x0000de00ff007a0c */ /* 0x000fe20003f05070 */
[----:B-----5:R-:W-:-:S03]  /*0700*/  IMAD.MOV.U32 R24, RZ, RZ, R9 ;  /* 0x000000ffff187224 */ /* 0x020fc600078e0009 */
[----:B------:R-:W-:-:S13]  /*0710*/  ISETP.NE.AND.EX P0, PT, RZ, c[0x0][0x37c], PT, P0 ;  /* 0x0000df00ff007a0c */ /* 0x000fda0003f05300 */
[----:B---3--:R-:W-:-:S05]  /*0720*/  @P0 IMAD.WIDE R2, R37, R30, c[0x0][0x378] ;  /* 0x0000de0025020625 */ /* 0x008fca00078e021e */
[----:B------:R3:W4:Y:S01]  /*0730*/  @P0 LDG.E R24, [R2.64] ;  /* 0x0000000602180981 */ /* 0x000722000c1e1900 */
[----:B------:R-:W-:Y:S02]  /*0740*/  IMAD.MOV.U32 R0, RZ, RZ, c[0x0][0x2c4] ;  /* 0x0000b100ff007624 */ /* 0x000fe400078e00ff */
[----:B------:R-:W-:-:S03]  /*0750*/  IMAD.IADD R10, R9, 0x1, -R10 ;  /* 0x00000001090a7824 */ /* 0x000fc600078e0a0a */
[----:B------:R-:W-:Y:S02]  /*0760*/  ISETP.NE.AND P0, PT, R0, 0x1, PT ;  /* 0x000000010000780c */ /* 0x000fe40003f05270 */
[----:B------:R-:W-:Y:S01]  /*0770*/  IADD3 R0, R12, 0x7f, RZ ;  /* 0x0000007f0c007810 */ /* 0x000fe20007ffe0ff */
[----:B------:R1:W-:Y:S10]  /*0780*/  STL [R1+0x5c], R10 ;  /* 0x00005c0a01007387 */ /* 0x0003f40000100800 */
[----:B---3--:R-:W-:-:S05]  /*0790*/  @P0 IMAD.HI.U32 R2, R0, c[0x0][0x2c8], RZ ;  /* 0x0000b20000020a27 */ /* 0x008fca00078e00ff */
[----:B------:R-:W-:Y:S01]  /*07a0*/  @P0 SHF.R.U32.HI R0, RZ, c[0x0][0x2cc], R2 ;  /* 0x0000b300ff000a19 */ /* 0x000fe20000011602 */
[----:B--2---:R-:W-:-:S04]  /*07b0*/  @P3 IMAD.IADD R6, R4, 0x1, -R5 ;  /* 0x0000000104063824 */ /* 0x004fc800078e0a05 */
[--C-:B------:R-:W-:Y:S01]  /*07c0*/  IMAD.IADD R7, R10, 0x1, R6.reuse ;  /* 0x000000010a077824 */ /* 0x100fe200078e0206 */
[----:B------:R1:W-:Y:S01]  /*07d0*/  STL [R1+0xc0], R6 ;  /* 0x0000c00601007387 */ /* 0x0003e20000100800 */
[----:B------:R-:W-:-:S03]  /*07e0*/  IMAD.MOV.U32 R34, RZ, RZ, R6 ;  /* 0x000000ffff227224 */ /* 0x000fc600078e0006 */
[----:B------:R-:W-:Y:S01]  /*07f0*/  IADD3 R0, R0, 0x40, R7 ;  /* 0x0000004000007810 */ /* 0x000fe20007ffe007 */
[----:B------:R1:W-:Y:S01]  /*0800*/  STL [R1+0xc4], R7 ;  /* 0x0000c40701007387 */ /* 0x0003e20000100800 */
[----:B------:R-:W-:-:S03]  /*0810*/  IADD3 R2, R7, 0x3f, RZ ;  /* 0x0000003f07027810 */ /* 0x000fc60007ffe0ff */
[----:B------:R-:W-:Y:S01]  /*0820*/  IMAD.IADD R0, R0, 0x1, -R11 ;  /* 0x0000000100007824 */ /* 0x000fe200078e0a0b */
[----:B------:R-:W-:Y:S01]  /*0830*/  SHF.R.S32.HI R3, RZ, 0x1f, R2 ;  /* 0x0000001fff037819 */ /* 0x000fe20000011402 */
[----:B------:R1:W-:Y:S03]  /*0840*/  STL.64 [R1+0x60], R6 ;  /* 0x0000600601007387 */ /* 0x0003e60000100a00 */
[----:B------:R-:W-:Y:S02]  /*0850*/  SHF.R.S32.HI R4, RZ, 0x1f, R0 ;  /* 0x0000001fff047819 */ /* 0x000fe40000011400 */
[----:B------:R-:W-:Y:S02]  /*0860*/  LEA.HI R2, R3, R2, RZ, 0x6 ;  /* 0x0000000203027211 */ /* 0x000fe400078f30ff */
[----:B------:R-:W-:Y:S02]  /*0870*/  LEA.HI R0, R4, R0, RZ, 0x6 ;  /* 0x0000000004007211 */ /* 0x000fe400078f30ff */
[----:B------:R-:W-:Y:S01]  /*0880*/  SHF.R.S32.HI R3, RZ, 0x6, R2 ;  /* 0x00000006ff037819 */ /* 0x000fe20000011402 */
[----:B------:R-:W-:Y:S01]  /*0890*/  IMAD.MOV R2, RZ, RZ, -R10 ;  /* 0x000000ffff027224 */ /* 0x000fe200078e0a0a */
[----:B------:R-:W-:Y:S01]  /*08a0*/  SHF.R.S32.HI R0, RZ, 0x6, R0 ;  /* 0x00000006ff007819 */ /* 0x000fe20000011400 */
[----:B----4-:R1:W-:Y:S03]  /*08b0*/  STL [R1+0x68], R24 ;  /* 0x0000681801007387 */ /* 0x0103e60000100800 */
[----:B------:R-:W-:-:S02]  /*08c0*/  IMNMX R0, R3, R0, PT ;  /* 0x0000000003007217 */ /* 0x000fc40003800200 */
[----:B------:R-:W-:-:S03]  /*08d0*/  IMNMX R2, RZ, R2, !PT ;  /* 0x00000002ff027217 */ /* 0x000fc60007800200 */
[----:B------:R-:W-:Y:S01]  /*08e0*/  IMAD R0, R0, 0x40, -R10 ;  /* 0x0000004000007824 */ /* 0x000fe200078e0a0a */
[----:B------:R-:W-:-:S04]  /*08f0*/  SHF.R.U32.HI R139, RZ, 0x6, R2 ;  /* 0x00000006ff8b7819 */ /* 0x000fc80000011602 */
[----:B------:R-:W-:Y:S01]  /*0900*/  IMNMX R0, R0, R6, PT ;  /* 0x0000000600007217 */ /* 0x000fe20003800200 */
[----:B------:R-:W-:-:S03]  /*0910*/  IMAD.MOV.U32 R4, RZ, RZ, R139 ;  /* 0x000000ffff047224 */ /* 0x000fc600078e008b */
[----:B------:R-:W-:-:S13]  /*0920*/  ISETP.GT.AND P0, PT, R0, R2, PT ;  /* 0x000000020000720c */ /* 0x000fda0003f04270 */
[----:B------:R-:W-:-:S04]  /*0930*/  @P0 IADD3 R0, R0, 0x3f, RZ ;  /* 0x0000003f00000810 */ /* 0x000fc80007ffe0ff */
[----:B------:R-:W-:-:S04]  /*0940*/  @P0 SHF.R.S32.HI R2, RZ, 0x1f, R0 ;  /* 0x0000001fff020819 */ /* 0x000fc80000011400 */
[----:B------:R-:W-:-:S04]  /*0950*/  @P0 LEA.HI R0, R2, R0, RZ, 0x6 ;  /* 0x0000000002000211 */ /* 0x000fc800078f30ff */
[----:B------:R-:W-:-:S04]  /*0960*/  @P0 SHF.R.S32.HI R4, RZ, 0x6, R0 ;  /* 0x00000006ff040819 */ /* 0x000fc80000011400 */
[----:B------:R-:W-:-:S13]  /*0970*/  ISETP.GT.AND P0, PT, R4, R139, PT ;  /* 0x0000008b0400720c */ /* 0x000fda0003f04270 */
[----:B------:R-:W-:Y:S05]  /*0980*/  @!P0 BRA `(.L_x_1845) ;  /* 0x00006fa000008947 */ /* 0x000fea0003800000 */
[----:B-1----:R-:W-:-:S04]  /*0990*/  ISETP.NE.U32.AND P0, PT, RZ, c[0x0][0x340], PT ;  /* 0x0000d000ff007a0c */ /* 0x002fc80003f05070 */
[----:B------:R-:W-:-:S13]  /*09a0*/  ISETP.NE.AND.EX P4, PT, RZ, c[0x0][0x344], PT, P0 ;  /* 0x0000d100ff007a0c */ /* 0x000fda0003f85300 */
[----:B------:R-:W-:-:S05]  /*09b0*/  @P4 IMAD.WIDE R2, R37, R30, c[0x0][0x340] ;  /* 0x0000d00025024625 */ /* 0x000fca00078e021e */
[----:B------:R1:W2:Y:S01]  /*09c0*/  @P4 LDG.E R29, [R2.64] ;  /* 0x00000006021d4981 */ /* 0x0002a2000c1e1900 */
[----:B------:R-:W-:Y:S01]  /*09d0*/  SHF.R.S32.HI R6, RZ, 0x1f, R15 ;  /* 0x0000001fff067819 */ /* 0x000fe2000001140f */
[----:B------:R-:W-:Y:S01]  /*09e0*/  IMAD.MOV.U32 R152, RZ, RZ, c[0x0][0x238] ;  /* 0x00008e00ff987624 */ /* 0x000fe200078e00ff */
[----:B------:R-:W-:Y:S01]  /*09f0*/  SHF.R.S32.HI R28, RZ, 0x1f, R37 ;  /* 0x0000001fff1c7819 */ /* 0x000fe20000011425 */
[----:B------:R-:W-:Y:S01]  /*0a00*/  IMAD.MOV.U32 R163, RZ, RZ, 0x6 ;  /* 0x00000006ffa37424 */ /* 0x000fe200078e00ff */
[----:B------:R-:W-:Y:S01]  /*0a10*/  LEA.HI R5, R6, R15, RZ, 0x3 ;  /* 0x0000000f06057211 */ /* 0x000fe200078f18ff */
[----:B------:R-:W-:Y:S01]  /*0a20*/  IMAD.MOV.U32 R31, RZ, RZ, c[0x0][0x23c] ;  /* 0x00008f00ff1f7624 */ /* 0x000fe200078e00ff */
[----:B------:R-:W-:Y:S01]  /*0a30*/  SEL R25, R28, RZ, !P3 ;  /* 0x000000ff1c197207 */ /* 0x000fe20005800000 */
[----:B------:R-:W-:Y:S01]  /*0a40*/  IMAD.IADD R149, R14, 0x1, R9 ;  /* 0x000000010e957824 */ /* 0x000fe200078e0209 */
[----:B------:R-:W-:Y:S01]  /*0a50*/  LOP3.LUT R0, R5, 0xfffffff8, RZ, 0xc0, !PT ;  /* 0xfffffff805007812 */ /* 0x000fe200078ec0ff */
[----:B------:R-:W-:Y:S01]  /*0a60*/  IMAD.SHL.U32 R27, R31, 0x20, RZ ;  /* 0x000000201f1b7824 */ /* 0x000fe200078e00ff */
[----:B------:R-:W-:Y:S01]  /*0a70*/  SHF.R.S32.HI R95, RZ, 0x3, R5 ;  /* 0x00000003ff5f7819 */ /* 0x000fe20000011405 */
[----:B------:R-:W-:Y:S01]  /*0a80*/  IMAD.WIDE.U32 R180, R35, c[0x0][0x210], RZ ;  /* 0x0000840023b47a25 */ /* 0x000fe200078e00ff */
[----:B------:R-:W-:Y:S01]  /*0a90*/  SEL R98, R37, RZ, !P3 ;  /* 0x000000ff25627207 */ /* 0x000fe20005800000 */
[----:B------:R-:W-:Y:S01]  /*0aa0*/  UMOV UR8, 0x30 ;  /* 0x0000003000087882 */ /* 0x000fe20000000000 */
[----:B------:R-:W-:Y:S01]  /*0ab0*/  IADD3 R90, R4, -0x1, RZ ;  /* 0xffffffff045a7810 */ /* 0x000fe20007ffe0ff */
[----:B------:R-:W-:Y:S01]  /*0ac0*/  IMAD.IADD R26, R15, 0x1, -R0 ;  /* 0x000000010f1a7824 */ /* 0x000fe200078e0a00 */
[--C-:B------:R-:W-:Y:S01]  /*0ad0*/  SHF.R.S32.HI R10, RZ, 0x1f, R95.reuse ;  /* 0x0000001fff0a7819 */ /* 0x100fe2000001145f */
[----:B------:R-:W-:Y:S01]  /*0ae0*/  IMAD R0, R36, c[0x0][0x240], RZ ;  /* 0x0000900024007a24 */ /* 0x000fe200078e02ff */
[----:B------:R-:W-:Y:S01]  /*0af0*/  IADD3 R118, P0, R95, R13, RZ ;  /* 0x0000000d5f767210 */ /* 0x000fe20007f1e0ff */
[----:B------:R-:W-:Y:S01]  /*0b00*/  IMAD.SHL.U32 R20, R26, 0x8, RZ ;  /* 0x000000081a147824 */ /* 0x000fe200078e00ff */
[----:B------:R-:W-:Y:S01]  /*0b10*/  SHF.L.U64.HI R171, R152, R163, c[0x0][0x23c] ;  /* 0x00008f0098ab7619 */ /* 0x000fe200000102a3 */
[----:B------:R-:W-:Y:S01]  /*0b20*/  IMAD R0, R35, c[0x0][0x244], R0 ;  /* 0x0000910023007a24 */ /* 0x000fe200078e0200 */
[----:B------:R-:W-:Y:S01]  /*0b30*/  LEA.HI.X.SX32 R119, R13, R10, 0x1, P0 ;  /* 0x0000000a0d777211 */ /* 0x000fe200000f0eff */
[----:B------:R-:W-:Y:S01]  /*0b40*/  IMAD R4, R90, -0x40, -R95 ;  /* 0xffffffc05a047824 */ /* 0x000fe200078e0a5f */
[--C-:B------:R-:W-:Y:S01]  /*0b50*/  SHF.R.S32.HI R21, RZ, 0x1f, R20.reuse ;  /* 0x0000001fff157819 */ /* 0x100fe20000011414 */
[----:B------:R-:W-:Y:S01]  /*0b60*/  IMAD.WIDE.U32 R12, R152, 0x20, RZ ;  /* 0x00000020980c7825 */ /* 0x000fe200078e00ff */
[----:B------:R-:W-:Y:S01]  /*0b70*/  LEA.HI R6, R6, R15, RZ, 0x6 ;  /* 0x0000000f06067211 */ /* 0x000fe200078f30ff */
[----:B------:R-:W-:Y:S01]  /*0b80*/  ULDC UR5, c[0x0][0x284] ;  /* 0x0000a10000057ab9 */ /* 0x000fe20000000800 */
[----:B------:R-:W-:Y:S01]  /*0b90*/  SHF.L.U32 R179, R152, 0x6, RZ ;  /* 0x0000000698b37819 */ /* 0x000fe200000006ff */
[----:B-1----:R-:W-:Y:S01]  /*0ba0*/  IMAD.WIDE.U32 R2, R35, c[0x0][0x240], R20 ;  /* 0x0000900023027a25 */ /* 0x002fe200078e0014 */
[----:B------:R-:W-:Y:S01]  /*0bb0*/  SHF.R.S32.HI R5, RZ, 0x1f, R90 ;  /* 0x0000001fff057819 */ /* 0x000fe2000001145a */
[----:B------:R-:W-:Y:S01]  /*0bc0*/  ULDC UR4, c[0x0][0x294] ;  /* 0x0000a50000047ab9 */ /* 0x000fe20000000800 */
[C---:B------:R-:W-:Y:S01]  /*0bd0*/  IADD3 R91, R20.reuse, 0x40, RZ ;  /* 0x00000040145b7810 */ /* 0x040fe20007ffe0ff */
[----:B------:R-:W-:Y:S01]  /*0be0*/  IMAD.IADD R3, R3, 0x1, R0 ;  /* 0x0000000103037824 */ /* 0x000fe200078e0200 */
[----:B------:R-:W-:Y:S01]  /*0bf0*/  ISETP.GE.AND P6, PT, R20, c[0x0][0x1d4], PT ;  /* 0x0000750014007a0c */ /* 0x000fe20003fc6270 */
[----:B------:R-:W-:Y:S01]  /*0c00*/  IMAD R0, R25, c[0x0][0x248], RZ ;  /* 0x0000920019007a24 */ /* 0x000fe200078e02ff */
[----:B------:R-:W-:Y:S01]  /*0c10*/  ISETP.GE.AND P5, PT, R91, c[0x0][0x1d4], PT ;  /* 0x000075005b007a0c */ /* 0x000fe20003fa6270 */
[----:B------:R-:W-:Y:S01]  /*0c20*/  IMAD.WIDE.U32 R2, R98, c[0x0][0x248], R2 ;  /* 0x0000920062027a25 */ /* 0x000fe200078e0002 */
[----:B------:R-:W-:Y:S01]  /*0c30*/  SHF.L.U32 R32, R26, 0x2, RZ ;  /* 0x000000021a207819 */ /* 0x000fe200000006ff */
[----:B------:R-:W-:Y:S01]  /*0c40*/  UIMAD UR5, UR8, UR5, URZ ;  /* 0x00000005080572a4 */ /* 0x000fe2000f8e023f */
[C---:B------:R-:W-:Y:S01]  /*0c50*/  IADD3 R161, R95.reuse, 0x10, RZ ;  /* 0x000000105fa17810 */ /* 0x040fe20007ffe0ff */
[----:B------:R-:W-:Y:S01]  /*0c60*/  IMAD R0, R98, c[0x0][0x24c], R0 ;  /* 0x0000930062007a24 */ /* 0x000fe200078e0200 */
[----:B------:R-:W-:Y:S01]  /*0c70*/  SHF.R.S32.HI R33, RZ, 0x1f, R32 ;  /* 0x0000001fff217819 */ /* 0x000fe20000011420 */
[----:B------:R-:W-:Y:S01]  /*0c80*/  IMAD.IADD R8, R4, 0x1, R34 ;  /* 0x0000000104087824 */ /* 0x000fe200078e0222 */
[----:B------:R-:W-:Y:S01]  /*0c90*/  IADD3 R159, R95, 0x30, RZ ;  /* 0x000000305f9f7810 */ /* 0x000fe20007ffe0ff */
[----:B------:R-:W-:Y:S01]  /*0ca0*/  IMAD.IADD R3, R3, 0x1, R0 ;  /* 0x0000000103037824 */ /* 0x000fe200078e0200 */
[----:B------:R-:W-:Y:S01]  /*0cb0*/  IADD3 R160, R95, 0x20, RZ ;  /* 0x000000205fa07810 */ /* 0x000fe20007ffe0ff */
[----:B------:R-:W-:Y:S01]  /*0cc0*/  IMAD R0, R119, c[0x0][0x238], RZ ;  /* 0x00008e0077007a24 */ /* 0x000fe200078e02ff */
[----:B------:R-:W-:Y:S01]  /*0cd0*/  ISETP.GE.AND P0, PT, R8, 0x11, PT ;  /* 0x000000110800780c */ /* 0x000fe20003f06270 */
[----:B------:R-:W-:Y:S01]  /*0ce0*/  IMAD.WIDE.U32 R130, R118, c[0x0][0x238], R2 ;  /* 0x00008e0076827a25 */ /* 0x000fe200078e0002 */
[----:B------:R-:W-:Y:S01]  /*0cf0*/  ISETP.GE.AND P1, PT, R8, 0x1, PT ;  /* 0x000000010800780c */ /* 0x000fe20003f26270 */
[----:B------:R-:W-:Y:S01]  /*0d00*/  UIMAD UR4, UR8, UR4, URZ ;  /* 0x00000004080472a4 */ /* 0x000fe2000f8e023f */
[----:B------:R-:W-:Y:S01]  /*0d10*/  SHF.R.S32.HI R82, RZ, 0x1f, R91 ;  /* 0x0000001fff527819 */ /* 0x000fe2000001145b */
[----:B------:R-:W-:Y:S01]  /*0d20*/  IMAD R0, R118, c[0x0][0x23c], R0 ;  /* 0x00008f0076007a24 */ /* 0x000fe200078e0200 */
[----:B------:R-:W-:Y:S01]  /*0d30*/  MOV R157, 0x5 ;  /* 0x00000005009d7802 */ /* 0x000fe20000000f00 */
[----:B------:R-:W-:Y:S01]  /*0d40*/  IMAD R2, R171, R90, RZ ;  /* 0x0000005aab027224 */ /* 0x000fe200078e02ff */
[----:B------:R-:W-:Y:S01]  /*0d50*/  LEA.HI R82, R82, R91, RZ, 0x3 ;  /* 0x0000005b52527211 */ /* 0x000fe200078f18ff */
[----:B------:R-:W-:Y:S01]  /*0d60*/  IMAD.IADD R129, R131, 0x1, R0 ;  /* 0x0000000183817824 */ /* 0x000fe200078e0200 */
[----:B------:R-:W-:Y:S01]  /*0d70*/  P2R R150, PR, RZ, 0x20 ;  /* 0x00000020ff967803 */ /* 0x000fe20000000000 */
[----:B------:R-:W-:Y:S01]  /*0d80*/  IMAD.MOV.U32 R128, RZ, RZ, R130 ;  /* 0x000000ffff807224 */ /* 0x000fe200078e0082 */
[----:B------:R-:W-:Y:S01]  /*0d90*/  LOP3.LUT R82, R82, 0xfffffff8, RZ, 0xc0, !PT ;  /* 0xfffffff852527812 */ /* 0x000fe200078ec0ff */
[----:B------:R-:W-:Y:S01]  /*0da0*/  IMAD.SHL.U32 R3, R95, 0x40, RZ ;  /* 0x000000405f037824 */ /* 0x000fe200078e00ff */
[----:B------:R-:W-:Y:S01]  /*0db0*/  P2R R151, PR, RZ, 0x40 ;  /* 0x00000040ff977803 */ /* 0x000fe20000000000 */
[----:B------:R-:W-:Y:S01]  /*0dc0*/  IMAD.SHL.U32 R0, R6, 0x8, RZ ;  /* 0x0000000806007824 */ /* 0x000fe200078e00ff */
[----:B------:R-:W-:Y:S01]  /*0dd0*/  SHF.R.S32.HI R92, RZ, 0x1f, R82 ;  /* 0x0000001fff5c7819 */ /* 0x000fe20000011452 */
[-C--:B------:R-:W-:Y:S01]  /*0de0*/  IMAD R2, R5, R179.reuse, R2 ;  /* 0x000000b305027224 */ /* 0x080fe200078e0202 */
[----:B------:R-:W-:Y:S01]  /*0df0*/  LOP3.LUT R127, R3, 0x1c0, RZ, 0xc0, !PT ;  /* 0x000001c0037f7812 */ /* 0x000fe200078ec0ff */
[----:B------:R-:W-:Y:S01]  /*0e00*/  IMAD.WIDE.U32 R18, R90, R179, R128 ;  /* 0x000000b35a127225 */ /* 0x000fe200078e0080 */
[----:B------:R-:W-:-:S02]  /*0e10*/  LOP3.LUT R135, R0, 0xfffffe00, RZ, 0xc0, !PT ;  /* 0xfffffe0000877812 */ /* 0x000fc400078ec0ff */
[----:B------:R-:W-:Y:S01]  /*0e20*/  LOP3.LUT R77, R127, 0x38, R20, 0xf8, !PT ;  /* 0x000000387f4d7812 */ /* 0x000fe200078ef814 */
[----:B------:R-:W-:Y:S01]  /*0e30*/  IMAD.IADD R27, R13, 0x1, R27 ;  /* 0x000000010d1b7824 */ /* 0x000fe200078e021b */
[----:B------:R-:W-:Y:S01]  /*0e40*/  IADD3 R3, R19, R2, RZ ;  /* 0x0000000213037210 */ /* 0x000fe20007ffe0ff */
[C---:B------:R-:W-:Y:S01]  /*0e50*/  IMAD.WIDE.U32 R16, R95.reuse, c[0x0][0x290], R32 ;  /* 0x0000a4005f107a25 */ /* 0x040fe200078e0020 */
[----:B------:R-:W-:Y:S02]  /*0e60*/  @P0 LEA R0, P2, R152, R18, 0x4 ;  /* 0x0000001298000211 */ /* 0x000fe400078420ff */
[----:B------:R-:W-:Y:S01]  /*0e70*/  SHF.R.U32.HI R172, RZ, 0x3, R127 ;  /* 0x00000003ffac7819 */ /* 0x000fe2000001167f */
[----:B------:R-:W-:Y:S01]  /*0e80*/  IMAD.WIDE.U32 R22, R95, c[0x0][0x290], R20 ;  /* 0x0000a4005f167a25 */ /* 0x000fe200078e0014 */
[----:B------:R-:W-:Y:S02]  /*0e90*/  @P1 LEA R6, P3, R18, c[0x0][0x220], 0x1 ;  /* 0x0000880012061a11 */ /* 0x000fe400078608ff */
[----:B------:R-:W-:Y:S01]  /*0ea0*/  @P0 LEA.HI.X R2, R152, R3, R31, 0x4, P2 ;  /* 0x0000000398020211 */ /* 0x000fe200010f241f */
[----:B------:R-:W-:Y:S01]  /*0eb0*/  IMAD.WIDE.U32 R182, R35, c[0x0][0x1e8], RZ ;  /* 0x00007a0023b67a25 */ /* 0x000fe200078e00ff */
[----:B------:R-:W-:-:S02]  /*0ec0*/  ISETP.GE.AND P2, PT, R8, 0x21, PT ;  /* 0x000000210800780c */ /* 0x000fc40003f46270 */
[----:B------:R-:W-:Y:S01]  /*0ed0*/  LOP3.LUT R77, R135, R77, R172, 0xf6, !PT ;  /* 0x0000004d874d7212 */ /* 0x000fe200078ef6ac */
[----:B------:R-:W-:Y:S01]  /*0ee0*/  IMAD.MOV.U32 R185, RZ, RZ, c[0x0][0x2b8] ;  /* 0x0000ae00ffb97624 */ /* 0x000fe200078e00ff */
[----:B------:R-:W-:Y:S01]  /*0ef0*/  @P1 LEA.HI.X R7, R18, c[0x0][0x224], R3, 0x1, P3 ;  /* 0x0000890012071a11 */ /* 0x000fe200018f0c03 */
[----:B------:R-:W-:Y:S01]  /*0f00*/  IMAD.MOV.U32 R184, RZ, RZ, c[0x0][0x27c] ;  /* 0x00009f00ffb87624 */ /* 0x000fe200078e00ff */
[C---:B------:R-:W-:Y:S01]  /*0f10*/  @P0 LEA R4, P3, R0.reuse, c[0x0][0x220], 0x1 ;  /* 0x0000880000040a11 */ /* 0x040fe200078608ff */
[----:B------:R-:W-:Y:S02]  /*0f20*/  IMAD.SHL.U32 R77, R77, 0x2, RZ ;  /* 0x000000024d4d7824 */ /* 0x000fe400078e00ff */
[----:B------:R-:W-:Y:S01]  /*0f30*/  IMAD.MOV.U32 R153, RZ, RZ, c[0x0][0x27c] ;  /* 0x00009f00ff997624 */ /* 0x000fe200078e00ff */
[----:B------:R-:W-:Y:S01]  /*0f40*/  @P0 LEA.HI.X R5, R0, c[0x0][0x224], R2, 0x1, P3 ;  /* 0x0000890000050a11 */ /* 0x000fe200018f0c02 */
[----:B------:R-:W-:Y:S01]  /*0f50*/  IMAD R2, R36, c[0x0][0x260], RZ ;  /* 0x0000980024027a24 */ /* 0x000fe200078e02ff */
[----:B------:R-:W-:Y:S01]  /*0f60*/  @!PT LDS RZ, [RZ] ;  /* 0x00000000fffff984 */ /* 0x000fe20000000800 */
[----:B------:R-:W-:Y:S01]  /*0f70*/  @!PT LDS RZ, [RZ] ;  /* 0x00000000fffff984 */ /* 0x000fe20000000800 */
[----:B------:R-:W-:Y:S01]  /*0f80*/  @!PT LDS RZ, [RZ] ;  /* 0x00000000fffff984 */ /* 0x000fe20000000800 */
[----:B------:R1:W-:Y:S01]  /*0f90*/  @P1 LDGSTS.E.BYPASS.LTC128B.128 [R77+0x4100], [R6.64], !P6 ;  /* 0x04100000064d1fae */ /* 0x0003e2000f101d46 */
[----:B------:R-:W-:Y:S01]  /*0fa0*/  IADD3 R123, P3, R12, 0x80, RZ ;  /* 0x000000800c7b7810 */ /* 0x000fe20007f7e0ff */
[----:B------:R-:W-:-:S02]  /*0fb0*/  IMAD.SHL.U32 R154, R152, 0x20, RZ ;  /* 0x00000020989a7824 */ /* 0x000fc400078e00ff */
[----:B------:R1:W-:Y:S01]  /*0fc0*/  @P1 LDGSTS.E.BYPASS.LTC128B.128 [R77+0x6100], [R6.64+0x80], !P5 ;  /* 0x06100080064d1fae */ /* 0x0003e2000e901d46 */
[----:B------:R-:W-:Y:S01]  /*0fd0*/  IMAD R2, R35, c[0x0][0x264], R2 ;  /* 0x0000990023027a24 */ /* 0x000fe200078e0202 */
[----:B------:R-:W-:Y:S01]  /*0fe0*/  @P2 IADD3 R0, P1, R18, R12, RZ ;  /* 0x0000000c12002210 */ /* 0x000fe20007f3e0ff */
[----:B------:R-:W-:Y:S01]  /*0ff0*/  IMAD.IADD R145, R34, 0x1, -R95 ;  /* 0x0000000122917824 */ /* 0x000fe200078e0a5f */
[----:B------:R3:W-:Y:S01]  /*1000*/  @P0 LDGSTS.E.BYPASS.LTC128B.128 [R77+0x4900], [R4.64], !P6 ;  /* 0x04900000044d0fae */ /* 0x0007e2000f101d46 */
[----:B------:R-:W-:Y:S01]  /*1010*/  IMAD.SHL.U32 R153, R153, 0x2, RZ ;  /* 0x0000000299997824 */ /* 0x000fe200078e00ff */
[----:B------:R-:W-:Y:S01]  /*1020*/  IADD3 R34, R32, 0x20, RZ ;  /* 0x0000002020227810 */ /* 0x000fe20007ffe0ff */
[----:B------:R-:W-:Y:S01]  /*1030*/  IMAD.X R120, RZ, RZ, R27, P3 ;  /* 0x000000ffff787224 */ /* 0x000fe200018e061b */
[----:B------:R3:W-:Y:S01]  /*1040*/  @P0 LDGSTS.E.BYPASS.LTC128B.128 [R77+0x6900], [R4.64+0x80], !P5 ;  /* 0x06900080044d0fae */ /* 0x0007e2000e901d46 */
[----:B------:R-:W-:Y:S01]  /*1050*/  ISETP.GT.AND P0, PT, R8, 0x30, PT ;  /* 0x000000300800780c */ /* 0x000fe20003f04270 */
[----:B------:R-:W-:-:S04]  /*1060*/  IMAD.WIDE.U32 R8, R95, c[0x0][0x280], R32 ;  /* 0x0000a0005f087a25 */ /* 0x000fc800078e0020 */
[----:B------:R-:W-:Y:S02]  /*1070*/  IMAD.MOV.U32 R12, RZ, RZ, R8 ;  /* 0x000000ffff0c7224 */ /* 0x000fe400078e0008 */
[----:B------:R-:W-:Y:S02]  /*1080*/  IMAD.MOV.U32 R8, RZ, RZ, R22 ;  /* 0x000000ffff087224 */ /* 0x000fe400078e0016 */
[----:B------:R-:W-:Y:S02]  /*1090*/  IMAD R117, R26, 0x10, R95 ;  /* 0x000000101a757824 */ /* 0x000fe400078e025f */
[----:B-1----:R-:W-:-:S04]  /*10a0*/  IMAD.WIDE.U32 R6, R35, c[0x0][0x260], R20 ;  /* 0x0000980023067a25 */ /* 0x002fc800078e0014 */
[----:B---3--:R-:W-:Y:S02]  /*10b0*/  IMAD.IADD R5, R7, 0x1, R2 ;  /* 0x0000000107057824 */ /* 0x008fe400078e0202 */
[----:B------:R-:W-:Y:S01]  /*10c0*/  @P2 IMAD.X R7, R27, 0x1, R3, P1 ;  /* 0x000000011b072824 */ /* 0x000fe200008e0603 */
[----:B------:R-:W-:Y:S01]  /*10d0*/  @P2 LEA R14, P1, R0, c[0x0][0x220], 0x1 ;  /* 0x00008800000e2a11 */ /* 0x000fe200078208ff */
[----:B------:R-:W-:Y:S02]  /*10e0*/  IMAD R2, R10, c[0x0][0x280], RZ ;  /* 0x0000a0000a027a24 */ /* 0x000fe400078e02ff */
[----:B------:R-:W-:Y:S01]  /*10f0*/  IMAD.MOV.U32 R4, RZ, RZ, R6 ;  /* 0x000000ffff047224 */ /* 0x000fe200078e0006 */
[----:B------:R-:W-:Y:S01]  /*1100*/  @P2 LEA.HI.X R15, R0, c[0x0][0x224], R7, 0x1, P1 ;  /* 0x00008900000f2a11 */ /* 0x000fe200008f0c07 */
[----:B------:R-:W-:Y:S01]  /*1110*/  IMAD R0, R10, c[0x0][0x290], RZ ;  /* 0x0000a4000a007a24 */ /* 0x000fe200078e02ff */
[----:B------:R-:W-:Y:S01]  /*1120*/  ISETP.GE.AND P1, PT, R20, c[0x0][0x27c], PT ;  /* 0x00009f0014007a0c */ /* 0x000fe20003f26270 */
[----:B------:R-:W-:-:S02]  /*1130*/  IMAD R2, R95, c[0x0][0x284], R2 ;  /* 0x0000a1005f027a24 */ /* 0x000fc400078e0202 */
[C---:B------:R-:W-:Y:S01]  /*1140*/  IMAD.WIDE.U32 R6, R95.reuse, c[0x0][0x280], R20 ;  /* 0x0000a0005f067a25 */ /* 0x040fe200078e0014 */
[----:B------:R-:W-:Y:S01]  /*1150*/  SEL R10, RZ, c[0x0][0x27c], !P1 ;  /* 0x00009f00ff0a7a07 */ /* 0x000fe20004800000 */
[----:B------:R1:W-:Y:S01]  /*1160*/  @P2 LDGSTS.E.BYPASS.LTC128B.128 [R77+0x5100], [R14.64], !P6 ;  /* 0x051000000e4d2fae */ /* 0x0003e2000f101d46 */
[----:B------:R-:W-:Y:S01]  /*1170*/  P2R R148, PR, RZ, 0x2 ;  /* 0x00000002ff947803 */ /* 0x000fe20000000000 */
[----:B------:R-:W-:Y:S02]  /*1180*/  IMAD R0, R95, c[0x0][0x294], R0 ;  /* 0x0000a5005f007a24 */ /* 0x000fe400078e0200 */
[----:B------:R-:W-:Y:S01]  /*1190*/  IMAD.IADD R13, R9, 0x1, R2 ;  /* 0x00000001090d7824 */ /* 0x000fe200078e0202 */
[----:B------:R1:W-:Y:S01]  /*11a0*/  @P2 LDGSTS.E.BYPASS.LTC128B.128 [R77+0x7100], [R14.64+0x80], !P5 ;  /* 0x071000800e4d2fae */ /* 0x0003e2000e901d46 */
[----:B------:R-:W-:Y:S01]  /*11b0*/  IMAD.IADD R11, R2, 0x1, R7 ;  /* 0x00000001020b7824 */ /* 0x000fe200078e0207 */
[----:B------:R-:W-:Y:S01]  /*11c0*/  IADD3 R7, R17, R0, RZ ;  /* 0x0000000011077210 */ /* 0x000fe20007ffe0ff */
[----:B------:R-:W-:-:S02]  /*11d0*/  IMAD.IADD R2, R20, 0x1, R10 ;  /* 0x0000000114027824 */ /* 0x000fc400078e020a */
[----:B------:R-:W-:Y:S02]  /*11e0*/  IMAD.IADD R9, R0, 0x1, R23 ;  /* 0x0000000100097824 */ /* 0x000fe400078e0217 */
[----:B------:R-:W-:Y:S01]  /*11f0*/  IMAD.MOV.U32 R10, RZ, RZ, R6 ;  /* 0x000000ffff0a7224 */ /* 0x000fe200078e0006 */
[----:B------:R-:W-:Y:S01]  /*1200*/  SHF.R.S32.HI R0, RZ, 0x1f, R2 ;  /* 0x0000001fff007819 */ /* 0x000fe20000011402 */
[----:B------:R-:W-:Y:S02]  /*1210*/  IMAD.MOV.U32 R6, RZ, RZ, R16 ;  /* 0x000000ffff067224 */ /* 0x000fe400078e0010 */
[----:B------:R-:W-:Y:S01]  /*1220*/  IMAD R17, R25, c[0x0][0x268], RZ ;  /* 0x00009a0019117a24 */ /* 0x000fe200078e02ff */
[-C--:B------:R-:W-:Y:S01]  /*1230*/  LEA.HI R16, R0, R2.reuse, RZ, 0x3 ;  /* 0x0000000200107211 */ /* 0x080fe200078f18ff */
[----:B------:R-:W-:Y:S01]  /*1240*/  IMAD.WIDE.U32 R100, R24, c[0x0][0x290], R8 ;  /* 0x0000a40018647a25 */ /* 0x000fe200078e0008 */
[----:B------:R-:W-:Y:S02]  /*1250*/  LEA.HI R19, R0, R2, RZ, 0x6 ;  /* 0x0000000200137211 */ /* 0x000fe400078f30ff */
[----:B------:R-:W-:Y:S01]  /*1260*/  SHF.R.S32.HI R0, RZ, 0x1f, R24 ;  /* 0x0000001fff007819 */ /* 0x000fe20000011418 */
[C---:B------:R-:W-:Y:S01]  /*1270*/  IMAD R17, R98.reuse, c[0x0][0x26c], R17 ;  /* 0x00009b0062117a24 */ /* 0x040fe200078e0211 */
[----:B------:R-:W-:Y:S01]  /*1280*/  @P0 MOV R2, R18 ;  /* 0x0000001200020202 */ /* 0x000fe20000000f00 */
[----:B------:R-:W-:Y:S01]  /*1290*/  IMAD.WIDE.U32 R98, R98, c[0x0][0x268], R4 ;  /* 0x00009a0062627a25 */ /* 0x000fe200078e0004 */
[----:B------:R-:W-:-:S02]  /*12a0*/  SHF.R.S32.HI R8, RZ, 0x1f, R159 ;  /* 0x0000001fff087819 */ /* 0x000fc4000001149f */
[----:B------:R-:W-:Y:S01]  /*12b0*/  LOP3.LUT R93, R16, 0xfffffff8, RZ, 0xc0, !PT ;  /* 0xfffffff8105d7812 */ /* 0x000fe200078ec0ff */
[C---:B------:R-:W-:Y:S01]  /*12c0*/  IMAD R5, R0.reuse, c[0x0][0x280], RZ ;  /* 0x0000a00000057a24 */ /* 0x040fe200078e02ff */
[----:B------:R-:W-:Y:S01]  /*12d0*/  SHF.R.S32.HI R114, RZ, 0x3, R16 ;  /* 0x00000003ff727819 */ /* 0x000fe20000011410 */
[----:B------:R-:W-:Y:S01]  /*12e0*/  IMAD R4, R0, c[0x0][0x290], RZ ;  /* 0x0000a40000047a24 */ /* 0x000fe200078e02ff */
[----:B------:R-:W-:Y:S01]  /*12f0*/  IADD3 R108, R99, R17, RZ ;  /* 0x00000011636c7210 */ /* 0x000fe20007ffe0ff */
[----:B------:R-:W-:Y:S01]  /*1300*/  @P0 IMAD R0, R31, 0x30, RZ ;  /* 0x000000301f000824 */ /* 0x000fe200078e02ff */
[----:B------:R-:W-:Y:S01]  /*1310*/  SHF.R.S32.HI R113, RZ, 0x1f, R93 ;  /* 0x0000001fff717819 */ /* 0x000fe2000001145d */
[C---:B------:R-:W-:Y:S01]  /*1320*/  @P0 IMAD.WIDE.U32 R2, R152.reuse, 0x30, R2 ;  /* 0x0000003098020825 */ /* 0x040fe200078e0002 */
[----:B------:R-:W-:-:S03]  /*1330*/  SHF.L.U64.HI R152, R152, R157, c[0x0][0x23c] ;  /* 0x00008f0098987619 */ /* 0x000fc6000001029d */
[----:B------:R-:W-:Y:S01]  /*1340*/  IMAD R109, R24, c[0x0][0x294], R4 ;  /* 0x0000a500186d7a24 */ /* 0x000fe200078e0204 */
[----:B------:R-:W-:Y:S01]  /*1350*/  @P0 LEA R4, P1, R2, c[0x0][0x220], 0x1 ;  /* 0x0000880002040a11 */ /* 0x000fe200078208ff */
[----:B------:R-:W-:Y:S02]  /*1360*/  @P0 IMAD.IADD R0, R3, 0x1, R0 ;  /* 0x0000000103000824 */ /* 0x000fe400078e0200 */
[C---:B------:R-:W-:Y:S02]  /*1370*/  IMAD R110, R24.reuse, c[0x0][0x284], R5 ;  /* 0x0000a100186e7a24 */ /* 0x040fe400078e0205 */
[----:B------:R-:W-:Y:S01]  /*1380*/  IMAD.WIDE.U32 R104, R24, c[0x0][0x290], R6 ;  /* 0x0000a40018687a25 */ /* 0x000fe200078e0006 */
[----:B------:R-:W-:Y:S02]  /*1390*/  @P0 LEA.HI.X R5, R2, c[0x0][0x224], R0, 0x1, P1 ;  /* 0x0000890002050a11 */ /* 0x000fe400008f0c00 */
[----:B------:R-:W-:Y:S01]  /*13a0*/  SHF.R.S32.HI R7, RZ, 0x1f, R161 ;  /* 0x0000001fff077819 */ /* 0x000fe200000114a1 */
[----:B------:R-:W-:Y:S01]  /*13b0*/  IMAD.SHL.U32 R0, R161, 0x40, RZ ;  /* 0x00000040a1007824 */ /* 0x000fe200078e00ff */
[----:B------:R-:W-:Y:S01]  /*13c0*/  SHF.R.S32.HI R2, RZ, 0x1f, R160 ;  /* 0x0000001fff027819 */ /* 0x000fe200000114a0 */
[----:B------:R-:W-:Y:S01]  /*13d0*/  IMAD.SHL.U32 R3, R160, 0x40, RZ ;  /* 0x00000040a0037824 */ /* 0x000fe200078e00ff */
[----:B------:R-:W-:Y:S01]  /*13e0*/  LEA.HI R7, R7, R161, RZ, 0x3 ;  /* 0x000000a107077211 */ /* 0x000fe200078f18ff */
[----:B------:R-:W-:Y:S01]  /*13f0*/  IMAD.SHL.U32 R6, R159, 0x40, RZ ;  /* 0x000000409f067824 */ /* 0x000fe200078e00ff */
[----:B------:R-:W-:Y:S01]  /*1400*/  LOP3.LUT R126, R0, 0x1c0, RZ, 0xc0, !PT ;  /* 0x000001c0007e7812 */ /* 0x000fe200078ec0ff */
[----:B------:R3:W-:Y:S01]  /*1410*/  @P0 LDGSTS.E.BYPASS.LTC128B.128 [R77+0x5900], [R4.64], !P6 ;  /* 0x05900000044d0fae */ /* 0x0007e2000f101d46 */
[----:B------:R-:W-:Y:S01]  /*1420*/  LEA.HI R0, R8, R159, RZ, 0x3 ;  /* 0x0000009f08007211 */ /* 0x000fe200078f18ff */
[----:B------:R-:W-:Y:S01]  /*1430*/  IMAD.WIDE.U32 R102, R24, c[0x0][0x280], R10 ;  /* 0x0000a00018667a25 */ /* 0x000fe200078e000a */
[----:B------:R-:W-:Y:S01]  /*1440*/  LEA.HI R2, R2, R160, RZ, 0x3 ;  /* 0x000000a002027211 */ /* 0x000fe200078f18ff */
[----:B------:R3:W-:Y:S01]  /*1450*/  @P0 LDGSTS.E.BYPASS.LTC128B.128 [R77+0x7900], [R4.64+0x80], !P5 ;  /* 0x07900080044d0fae */ /* 0x0007e2000e901d46 */
[----:B------:R-:W-:Y:S01]  /*1460*/  LOP3.LUT R125, R3, 0x1c0, RZ, 0xc0, !PT ;  /* 0x000001c0037d7812 */ /* 0x000fe200078ec0ff */
[----:B------:R-:W-:Y:S01]  /*1470*/  IMAD.SHL.U32 R0, R0, 0x40, RZ ;  /* 0x0000004000007824 */ /* 0x000fe200078e00ff */
[----:B------:R-:W-:Y:S01]  /*1480*/  SHF.L.U32 R2, R2, 0x6, RZ ;  /* 0x0000000602027819 */ /* 0x000fe200000006ff */
[----:B------:R-:W-:Y:S01]  /*1490*/  IMAD.SHL.U32 R3, R7, 0x40, RZ ;  /* 0x0000004007037824 */ /* 0x000fe200078e00ff */
[----:B------:R-:W-:Y:S01]  /*14a0*/  LOP3.LUT R124, R6, 0x1c0, RZ, 0xc0, !PT ;  /* 0x000001c0067c7812 */ /* 0x000fe200078ec0ff */
[----:B------:R-:W0:Y:S01]  /*14b0*/  LDGDEPBAR ;  /* 0x00000000000079af */ /* 0x000e220000000000 */
[----:B------:R-:W-:Y:S01]  /*14c0*/  LOP3.LUT R136, R0, 0xfffffe00, RZ, 0xc0, !PT ;  /* 0xfffffe0000887812 */ /* 0x000fe200078ec0ff */
[----:B------:R-:W-:Y:S01]  /*14d0*/  IMAD.SHL.U32 R0, R19, 0x40, RZ ;  /* 0x0000004013007824 */ /* 0x000fe200078e00ff */
[----:B------:R-:W-:Y:S01]  /*14e0*/  LOP3.LUT R138, R3, 0xfffffe00, RZ, 0xc0, !PT ;  /* 0xfffffe00038a7812 */ /* 0x000fe200078ec0ff */
[----:B------:R-:W-:Y:S01]  /*14f0*/  IMAD.MOV.U32 R10, RZ, RZ, c[0x0][0x280] ;  /* 0x0000a000ff0a7624 */ /* 0x000fe200078e00ff */
[----:B------:R-:W-:Y:S01]  /*1500*/  LOP3.LUT R137, R2, 0xfffffe00, RZ, 0xc0, !PT ;  /* 0xfffffe0002897812 */ /* 0x000fe200078ec0ff */
[----:B------:R-:W-:Y:S01]  /*1510*/  IMAD.WIDE.U32 R106, R24, c[0x0][0x280], R12 ;  /* 0x0000a000186a7a25 */ /* 0x000fe200078e000c */
[----:B------:R-:W-:-:S02]  /*1520*/  LOP3.LUT R3, R127, 0x38, R16, 0xf8, !PT ;  /* 0x000000387f037812 */ /* 0x000fc400078ef810 */
[----:B------:R-:W-:Y:S01]  /*1530*/  SHF.R.U32.HI R170, RZ, 0x3, R126 ;  /* 0x00000003ffaa7819 */ /* 0x000fe2000001167e */
[----:B------:R-:W-:Y:S01]  /*1540*/  IMAD.WIDE.U32 R166, R10, 0x30, RZ ;  /* 0x000000300aa67825 */ /* 0x000fe200078e00ff */
[----:B------:R-:W-:Y:S02]  /*1550*/  LOP3.LUT R2, R126, 0x38, R16, 0xf8, !PT ;  /* 0x000000387e027812 */ /* 0x000fe400078ef810 */
[----:B------:R-:W-:Y:S01]  /*1560*/  SHF.R.U32.HI R169, RZ, 0x3, R125 ;  /* 0x00000003ffa97819 */ /* 0x000fe2000001167d */
[----:B------:R-:W-:Y:S01]  /*1570*/  IMAD.IADD R112, R107, 0x1, R110 ;  /* 0x000000016b707824 */ /* 0x000fe200078e026e */
[----:B------:R-:W-:Y:S01]  /*1580*/  SHF.R.U32.HI R168, RZ, 0x3, R124 ;  /* 0x00000003ffa87819 */ /* 0x000fe2000001167c */
[----:B------:R-:W-:Y:S01]  /*1590*/  IMAD.IADD R111, R105, 0x1, R109 ;  /* 0x00000001696f7824 */ /* 0x000fe200078e026d */
[--C-:B------:R-:W-:Y:S01]  /*15a0*/  LOP3.LUT R7, R125, 0x38, R16.reuse, 0xf8, !PT ;  /* 0x000000387d077812 */ /* 0x100fe200078ef810 */
[----:B------:R-:W-:Y:S01]  /*15b0*/  IMAD.SHL.U32 R177, R10, 0x40, RZ ;  /* 0x000000400ab17824 */ /* 0x000fe200078e00ff */
[----:B------:R-:W-:Y:S01]  /*15c0*/  LOP3.LUT R9, R124, 0x38, R16, 0xf8, !PT ;  /* 0x000000387c097812 */ /* 0x000fe200078ef810 */
[----:B------:R-:W-:Y:S01]  /*15d0*/  IMAD.SHL.U32 R178, R10, 0x10, RZ ;  /* 0x000000100ab27824 */ /* 0x000fe200078e00ff */
[----:B------:R-:W-:Y:S01]  /*15e0*/  LOP3.LUT R0, R0, 0xfffff000, RZ, 0xc0, !PT ;  /* 0xfffff00000007812 */ /* 0x000fe200078ec0ff */
[----:B---3--:R-:W-:Y:S01]  /*15f0*/  IMAD R4, R36, c[0x0][0x1e8], RZ ;  /* 0x00007a0024047a24 */ /* 0x008fe200078e02ff */
[----:B------:R-:W-:Y:S01]  /*1600*/  LOP3.LUT R8, R3, R172, RZ, 0x3c, !PT ;  /* 0x000000ac03087212 */ /* 0x000fe200078e3cff */
[----:B------:R-:W-:Y:S01]  /*1610*/  IMAD.MOV.U32 R5, RZ, RZ, c[0x0][0x290] ;  /* 0x0000a400ff057624 */ /* 0x000fe200078e00ff */
[----:B------:R-:W-:Y:S01]  /*1620*/  LOP3.LUT R6, R2, R170, RZ, 0x3c, !PT ;  /* 0x000000aa02067212 */ /* 0x000fe200078e3cff */
[----:B------:R-:W-:Y:S01]  /*1630*/  IMAD R4, R35, c[0x0][0x1ec], R4 ;  /* 0x00007b0023047a24 */ /* 0x000fe200078e0204 */
[----:B------:R-:W-:Y:S01]  /*1640*/  LOP3.LUT R3, R7, R169, RZ, 0x3c, !PT ;  /* 0x000000a907037212 */ /* 0x000fe200078e3cff */
[----:B------:R-:W-:Y:S01]  /*1650*/  IMAD.WIDE.U32 R164, R5, 0x30, RZ ;  /* 0x0000003005a47825 */ /* 0x000fe200078e00ff */
[----:B------:R-:W-:-:S02]  /*1660*/  LOP3.LUT R2, R9, R168, RZ, 0x3c, !PT ;  /* 0x000000a809027212 */ /* 0x000fc400078e3cff */
[-C--:B------:R-:W-:Y:S01]  /*1670*/  IADD3 R9, R8, R0.reuse, R135 ;  /* 0x0000000008097210 */ /* 0x080fe20007ffe087 */
[C---:B------:R-:W-:Y:S01]  /*1680*/  IMAD.SHL.U32 R176, R5.reuse, 0x20, RZ ;  /* 0x0000002005b07824 */ /* 0x040fe200078e00ff */
[-C--:B------:R-:W-:Y:S01]  /*1690*/  IADD3 R8, R6, R0.reuse, R138 ;  /* 0x0000000006087210 */ /* 0x080fe20007ffe08a */
[----:B------:R-:W-:Y:S01]  /*16a0*/  IMAD.SHL.U32 R173, R5, 0x40, RZ ;  /* 0x0000004005ad7824 */ /* 0x000fe200078e00ff */
[-C--:B------:R-:W-:Y:S01]  /*16b0*/  IADD3 R7, R3, R0.reuse, R137 ;  /* 0x0000000003077210 */ /* 0x080fe20007ffe089 */
[----:B------:R-:W-:Y:S01]  /*16c0*/  IMAD.SHL.U32 R174, R5, 0x10, RZ ;  /* 0x0000001005ae7824 */ /* 0x000fe200078e00ff */
[----:B------:R-:W-:Y:S01]  /*16d0*/  IADD3 R6, R2, R0, R136 ;  /* 0x0000000002067210 */ /* 0x000fe20007ffe088 */
[----:B------:R-:W-:Y:S01]  /*16e0*/  IMAD R0, R36, c[0x0][0x210], RZ ;  /* 0x0000840024007a24 */ /* 0x000fe200078e02ff */
[----:B------:R-:W-:Y:S01]  /*16f0*/  SHF.L.U64.HI R156, R10, R157, c[0x0][0x284] ;  /* 0x0000a1000a9c7619 */ /* 0x000fe2000001029d */
[----:B------:R-:W-:Y:S01]  /*1700*/  IMAD.IADD R110, R110, 0x1, R103 ;  /* 0x000000016e6e7824 */ /* 0x000fe200078e0267 */
[C---:B------:R-:W-:Y:S01]  /*1710*/  SHF.L.U64.HI R162, R10.reuse, R163, c[0x0][0x284] ;  /* 0x0000a1000aa27619 */ /* 0x040fe200000102a3 */
[----:B------:R-:W-:Y:S01]  /*1720*/  IMAD R0, R35, c[0x0][0x214], R0 ;  /* 0x0000850023007a24 */ /* 0x000fe200078e0200 */
[----:B------:R-:W-:Y:S01]  /*1730*/  SHF.L.U64.HI R157, R5, R157, c[0x0][0x294] ;  /* 0x0000a500059d7619 */ /* 0x000fe2000001029d */
[----:B------:R-:W-:Y:S01]  /*1740*/  IMAD.IADD R109, R109, 0x1, R101 ;  /* 0x000000016d6d7824 */ /* 0x000fe200078e0265 */
[----:B------:R-:W-:Y:S01]  /*1750*/  SHF.L.U64.HI R163, R5, R163, c[0x0][0x294] ;  /* 0x0000a50005a37619 */ /* 0x000fe200000102a3 */
[----:B------:R-:W-:Y:S01]  /*1760*/  IMAD.IADD R146, R181, 0x1, R0 ;  /* 0x00000001b5927824 */ /* 0x000fe200078e0200 */
[CC--:B------:R-:W-:Y:S01]  /*1770*/  SHF.L.U64.HI R158, R10.reuse, R30.reuse, c[0x0][0x284] ;  /* 0x0000a1000a9e7619 */ /* 0x0c0fe2000001021e */
[----:B------:R-:W-:Y:S01]  /*1780*/  IMAD.SHL.U32 R143, R9, 0x2, RZ ;  /* 0x00000002098f7824 */ /* 0x000fe200078e00ff */
[----:B------:R-:W-:Y:S01]  /*1790*/  SHF.L.U64.HI R155, R5, R30, c[0x0][0x294] ;  /* 0x0000a500059b7619 */ /* 0x000fe2000001021e */
[----:B------:R-:W-:Y:S01]  /*17a0*/  IMAD.SHL.U32 R141, R7, 0x2, RZ ;  /* 0x00000002078d7824 */ /* 0x000fe200078e00ff */
[----:B------:R-:W-:Y:S01]  /*17b0*/  SHF.L.U32 R175, R10, 0x5, RZ ;  /* 0x000000050aaf7819 */ /* 0x000fe200000006ff */
[----:B------:R-:W-:Y:S01]  /*17c0*/  IMAD.SHL.U32 R140, R6, 0x2, RZ ;  /* 0x00000002068c7824 */ /* 0x000fe200078e00ff */
[----:B------:R-:W-:-:S02]  /*17d0*/  IADD3 R147, R183, R4, RZ ;  /* 0x00000004b7937210 */ /* 0x000fc40007ffe0ff */
[----:B------:R-:W-:Y:S01]  /*17e0*/  IADD3 R121, R167, UR5, RZ ;  /* 0x00000005a7797c10 */ /* 0x000fe2000fffe0ff */
[----:B------:R-:W-:Y:S01]  /*17f0*/  BAR.SYNC.DEFER_BLOCKING 0x0 ;  /* 0x0000000000007b1d */ /* 0x000fe20000010000 */
[----:B------:R-:W-:Y:S02]  /*1800*/  ISETP.GE.AND P5, PT, R20, c[0x0][0x1d4], PT ;  /* 0x0000750014007a0c */ /* 0x000fe40003fa6270 */
[----:B------:R-:W-:Y:S02]  /*1810*/  SHF.L.U32 R142, R8, 0x1, RZ ;  /* 0x00000001088e7819 */ /* 0x000fe400000006ff */
[----:B------:R-:W-:Y:S02]  /*1820*/  ISETP.NE.AND P1, PT, R185, 0x1, PT ;  /* 0x00000001b900780c */ /* 0x000fe40003f25270 */
[----:B------:R-:W-:Y:S02]  /*1830*/  ISETP.GE.AND P0, PT, R184, 0x1, PT ;  /* 0x00000001b800780c */ /* 0x000fe40003f06270 */
[----:B------:R-:W-:Y:S01]  /*1840*/  IADD3 R122, R165, UR4, RZ ;  /* 0x00000004a57a7c10 */ /* 0x000fe2000fffe0ff */
[----:B------:R-:W-:Y:S01]  /*1850*/  ULDC.U8 UR4, c[0x0][0x298] ;  /* 0x0000a60000047ab9 */ /* 0x000fe20000000000 */
[----:B--2---:R-:W-:Y:S01]  /*1860*/  @P4 SHF.R.S32.HI R3, RZ, 0x1f, R29 ;  /* 0x0000001fff034819 */ /* 0x004fe2000001141d */
[----:B------:R-:W-:-:S02]  /*1870*/  @!P4 IMAD.MOV.U32 R3, RZ, RZ, R28 ;  /* 0x000000ffff03c224 */ /* 0x000fc400078e001c */
[----:B------:R-:W-:Y:S02]  /*1880*/  @P4 IMAD.MOV.U32 R2, RZ, RZ, R29 ;  /* 0x000000ffff024224 */ /* 0x000fe400078e001d */
[----:B------:R-:W-:Y:S02]  /*1890*/  @!P4 IMAD.MOV.U32 R2, RZ, RZ, R37 ;  /* 0x000000ffff02c224 */ /* 0x000fe400078e0025 */
[----:B------:R-:W-:Y:S02]  /*18a0*/  IMAD R0, R3, c[0x0][0x2b0], RZ ;  /* 0x0000ac0003007a24 */ /* 0x000fe400078e02ff */
[----:B------:R-:W-:-:S04]  /*18b0*/  IMAD.WIDE.U32 R132, R2, c[0x0][0x2b0], RZ ;  /* 0x0000ac0002847a25 */ /* 0x000fc800078e00ff */
[----:B------:R-:W-:-:S04]  /*18c0*/  IMAD R0, R2, c[0x0][0x2b4], R0 ;  /* 0x0000ad0002007a24 */ /* 0x000fc800078e0200 */
[----:B-1----:R-:W-:Y:S02]  /*18d0*/  IMAD.IADD R144, R133, 0x1, R0 ;  /* 0x0000000185907824 */ /* 0x002fe400078e0200 */
.L_x_1892:
[----:B------:R-:W-:Y:S01]  /*18e0*/  IMAD.SHL.U32 R97, R90, 0x40, RZ ;  /* 0x000000405a617824 */ /* 0x000fe200078e00ff */
[----:B------:R-:W2:Y:S01]  /*18f0*/  LDL R186, [R1+0xc0] ;  /* 0x0000c00001ba7983 */ /* 0x000ea20000100800 */
[----:B------:R-:W-:Y:S01]  /*1900*/  IMAD.MOV.U32 R94, RZ, RZ, RZ ;  /* 0x000000ffff5e7224 */ /* 0x000fe200078e00ff */
[----:B------:R-:W-:Y:S04]  /*1910*/  DEPBAR.LE SB0, 0x0 ;  /* 0x000080000000791a */ /* 0x000fe80000000000 */
[----:B------:R-:W-:Y:S01]  /*1920*/  IMAD.IADD R0, R117, 0x1, R97 ;  /* 0x0000000175007824 */ /* 0x000fe200078e0261 */
[----:B------:R-:W-:Y:S01]  /*1930*/  ISETP.NE.AND P1, PT, R185, 0x1, PT ;  /* 0x00000001b900780c */ /* 0x000fe20003f25270 */
[----:B------:R-:W-:Y:S01]  /*1940*/  BSSY B2, `(.L_x_1846) ;  /* 0x0000548000027945 */ /* 0x000fe20003800000 */
[----:B------:R-:W-:Y:S01]  /*1950*/  ISETP.GE.AND P2, PT, R184, 0x1, PT ;  /* 0x00000001b800780c */ /* 0x000fe20003f46270 */
[----:B-1----:R-:W-:Y:S10]  /*1960*/  IMAD.IADD R4, R149, 0x1, R0 ;  /* 0x0000000195047824 */ /* 0x002ff400078e0200 */
[----:B------:R-:W-:Y:S01]  /*1970*/  @P1 IMAD.HI.U32 R2, R4, c[0x0][0x2bc], RZ ;  /* 0x0000af0004021a27 */ /* 0x000fe200078e00ff */
[----:B--2---:R-:W-:Y:S03]  /*1980*/  ISETP.GE.AND P0, PT, R0, R186, PT ;  /* 0x000000ba0000720c */ /* 0x004fe60003f06270 */
[----:B------:R-:W-:Y:S01]  /*1990*/  IMAD.MOV.U32 R0, RZ, RZ, R4 ;  /* 0x000000ffff007224 */ /* 0x000fe200078e0004 */
[----:B------:R-:W-:Y:S02]  /*19a0*/  @P1 SHF.R.U32.HI R0, RZ, c[0x0][0x2c0], R2 ;  /* 0x0000b000ff001a19 */ /* 0x000fe40000011602 */
[----:B------:R-:W-:Y:S11]  /*19b0*/  ISETP.GT.OR P0, PT, R117, 0x3f, P0 ;  /* 0x0000003f7500780c */ /* 0x000ff60000704670 */
[----:B------:R-:W-:Y:S02]  /*19c0*/  @!UPT UIADD3 URZ, URZ, URZ, URZ ;  /* 0x0000003f3f3ff290 */ /* 0x000fe4000fffe03f */
[C---:B------:R-:W-:Y:S04]  /*19d0*/  @!P0 IADD3 R3, P1, R0.reuse, R132, RZ ;  /* 0x0000008400038210 */ /* 0x040fe80007f3e0ff */
[----:B------:R-:W-:Y:S01]  /*19e0*/  @!P0 LEA.HI.X.SX32 R5, R0, R144, 0x1, P1 ;  /* 0x0000009000058211 */ /* 0x000fe200008f0eff */
        /* <DEDUP_REMOVED lines=27> */
[----:B------:R-:W-:Y:S01]  /*1ba0*/  IADD3 R2, -R97, R186, RZ ;  /* 0x000000ba61027210 */ /* 0x000fe20007ffe1ff */
        /* <DEDUP_REMOVED lines=33> */
.L_x_1850:
[----:B------:R-:W-:Y:S05]  /*1dc0*/  BSYNC B0 ;  /* 0x0000000000007941 */ /* 0x000fea0003800000 */
.L_x_1849:
        /* <DEDUP_REMOVED lines=39> */
.L_x_1852:
[----:B------:R-:W-:Y:S05]  /*2040*/  BSYNC B0 ;  /* 0x0000000000007941 */ /* 0x000fea0003800000 */
.L_x_1851:
        /* <DEDUP_REMOVED lines=40> */
.L_x_1854:
[----:B------:R-:W-:Y:S05]  /*22d0*/  BSYNC B0 ;  /* 0x0000000000007941 */ /* 0x000fea0003800000 */
.L_x_1853:
        /* <DEDUP_REMOVED lines=38> */
.L_x_1856:
[----:B------:R-:W-:Y:S05]  /*2540*/  BSYNC B0 ;  /* 0x0000000000007941 */ /* 0x000fea0003800000 */
.L_x_1855:
        /* <DEDUP_REMOVED lines=72> */
.L_x_1860:
[----:B------:R-:W-:Y:S05]  /*29d0*/  BSYNC B0 ;  /* 0x0000000000007941 */ /* 0x000fea0003800000 */
.L_x_1859:
        /* <DEDUP_REMOVED lines=57> */
.L_x_1858:
[----:B------:R-:W-:Y:S05]  /*2d70*/  BSYNC B1 ;  /* 0x0000000000017941 */ /* 0x000fea0003800000 */
.L_x_1857:
        /* <DEDUP_REMOVED lines=60> */
.L_x_1864:
[----:B------:R-:W-:Y:S05]  /*3140*/  BSYNC B0 ;  /* 0x0000000000007941 */ /* 0x000fea0003800000 */
.L_x_1863:
        /* <DEDUP_REMOVED lines=57> */
.L_x_1862:
[----:B------:R-:W-:Y:S05]  /*34e0*/  BSYNC B1 ;  /* 0x0000000000017941 */ /* 0x000fea0003800000 */
.L_x_1861:
        /* <DEDUP_REMOVED lines=60> */
.L_x_1868:
[----:B------:R-:W-:Y:S05]  /*38b0*/  BSYNC B0 ;  /* 0x0000000000007941 */ /* 0x000fea0003800000 */
.L_x_1867:
        /* <DEDUP_REMOVED lines=57> */
.L_x_1866:
[----:B------:R-:W-:Y:S05]  /*3c50*/  BSYNC B1 ;  /* 0x0000000000017941 */ /* 0x000fea0003800000 */
.L_x_1865:
        /* <DEDUP_REMOVED lines=59> */
.L_x_1871:
[----:B------:R-:W-:Y:S05]  /*4010*/  BSYNC B0 ;  /* 0x0000000000007941 */ /* 0x000fea0003800000 */
.L_x_1870:
        /* <DEDUP_REMOVED lines=58> */
.L_x_1848:
        /* <DEDUP_REMOVED lines=235> */
.L_x_1873:
[----:B------:R-:W-:Y:S05]  /*5270*/  BSYNC B0 ;  /* 0x0000000000007941 */ /* 0x000fea0003800000 */
.L_x_1872:
        /* <DEDUP_REMOVED lines=122> */
.L_x_1875:
[----:B------:R-:W-:Y:S05]  /*5a20*/  BSYNC B0 ;  /* 0x0000000000007941 */ /* 0x000fea0003800000 */
.L_x_1874:
        /* <DEDUP_REMOVED lines=122> */
.L_x_1877:
[----:B------:R-:W-:Y:S05]  /*61d0*/  BSYNC B0 ;  /* 0x0000000000007941 */ /* 0x000fea0003800000 */
.L_x_1876:
        /* <DEDUP_REMOVED lines=124> */
.L_x_1847:
[----:B------:R1:W2:Y:S01]  /*69a0*/  SHFL.IDX PT, R3, R87, RZ, 0x181f ;  /* 0x00181fff57037589 */ /* 0x0002a200000e0000 */
[----:B------:R-:W-:Y:S01]  /*69b0*/  IMAD.IADD R0, R186, 0x1, -R97 ;  /* 0x00000001ba007824 */ /* 0x000fe200078e0a61 */
[----:B------:R-:W-:Y:S02]  /*69c0*/  BSSY B0, `(.L_x_1878) ;  /* 0x0000011000007945 */ /* 0x000fe40003800000 */
[----:B------:R1:W3:Y:S02]  /*69d0*/  SHFL.IDX PT, R2, R88, RZ, 0x181f ;  /* 0x00181fff58027589 */ /* 0x0002e400000e0000 */
        /* <DEDUP_REMOVED lines=15> */
.L_x_1879:
[----:B-123--:R-:W-:Y:S05]  /*6ad0*/  BSYNC B0 ;  /* 0x0000000000007941 */ /* 0x00efea0003800000 */
.L_x_1878:
        /* <DEDUP_REMOVED lines=15> */
.L_x_1881:
[----:B------:R-:W-:Y:S05]  /*6bd0*/  BSYNC B0 ;  /* 0x0000000000007941 */ /* 0x000fea0003800000 */
.L_x_1880:
        /* <DEDUP_REMOVED lines=15> */
.L_x_1883:
[----:B------:R-:W-:Y:S05]  /*6cd0*/  BSYNC B0 ;  /* 0x0000000000007941 */ /* 0x000fea0003800000 */
.L_x_1882:
        /* <DEDUP_REMOVED lines=14> */
.L_x_1869:
[----:B------:R-:W-:Y:S05]  /*6dc0*/  BSYNC B2 ;  /* 0x0000000000027941 */ /* 0x000fea0003800000 */
.L_x_1846:
        /* <DEDUP_REMOVED lines=67> */
[----:B------:R-:W-:Y:S03]  /*7200*/  IADD3 R0, P0, R180, R2, RZ ;  /* 0x00000002b4007210 */ /* 0x000fe60007f1e0ff */
[----:B------:R-:W0:Y:S01]  /*7210*/  LDGDEPBAR ;  /* 0x00000000000079af */ /* 0x000e220000000000 */
[----:B---3--:R-:W-:Y:S04]  /*7220*/  IMAD R4, R116, c[0x0][0x218], RZ ;  /* 0x0000860074047a24 */ /* 0x008fe800078e02ff */
[----:B------:R-:W-:Y:S05]  /*7230*/  IMAD R4, R94, c[0x0][0x21c], R4 ;  /* 0x000087005e047a24 */ /* 0x000fea00078e0204 */
[----:B------:R-:W-:Y:S01]  /*7240*/  IADD3.X R2, R146, R3, R4, P0, !PT ;  /* 0x0000000392027210 */ /* 0x000fe200007fe404 */
        /* <DEDUP_REMOVED lines=18> */
.L_x_1885:
[----:B------:R-:W-:Y:S05]  /*7370*/  BSYNC B0 ;  /* 0x0000000000007941 */ /* 0x000fea0003800000 */
.L_x_1884:
        /* <DEDUP_REMOVED lines=15> */
.L_x_1887:
[----:B------:R-:W-:Y:S05]  /*7470*/  BSYNC B0 ;  /* 0x0000000000007941 */ /* 0x000fea0003800000 */
.L_x_1886:
        /* <DEDUP_REMOVED lines=15> */
.L_x_1889:
[----:B------:R-:W-:Y:S05]  /*7570*/  BSYNC B0 ;  /* 0x0000000000007941 */ /* 0x000fea0003800000 */
.L_x_1888:
        /* <DEDUP_REMOVED lines=15> */
.L_x_1891:
[----:B------:R-:W-:Y:S05]  /*7670*/  BSYNC B0 ;  /* 0x0000000000007941 */ /* 0x000fea0003800000 */
.L_x_1890:
[C---:B------:R-:W-:Y:S02]  /*7680*/  ISETP.GT.AND P0, PT, R90.reuse, R139, PT ;  /* 0x0000008b5a00720c */ /* 0x040fe40003f04270 */
        /* <DEDUP_REMOVED lines=35> */
[----:B------:R-:W2:Y:S04]  /*78c0*/  LDL R0, [R1+0x64] ;  /* 0x0000640001007983 */ /* 0x000ea80000100800 */
[----:B------:R-:W-:Y:S06]  /*78d0*/  BAR.SYNC.DEFER_BLOCKING 0x0 ;  /* 0x0000000000007b1d */ /* 0x000fec0000010000 */
[----:B--2---:R2:W-:Y:S02]  /*78e0*/  STL [R1+0xc4], R0 ;  /* 0x0000c40001007387 */ /* 0x0045e40000100800 */
[----:B--2---:R-:W-:-:S04]  /*78f0*/  IADD3 R0, R0, 0x3f, RZ ;  /* 0x0000003f00007810 */ /* 0x004fc80007ffe0ff */
[----:B-1----:R-:W-:-:S04]  /*7900*/  SHF.R.S32.HI R2, RZ, 0x1f, R0 ;  /* 0x0000001fff027819 */ /* 0x002fc80000011400 */
[----:B------:R-:W-:-:S04]  /*7910*/  LEA.HI R0, R2, R0, RZ, 0x6 ;  /* 0x0000000002007211 */ /* 0x000fc800078f30ff */
[----:B------:R-:W-:Y:S02]  /*7920*/  SHF.R.S32.HI R3, RZ, 0x6, R0 ;  /* 0x00000006ff037819 */ /* 0x000fe40000011400 */
.L_x_1845:
[----:B-1----:R-:W2:Y:S04]  /*7930*/  LDL R6, [R1+0xc4] ;  /* 0x0000c40001067983 */ /* 0x002ea80000100800 */
[----:B------:R-:W3:Y:S04]  /*7940*/  LDL R11, [R1+0x58] ;  /* 0x00005800010b7983 */ /* 0x000ee80000100800 */
[----:B------:R-:W1:Y:S01]  /*7950*/  S2R R5, SR_CTAID.X ;  /* 0x0000000000057919 */ /* 0x000e620000002500 */
[----:B------:R-:W-:-:S03]  /*7960*/  IMAD.MOV.U32 R0, RZ, RZ, c[0x0][0x2c4] ;  /* 0x0000b100ff007624 */ /* 0x000fc600078e00ff */
[----:B------:R-:W4:Y:S02]  /*7970*/  S2R R4, SR_TID.X ;  /* 0x0000000000047919 */ /* 0x000f240000002100 */
[----:B------:R-:W-:Y:S02]  /*7980*/  ISETP.NE.AND P2, PT, R0, 0x1, PT ;  /* 0x000000010000780c */ /* 0x000fe40003f45270 */
[----:B-1----:R-:W-:-:S11]  /*7990*/  LEA R0, R5, 0x7f, 0x7 ;  /* 0x0000007f05007811 */ /* 0x002fd600078e38ff */
[----:B------:R-:W-:-:S05]  /*79a0*/  @P2 IMAD.HI.U32 R2, R0, c[0x0][0x2c8], RZ ;  /* 0x0000b20000022a27 */ /* 0x000fca00078e00ff */
[----:B------:R-:W-:Y:S01]  /*79b0*/  @P2 SHF.R.U32.HI R0, RZ, c[0x0][0x2cc], R2 ;  /* 0x0000b300ff002a19 */ /* 0x000fe20000011602 */
[----:B----4-:R1:W-:Y:S01]  /*79c0*/  STL.64 [R1], R4 ;  /* 0x0000000401007387 */ /* 0x0103e20000100a00 */
[----:B------:R-:W-:Y:S01]  /*79d0*/  PLOP3.LUT P0, PT, PT, PT, PT, 0x80, 0x0 ;  /* 0x000000000000781c */ /* 0x000fe20003f0f070 */
[----:B------:R-:W-:Y:S01]  /*79e0*/  CS2R R14, SRZ ;  /* 0x00000000000e7805 */ /* 0x000fe2000001ff00 */
[----:B------:R-:W-:Y:S01]  /*79f0*/  MOV R126, RZ ;  /* 0x000000ff007e7202 */ /* 0x000fe20000000f00 */
[----:B------:R-:W-:Y:S01]  /*7a00*/  IMAD.MOV.U32 R124, RZ, RZ, RZ ;  /* 0x000000ffff7c7224 */ /* 0x000fe200078e00ff */
[----:B------:R-:W-:Y:S01]  /*7a10*/  CS2R R130, SRZ ;  /* 0x0000000000827805 */ /* 0x000fe2000001ff00 */
[----:B------:R-:W-:Y:S01]  /*7a20*/  IMAD.MOV.U32 R10, RZ, RZ, RZ ;  /* 0x000000ffff0a7224 */ /* 0x000fe200078e00ff */
[----:B------:R-:W-:Y:S01]  /*7a30*/  MOV R128, RZ ;  /* 0x000000ff00807202 */ /* 0x000fe20000000f00 */
[----:B------:R-:W-:Y:S01]  /*7a40*/  CS2R R16, SRZ ;  /* 0x0000000000107805 */ /* 0x000fe2000001ff00 */
[----:B------:R-:W-:Y:S01]  /*7a50*/  IMAD.MOV.U32 R122, RZ, RZ, RZ ;  /* 0x000000ffff7a7224 */ /* 0x000fe200078e00ff */
[----:B------:R-:W-:Y:S01]  /*7a60*/  CS2R R120, SRZ ;  /* 0x0000000000787805 */ /* 0x000fe2000001ff00 */
[----:B------:R-:W-:Y:S01]  /*7a70*/  CS2R R12, SRZ ;  /* 0x00000000000c7805 */ /* 0x000fe2000001ff00 */
[----:B------:R-:W-:Y:S01]  /*7a80*/  IMAD.MOV.U32 R118, RZ, RZ, RZ ;  /* 0x000000ffff767224 */ /* 0x000fe200078e00ff */
[----:B------:R-:W-:Y:S01]  /*7a90*/  MOV R116, RZ ;  /* 0x000000ff00747202 */ /* 0x000fe20000000f00 */
[----:B------:R-:W-:Y:S01]  /*7aa0*/  IMAD.MOV.U32 R110, RZ, RZ, RZ ;  /* 0x000000ffff6e7224 */ /* 0x000fe200078e00ff */
[----:B------:R-:W-:Y:S01]  /*7ab0*/  CS2R R18, SRZ ;  /* 0x0000000000127805 */ /* 0x000fe2000001ff00 */
[----:B------:R-:W-:Y:S01]  /*7ac0*/  IMAD.MOV.U32 R108, RZ, RZ, RZ ;  /* 0x000000ffff6c7224 */ /* 0x000fe200078e00ff */
[----:B------:R-:W-:Y:S01]  /*7ad0*/  MOV R114, RZ ;  /* 0x000000ff00727202 */ /* 0x000fe20000000f00 */
[----:B------:R-:W-:Y:S01]  /*7ae0*/  IMAD.MOV.U32 R20, RZ, RZ, RZ ;  /* 0x000000ffff147224 */ /* 0x000fe200078e00ff */
[----:B------:R-:W-:Y:S01]  /*7af0*/  CS2R R106, SRZ ;  /* 0x00000000006a7805 */ /* 0x000fe2000001ff00 */
[----:B------:R-:W-:Y:S01]  /*7b00*/  IMAD.MOV.U32 R112, RZ, RZ, RZ ;  /* 0x000000ffff707224 */ /* 0x000fe200078e00ff */
[----:B------:R-:W-:Y:S01]  /*7b10*/  CS2R R22, SRZ ;  /* 0x0000000000167805 */ /* 0x000fe2000001ff00 */
[----:B------:R-:W-:Y:S01]  /*7b20*/  MOV R104, RZ ;  /* 0x000000ff00687202 */ /* 0x000fe20000000f00 */
[----:B------:R-:W-:Y:S01]  /*7b30*/  IMAD.MOV.U32 R102, RZ, RZ, RZ ;  /* 0x000000ffff667224 */ /* 0x000fe200078e00ff */
        /* <DEDUP_REMOVED lines=66> */
[----:B------:R-:W-:Y:S01]  /*7f60*/  IMAD.MOV.U32 R59, RZ, RZ, RZ ;  /* 0x000000ffff3b7224 */ /* 0x000fe200078e00ff */
[----:B------:R-:W-:Y:S01]  /*7f70*/  MOV R62, RZ ;  /* 0x000000ff003e7202 */ /* 0x000fe20000000f00 */
[----:B------:R-:W-:Y:S01]  /*7f80*/  CS2R R60, SRZ ;  /* 0x00000000003c7805 */ /* 0x000fe2000001ff00 */
[----:B--2---:R-:W-:-:S05]  /*7f90*/  IADD3 R0, R0, 0x40, R6 ;  /* 0x0000004000007810 */ /* 0x004fca0007ffe006 */
[----:B---3--:R-:W-:-:S05]  /*7fa0*/  IMAD.IADD R0, R0, 0x1, -R11 ;  /* 0x0000000100007824 */ /* 0x008fca00078e0a0b */
[----:B------:R-:W-:-:S04]  /*7fb0*/  SHF.R.S32.HI R2, RZ, 0x1f, R0 ;  /* 0x0000001fff027819 */ /* 0x000fc80000011400 */
[----:B------:R-:W-:-:S04]  /*7fc0*/  LEA.HI R0, R2, R0, RZ, 0x6 ;  /* 0x0000000002007211 */ /* 0x000fc800078f30ff */
[----:B------:R-:W-:-:S04]  /*7fd0*/  SHF.R.S32.HI R0, RZ, 0x6, R0 ;  /* 0x00000006ff007819 */ /* 0x000fc80000011400 */
[----:B------:R-:W-:-:S05]  /*7fe0*/  IMNMX R0, R0, R3, PT ;  /* 0x0000000300007217 */ /* 0x000fca0003800200 */
[----:B------:R1:W-:Y:S01]  /*7ff0*/  STL [R1+0xe8], R0 ;  /* 0x0000e80001007387 */ /* 0x0003e20000100800 */
[----:B------:R-:W-:-:S13]  /*8000*/  ISETP.GE.AND P1, PT, R0, 0x1, PT ;  /* 0x000000010000780c */ /* 0x000fda0003f26270 */
[----:B------:R-:W-:Y:S05]  /*8010*/  @!P1 BRA `(.L_x_1893) ;  /* 0x0001159000009947 */ /* 0x000fea0003800000 */
[----:B------:R-:W2:Y:S04]  /*8020*/  LDL R57, [R1+0x108] ;  /* 0x0001080001397983 */ /* 0x000ea80000100800 */
[----:B-1----:R-:W3:Y:S01]  /*8030*/  LDL R0, [R1+0x4c] ;  /* 0x00004c0001007983 */ /* 0x002ee20000100800 */
[----:B------:R-:W-:Y:S01]  /*8040*/  ISETP.NE.U32.AND P5, PT, RZ, c[0x0][0x340], PT ;  /* 0x0000d000ff007a0c */ /* 0x000fe20003fa5070 */
[----:B------:R-:W-:Y:S02]  /*8050*/  ULDC.64 UR4, c[0x0][0x18] ;  /* 0x0000060000047ab9 */ /* 0x000fe40000000a00 */
[----:B------:R-:W1:Y:S01]  /*8060*/  S2R R58, SR_TID.X ;  /* 0x00000000003a7919 */ /* 0x000e620000002100 */
[----:B------:R-:W-:-:S13]  /*8070*/  ISETP.NE.AND.EX P5, PT, RZ, c[0x0][0x344], PT, P5 ;  /* 0x0000d100ff007a0c */ /* 0x000fda0003fa5350 */
[----:B------:R-:W-:Y:S01]  /*8080*/  @P5 IMAD.MOV.U32 R2, RZ, RZ, 0x4 ;  /* 0x00000004ff025424 */ /* 0x000fe200078e00ff */
[----:B------:R-:W4:Y:S04]  /*8090*/  S2R R6, SR_CTAID.Y ;  /* 0x0000000000067919 */ /* 0x000f280000002600 */
[----:B------:R-:W2:Y:S01]  /*80a0*/  S2R R8, SR_CTAID.Y ;  /* 0x0000000000087919 */ /* 0x000ea20000002600 */
[----:B-1----:R-:W-:Y:S02]  /*80b0*/  SHF.R.S32.HI R27, RZ, 0x1f, R58 ;  /* 0x0000001fff1b7819 */ /* 0x002fe4000001143a */
[----:B----4-:R-:W-:-:S05]  /*80c0*/  SHF.R.S32.HI R6, RZ, 0x1f, R6 ;  /* 0x0000001fff067819 */ /* 0x010fca0000011406 */
[----:B------:R-:W-:Y:S02]  /*80d0*/  IMAD R7, R6, c[0x0][0x1b8], RZ ;  /* 0x00006e0006077a24 */ /* 0x000fe400078e02ff */
[----:B------:R-:W1:Y:S01]  /*80e0*/  S2R R6, SR_CTAID.X ;  /* 0x0000000000067919 */ /* 0x000e620000002500 */
[----:B------:R-:W-:-:S04]  /*80f0*/  LEA.HI R5, R27, R58, RZ, 0x3 ;  /* 0x0000003a1b057211 */ /* 0x000fc800078f18ff */
[----:B------:R-:W-:Y:S01]  /*8100*/  SHF.R.S32.HI R24, RZ, 0x3, R5 ;  /* 0x00000003ff187819 */ /* 0x000fe20000011405 */
[----:B--2---:R-:W-:-:S05]  /*8110*/  @P5 IMAD.WIDE R2, R57, R2, c[0x0][0x340] ;  /* 0x0000d00039025625 */ /* 0x004fca00078e0202 */
[----:B------:R3:W5:Y:S01]  /*8120*/  @P5 LDG.E R19, [R2.64] ;  /* 0x0000000602135981 */ /* 0x000762000c1e1900 */
[----:B------:R-:W-:Y:S01]  /*8130*/  ISETP.NE.U32.AND P0, PT, RZ, c[0x0][0x348], PT ;  /* 0x0000d200ff007a0c */ /* 0x000fe20003f05070 */
[----:B------:R-:W-:Y:S01]  /*8140*/  IMAD R7, R8, c[0x0][0x1bc], R7 ;  /* 0x00006f0008077a24 */ /* 0x000fe200078e0207 */
[----:B------:R-:W-:Y:S01]  /*8150*/  UIADD3 UR4, UP0, UR4, 0x8100, URZ ;  /* 0x0000810004047890 */ /* 0x000fe2000ff1e03f */
[----:B------:R-:W-:Y:S01]  /*8160*/  LEA.HI R23, R27, R58, RZ, 0x4 ;  /* 0x0000003a1b177211 */ /* 0x000fe200078f20ff */
[----:B------:R-:W-:Y:S01]  /*8170*/  STL [R1+0x10], R11 ;  /* 0x0000100b01007387 */ /* 0x000fe20000100800 */
[----:B------:R-:W-:Y:S01]  /*8180*/  ISETP.NE.AND.EX P0, PT, RZ, c[0x0][0x34c], PT, P0 ;  /* 0x0000d300ff007a0c */ /* 0x000fe20003f05300 */
[----:B------:R-:W-:Y:S01]  /*8190*/  UIADD3.X UR5, URZ, UR5, URZ, UP0, !UPT ;  /* 0x000000053f057290 */ /* 0x000fe200087fe43f */
[----:B---3--:R-:W-:-:S05]  /*81a0*/  SHF.R.S32.HI R2, RZ, 0x1f, R0 ;  /* 0x0000001fff027819 */ /* 0x008fca0000011400 */
[----:B------:R-:W-:-:S04]  /*81b0*/  IMAD R2, R2, c[0x0][0x178], RZ ;  /* 0x00005e0002027a24 */ /* 0x000fc800078e02ff */
[C---:B------:R-:W-:Y:S02]  /*81c0*/  IMAD R4, R0.reuse, c[0x0][0x17c], R2 ;  /* 0x00005f0000047a24 */ /* 0x040fe400078e0202 */
[----:B------:R-:W-:Y:S01]  /*81d0*/  IMAD.WIDE.U32 R2, R0, c[0x0][0x178], RZ ;  /* 0x00005e0000027a25 */ /* 0x000fe200078e00ff */
[----:B------:R-:W-:-:S03]  /*81e0*/  LOP3.LUT R0, R5, 0xfffffff8, RZ, 0xc0, !PT ;  /* 0xfffffff805007812 */ /* 0x000fc600078ec0ff */
[----:B------:R-:W-:Y:S02]  /*81f0*/  IMAD.IADD R3, R3, 0x1, R4 ;  /* 0x0000000103037824 */ /* 0x000fe400078e0204 */
[----:B------:R-:W-:Y:S01]  /*8200*/  IMAD.IADD R21, R58, 0x1, -R0 ;  /* 0x000000013a157824 */ /* 0x000fe200078e0a00 */
[----:B------:R-:W-:Y:S01]  /*8210*/  SHF.R.S32.HI R0, RZ, 0x1f, R57 ;  /* 0x0000001fff007819 */ /* 0x000fe20000011439 */
[----:B------:R-:W-:-:S03]  /*8220*/  IMAD.WIDE.U32 R2, R8, c[0x0][0x1b8], R2 ;  /* 0x00006e0008027a25 */ /* 0x000fc600078e0002 */
[----:B------:R-:W-:Y:S01]  /*8230*/  SEL R5, R0, RZ, !P0 ;  /* 0x000000ff00057207 */ /* 0x000fe20004000000 */
[C---:B------:R-:W-:Y:S01]  /*8240*/  IMAD R4, R21.reuse, 0x10, R24 ;  /* 0x0000001015047824 */ /* 0x040fe200078e0218 */
[----:B------:R-:W-:Y:S01]  /*8250*/  SHF.L.U32 R12, R21, 0x3, RZ ;  /* 0x00000003150c7819 */ /* 0x000fe200000006ff */
[----:B------:R-:W-:Y:S02]  /*8260*/  IMAD.IADD R3, R3, 0x1, R7 ;  /* 0x0000000103037824 */ /* 0x000fe400078e0207 */
[----:B-1----:R-:W-:Y:S01]  /*8270*/  IMAD R6, R6, 0x80, R4 ;  /* 0x0000008006067824 */ /* 0x002fe200078e0204 */
[----:B------:R-:W-:Y:S01]  /*8280*/  SEL R4, R57, RZ, !P0 ;  /* 0x000000ff39047207 */ /* 0x000fe20004000000 */
[----:B------:R-:W-:Y:S01]  /*8290*/  IMAD R5, R5, c[0x0][0x1c0], RZ ;  /* 0x0000700005057a24 */ /* 0x000fe200078e02ff */
[----:B------:R-:W-:Y:S01]  /*82a0*/  IADD3 R14, R12, 0x40, RZ ;  /* 0x000000400c0e7810 */ /* 0x000fe20007ffe0ff */
[----:B------:R-:W-:Y:S01]  /*82b0*/  @P2 IMAD.HI.U32 R8, R6, c[0x0][0x2c8], RZ ;  /* 0x0000b20006082a27 */ /* 0x000fe200078e00ff */
[----:B------:R-:W-:-:S02]  /*82c0*/  ISETP.GE.AND P3, PT, R12, c[0x0][0x198], PT ;  /* 0x000066000c007a0c */ /* 0x000fc40003f66270 */
[----:B------:R-:W-:Y:S01]  /*82d0*/  ISETP.GE.AND P4, PT, R14, c[0x0][0x198], PT ;  /* 0x000066000e007a0c */ /* 0x000fe20003f86270 */
[----:B------:R-:W-:Y:S01]  /*82e0*/  IMAD.MOV.U32 R0, RZ, RZ, R6 ;  /* 0x000000ffff007224 */ /* 0x000fe200078e0006 */
[----:B------:R-:W-:Y:S01]  /*82f0*/  @P2 SHF.R.U32.HI R0, RZ, c[0x0][0x2cc], R8 ;  /* 0x0000b300ff002a19 */ /* 0x000fe20000011608 */
[C---:B------:R-:W-:Y:S01]  /*8300*/  IMAD R5, R4.reuse, c[0x0][0x1c4], R5 ;  /* 0x0000710004057a24 */ /* 0x040fe200078e0205 */
[----:B------:R-:W-:Y:S01]  /*8310*/  LOP3.LUT R8, R23, 0xfffffff0, RZ, 0xc0, !PT ;  /* 0xfffffff017087812 */ /* 0x000fe200078ec0ff */
[----:B------:R-:W-:Y:S01]  /*8320*/  IMAD.WIDE.U32 R2, R4, c[0x0][0x1c0], R2 ;  /* 0x0000700004027a25 */ /* 0x000fe200078e0002 */
[----:B------:R-:W-:-:S03]  /*8330*/  IADD3 R4, -R0, RZ, RZ ;  /* 0x000000ff00047210 */ /* 0x000fc60007ffe1ff */
[----:B------:R-:W-:Y:S02]  /*8340*/  IMAD.IADD R3, R3, 0x1, R5 ;  /* 0x0000000103037824 */ /* 0x000fe400078e0205 */
[----:B------:R-:W-:Y:S01]  /*8350*/  IMAD R9, R4, c[0x0][0x2c4], R6 ;  /* 0x0000b10004097a24 */ /* 0x000fe200078e0206 */
[----:B------:R-:W-:Y:S01]  /*8360*/  SHF.R.S32.HI R6, RZ, 0x1f, R0 ;  /* 0x0000001fff067819 */ /* 0x000fe20000011400 */
[----:B------:R-:W-:Y:S02]  /*8370*/  IMAD.U32 R4, RZ, RZ, UR4 ;  /* 0x00000004ff047e24 */ /* 0x000fe4000f8e00ff */
[----:B------:R-:W-:Y:S02]  /*8380*/  IMAD.U32 R5, RZ, RZ, UR5 ;  /* 0x00000005ff057e24 */ /* 0x000fe4000f8e00ff */
[----:B------:R-:W-:Y:S02]  /*8390*/  IMAD R6, R6, c[0x0][0x1b0], RZ ;  /* 0x00006c0006067a24 */ /* 0x000fe400078e02ff */
[----:B------:R-:W-:Y:S01]  /*83a0*/  IMAD.SHL.U32 R7, R24, 0x40, RZ ;  /* 0x0000004018077824 */ /* 0x000fe200078e00ff */
[----:B------:R1:W-:Y:S01]  /*83b0*/  STL.64 [R1+0x8], R4 ;  /* 0x0000080401007387 */ /* 0x0003e20000100a00 */
[----:B------:R-:W-:-:S02]  /*83c0*/  IMAD R10, R0, c[0x0][0x1b4], R6 ;  /* 0x00006d00000a7a24 */ /* 0x000fc400078e0206 */
[----:B------:R-:W-:Y:S02]  /*83d0*/  IMAD.IADD R6, R58, 0x1, -R8 ;  /* 0x000000013a067824 */ /* 0x000fe400078e0a08 */
[----:B------:R-:W-:Y:S01]  /*83e0*/  IMAD.WIDE.U32 R2, R0, c[0x0][0x1b0], R2 ;  /* 0x00006c0000027a25 */ /* 0x000fe200078e0002 */
[----:B------:R-:W-:-:S03]  /*83f0*/  LOP3.LUT R0, R7, 0x1c0, RZ, 0xc0, !PT ;  /* 0x000001c007007812 */ /* 0x000fc600078ec0ff */
[----:B------:R-:W-:Y:S01]  /*8400*/  IMAD.IADD R3, R3, 0x1, R10 ;  /* 0x0000000103037824 */ /* 0x000fe200078e020a */
[----:B------:R-:W-:Y:S02]  /*8410*/  SHF.R.U32.HI R8, RZ, 0x3, R0 ;  /* 0x00000003ff087819 */ /* 0x000fe40000011600 */
[----:B------:R-:W-:Y:S01]  /*8420*/  LOP3.LUT R7, R0, 0x38, R12, 0xf8, !PT ;  /* 0x0000003800077812 */ /* 0x000fe200078ef80c */
[----:B------:R-:W-:Y:S01]  /*8430*/  IMAD.WIDE.U32 R2, R9, c[0x0][0x1a8], R2 ;  /* 0x00006a0009027a25 */ /* 0x000fe200078e0002 */
[----:B------:R-:W-:Y:S02]  /*8440*/  SHF.R.S32.HI R0, RZ, 0x1f, R9 ;  /* 0x0000001fff007819 */ /* 0x000fe40000011409 */
[----:B------:R-:W-:Y:S02]  /*8450*/  LOP3.LUT R7, R7, R8, RZ, 0x3c, !PT ;  /* 0x0000000807077212 */ /* 0x000fe400078e3cff */
[----:B------:R-:W-:Y:S01]  /*8460*/  LEA R10, P0, R2, c[0x0][0x160], 0x1 ;  /* 0x00005800020a7a11 */ /* 0x000fe200078008ff */
[----:B------:R-:W-:-:S04]  /*8470*/  IMAD R0, R0, c[0x0][0x1a8], RZ ;  /* 0x00006a0000007a24 */ /* 0x000fc800078e02ff */
[----:B------:R-:W-:Y:S01]  /*8480*/  IMAD R0, R9, c[0x0][0x1ac], R0 ;  /* 0x00006b0009007a24 */ /* 0x000fe200078e0200 */
[----:B-1----:R-:W-:Y:S02]  /*8490*/  SHF.R.S32.HI R5, RZ, 0x1f, R6 ;  /* 0x0000001fff057819 */ /* 0x002fe40000011406 */
[----:B------:R-:W-:Y:S02]  /*84a0*/  LEA.HI R4, R27, R58, RZ, 0x6 ;  /* 0x0000003a1b047211 */ /* 0x000fe400078f30ff */
[----:B------:R-:W-:Y:S02]  /*84b0*/  LEA.HI R22, R5, R6, RZ, 0x3 ;  /* 0x0000000605167211 */ /* 0x000fe400078f18ff */
[----:B------:R-:W-:Y:S01]  /*84c0*/  IADD3 R0, R3, R0, RZ ;  /* 0x0000000003007210 */ /* 0x000fe20007ffe0ff */
[----:B------:R-:W-:Y:S01]  /*84d0*/  IMAD.SHL.U32 R4, R4, 0x8, RZ ;  /* 0x0000000804047824 */ /* 0x000fe200078e00ff */
[----:B------:R-:W-:-:S04]  /*84e0*/  LOP3.LUT R5, R22, 0xfffffff8, RZ, 0xc0, !PT ;  /* 0xfffffff816057812 */ /* 0x000fc800078ec0ff */
[----:B------:R-:W-:Y:S01]  /*84f0*/  LOP3.LUT R13, R7, 0xfffffe00, R4, 0xf8, !PT ;  /* 0xfffffe00070d7812 */ /* 0x000fe200078ef804 */
[----:B------:R-:W-:Y:S01]  /*8500*/  IMAD.IADD R20, R6, 0x1, -R5 ;  /* 0x0000000106147824 */ /* 0x000fe200078e0a05 */
[----:B------:R-:W-:Y:S01]  /*8510*/  LEA.HI.X R5, R2, c[0x0][0x164], R0, 0x1, P0 ;  /* 0x0000590002057a11 */ /* 0x000fe200000f0c00 */
[----:B------:R-:W-:Y:S02]  /*8520*/  IMAD.MOV.U32 R7, RZ, RZ, 0x10 ;  /* 0x00000010ff077424 */ /* 0x000fe400078e00ff */
[----:B------:R-:W-:Y:S01]  /*8530*/  IMAD.MOV.U32 R6, RZ, RZ, 0x20 ;  /* 0x00000020ff067424 */ /* 0x000fe200078e00ff */
[----:B------:R-:W-:-:S05]  /*8540*/  R2P PR, R20, 0x6 ;  /* 0x0000000614007804 */ /* 0x000fca0000000000 */
[----:B------:R-:W-:Y:S02]  /*8550*/  SEL R7, R7, 0xfffffff0, !P1 ;  /* 0xfffffff007077807 */ /* 0x000fe40004800000 */
[----:B------:R-:W-:Y:S01]  /*8560*/  SEL R6, R6, 0xffffffe0, !P2 ;  /* 0xffffffe006067807 */ /* 0x000fe20005000000 */
[----:B------:R-:W-:Y:S01]  /*8570*/  @!P5 IMAD.MOV.U32 R19, RZ, RZ, R57 ;  /* 0x000000ffff13d224 */ /* 0x000fe200078e0039 */
[----:B------:R-:W-:Y:S05]  /*8580*/  BRA.DIV ~URZ, `(.L_x_1894) ;  /* 0x00013c527f007947 */ /* 0x000fea000b800000 */
[----:B------:R1:W2:Y:S02]  /*8590*/  SHFL.IDX PT, R0, R5, RZ, 0x181f ;  /* 0x00181fff05007589 */ /* 0x0002a400000e0000 */
.L_x_1995:
[----:B------:R-:W-:Y:S05]  /*85a0*/  BRA.DIV ~URZ, `(.L_x_1895) ;  /* 0x00013ca27f007947 */ /* 0x000fea000b800000 */
[----:B------:R3:W4:Y:S02]  /*85b0*/  SHFL.IDX PT, R2, R10, RZ, 0x181f ;  /* 0x00181fff0a027589 */ /* 0x00072400000e0000 */
.L_x_1996:
[----:B------:R-:W1:Y:S01]  /*85c0*/  S2R R3, SR_CTAID.X ;  /* 0x0000000000037919 */ /* 0x000e620000002500 */
[----:B------:R-:W-:Y:S01]  /*85d0*/  IMAD R11, R11, c[0x0][0x2c4], RZ ;  /* 0x0000b1000b0b7a24 */ /* 0x000fe200078e02ff */
[----:B------:R-:W-:Y:S01]  /*85e0*/  BSSY B0, `(.L_x_1896) ;  /* 0x0000010000007945 */ /* 0x000fe20003800000 */
[----:B-1----:R-:W-:Y:S02]  /*85f0*/  LEA R16, R3, R24, 0x7 ;  /* 0x0000001803107211 */ /* 0x002fe400078e38ff */
        /* <DEDUP_REMOVED lines=14> */
.L_x_1897:
[----:B------:R-:W-:Y:S05]  /*86e0*/  BSYNC B0 ;  /* 0x0000000000007941 */ /* 0x000fea0003800000 */
.L_x_1896:
[----:B------:R-:W-:Y:S05]  /*86f0*/  BRA.DIV ~URZ, `(.L_x_1898) ;  /* 0x00013bc27f007947 */ /* 0x000fea000b800000 */
[----:B-1----:R1:W2:Y:S04]  /*8700*/  SHFL.IDX PT, R0, R5, 0x1, 0x181f ;  /* 0x00381f0005007f89 */ /* 0x0022a800000e0000 */
[----:B----4-:R1:W4:Y:S02]  /*8710*/  SHFL.IDX PT, R2, R10, 0x1, 0x181f ;  /* 0x00381f000a027f89 */ /* 0x01032400000e0000 */
.L_x_1997:
[----:B------:R-:W-:Y:S01]  /*8720*/  IADD3 R3, R16, 0x10, RZ ;  /* 0x0000001010037810 */ /* 0x000fe20007ffe0ff */
[----:B------:R-:W-:Y:S03]  /*8730*/  BSSY B0, `(.L_x_1899) ;  /* 0x000000f000007945 */ /* 0x000fe60003800000 */
[----:B------:R-:W-:Y:S01]  /*8740*/  ISETP.GE.AND P0, PT, R3, R11, PT ;  /* 0x0000000b0300720c */ /* 0x000fe20003f06270 */
[----:B--2---:R-:W-:-:S12]  /*8750*/  IMAD.MOV.U32 R3, RZ, RZ, R0 ;  /* 0x000000ffff037224 */ /* 0x004fd800078e0000 */
        /* <DEDUP_REMOVED lines=12> */
.L_x_1900:
[----:B------:R-:W-:Y:S05]  /*8820*/  BSYNC B0 ;  /* 0x0000000000007941 */ /* 0x000fea0003800000 */
.L_x_1899:
[----:B------:R-:W-:Y:S05]  /*8830*/  BRA.DIV ~URZ, `(.L_x_1901) ;  /* 0x00013b727f007947 */ /* 0x000fea000b800000 */
[----:B--2---:R2:W1:Y:S02]  /*8840*/  SHFL.IDX PT, R0, R5, 0x2, 0x181f ;  /* 0x00581f0005007f89 */ /* 0x00446400000e0000 */
.L_x_1998:
[----:B------:R-:W-:Y:S05]  /*8850*/  BRA.DIV ~URZ, `(.L_x_1902) ;  /* 0x00013bd27f007947 */ /* 0x000fea000b800000 */
[----:B----4-:R4:W2:Y:S02]  /*8860*/  SHFL.IDX PT, R2, R10, 0x2, 0x181f ;  /* 0x00581f000a027f89 */ /* 0x0108a400000e0000 */
.L_x_1999:
[----:B------:R-:W-:Y:S01]  /*8870*/  IADD3 R3, R16, 0x20, RZ ;  /* 0x0000002010037810 */ /* 0x000fe20007ffe0ff */
[----:B------:R-:W-:Y:S03]  /*8880*/  BSSY B0, `(.L_x_1903) ;  /* 0x000000f000007945 */ /* 0x000fe60003800000 */
[----:B------:R-:W-:Y:S01]  /*8890*/  ISETP.GE.AND P0, PT, R3, R11, PT ;  /* 0x0000000b0300720c */ /* 0x000fe20003f06270 */
[----:B-1----:R-:W-:-:S12]  /*88a0*/  IMAD.MOV.U32 R3, RZ, RZ, R0 ;  /* 0x000000ffff037224 */ /* 0x002fd800078e0000 */
        /* <DEDUP_REMOVED lines=12> */
.L_x_1904:
[----:B------:R-:W-:Y:S05]  /*8970*/  BSYNC B0 ;  /* 0x0000000000007941 */ /* 0x000fea0003800000 */
.L_x_1903:
[----:B------:R-:W-:Y:S05]  /*8980*/  BRA.DIV ~URZ, `(.L_x_1905) ;  /* 0x00013b227f007947 */ /* 0x000fea000b800000 */
[----:B-1----:R1:W3:Y:S04]  /*8990*/  SHFL.IDX PT, R0, R5, 0x3, 0x181f ;  /* 0x00781f0005007f89 */ /* 0x0022e800000e0000 */
[----:B--2---:R1:W2:Y:S02]  /*89a0*/  SHFL.IDX PT, R2, R10, 0x3, 0x181f ;  /* 0x00781f000a027f89 */ /* 0x0042a400000e0000 */
.L_x_2000:
[----:B------:R-:W-:Y:S01]  /*89b0*/  IADD3 R3, R16, 0x30, RZ ;  /* 0x0000003010037810 */ /* 0x000fe20007ffe0ff */
[----:B------:R-:W-:Y:S03]  /*89c0*/  BSSY B0, `(.L_x_1906) ;  /* 0x000000f000007945 */ /* 0x000fe60003800000 */
[----:B------:R-:W-:Y:S01]  /*89d0*/  ISETP.GE.AND P0, PT, R3, R11, PT ;  /* 0x0000000b0300720c */ /* 0x000fe20003f06270 */
[----:B---3--:R-:W-:-:S12]  /*89e0*/  IMAD.MOV.U32 R3, RZ, RZ, R0 ;  /* 0x000000ffff037224 */ /* 0x008fd800078e0000 */
        /* <DEDUP_REMOVED lines=12> */
.L_x_1907:
[----:B------:R-:W-:Y:S05]  /*8ab0*/  BSYNC B0 ;  /* 0x0000000000007941 */ /* 0x000fea0003800000 */
.L_x_1906:
[----:B------:R-:W-:Y:S05]  /*8ac0*/  BRA.DIV ~URZ, `(.L_x_1908) ;  /* 0x00013ad27f007947 */ /* 0x000fea000b800000 */
[----:B--2---:R2:W3:Y:S02]  /*8ad0*/  SHFL.IDX PT, R0, R5, 0x4, 0x181f ;  /* 0x00981f0005007f89 */ /* 0x0044e400000e0000 */
.L_x_2001:
[----:B------:R-:W-:Y:S05]  /*8ae0*/  BRA.DIV ~URZ, `(.L_x_1909) ;  /* 0x00013b327f007947 */ /* 0x000fea000b800000 */
[----:B------:R1:W2:Y:S02]  /*8af0*/  SHFL.IDX PT, R2, R10, 0x4, 0x181f ;  /* 0x00981f000a027f89 */ /* 0x0002a400000e0000 */
.L_x_2002:
        /* <DEDUP_REMOVED lines=16> */
.L_x_1911:
[----:B------:R-:W-:Y:S05]  /*8c00*/  BSYNC B0 ;  /* 0x0000000000007941 */ /* 0x000fea0003800000 */
.L_x_1910:
[----:B------:R-:W-:Y:S05]  /*8c10*/  BRA.DIV ~URZ, `(.L_x_1912) ;  /* 0x00013a827f007947 */ /* 0x000fea000b800000 */
[----:B--2---:R2:W3:Y:S04]  /*8c20*/  SHFL.IDX PT, R0, R5, 0x5, 0x181f ;  /* 0x00b81f0005007f89 */ /* 0x0044e800000e0000 */
[----:B------:R2:W1:Y:S02]  /*8c30*/  SHFL.IDX PT, R2, R10, 0x5, 0x181f ;  /* 0x00b81f000a027f89 */ /* 0x00046400000e0000 */
.L_x_2003:
[----:B------:R-:W-:Y:S01]  /*8c40*/  IADD3 R3, R16, 0x50, RZ ;  /* 0x0000005010037810 */ /* 0x000fe20007ffe0ff */
[----:B------:R-:W-:Y:S03]  /*8c50*/  BSSY B0, `(.L_x_1913) ;  /* 0x000000f000007945 */ /* 0x000fe60003800000 */
[----:B------:R-:W-:Y:S01]  /*8c60*/  ISETP.GE.AND P0, PT, R3, R11, PT ;  /* 0x0000000b0300720c */ /* 0x000fe20003f06270 */
[----:B---3--:R-:W-:-:S12]  /*8c70*/  IMAD.MOV.U32 R3, RZ, RZ, R0 ;  /* 0x000000ffff037224 */ /* 0x008fd800078e0000 */
[----:B------:R-:W-:Y:S05]  /*8c80*/  @P0 BRA `(.L_x_1914) ;  /* 0x000000b000000947 */ /* 0x000fea0003800000 */
[----:B------:R-:W-:Y:S01]  /*8c90*/  SHF.R.S32.HI R0, RZ, 0x1f, R14 ;  /* 0x0000001fff007819 */ /* 0x000fe2000001140e */
[----:B-1----:R-:W-:-:S03]  /*8ca0*/  IMAD.WIDE R8, R12, 0x2, R2 ;  /* 0x000000020c087825 */ /* 0x002fc600078e0202 */
        /* <DEDUP_REMOVED lines=9> */
.L_x_1914:
[----:B------:R-:W-:Y:S05]  /*8d40*/  BSYNC B0 ;  /* 0x0000000000007941 */ /* 0x000fea0003800000 */
.L_x_1913:
[----:B------:R-:W-:Y:S05]  /*8d50*/  BRA.DIV ~URZ, `(.L_x_1915) ;  /* 0x00013a327f007947 */ /* 0x000fea000b800000 */
[----:B-1----:R1:W3:Y:S02]  /*8d60*/  SHFL.IDX PT, R0, R5, 0x6, 0x181f ;  /* 0x00d81f0005007f89 */ /* 0x0022e400000e0000 */
.L_x_2004:
[----:B------:R-:W-:Y:S05]  /*8d70*/  BRA.DIV ~URZ, `(.L_x_1916) ;  /* 0x00013a927f007947 */ /* 0x000fea000b800000 */
[----:B------:R1:W2:Y:S02]  /*8d80*/  SHFL.IDX PT, R2, R10, 0x6, 0x181f ;  /* 0x00d81f000a027f89 */ /* 0x0002a400000e0000 */
.L_x_2005:
        /* <DEDUP_REMOVED lines=16> */
.L_x_1918:
[----:B------:R-:W-:Y:S05]  /*8e90*/  BSYNC B0 ;  /* 0x0000000000007941 */ /* 0x000fea0003800000 */
.L_x_1917:
[----:B------:R-:W-:Y:S05]  /*8ea0*/  BRA.DIV ~URZ, `(.L_x_1919) ;  /* 0x000139e27f007947 */ /* 0x000fea000b800000 */
[----:B------:R3:W1:Y:S04]  /*8eb0*/  SHFL.IDX PT, R4, R5, 0x7, 0x181f ;  /* 0x00f81f0005047f89 */ /* 0x00066800000e0000 */
[----:B--2---:R3:W2:Y:S02]  /*8ec0*/  SHFL.IDX PT, R0, R10, 0x7, 0x181f ;  /* 0x00f81f000a007f89 */ /* 0x0046a400000e0000 */
.L_x_2006:
[----:B---3--:R-:W3:Y:S04]  /*8ed0*/  LDL R15, [R1] ;  /* 0x00000000010f7983 */ /* 0x008ee80000100800 */
[----:B----4-:R-:W4:Y:S04]  /*8ee0*/  LDL R31, [R1+0x48] ;  /* 0x00004800011f7983 */ /* 0x010f280000100800 */
[----:B------:R2:W5:Y:S01]  /*8ef0*/  LDL R18, [R1+0x64] ;  /* 0x0000640001127983 */ /* 0x0005620000100800 */
[----:B------:R-:W-:Y:S01]  /*8f00*/  IADD3 R2, R16, 0x70, RZ ;  /* 0x0000007010027810 */ /* 0x000fe20007ffe0ff */
[----:B-12---:R-:W-:Y:S01]  /*8f10*/  IMAD.MOV.U32 R10, RZ, RZ, R0 ;  /* 0x000000ffff0a7224 */ /* 0x006fe200078e0000 */
[----:B------:R-:W-:Y:S01]  /*8f20*/  SHF.R.S32.HI R5, RZ, 0x4, R23 ;  /* 0x00000004ff057819 */ /* 0x000fe20000011417 */
[----:B------:R-:W-:Y:S01]  /*8f30*/  ULDC.64 UR4, c[0x0][0x40] ;  /* 0x0000100000047ab9 */ /* 0x000fe20000000a00 */
[----:B------:R-:W-:Y:S01]  /*8f40*/  ISETP.GE.AND P0, PT, R2, R11, PT ;  /* 0x0000000b0200720c */ /* 0x000fe20003f06270 */
[----:B------:R-:W-:Y:S01]  /*8f50*/  IMAD.MOV.U32 R11, RZ, RZ, R4 ;  /* 0x000000ffff0b7224 */ /* 0x000fe200078e0004 */
[----:B------:R-:W-:-:S02]  /*8f60*/  IADD3 R16, P1, R1, c[0x0][0x20], RZ ;  /* 0x0000080001107a10 */ /* 0x000fc40007f3e0ff */
[----:B------:R-:W-:-:S03]  /*8f70*/  LEA.HI R4, R23, R5, RZ, 0x1 ;  /* 0x0000000517047211 */ /* 0x000fc600078f08ff */
[----:B------:R-:W-:-:S06]  /*8f80*/  IMAD.X R17, RZ, RZ, c[0x0][0x24], P1 ;  /* 0x00000900ff117624 */ /* 0x000fcc00008e06ff */
[----:B------:R-:W-:Y:S02]  /*8f90*/  @!P0 IMAD.SHL.U32 R13, R13, 0x2, RZ ;  /* 0x000000020d0d8824 */ /* 0x000fe400078e00ff */
[----:B------:R-:W-:Y:S01]  /*8fa0*/  @!P0 IMAD.WIDE R2, R12, 0x2, R10 ;  /* 0x000000020c028825 */ /* 0x000fe200078e020a */
[----:B------:R-:W-:-:S04]  /*8fb0*/  LOP3.LUT R4, R4, 0xfffffffe, RZ, 0xc0, !PT ;  /* 0xfffffffe04047812 */ /* 0x000fc800078ec0ff */
[----:B------:R-:W-:Y:S01]  /*8fc0*/  @!PT LDS RZ, [RZ] ;  /* 0x00000000fffff984 */ /* 0x000fe20000000800 */
[----:B------:R-:W-:Y:S01]  /*8fd0*/  @!PT LDS RZ, [RZ] ;  /* 0x00000000fffff984 */ /* 0x000fe20000000800 */
[----:B------:R-:W-:Y:S01]  /*8fe0*/  @!PT LDS RZ, [RZ] ;  /* 0x00000000fffff984 */ /* 0x000fe20000000800 */
[----:B------:R1:W-:Y:S01]  /*8ff0*/  @!P0 LDGSTS.E.BYPASS.LTC128B.128 [R13+0xb900], [R2.64], !P3 ;  /* 0x0b900000020d8fae */ /* 0x0003e2000d901d46 */
[----:B------:R-:W-:Y:S01]  /*9000*/  IMAD.IADD R25, R5, 0x1, -R4 ;  /* 0x0000000105197824 */ /* 0x000fe200078e0a04 */
[C---:B------:R-:W-:Y:S01]  /*9010*/  IADD3 R4, P2, R16.reuse, 0x48, RZ ;  /* 0x0000004810047810 */ /* 0x040fe20007f5e0ff */
[----:B------:R-:W-:Y:S01]  /*9020*/  UIADD3 UR4, UP0, UR4, 0x160, URZ ;  /* 0x0000016004047890 */ /* 0x000fe2000ff1e03f */
[----:B------:R-:W-:Y:S02]  /*9030*/  IADD3 R8, P3, R16, 0x10, RZ ;  /* 0x0000001010087810 */ /* 0x000fe40007f7e0ff */
[----:B------:R-:W-:Y:S01]  /*9040*/  @!P0 SHF.R.S32.HI R0, RZ, 0x1f, R14 ;  /* 0x0000001fff008819 */ /* 0x000fe2000001140e */
[--C-:B------:R-:W-:Y:S01]  /*9050*/  IMAD.X R5, RZ, RZ, R17.reuse, P2 ;  /* 0x000000ffff057224 */ /* 0x100fe200010e0611 */
[----:B------:R-:W-:Y:S01]  /*9060*/  UIADD3.X UR5, URZ, UR5, URZ, UP0, !UPT ;  /* 0x000000053f057290 */ /* 0x000fe200087fe43f */
[----:B------:R-:W-:Y:S01]  /*9070*/  IMAD.X R9, RZ, RZ, R17, P3 ;  /* 0x000000ffff097224 */ /* 0x000fe200018e0611 */
[----:B------:R-:W-:Y:S01]  /*9080*/  @!P0 LEA.HI R12, R0, R14, RZ, 0x3 ;  /* 0x0000000e000c8211 */ /* 0x000fe200078f18ff */
[----:B------:R-:W-:Y:S01]  /*9090*/  IMAD.SHL.U32 R0, R20, 0x40, RZ ;  /* 0x0000004014007824 */ /* 0x000fe200078e00ff */
[----:B-1----:R-:W-:-:S05]  /*90a0*/  IADD3 R2, P1, R16, 0x4, RZ ;  /* 0x0000000410027810 */ /* 0x002fca0007f3e0ff */
[----:B------:R-:W-:-:S05]  /*90b0*/  IMAD.X R3, RZ, RZ, R17, P1 ;  /* 0x000000ffff037224 */ /* 0x000fca00008e0611 */
[----:B------:R1:W-:Y:S01]  /*90c0*/  STL.64 [R1+0x38], R2 ;  /* 0x0000380201007387 */ /* 0x0003e20000100a00 */
[----:B------:R-:W-:-:S03]  /*90d0*/  LOP3.LUT R0, R0, 0x1c0, RZ, 0xc0, !PT ;  /* 0x000001c000007812 */ /* 0x000fc600078ec0ff */
[----:B------:R2:W-:Y:S04]  /*90e0*/  STL.64 [R1+0x30], R4 ;  /* 0x0000300401007387 */ /* 0x0005e80000100a00 */
[----:B------:R2:W-:Y:S01]  /*90f0*/  STL.64 [R1+0x28], R8 ;  /* 0x0000280801007387 */ /* 0x0005e20000100a00 */
[----:B-1----:R-:W-:Y:S01]  /*9100*/  IADD3 R2, P1, R16, 0x8, RZ ;  /* 0x0000000810027810 */ /* 0x002fe20007f3e0ff */
[----:B--2---:R-:W-:-:S04]  /*9110*/  IMAD.U32 R4, RZ, RZ, UR4 ;  /* 0x00000004ff047e24 */ /* 0x004fc8000f8e00ff */
[----:B------:R-:W-:Y:S02]  /*9120*/  IMAD.X R3, RZ, RZ, R17, P1 ;  /* 0x000000ffff037224 */ /* 0x000fe400008e0611 */
[----:B------:R-:W-:Y:S02]  /*9130*/  IMAD.U32 R5, RZ, RZ, UR5 ;  /* 0x00000005ff057e24 */ /* 0x000fe4000f8e00ff */
[----:B------:R-:W-:Y:S01]  /*9140*/  IMAD.SHL.U32 R8, R25, 0x8, RZ ;  /* 0x0000000819087824 */ /* 0x000fe200078e00ff */
[----:B------:R1:W-:Y:S04]  /*9150*/  STL.64 [R1+0x40], R2 ;  /* 0x0000400201007387 */ /* 0x0003e80000100a00 */
[----:B------:R2:W-:Y:S04]  /*9160*/  STL.64 [R1+0x18], R4 ;  /* 0x0000180401007387 */ /* 0x0005e80000100a00 */
[----:B------:R-:W2:Y:S01]  /*9170*/  S2R R28, SR_CTAID.Y ;  /* 0x00000000001c7919 */ /* 0x000ea20000002600 */
[----:B-----5:R-:W-:-:S03]  /*9180*/  IMAD.WIDE.U32 R32, R19, c[0x0][0x2b0], RZ ;  /* 0x0000ac0013207a25 */ /* 0x020fc600078e00ff */
[----:B------:R-:W2:Y:S01]  /*9190*/  S2R R34, SR_CTAID.Y ;  /* 0x0000000000227919 */ /* 0x000ea20000002600 */
[----:B-1----:R-:W-:Y:S02]  /*91a0*/  @!P0 LOP3.LUT R2, R12, 0xfffffff8, RZ, 0xc0, !PT ;  /* 0xfffffff80c028812 */ /* 0x002fe400078ec0ff */
[----:B--2---:R-:W-:Y:S02]  /*91b0*/  LOP3.LUT R4, R0, 0x8, R8, 0xf8, !PT ;  /* 0x0000000800047812 */ /* 0x004fe400078ef808 */
[----:B------:R-:W-:Y:S01]  /*91c0*/  SHF.R.U32.HI R0, RZ, 0x3, R0 ;  /* 0x00000003ff007819 */ /* 0x000fe20000011600 */
[----:B------:R-:W-:Y:S01]  /*91d0*/  @!P0 IMAD.WIDE R2, R2, 0x2, R10 ;  /* 0x0000000202028825 */ /* 0x000fe200078e020a */
[----:B------:R-:W-:Y:S02]  /*91e0*/  SHF.R.S32.HI R5, RZ, 0x1f, R19 ;  /* 0x0000001fff057819 */ /* 0x000fe40000011413 */
[----:B------:R-:W-:Y:S02]  /*91f0*/  LOP3.LUT R23, R4, R0, RZ, 0x3c, !PT ;  /* 0x0000000004177212 */ /* 0x000fe400078e3cff */
[----:B------:R1:W-:Y:S01]  /*9200*/  @!P0 LDGSTS.E.BYPASS.LTC128B.128 [R13+0xf900], [R2.64], !P4 ;  /* 0x0f900000020d8fae */ /* 0x0003e2000e101d46 */
[----:B------:R-:W-:-:S03]  /*9210*/  IMAD R0, R5, c[0x0][0x2b0], RZ ;  /* 0x0000ac0005007a24 */ /* 0x000fc600078e02ff */
[----:B------:R2:W-:Y:S01]  /*9220*/  STL.64 [R1+0x20], R16 ;  /* 0x0000201001007387 */ /* 0x0005e20000100a00 */
[----:B------:R-:W-:-:S03]  /*9230*/  IMAD R8, R19, c[0x0][0x2b4], R0 ;  /* 0x0000ad0013087a24 */ /* 0x000fc600078e0200 */
[----:B------:R2:W-:Y:S01]  /*9240*/  STL.64 [R1+0xf8], R32 ;  /* 0x0000f82001007387 */ /* 0x0005e20000100a00 */
[----:B------:R-:W-:Y:S01]  /*9250*/  IMAD.IADD R8, R33, 0x1, R8 ;  /* 0x0000000121087824 */ /* 0x000fe200078e0208 */
[----:B------:R-:W-:Y:S01]  /*9260*/  SHF.R.S32.HI R28, RZ, 0x1f, R28 ;  /* 0x0000001fff1c7819 */ /* 0x000fe2000001141c */
[----:B------:R-:W-:Y:S01]  /*9270*/  IMAD.MOV.U32 R10, RZ, RZ, 0x20 ;  /* 0x00000020ff0a7424 */ /* 0x000fe200078e00ff */
[C---:B------:R-:W-:Y:S01]  /*9280*/  LOP3.LUT P0, RZ, R21.reuse, 0x4, RZ, 0xc0, !PT ;  /* 0x0000000415ff7812 */ /* 0x040fe2000780c0ff */
[----:B------:R-:W-:Y:S01]  /*9290*/  IMAD.SHL.U32 R9, R21, 0x40, RZ ;  /* 0x0000004015097824 */ /* 0x000fe200078e00ff */
[----:B------:R2:W-:Y:S01]  /*92a0*/  STL [R1+0x104], R8 ;  /* 0x0001040801007387 */ /* 0x0005e20000100800 */
[----:B------:R-:W-:Y:S01]  /*92b0*/  IMAD R5, R28, c[0x0][0x210], RZ ;  /* 0x000084001c057a24 */ /* 0x000fe200078e02ff */
[----:B------:R-:W-:Y:S02]  /*92c0*/  LOP3.LUT R161, R161, 0xfffffffe, RZ, 0xc0, !PT ;  /* 0xfffffffea1a17812 */ /* 0x000fe400078ec0ff */
[----:B------:R-:W0:Y:S01]  /*92d0*/  LDGDEPBAR ;  /* 0x00000000000079af */ /* 0x000e220000000000 */
[----:B-1----:R-:W-:-:S02]  /*92e0*/  IMAD.SHL.U32 R3, R22, 0x40, RZ ;  /* 0x0000004016037824 */ /* 0x002fc400078e00ff */
[----:B------:R-:W-:-:S03]  /*92f0*/  IMAD.WIDE.U32 R12, R34, c[0x0][0x1e8], RZ ;  /* 0x00007a00220c7a25 */ /* 0x000fc600078e00ff */
[----:B------:R-:W-:Y:S01]  /*9300*/  LOP3.LUT R22, R3, 0xfffffe00, RZ, 0xc0, !PT ;  /* 0xfffffe0003167812 */ /* 0x000fe200078ec0ff */
[----:B------:R-:W-:Y:S01]  /*9310*/  WARPSYNC 0xffffffff ;  /* 0xffffffff00007948 */ /* 0x000fe20003800000 */
[----:B------:R-:W-:Y:S02]  /*9320*/  LOP3.LUT R20, R9, 0x1c0, RZ, 0xc0, !PT ;  /* 0x000001c009147812 */ /* 0x000fe400078ec0ff */
[----:B---3--:R-:W-:-:S04]  /*9330*/  SHF.R.S32.HI R26, RZ, 0x1f, R15 ;  /* 0x0000001fff1a7819 */ /* 0x008fc8000001140f */
[----:B------:R-:W-:-:S04]  /*9340*/  LEA.HI R4, R26, R15, RZ, 0x3 ;  /* 0x0000000f1a047211 */ /* 0x000fc800078f18ff */
[----:B------:R-:W-:-:S05]  /*9350*/  LOP3.LUT R2, R4, 0xfffffff8, RZ, 0xc0, !PT ;  /* 0xfffffff804027812 */ /* 0x000fca00078ec0ff */
[----:B------:R-:W-:-:S04]  /*9360*/  IMAD.IADD R0, R15, 0x1, -R2 ;  /* 0x000000010f007824 */ /* 0x000fc800078e0a02 */
[----:B------:R-:W-:Y:S01]  /*9370*/  IMAD.SHL.U32 R30, R0, 0x8, RZ ;  /* 0x00000008001e7824 */ /* 0x000fe200078e00ff */
[----:B----4-:R2:W-:Y:S04]  /*9380*/  STL [R1+0x100], R31 ;  /* 0x0001001f01007387 */ /* 0x0105e80000100800 */
[----:B------:R2:W-:Y:S01]  /*9390*/  STL [R1+0xc0], R30 ;  /* 0x0000c01e01007387 */ /* 0x0005e20000100800 */
[----:B------:R-:W-:Y:S01]  /*93a0*/  ISETP.GE.AND P6, PT, R30, c[0x0][0x1d4], PT ;  /* 0x000075001e007a0c */ /* 0x000fe20003fc6270 */
[----:B------:R-:W-:Y:S01]  /*93b0*/  IMAD R2, R28, c[0x0][0x1e8], RZ ;  /* 0x00007a001c027a24 */ /* 0x000fe200078e02ff */
[----:B------:R-:W-:Y:S01]  /*93c0*/  IADD3 R139, R30, 0x40, RZ ;  /* 0x000000401e8b7810 */ /* 0x000fe20007ffe0ff */
[----:B------:R-:W-:-:S04]  /*93d0*/  IMAD.WIDE.U32 R28, R34, c[0x0][0x210], RZ ;  /* 0x00008400221c7a25 */ /* 0x000fc800078e00ff */
[C---:B------:R-:W-:Y:S01]  /*93e0*/  IMAD R3, R34.reuse, c[0x0][0x1ec], R2 ;  /* 0x00007b0022037a24 */ /* 0x040fe200078e0202 */
[----:B------:R-:W-:Y:S01]  /*93f0*/  ISETP.GE.AND P5, PT, R139, c[0x0][0x1d4], PT ;  /* 0x000075008b007a0c */ /* 0x000fe20003fa6270 */
[----:B------:R-:W-:Y:S02]  /*9400*/  IMAD R2, R34, c[0x0][0x214], R5 ;  /* 0x0000850022027a24 */ /* 0x000fe400078e0205 */
[----:B------:R-:W-:Y:S01]  /*9410*/  IMAD.IADD R11, R13, 0x1, R3 ;  /* 0x000000010d0b7824 */ /* 0x000fe200078e0203 */
[----:B------:R-:W-:Y:S01]  /*9420*/  SEL R5, R10, 0xffffffe0, !P0 ;  /* 0xffffffe00a057807 */ /* 0x000fe20004000000 */
[----:B------:R-:W-:Y:S01]  /*9430*/  IMAD.IADD R3, R29, 0x1, R2 ;  /* 0x000000011d037824 */ /* 0x000fe200078e0202 */
[----:B------:R-:W-:Y:S02]  /*9440*/  @P6 LOP3.LUT R161, R161, 0x1, RZ, 0xfc, !PT ;  /* 0x00000001a1a16812 */ /* 0x000fe400078efcff */
[----:B------:R-:W-:Y:S02]  /*9450*/  SEL R2, RZ, 0x10, P5 ;  /* 0x00000010ff027807 */ /* 0x000fe40002800000 */
[----:B------:R-:W3:Y:S01]  /*9460*/  LDL R28, [R1+0xe8] ;  /* 0x0000e800011c7983 */ /* 0x000ee20000100800 */
[----:B------:R-:W-:Y:S01]  /*9470*/  SHF.R.S32.HI R14, RZ, 0x3, R4 ;  /* 0x00000003ff0e7819 */ /* 0x000fe20000011404 */
[----:B------:R-:W-:-:S04]  /*9480*/  IMAD.MOV.U32 R10, RZ, RZ, RZ ;  /* 0x000000ffff0a7224 */ /* 0x000fc800078e00ff */
[----:B------:R-:W-:Y:S02]  /*9490*/  IMAD R29, R0, 0x10, R14 ;  /* 0x00000010001d7824 */ /* 0x000fe400078e020e */
[----:B------:R-:W-:Y:S01]  /*94a0*/  IMAD.MOV.U32 R0, RZ, RZ, c[0x0][0x2b8] ;  /* 0x0000ae00ff007624 */ /* 0x000fe200078e00ff */
[----:B------:R-:W-:Y:S04]  /*94b0*/  BAR.SYNC.DEFER_BLOCKING 0x0 ;  /* 0x0000000000007b1d */ /* 0x000fe80000010000 */
[----:B------:R-:W-:Y:S02]  /*94c0*/  ISETP.NE.AND P1, PT, R0, 0x1, PT ;  /* 0x000000010000780c */ /* 0x000fe40003f25270 */
[----:B------:R-:W-:Y:S01]  /*94d0*/  LEA.HI R15, R26, R15, RZ, 0x6 ;  /* 0x0000000f1a0f7211 */ /* 0x000fe200078f30ff */
[----:B------:R-:W-:Y:S01]  /*94e0*/  STL [R1+0xec], R29 ;  /* 0x0000ec1d01007387 */ /* 0x000fe20000100800 */
[----:B---3--:R-:W-:-:S05]  /*94f0*/  IMAD R2, R28, 0x40, R29 ;  /* 0x000000401c027824 */ /* 0x008fca00078e021d */
[----:B------:R-:W-:-:S04]  /*9500*/  IADD3 R2, R2, -0x40, RZ ;  /* 0xffffffc002027810 */ /* 0x000fc80007ffe0ff */
        /* <DEDUP_REMOVED lines=8> */
[----:B--2---:R-:W-:-:S04]  /*9590*/  @!P0 LEA R8, P1, R3, c[0x0][0x2a0], 0x2 ;  /* 0x0000a80003088a11 */ /* 0x004fc800078210ff */
[----:B------:R-:W-:-:S05]  /*95a0*/  @!P0 LEA.HI.X R9, R3, c[0x0][0x2a4], R4, 0x2, P1 ;  /* 0x0000a90003098a11 */ /* 0x000fca00008f1404 */
[----:B------:R-:W2:Y:S01]  /*95b0*/  @!P0 LDG.E R10, [R8.64] ;  /* 0x00000006080a8981 */ /* 0x000ea2000c1e1900 */
[----:B------:R-:W-:Y:S01]  /*95c0*/  IMAD.MOV R0, RZ, RZ, -R0 ;  /* 0x000000ffff007224 */ /* 0x000fe200078e0a00 */
[----:B------:R-:W-:Y:S01]  /*95d0*/  LEA R162, R28, 0xffffffc0, 0x6 ;  /* 0xffffffc01ca27811 */ /* 0x000fe200078e30ff */
[----:B------:R-:W-:Y:S01]  /*95e0*/  IMAD.SHL.U32 R15, R15, 0x8, RZ ;  /* 0x000000080f0f7824 */ /* 0x000fe200078e00ff */
[----:B------:R-:W-:Y:S01]  /*95f0*/  BSSY B2, `(.L_x_1920) ;  /* 0x0000051000027945 */ /* 0x000fe20003800000 */
[----:B------:R-:W-:Y:S01]  /*9600*/  IMAD R19, R0, c[0x0][0x2b8], R2 ;  /* 0x0000ae0000137a24 */ /* 0x000fe200078e0202 */
[----:B------:R-:W-:Y:S02]  /*9610*/  IADD3 R124, -R14, R18, -R162 ;  /* 0x000000120e7c7210 */ /* 0x000fe40007ffe9a2 */
[----:B------:R-:W-:Y:S01]  /*9620*/  IADD3 R98, R16, 0x18, RZ ;  /* 0x0000001810627810 */ /* 0x000fe20007ffe0ff */
[----:B------:R-:W-:Y:S01]  /*9630*/  IMAD.WIDE.U32 R2, R19, c[0x0][0x1e0], RZ ;  /* 0x0000780013027a25 */ /* 0x000fe200078e00ff */
[----:B------:R-:W-:Y:S01]  /*9640*/  SHF.R.S32.HI R140, RZ, 0x1f, R19 ;  /* 0x0000001fff8c7819 */ /* 0x000fe20000011413 */
[----:B------:R-:W-:Y:S01]  /*9650*/  STL [R1+0xac], R19 ;  /* 0x0000ac1301007387 */ /* 0x000fe20000100800 */
[----:B------:R-:W-:-:S02]  /*9660*/  ISETP.GE.AND P3, PT, R124, 0x1, PT ;  /* 0x000000017c00780c */ /* 0x000fc40003f66270 */
[----:B------:R-:W-:Y:S01]  /*9670*/  ISETP.GE.AND P2, PT, R124, 0x11, PT ;  /* 0x000000117c00780c */ /* 0x000fe20003f46270 */
[----:B------:R-:W-:Y:S01]  /*9680*/  IMAD R0, R140, c[0x0][0x1e0], RZ ;  /* 0x000078008c007a24 */ /* 0x000fe200078e02ff */
[----:B------:R-:W-:Y:S02]  /*9690*/  ISETP.GE.AND P1, PT, R124, 0x21, PT ;  /* 0x000000217c00780c */ /* 0x000fe40003f26270 */
[----:B------:R-:W-:Y:S01]  /*96a0*/  MOV R142, 0x9b00 ;  /* 0x00009b00008e7802 */ /* 0x000fe20000000f00 */
[----:B------:R-:W-:-:S04]  /*96b0*/  IMAD R0, R19, c[0x0][0x1e4], R0 ;  /* 0x0000790013007a24 */ /* 0x000fc800078e0200 */
[----:B------:R-:W-:Y:S01]  /*96c0*/  IMAD.IADD R3, R3, 0x1, R0 ;  /* 0x0000000103037824 */ /* 0x000fe200078e0200 */
[----:B--2---:R-:W-:-:S03]  /*96d0*/  SHF.R.S32.HI R141, RZ, 0x1f, R10 ;  /* 0x0000001fff8d7819 */ /* 0x004fc6000001140a */
[----:B------:R-:W-:Y:S01]  /*96e0*/  IMAD.WIDE.U32 R2, R10, c[0x0][0x1f0], R2 ;  /* 0x00007c000a027a25 */ /* 0x000fe200078e0002 */
[----:B------:R-:W-:Y:S03]  /*96f0*/  STL [R1+0xa4], R10 ;  /* 0x0000a40a01007387 */ /* 0x000fe60000100800 */
[----:B------:R-:W-:Y:S01]  /*9700*/  IMAD R4, R141, c[0x0][0x1f0], RZ ;  /* 0x00007c008d047a24 */ /* 0x000fe200078e02ff */
        /* <DEDUP_REMOVED lines=15> */
[----:B------:R-:W-:-:S02]  /*9800*/  SHF.R.S32.HI R4, RZ, 0x1f, R139 ;  /* 0x0000001fff047819 */ /* 0x000fc4000001148b */
[----:B------:R-:W-:Y:S01]  /*9810*/  LOP3.LUT R131, R14, 0xfffffe00, R15, 0xf8, !PT ;  /* 0xfffffe000e837812 */ /* 0x000fe200078ef80f */
[----:B------:R-:W-:Y:S01]  /*9820*/  SHFL.IDX PT, R8, R2, 0x2, 0x181f ;  /* 0x00581f0002087f89 */ /* 0x000fe200000e0000 */
[----:B------:R-:W-:-:S03]  /*9830*/  LEA.HI R4, R4, R139, RZ, 0x3 ;  /* 0x0000008b04047211 */ /* 0x000fc600078f18ff */
[----:B------:R-:W3:Y:S01]  /*9840*/  SHFL.IDX PT, R9, R0, 0x2, 0x181f ;  /* 0x00581f0000097f89 */ /* 0x000ee200000e0000 */
[----:B------:R-:W-:Y:S01]  /*9850*/  LOP3.LUT R28, R4, 0xfffffff8, RZ, 0xc0, !PT ;  /* 0xfffffff8041c7812 */ /* 0x000fe200078ec0ff */
[----:B------:R-:W-:Y:S02]  /*9860*/  @P3 IMAD.SHL.U32 R4, R131, 0x2, RZ ;  /* 0x0000000283043824 */ /* 0x000fe400078e00ff */
[----:B------:R-:W-:Y:S04]  /*9870*/  SHFL.IDX PT, R2, R2, 0x3, 0x181f ;  /* 0x00781f0002027f89 */ /* 0x000fe800000e0000 */
[----:B------:R4:W5:Y:S01]  /*9880*/  SHFL.IDX PT, R3, R0, 0x3, 0x181f ;  /* 0x00781f0000037f89 */ /* 0x00096200000e0000 */
[----:B-1----:R-:W-:-:S03]  /*9890*/  @P3 IMAD.WIDE R18, R30, 0x2, R12 ;  /* 0x000000021e123825 */ /* 0x002fc600078e020c */
[----:B------:R1:W-:Y:S01]  /*98a0*/  STL [R1+0xf0], R28 ;  /* 0x0000f01c01007387 */ /* 0x0003e20000100800 */
[----:B------:R-:W-:-:S03]  /*98b0*/  @P3 IMAD.WIDE R14, R28, 0x2, R12 ;  /* 0x000000021c0e3825 */ /* 0x000fc600078e020c */
[----:B------:R1:W-:Y:S01]  /*98c0*/  @P3 LDGSTS.E.BYPASS.LTC128B.128 [R4+0x4100], [R18.64], !P6 ;  /* 0x0410000012043fae */ /* 0x0003e2000f101d46 */
[----:B--2---:R-:W-:-:S03]  /*98d0*/  @P2 IMAD.WIDE R12, R30, 0x2, R10 ;  /* 0x000000021e0c2825 */ /* 0x004fc600078e020a */
[----:B------:R1:W-:Y:S01]  /*98e0*/  @P3 LDGSTS.E.BYPASS.LTC128B.128 [R4+0x6100], [R14.64], !P5 ;  /* 0x061000000e043fae */ /* 0x0003e2000e901d46 */
[----:B------:R-:W-:-:S04]  /*98f0*/  @P2 IMAD.WIDE R10, R28, 0x2, R10 ;  /* 0x000000021c0a2825 */ /* 0x000fc800078e020a */
[----:B----4-:R-:W-:-:S05]  /*9900*/  @P2 IMAD.SHL.U32 R0, R131, 0x2, RZ ;  /* 0x0000000283002824 */ /* 0x010fca00078e00ff */
[----:B------:R3:W-:Y:S04]  /*9910*/  @P2 LDGSTS.E.BYPASS.LTC128B.128 [R0+0x4900], [R12.64], !P6 ;  /* 0x049000000c002fae */ /* 0x0007e8000f101d46 */
[----:B------:R2:W-:Y:S01]  /*9920*/  @P2 LDGSTS.E.BYPASS.LTC128B.128 [R0+0x6900], [R10.64], !P5 ;  /* 0x069000000a002fae */ /* 0x0005e2000e901d46 */
[----:B-1----:R-:W-:Y:S02]  /*9930*/  @P1 IMAD.SHL.U32 R4, R131, 0x2, RZ ;  /* 0x0000000283041824 */ /* 0x002fe400078e00ff */
[----:B---3--:R-:W-:-:S04]  /*9940*/  @P1 IMAD.WIDE R12, R30, 0x2, R8 ;  /* 0x000000021e0c1825 */ /* 0x008fc800078e0208 */
[----:B--2---:R-:W-:Y:S01]  /*9950*/  @P1 IMAD.WIDE R10, R28, 0x2, R8 ;  /* 0x000000021c0a1825 */ /* 0x004fe200078e0208 */
[----:B------:R1:W-:Y:S03]  /*9960*/  @P1 LDGSTS.E.BYPASS.LTC128B.128 [R4+0x5100], [R12.64], !P6 ;  /* 0x051000000c041fae */ /* 0x0003e6000f101d46 */
[----:B------:R-:W-:Y:S01]  /*9970*/  @P0 IMAD.SHL.U32 R0, R131, 0x2, RZ ;  /* 0x0000000283000824 */ /* 0x000fe200078e00ff */
[----:B------:R1:W-:Y:S01]  /*9980*/  @P1 LDGSTS.E.BYPASS.LTC128B.128 [R4+0x7100], [R10.64], !P5 ;  /* 0x071000000a041fae */ /* 0x0003e2000e901d46 */
[----:B-----5:R-:W-:-:S03]  /*9990*/  @P0 IMAD.WIDE R8, R30, 0x2, R2 ;  /* 0x000000021e080825 */ /* 0x020fc600078e0202 */
[----:B------:R-:W2:Y:S01]  /*99a0*/  S2R R30, SR_TID.X ;  /* 0x00000000001e7919 */ /* 0x000ea20000002100 */
[----:B------:R-:W-:-:S03]  /*99b0*/  @P0 IMAD.WIDE R2, R28, 0x2, R2 ;  /* 0x000000021c020825 */ /* 0x000fc600078e0202 */
[----:B------:R3:W-:Y:S01]  /*99c0*/  @P0 LDGSTS.E.BYPASS.LTC128B.128 [R0+0x5900], [R8.64], !P6 ;  /* 0x0590000008000fae */ /* 0x0007e2000f101d46 */
[----:B------:R-:W-:-:S03]  /*99d0*/  ISETP.GT.AND P6, PT, R29, 0x3f, PT ;  /* 0x0000003f1d00780c */ /* 0x000fc60003fc4270 */
[----:B------:R4:W-:Y:S01]  /*99e0*/  @P0 LDGSTS.E.BYPASS.LTC128B.128 [R0+0x7900], [R2.64], !P5 ;  /* 0x0790000002000fae */ /* 0x0009e2000e901d46 */
[----:B------:R-:W-:-:S03]  /*99f0*/  LOP3.LUT P0, RZ, R21, 0x2, RZ, 0xc0, !PT ;  /* 0x0000000215ff7812 */ /* 0x000fc6000780c0ff */
[----:B------:R-:W0:Y:S01]  /*9a00*/  LDGDEPBAR ;  /* 0x00000000000079af */ /* 0x000e220000000000 */
[----:B-1----:R-:W-:Y:S01]  /*9a10*/  IMAD.SHL.U32 R4, R24, 0x8, RZ ;  /* 0x0000000818047824 */ /* 0x002fe200078e00ff */
[----:B---3--:R-:W-:-:S04]  /*9a20*/  LOP3.LUT R9, R23, R22, RZ, 0xfc, !PT ;  /* 0x0000001617097212 */ /* 0x008fc800078efcff */
[----:B----4-:R-:W-:Y:S01]  /*9a30*/  LOP3.LUT R2, R20, 0x8, R4, 0xf8, !PT ;  /* 0x0000000814027812 */ /* 0x010fe200078ef804 */
[----:B------:R-:W-:Y:S01]  /*9a40*/  IMAD.MOV.U32 R4, RZ, RZ, 0x10 ;  /* 0x00000010ff047424 */ /* 0x000fe200078e00ff */
[----:B------:R-:W-:Y:S02]  /*9a50*/  SHF.R.U32.HI R3, RZ, 0x3, R20 ;  /* 0x00000003ff037819 */ /* 0x000fe40000011614 */
[----:B--2---:R-:W-:Y:S02]  /*9a60*/  LEA.HI R0, R27, R30, RZ, 0x5 ;  /* 0x0000001e1b007211 */ /* 0x004fe400078f28ff */
[----:B------:R-:W-:Y:S02]  /*9a70*/  LOP3.LUT R2, R2, R3, RZ, 0x3c, !PT ;  /* 0x0000000302027212 */ /* 0x000fe400078e3cff */
[----:B------:R-:W-:Y:S01]  /*9a80*/  SEL R4, R4, 0xfffffff0, !P0 ;  /* 0xfffffff004047807 */ /* 0x000fe20004000000 */
[----:B------:R-:W-:Y:S02]  /*9a90*/  IMAD.SHL.U32 R0, R0, 0x20, RZ ;  /* 0x0000002000007824 */ /* 0x000fe400078e00ff */
[----:B------:R-:W-:Y:S01]  /*9aa0*/  IMAD R8, R25, 0x200, R2 ;  /* 0x0000020019087824 */ /* 0x000fe200078e0202 */
[----:B------:R-:W-:-:S02]  /*9ab0*/  SHF.R.S32.HI R2, RZ, 0x1f, R28 ;  /* 0x0000001fff027819 */ /* 0x000fc4000001141c */
[----:B------:R-:W-:-:S03]  /*9ac0*/  LOP3.LUT R0, R0, 0xfffffc00, RZ, 0xc0, !PT ;  /* 0xfffffc0000007812 */ /* 0x000fc600078ec0ff */
[----:B------:R1:W-:Y:S01]  /*9ad0*/  STL [R1+0x10c], R2 ;  /* 0x00010c0201007387 */ /* 0x0003e20000100800 */
[----:B------:R-:W-:-:S03]  /*9ae0*/  IADD3 R0, R23, R22, R0 ;  /* 0x0000001617007210 */ /* 0x000fc60007ffe000 */
[----:B-1----:R-:W-:Y:S05]  /*9af0*/  CALL.REL.NOINC `($_ZN7cutlass13device_kernelIN5flash19enable_sm80_to_sm89INS1_16FlashAttnFwdSm80INS1_25CollectiveMainloopFwdSm80ILi4ELi1ELb0EN4cute5tupleIJNS5_1CILi128EEENS7_ILi64EEES8_EEELi128ENS_6half_tEfNS_4arch4Sm80ELb1ELb0ELb1ELb1ELb1ELb1ELb1ELb0EEENS1_21CollectiveEpilogueFwdINS6_IJS8_S8_S9_EEENS6_IJNS7_ILi1EEESH_SH_EEESB_SD_Li128ELb1ELb1ELb0ELb0EEENS1_19SingleTileSchedulerILb1ELb0ELb1ELi128EEEEEEEEEvNT_6ParamsE$_ZZN5flash25CollectiveMainloopFwdSm80ILi4ELi1ELb0EN4cute5tupleIJNS1_1CILi128EEENS3_ILi64EEES4_EEELi128EN7cutlass6half_tEfNS7_4arch4Sm80ELb1ELb0ELb1ELb1ELb1ELb1ELb1ELb0EE3mmaINS_16FlashAttnFwdSm80ISB_NS_21CollectiveEpilogueFwdINS2_IJS4_S4_S5_EEENS2_IJNS3_ILi1EEESG_SG_EEES8_SA_Li128ELb1ELb1ELb0ELb0EEENS_19SingleTileSchedulerILb1ELb0ELb1ELi128EEEE13SharedStorageENS1_6TensorINS1_11ArrayEngineIfLm128EEENS1_6LayoutINS2_IJNS2_IJNS3_ILi2EEESR_EEESR_NS3_ILi16EEEEEENS2_IJNS2_IJSG_SR_EEENS3_ILi4EEENS3_ILi8EEEEEEEEEENS_7SoftmaxILi4ELi0EEEEEbRKNSB_6ParamsERT0_RT1_iRKNS_16SeqlenInfoQKNewKILb1ELb1EEENS2_IJiiiiEEERT_ENKUlvE_clEv) ;  /* 0x0001713000007944 */ /* 0x002fea0003c00000 */
[----:B------:R-:W-:Y:S05]  /*9b00*/  BSYNC B2 ;  /* 0x0000000000027941 */ /* 0x000fea0003800000 */
.L_x_1920:
[----:B------:R-:W2:Y:S01]  /*9b10*/  LDL R11, [R1+0xac] ;  /* 0x0000ac00010b7983 */ /* 0x000ea20000100800 */
[----:B------:R-:W-:-:S04]  /*9b20*/  DEPBAR.LE SB0, 0x0 ;  /* 0x000080000000791a */ /* 0x000fc80000000000 */
[----:B------:R-:W3:Y:S04]  /*9b30*/  LDL R31, [R1+0x10] ;  /* 0x00001000011f7983 */ /* 0x000ee80000100800 */
        /* <DEDUP_REMOVED lines=10> */
[----:B------:R-:W2:Y:S04]  /*9be0*/  LDSM.16.M88.4 R68, [R0+0x5100] ;  /* 0x005100000044783b */ /* 0x000ea80000000200 */
[----:B------:R1:W2:Y:S04]  /*9bf0*/  LDSM.16.M88.4 R64, [R0+0x5900] ;  /* 0x005900000040783b */ /* 0x0002a80000000200 */
[----:B-1----:R1:W1:Y:S04]  /*9c00*/  LDSM.16.M88.4 R16, [R240+0x8100] ;  /* 0x00810000f010783b */ /* 0x0022680000000200 */
[----:B------:R1:W1:Y:S04]  /*9c10*/  LDSM.16.M88.4 R12, [R240+0xa100] ;  /* 0x00a10000f00c783b */ /* 0x0002680000000200 */
[----:B------:R1:W1:Y:S04]  /*9c20*/  LDSM.16.M88.4 R32, [R232+0x4100] ;  /* 0x00410000e820783b */ /* 0x0002680000000200 */
[----:B------:R1:W1:Y:S04]  /*9c30*/  LDSM.16.M88.4 R40, [R232+0x4900] ;  /* 0x00490000e828783b */ /* 0x0002680000000200 */
[----:B------:R1:W1:Y:S01]  /*9c40*/  LDSM.16.M88.4 R44, [R232+0x5100] ;  /* 0x00510000e82c783b */ /* 0x0002620000000200 */
[----:B------:R-:W-:-:S03]  /*9c50*/  IMAD R0, R140, c[0x0][0x208], RZ ;  /* 0x000082008c007a24 */ /* 0x000fc600078e02ff */
[----:B------:R1:W1:Y:S01]  /*9c60*/  LDSM.16.M88.4 R48, [R232+0x5900] ;  /* 0x00590000e830783b */ /* 0x0002620000000200 */
        /* <DEDUP_REMOVED lines=23> */
[----:B-1-3--:R1:W2:Y:S02]  /*9de0*/  SHFL.IDX PT, R28, R0, RZ, 0x181f ;  /* 0x00181fff001c7589 */ /* 0x00a2a400000e0000 */
.L_x_2007:
[----:B------:R-:W3:Y:S04]  /*9df0*/  LDL R164, [R1+0xc0] ;  /* 0x0000c00001a47983 */ /* 0x000ee80000100800 */
[----:B------:R-:W4:Y:S04]  /*9e00*/  LDL R2, [R1+0xf0] ;  /* 0x0000f00001027983 */ /* 0x000f280000100800 */
[----:B------:R-:W1:Y:S04]  /*9e10*/  SHFL.IDX PT, R4, R8, RZ, 0x181f ;  /* 0x00181fff08047589 */ /* 0x000e6800000e0000 */
[----:B--2---:R-:W2:Y:S01]  /*9e20*/  LDL R167, [R1+0xe8] ;  /* 0x0000e80001a77983 */ /* 0x004ea20000100800 */
[----:B------:R-:W-:-:S03]  /*9e30*/  ISETP.GE.AND P0, PT, R139, c[0x0][0x1d4], PT ;  /* 0x000075008b007a0c */ /* 0x000fc60003f06270 */
[----:B------:R-:W1:Y:S01]  /*9e40*/  SHFL.IDX PT, R29, R8, 0x1, 0x181f ;  /* 0x00381f00081d7f89 */ /* 0x000e6200000e0000 */
[----:B------:R-:W-:Y:S01]  /*9e50*/  HMMA.16816.F32 R52, R12, R32, RZ ;  /* 0x000000200c34723c */ /* 0x000fe200000018ff */
[----:B------:R-:W-:Y:S01]  /*9e60*/  IMAD.SHL.U32 R163, R131, 0x2, RZ ;  /* 0x0000000283a37824 */ /* 0x000fe200078e00ff */
[----:B------:R-:W-:-:S06]  /*9e70*/  ISETP.LT.OR P3, PT, R124, 0x1, P0 ;  /* 0x000000017c00780c */ /* 0x000fcc0000761670 */
[C---:B------:R-:W-:Y:S08]  /*9e80*/  HMMA.16816.F32 R88, R12.reuse, R34, RZ ;  /* 0x000000220c58723c */ /* 0x040ff000000018ff */
[C---:B------:R-:W-:Y:S08]  /*9e90*/  HMMA.16816.F32 R112, R12.reuse, R40, RZ ;  /* 0x000000280c70723c */ /* 0x040ff000000018ff */
[C---:B------:R-:W-:Y:S08]  /*9ea0*/  HMMA.16816.F32 R108, R12.reuse, R42, RZ ;  /* 0x0000002a0c6c723c */ /* 0x040ff000000018ff */
[C---:B------:R-:W-:Y:S08]  /*9eb0*/  HMMA.16816.F32 R104, R12.reuse, R44, RZ ;  /* 0x0000002c0c68723c */ /* 0x040ff000000018ff */
[C---:B------:R-:W-:Y:S08]  /*9ec0*/  HMMA.16816.F32 R100, R12.reuse, R46, RZ ;  /* 0x0000002e0c64723c */ /* 0x040ff000000018ff */
[C---:B------:R-:W-:Y:S08]  /*9ed0*/  HMMA.16816.F32 R96, R12.reuse, R48, RZ ;  /* 0x000000300c60723c */ /* 0x040ff000000018ff */
[----:B------:R-:W-:Y:S01]  /*9ee0*/  HMMA.16816.F32 R92, R12, R50, RZ ;  /* 0x000000320c5c723c */ /* 0x000fe200000018ff */
[----:B------:R-:W1:Y:S04]  /*9ef0*/  SHFL.IDX PT, R12, R0, 0x1, 0x181f ;  /* 0x00381f00000c7f89 */ /* 0x000e6800000e0000 */
[----:B------:R-:W-:Y:S04]  /*9f00*/  SHFL.IDX PT, R13, R0, 0x2, 0x181f ;  /* 0x00581f00000d7f89 */ /* 0x000fe800000e0000 */
[----:B-1----:R-:W-:Y:S01]  /*9f10*/  SHFL.IDX PT, R0, R0, 0x3, 0x181f ;  /* 0x00781f0000007f89 */ /* 0x002fe200000e0000 */
[----:B------:R-:W-:-:S02]  /*9f20*/  IMAD R241, R6, 0x2, R240 ;  /* 0x0000000206f17824 */ /* 0x000fc400078e02f0 */
[----:B------:R-:W-:Y:S01]  /*9f30*/  IMAD R238, R5, 0x2, R232 ;  /* 0x0000000205ee7824 */ /* 0x000fe200078e02e8 */
        /* <DEDUP_REMOVED lines=12> */
[----:B------:R-:W-:Y:S01]  /*a000*/  HMMA.16816.F32 R128, R20, R66, R92 ;  /* 0x000000421480723c */ /* 0x000fe2000000185c */
[----:B------:R-:W-:Y:S01]  /*a010*/  IMAD R243, R6, 0x2, R242 ;  /* 0x0000000206f37824 */ /* 0x000fe200078e02f2 */
[C---:B---3--:R-:W-:Y:S01]  /*a020*/  ISETP.GE.AND P1, PT, R164.reuse, c[0x0][0x1d4], PT ;  /* 0x00007500a4007a0c */ /* 0x048fe20003f26270 */
[----:B------:R-:W-:-:S03]  /*a030*/  IMAD.WIDE R30, R164, 0x2, RZ ;  /* 0x00000002a41e7825 */ /* 0x000fc600078e02ff */
[----:B------:R-:W-:Y:S02]  /*a040*/  ISETP.LT.OR P4, PT, R124, 0x1, P1 ;  /* 0x000000017c00780c */ /* 0x000fe40000f81670 */
[----:B------:R-:W-:Y:S01]  /*a050*/  IADD3 R10, P2, R4, R30, RZ ;  /* 0x0000001e040a7210 */ /* 0x000fe20007f5e0ff */
[----:B----4-:R-:W-:-:S04]  /*a060*/  IMAD.WIDE R2, R2, 0x2, RZ ;  /* 0x0000000202027825 */ /* 0x010fc800078e02ff */
[----:B------:R-:W-:-:S06]  /*a070*/  IMAD.X R11, R31, 0x1, R28, P2 ;  /* 0x000000011f0b7824 */ /* 0x000fcc00010e061c */
[----:B------:R1:W-:Y:S01]  /*a080*/  LDGSTS.E.BYPASS.LTC128B.128 [R163+0x100], [R10.64], !P4 ;  /* 0x001000000aa37fae */ /* 0x0003e2000e101d46 */
[----:B------:R-:W-:Y:S02]  /*a090*/  ISETP.LT.OR P4, PT, R124, 0x11, P0 ;  /* 0x000000117c00780c */ /* 0x000fe40000781670 */
[----:B-1----:R-:W-:-:S05]  /*a0a0*/  IADD3 R10, P2, R4, R2, RZ ;  /* 0x00000002040a7210 */ /* 0x002fca0007f5e0ff */
[----:B------:R-:W-:Y:S01]  /*a0b0*/  IMAD.X R11, R3, 0x1, R28, P2 ;  /* 0x00000001030b7824 */ /* 0x000fe200010e061c */
[----:B------:R-:W1:Y:S04]  /*a0c0*/  SHFL.IDX PT, R4, R8, 0x2, 0x181f ;  /* 0x00581f0008047f89 */ /* 0x000e6800000e0000 */
[----:B------:R3:W-:Y:S01]  /*a0d0*/  LDGSTS.E.BYPASS.LTC128B.128 [R163+0x2100], [R10.64], !P3 ;  /* 0x021000000aa37fae */ /* 0x0007e2000d901d46 */
[----:B------:R-:W-:-:S03]  /*a0e0*/  ISETP.LT.OR P3, PT, R124, 0x11, P1 ;  /* 0x000000117c00780c */ /* 0x000fc60000f61670 */
[----:B------:R-:W4:Y:S01]  /*a0f0*/  SHFL.IDX PT, R8, R8, 0x3, 0x181f ;  /* 0x00781f0008087f89 */ /* 0x000f2200000e0000 */
[----:B---3--:R-:W-:-:S05]  /*a100*/  IADD3 R10, P2, R30, R29, RZ ;  /* 0x0000001d1e0a7210 */ /* 0x008fca0007f5e0ff */
[----:B------:R-:W-:-:S05]  /*a110*/  IMAD.X R11, R31, 0x1, R12, P2 ;  /* 0x000000011f0b7824 */ /* 0x000fca00010e060c */
[----:B------:R3:W-:Y:S01]  /*a120*/  LDGSTS.E.BYPASS.LTC128B.128 [R163+0x900], [R10.64], !P3 ;  /* 0x009000000aa37fae */ /* 0x0007e2000d901d46 */
[----:B------:R-:W-:Y:S02]  /*a130*/  ISETP.LT.OR P3, PT, R124, 0x21, P1 ;  /* 0x000000217c00780c */ /* 0x000fe40000f61670 */
[----:B---3--:R-:W-:-:S05]  /*a140*/  IADD3 R10, P2, R2, R29, RZ ;  /* 0x0000001d020a7210 */ /* 0x008fca0007f5e0ff */
[----:B------:R-:W-:-:S05]  /*a150*/  IMAD.X R11, R3, 0x1, R12, P2 ;  /* 0x00000001030b7824 */ /* 0x000fca00010e060c */
[----:B------:R1:W-:Y:S01]  /*a160*/  LDGSTS.E.BYPASS.LTC128B.128 [R163+0x2900], [R10.64], !P4 ;  /* 0x029000000aa37fae */ /* 0x0003e2000e101d46 */
[----:B------:R-:W-:Y:S02]  /*a170*/  ISETP.LT.OR P4, PT, R124, 0x21, P0 ;  /* 0x000000217c00780c */ /* 0x000fe40000781670 */
[----:B-1----:R-:W-:-:S05]  /*a180*/  IADD3 R10, P2, R30, R4, RZ ;  /* 0x000000041e0a7210 */ /* 0x002fca0007f5e0ff */
[----:B------:R-:W-:Y:S01]  /*a190*/  IMAD.X R11, R31, 0x1, R13, P2 ;  /* 0x000000011f0b7824 */ /* 0x000fe200010e060d */
[----:B------:R-:W-:-:S04]  /*a1a0*/  IADD3 R12, P2, R2, R4, RZ ;  /* 0x00000004020c7210 */ /* 0x000fc80007f5e0ff */
[----:B------:R1:W-:Y:S01]  /*a1b0*/  LDGSTS.E.BYPASS.LTC128B.128 [R163+0x1100], [R10.64], !P3 ;  /* 0x011000000aa37fae */ /* 0x0003e2000d901d46 */
[C---:B------:R-:W-:Y:S01]  /*a1c0*/  ISETP.LT.OR P3, PT, R124.reuse, 0x31, P1 ;  /* 0x000000317c00780c */ /* 0x040fe20000f61670 */
[C---:B------:R-:W-:Y:S01]  /*a1d0*/  IMAD.X R13, R3.reuse, 0x1, R13, P2 ;  /* 0x00000001030d7824 */ /* 0x040fe200010e060d */
[----:B------:R-:W-:Y:S02]  /*a1e0*/  ISETP.LT.OR P2, PT, R124, 0x31, P0 ;  /* 0x000000317c00780c */ /* 0x000fe40000741670 */
[-C--:B----4-:R-:W-:Y:S02]  /*a1f0*/  IADD3 R2, P0, R2, R8.reuse, RZ ;  /* 0x0000000802027210 */ /* 0x090fe40007f1e0ff */
[----:B------:R3:W-:Y:S03]  /*a200*/  LDGSTS.E.BYPASS.LTC128B.128 [R163+0x3100], [R12.64], !P4 ;  /* 0x031000000ca37fae */ /* 0x0007e6000e101d46 */
[----:B------:R-:W-:Y:S01]  /*a210*/  IMAD.X R3, R3, 0x1, R0, P0 ;  /* 0x0000000103037824 */ /* 0x000fe200000e0600 */
[----:B-1----:R-:W-:-:S05]  /*a220*/  IADD3 R10, P1, R30, R8, RZ ;  /* 0x000000081e0a7210 */ /* 0x002fca0007f3e0ff */
[----:B------:R-:W-:-:S05]  /*a230*/  IMAD.X R11, R31, 0x1, R0, P1 ;  /* 0x000000011f0b7824 */ /* 0x000fca00008e0600 */
[----:B------:R1:W-:Y:S04]  /*a240*/  LDGSTS.E.BYPASS.LTC128B.128 [R163+0x1900], [R10.64], !P3 ;  /* 0x019000000aa37fae */ /* 0x0003e8000d901d46 */
[----:B------:R4:W-:Y:S04]  /*a250*/  LDGSTS.E.BYPASS.LTC128B.128 [R163+0x3900], [R2.64], !P2 ;  /* 0x0390000002a37fae */ /* 0x0009e8000d101d46 */
[----:B------:R-:W-:Y:S04]  /*a260*/  LDSM.16.M88.4 R16, [R241+0xa100] ;  /* 0x00a10000f110783b */ /* 0x000fe80000000200 */
[----:B------:R-:W1:Y:S01]  /*a270*/  LDSM.16.M88.4 R56, [R238+0x4100] ;  /* 0x00410000ee38783b */ /* 0x000e620000000200 */
[C---:B------:R-:W-:Y:S03]  /*a280*/  HMMA.16816.F32 R28, R20.reuse, R62, R88 ;  /* 0x0000003e141c723c */ /* 0x040fe60000001858 */
[----:B------:R-:W-:Y:S04]  /*a290*/  LDSM.16.M88.4 R44, [R238+0x5100] ;  /* 0x00510000ee2c783b */ /* 0x000fe80000000200 */
[----:B------:R-:W-:Y:S01]  /*a2a0*/  LDSM.16.M88.4 R40, [R238+0x5900] ;  /* 0x00590000ee28783b */ /* 0x000fe20000000200 */
[----:B---3--:R-:W-:Y:S03]  /*a2b0*/  HMMA.16816.F32 R12, R20, R60, R52 ;  /* 0x0000003c140c723c */ /* 0x008fe60000001834 */
[----:B------:R-:W3:Y:S01]  /*a2c0*/  LDSM.16.M88.4 R52, [R238+0x4900] ;  /* 0x00490000ee34783b */ /* 0x000ee20000000200 */
[----:B------:R-:W-:-:S02]  /*a2d0*/  IMAD R237, R5, 0x2, R239 ;  /* 0x0000000205ed7824 */ /* 0x000fc400078e02ef */
[----:B------:R-:W-:Y:S01]  /*a2e0*/  IMAD R244, R7, 0x2, R241 ;  /* 0x0000000207f47824 */ /* 0x000fe200078e02f1 */
[----:B------:R-:W0:Y:S01]  /*a2f0*/  LDGDEPBAR ;  /* 0x00000000000079af */ /* 0x000e220000000000 */
[----:B------:R-:W-:Y:S03]  /*a300*/  HMMA.16816.F32 R88, R20, R72, R112 ;  /* 0x000000481458723c */ /* 0x000fe60000001870 */
[----:B------:R-:W1:Y:S05]  /*a310*/  LDSM.16.M88.4 R20, [R241+0x8100] ;  /* 0x00810000f114783b */ /* 0x000e6a0000000200 */
[C---:B------:R-:W-:Y:S08]  /*a320*/  HMMA.16816.F32 R108, R24.reuse, R60, R120 ;  /* 0x0000003c186c723c */ /* 0x040ff00000001878 */
[C---:B------:R-:W-:Y:S08]  /*a330*/  HMMA.16816.F32 R92, R24.reuse, R62, R116 ;  /* 0x0000003e185c723c */ /* 0x040ff00000001874 */
[C---:B------:R-:W-:Y:S08]  /*a340*/  HMMA.16816.F32 R124, R24.reuse, R72, R84 ;  /* 0x00000048187c723c */ /* 0x040ff00000001854 */
[C---:B------:R-:W-:Y:S08]  /*a350*/  HMMA.16816.F32 R120, R24.reuse, R74, R80 ;  /* 0x0000004a1878723c */ /* 0x040ff00000001850 */
[C---:B------:R-:W-:Y:S08]  /*a360*/  HMMA.16816.F32 R60, R24.reuse, R68, R76 ;  /* 0x00000044183c723c */ /* 0x040ff0000000184c */
[C---:B------:R-:W-:Y:S01]  /*a370*/  HMMA.16816.F32 R116, R24.reuse, R70, R36 ;  /* 0x000000461874723c */ /* 0x040fe20000001824 */
[----:B------:R-:W-:Y:S07]  /*a380*/  LDSM.16.M88.4 R36, [R237] ;  /* 0x00000000ed24783b */ /* 0x000fee0000000200 */
[C---:B------:R-:W-:Y:S01]  /*a390*/  HMMA.16816.F32 R112, R24.reuse, R64, R32 ;  /* 0x000000401870723c */ /* 0x040fe20000001820 */
[----:B------:R-:W-:Y:S07]  /*a3a0*/  LDSM.16.M88.4 R32, [R237+0x800] ;  /* 0x00080000ed20783b */ /* 0x000fee0000000200 */
[----:B------:R-:W-:Y:S01]  /*a3b0*/  HMMA.16816.F32 R104, R24, R66, R48 ;  /* 0x000000421868723c */ /* 0x000fe20000001830 */
[----:B------:R-:W-:Y:S04]  /*a3c0*/  LDSM.16.M88.4 R48, [R237+0x1800] ;  /* 0x00180000ed30783b */ /* 0x000fe80000000200 */
[----:B------:R-:W-:Y:S03]  /*a3d0*/  LDSM.16.M88.4 R24, [R243+0x8100] ;  /* 0x00810000f318783b */ /* 0x000fe60000000200 */
[C---:B-1----:R-:W-:Y:S01]  /*a3e0*/  HMMA.16816.F32 R100, R16.reuse, R56, R12 ;  /* 0x000000381064723c */ /* 0x042fe2000000180c */
[----:B------:R-:W1:Y:S07]  /*a3f0*/  LDSM.16.M88.4 R12, [R243+0xa100] ;  /* 0x00a10000f30c783b */ /* 0x000e6e0000000200 */
[C---:B------:R-:W-:Y:S01]  /*a400*/  HMMA.16816.F32 R96, R16.reuse, R58, R28 ;  /* 0x0000003a1060723c */ /* 0x040fe2000000181c */
[----:B------:R-:W1:Y:S07]  /*a410*/  LDSM.16.M88.4 R28, [R237+0x1000] ;  /* 0x00100000ed1c783b */ /* 0x000e6e0000000200 */
[C---:B---3--:R-:W-:Y:S08]  /*a420*/  HMMA.16816.F32 R88, R16.reuse, R52, R88 ;  /* 0x000000341058723c */ /* 0x048ff00000001858 */
[C---:B------:R-:W-:Y:S08]  /*a430*/  HMMA.16816.F32 R84, R16.reuse, R54, R144 ;  /* 0x000000361054723c */ /* 0x040ff00000001890 */
[C---:B------:R-:W-:Y:S08]  /*a440*/  HMMA.16816.F32 R80, R16.reuse, R44, R140 ;  /* 0x0000002c1050723c */ /* 0x040ff0000000188c */
[----:B------:R-:W-:Y:S08]  /*a450*/  HMMA.16816.F32 R76, R16, R46, R136 ;  /* 0x0000002e104c723c */ /* 0x000ff00000001888 */
[C---:B------:R-:W-:Y:S08]  /*a460*/  HMMA.16816.F32 R68, R20.reuse, R52, R124 ;  /* 0x000000341444723c */ /* 0x040ff0000000187c */
        /* <DEDUP_REMOVED lines=8> */
[-C--:B------:R-:W-:Y:S08]  /*a4f0*/  HMMA.16816.F32 R16, R16, R42.reuse, R128 ;  /* 0x0000002a1010723c */ /* 0x080ff00000001880 */
[----:B------:R-:W-:Y:S01]  /*a500*/  HMMA.16816.F32 R20, R20, R42, R104 ;  /* 0x0000002a1414723c */ /* 0x000fe20000001868 */
[----:B------:R-:W-:Y:S07]  /*a510*/  LDSM.16.M88.4 R40, [R232+0x7100] ;  /* 0x00710000e828783b */ /* 0x000fee0000000200 */
[C---:B-1----:R-:W-:Y:S08]  /*a520*/  HMMA.16816.F32 R128, R12.reuse, R32, R88 ;  /* 0x000000200c80723c */ /* 0x042ff00000001858 */
[C---:B------:R-:W-:Y:S08]  /*a530*/  HMMA.16816.F32 R112, R12.reuse, R38, R96 ;  /* 0x000000260c70723c */ /* 0x040ff00000001860 */
[C---:B------:R-:W-:Y:S08]  /*a540*/  HMMA.16816.F32 R88, R12.reuse, R34, R84 ;  /* 0x000000220c58723c */ /* 0x040ff00000001854 */
[----:B------:R-:W-:Y:S01]  /*a550*/  HMMA.16816.F32 R136, R12, R50, R16 ;  /* 0x000000320c88723c */ /* 0x000fe20000001810 */
[----:B------:R-:W-:Y:S07]  /*a560*/  LDSM.16.M88.4 R16, [R240+0xe100] ;  /* 0x00e10000f010783b */ /* 0x000fee0000000200 */
[C---:B------:R-:W-:Y:S01]  /*a570*/  HMMA.16816.F32 R96, R24.reuse, R30, R44 ;  /* 0x0000001e1860723c */ /* 0x040fe2000000182c */
[----:B------:R-:W1:Y:S07]  /*a580*/  LDSM.16.M88.4 R44, [R232+0x6900] ;  /* 0x00690000e82c783b */ /* 0x000e6e0000000200 */
[----:B------:R-:W-:Y:S01]  /*a590*/  HMMA.16816.F32 R84, R24, R50, R20 ;  /* 0x000000321854723c */ /* 0x000fe20000001814 */
[----:B------:R-:W3:Y:S07]  /*a5a0*/  LDSM.16.M88.4 R20, [R240+0xc100] ;  /* 0x00c10000f014783b */ /* 0x000eee0000000200 */
[----:B------:R-:W-:Y:S08]  /*a5b0*/  HMMA.16816.F32 R140, R12, R48, R72 ;  /* 0x000000300c8c723c */ /* 0x000ff00000001848 */
[C---:B------:R-:W-:Y:S08]  /*a5c0*/  HMMA.16816.F32 R132, R24.reuse, R36, R108 ;  /* 0x000000241884723c */ /* 0x040ff0000000186c */
[C---:B------:R-:W-:Y:S08]  /*a5d0*/  HMMA.16816.F32 R72, R24.reuse, R38, R92 ;  /* 0x000000261848723c */ /* 0x040ff0000000185c */
[C---:B------:R-:W-:Y:S08]  /*a5e0*/  HMMA.16816.F32 R124, R24.reuse, R32, R68 ;  /* 0x00000020187c723c */ /* 0x040ff00000001844 */
[C---:B------:R-:W-:Y:S01]  /*a5f0*/  HMMA.16816.F32 R120, R24.reuse, R34, R64 ;  /* 0x000000221878723c */ /* 0x040fe20000001840 */
[----:B------:R-:W-:Y:S07]  /*a600*/  LDSM.16.M88.4 R32, [R239+0x2800] ;  /* 0x00280000ef20783b */ /* 0x000fee0000000200 */
[C---:B------:R-:W-:Y:S01]  /*a610*/  HMMA.16816.F32 R116, R24.reuse, R28, R60 ;  /* 0x0000001c1874723c */ /* 0x040fe2000000183c */
[----:B------:R-:W-:Y:S07]  /*a620*/  LDSM.16.M88.4 R60, [R239+0x3800] ;  /* 0x00380000ef3c783b */ /* 0x000fee0000000200 */
[----:B------:R-:W-:Y:S01]  /*a630*/  HMMA.16816.F32 R104, R24, R48, R52 ;  /* 0x000000301868723c */ /* 0x000fe20000001834 */
[----:B------:R-:W2:Y:S04]  /*a640*/  LDSM.16.M88.4 R24, [R232+0x7900] ;  /* 0x00790000e818783b */ /* 0x000ea80000000200 */
[----:B------:R-:W-:Y:S03]  /*a650*/  LDSM.16.M88.4 R52, [R239+0x3000] ;  /* 0x00300000ef34783b */ /* 0x000fe60000000200 */
[C---:B------:R-:W-:Y:S08]  /*a660*/  HMMA.16816.F32 R148, R12.reuse, R28, R80 ;  /* 0x0000001c0c94723c */ /* 0x040ff00000001850 */
[C---:B------:R-:W-:Y:S01]  /*a670*/  HMMA.16816.F32 R144, R12.reuse, R30, R76 ;  /* 0x0000001e0c90723c */ /* 0x040fe2000000184c */
[----:B------:R-:W2:Y:S07]  /*a680*/  LDSM.16.M88.4 R28, [R242+0xc100] ;  /* 0x00c10000f21c783b */ /* 0x000eae0000000200 */
[----:B------:R-:W-:Y:S01]  /*a690*/  HMMA.16816.F32 R100, R12, R36, R100 ;  /* 0x000000240c64723c */ /* 0x000fe20000001864 */
[----:B------:R-:W2:Y:S04]  /*a6a0*/  LDSM.16.M88.4 R12, [R242+0xe100] ;  /* 0x00e10000f20c783b */ /* 0x000ea80000000200 */
[----:B------:R-:W2:Y:S03]  /*a6b0*/  LDSM.16.M88.4 R36, [R239+0x2000] ;  /* 0x00200000ef24783b */ /* 0x000ea60000000200 */
[C---:B-1----:R-:W-:Y:S08]  /*a6c0*/  HMMA.16816.F32 R68, R16.reuse, R44, R128 ;  /* 0x0000002c1044723c */ /* 0x042ff00000001880 */
[----:B------:R-:W-:Y:S08]  /*a6d0*/  HMMA.16816.F32 R64, R16, R46, R88 ;  /* 0x0000002e1040723c */ /* 0x000ff00000001858 */
[C---:B---3--:R-:W-:Y:S08]  /*a6e0*/  HMMA.16816.F32 R48, R20.reuse, R44, R124 ;  /* 0x0000002c1430723c */ /* 0x048ff0000000187c */
[----:B------:R-:W-:Y:S08]  /*a6f0*/  HMMA.16816.F32 R44, R20, R46, R120 ;  /* 0x0000002e142c723c */ /* 0x000ff00000001878 */
[C---:B------:R-:W-:Y:S08]  /*a700*/  HMMA.16816.F32 R80, R16.reuse, R56, R100 ;  /* 0x000000381050723c */ /* 0x040ff00000001864 */
[----:B------:R-:W-:Y:S08]  /*a710*/  HMMA.16816.F32 R76, R16, R58, R112 ;  /* 0x0000003a104c723c */ /* 0x000ff00000001870 */
[C---:B------:R-:W-:Y:S08]  /*a720*/  HMMA.16816.F32 R88, R20.reuse, R56, R132 ;  /* 0x000000381458723c */ /* 0x040ff00000001884 */
[----:B------:R-:W-:Y:S01]  /*a730*/  HMMA.16816.F32 R72, R20, R58, R72 ;  /* 0x0000003a1448723c */ /* 0x000fe20000001848 */
[----:B------:R-:W-:Y:S07]  /*a740*/  LDSM.16.M88.4 R56, [R238+0x6100] ;  /* 0x00610000ee38783b */ /* 0x000fee0000000200 */
[C---:B------:R-:W-:Y:S08]  /*a750*/  HMMA.16816.F32 R100, R16.reuse, R40, R148 ;  /* 0x000000281064723c */ /* 0x040ff00000001894 */
[C---:B------:R-:W-:Y:S08]  /*a760*/  HMMA.16816.F32 R112, R16.reuse, R42, R144 ;  /* 0x0000002a1070723c */ /* 0x040ff00000001890 */
[C---:B--2---:R-:W-:Y:S08]  /*a770*/  HMMA.16816.F32 R108, R16.reuse, R24, R140 ;  /* 0x00000018106c723c */ /* 0x044ff0000000188c */
        /* <DEDUP_REMOVED lines=8> */
[C---:B------:R-:W-:Y:S01]  /*a800*/  HMMA.16816.F32 R128, R28.reuse, R32, R48 ;  /* 0x000000201c80723c */ /* 0x040fe20000001830 */
[----:B------:R-:W3:Y:S07]  /*a810*/  LDSM.16.M88.4 R48, [R238+0x6900] ;  /* 0x00690000ee30783b */ /* 0x000eee0000000200 */
[----:B------:R-:W-:Y:S01]  /*a820*/  HMMA.16816.F32 R120, R28, R34, R44 ;  /* 0x000000221c78723c */ /* 0x000fe2000000182c */
[----:B------:R-:W1:Y:S07]  /*a830*/  LDSM.16.M88.4 R44, [R238+0x7100] ;  /* 0x00710000ee2c783b */ /* 0x000e6e0000000200 */
[C---:B------:R-:W-:Y:S08]  /*a840*/  HMMA.16816.F32 R152, R12.reuse, R32, R68 ;  /* 0x000000200c98723c */ /* 0x040ff00000001844 */
        /* <DEDUP_REMOVED lines=11> */
[----:B------:R-:W-:Y:S07]  /*a900*/  LDSM.16.M88.4 R12, [R244+0xe100] ;  /* 0x00e10000f40c783b */ /* 0x000fee0000000200 */
[C---:B------:R-:W-:Y:S01]  /*a910*/  HMMA.16816.F32 R116, R28.reuse, R52, R16 ;  /* 0x000000341c74723c */ /* 0x040fe20000001810 */
[----:B------:R-:W-:Y:S07]  /*a920*/  LDSM.16.M88.4 R16, [R243+0xc100] ;  /* 0x00c10000f310783b */ /* 0x000fee0000000200 */
[C---:B------:R-:W-:Y:S01]  /*a930*/  HMMA.16816.F32 R112, R28.reuse, R54, R96 ;  /* 0x000000361c70723c */ /* 0x040fe20000001860 */
[----:B------:R-:W3:Y:S07]  /*a940*/  LDSM.16.M88.4 R52, [R237+0x2000] ;  /* 0x00200000ed34783b */ /* 0x000eee0000000200 */
[C---:B------:R-:W-:Y:S08]  /*a950*/  HMMA.16816.F32 R80, R28.reuse, R60, R104 ;  /* 0x0000003c1c50723c */ /* 0x040ff00000001868 */
[----:B------:R-:W-:Y:S01]  /*a960*/  HMMA.16816.F32 R76, R28, R62, R84 ;  /* 0x0000003e1c4c723c */ /* 0x000fe20000001854 */
[----:B------:R-:W3:Y:S01]  /*a970*/  LDSM.16.M88.4 R28, [R237+0x3800] ;  /* 0x00380000ed1c783b */ /* 0x000ee20000000200 */
[----:B----4-:R-:W-:Y:S01]  /*a980*/  SHF.R.S32.HI R2, RZ, 0x1f, R164 ;  /* 0x0000001fff027819 */ /* 0x010fe200000114a4 */
[----:B------:R-:W-:-:S05]  /*a990*/  DEPBAR.LE SB0, 0x0 ;  /* 0x000080000000791a */ /* 0x000fca0000000000 */
[----:B-1----:R-:W-:Y:S01]  /*a9a0*/  HMMA.16816.F32 R108, R24, R56, R124 ;  /* 0x00000038186c723c */ /* 0x002fe2000000187c */
[----:B------:R-:W-:-:S07]  /*a9b0*/  IADD3 R0, R163, 0x100, RZ ;  /* 0x00000100a3007810 */ /* 0x000fce0007ffe0ff */
[----:B------:R-:W-:Y:S08]  /*a9c0*/  HMMA.16816.F32 R104, R24, R58, R156 ;  /* 0x0000003a1868723c */ /* 0x000ff0000000189c */
[C---:B--2---:R-:W-:Y:S08]  /*a9d0*/  HMMA.16816.F32 R68, R20.reuse, R56, R68 ;  /* 0x000000381444723c */ /* 0x044ff00000001844 */
[----:B------:R-:W-:Y:S08]  /*a9e0*/  HMMA.16816.F32 R64, R20, R58, R64 ;  /* 0x0000003a1440723c */ /* 0x000ff00000001840 */
[C---:B---3--:R-:W-:Y:S08]  /*a9f0*/  HMMA.16816.F32 R100, R24.reuse, R48, R152 ;  /* 0x000000301864723c */ /* 0x048ff00000001898 */
[----:B------:R-:W-:Y:S08]  /*aa00*/  HMMA.16816.F32 R96, R24, R50, R148 ;  /* 0x000000321860723c */ /* 0x000ff00000001894 */
[C---:B------:R-:W-:Y:S08]  /*aa10*/  HMMA.16816.F32 R60, R20.reuse, R48, R128 ;  /* 0x00000030143c723c */ /* 0x040ff00000001880 */
[----:B------:R-:W-:Y:S08]  /*aa20*/  HMMA.16816.F32 R56, R20, R50, R120 ;  /* 0x000000321438723c */ /* 0x000ff00000001878 */
[C---:B------:R-:W-:Y:S08]  /*aa30*/  HMMA.16816.F32 R92, R24.reuse, R44, R144 ;  /* 0x0000002c185c723c */ /* 0x040ff00000001890 */
[C---:B------:R-:W-:Y:S08]  /*aa40*/  HMMA.16816.F32 R88, R24.reuse, R46, R140 ;  /* 0x0000002e1858723c */ /* 0x040ff0000000188c */
[C---:B------:R-:W-:Y:S08]  /*aa50*/  HMMA.16816.F32 R84, R24.reuse, R40, R136 ;  /* 0x000000281854723c */ /* 0x040ff00000001888 */
[----:B------:R-:W-:Y:S08]  /*aa60*/  HMMA.16816.F32 R72, R24, R42, R132 ;  /* 0x0000002a1848723c */ /* 0x000ff00000001884 */
[C---:B------:R-:W-:Y:S08]  /*aa70*/  HMMA.16816.F32 R48, R20.reuse, R44, R116 ;  /* 0x0000002c1430723c */ /* 0x040ff00000001874 */
[C---:B------:R-:W-:Y:S08]  /*aa80*/  HMMA.16816.F32 R44, R20.reuse, R46, R112 ;  /* 0x0000002e142c723c */ /* 0x040ff00000001870 */
[C---:B------:R-:W-:Y:S01]  /*aa90*/  HMMA.16816.F32 R24, R20.reuse, R40, R80 ;  /* 0x000000281418723c */ /* 0x040fe20000001850 */
[----:B------:R1:W-:Y:S07]  /*aaa0*/  STL [R1+0x98], R163 ;  /* 0x000098a301007387 */ /* 0x0003ee0000100800 */
[----:B------:R-:W-:Y:S01]  /*aab0*/  HMMA.16816.F32 R20, R20, R42, R76 ;  /* 0x0000002a1414723c */ /* 0x000fe2000000184c */
[----:B------:R1:W-:Y:S04]  /*aac0*/  STL [R1+0x9c], R0 ;  /* 0x00009c0001007387 */ /* 0x0003e80000100800 */
[----:B------:R1:W-:Y:S01]  /*aad0*/  STL [R1+0x110], R2 ;  /* 0x0001100201007387 */ /* 0x0003e20000100800 */
[----:B------:R-:W-:-:S02]  /*aae0*/  ISETP.GE.AND P0, PT, R167, 0x2, PT ;  /* 0x00000002a700780c */ /* 0x000fc40003f06270 */
[C---:B------:R-:W-:Y:S01]  /*aaf0*/  HMMA.16816.F32 R120, R12.reuse, R52, R108 ;  /* 0x000000340c78723c */ /* 0x040fe2000000186c */
[----:B------:R-:W-:Y:S07]  /*ab00*/  BSSY B0, `(.L_x_1922) ;  /* 0x0000079000007945 */ /* 0x000fee0003800000 */
[C---:B------:R-:W-:Y:S08]  /*ab10*/  HMMA.16816.F32 R116, R12.reuse, R36, R100 ;  /* 0x000000240c74723c */ /* 0x040ff00000001864 */
[C---:B------:R-:W-:Y:S08]  /*ab20*/  HMMA.16816.F32 R92, R12.reuse, R32, R92 ;  /* 0x000000200c5c723c */ /* 0x040ff0000000185c */
[C---:B------:R-:W-:Y:S08]  /*ab30*/  HMMA.16816.F32 R100, R12.reuse, R34, R88 ;  /* 0x000000220c64723c */ /* 0x040ff00000001858 */
[C---:B------:R-:W-:Y:S08]  /*ab40*/  HMMA.16816.F32 R108, R12.reuse, R28, R84 ;  /* 0x0000001c0c6c723c */ /* 0x040ff00000001854 */
[----:B------:R-:W-:Y:S08]  /*ab50*/  HMMA.16816.F32 R112, R12, R30, R72 ;  /* 0x0000001e0c70723c */ /* 0x000ff00000001848 */
[----:B------:R-:W-:Y:S08]  /*ab60*/  HMMA.16816.F32 R76, R16, R32, R48 ;  /* 0x00000020104c723c */ /* 0x000ff00000001830 */
        /* <DEDUP_REMOVED lines=10> */
[----:B------:R-:W-:Y:S01]  /*ac10*/  @!UPT UIADD3 URZ, URZ, URZ, URZ ;  /* 0x0000003f3f3ff290 */ /* 0x000fe2000fffe03f */
[----:B------:R-:W-:Y:S11]  /*ac20*/  @!P0 BRA `(.L_x_1923) ;  /* 0x0000066000008947 */ /* 0x000ff60003800000 */
[----:B-1----:R-:W2:Y:S04]  /*ac30*/  LDL R168, [R1+0x100] ;  /* 0x0001000001a87983 */ /* 0x002ea80000100800 */
[----:B------:R-:W3:Y:S04]  /*ac40*/  LDL R166, [R1+0xec] ;  /* 0x0000ec0001a67983 */ /* 0x000ee80000100800 */
[----:B------:R-:W4:Y:S04]  /*ac50*/  LDL.64 R164, [R1+0xf8] ;  /* 0x0000f80001a47983 */ /* 0x000f280000100a00 */
[----:B------:R-:W4:Y:S01]  /*ac60*/  LDL R163, [R1+0x104] ;  /* 0x0001040001a37983 */ /* 0x000f220000100800 */
[----:B------:R-:W-:-:S02]  /*ac70*/  IMAD.MOV.U32 R0, RZ, RZ, c[0x0][0x2b8] ;  /* 0x0000ae00ff007624 */ /* 0x000fc400078e00ff */
[----:B------:R-:W-:-:S03]  /*ac80*/  IMAD.MOV.U32 R10, RZ, RZ, RZ ;  /* 0x000000ffff0a7224 */ /* 0x000fc600078e00ff */
[----:B------:R-:W-:Y:S01]  /*ac90*/  ISETP.NE.AND P0, PT, R0, 0x1, PT ;  /* 0x000000010000780c */ /* 0x000fe20003f05270 */
[----:B--2---:R-:W-:-:S05]  /*aca0*/  IMAD R2, R167, 0x40, R168 ;  /* 0x00000040a7027824 */ /* 0x004fca00078e02a8 */
[----:B---3--:R-:W-:-:S04]  /*acb0*/  IADD3 R2, R2, -0x80, R166 ;  /* 0xffffff8002027810 */ /* 0x008fc80007ffe0a6 */
[----:B------:R-:W-:-:S03]  /*acc0*/  MOV R0, R2 ;  /* 0x0000000200007202 */ /* 0x000fc60000000f00 */
[----:B------:R-:W-:-:S05]  /*acd0*/  @P0 IMAD.HI.U32 R3, R2, c[0x0][0x2bc], RZ ;  /* 0x0000af0002030a27 */ /* 0x000fca00078e00ff */
[----:B------:R-:W-:-:S04]  /*ace0*/  @P0 SHF.R.U32.HI R0, RZ, c[0x0][0x2c0], R3 ;  /* 0x0000b000ff000a19 */ /* 0x000fc80000011603 */
[----:B----4-:R-:W-:-:S04]  /*acf0*/  @!P6 IADD3 R3, P0, R0, R164, RZ ;  /* 0x000000a40003e210 */ /* 0x010fc80007f1e0ff */
[----:B------:R-:W-:Y:S02]  /*ad00*/  @!P6 LEA.HI.X.SX32 R5, R0, R163, 0x1, P0 ;  /* 0x000000a30005e211 */ /* 0x000fe400000f0eff */
        /* <DEDUP_REMOVED lines=29> */
.L_x_2008:
[----:B------:R-:W-:Y:S05]  /*aee0*/  BRA.DIV ~URZ, `(.L_x_1925) ;  /* 0x00011b727f007947 */ /* 0x000fea000b800000 */
[----:B------:R-:W4:Y:S04]  /*aef0*/  LDL R0, [R1+0x110] ;  /* 0x0001100001007983 */ /* 0x000f280000100800 */
[----:B--2---:R-:W2:Y:S04]  /*af00*/  LDL R17, [R1+0xc0] ;  /* 0x0000c00001117983 */ /* 0x004ea80000100800 */
[----:B---3--:R-:W3:Y:S04]  /*af10*/  LDL R2, [R1+0xf0] ;  /* 0x0000f00001027983 */ /* 0x008ee80000100800 */
[----:B------:R-:W3:Y:S04]  /*af20*/  LDL R21, [R1+0x10c] ;  /* 0x00010c0001157983 */ /* 0x000ee80000100800 */
[----:B------:R-:W3:Y:S04]  /*af30*/  LDL R22, [R1+0x98] ;  /* 0x0000980001167983 */ /* 0x000ee80000100800 */
[----:B-1----:R-:W1:Y:S04]  /*af40*/  SHFL.IDX PT, R10, R5, RZ, 0x181f ;  /* 0x00181fff050a7589 */ /* 0x002e6800000e0000 */
[----:B------:R-:W1:Y:S04]  /*af50*/  SHFL.IDX PT, R8, R5, 0x1, 0x181f ;  /* 0x00381f0005087f89 */ /* 0x000e6800000e0000 */
[----:B------:R-:W1:Y:S04]  /*af60*/  SHFL.IDX PT, R19, R4, 0x1, 0x181f ;  /* 0x00381f0004137f89 */ /* 0x000e6800000e0000 */
[----:B------:R-:W1:Y:S04]  /*af70*/  SHFL.IDX PT, R15, R5, 0x2, 0x181f ;  /* 0x00581f00050f7f89 */ /* 0x000e6800000e0000 */
[----:B------:R-:W1:Y:S01]  /*af80*/  SHFL.IDX PT, R18, R4, 0x2, 0x181f ;  /* 0x00581f0004127f89 */ /* 0x000e6200000e0000 */
[C---:B--2---:R-:W-:Y:S01]  /*af90*/  IMAD.SHL.U32 R20, R17.reuse, 0x2, RZ ;  /* 0x0000000211147824 */ /* 0x044fe200078e00ff */
[----:B----4-:R-:W-:-:S02]  /*afa0*/  SHF.L.U64.HI R3, R17, 0x1, R0 ;  /* 0x0000000111037819 */ /* 0x010fc40000010200 */
[----:B------:R-:W-:Y:S01]  /*afb0*/  ISETP.GE.AND P3, PT, R17, c[0x0][0x1d4], PT ;  /* 0x0000750011007a0c */ /* 0x000fe20003f66270 */
[----:B---3--:R-:W-:Y:S01]  /*afc0*/  IMAD.SHL.U32 R0, R2, 0x2, RZ ;  /* 0x0000000202007824 */ /* 0x008fe200078e00ff */
[----:B-1----:R-:W-:Y:S02]  /*afd0*/  IADD3 R12, P0, R10, R20, RZ ;  /* 0x000000140a0c7210 */ /* 0x002fe40007f1e0ff */
[----:B------:R-:W-:Y:S02]  /*afe0*/  SHF.L.U64.HI R2, R2, 0x1, R21 ;  /* 0x0000000102027819 */ /* 0x000fe40000010215 */
[----:B------:R-:W-:Y:S01]  /*aff0*/  IADD3 R10, P1, R10, R0, RZ ;  /* 0x000000000a0a7210 */ /* 0x000fe20007f3e0ff */
[----:B------:R-:W-:Y:S01]  /*b000*/  IMAD.X R13, R11, 0x1, R3, P0 ;  /* 0x000000010b0d7824 */ /* 0x000fe200000e0603 */
[----:B------:R-:W-:-:S03]  /*b010*/  IADD3 R16, P0, R8, R20, RZ ;  /* 0x0000001408107210 */ /* 0x000fc60007f1e0ff */
[----:B------:R-:W-:Y:S01]  /*b020*/  IMAD.X R11, R11, 0x1, R2, P1 ;  /* 0x000000010b0b7824 */ /* 0x000fe200008e0602 */
[----:B------:R-:W-:Y:S01]  /*b030*/  IADD3 R14, P2, R8, R0, RZ ;  /* 0x00000000080e7210 */ /* 0x000fe20007f5e0ff */
[----:B------:R1:W-:Y:S01]  /*b040*/  LDGSTS.E.BYPASS.LTC128B.128 [R22+0x4100], [R12.64], !P3 ;  /* 0x041000000c167fae */ /* 0x0003e2000d901d46 */
[----:B------:R-:W-:-:S03]  /*b050*/  IMAD.X R17, R19, 0x1, R3, P0 ;  /* 0x0000000113117824 */ /* 0x000fc600000e0603 */
[----:B------:R2:W-:Y:S04]  /*b060*/  LDGSTS.E.BYPASS.LTC128B.128 [R22+0x6100], [R10.64], !P5 ;  /* 0x061000000a167fae */ /* 0x0005e8000e901d46 */
[----:B------:R3:W-:Y:S04]  /*b070*/  LDGSTS.E.BYPASS.LTC128B.128 [R22+0x4900], [R16.64], !P3 ;  /* 0x0490000010167fae */ /* 0x0007e8000d901d46 */
[----:B------:R4:W3:Y:S01]  /*b080*/  SHFL.IDX PT, R8, R5, 0x3, 0x181f ;  /* 0x00781f0005087f89 */ /* 0x0008e200000e0000 */
[C---:B-1----:R-:W-:Y:S02]  /*b090*/  IADD3 R12, P1, R15.reuse, R20, RZ ;  /* 0x000000140f0c7210 */ /* 0x042fe40007f3e0ff */
[----:B--2---:R-:W-:Y:S01]  /*b0a0*/  IADD3 R10, P0, R15, R0, RZ ;  /* 0x000000000f0a7210 */ /* 0x004fe20007f1e0ff */
[----:B------:R-:W-:-:S05]  /*b0b0*/  IMAD.X R15, R19, 0x1, R2, P2 ;  /* 0x00000001130f7824 */ /* 0x000fca00010e0602 */
[----:B------:R1:W-:Y:S01]  /*b0c0*/  LDGSTS.E.BYPASS.LTC128B.128 [R22+0x6900], [R14.64], !P5 ;  /* 0x069000000e167fae */ /* 0x0003e2000e901d46 */
[CC--:B------:R-:W-:Y:S01]  /*b0d0*/  IADD3.X R13, R18.reuse, R3.reuse, RZ, P1, !PT ;  /* 0x00000003120d7210 */ /* 0x0c0fe20000ffe4ff */
[--C-:B------:R-:W-:Y:S01]  /*b0e0*/  IMAD.X R11, R18, 0x1, R2.reuse, P0 ;  /* 0x00000001120b7824 */ /* 0x100fe200000e0602 */
[----:B------:R-:W-:Y:S01]  /*b0f0*/  SEL R21, RZ, 0x10, P5 ;  /* 0x00000010ff157807 */ /* 0x000fe20002800000 */
[----:B---3--:R-:W-:Y:S02]  /*b100*/  IMAD.MOV.U32 R16, RZ, RZ, R2 ;  /* 0x000000ffff107224 */ /* 0x008fe400078e0002 */
[----:B------:R2:W-:Y:S04]  /*b110*/  LDGSTS.E.BYPASS.LTC128B.128 [R22+0x5100], [R12.64], !P3 ;  /* 0x051000000c167fae */ /* 0x0005e8000d901d46 */
[----:B------:R3:W-:Y:S04]  /*b120*/  LDGSTS.E.BYPASS.LTC128B.128 [R22+0x7100], [R10.64], !P5 ;  /* 0x071000000a167fae */ /* 0x0007e8000e901d46 */
[----:B-1----:R4:W1:Y:S01]  /*b130*/  SHFL.IDX PT, R14, R4, 0x3, 0x181f ;  /* 0x00781f00040e7f89 */ /* 0x00286200000e0000 */
[----:B------:R-:W-:Y:S01]  /*b140*/  MOV R15, R3 ;  /* 0x00000003000f7202 */ /* 0x000fe20000000f00 */
[----:B--2---:R-:W-:-:S02]  /*b150*/  IMAD.MOV.U32 R12, RZ, RZ, R20 ;  /* 0x000000ffff0c7224 */ /* 0x004fc400078e0014 */
[----:B------:R-:W-:Y:S01]  /*b160*/  IMAD.MOV.U32 R13, RZ, RZ, R0 ;  /* 0x000000ffff0d7224 */ /* 0x000fe200078e0000 */
[----:B---3--:R-:W-:Y:S01]  /*b170*/  SEL R11, RZ, 0x10, P3 ;  /* 0x00000010ff0b7807 */ /* 0x008fe20001800000 */
[----:B------:R-:W-:Y:S02]  /*b180*/  IMAD.MOV.U32 R10, RZ, RZ, R21 ;  /* 0x000000ffff0a7224 */ /* 0x000fe400078e0015 */
.L_x_2009:
[----:B------:R-:W2:Y:S01]  /*b190*/  LDL R17, [R1+0x98] ;  /* 0x0000980001117983 */ /* 0x000ea20000100800 */
[C---:B------:R-:W-:Y:S02]  /*b1a0*/  IADD3 R0, -R11.reuse, 0x10, RZ ;  /* 0x000000100b007810 */ /* 0x040fe40007ffe1ff */
[----:B------:R-:W-:Y:S02]  /*b1b0*/  IADD3 R2, -R10, 0x10, RZ ;  /* 0x000000100a027810 */ /* 0x000fe40007ffe1ff */
[----:B------:R-:W-:Y:S02]  /*b1c0*/  LOP3.LUT R0, R0, 0xf, RZ, 0xc0, !PT ;  /* 0x0000000f00007812 */ /* 0x000fe400078ec0ff */
[----:B------:R-:W-:Y:S02]  /*b1d0*/  ISETP.NE.U32.AND P3, PT, R11, RZ, PT ;  /* 0x000000ff0b00720c */ /* 0x000fe40003f65070 */
[----:B----4-:R-:W-:-:S02]  /*b1e0*/  IADD3 R4, P1, P0, R0, R8, R12 ;  /* 0x0000000800047210 */ /* 0x010fc4000783e00c */
[----:B------:R-:W-:Y:S02]  /*b1f0*/  LOP3.LUT R2, R2, 0xf, RZ, 0xc0, !PT ;  /* 0x0000000f02027812 */ /* 0x000fe400078ec0ff */
[----:B------:R-:W-:Y:S02]  /*b200*/  ISETP.NE.U32.AND P2, PT, R10, RZ, PT ;  /* 0x000000ff0a00720c */ /* 0x000fe40003f45070 */
[----:B-1----:R-:W-:Y:S02]  /*b210*/  IADD3.X R5, RZ, R14, R15, P1, P0 ;  /* 0x0000000eff057210 */ /* 0x002fe40000fe040f */
[----:B------:R-:W-:-:S04]  /*b220*/  IADD3 R2, P1, P0, R2, R8, R13 ;  /* 0x0000000802027210 */ /* 0x000fc8000783e00d */
[----:B------:R-:W-:Y:S01]  /*b230*/  IADD3.X R3, RZ, R14, R16, P1, P0 ;  /* 0x0000000eff037210 */ /* 0x000fe20000fe0410 */
[----:B------:R-:W-:Y:S01]  /*b240*/  @!PT LDS RZ, [RZ] ;  /* 0x00000000fffff984 */ /* 0x000fe20000000800 */
[----:B------:R-:W-:Y:S01]  /*b250*/  @!PT LDS RZ, [RZ] ;  /* 0x00000000fffff984 */ /* 0x000fe20000000800 */
[----:B------:R-:W-:Y:S01]  /*b260*/  @!PT LDS RZ, [RZ] ;  /* 0x00000000fffff984 */ /* 0x000fe20000000800 */
[----:B--2---:R1:W-:Y:S04]  /*b270*/  LDGSTS.E.BYPASS.LTC128B.128.ZFILL [R17+0x5900], [R4.64], P3 ;  /* 0x0590000004117fae */ /* 0x0043e80009941d46 */
[----:B------:R1:W-:Y:S04]  /*b280*/  LDGSTS.E.BYPASS.LTC128B.128.ZFILL [R17+0x7900], [R2.64], P2 ;  /* 0x0790000002117fae */ /* 0x0003e80009141d46 */
.L_x_1923:
[----:B-1----:R-:W-:Y:S05]  /*b290*/  BSYNC B0 ;  /* 0x0000000000007941 */ /* 0x002fea0003800000 */
.L_x_1922:
[----:B------:R-:W2:Y:S01]  /*b2a0*/  LDL R11, [R1+0x4] ;  /* 0x00000400010b7983 */ /* 0x000ea20000100800 */
[----:B------:R-:W-:Y:S01]  /*b2b0*/  FMUL.FTZ R0, R89, c[0x0][0x320] ;  /* 0x0000c80059007a20 */ /* 0x000fe20000410000 */
[----:B-----5:R-:W-:Y:S01]  /*b2c0*/  SHF.R.S32.HI R4, RZ, 0x1f, R160 ;  /* 0x0000001fff047819 */ /* 0x020fe200000114a0 */
[----:B------:R-:W-:Y:S01]  /*b2d0*/  FMUL.FTZ R2, R24, c[0x0][0x320] ;  /* 0x0000c80018027a20 */ /* 0x000fe20000410000 */
[----:B------:R-:W3:Y:S01]  /*b2e0*/  LDL R15, [R1+0xe8] ;  /* 0x0000e800010f7983 */ /* 0x000ee20000100800 */
[----:B------:R1:W4:Y:S01]  /*b2f0*/  MUFU.TANH R39, R0 ;  /* 0x0000000000277308 */ /* 0x0003220000002400 */
[----:B------:R-:W-:Y:S01]  /*b300*/  LEA.HI R3, R4, R160, RZ, 0x2 ;  /* 0x000000a004037211 */ /* 0x000fe200078f10ff */
[----:B------:R-:W-:Y:S01]  /*b310*/  IMAD.MOV.U32 R5, RZ, RZ, c[0x0][0x2c4] ;  /* 0x0000b100ff057624 */ /* 0x000fe200078e00ff */
[----:B------:R-:W3:Y:S04]  /*b320*/  LDL R14, [R1+0xc4] ;  /* 0x0000c400010e7983 */ /* 0x000ee80000100800 */
[----:B------:R-:W3:Y:S01]  /*b330*/  LDL R13, [R1+0xe0] ;  /* 0x0000e000010d7983 */ /* 0x000ee20000100800 */
[----:B------:R-:W-:-:S02]  /*b340*/  FMUL.FTZ R8, R25, c[0x0][0x320] ;  /* 0x0000c80019087a20 */ /* 0x000fc40000410000 */
[----:B------:R-:W-:Y:S01]  /*b350*/  FMUL.FTZ R10, R72, c[0x0][0x320] ;  /* 0x0000c800480a7a20 */ /* 0x000fe20000410000 */
[----:B------:R-:W0:Y:S01]  /*b360*/  LDGDEPBAR ;  /* 0x00000000000079af */ /* 0x000e220000000000 */
[----:B-1----:R-:W-:Y:S01]  /*b370*/  FMUL.FTZ R0, R80, c[0x0][0x320] ;  /* 0x0000c80050007a20 */ /* 0x002fe20000410000 */
[----:B------:R-:W-:Y:S01]  /*b380*/  LOP3.LUT R3, R3, 0xfffffffc, RZ, 0xc0, !PT ;  /* 0xfffffffc03037812 */ /* 0x000fe200078ec0ff */
[----:B------:R-:W1:Y:S01]  /*b390*/  MUFU.TANH R60, R2 ;  /* 0x00000002003c7308 */ /* 0x000e620000002400 */
[----:B------:R-:W-:-:S07]  /*b3a0*/  ISETP.NE.AND P0, PT, R5, 0x1, PT ;  /* 0x000000010500780c */ /* 0x000fce0003f05270 */
        /* <DEDUP_REMOVED lines=14> */
[----:B------:R1:W1:Y:S01]  /*b490*/  MUFU.TANH R77, R0 ;  /* 0x00000000004d7308 */ /* 0x0002620000002400 */
[----:B------:R-:W-:Y:S02]  /*b4a0*/  IMAD.IADD R3, R160, 0x1, -R3 ;  /* 0x00000001a0037824 */ /* 0x000fe400078e0a03 */
[----:B-1----:R-:W-:-:S05]  /*b4b0*/  FMUL.FTZ R0, R32, c[0x0][0x320] ;  /* 0x0000c80020007a20 */ /* 0x002fca0000410000 */
[----:B------:R1:W1:Y:S02]  /*b4c0*/  MUFU.TANH R76, R0 ;  /* 0x00000000004c7308 */ /* 0x0002640000002400 */
[----:B-1----:R-:W-:-:S06]  /*b4d0*/  FMUL.FTZ R0, R33, c[0x0][0x320] ;  /* 0x0000c80021007a20 */ /* 0x002fcc0000410000 */
[----:B------:R1:W1:Y:S02]  /*b4e0*/  MUFU.TANH R71, R0 ;  /* 0x0000000000477308 */ /* 0x0002640000002400 */
[----:B-1----:R-:W-:-:S04]  /*b4f0*/  LEA.HI R0, R4, R160, RZ, 0x5 ;  /* 0x000000a004007211 */ /* 0x002fc800078f28ff */
[--C-:B------:R-:W-:Y:S02]  /*b500*/  SHF.R.S32.HI R4, RZ, 0x5, R0.reuse ;  /* 0x00000005ff047819 */ /* 0x100fe40000011400 */
[----:B------:R-:W-:Y:S02]  /*b510*/  SHF.R.S32.HI R2, RZ, 0x1f, R0 ;  /* 0x0000001fff027819 */ /* 0x000fe40000011400 */
[----:B------:R-:W-:Y:S02]  /*b520*/  LOP3.LUT R0, R0, 0xffffffe0, RZ, 0xc0, !PT ;  /* 0xffffffe000007812 */ /* 0x000fe400078ec0ff */
[----:B------:R-:W-:Y:S02]  /*b530*/  LEA.HI R5, R2, R4, RZ, 0x2 ;  /* 0x0000000402057211 */ /* 0x000fe400078f10ff */
[----:B------:R-:W-:Y:S01]  /*b540*/  LEA.HI R2, R3, R3, RZ, 0x1 ;  /* 0x0000000303027211 */ /* 0x000fe200078f08ff */
[----:B------:R1:W1:Y:S01]  /*b550*/  MUFU.TANH R51, R8 ;  /* 0x0000000800337308 */ /* 0x0002620000002400 */
[----:B------:R-:W-:-:S04]  /*b560*/  IADD3 R0, R160, -R0, RZ ;  /* 0x80000000a0007210 */ /* 0x000fc80007ffe0ff */
[----:B------:R-:W-:Y:S02]  /*b570*/  SHF.R.S32.HI R12, RZ, 0x1f, R0 ;  /* 0x0000001fff0c7819 */ /* 0x000fe40000011400 */
[----:B-1----:R-:W-:Y:S02]  /*b580*/  LOP3.LUT R8, R5, 0xffffffc, RZ, 0xc0, !PT ;  /* 0x0ffffffc05087812 */ /* 0x002fe400078ec0ff */
[----:B------:R-:W-:-:S04]  /*b590*/  LOP3.LUT R5, R2, 0x1ffffffe, RZ, 0xc0, !PT ;  /* 0x1ffffffe02057812 */ /* 0x000fc800078ec0ff */
[----:B------:R-:W-:Y:S02]  /*b5a0*/  IADD3 R5, R3, -R5, RZ ;  /* 0x8000000503057210 */ /* 0x000fe40007ffe0ff */
[----:B------:R-:W-:Y:S01]  /*b5b0*/  LEA.HI R3, R12, R0, RZ, 0x2 ;  /* 0x000000000c037211 */ /* 0x000fe200078f10ff */
[----:B------:R-:W-:Y:S02]  /*b5c0*/  IMAD.SHL.U32 R2, R2, 0x20, RZ ;  /* 0x0000002002027824 */ /* 0x000fe400078e00ff */
[----:B------:R-:W-:Y:S01]  /*b5d0*/  IMAD.IADD R8, R4, 0x1, -R8 ;  /* 0x0000000104087824 */ /* 0x000fe200078e0a08 */
[----:B------:R-:W-:Y:S01]  /*b5e0*/  SHF.R.S32.HI R17, RZ, 0x2, R3 ;  /* 0x00000002ff117819 */ /* 0x000fe20000011403 */
[----:B------:R1:W1:Y:S01]  /*b5f0*/  MUFU.TANH R46, R10 ;  /* 0x0000000a002e7308 */ /* 0x0002620000002400 */
[----:B------:R-:W-:Y:S02]  /*b600*/  FMUL.FTZ R4, R73, c[0x0][0x320] ;  /* 0x0000c80049047a20 */ /* 0x000fe40000410000 */
[----:B------:R-:W-:-:S02]  /*b610*/  SHF.L.U32 R16, R8, 0x4, RZ ;  /* 0x0000000408107819 */ /* 0x000fc400000006ff */
[----:B------:R-:W-:-:S03]  /*b620*/  SHF.L.U32 R5, R5, 0x3, RZ ;  /* 0x0000000305057819 */ /* 0x000fc600000006ff */
[----:B------:R4:W2:Y:S01]  /*b630*/  MUFU.TANH R43, R4 ;  /* 0x00000004002b7308 */ /* 0x0008a20000002400 */
[----:B-1----:R-:W-:Y:S01]  /*b640*/  LOP3.LUT R10, R2, 0xffffffc0, RZ, 0xc0, !PT ;  /* 0xffffffc0020a7812 */ /* 0x002fe200078ec0ff */
[----:B------:R1:W-:Y:S01]  /*b650*/  STL [R1+0xd0], R5 ;  /* 0x0000d00501007387 */ /* 0x0003e20000100800 */
[----:B----4-:R-:W-:Y:S01]  /*b660*/  LOP3.LUT R4, R3, 0x7ffffffc, RZ, 0xc0, !PT ;  /* 0x7ffffffc03047812 */ /* 0x010fe200078ec0ff */
[----:B--2---:R-:W-:-:S03]  /*b670*/  IMAD R2, R11, 0x80, R17 ;  /* 0x000000800b027824 */ /* 0x004fc600078e0211 */
[----:B------:R-:W-:Y:S02]  /*b680*/  IADD3 R4, R0, -R4, RZ ;  /* 0x8000000400047210 */ /* 0x000fe40007ffe0ff */
[----:B------:R-:W-:-:S05]  /*b690*/  IADD3 R3, R10, R2, R16 ;  /* 0x000000020a037210 */ /* 0x000fca0007ffe010 */
[----:B-1----:R-:W-:Y:S01]  /*b6a0*/  IMAD.IADD R5, R5, 0x1, R3 ;  /* 0x0000000105057824 */ /* 0x002fe200078e0203 */
[----:B------:R-:W-:Y:S01]  /*b6b0*/  SHF.L.U32 R3, R4, 0x1, RZ ;  /* 0x0000000104037819 */ /* 0x000fe200000006ff */
[----:B------:R-:W-:Y:S04]  /*b6c0*/  STL [R1+0xdc], R17 ;  /* 0x0000dc1101007387 */ /* 0x000fe80000100800 */
[----:B------:R-:W-:Y:S04]  /*b6d0*/  STL [R1+0xd8], R16 ;  /* 0x0000d81001007387 */ /* 0x000fe80000100800 */
[----:B------:R-:W-:Y:S01]  /*b6e0*/  STL [R1+0xcc], R3 ;  /* 0x0000cc0301007387 */ /* 0x000fe20000100800 */
[----:B------:R-:W-:-:S02]  /*b6f0*/  IMAD.MOV.U32 R8, RZ, RZ, -0x40 ;  /* 0xffffffc0ff087424 */ /* 0x000fc400078e00ff */
[----:B------:R-:W-:Y:S02]  /*b700*/  FMUL.FTZ R2, R88, c[0x0][0x320] ;  /* 0x0000c80058027a20 */ /* 0x000fe40000410000 */
[----:B---3--:R-:W-:Y:S02]  /*b710*/  IMAD R0, R15, R8, 0x41 ;  /* 0x000000410f007424 */ /* 0x008fe400078e0208 */
[----:B------:R1:W2:Y:S03]  /*b720*/  MUFU.TANH R36, R2 ;  /* 0x0000000200247308 */ /* 0x0002a60000002400 */
[----:B------:R-:W-:Y:S01]  /*b730*/  IADD3 R0, -R3, R0, R14 ;  /* 0x0000000003007210 */ /* 0x000fe20007ffe10e */
[----:B------:R3:W-:Y:S04]  /*b740*/  STL [R1+0xd4], R10 ;  /* 0x0000d40a01007387 */ /* 0x0007e80000100800 */
[----:B------:R-:W-:-:S02]  /*b750*/  IMAD.IADD R4, R0, 0x1, -R13 ;  /* 0x0000000100047824 */ /* 0x000fc400078e0a0d */
[----:B-1----:R-:W-:-:S05]  /*b760*/  @P0 IMAD.HI.U32 R2, R5, c[0x0][0x2c8], RZ ;  /* 0x0000b20005020a27 */ /* 0x002fca00078e00ff */
[----:B------:R-:W-:Y:S02]  /*b770*/  @P0 SHF.R.U32.HI R5, RZ, c[0x0][0x2cc], R2 ;  /* 0x0000b300ff050a19 */ /* 0x000fe40000011602 */
[----:B---3--:R-:W-:Y:S01]  /*b780*/  IADD3 R10, -R3, R14, -R162 ;  /* 0x0000000e030a7210 */ /* 0x008fe20007ffe9a2 */
[----:B------:R-:W-:Y:S05]  /*b790*/  BRA.DIV ~URZ, `(.L_x_1926) ;  /* 0x000119027f007947 */ /* 0x000fea000b800000 */
[----:B--2---:R1:W2:Y:S02]  /*b7a0*/  SHFL.IDX PT, R2, R5, RZ, 0x1c1f ;  /* 0x001c1fff05027589 */ /* 0x0042a400000e0000 */
.L_x_2010:
[----:B------:R-:W-:Y:S01]  /*b7b0*/  FMUL.FTZ R0, R119, c[0x0][0x320] ;  /* 0x0000c80077007a20 */ /* 0x000fe20000410000 */
[----:B--2---:R-:W-:-:S03]  /*b7c0*/  IADD3 R2, R4, R2, RZ ;  /* 0x0000000204027210 */ /* 0x004fc60007ffe0ff */
[----:B------:R2:W3:Y:S02]  /*b7d0*/  MUFU.TANH R70, R0 ;  /* 0x0000000000467308 */ /* 0x0004e40000002400 */
[----:B--2---:R-:W-:-:S06]  /*b7e0*/  FMUL.FTZ R0, R104, c[0x0][0x320] ;  /* 0x0000c80068007a20 */ /* 0x004fcc0000410000 */
        /* <DEDUP_REMOVED lines=91> */
[----:B--2---:R-:W-:Y:S01]  /*bda0*/  IMNMX R0, R10, R2, PT ;  /* 0x000000020a007217 */ /* 0x004fe20003800200 */
[----:B------:R-:W-:-:S03]  /*bdb0*/  FMUL.FTZ R2, R78, c[0x0][0x320] ;  /* 0x0000c8004e027a20 */ /* 0x000fc60000410000 */
[C---:B------:R-:W-:Y:S02]  /*bdc0*/  ISETP.GT.AND P0, PT, R0.reuse, RZ, PT ;  /* 0x000000ff0000720c */ /* 0x040fe40003f04270 */
[----:B------:R2:W1:Y:S01]  /*bdd0*/  MUFU.TANH R8, R2 ;  /* 0x0000000200087308 */ /* 0x0004620000002400 */
[----:B------:R-:W-:Y:S02]  /*bde0*/  ISETP.GT.AND P1, PT, R0, 0x1, PT ;  /* 0x000000010000780c */ /* 0x000fe40003f24270 */
[----:B------:R-:W-:Y:S02]  /*bdf0*/  FSEL R36, R36, -INF , P0 ;  /* 0xff80000024247808 */ /* 0x000fe40000000000 */
[----:B------:R-:W-:Y:S02]  /*be00*/  ISETP.GT.AND P0, PT, R0, 0x9, PT ;  /* 0x000000090000780c */ /* 0x000fe40003f04270 */
        /* <DEDUP_REMOVED lines=21> */
[C---:B------:R-:W-:Y:S02]  /*bf60*/  ISETP.GT.AND P1, PT, R0.reuse, 0x38, PT ;  /* 0x000000380000780c */ /* 0x040fe40003f24270 */
[----:B------:R-:W-:Y:S02]  /*bf70*/  ISETP.GT.AND P0, PT, R0, 0x39, PT ;  /* 0x000000390000780c */ /* 0x000fe40003f04270 */
[----:B------:R-:W-:Y:S02]  /*bf80*/  FSEL R156, R71, -INF , P4 ;  /* 0xff800000479c7808 */ /* 0x000fe40002000000 */
[----:B------:R-:W-:Y:S02]  /*bf90*/  FSEL R167, R60, -INF , P3 ;  /* 0xff8000003ca77808 */ /* 0x000fe40001800000 */
[----:B------:R-:W-:-:S02]  /*bfa0*/  FSEL R166, R51, -INF , P2 ;  /* 0xff80000033a67808 */ /* 0x000fc40001000000 */
[----:B------:R-:W-:Y:S02]  /*bfb0*/  FSEL R165, R46, -INF , P1 ;  /* 0xff8000002ea57808 */ /* 0x000fe40000800000 */
[----:B------:R-:W-:Y:S01]  /*bfc0*/  FSEL R164, R43, -INF , P0 ;  /* 0xff8000002ba47808 */ /* 0x000fe20000000000 */
[----:B------:R-:W-:Y:S05]  /*bfd0*/  BRA.DIV ~URZ, `(.L_x_1927) ;  /* 0x000111327f007947 */ /* 0x000fea000b800000 */
[----:B-1234-:R-:W1:Y:S04]  /*bfe0*/  SHFL.IDX PT, R2, R5, 0x2, 0x1c1f ;  /* 0x005c1f0005027f89 */ /* 0x01ee6800000e0000 */
[----:B------:R-:W2:Y:S04]  /*bff0*/  SHFL.IDX PT, R3, R5, 0x1, 0x1c1f ;  /* 0x003c1f0005037f89 */ /* 0x000ea800000e0000 */
[----:B------:R-:W3:Y:S01]  /*c000*/  SHFL.IDX PT, R0, R5, 0x3, 0x1c1f ;  /* 0x007c1f0005007f89 */ /* 0x000ee200000e0000 */
[----:B-1----:R-:W-:-:S02]  /*c010*/  IMAD.IADD R2, R4, 0x1, R2 ;  /* 0x0000000104027824 */ /* 0x002fc400078e0202 */
[----:B--2---:R-:W-:-:S03]  /*c020*/  IMAD.IADD R3, R4, 0x1, R3 ;  /* 0x0000000104037824 */ /* 0x004fc600078e0203 */
[----:B------:R-:W-:Y:S01]  /*c030*/  IMNMX R2, R10, R2, PT ;  /* 0x000000020a027217 */ /* 0x000fe20003800200 */
[----:B---3--:R-:W-:-:S03]  /*c040*/  IMAD.IADD R0, R4, 0x1, R0 ;  /* 0x0000000104007824 */ /* 0x008fc600078e0200 */
[C---:B------:R-:W-:Y:S02]  /*c050*/  ISETP.GT.AND P0, PT, R2.reuse, RZ, PT ;  /* 0x000000ff0200720c */ /* 0x040fe40003f04270 */
[C---:B------:R-:W-:Y:S02]  /*c060*/  ISETP.GT.AND P1, PT, R2.reuse, 0x1, PT ;  /* 0x000000010200780c */ /* 0x040fe40003f24270 */
[----:B------:R-:W-:Y:S02]  /*c070*/  FSEL R51, R13, -INF , P0 ;  /* 0xff8000000d337808 */ /* 0x000fe40000000000 */
[----:B------:R-:W-:Y:S02]  /*c080*/  ISETP.GT.AND P0, PT, R2, 0x9, PT ;  /* 0x000000090200780c */ /* 0x000fe40003f04270 */
[----:B------:R-:W-:Y:S02]  /*c090*/  FSEL R13, R11, -INF , P1 ;  /* 0xff8000000b0d7808 */ /* 0x000fe40000800000 */
[----:B------:R-:W-:-:S02]  /*c0a0*/  FSEL R56, R56, -INF , P0 ;  /* 0xff80000038387808 */ /* 0x000fc40000000000 */
[C---:B------:R-:W-:Y:S02]  /*c0b0*/  ISETP.GT.AND P0, PT, R2.reuse, 0x18, PT ;  /* 0x000000180200780c */ /* 0x040fe40003f04270 */
[C---:B------:R-:W-:Y:S02]  /*c0c0*/  ISETP.GT.AND P2, PT, R2.reuse, 0x8, PT ;  /* 0x000000080200780c */ /* 0x040fe40003f44270 */
[----:B------:R-:W-:Y:S02]  /*c0d0*/  FSEL R61, R61, -INF , P0 ;  /* 0xff8000003d3d7808 */ /* 0x000fe40000000000 */
[C---:B------:R-:W-:Y:S02]  /*c0e0*/  ISETP.GT.AND P1, PT, R2.reuse, 0x10, PT ;  /* 0x000000100200780c */ /* 0x040fe40003f24270 */
[----:B------:R-:W-:Y:S02]  /*c0f0*/  ISETP.GT.AND P0, PT, R2, 0x28, PT ;  /* 0x000000280200780c */ /* 0x000fe40003f04270 */
[----:B------:R-:W-:-:S02]  /*c100*/  FSEL R55, R55, -INF , P2 ;  /* 0xff80000037377808 */ /* 0x000fc40001000000 */
[----:B------:R-:W-:Y:S02]  /*c110*/  FSEL R23, R23, -INF , P1 ;  /* 0xff80000017177808 */ /* 0x000fe40000800000 */
[----:B------:R-:W-:Y:S02]  /*c120*/  FSEL R144, R35, -INF , P0 ;  /* 0xff80000023907808 */ /* 0x000fe40000000000 */
[C---:B------:R-:W-:Y:S02]  /*c130*/  ISETP.GT.AND P2, PT, R2.reuse, 0x19, PT ;  /* 0x000000190200780c */ /* 0x040fe40003f44270 */
[C---:B------:R-:W-:Y:S02]  /*c140*/  ISETP.GT.AND P1, PT, R2.reuse, 0x21, PT ;  /* 0x000000210200780c */ /* 0x040fe40003f24270 */
[----:B------:R-:W-:Y:S02]  /*c150*/  ISETP.GT.AND P0, PT, R2, 0x38, PT ;  /* 0x000000380200780c */ /* 0x000fe40003f04270 */
[----:B------:R-:W-:-:S02]  /*c160*/  IMNMX R3, R10, R3, PT ;  /* 0x000000030a037217 */ /* 0x000fc40003800200 */
[----:B------:R-:W-:Y:S02]  /*c170*/  FSEL R63, R63, -INF , P2 ;  /* 0xff8000003f3f7808 */ /* 0x000fe40001000000 */
[----:B------:R-:W-:Y:S02]  /*c180*/  FSEL R145, R53, -INF , P1 ;  /* 0xff80000035917808 */ /* 0x000fe40000800000 */
[----:B------:R-:W-:Y:S02]  /*c190*/  FSEL R153, R19, -INF , P0 ;  /* 0xff80000013997808 */ /* 0x000fe40000000000 */
[C---:B------:R-:W-:Y:S02]  /*c1a0*/  ISETP.GT.AND P2, PT, R2.reuse, 0x30, PT ;  /* 0x000000300200780c */ /* 0x040fe40003f44270 */
[----:B------:R-:W-:Y:S02]  /*c1b0*/  ISETP.GT.AND P1, PT, R2, 0x31, PT ;  /* 0x000000310200780c */ /* 0x000fe40003f24270 */
[----:B------:R-:W-:-:S02]  /*c1c0*/  ISETP.GT.AND P0, PT, R3, 0x1, PT ;  /* 0x000000010300780c */ /* 0x000fc40003f04270 */
[----:B------:R-:W-:Y:S02]  /*c1d0*/  FSEL R155, R26, -INF , P2 ;  /* 0xff8000001a9b7808 */ /* 0x000fe40001000000 */
[----:B------:R-:W-:Y:S02]  /*c1e0*/  FSEL R154, R25, -INF , P1 ;  /* 0xff800000199a7808 */ /* 0x000fe40000800000 */
[----:B------:R-:W-:Y:S02]  /*c1f0*/  FSEL R14, R14, -INF , P0 ;  /* 0xff8000000e0e7808 */ /* 0x000fe40000000000 */
[----:B------:R-:W-:Y:S02]  /*c200*/  ISETP.GT.AND P2, PT, R2, 0x39, PT ;  /* 0x000000390200780c */ /* 0x000fe40003f44270 */
[C---:B------:R-:W-:Y:S02]  /*c210*/  ISETP.GT.AND P1, PT, R3.reuse, 0x8, PT ;  /* 0x000000080300780c */ /* 0x040fe40003f24270 */
[----:B------:R-:W-:-:S02]  /*c220*/  ISETP.GT.AND P0, PT, R3, 0x10, PT ;  /* 0x000000100300780c */ /* 0x000fc40003f04270 */
[----:B------:R-:W-:Y:S02]  /*c230*/  FSEL R152, R18, -INF , P2 ;  /* 0xff80000012987808 */ /* 0x000fe40001000000 */
[----:B------:R-:W-:Y:S02]  /*c240*/  FSEL R41, R41, -INF , P1 ;  /* 0xff80000029297808 */ /* 0x000fe40000800000 */
[----:B------:R-:W-:Y:S02]  /*c250*/  FSEL R32, R32, -INF , P0 ;  /* 0xff80000020207808 */ /* 0x000fe40000000000 */
[C---:B------:R-:W-:Y:S02]  /*c260*/  ISETP.GT.AND P2, PT, R3.reuse, 0x9, PT ;  /* 0x000000090300780c */ /* 0x040fe40003f44270 */
[C---:B------:R-:W-:Y:S02]  /*c270*/  ISETP.GT.AND P1, PT, R3.reuse, 0x11, PT ;  /* 0x000000110300780c */ /* 0x040fe40003f24270 */
[----:B------:R-:W-:-:S02]  /*c280*/  ISETP.GT.AND P0, PT, R3, 0x19, PT ;  /* 0x000000190300780c */ /* 0x000fc40003f04270 */
[----:B------:R-:W-:Y:S02]  /*c290*/  FSEL R40, R40, -INF , P2 ;  /* 0xff80000028287808 */ /* 0x000fe40001000000 */
[----:B------:R-:W-:Y:S02]  /*c2a0*/  FSEL R30, R30, -INF , P1 ;  /* 0xff8000001e1e7808 */ /* 0x000fe40000800000 */
[----:B------:R-:W-:Y:S02]  /*c2b0*/  FSEL R46, R66, -INF , P0 ;  /* 0xff800000422e7808 */ /* 0x000fe40000000000 */
[----:B------:R-:W-:Y:S02]  /*c2c0*/  ISETP.GT.AND P3, PT, R2, 0x11, PT ;  /* 0x000000110200780c */ /* 0x000fe40003f64270 */
[C---:B------:R-:W-:Y:S02]  /*c2d0*/  ISETP.GT.AND P2, PT, R3.reuse, 0x18, PT ;  /* 0x000000180300780c */ /* 0x040fe40003f44270 */
[----:B------:R-:W-:-:S02]  /*c2e0*/  ISETP.GT.AND P1, PT, R3, 0x20, PT ;  /* 0x000000200300780c */ /* 0x000fc40003f24270 */
[----:B------:R-:W-:Y:S02]  /*c2f0*/  ISETP.GT.AND P0, PT, R3, 0x28, PT ;  /* 0x000000280300780c */ /* 0x000fe40003f04270 */
[----:B------:R-:W-:Y:S02]  /*c300*/  FSEL R60, R21, -INF , P3 ;  /* 0xff800000153c7808 */ /* 0x000fe40001800000 */
[----:B------:R-:W-:Y:S02]  /*c310*/  FSEL R43, R67, -INF , P2 ;  /* 0xff800000432b7808 */ /* 0x000fe40001000000 */
[----:B------:R-:W-:Y:S02]  /*c320*/  FSEL R143, R8, -INF , P1 ;  /* 0xff800000088f7808 */ /* 0x000fe40000800000 */
[----:B------:R-:W-:Y:S02]  /*c330*/  FSEL R141, R42, -INF , P0 ;  /* 0xff8000002a8d7808 */ /* 0x000fe40000000000 */
[----:B------:R-:W-:-:S02]  /*c340*/  ISETP.GT.AND P3, PT, R2, 0x20, PT ;  /* 0x000000200200780c */ /* 0x000fc40003f64270 */
[C---:B------:R-:W-:Y:S02]  /*c350*/  ISETP.GT.AND P2, PT, R3.reuse, 0x21, PT ;  /* 0x000000210300780c */ /* 0x040fe40003f44270 */
[C---:B------:R-:W-:Y:S02]  /*c360*/  ISETP.GT.AND P1, PT, R3.reuse, 0x29, PT ;  /* 0x000000290300780c */ /* 0x040fe40003f24270 */
[----:B------:R-:W-:Y:S02]  /*c370*/  ISETP.GT.AND P0, PT, R3, 0x31, PT ;  /* 0x000000310300780c */ /* 0x000fe40003f04270 */
[----:B------:R-:W-:Y:S02]  /*c380*/  IMNMX R0, R10, R0, PT ;  /* 0x000000000a007217 */ /* 0x000fe40003800200 */
[----:B------:R-:W-:Y:S02]  /*c390*/  FSEL R146, R57, -INF , P3 ;  /* 0xff80000039927808 */ /* 0x000fe40001800000 */
[----:B------:R-:W-:-:S02]  /*c3a0*/  FSEL R142, R58, -INF , P2 ;  /* 0xff8000003a8e7808 */ /* 0x000fc40001000000 */
[----:B------:R-:W-:Y:S02]  /*c3b0*/  FSEL R140, R38, -INF , P1 ;  /* 0xff800000268c7808 */ /* 0x000fe40000800000 */
[----:B------:R-:W-:Y:S02]  /*c3c0*/  FSEL R150, R28, -INF , P0 ;  /* 0xff8000001c967808 */ /* 0x000fe40000000000 */
[----:B------:R-:W-:Y:S02]  /*c3d0*/  ISETP.GT.AND P3, PT, R2, 0x29, PT ;  /* 0x000000290200780c */ /* 0x000fe40003f64270 */
[C---:B------:R-:W-:Y:S02]  /*c3e0*/  ISETP.GT.AND P2, PT, R3.reuse, 0x30, PT ;  /* 0x000000300300780c */ /* 0x040fe40003f44270 */
[----:B------:R-:W-:Y:S02]  /*c3f0*/  ISETP.GT.AND P1, PT, R3, 0x38, PT ;  /* 0x000000380300780c */ /* 0x000fe40003f24270 */
[----:B------:R-:W-:-:S02]  /*c400*/  ISETP.GT.AND P0, PT, R0, RZ, PT ;  /* 0x000000ff0000720c */ /* 0x000fc40003f04270 */
[----:B------:R-:W-:Y:S02]  /*c410*/  FSEL R147, R34, -INF , P3 ;  /* 0xff80000022937808 */ /* 0x000fe40001800000 */
[----:B------:R-:W-:Y:S02]  /*c420*/  FSEL R151, R29, -INF , P2 ;  /* 0xff8000001d977808 */ /* 0x000fe40001000000 */
[----:B------:R-:W-:Y:S02]  /*c430*/  FSEL R149, R22, -INF , P1 ;  /* 0xff80000016957808 */ /* 0x000fe40000800000 */
[----:B------:R-:W-:Y:S02]  /*c440*/  FSEL R12, R12, -INF , P0 ;  /* 0xff8000000c0c7808 */ /* 0x000fe40000000000 */
[C---:B------:R-:W-:Y:S02]  /*c450*/  ISETP.GT.AND P3, PT, R3.reuse, RZ, PT ;  /* 0x000000ff0300720c */ /* 0x040fe40003f64270 */
        /* <DEDUP_REMOVED lines=11> */
[----:B------:R-:W-:Y:S02]  /*c510*/  FMNMX.FTZ R4, R36, R39, !PT ;  /* 0x0000002724047209 */ /* 0x000fe40007810000 */
[----:B------:R-:W-:-:S02]  /*c520*/  FSEL R10, R65, -INF , P2 ;  /* 0xff800000410a7808 */ /* 0x000fc40001000000 */
[----:B------:R-:W-:Y:S02]  /*c530*/  FSEL R21, R17, -INF , P1 ;  /* 0xff80000011157808 */ /* 0x000fe40000800000 */
[----:B------:R-:W-:Y:S02]  /*c540*/  FSEL R22, R70, -INF , P3 ;  /* 0xff80000046167808 */ /* 0x000fe40001800000 */
[----:B------:R-:W-:Y:S02]  /*c550*/  FSEL R25, R69, -INF , P0 ;  /* 0xff80000045197808 */ /* 0x000fe40000000000 */
[C---:B------:R-:W-:Y:S02]  /*c560*/  ISETP.GT.AND P2, PT, R0.reuse, 0x19, PT ;  /* 0x000000190000780c */ /* 0x040fe40003f44270 */
[C---:B------:R-:W-:Y:S02]  /*c570*/  ISETP.GT.AND P3, PT, R0.reuse, 0x20, PT ;  /* 0x000000200000780c */ /* 0x040fe40003f64270 */
[----:B------:R-:W-:-:S02]  /*c580*/  ISETP.GT.AND P1, PT, R0, 0x21, PT ;  /* 0x000000210000780c */ /* 0x000fc40003f24270 */
[----:B------:R-:W-:Y:S02]  /*c590*/  ISETP.GT.AND P0, PT, R0, 0x28, PT ;  /* 0x000000280000780c */ /* 0x000fe40003f04270 */
[----:B------:R-:W-:Y:S02]  /*c5a0*/  FMNMX.FTZ R2, R44, R4, !PT ;  /* 0x000000042c027209 */ /* 0x000fe40007810000 */
[----:B------:R-:W-:Y:S02]  /*c5b0*/  FMNMX.FTZ R3, R15, R14, !PT ;  /* 0x0000000e0f037209 */ /* 0x000fe40007810000 */
[----:B------:R-:W-:Y:S02]  /*c5c0*/  FMNMX.FTZ R4, R51, R13, !PT ;  /* 0x0000000d33047209 */ /* 0x000fe40007810000 */
[----:B------:R-:W-:Y:S02]  /*c5d0*/  FSEL R26, R68, -INF , P2 ;  /* 0xff800000441a7808 */ /* 0x000fe40001000000 */
[----:B------:R-:W-:-:S02]  /*c5e0*/  FSEL R129, R62, -INF , P3 ;  /* 0xff8000003e817808 */ /* 0x000fc40001800000 */
[----:B------:R-:W-:Y:S02]  /*c5f0*/  FSEL R132, R59, -INF , P1 ;  /* 0xff8000003b847808 */ /* 0x000fe40000800000 */
[----:B------:R-:W-:Y:S02]  /*c600*/  FSEL R139, R49, -INF , P0 ;  /* 0xff800000318b7808 */ /* 0x000fe40000000000 */
[----:B------:R-:W-:Y:S02]  /*c610*/  FMNMX.FTZ R2, R45, R2, !PT ;  /* 0x000000022d027209 */ /* 0x000fe40007810000 */
[C---:B------:R-:W-:Y:S02]  /*c620*/  ISETP.GT.AND P4, PT, R0.reuse, 0x29, PT ;  /* 0x000000290000780c */ /* 0x040fe40003f84270 */
[C---:B------:R-:W-:Y:S02]  /*c630*/  ISETP.GT.AND P3, PT, R0.reuse, 0x30, PT ;  /* 0x000000300000780c */ /* 0x040fe40003f64270 */
[----:B------:R-:W-:-:S02]  /*c640*/  ISETP.GT.AND P2, PT, R0, 0x31, PT ;  /* 0x000000310000780c */ /* 0x000fc40003f44270 */
[C---:B------:R-:W-:Y:S02]  /*c650*/  ISETP.GT.AND P1, PT, R0.reuse, 0x38, PT ;  /* 0x000000380000780c */ /* 0x040fe40003f24270 */
[----:B------:R-:W-:Y:S02]  /*c660*/  ISETP.GT.AND P0, PT, R0, 0x39, PT ;  /* 0x000000390000780c */ /* 0x000fe40003f04270 */
        /* <DEDUP_REMOVED lines=35> */
[----:B------:R-:W-:Y:S02]  /*c8a0*/  FSEL R138, R33, -INF , P4 ;  /* 0xff800000218a7808 */ /* 0x000fe40002000000 */
[----:B------:R-:W-:Y:S02]  /*c8b0*/  FMNMX.FTZ R0, R156, R0, !PT ;  /* 0x000000009c007209 */ /* 0x000fe40007810000 */
[----:B------:R-:W-:Y:S02]  /*c8c0*/  FMNMX.FTZ R135, R140, R135, !PT ;  /* 0x000000878c877209 */ /* 0x000fe40007810000 */
[----:B------:R-:W-:Y:S02]  /*c8d0*/  FMNMX.FTZ R3, R139, R3, !PT ;  /* 0x000000038b037209 */ /* 0x000fe40007810000 */
[----:B------:R-:W-:-:S02]  /*c8e0*/  FMNMX.FTZ R2, R155, R2, !PT ;  /* 0x000000029b027209 */ /* 0x000fc40007810000 */
[----:B------:R-:W-:Y:S02]  /*c8f0*/  FSEL R137, R24, -INF , P3 ;  /* 0xff80000018897808 */ /* 0x000fe40001800000 */
[----:B------:R-:W-:Y:S02]  /*c900*/  FMNMX.FTZ R0, R167, R0, !PT ;  /* 0x00000000a7007209 */ /* 0x000fe40007810000 */
[----:B------:R-:W-:Y:S02]  /*c910*/  FMNMX.FTZ R135, R151, R135, !PT ;  /* 0x0000008797877209 */ /* 0x000fe40007810000 */
[----:B------:R-:W-:Y:S02]  /*c920*/  FMNMX.FTZ R3, R138, R3, !PT ;  /* 0x000000038a037209 */ /* 0x000fe40007810000 */
[----:B------:R-:W-:Y:S02]  /*c930*/  FMNMX.FTZ R2, R154, R2, !PT ;  /* 0x000000029a027209 */ /* 0x000fe40007810000 */
[----:B------:R-:W-:-:S02]  /*c940*/  FSEL R131, R31, -INF , P2 ;  /* 0xff8000001f837808 */ /* 0x000fc40001000000 */
[----:B------:R-:W-:Y:S02]  /*c950*/  FMNMX.FTZ R0, R166, R0, !PT ;  /* 0x00000000a6007209 */ /* 0x000fe40007810000 */
        /* <DEDUP_REMOVED lines=27> */
[----:B---3--:R-:W-:-:S03]  /*cb10*/  FMNMX.FTZ R135, R135, R3, !PT ;  /* 0x0000000387877209 */ /* 0x008fc60007810000 */
.L_x_2011:
[C---:B------:R-:W-:Y:S01]  /*cb20*/  FMUL.FTZ R20, R136.reuse, c[0x0][0x2d0] ;  /* 0x0000b40088147a20 */ /* 0x040fe20000410000 */
[----:B------:R-:W-:Y:S01]  /*cb30*/  FSETP.NEU.FTZ.AND P0, PT, R136, -INF , PT ;  /* 0xff8000008800780b */ /* 0x000fe20003f1d000 */
[----:B------:R-:W-:Y:S01]  /*cb40*/  FMUL.FTZ R3, R135, c[0x0][0x2d0] ;  /* 0x0000b40087037a20 */ /* 0x000fe20000410000 */
[----:B------:R-:W-:Y:S01]  /*cb50*/  SHF.L.U32 R233, R9, 0x1, RZ ;  /* 0x0000000109e97819 */ /* 0x000fe200000006ff */
[----:B------:R-:W-:Y:S01]  /*cb60*/  WARPSYNC 0xffffffff ;  /* 0xffffffff00007948 */ /* 0x000fe20003800000 */
[----:B------:R-:W-:-:S02]  /*cb70*/  FSEL R20, R20, RZ, P0 ;  /* 0x000000ff14147208 */ /* 0x000fc40000000000 */
[----:B------:R-:W-:Y:S01]  /*cb80*/  FSETP.NEU.FTZ.AND P0, PT, R135, -INF , PT ;  /* 0xff8000008700780b */ /* 0x000fe20003f1d000 */
[----:B------:R-:W-:Y:S01]  /*cb90*/  LDSM.16.MT88.4 R100, [R233+0x2100] ;  /* 0x00210000e964783b */ /* 0x000fe20000004200 */
[-C--:B------:R-:W-:Y:S01]  /*cba0*/  LEA R236, R6, R233.reuse, 0x1 ;  /* 0x000000e906ec7211 */ /* 0x080fe200078e08ff */
[--C-:B------:R-:W-:Y:S01]  /*cbb0*/  FFMA.FTZ R0, R36, c[0x0][0x2d0], -R20.reuse ;  /* 0x0000b40024007a23 */ /* 0x100fe20000010814 */
[----:B------:R-:W-:Y:S01]  /*cbc0*/  FSEL R3, R3, RZ, P0 ;  /* 0x000000ff03037208 */ /* 0x000fe20000000000 */
[--C-:B------:R-:W-:Y:S01]  /*cbd0*/  FFMA.FTZ R2, R50, c[0x0][0x2d0], -R20.reuse ;  /* 0x0000b40032027a23 */ /* 0x100fe20000010814 */
[----:B------:R-:W-:Y:S01]  /*cbe0*/  FSETP.NEU.FTZ.AND P0, PT, R134, -INF , PT ;  /* 0xff8000008600780b */ /* 0x000fe20003f1d000 */
[----:B------:R1:W-:Y:S01]  /*cbf0*/  MUFU.EX2 R207, R0 ;  /* 0x0000000000cf7308 */ /* 0x0003e20000000800 */
[----:B----4-:R-:W-:Y:S01]  /*cc00*/  FMNMX.FTZ R133, R133, R8, !PT ;  /* 0x0000000885857209 */ /* 0x010fe20007810000 */
[----:B------:R-:W-:Y:S01]  /*cc10*/  FFMA.FTZ R4, R43, c[0x0][0x2d0], -R3 ;  /* 0x0000b4002b047a23 */ /* 0x000fe20000010803 */
[----:B------:R-:W-:Y:S01]  /*cc20*/  LEA R234, R7, R233, 0x1 ;  /* 0x000000e907ea7211 */ /* 0x000fe200078e08ff */
[----:B------:R-:W-:Y:S03]  /*cc30*/  LDSM.16.MT88.4 R84, [R236+0x2100] ;  /* 0x00210000ec54783b */ /* 0x000fe60000004200 */
[----:B------:R-:W-:Y:S01]  /*cc40*/  LEA R235, R6, R234, 0x1 ;  /* 0x000000ea06eb7211 */ /* 0x000fe200078e08ff */
[----:B------:R2:W-:Y:S01]  /*cc50*/  MUFU.EX2 R245, R2 ;  /* 0x0000000200f57308 */ /* 0x0005e20000000800 */
[----:B------:R-:W-:Y:S04]  /*cc60*/  LDSM.16.MT88.4 R92, [R234+0x2100] ;  /* 0x00210000ea5c783b */ /* 0x000fe80000004200 */
[----:B------:R-:W-:Y:S01]  /*cc70*/  LDSM.16.MT88.4 R108, [R235+0x2100] ;  /* 0x00210000eb6c783b */ /* 0x000fe20000004200 */
[----:B-1----:R-:W-:-:S02]  /*cc80*/  FFMA.FTZ R0, R39, c[0x0][0x2d0], -R20 ;  /* 0x0000b40027007a23 */ /* 0x002fc40000010814 */
[----:B------:R1:W-:Y:S01]  /*cc90*/  MUFU.EX2 R5, R4 ;  /* 0x0000000400057308 */ /* 0x0003e20000000800 */
[----:B------:R-:W-:Y:S04]  /*cca0*/  LDSM.16.MT88.4 R36, [R234+0x900] ;  /* 0x00090000ea24783b */ /* 0x000fe80000004200 */
[----:B------:R-:W-:Y:S01]  /*ccb0*/  LDSM.16.MT88.4 R96, [R235+0x100] ;  /* 0x00010000eb60783b */ /* 0x000fe20000004200 */
[----:B--2---:R-:W-:Y:S02]  /*ccc0*/  FMUL.FTZ R2, R134, c[0x0][0x2d0] ;  /* 0x0000b40086027a20 */ /* 0x004fe40000410000 */
[----:B------:R2:W-:Y:S03]  /*ccd0*/  MUFU.EX2 R206, R0 ;  /* 0x0000000000ce7308 */ /* 0x0005e60000000800 */
[----:B------:R-:W-:-:S02]  /*cce0*/  FSEL R2, R2, RZ, P0 ;  /* 0x000000ff02027208 */ /* 0x000fc40000000000 */
[----:B------:R-:W-:-:S03]  /*ccf0*/  FSETP.NEU.FTZ.AND P0, PT, R133, -INF , PT ;  /* 0xff8000008500780b */ /* 0x000fc60003f1d000 */
[----:B-1----:R-:W-:-:S04]  /*cd00*/  FFMA.FTZ R4, R60, c[0x0][0x2d0], -R2 ;  /* 0x0000b4003c047a23 */ /* 0x002fc80000010802 */
[----:B------:R1:W-:Y:S01]  /*cd10*/  MUFU.EX2 R252, R4 ;  /* 0x0000000400fc7308 */ /* 0x0003e20000000800 */
[----:B--2---:R-:W-:-:S07]  /*cd20*/  FFMA.FTZ R0, R44, c[0x0][0x2d0], -R20 ;  /* 0x0000b4002c007a23 */ /* 0x004fce0000010814 */
[----:B------:R2:W-:Y:S01]  /*cd30*/  MUFU.EX2 R212, R0 ;  /* 0x0000000000d47308 */ /* 0x0005e20000000800 */
[----:B-1----:R-:W-:Y:S02]  /*cd40*/  FFMA.FTZ R4, R61, c[0x0][0x2d0], -R2 ;  /* 0x0000b4003d047a23 */ /* 0x002fe40000010802 */
[----:B--2---:R-:W-:-:S05]  /*cd50*/  FFMA.FTZ R0, R45, c[0x0][0x2d0], -R20 ;  /* 0x0000b4002d007a23 */ /* 0x004fca0000010814 */
[----:B------:R1:W2:Y:S02]  /*cd60*/  MUFU.EX2 R247, R0 ;  /* 0x0000000000f77308 */ /* 0x0002a40000000800 */
[----:B-1----:R-:W-:Y:S01]  /*cd70*/  FFMA.FTZ R0, R47, c[0x0][0x2d0], -R20 ;  /* 0x0000b4002f007a23 */ /* 0x002fe20000010814 */
[----:B--2---:R-:W-:-:S05]  /*cd80*/  F2FP.PACK_AB R18, R247, R212 ;  /* 0x000000d4f712723e */ /* 0x004fca00000000ff */
        /* <DEDUP_REMOVED lines=9> */
[----:B-1----:R-:W-:Y:S01]  /*ce20*/  FFMA.FTZ R0, R41, c[0x0][0x2d0], -R3 ;  /* 0x0000b40029007a23 */ /* 0x002fe20000010803 */
[----:B--2---:R-:W-:-:S05]  /*ce30*/  F2FP.PACK_AB R17, R179, R204 ;  /* 0x000000ccb311723e */ /* 0x004fca00000000ff */
[----:B------:R1:W-:Y:S02]  /*ce40*/  MUFU.EX2 R205, R0 ;  /* 0x0000000000cd7308 */ /* 0x0003e40000000800 */
[--C-:B-1----:R-:W-:Y:S02]  /*ce50*/  FFMA.FTZ R0, R40, c[0x0][0x2d0], -R3.reuse ;  /* 0x0000b40028007a23 */ /* 0x102fe40000010803 */
[----:B------:R-:W-:Y:S04]  /*ce60*/  LDSM.16.MT88.4 R40, [R233+0x900] ;  /* 0x00090000e928783b */ /* 0x000fe80000004200 */
[----:B------:R1:W2:Y:S02]  /*ce70*/  MUFU.EX2 R213, R0 ;  /* 0x0000000000d57308 */ /* 0x0002a40000000800 */
[----:B-1----:R-:W-:Y:S01]  /*ce80*/  FFMA.FTZ R0, R32, c[0x0][0x2d0], -R3 ;  /* 0x0000b40020007a23 */ /* 0x002fe20000010803 */
[----:B--2---:R-:W-:-:S05]  /*ce90*/  F2FP.PACK_AB R19, R213, R205 ;  /* 0x000000cdd513723e */ /* 0x004fca00000000ff */
[----:B------:R1:W-:Y:S02]  /*cea0*/  MUFU.EX2 R161, R0 ;  /* 0x0000000000a17308 */ /* 0x0003e40000000800 */
[--C-:B-1----:R-:W-:Y:S02]  /*ceb0*/  FFMA.FTZ R0, R30, c[0x0][0x2d0], -R3.reuse ;  /* 0x0000b4001e007a23 */ /* 0x102fe40000010803 */
[----:B------:R-:W-:Y:S04]  /*cec0*/  LDSM.16.MT88.4 R28, [R236+0x900] ;  /* 0x00090000ec1c783b */ /* 0x000fe80000004200 */
[----:B------:R1:W-:Y:S02]  /*ced0*/  MUFU.EX2 R27, R0 ;  /* 0x00000000001b7308 */ /* 0x0003e40000000800 */
[----:B-1----:R-:W-:-:S02]  /*cee0*/  FFMA.FTZ R0, R46, c[0x0][0x2d0], -R3 ;  /* 0x0000b4002e007a23 */ /* 0x002fc40000010803 */
[----:B------:R-:W-:Y:S04]  /*cef0*/  LDSM.16.MT88.4 R44, [R236+0x100] ;  /* 0x00010000ec2c783b */ /* 0x000fe80000004200 */
[----:B------:R1:W-:Y:S02]  /*cf00*/  MUFU.EX2 R221, R0 ;  /* 0x0000000000dd7308 */ /* 0x0003e40000000800 */
[--C-:B-1----:R-:W-:Y:S02]  /*cf10*/  FFMA.FTZ R0, R51, c[0x0][0x2d0], -R2.reuse ;  /* 0x0000b40033007a23 */ /* 0x102fe40000010802 */
[----:B------:R-:W-:Y:S04]  /*cf20*/  LDSM.16.MT88.4 R48, [R234+0x100] ;  /* 0x00010000ea30783b */ /* 0x000fe80000004200 */
[----:B------:R1:W-:Y:S02]  /*cf30*/  MUFU.EX2 R177, R0 ;  /* 0x0000000000b17308 */ /* 0x0003e40000000800 */
[----:B-1----:R-:W-:-:S06]  /*cf40*/  FFMA.FTZ R0, R13, c[0x0][0x2d0], -R2 ;  /* 0x0000b4000d007a23 */ /* 0x002fcc0000010802 */
[----:B------:R1:W-:Y:S02]  /*cf50*/  MUFU.EX2 R176, R0 ;  /* 0x0000000000b07308 */ /* 0x0003e40000000800 */
[----:B-1----:R-:W-:-:S06]  /*cf60*/  FFMA.FTZ R0, R55, c[0x0][0x2d0], -R2 ;  /* 0x0000b40037007a23 */ /* 0x002fcc0000010802 */
[----:B------:R1:W-:Y:S02]  /*cf70*/  MUFU.EX2 R178, R0 ;  /* 0x0000000000b27308 */ /* 0x0003e40000000800 */
[--C-:B-1----:R-:W-:Y:S02]  /*cf80*/  FFMA.FTZ R0, R56, c[0x0][0x2d0], -R2.reuse ;  /* 0x0000b40038007a23 */ /* 0x102fe40000010802 */
[----:B------:R-:W1:Y:S04]  /*cf90*/  LDSM.16.MT88.4 R56, [R233+0x100] ;  /* 0x00010000e938783b */ /* 0x000e680000004200 */
[----:B------:R2:W3:Y:S02]  /*cfa0*/  MUFU.EX2 R199, R0 ;  /* 0x0000000000c77308 */ /* 0x0004e40000000800 */
[----:B--2---:R-:W-:Y:S01]  /*cfb0*/  FFMA.FTZ R0, R23, c[0x0][0x2d0], -R2 ;  /* 0x0000b40017007a23 */ /* 0x004fe20000010802 */
[----:B------:R-:W-:-:S05]  /*cfc0*/  MOV R23, R5 ;  /* 0x0000000500177202 */ /* 0x000fca0000000f00 */
[----:B------:R-:W-:Y:S01]  /*cfd0*/  MUFU.EX2 R5, R4 ;  /* 0x0000000400057308 */ /* 0x000fe20000000800 */
[----:B---3--:R-:W-:-:S07]  /*cfe0*/  F2FP.PACK_AB R14, R199, R178 ;  /* 0x000000b2c70e723e */ /* 0x008fce00000000ff */
[----:B------:R2:W-:Y:S02]  /*cff0*/  MUFU.EX2 R160, R0 ;  /* 0x0000000000a07308 */ /* 0x0005e40000000800 */
[----:B--2---:R-:W-:-:S05]  /*d000*/  FMUL.FTZ R0, R133, c[0x0][0x2d0] ;  /* 0x0000b40085007a20 */ /* 0x004fca0000410000 */
[----:B------:R-:W-:-:S05]  /*d010*/  FSEL R0, R0, RZ, P0 ;  /* 0x000000ff00007208 */ /* 0x000fca0000000000 */
[----:B------:R-:W-:Y:S01]  /*d020*/  FFMA.FTZ R4, R12, c[0x0][0x2d0], -R0 ;  /* 0x0000b4000c047a23 */ /* 0x000fe20000010800 */
[----:B------:R-:W-:-:S03]  /*d030*/  F2FP.PACK_AB R12, R176, R177 ;  /* 0x000000b1b00c723e */ /* 0x000fc600000000ff */
[----:B------:R2:W-:Y:S02]  /*d040*/  MUFU.EX2 R214, R4 ;  /* 0x0000000400d67308 */ /* 0x0005e40000000800 */
[----:B--2---:R-:W-:Y:S01]  /*d050*/  FFMA.FTZ R4, R16, c[0x0][0x2d0], -R0 ;  /* 0x0000b40010047a23 */ /* 0x004fe20000010800 */
[----:B------:R-:W-:-:S05]  /*d060*/  F2FP.PACK_AB R16, R206, R207 ;  /* 0x000000cfce10723e */ /* 0x000fca00000000ff */
[----:B------:R2:W3:Y:S02]  /*d070*/  MUFU.EX2 R215, R4 ;  /* 0x0000000400d77308 */ /* 0x0004e40000000800 */
[C---:B-1----:R-:W-:Y:S08]  /*d080*/  HMMA.16816.F32 R68, R16.reuse, R56, RZ ;  /* 0x000000381044723c */ /* 0x042ff000000018ff */
[----:B------:R-:W-:Y:S01]  /*d090*/  HMMA.16816.F32 R64, R16, R48, RZ ;  /* 0x000000301040723c */ /* 0x000fe200000018ff */
[----:B--2---:R-:W-:Y:S01]  /*d0a0*/  FFMA.FTZ R4, R10, c[0x0][0x2d0], -R0 ;  /* 0x0000b4000a047a23 */ /* 0x004fe20000010800 */
[----:B---3--:R-:W-:-:S02]  /*d0b0*/  F2FP.PACK_AB R13, R215, R214 ;  /* 0x000000d6d70d723e */ /* 0x008fc400000000ff */
[----:B------:R-:W-:Y:S01]  /*d0c0*/  F2FP.PACK_AB R10, R220, R245 ;  /* 0x000000f5dc0a723e */ /* 0x000fe200000000ff */
[----:B------:R1:W-:Y:S03]  /*d0d0*/  MUFU.EX2 R198, R4 ;  /* 0x0000000400c67308 */ /* 0x0003e60000000800 */
[C---:B------:R-:W-:Y:S08]  /*d0e0*/  HMMA.16816.F32 R124, R16.reuse, R96, RZ ;  /* 0x00000060107c723c */ /* 0x040ff000000018ff */
[----:B------:R-:W-:Y:S01]  /*d0f0*/  HMMA.16816.F32 R112, R16, R84, RZ ;  /* 0x000000541070723c */ /* 0x000fe200000018ff */
[----:B-1----:R-:W-:Y:S01]  /*d100*/  FFMA.FTZ R4, R11, c[0x0][0x2d0], -R0 ;  /* 0x0000b4000b047a23 */ /* 0x002fe20000010800 */
[----:B------:R-:W-:-:S06]  /*d110*/  F2FP.PACK_AB R11, R221, R23 ;  /* 0x00000017dd0b723e */ /* 0x000fcc00000000ff */
[C---:B------:R-:W-:Y:S01]  /*d120*/  HMMA.16816.F32 R72, R16.reuse, R108, RZ ;  /* 0x0000006c1048723c */ /* 0x040fe200000018ff */
[----:B------:R1:W2:Y:S07]  /*d130*/  MUFU.EX2 R163, R4 ;  /* 0x0000000400a37308 */ /* 0x0002ae0000000800 */
[C---:B------:R-:W-:Y:S08]  /*d140*/  HMMA.16816.F32 R120, R16.reuse, R100, RZ ;  /* 0x000000641078723c */ /* 0x040ff000000018ff */
[----:B------:R-:W-:Y:S01]  /*d150*/  HMMA.16816.F32 R116, R16, R92, RZ ;  /* 0x0000005c1074723c */ /* 0x000fe200000018ff */
[----:B-1----:R-:W-:Y:S01]  /*d160*/  FFMA.FTZ R4, R63, c[0x0][0x2d0], -R2 ;  /* 0x0000b4003f047a23 */ /* 0x002fe20000010802 */
[----:B--2---:R-:W-:-:S03]  /*d170*/  F2FP.PACK_AB R15, R163, R198 ;  /* 0x000000c6a30f723e */ /* 0x004fc600000000ff */
[----:B------:R1:W2:Y:S03]  /*d180*/  MUFU.EX2 R196, R4 ;  /* 0x0000000400c47308 */ /* 0x0002a60000000800 */
[----:B------:R-:W-:Y:S08]  /*d190*/  HMMA.16816.F32 R60, R16, R44, RZ ;  /* 0x0000002c103c723c */ /* 0x000ff000000018ff */
[----:B------:R-:W-:Y:S01]  /*d1a0*/  HMMA.16816.F32 R32, R12, R48, RZ ;  /* 0x000000300c20723c */ /* 0x000fe200000018ff */
[----:B-1----:R-:W-:Y:S01]  /*d1b0*/  FFMA.FTZ R4, R21, c[0x0][0x2d0], -R0 ;  /* 0x0000b40015047a23 */ /* 0x002fe20000010800 */
[----:B------:R-:W-:-:S06]  /*d1c0*/  MOV R21, R27 ;  /* 0x0000001b00157202 */ /* 0x000fcc0000000f00 */
[----:B------:R-:W-:Y:S01]  /*d1d0*/  HMMA.16816.F32 R52, R12, R56, RZ ;  /* 0x000000380c34723c */ /* 0x000fe200000018ff */
[----:B------:R-:W-:Y:S01]  /*d1e0*/  MOV R49, R163 ;  /* 0x000000a300317202 */ /* 0x000fe20000000f00 */
[----:B------:R1:W-:Y:S01]  /*d1f0*/  MUFU.EX2 R246, R4 ;  /* 0x0000000400f67308 */ /* 0x0003e20000000800 */
[----:B------:R-:W-:-:S05]  /*d200*/  F2FP.PACK_AB R9, R21, R161 ;  /* 0x000000a11509723e */ /* 0x000fca00000000ff */
[C---:B------:R-:W-:Y:S07]  /*d210*/  HMMA.16816.F32 R104, R12.reuse, R96, RZ ;  /* 0x000000600c68723c */ /* 0x040fee00000018ff */
[----:B--2---:R-:W-:Y:S01]  /*d220*/  MOV R97, R196 ;  /* 0x000000c400617202 */ /* 0x004fe20000000f00 */
[----:B------:R-:W-:Y:S01]  /*d230*/  HMMA.16816.F32 R76, R12, R84, RZ ;  /* 0x000000540c4c723c */ /* 0x000fe200000018ff */
[----:B-1----:R-:W-:Y:S01]  /*d240*/  FFMA.FTZ R4, R22, c[0x0][0x2d0], -R0 ;  /* 0x0000b40016047a23 */ /* 0x002fe20000010800 */
[----:B------:R-:W-:-:S03]  /*d250*/  MOV R22, R24 ;  /* 0x0000001800167202 */ /* 0x000fc60000000f00 */
[----:B------:R1:W-:Y:S01]  /*d260*/  MUFU.EX2 R7, R4 ;  /* 0x0000000400077308 */ /* 0x0003e20000000800 */
[----:B------:R-:W-:Y:S02]  /*d270*/  F2FP.PACK_AB R8, R22, R162 ;  /* 0x000000a21608723e */ /* 0x000fe400000000ff */
[----:B------:R-:W-:Y:S08]  /*d280*/  HMMA.16816.F32 R88, R12, R100, RZ ;  /* 0x000000640c58723c */ /* 0x000ff000000018ff */
[----:B------:R-:W-:Y:S01]  /*d290*/  HMMA.16816.F32 R180, R8, R28, R60 ;  /* 0x0000001c08b4723c */ /* 0x000fe2000000183c */
[----:B------:R-:W2:Y:S01]  /*d2a0*/  LDSM.16.MT88.4 R60, [R235+0x2900] ;  /* 0x00290000eb3c783b */ /* 0x000ea20000004200 */
[----:B-1----:R-:W-:-:S06]  /*d2b0*/  FFMA.FTZ R4, R25, c[0x0][0x2d0], -R0 ;  /* 0x0000b40019047a23 */ /* 0x002fcc0000010800 */
[----:B------:R-:W-:Y:S01]  /*d2c0*/  HMMA.16816.F32 R200, R8, R40, R68 ;  /* 0x0000002808c8723c */ /* 0x000fe20000001844 */
[----:B------:R1:W3:Y:S07]  /*d2d0*/  MUFU.EX2 R197, R4 ;  /* 0x0000000400c57308 */ /* 0x0002ee0000000800 */
[----:B------:R-:W-:Y:S07]  /*d2e0*/  HMMA.16816.F32 R68, R12, R108, RZ ;  /* 0x0000006c0c44723c */ /* 0x000fee00000018ff */
[----:B------:R-:W-:Y:S01]  /*d2f0*/  MOV R108, R198 ;  /* 0x000000c6006c7202 */ /* 0x000fe20000000f00 */
[----:B------:R-:W-:Y:S01]  /*d300*/  HMMA.16816.F32 R192, R8, R36, R64 ;  /* 0x0000002408c0723c */ /* 0x000fe20000001840 */
[----:B------:R-:W4:Y:S01]  /*d310*/  LDSM.16.MT88.4 R64, [R236+0x2900] ;  /* 0x00290000ec40783b */ /* 0x000f220000004200 */
[----:B-1----:R-:W-:Y:S01]  /*d320*/  FFMA.FTZ R4, R26, c[0x0][0x2d0], -R0 ;  /* 0x0000b4001a047a23 */ /* 0x002fe20000010800 */
[----:B---3--:R-:W-:-:S03]  /*d330*/  MOV R96, R197 ;  /* 0x000000c500607202 */ /* 0x008fc60000000f00 */
[----:B------:R1:W3:Y:S02]  /*d340*/  MUFU.EX2 R48, R4 ;  /* 0x0000000400307308 */ /* 0x0002e40000000800 */
[C---:B------:R-:W-:Y:S07]  /*d350*/  HMMA.16816.F32 R24, R12.reuse, R44, RZ ;  /* 0x0000002c0c18723c */ /* 0x040fee00000018ff */
[----:B------:R-:W-:Y:S01]  /*d360*/  MOV R44, R7 ;  /* 0x00000007002c7202 */ /* 0x000fe20000000f00 */
[----:B------:R-:W-:Y:S01]  /*d370*/  HMMA.16816.F32 R80, R12, R92, RZ ;  /* 0x0000005c0c50723c */ /* 0x000fe200000018ff */
[----:B------:R-:W-:-:S02]  /*d380*/  MOV R45, R5 ;  /* 0x00000005002d7202 */ /* 0x000fc40000000f00 */
[----:B------:R-:W-:Y:S02]  /*d390*/  F2FP.PACK_AB R5, R44, R246 ;  /* 0x000000f62c05723e */ /* 0x000fe400000000ff */
[----:B------:R-:W-:Y:S02]  /*d3a0*/  F2FP.PACK_AB R6, R196, R45 ;  /* 0x0000002dc406723e */ /* 0x000fe400000000ff */
[----:B-1----:R-:W-:Y:S02]  /*d3b0*/  F2FP.PACK_AB R4, R252, R160 ;  /* 0x000000a0fc04723e */ /* 0x002fe400000000ff */
[----:B---3--:R-:W-:Y:S02]  /*d3c0*/  F2FP.PACK_AB R7, R48, R197 ;  /* 0x000000c53007723e */ /* 0x008fe400000000ff */
[----:B------:R-:W-:-:S05]  /*d3d0*/  MOV R92, R199 ;  /* 0x000000c7005c7202 */ /* 0x000fca0000000f00 */
[C---:B------:R-:W-:Y:S01]  /*d3e0*/  HMMA.16816.F32 R168, R4.reuse, R36, R32 ;  /* 0x0000002404a8723c */ /* 0x040fe20000001820 */
[----:B------:R-:W1:Y:S06]  /*d3f0*/  LDSM.16.MT88.4 R32, [R235+0x900] ;  /* 0x00090000eb20783b */ /* 0x000e6c0000004200 */
[----:B------:R-:W-:Y:S01]  /*d400*/  MOV R37, R221 ;  /* 0x000000dd00257202 */ /* 0x000fe20000000f00 */
[----:B------:R-:W-:Y:S01]  /*d410*/  HMMA.16816.F32 R172, R4, R28, R24 ;  /* 0x0000001c04ac723c */ /* 0x000fe20000001818 */
[----:B------:R-:W3:Y:S01]  /*d420*/  LDSM.16.MT88.4 R24, [R233+0x2900] ;  /* 0x00290000e918783b */ /* 0x000ee20000004200 */
[----:B------:R-:W-:-:S05]  /*d430*/  MOV R36, R220 ;  /* 0x000000dc00247202 */ /* 0x000fca0000000f00 */
[----:B------:R-:W-:Y:S01]  /*d440*/  FFMA.FTZ R28, R151, c[0x0][0x2d0], -R3 ;  /* 0x0000b400971c7a23 */ /* 0x000fe20000010803 */
[----:B--2---:R-:W-:Y:S01]  /*d450*/  HMMA.16816.F32 R248, R4, R60, R68 ;  /* 0x0000003c04f8723c */ /* 0x004fe20000001844 */
[----:B------:R-:W-:-:S07]  /*d460*/  FFMA.FTZ R29, R164, c[0x0][0x2d0], -R20 ;  /* 0x0000b400a41d7a23 */ /* 0x000fce0000010814 */
[----:B------:R-:W-:Y:S08]  /*d470*/  HMMA.16816.F32 R68, R12, R102, RZ ;  /* 0x000000660c44723c */ /* 0x000ff000000018ff */
[C---:B------:R-:W-:Y:S01]  /*d480*/  HMMA.16816.F32 R184, R4.reuse, R40, R52 ;  /* 0x0000002804b8723c */ /* 0x040fe20000001834 */
[----:B------:R-:W2:Y:S07]  /*d490*/  LDSM.16.MT88.4 R52, [R234+0x2900] ;  /* 0x00290000ea34783b */ /* 0x000eae0000004200 */
[----:B----4-:R-:W-:Y:S08]  /*d4a0*/  HMMA.16816.F32 R228, R4, R64, R76 ;  /* 0x0000004004e4723c */ /* 0x010ff0000000184c */
[-C--:B-1----:R-:W-:Y:S08]  /*d4b0*/  HMMA.16816.F32 R188, R8, R32.reuse, R124 ;  /* 0x0000002008bc723c */ /* 0x082ff0000000187c */
[C---:B------:R-:W-:Y:S07]  /*d4c0*/  HMMA.16816.F32 R124, R4.reuse, R32, R104 ;  /* 0x00000020047c723c */ /* 0x040fee0000001868 */
[----:B------:R-:W-:Y:S01]  /*d4d0*/  MOV R33, R161 ;  /* 0x000000a100217202 */ /* 0x000fe20000000f00 */
[----:B---3--:R-:W-:Y:S01]  /*d4e0*/  HMMA.16816.F32 R104, R4, R26, R68 ;  /* 0x0000001a0468723c */ /* 0x008fe20000001844 */
[----:B------:R-:W-:Y:S01]  /*d4f0*/  MOV R101, R228 ;  /* 0x000000e400657202 */ /* 0x000fe20000000f00 */
[----:B------:R-:W-:Y:S01]  /*d500*/  FFMA.FTZ R32, R167, c[0x0][0x2d0], -R20 ;  /* 0x0000b400a7207a23 */ /* 0x000fe20000010814 */
[----:B------:R-:W-:-:S02]  /*d510*/  MOV R100, R229 ;  /* 0x000000e500647202 */ /* 0x000fc40000000f00 */
[----:B------:R-:W-:Y:S02]  /*d520*/  MOV R85, R230 ;  /* 0x000000e600557202 */ /* 0x000fe40000000f00 */
[----:B------:R-:W-:Y:S01]  /*d530*/  MOV R84, R231 ;  /* 0x000000e700547202 */ /* 0x000fe20000000f00 */
[----:B------:R-:W-:Y:S08]  /*d540*/  HMMA.16816.F32 R68, R12, R94, RZ ;  /* 0x0000005e0c44723c */ /* 0x000ff000000018ff */
[----:B------:R-:W-:Y:S08]  /*d550*/  HMMA.16816.F32 R224, R8, R64, R112 ;  /* 0x0000004008e0723c */ /* 0x000ff00000001870 */
[C---:B------:R-:W-:Y:S08]  /*d560*/  HMMA.16816.F32 R216, R4.reuse, R24, R88 ;  /* 0x0000001804d8723c */ /* 0x040ff00000001858 */
[----:B--2---:R-:W-:Y:S08]  /*d570*/  HMMA.16816.F32 R208, R4, R52, R80 ;  /* 0x0000003404d0723c */ /* 0x004ff00000001850 */
[----:B------:R-:W-:Y:S08]  /*d580*/  HMMA.16816.F32 R228, R8, R60, R72 ;  /* 0x0000003c08e4723c */ /* 0x000ff00000001848 */
[----:B------:R-:W-:Y:S08]  /*d590*/  HMMA.16816.F32 R112, R4, R54, R68 ;  /* 0x000000360470723c */ /* 0x000ff00000001844 */
        /* <DEDUP_REMOVED lines=12> */
[----:B------:R-:W1:Y:S07]  /*d660*/  LDSM.16.MT88.4 R12, [R233+0x1100] ;  /* 0x00110000e90c783b */ /* 0x000e6e0000004200 */
[C---:B------:R-:W-:Y:S07]  /*d670*/  HMMA.16816.F32 R4, R16.reuse, R50, RZ ;  /* 0x000000321004723c */ /* 0x040fee00000018ff */
[----:B------:R-:W-:Y:S01]  /*d680*/  MOV R51, R162 ;  /* 0x000000a200337202 */ /* 0x000fe20000000f00 */
[----:B------:R-:W-:Y:S01]  /*d690*/  HMMA.16816.F32 R56, R16, R58, RZ ;  /* 0x0000003a1038723c */ /* 0x000fe200000018ff */
[----:B------:R-:W-:-:S07]  /*d6a0*/  MOV R50, R160 ;  /* 0x000000a000327202 */ /* 0x000fce0000000f00 */
[C---:B------:R-:W-:Y:S08]  /*d6b0*/  HMMA.16816.F32 R116, R8.reuse, R52, R116 ;  /* 0x000000340874723c */ /* 0x040ff00000001874 */
[----:B------:R-:W-:Y:S07]  /*d6c0*/  HMMA.16816.F32 R160, R8, R38, R4 ;  /* 0x0000002608a0723c */ /* 0x000fee0000001804 */
[----:B------:R-:W-:Y:S01]  /*d6d0*/  MOV R39, R44 ;  /* 0x0000002c00277202 */ /* 0x000fe20000000f00 */
[----:B------:R-:W-:Y:S01]  /*d6e0*/  HMMA.16816.F32 R4, R16, R46, RZ ;  /* 0x0000002e1004723c */ /* 0x000fe200000018ff */
[----:B------:R-:W-:-:S07]  /*d6f0*/  MOV R38, R45 ;  /* 0x0000002d00267202 */ /* 0x000fce0000000f00 */
[C---:B------:R-:W-:Y:S08]  /*d700*/  HMMA.16816.F32 R56, R8.reuse, R42, R56 ;  /* 0x0000002a0838723c */ /* 0x040ff00000001838 */
[C---:B------:R-:W-:Y:S07]  /*d710*/  HMMA.16816.F32 R120, R8.reuse, R24, R120 ;  /* 0x000000180878723c */ /* 0x040fee0000001878 */
[----:B------:R-:W-:Y:S01]  /*d720*/  FFMA.FTZ R24, R148, c[0x0][0x2d0], -R3 ;  /* 0x0000b40094187a23 */ /* 0x000fe20000010803 */
[----:B------:R-:W-:Y:S01]  /*d730*/  HMMA.16816.F32 R68, R8, R30, R4 ;  /* 0x0000001e0844723c */ /* 0x000fe20000001804 */
[--C-:B------:R-:W-:Y:S01]  /*d740*/  FFMA.FTZ R25, R137, c[0x0][0x2d0], -R0.reuse ;  /* 0x0000b40089197a23 */ /* 0x100fe20000010800 */
[----:B------:R-:W-:Y:S01]  /*d750*/  MOV R148, R33 ;  /* 0x0000002100947202 */ /* 0x000fe20000000f00 */
[----:B------:R-:W-:Y:S01]  /*d760*/  FFMA.FTZ R33, R131, c[0x0][0x2d0], -R0 ;  /* 0x0000b40083217a23 */ /* 0x000fe20000010800 */
[----:B------:R-:W-:-:S03]  /*d770*/  MOV R131, R51 ;  /* 0x0000003300837202 */ /* 0x000fc60000000f00 */
[--C-:B------:R-:W-:Y:S01]  /*d780*/  FFMA.FTZ R31, R166, c[0x0][0x2d0], -R20.reuse ;  /* 0x0000b400a61f7a23 */ /* 0x100fe20000010814 */
[----:B------:R-:W-:Y:S01]  /*d790*/  HMMA.16816.F32 R4, R16, R98, RZ ;  /* 0x000000621004723c */ /* 0x000fe200000018ff */
[----:B------:R-:W-:Y:S11]  /*d7a0*/  FFMA.FTZ R30, R165, c[0x0][0x2d0], -R20 ;  /* 0x0000b400a51e7a23 */ /* 0x000ff60000010814 */
[----:B------:R-:W-:Y:S11]  /*d7b0*/  @!UPT UIADD3 URZ, URZ, URZ, URZ ;  /* 0x0000003f3f3ff290 */ /* 0x000ff6000fffe03f */
[----:B------:R-:W-:Y:S01]  /*d7c0*/  @!UPT UIADD3 URZ, URZ, URZ, URZ ;  /* 0x0000003f3f3ff290 */ /* 0x000fe2000fffe03f */
[----:B------:R-:W-:Y:S07]  /*d7d0*/  HMMA.16816.F32 R44, R8, R34, R4 ;  /* 0x00000022082c723c */ /* 0x000fee0000001804 */
[----:B------:R-:W-:Y:S01]  /*d7e0*/  MOV R35, R49 ;  /* 0x0000003100237202 */ /* 0x000fe20000000f00 */
[----:B------:R-:W-:Y:S01]  /*d7f0*/  HMMA.16816.F32 R4, R16, R102, RZ ;  /* 0x000000661004723c */ /* 0x000fe200000018ff */
[----:B------:R-:W-:Y:S02]  /*d800*/  MOV R49, R247 ;  /* 0x000000f700317202 */ /* 0x000fe40000000f00 */
[----:B------:R-:W-:Y:S01]  /*d810*/  MOV R34, R22 ;  /* 0x0000001600227202 */ /* 0x000fe20000000f00 */
[----:B------:R-:W-:-:S03]  /*d820*/  FFMA.FTZ R22, R154, c[0x0][0x2d0], -R2 ;  /* 0x0000b4009a167a23 */ /* 0x000fc60000010802 */
[----:B------:R-:W-:Y:S01]  /*d830*/  MOV R103, R21 ;  /* 0x0000001500677202 */ /* 0x000fe20000000f00 */
[--C-:B------:R-:W-:Y:S01]  /*d840*/  FFMA.FTZ R21, R153, c[0x0][0x2d0], -R2.reuse ;  /* 0x0000b40099157a23 */ /* 0x100fe20000010802 */
[----:B------:R-:W-:Y:S01]  /*d850*/  MOV R102, R23 ;  /* 0x0000001700667202 */ /* 0x000fe20000000f00 */
[----:B------:R-:W-:Y:S01]  /*d860*/  FFMA.FTZ R23, R155, c[0x0][0x2d0], -R2 ;  /* 0x0000b4009b177a23 */ /* 0x000fe20000010802 */
[----:B------:R-:W-:Y:S11]  /*d870*/  MOV R151, R103 ;  /* 0x0000006700977202 */ /* 0x000ff60000000f00 */
[----:B------:R-:W-:Y:S02]  /*d880*/  @!UPT UIADD3 URZ, URZ, URZ, URZ ;  /* 0x0000003f3f3ff290 */ /* 0x000fe4000fffe03f */
[----:B------:R-:W-:Y:S07]  /*d890*/  HMMA.16816.F32 R40, R8, R26, R4 ;  /* 0x0000001a0828723c */ /* 0x000fee0000001804 */
[--C-:B------:R-:W-:Y:S01]  /*d8a0*/  FFMA.FTZ R27, R150, c[0x0][0x2d0], -R3.reuse ;  /* 0x0000b400961b7a23 */ /* 0x100fe20000010803 */
[----:B------:R-:W-:Y:S01]  /*d8b0*/  HMMA.16816.F32 R4, R16, R94, RZ ;  /* 0x0000005e1004723c */ /* 0x000fe200000018ff */
[----:B------:R-:W-:Y:S01]  /*d8c0*/  FFMA.FTZ R26, R149, c[0x0][0x2d0], -R3 ;  /* 0x0000b400951a7a23 */ /* 0x000fe20000010803 */
[----:B------:R-:W-:Y:S01]  /*d8d0*/  MOV R150, R35 ;  /* 0x0000002300967202 */ /* 0x000fe20000000f00 */
[----:B------:R-:W-:Y:S01]  /*d8e0*/  FFMA.FTZ R35, R128, c[0x0][0x2d0], -R0 ;  /* 0x0000b40080237a23 */ /* 0x000fe20000010800 */
[----:B------:R-:W-:-:S02]  /*d8f0*/  MOV R128, R92 ;  /* 0x0000005c00807202 */ /* 0x000fc40000000f00 */
[----:B------:R-:W-:Y:S11]  /*d900*/  MOV R149, R50 ;  /* 0x0000003200957202 */ /* 0x000ff60000000f00 */
[----:B------:R-:W-:Y:S07]  /*d910*/  @!UPT UIADD3 URZ, URZ, URZ, URZ ;  /* 0x0000003f3f3ff290 */ /* 0x000fee000fffe03f */
[----:B------:R-:W-:Y:S08]  /*d920*/  HMMA.16816.F32 R52, R8, R54, R4 ;  /* 0x000000360834723c */ /* 0x000ff00000001804 */
[C---:B------:R-:W-:Y:S07]  /*d930*/  HMMA.16816.F32 R4, R16.reuse, R86, RZ ;  /* 0x000000561004723c */ /* 0x040fee00000018ff */
[----:B------:R-:W-:Y:S01]  /*d940*/  MOV R87, R252 ;  /* 0x000000fc00577202 */ /* 0x000fe20000000f00 */
[----:B------:R-:W-:Y:S01]  /*d950*/  HMMA.16816.F32 R16, R16, R110, RZ ;  /* 0x0000006e1010723c */ /* 0x000fe200000018ff */
[----:B------:R-:W-:Y:S11]  /*d960*/  MOV R86, R246 ;  /* 0x000000f600567202 */ /* 0x000ff60000000f00 */
[----:B------:R-:W-:Y:S04]  /*d970*/  @!UPT UIADD3 URZ, URZ, URZ, URZ ;  /* 0x0000003f3f3ff290 */ /* 0x000fe8000fffe03f */
[C---:B------:R-:W-:Y:S07]  /*d980*/  HMMA.16816.F32 R64, R8.reuse, R66, R4 ;  /* 0x000000420840723c */ /* 0x040fee0000001804 */
[--C-:B------:R-:W-:Y:S01]  /*d990*/  FFMA.FTZ R4, R159, c[0x0][0x2d0], -R20.reuse ;  /* 0x0000b4009f047a23 */ /* 0x100fe20000010814 */
[----:B------:R-:W-:Y:S01]  /*d9a0*/  MOV R7, R245 ;  /* 0x000000f500077202 */ /* 0x000fe20000000f00 */
[----:B------:R-:W-:Y:S01]  /*d9b0*/  HMMA.16816.F32 R60, R8, R62, R16 ;  /* 0x0000003e083c723c */ /* 0x000fe20000001810 */
[----:B------:R-:W-:Y:S01]  /*d9c0*/  MOV R159, R37 ;  /* 0x00000025009f7202 */ /* 0x000fe20000000f00 */
[----:B------:R2:W-:Y:S01]  /*d9d0*/  MUFU.EX2 R93, R4 ;  /* 0x00000004005d7308 */ /* 0x0005e20000000800 */
[----:B------:R-:W3:Y:S01]  /*d9e0*/  LDSM.16.MT88.4 R16, [R236+0x3100] ;  /* 0x00310000ec10783b */ /* 0x000ee20000004200 */
[----:B--2---:R-:W-:Y:S01]  /*d9f0*/  FFMA.FTZ R4, R158, c[0x0][0x2d0], -R20 ;  /* 0x0000b4009e047a23 */ /* 0x004fe20000010814 */
[----:B------:R-:W-:-:S05]  /*da00*/  MOV R158, R36 ;  /* 0x00000024009e7202 */ /* 0x000fca0000000f00 */
[----:B------:R2:W4:Y:S02]  /*da10*/  MUFU.EX2 R99, R4 ;  /* 0x0000000400637308 */ /* 0x0005240000000800 */
[----:B--2---:R-:W-:Y:S01]  /*da20*/  FFMA.FTZ R4, R157, c[0x0][0x2d0], -R20 ;  /* 0x0000b4009d047a23 */ /* 0x004fe20000010814 */
[----:B----4-:R-:W-:Y:S02]  /*da30*/  F2FP.PACK_AB R8, R99, R93 ;  /* 0x0000005d6308723e */ /* 0x010fe400000000ff */
[----:B------:R-:W-:-:S03]  /*da40*/  MOV R157, R39 ;  /* 0x00000027009d7202 */ /* 0x000fc60000000f00 */
[----:B------:R2:W-:Y:S02]  /*da50*/  MUFU.EX2 R94, R4 ;  /* 0x00000004005e7308 */ /* 0x0005e40000000800 */
[----:B--2---:R-:W-:Y:S01]  /*da60*/  FFMA.FTZ R4, R156, c[0x0][0x2d0], -R20 ;  /* 0x0000b4009c047a23 */ /* 0x004fe20000010814 */
[----:B------:R-:W-:Y:S01]  /*da70*/  MOV R156, R38 ;  /* 0x00000026009c7202 */ /* 0x000fe20000000f00 */
[----:B------:R-:W-:-:S04]  /*da80*/  FFMA.FTZ R20, R152, c[0x0][0x2d0], -R2 ;  /* 0x0000b40098147a23 */ /* 0x000fc80000010802 */
[----:B------:R2:W4:Y:S02]  /*da90*/  MUFU.EX2 R5, R4 ;  /* 0x0000000400057308 */ /* 0x0005240000000800 */
[----:B--2---:R-:W-:Y:S01]  /*daa0*/  FFMA.FTZ R4, R143, c[0x0][0x2d0], -R3 ;  /* 0x0000b4008f047a23 */ /* 0x004fe20000010803 */
[----:B----4-:R-:W-:Y:S02]  /*dab0*/  MOV R137, R5 ;  /* 0x0000000500897202 */ /* 0x010fe40000000f00 */
[----:B------:R-:W-:-:S03]  /*dac0*/  MOV R143, R102 ;  /* 0x00000066008f7202 */ /* 0x000fc60000000f00 */
[----:B------:R2:W-:Y:S01]  /*dad0*/  MUFU.EX2 R109, R4 ;  /* 0x00000004006d7308 */ /* 0x0005e20000000800 */
[----:B------:R-:W-:Y:S01]  /*dae0*/  F2FP.PACK_AB R10, R137, R94 ;  /* 0x0000005e890a723e */ /* 0x000fe200000000ff */
        /* <DEDUP_REMOVED lines=10> */
[----:B------:R2:W4:Y:S08]  /*db90*/  MUFU.EX2 R6, R4 ;  /* 0x0000000400067308 */ /* 0x0005300000000800 */
[----:B------:R5:W-:Y:S01]  /*dba0*/  MUFU.EX2 R245, R3 ;  /* 0x0000000300f57308 */ /* 0x000be20000000800 */
[----:B--2---:R-:W-:-:S07]  /*dbb0*/  FFMA.FTZ R4, R146, c[0x0][0x2d0], -R2 ;  /* 0x0000b40092047a23 */ /* 0x004fce0000010802 */
[----:B------:R2:W-:Y:S01]  /*dbc0*/  MUFU.EX2 R247, R4 ;  /* 0x0000000400f77308 */ /* 0x0005e20000000800 */
[----:B-----5:R-:W-:Y:S01]  /*dbd0*/  FFMA.FTZ R3, R139, c[0x0][0x2d0], -R0 ;  /* 0x0000b4008b037a23 */ /* 0x020fe20000010800 */
[----:B----4-:R-:W-:-:S04]  /*dbe0*/  MOV R139, R6 ;  /* 0x00000006008b7202 */ /* 0x010fc80000000f00 */
[----:B------:R-:W-:Y:S01]  /*dbf0*/  F2FP.PACK_AB R11, R139, R111 ;  /* 0x0000006f8b0b723e */ /* 0x000fe200000000ff */
[----:B--2---:R-:W-:-:S06]  /*dc00*/  FFMA.FTZ R4, R145, c[0x0][0x2d0], -R2 ;  /* 0x0000b40091047a23 */ /* 0x004fcc0000010802 */
[C---:B-1----:R-:W-:Y:S01]  /*dc10*/  HMMA.16816.F32 R200, R8.reuse, R12, R200 ;  /* 0x0000000c08c8723c */ /* 0x042fe200000018c8 */
[----:B------:R1:W-:Y:S07]  /*dc20*/  MUFU.EX2 R95, R4 ;  /* 0x00000004005f7308 */ /* 0x0003ee0000000800 */
[----:B---3--:R-:W-:Y:S01]  /*dc30*/  HMMA.16816.F32 R64, R8, R18, R64 ;  /* 0x000000120840723c */ /* 0x008fe20000001840 */
[----:B-1----:R-:W-:-:S04]  /*dc40*/  FFMA.FTZ R4, R144, c[0x0][0x2d0], -R2 ;  /* 0x0000b40090047a23 */ /* 0x002fc80000010802 */
[----:B------:R1:W-:Y:S02]  /*dc50*/  MUFU.EX2 R110, R4 ;  /* 0x00000004006e7308 */ /* 0x0003e40000000800 */
[----:B-1----:R-:W-:Y:S02]  /*dc60*/  FFMA.FTZ R4, R147, c[0x0][0x2d0], -R2 ;  /* 0x0000b40093047a23 */ /* 0x002fe40000010802 */
[----:B------:R-:W-:-:S04]  /*dc70*/  FFMA.FTZ R2, R138, c[0x0][0x2d0], -R0 ;  /* 0x0000b4008a027a23 */ /* 0x000fc80000010800 */
[----:B------:R1:W2:Y:S08]  /*dc80*/  MUFU.EX2 R252, R4 ;  /* 0x0000000400fc7308 */ /* 0x0002b00000000800 */
[----:B------:R3:W-:Y:S01]  /*dc90*/  MUFU.EX2 R138, R3 ;  /* 0x00000003008a7308 */ /* 0x0007e20000000800 */
[----:B-1----:R-:W-:-:S07]  /*dca0*/  FFMA.FTZ R4, R129, c[0x0][0x2d0], -R0 ;  /* 0x0000b40081047a23 */ /* 0x002fce0000010800 */
[----:B------:R-:W1:Y:S01]  /*dcb0*/  MUFU.EX2 R132, R2 ;  /* 0x0000000200847308 */ /* 0x000e620000000800 */
[----:B------:R-:W-:Y:S01]  /*dcc0*/  MOV R129, R34 ;  /* 0x0000002200817202 */ /* 0x000fe20000000f00 */
[----:B------:R-:W-:Y:S01]  /*dcd0*/  FFMA.FTZ R34, R130, c[0x0][0x2d0], -R0 ;  /* 0x0000b40082227a23 */ /* 0x000fe20000010800 */
[----:B--2---:R-:W-:Y:S01]  /*dce0*/  F2FP.PACK_AB R6, R252, R110 ;  /* 0x0000006efc06723e */ /* 0x004fe200000000ff */
[----:B------:R-:W-:Y:S01]  /*dcf0*/  FADD.FTZ R0, R177, R176 ;  /* 0x000000b0b1007221 */ /* 0x000fe20000010000 */
[----:B------:R-:W-:Y:S01]  /*dd00*/  MOV R130, R108 ;  /* 0x0000006c00827202 */ /* 0x000fe20000000f00 */
[----:B---3--:R-:W-:Y:S02]  /*dd10*/  FADD.FTZ R3, R204, R179 ;  /* 0x000000b3cc037221 */ /* 0x008fe40000010000 */
[----:B------:R2:W3:Y:S01]  /*dd20*/  MUFU.EX2 R246, R4 ;  /* 0x0000000400f67308 */ /* 0x0004e20000000800 */
[----:B------:R-:W-:Y:S01]  /*dd30*/  MOV R108, R48 ;  /* 0x00000030006c7202 */ /* 0x000fe20000000f00 */
[----:B------:R-:W-:Y:S01]  /*dd40*/  FADD.FTZ R3, R205, R3 ;  /* 0x00000003cd037221 */ /* 0x000fe20000010000 */
[----:B-1----:R-:W-:Y:S01]  /*dd50*/  F2FP.PACK_AB R7, R132, R138 ;  /* 0x0000008a8407723e */ /* 0x002fe200000000ff */
[----:B------:R-:W-:Y:S01]  /*dd60*/  FADD.FTZ R2, R178, R0 ;  /* 0x00000000b2027221 */ /* 0x000fe20000010000 */
[----:B------:R-:W-:Y:S01]  /*dd70*/  MOV R0, R49 ;  /* 0x0000003100007202 */ /* 0x000fe20000000f00 */
[----:B------:R-:W-:Y:S01]  /*dd80*/  HMMA.16816.F32 R176, R8, R14, R56 ;  /* 0x0000000e08b0723c */ /* 0x000fe20000001838 */
[----:B--2---:R-:W-:Y:S01]  /*dd90*/  FADD.FTZ R4, R207, R206 ;  /* 0x000000cecf047221 */ /* 0x004fe20000010000 */
[----:B---3--:R-:W-:-:S03]  /*dda0*/  F2FP.PACK_AB R5, R245, R246 ;  /* 0x000000f6f505723e */ /* 0x008fc600000000ff */
[----:B------:R-:W-:Y:S01]  /*ddb0*/  FADD.FTZ R92, R212, R4 ;  /* 0x00000004d45c7221 */ /* 0x000fe20000010000 */
[----:B------:R-:W-:-:S07]  /*ddc0*/  F2FP.PACK_AB R4, R95, R247 ;  /* 0x000000f75f04723e */ /* 0x000fce00000000ff */
[C---:B------:R-:W-:Y:S08]  /*ddd0*/  HMMA.16816.F32 R184, R4.reuse, R12, R184 ;  /* 0x0000000c04b8723c */ /* 0x040ff000000018b8 */
[----:B------:R-:W-:Y:S01]  /*dde0*/  HMMA.16816.F32 R36, R4, R14, R88 ;  /* 0x0000000e0424723c */ /* 0x000fe20000001858 */
[----:B------:R-:W1:Y:S07]  /*ddf0*/  LDSM.16.MT88.4 R12, [R234+0x1100] ;  /* 0x00110000ea0c783b */ /* 0x000e6e0000004200 */
[-C--:B-1----:R-:W-:Y:S08]  /*de00*/  HMMA.16816.F32 R192, R8, R12.reuse, R192 ;  /* 0x0000000c08c0723c */ /* 0x082ff000000018c0 */
[----:B------:R-:W-:Y:S08]  /*de10*/  HMMA.16816.F32 R168, R4, R12, R168 ;  /* 0x0000000c04a8723c */ /* 0x000ff000000018a8 */
[-C--:B------:R-:W-:Y:S08]  /*de20*/  HMMA.16816.F32 R160, R8, R14.reuse, R160 ;  /* 0x0000000e08a0723c */ /* 0x080ff000000018a0 */
[----:B------:R-:W-:Y:S01]  /*de30*/  HMMA.16816.F32 R48, R4, R14, R80 ;  /* 0x0000000e0430723c */ /* 0x000fe20000001850 */
[----:B------:R-:W1:Y:S06]  /*de40*/  LDSM.16.MT88.4 R12, [R236+0x1100] ;  /* 0x00110000ec0c783b */ /* 0x000e6c0000004200 */
[----:B------:R-:W-:-:S02]  /*de50*/  MOV R82, R85 ;  /* 0x0000005500527202 */ /* 0x000fc40000000f00 */
[----:B------:R-:W-:Y:S02]  /*de60*/  MOV R83, R84 ;  /* 0x0000005400537202 */ /* 0x000fe40000000f00 */
[----:B------:R-:W-:Y:S02]  /*de70*/  MOV R80, R101 ;  /* 0x0000006500507202 */ /* 0x000fe40000000f00 */
[----:B------:R-:W-:Y:S01]  /*de80*/  MOV R81, R100 ;  /* 0x0000006400517202 */ /* 0x000fe20000000f00 */
[----:B------:R-:W-:Y:S01]  /*de90*/  FADD.FTZ R0, R0, R92 ;  /* 0x0000005c00007221 */ /* 0x000fe20000010000 */
[C---:B------:R-:W-:Y:S08]  /*dea0*/  HMMA.16816.F32 R100, R8.reuse, R16, R224 ;  /* 0x000000100864723c */ /* 0x040ff000000018e0 */
[-C--:B-1----:R-:W-:Y:S08]  /*deb0*/  HMMA.16816.F32 R180, R8, R12.reuse, R180 ;  /* 0x0000000c08b4723c */ /* 0x082ff000000018b4 */
[----:B------:R-:W-:Y:S07]  /*dec0*/  HMMA.16816.F32 R152, R4, R12, R172 ;  /* 0x0000000c0498723c */ /* 0x000fee00000018ac */
[----:B------:R-:W-:Y:S01]  /*ded0*/  MOV R173, R215 ;  /* 0x000000d700ad7202 */ /* 0x000fe20000000f00 */
[----:B------:R-:W-:Y:S01]  /*dee0*/  HMMA.16816.F32 R68, R8, R14, R68 ;  /* 0x0000000e0844723c */ /* 0x000fe20000001844 */
[----:B------:R-:W-:-:S02]  /*def0*/  MOV R174, R214 ;  /* 0x000000d600ae7202 */ /* 0x000fc40000000f00 */
[----:B------:R-:W-:-:S05]  /*df00*/  MOV R175, R213 ;  /* 0x000000d500af7202 */ /* 0x000fca0000000f00 */
[----:B------:R-:W-:Y:S01]  /*df10*/  HMMA.16816.F32 R56, R4, R14, R76 ;  /* 0x0000000e0438723c */ /* 0x000fe2000000184c */
[----:B------:R-:W1:Y:S01]  /*df20*/  LDSM.16.MT88.4 R12, [R235+0x1100] ;  /* 0x00110000eb0c783b */ /* 0x000e620000004200 */
[----:B------:R-:W-:Y:S02]  /*df30*/  FADD.FTZ R3, R175, R3 ;  /* 0x00000003af037221 */ /* 0x000fe40000010000 */
[----:B------:R-:W-:Y:S01]  /*df40*/  FADD.FTZ R2, R128, R2 ;  /* 0x0000000280027221 */ /* 0x000fe20000010000 */
[----:B------:R-:W-:Y:S03]  /*df50*/  LDSM.16.MT88.4 R76, [R233+0x3900] ;  /* 0x00390000e94c783b */ /* 0x000fe60000004200 */
[-C--:B-1----:R-:W-:Y:S08]  /*df60*/  HMMA.16816.F32 R164, R8, R12.reuse, R188 ;  /* 0x0000000c08a4723c */ /* 0x082ff000000018bc */
[----:B------:R-:W-:Y:S08]  /*df70*/  HMMA.16816.F32 R144, R4, R12, R124 ;  /* 0x0000000c0490723c */ /* 0x000ff0000000187c */
[-C--:B------:R-:W-:Y:S08]  /*df80*/  HMMA.16816.F32 R44, R8, R14.reuse, R44 ;  /* 0x0000000e082c723c */ /* 0x080ff0000000182c */
[----:B------:R-:W-:Y:S01]  /*df90*/  HMMA.16816.F32 R212, R4, R14, R72 ;  /* 0x0000000e04d4723c */ /* 0x000fe20000001848 */
[----:B------:R-:W1:Y:S01]  /*dfa0*/  LDSM.16.MT88.4 R12, [R233+0x3100] ;  /* 0x00310000e90c783b */ /* 0x000e620000004200 */
[----:B------:R-:W-:-:S02]  /*dfb0*/  FADD.FTZ R0, R131, R0 ;  /* 0x0000000083007221 */ /* 0x000fc40000010000 */
[----:B------:R-:W-:Y:S01]  /*dfc0*/  FADD.FTZ R3, R148, R3 ;  /* 0x0000000394037221 */ /* 0x000fe20000010000 */
[----:B------:R-:W-:Y:S01]  /*dfd0*/  MOV R227, R110 ;  /* 0x0000006e00e37202 */ /* 0x000fe20000000f00 */
[----:B------:R-:W-:Y:S01]  /*dfe0*/  FADD.FTZ R2, R149, R2 ;  /* 0x0000000295027221 */ /* 0x000fe20000010000 */
[----:B------:R-:W-:Y:S01]  /*dff0*/  MOV R226, R111 ;  /* 0x0000006f00e27202 */ /* 0x000fe20000000f00 */
[----:B------:R-:W-:Y:S01]  /*e000*/  LDSM.16.MT88.4 R188, [R234+0x1900] ;  /* 0x00190000eabc783b */ /* 0x000fe20000004200 */
        /* <DEDUP_REMOVED lines=9> */
[----:B------:R-:W1:Y:S01]  /*e0a0*/  LDSM.16.MT88.4 R12, [R235+0x3100] ;  /* 0x00310000eb0c783b */ /* 0x000e620000004200 */
[----:B------:R-:W-:-:S02]  /*e0b0*/  FADD.FTZ R0, R129, R0 ;  /* 0x0000000081007221 */ /* 0x000fc40000010000 */
[----:B------:R-:W-:-:S04]  /*e0c0*/  FADD.FTZ R3, R151, R3 ;  /* 0x0000000397037221 */ /* 0x000fc80000010000 */
[C---:B------:R-:W-:Y:S08]  /*e0d0*/  HMMA.16816.F32 R104, R4.reuse, R16, R80 ;  /* 0x000000100468723c */ /* 0x040ff00000001850 */
[----:B------:R-:W-:Y:S01]  /*e0e0*/  HMMA.16816.F32 R16, R4, R18, R220 ;  /* 0x000000120410723c */ /* 0x000fe200000018dc */
[----:B------:R-:W-:Y:S02]  /*e0f0*/  MOV R225, R94 ;  /* 0x0000005e00e17202 */ /* 0x000fe40000000f00 */
[----:B------:R-:W-:-:S04]  /*e100*/  MOV R224, R95 ;  /* 0x0000005f00e07202 */ /* 0x000fc80000000f00 */
[----:B------:R-:W-:Y:S02]  /*e110*/  MOV R223, R93 ;  /* 0x0000005d00df7202 */ /* 0x000fe40000000f00 */
[----:B------:R-:W-:Y:S01]  /*e120*/  LDSM.16.MT88.4 R92, [R234+0x3900] ;  /* 0x00390000ea5c783b */ /* 0x000fe20000004200 */
[C---:B-1----:R-:W-:Y:S08]  /*e130*/  HMMA.16816.F32 R116, R8.reuse, R12, R228 ;  /* 0x0000000c0874723c */ /* 0x042ff000000018e4 */
[----:B------:R-:W-:Y:S08]  /*e140*/  HMMA.16816.F32 R60, R8, R14, R60 ;  /* 0x0000000e083c723c */ /* 0x000ff0000000183c */
[----:B------:R-:W-:Y:S01]  /*e150*/  HMMA.16816.F32 R120, R4, R12, R248 ;  /* 0x0000000c0478723c */ /* 0x000fe200000018f8 */
[----:B------:R-:W-:Y:S01]  /*e160*/  FADD.FTZ R8, R174, R173 ;  /* 0x000000adae087221 */ /* 0x000fe20000010000 */
[----:B------:R-:W-:Y:S01]  /*e170*/  MOV R229, R108 ;  /* 0x0000006c00e57202 */ /* 0x000fe20000000f00 */
[----:B------:R-:W1:Y:S01]  /*e180*/  LDSM.16.MT88.4 R172, [R236+0x1900] ;  /* 0x00190000ecac783b */ /* 0x000e620000004200 */
[----:B------:R-:W-:-:S03]  /*e190*/  MOV R228, R109 ;  /* 0x0000006d00e47202 */ /* 0x000fc60000000f00 */
[----:B------:R-:W-:Y:S01]  /*e1a0*/  LDSM.16.MT88.4 R108, [R236+0x3900] ;  /* 0x00390000ec6c783b */ /* 0x000fe20000004200 */
[----:B------:R-:W-:Y:S03]  /*e1b0*/  HMMA.16816.F32 R12, R4, R14, R196 ;  /* 0x0000000e040c723c */ /* 0x000fe600000018c4 */
[----:B------:R-:W2:Y:S04]  /*e1c0*/  LDSM.16.MT88.4 R196, [R233+0x1900] ;  /* 0x00190000e9c4783b */ /* 0x000ea80000004200 */
[----:B------:R-:W-:Y:S01]  /*e1d0*/  FADD.FTZ R5, R130, R8 ;  /* 0x0000000882057221 */ /* 0x000fe20000010000 */
[----:B------:R-:W3:Y:S01]  /*e1e0*/  LDL R9, [R1+0x4] ;  /* 0x0000040001097983 */ /* 0x000ee20000100800 */
[----:B------:R-:W-:-:S02]  /*e1f0*/  FADD.FTZ R4, R140, R2 ;  /* 0x000000028c047221 */ /* 0x000fc40000010000 */
[----:B------:R-:W-:Y:S01]  /*e200*/  FADD.FTZ R5, R150, R5 ;  /* 0x0000000596057221 */ /* 0x000fe20000010000 */
[----:B------:R-:W-:Y:S01]  /*e210*/  MUFU.EX2 R32, R32 ;  /* 0x0000002000207308 */ /* 0x000fe20000000800 */
[----:B------:R-:W-:Y:S01]  /*e220*/  FADD.FTZ R2, R142, R0 ;  /* 0x000000008e027221 */ /* 0x000fe20000010000 */
[----:B------:R-:W4:Y:S01]  /*e230*/  LDL R11, [R1+0x64] ;  /* 0x00006400010b7983 */ /* 0x000f220000100800 */
[----:B------:R-:W-:Y:S02]  /*e240*/  FADD.FTZ R0, R143, R3 ;  /* 0x000000038f007221 */ /* 0x000fe40000010000 */
[----:B------:R-:W-:Y:S01]  /*e250*/  FADD.FTZ R3, R156, R4 ;  /* 0x000000049c037221 */ /* 0x000fe20000010000 */
[----:B------:R-:W-:Y:S01]  /*e260*/  MOV R4, 0x1 ;  /* 0x0000000100047802 */ /* 0x000fe20000000f00 */
[----:B------:R-:W-:Y:S01]  /*e270*/  FADD.FTZ R5, R141, R5 ;  /* 0x000000058d057221 */ /* 0x000fe20000010000 */
[----:B------:R-:W5:Y:S01]  /*e280*/  MUFU.EX2 R31, R31 ;  /* 0x0000001f001f7308 */ /* 0x000f620000000800 */
[----:B------:R-:W-:Y:S01]  /*e290*/  FADD.FTZ R2, R158, R2 ;  /* 0x000000029e027221 */ /* 0x000fe20000010000 */
[----:B------:R-:W-:Y:S01]  /*e2a0*/  ISETP.NE.AND P0, PT, R4, c[0x0][0x2c4], PT ;  /* 0x0000b10004007a0c */ /* 0x000fe20003f05270 */
[----:B------:R-:W-:Y:S01]  /*e2b0*/  FADD.FTZ R8, R157, R5 ;  /* 0x000000059d087221 */ /* 0x000fe20000010000 */
[----:B------:R-:W4:Y:S01]  /*e2c0*/  LDL R10, [R1+0x58] ;  /* 0x00005800010a7983 */ /* 0x000f220000100800 */
[----:B------:R-:W-:Y:S01]  /*e2d0*/  FADD.FTZ R0, R159, R0 ;  /* 0x000000009f007221 */ /* 0x000fe20000010000 */
[----:B------:R-:W-:Y:S01]  /*e2e0*/  MOV R231, R98 ;  /* 0x0000006200e77202 */ /* 0x000fe20000000f00 */
[----:B------:R-:W-:Y:S01]  /*e2f0*/  FADD.FTZ R2, R223, R2 ;  /* 0x00000002df027221 */ /* 0x000fe20000010000 */
[----:B------:R-:W1:Y:S01]  /*e300*/  LDSM.16.MT88.4 R156, [R235+0x1900] ;  /* 0x00190000eb9c783b */ /* 0x000e620000004200 */
[----:B------:R-:W-:Y:S01]  /*e310*/  MUFU.EX2 R30, R30 ;  /* 0x0000001e001e7308 */ /* 0x000fe20000000800 */
[----:B------:R-:W-:-:S02]  /*e320*/  MOV R230, R99 ;  /* 0x0000006300e67202 */ /* 0x000fc40000000f00 */
[----:B------:R-:W1:Y:S01]  /*e330*/  LDSM.16.MT88.4 R4, [R235+0x3900] ;  /* 0x00390000eb04783b */ /* 0x000e620000004200 */
[----:B------:R-:W-:Y:S02]  /*e340*/  MOV R222, R96 ;  /* 0x0000006000de7202 */ /* 0x000fe40000000f00 */
[----:B------:R-:W-:Y:S02]  /*e350*/  MOV R221, R97 ;  /* 0x0000006100dd7202 */ /* 0x000fe40000000f00 */
[----:B------:R-:W2:Y:S01]  /*e360*/  MUFU.EX2 R29, R29 ;  /* 0x0000001d001d7308 */ /* 0x000ea20000000800 */
[----:B-----5:R-:W-:Y:S02]  /*e370*/  F2FP.PACK_AB R128, R31, R32 ;  /* 0x000000201f80723e */ /* 0x020fe400000000ff */
[----:B------:R-:W-:-:S05]  /*e380*/  FADD.FTZ R3, R221, R3 ;  /* 0x00000003dd037221 */ /* 0x000fca0000010000 */
[----:B------:R-:W-:Y:S08]  /*e390*/  MUFU.EX2 R28, R28 ;  /* 0x0000001c001c7308 */ /* 0x000ff00000000800 */
[----:B------:R-:W5:Y:S01]  /*e3a0*/  MUFU.EX2 R27, R27 ;  /* 0x0000001b001b7308 */ /* 0x000f620000000800 */
[----:B--2---:R-:W-:-:S07]  /*e3b0*/  F2FP.PACK_AB R130, R29, R30 ;  /* 0x0000001e1d82723e */ /* 0x004fce00000000ff */
[----:B------:R-:W-:Y:S08]  /*e3c0*/  MUFU.EX2 R26, R26 ;  /* 0x0000001a001a7308 */ /* 0x000ff00000000800 */
[----:B------:R-:W2:Y:S01]  /*e3d0*/  MUFU.EX2 R24, R24 ;  /* 0x0000001800187308 */ /* 0x000ea20000000800 */
[----:B-----5:R-:W-:-:S07]  /*e3e0*/  F2FP.PACK_AB R129, R27, R28 ;  /* 0x0000001c1b81723e */ /* 0x020fce00000000ff */
[----:B------:R-:W-:Y:S08]  /*e3f0*/  MUFU.EX2 R23, R23 ;  /* 0x0000001700177308 */ /* 0x000ff00000000800 */
[----:B------:R-:W5:Y:S01]  /*e400*/  MUFU.EX2 R22, R22 ;  /* 0x0000001600167308 */ /* 0x000f620000000800 */
[----:B--2---:R-:W-:-:S07]  /*e410*/  F2FP.PACK_AB R131, R24, R26 ;  /* 0x0000001a1883723e */ /* 0x004fce00000000ff */
[----:B------:R-:W-:Y:S01]  /*e420*/  MUFU.EX2 R21, R21 ;  /* 0x0000001500157308 */ /* 0x000fe20000000800 */
[C---:B-1----:R-:W-:Y:S07]  /*e430*/  HMMA.16816.F32 R148, R128.reuse, R174, R68 ;  /* 0x000000ae8094723c */ /* 0x042fee0000001844 */
[----:B------:R-:W1:Y:S01]  /*e440*/  MUFU.EX2 R20, R20 ;  /* 0x0000001400147308 */ /* 0x000e620000000800 */
[----:B-----5:R-:W-:Y:S01]  /*e450*/  F2FP.PACK_AB R124, R22, R23 ;  /* 0x00000017167c723e */ /* 0x020fe200000000ff */
[C---:B------:R-:W-:Y:S06]  /*e460*/  HMMA.16816.F32 R68, R128.reuse, R76, R72 ;  /* 0x0000004c8044723c */ /* 0x040fec0000001848 */
[----:B------:R-:W-:Y:S02]  /*e470*/  MUFU.EX2 R25, R25 ;  /* 0x0000001900197308 */ /* 0x000fe40000000800 */
[C---:B------:R-:W-:Y:S06]  /*e480*/  HMMA.16816.F32 R80, R128.reuse, R78, R40 ;  /* 0x0000004e8050723c */ /* 0x040fec0000001828 */
[----:B------:R-:W2:Y:S01]  /*e490*/  MUFU.EX2 R33, R33 ;  /* 0x0000002100217308 */ /* 0x000ea20000000800 */
[----:B-1----:R-:W-:Y:S01]  /*e4a0*/  F2FP.PACK_AB R126, R20, R21 ;  /* 0x00000015147e723e */ /* 0x002fe200000000ff */
[C---:B------:R-:W-:Y:S06]  /*e4b0*/  HMMA.16816.F32 R200, R128.reuse, R196, R200 ;  /* 0x000000c480c8723c */ /* 0x040fec00000018c8 */
[----:B------:R-:W-:Y:S02]  /*e4c0*/  MUFU.EX2 R34, R34 ;  /* 0x0000002200227308 */ /* 0x000fe40000000800 */
[C---:B------:R-:W-:Y:S06]  /*e4d0*/  HMMA.16816.F32 R176, R128.reuse, R198, R176 ;  /* 0x000000c680b0723c */ /* 0x040fec00000018b0 */
[----:B------:R-:W1:Y:S01]  /*e4e0*/  MUFU.EX2 R35, R35 ;  /* 0x0000002300237308 */ /* 0x000e620000000800 */
[----:B--2---:R-:W-:Y:S01]  /*e4f0*/  F2FP.PACK_AB R125, R33, R25 ;  /* 0x00000019217d723e */ /* 0x004fe200000000ff */
[C---:B------:R-:W-:Y:S08]  /*e500*/  HMMA.16816.F32 R192, R128.reuse, R188, R192 ;  /* 0x000000bc80c0723c */ /* 0x040ff000000018c0 */
[----:B------:R-:W-:Y:S01]  /*e510*/  HMMA.16816.F32 R160, R128, R190, R160 ;  /* 0x000000be80a0723c */ /* 0x000fe200000018a0 */
[----:B-1----:R-:W-:-:S07]  /*e520*/  F2FP.PACK_AB R127, R35, R34 ;  /* 0x00000022237f723e */ /* 0x002fce00000000ff */
[----:B------:R-:W-:Y:S08]  /*e530*/  HMMA.16816.F32 R180, R128, R172, R180 ;  /* 0x000000ac80b4723c */ /* 0x000ff000000018b4 */
        /* <DEDUP_REMOVED lines=22> */
[----:B------:R-:W2:Y:S07]  /*e6a0*/  LDL.LU R12, [R1+0xe8] ;  /* 0x0000e800010c7983 */ /* 0x000eae0000300800 */
[C---:B------:R-:W-:Y:S07]  /*e6b0*/  HMMA.16816.F32 R116, R128.reuse, R4, R116 ;  /* 0x000000048074723c */ /* 0x040fee0000001874 */
[----:B------:R-:W-:Y:S01]  /*e6c0*/  FADD.FTZ R5, R228, R0 ;  /* 0x00000000e4057221 */ /* 0x000fe20000010000 */
[----:B---3--:R-:W-:Y:S01]  /*e6d0*/  SHF.L.U32 R0, R9, 0x7, RZ ;  /* 0x0000000709007819 */ /* 0x008fe200000006ff */
[----:B------:R-:W-:Y:S01]  /*e6e0*/  HMMA.16816.F32 R128, R128, R6, R60 ;  /* 0x000000068080723c */ /* 0x000fe2000000183c */
[----:B------:R-:W-:-:S06]  /*e6f0*/  FADD.FTZ R4, R222, R8 ;  /* 0x00000008de047221 */ /* 0x000fcc0000010000 */
[----:B------:R-:W-:Y:S02]  /*e700*/  FADD.FTZ R6, R247, R3 ;  /* 0x00000003f7067221 */ /* 0x000fe40000010000 */
[----:B------:R-:W-:-:S04]  /*e710*/  @P0 IMAD.HI.U32 R3, R0, c[0x0][0x2c8], RZ ;  /* 0x0000b20000030a27 */ /* 0x000fc800078e00ff */
[----:B------:R-:W-:Y:S01]  /*e720*/  FADD.FTZ R7, R229, R4 ;  /* 0x00000004e5077221 */ /* 0x000fe20000010000 */
[----:B------:R-:W-:Y:S01]  /*e730*/  @P0 SHF.R.U32.HI R0, RZ, c[0x0][0x2cc], R3 ;  /* 0x0000b300ff000a19 */ /* 0x000fe20000011603 */
[----:B------:R-:W-:Y:S02]  /*e740*/  FADD.FTZ R2, R230, R2 ;  /* 0x00000002e6027221 */ /* 0x000fe40000010000 */
[----:B------:R-:W-:Y:S02]  /*e750*/  FADD.FTZ R5, R231, R5 ;  /* 0x00000005e7057221 */ /* 0x000fe40000010000 */
[----:B------:R-:W-:Y:S02]  /*e760*/  FADD.FTZ R4, R224, R6 ;  /* 0x00000006e0047221 */ /* 0x000fe40000010000 */
[----:B------:R-:W-:Y:S01]  /*e770*/  FADD.FTZ R6, R246, R7 ;  /* 0x00000007f6067221 */ /* 0x000fe20000010000 */
[----:B----4-:R-:W-:Y:S01]  /*e780*/  IADD3 R0, -R10, R11, R0 ;  /* 0x0000000b0a007210 */ /* 0x010fe20007ffe100 */
[----:B------:R-:W-:-:S02]  /*e790*/  FADD.FTZ R2, R225, R2 ;  /* 0x00000002e1027221 */ /* 0x000fc40000010000 */
[----:B------:R-:W-:Y:S02]  /*e7a0*/  FADD.FTZ R7, R226, R5 ;  /* 0x00000005e2077221 */ /* 0x000fe40000010000 */
[----:B------:R-:W-:Y:S02]  /*e7b0*/  FADD.FTZ R6, R245, R6 ;  /* 0x00000006f5067221 */ /* 0x000fe40000010000 */
[----:B------:R-:W-:Y:S02]  /*e7c0*/  FADD.FTZ R3, R227, R4 ;  /* 0x00000004e3037221 */ /* 0x000fe40000010000 */
[----:B------:R-:W-:Y:S01]  /*e7d0*/  FADD.FTZ R5, R137, R2 ;  /* 0x0000000289057221 */ /* 0x000fe20000010000 */
[----:B------:R-:W-:Y:S01]  /*e7e0*/  SHF.R.S32.HI R2, RZ, 0x1f, R0 ;  /* 0x0000001fff027819 */ /* 0x000fe20000011400 */
[----:B------:R-:W-:Y:S02]  /*e7f0*/  FADD.FTZ R4, R139, R7 ;  /* 0x000000078b047221 */ /* 0x000fe40000010000 */
[----:B------:R-:W-:Y:S01]  /*e800*/  FADD.FTZ R7, R138, R6 ;  /* 0x000000068a077221 */ /* 0x000fe20000010000 */
[----:B------:R-:W-:Y:S01]  /*e810*/  LEA.HI R0, R2, R0, RZ, 0x6 ;  /* 0x0000000002007211 */ /* 0x000fe200078f30ff */
[----:B------:R-:W-:-:S02]  /*e820*/  FADD.FTZ R3, R252, R3 ;  /* 0x00000003fc037221 */ /* 0x000fc40000010000 */
[----:B------:R-:W-:Y:S02]  /*e830*/  FADD.FTZ R2, R132, R7 ;  /* 0x0000000784027221 */ /* 0x000fe40000010000 */
[----:B------:R-:W-:Y:S02]  /*e840*/  FADD.FTZ R6, R32, R5 ;  /* 0x0000000520067221 */ /* 0x000fe40000010000 */
[----:B------:R-:W-:Y:S01]  /*e850*/  FADD.FTZ R8, R23, R3 ;  /* 0x0000000317087221 */ /* 0x000fe20000010000 */
[----:B------:R-:W-:Y:S01]  /*e860*/  SHF.R.S32.HI R3, RZ, 0x6, R0 ;  /* 0x00000006ff037819 */ /* 0x000fe20000011400 */
[----:B------:R-:W-:Y:S02]  /*e870*/  FADD.FTZ R5, R28, R4 ;  /* 0x000000041c057221 */ /* 0x000fe40000010000 */
[----:B------:R-:W-:Y:S02]  /*e880*/  FADD.FTZ R0, R25, R2 ;  /* 0x0000000219007221 */ /* 0x000fe40000010000 */
[----:B------:R-:W-:-:S02]  /*e890*/  FADD.FTZ R4, R31, R6 ;  /* 0x000000061f047221 */ /* 0x000fc40000010000 */
[----:B------:R-:W-:Y:S01]  /*e8a0*/  FADD.FTZ R6, R27, R5 ;  /* 0x000000051b067221 */ /* 0x000fe20000010000 */
[----:B------:R-:W-:Y:S01]  /*e8b0*/  IMNMX R7, RZ, R3, !PT ;  /* 0x00000003ff077217 */ /* 0x000fe20007800200 */
        /* <DEDUP_REMOVED lines=9> */
[----:B------:R-:W-:Y:S01]  /*e950*/  FADD.FTZ R0, R35, R0 ;  /* 0x0000000023007221 */ /* 0x000fe20000010000 */
[----:B------:R1:W-:Y:S04]  /*e960*/  STL [R1+0xc8], R7 ;  /* 0x0000c80701007387 */ /* 0x0003e80000100800 */
[----:B------:R1:W-:Y:S04]  /*e970*/  STL [R1+0xbc], R5 ;  /* 0x0000bc0501007387 */ /* 0x0003e80000100800 */
[----:B------:R1:W-:Y:S04]  /*e980*/  STL [R1+0xb0], R3 ;  /* 0x0000b00301007387 */ /* 0x0003e80000100800 */
[----:B------:R1:W-:Y:S04]  /*e990*/  STL [R1+0xb8], R0 ;  /* 0x0000b80001007387 */ /* 0x0003e80000100800 */
[----:B------:R1:W-:Y:S01]  /*e9a0*/  STL [R1+0xb4], R2 ;  /* 0x0000b40201007387 */ /* 0x0003e20000100800 */
[----:B--2---:R-:W-:-:S05]  /*e9b0*/  IADD3 R11, R12, -0x2, RZ ;  /* 0xfffffffe0c0b7810 */ /* 0x004fca0007ffe0ff */
[----:B------:R1:W-:Y:S01]  /*e9c0*/  STL [R1+0xa0], R11 ;  /* 0x0000a00b01007387 */ /* 0x0003e20000100800 */
[----:B------:R-:W-:Y:S11]  /*e9d0*/  ISETP.GE.AND P0, PT, R11, R7, PT ;  /* 0x000000070b00720c */ /* 0x000ff60003f06270 */
[----:B------:R-:W-:Y:S02]  /*e9e0*/  @!UPT UIADD3 URZ, URZ, URZ, URZ ;  /* 0x0000003f3f3ff290 */ /* 0x000fe4000fffe03f */
[----:B------:R-:W-:Y:S05]  /*e9f0*/  @!P0 BRA `(.L_x_1928) ;  /* 0x0000556000008947 */ /* 0x000fea0003800000 */
[----:B------:R-:W2:Y:S04]  /*ea00*/  LDL R12, [R1+0xc0] ;  /* 0x0000c000010c7983 */ /* 0x000ea80000100800 */
[----:B------:R-:W3:Y:S04]  /*ea10*/  LDL.LU R13, [R1+0x110] ;  /* 0x00011000010d7983 */ /* 0x000ee80000300800 */
[----:B------:R-:W4:Y:S04]  /*ea20*/  LDL R10, [R1+0x10c] ;  /* 0x00010c00010a7983 */ /* 0x000f280000100800 */
[----:B------:R-:W4:Y:S01]  /*ea30*/  LDL R9, [R1+0xf0] ;  /* 0x0000f00001097983 */ /* 0x000f220000100800 */
[----:B-1----:R-:W-:-:S05]  /*ea40*/  IMAD.MOV.U32 R2, RZ, RZ, R11 ;  /* 0x000000ffff027224 */ /* 0x002fca00078e000b */
[----:B------:R1:W-:Y:S01]  /*ea50*/  STL [R1+0x84], R2 ;  /* 0x0000840201007387 */ /* 0x0003e20000100800 */
[----:B------:R-:W-:Y:S01]  /*ea60*/  IMAD.MOV.U32 R137, RZ, RZ, R135 ;  /* 0x000000ffff897224 */ /* 0x000fe200078e0087 */
[----:B------:R-:W-:Y:S01]  /*ea70*/  MOV R132, R136 ;  /* 0x0000008800847202 */ /* 0x000fe20000000f00 */
[----:B------:R-:W-:Y:S01]  /*ea80*/  IMAD.MOV.U32 R139, RZ, RZ, R133 ;  /* 0x000000ffff8b7224 */ /* 0x000fe200078e0085 */
[----:B------:R-:W-:Y:S02]  /*ea90*/  MOV R138, R134 ;  /* 0x00000086008a7202 */ /* 0x000fe40000000f00 */
[----:B--2---:R-:W-:-:S05]  /*eaa0*/  SHF.L.U32 R0, R12, 0x1, RZ ;  /* 0x000000010c007819 */ /* 0x004fca00000006ff */
[----:B------:R1:W-:Y:S01]  /*eab0*/  STL [R1+0xe4], R0 ;  /* 0x0000e40001007387 */ /* 0x0003e20000100800 */
[----:B---3--:R-:W-:Y:S02]  /*eac0*/  SHF.L.U64.HI R252, R12, 0x1, R13 ;  /* 0x000000010cfc7819 */ /* 0x008fe4000001020d */
[C---:B----4-:R-:W-:Y:S01]  /*ead0*/  SHF.L.U64.HI R251, R9.reuse, 0x1, R10 ;  /* 0x0000000109fb7819 */ /* 0x050fe2000001020a */
[----:B------:R-:W-:Y:S02]  /*eae0*/  IMAD.SHL.U32 R250, R9, 0x2, RZ ;  /* 0x0000000209fa7824 */ /* 0x000fe400078e00ff */
.L_x_1939:
[----:B-1----:R-:W2:Y:S01]  /*eaf0*/  LDL R0, [R1+0x84] ;  /* 0x0000840001007983 */ /* 0x002ea20000100800 */
        /* <DEDUP_REMOVED lines=42> */
[----:B------:R1:W2:Y:S02]  /*eda0*/  SHFL.IDX PT, R5, R0, RZ, 0x181f ;  /* 0x00181fff00057589 */ /* 0x0002a400000e0000 */
.L_x_2012:
[----:B------:R-:W-:-:S05]  /*edb0*/  BRA.DIV ~URZ, `(.L_x_1932) ;  /* 0x0000f1927f007947 */ /* 0x000fca000b800000 */
[----:B------:R-:W3:Y:S04]  /*edc0*/  LDL R10, [R1+0xc0] ;  /* 0x0000c000010a7983 */ /* 0x000ee80000100800 */
[----:B------:R-:W4:Y:S04]  /*edd0*/  LDL R14, [R1+0xe4] ;  /* 0x0000e400010e7983 */ /* 0x000f280000100800 */
[----:B------:R-:W5:Y:S04]  /*ede0*/  LDL R15, [R1+0x9c] ;  /* 0x00009c00010f7983 */ /* 0x000f680000100800 */
[----:B------:R-:W4:Y:S04]  /*edf0*/  SHFL.IDX PT, R2, R4, RZ, 0x181f ;  /* 0x00181fff04027589 */ /* 0x000f2800000e0000 */
[----:B------:R-:W1:Y:S04]  /*ee00*/  SHFL.IDX PT, R8, R4, 0x1, 0x181f ;  /* 0x00381f0004087f89 */ /* 0x000e6800000e0000 */
[----:B------:R-:W2:Y:S04]  /*ee10*/  SHFL.IDX PT, R13, R0, 0x1, 0x181f ;  /* 0x00381f00000d7f89 */ /* 0x000ea800000e0000 */
[----:B------:R-:W1:Y:S04]  /*ee20*/  SHFL.IDX PT, R9, R4, 0x2, 0x181f ;  /* 0x00581f0004097f89 */ /* 0x000e6800000e0000 */
[----:B------:R-:W1:Y:S01]  /*ee30*/  SHFL.IDX PT, R12, R0, 0x2, 0x181f ;  /* 0x00581f00000c7f89 */ /* 0x000e6200000e0000 */
[----:B---3--:R-:W-:Y:S02]  /*ee40*/  ISETP.GE.AND P3, PT, R10, c[0x0][0x1d4], PT ;  /* 0x000075000a007a0c */ /* 0x008fe40003f66270 */
[C---:B----4-:R-:W-:Y:S02]  /*ee50*/  IADD3 R6, P0, R2.reuse, R14, RZ ;  /* 0x0000000e02067210 */ /* 0x050fe40007f1e0ff */
[----:B------:R-:W-:Y:S03]  /*ee60*/  IADD3 R2, P1, R2, R250, RZ ;  /* 0x000000fa02027210 */ /* 0x000fe60007f3e0ff */
[C-C-:B--2---:R-:W-:Y:S01]  /*ee70*/  IMAD.X R7, R5.reuse, 0x1, R252.reuse, P0 ;  /* 0x0000000105077824 */ /* 0x144fe200000e06fc */
[C---:B-1----:R-:W-:Y:S01]  /*ee80*/  IADD3 R10, P0, R8.reuse, R14, RZ ;  /* 0x0000000e080a7210 */ /* 0x042fe20007f1e0ff */
[--C-:B------:R-:W-:Y:S01]  /*ee90*/  IMAD.X R3, R5, 0x1, R251.reuse, P1 ;  /* 0x0000000105037824 */ /* 0x100fe200008e06fb */
[----:B------:R-:W-:Y:S03]  /*eea0*/  IADD3 R8, P2, R8, R250, RZ ;  /* 0x000000fa08087210 */ /* 0x000fe60007f5e0ff */
[----:B-----5:R1:W-:Y:S01]  /*eeb0*/  LDGSTS.E.BYPASS.LTC128B.128 [R15], [R6.64], !P3 ;  /* 0x00000000060f7fae */ /* 0x0203e2000d901d46 */
[--C-:B------:R-:W-:Y:S03]  /*eec0*/  IMAD.X R11, R13, 0x1, R252.reuse, P0 ;  /* 0x000000010d0b7824 */ /* 0x100fe600000e06fc */
[----:B------:R2:W-:Y:S04]  /*eed0*/  LDGSTS.E.BYPASS.LTC128B.128 [R15+0x2000], [R2.64], !P5 ;  /* 0x02000000020f7fae */ /* 0x0005e8000e901d46 */
[----:B------:R3:W-:Y:S01]  /*eee0*/  LDGSTS.E.BYPASS.LTC128B.128 [R15+0x800], [R10.64], !P3 ;  /* 0x008000000a0f7fae */ /* 0x0007e2000d901d46 */
[C---:B-1----:R-:W-:Y:S02]  /*eef0*/  IADD3 R6, P1, R9.reuse, R14, RZ ;  /* 0x0000000e09067210 */ /* 0x042fe40007f3e0ff */
[----:B------:R-:W-:Y:S02]  /*ef00*/  SEL R14, RZ, 0x10, P5 ;  /* 0x00000010ff0e7807 */ /* 0x000fe40002800000 */
[----:B--2---:R-:W-:Y:S01]  /*ef10*/  IADD3 R2, P0, R9, R250, RZ ;  /* 0x000000fa09027210 */ /* 0x004fe20007f1e0ff */
[--C-:B------:R-:W-:Y:S02]  /*ef20*/  IMAD.X R9, R13, 0x1, R251.reuse, P2 ;  /* 0x000000010d097824 */ /* 0x100fe400010e06fb */
[C---:B------:R-:W-:Y:S02]  /*ef30*/  IMAD.X R7, R12.reuse, 0x1, R252, P1 ;  /* 0x000000010c077824 */ /* 0x040fe400008e06fc */
[----:B------:R-:W-:Y:S01]  /*ef40*/  IMAD.X R3, R12, 0x1, R251, P0 ;  /* 0x000000010c037824 */ /* 0x000fe200000e06fb */
[----:B------:R1:W-:Y:S01]  /*ef50*/  LDGSTS.E.BYPASS.LTC128B.128 [R15+0x2800], [R8.64], !P5 ;  /* 0x02800000080f7fae */ /* 0x0003e2000e901d46 */
[----:B------:R-:W-:Y:S03]  /*ef60*/  IMAD.MOV.U32 R5, RZ, RZ, R14 ;  /* 0x000000ffff057224 */ /* 0x000fe600078e000e */
[----:B------:R3:W-:Y:S04]  /*ef70*/  LDGSTS.E.BYPASS.LTC128B.128 [R15+0x1000], [R6.64], !P3 ;  /* 0x01000000060f7fae */ /* 0x0007e8000d901d46 */
[----:B------:R3:W-:Y:S04]  /*ef80*/  LDGSTS.E.BYPASS.LTC128B.128 [R15+0x3000], [R2.64], !P5 ;  /* 0x03000000020f7fae */ /* 0x0007e8000e901d46 */
[----:B-1----:R3:W1:Y:S04]  /*ef90*/  SHFL.IDX PT, R8, R0, 0x3, 0x181f ;  /* 0x00781f0000087f89 */ /* 0x00266800000e0000 */
[----:B------:R3:W2:Y:S02]  /*efa0*/  SHFL.IDX PT, R0, R4, 0x3, 0x181f ;  /* 0x00781f0004007f89 */ /* 0x0006a400000e0000 */
.L_x_2013:
[----:B---3--:R-:W3:Y:S01]  /*efb0*/  LDL R3, [R1+0xc0] ;  /* 0x0000c00001037983 */ /* 0x008ee20000100800 */
[C---:B------:R-:W-:Y:S02]  /*efc0*/  ISETP.NE.U32.AND P2, PT, R5.reuse, RZ, PT ;  /* 0x000000ff0500720c */ /* 0x040fe40003f45070 */
[----:B------:R-:W-:Y:S01]  /*efd0*/  IADD3 R2, -R5, 0x10, RZ ;  /* 0x0000001005027810 */ /* 0x000fe20007ffe1ff */
[----:B------:R-:W4:Y:S03]  /*efe0*/  LDL R4, [R1+0xe4] ;  /* 0x0000e40001047983 */ /* 0x000f260000100800 */
[----:B------:R-:W-:Y:S01]  /*eff0*/  LOP3.LUT R2, R2, 0xf, RZ, 0xc0, !PT ;  /* 0x0000000f02027812 */ /* 0x000fe200078ec0ff */
[----:B------:R-:W5:Y:S01]  /*f000*/  LDL R6, [R1+0x9c] ;  /* 0x00009c0001067983 */ /* 0x000f620000100800 */
[----:B---3--:R-:W-:Y:S02]  /*f010*/  ISETP.GE.AND P3, PT, R3, c[0x0][0x1d4], PT ;  /* 0x0000750003007a0c */ /* 0x008fe40003f66270 */
[----:B--2-4-:R-:W-:Y:S05]  /*f020*/  IADD3 R4, P0, R0, R4, RZ ;  /* 0x0000000400047210 */ /* 0x014fea0007f1e0ff */
[----:B-1----:R-:W-:Y:S01]  /*f030*/  IMAD.X R5, R8, 0x1, R252, P0 ;  /* 0x0000000108057824 */ /* 0x002fe200000e06fc */
[----:B------:R-:W-:Y:S05]  /*f040*/  IADD3 R2, P1, P0, R2, R0, R250 ;  /* 0x0000000002027210 */ /* 0x000fea000783e0fa */
[----:B------:R-:W-:Y:S01]  /*f050*/  @!PT LDS RZ, [RZ] ;  /* 0x00000000fffff984 */ /* 0x000fe20000000800 */
[----:B------:R-:W-:Y:S01]  /*f060*/  @!PT LDS RZ, [RZ] ;  /* 0x00000000fffff984 */ /* 0x000fe20000000800 */
[----:B------:R-:W-:Y:S01]  /*f070*/  @!PT LDS RZ, [RZ] ;  /* 0x00000000fffff984 */ /* 0x000fe20000000800 */
[----:B-----5:R1:W-:Y:S01]  /*f080*/  LDGSTS.E.BYPASS.LTC128B.128 [R6+0x1800], [R4.64], !P3 ;  /* 0x0180000004067fae */ /* 0x0203e2000d901d46 */
[----:B------:R-:W-:Y:S05]  /*f090*/  IADD3.X R3, RZ, R8, R251, P1, P0 ;  /* 0x00000008ff037210 */ /* 0x000fea0000fe04fb */
[----:B------:R1:W-:Y:S02]  /*f0a0*/  LDGSTS.E.BYPASS.LTC128B.128.ZFILL [R6+0x3800], [R2.64], P2 ;  /* 0x0380000002067fae */ /* 0x0003e40009141d46 */
.L_x_1930:
[----:B-1-34-:R-:W-:Y:S05]  /*f0b0*/  BSYNC B0 ;  /* 0x0000000000007941 */ /* 0x01afea0003800000 */
.L_x_1929:
        /* <DEDUP_REMOVED lines=173> */
[----:B------:R-:W-:Y:S01]  /*fb90*/  MUFU.TANH R248, R6 ;  /* 0x0000000600f87308 */ /* 0x000fe20000002400 */
[----:B--2---:R2:W-:Y:S09]  /*fba0*/  STL [R1+0x70], R0 ;  /* 0x0000700001007387 */ /* 0x0045f20000100800 */
[----:B------:R3:W-:Y:S10]  /*fbb0*/  MUFU.TANH R247, R7 ;  /* 0x0000000700f77308 */ /* 0x0007f40000002400 */
[----:B-1----:R-:W1:Y:S10]  /*fbc0*/  MUFU.TANH R2, R14 ;  /* 0x0000000e00027308 */ /* 0x002e740000002400 */
[----:B------:R-:W-:Y:S01]  /*fbd0*/  MUFU.TANH R249, R9 ;  /* 0x0000000900f97308 */ /* 0x000fe20000002400 */
[----:B---3--:R-:W3:Y:S09]  /*fbe0*/  LDSM.16.M88.4 R4, [R237+0x2800] ;  /* 0x00280000ed04783b */ /* 0x008ef20000000200 */
[----:B--2---:R2:W4:Y:S01]  /*fbf0*/  MUFU.TANH R0, R11 ;  /* 0x0000000b00007308 */ /* 0x0045220000002400 */
[----:B-1----:R1:W-:Y:S09]  /*fc00*/  STL [R1+0x78], R2 ;  /* 0x0000780201007387 */ /* 0x0023f20000100800 */
[----:B------:R-:W-:Y:S10]  /*fc10*/  MUFU.TANH R246, R12 ;  /* 0x0000000c00f67308 */ /* 0x000ff40000002400 */
[----:B------:R-:W-:Y:S01]  /*fc20*/  MUFU.TANH R245, R13 ;  /* 0x0000000d00f57308 */ /* 0x000fe20000002400 */
[----:B--2---:R-:W2:Y:S09]  /*fc30*/  LDSM.16.M88.4 R8, [R237+0x3000] ;  /* 0x00300000ed08783b */ /* 0x004eb20000000200 */
[----:B------:R-:W-:Y:S01]  /*fc40*/  MUFU.TANH R206, R17 ;  /* 0x0000001100ce7308 */ /* 0x000fe20000002400 */
[----:B-1----:R-:W5:Y:S01]  /*fc50*/  LDL R2, [R1+0x84] ;  /* 0x0000840001027983 */ /* 0x002f620000100800 */
[-C--:B---3--:R-:W-:Y:S03]  /*fc60*/  HMMA.16816.F32 R20, R212, R4.reuse, R20 ;  /* 0x00000004d414723c */ /* 0x088fe60000001814 */
[----:B----4-:R1:W-:Y:S05]  /*fc70*/  STL [R1+0x7c], R0 ;  /* 0x00007c0001007387 */ /* 0x0103ea0000100800 */
[----:B------:R-:W-:Y:S01]  /*fc80*/  MUFU.TANH R219, R16 ;  /* 0x0000001000db7308 */ /* 0x000fe20000002400 */
[C---:B------:R-:W-:Y:S09]  /*fc90*/  HMMA.16816.F32 R24, R208.reuse, R4, R24 ;  /* 0x00000004d018723c */ /* 0x040ff20000001818 */
[----:B------:R-:W-:Y:S01]  /*fca0*/  MUFU.TANH R225, R18 ;  /* 0x0000001200e17308 */ /* 0x000fe20000002400 */
[-C--:B------:R-:W-:Y:S05]  /*fcb0*/  HMMA.16816.F32 R28, R208, R6.reuse, R28 ;  /* 0x00000006d01c723c */ /* 0x080fea000000181c */
[----:B------:R-:W-:Y:S03]  /*fcc0*/  FMUL.FTZ R20, R20, c[0x0][0x320] ;  /* 0x0000c80014147a20 */ /* 0x000fe60000410000 */
[C---:B------:R-:W-:Y:S01]  /*fcd0*/  HMMA.16816.F32 R32, R212.reuse, R6, R32 ;  /* 0x00000006d420723c */ /* 0x040fe20000001820 */
[----:B------:R-:W-:Y:S01]  /*fce0*/  MUFU.TANH R223, R19 ;  /* 0x0000001300df7308 */ /* 0x000fe20000002400 */
[----:B------:R-:W3:Y:S01]  /*fcf0*/  LDSM.16.M88.4 R4, [R237+0x3800] ;  /* 0x00380000ed04783b */ /* 0x000ee20000000200 */
[----:B------:R-:W-:Y:S04]  /*fd00*/  DEPBAR.LE SB0, 0x0 ;  /* 0x000080000000791a */ /* 0x000fe80000000000 */
[----:B------:R-:W-:Y:S01]  /*fd10*/  FMUL.FTZ R25, R25, c[0x0][0x320] ;  /* 0x0000c80019197a20 */ /* 0x000fe20000410000 */
[-C--:B--2---:R-:W-:Y:S03]  /*fd20*/  HMMA.16816.F32 R36, R212, R8.reuse, R36 ;  /* 0x00000008d424723c */ /* 0x084fe60000001824 */
[----:B-1----:R-:W1:Y:S01]  /*fd30*/  MUFU.TANH R0, R15 ;  /* 0x0000000f00007308 */ /* 0x002e620000002400 */
[----:B------:R-:W-:Y:S01]  /*fd40*/  BAR.SYNC.DEFER_BLOCKING 0x0 ;  /* 0x0000000000007b1d */ /* 0x000fe20000010000 */
[----:B------:R-:W-:Y:S02]  /*fd50*/  FMUL.FTZ R26, R26, c[0x0][0x320] ;  /* 0x0000c8001a1a7a20 */ /* 0x000fe40000410000 */
[----:B------:R-:W-:Y:S01]  /*fd60*/  FMUL.FTZ R27, R27, c[0x0][0x320] ;  /* 0x0000c8001b1b7a20 */ /* 0x000fe20000410000 */
[C---:B------:R-:W-:Y:S04]  /*fd70*/  HMMA.16816.F32 R40, R208.reuse, R8, R40 ;  /* 0x00000008d028723c */ /* 0x040fe80000001828 */
[----:B------:R-:W-:Y:S01]  /*fd80*/  FMUL.FTZ R28, R28, c[0x0][0x320] ;  /* 0x0000c8001c1c7a20 */ /* 0x000fe20000410000 */
[----:B------:R-:W2:Y:S01]  /*fd90*/  MUFU.TANH R136, R20 ;  /* 0x0000001400887308 */ /* 0x000ea20000002400 */
[----:B------:R-:W-:Y:S02]  /*fda0*/  FMUL.FTZ R29, R29, c[0x0][0x320] ;  /* 0x0000c8001d1d7a20 */ /* 0x000fe40000410000 */
[-C--:B------:R-:W-:Y:S04]  /*fdb0*/  HMMA.16816.F32 R44, R208, R10.reuse, R44 ;  /* 0x0000000ad02c723c */ /* 0x080fe8000000182c */
[----:B------:R-:W-:Y:S02]  /*fdc0*/  FMUL.FTZ R30, R30, c[0x0][0x320] ;  /* 0x0000c8001e1e7a20 */ /* 0x000fe40000410000 */
[----:B------:R-:W-:Y:S01]  /*fdd0*/  FMUL.FTZ R31, R31, c[0x0][0x320] ;  /* 0x0000c8001f1f7a20 */ /* 0x000fe20000410000 */
[----:B------:R-:W4:Y:S01]  /*fde0*/  MUFU.TANH R218, R28 ;  /* 0x0000001c00da7308 */ /* 0x000f220000002400 */
[C---:B------:R-:W-:Y:S01]  /*fdf0*/  HMMA.16816.F32 R48, R212.reuse, R10, R48 ;  /* 0x0000000ad430723c */ /* 0x040fe20000001830 */
[----:B-1----:R1:W-:Y:S03]  /*fe00*/  STL [R1+0x74], R0 ;  /* 0x0000740001007387 */ /* 0x0023e60000100800 */
[----:B------:R-:W-:Y:S02]  /*fe10*/  FMUL.FTZ R36, R36, c[0x0][0x320] ;  /* 0x0000c80024247a20 */ /* 0x000fe40000410000 */
[----:B------:R-:W-:Y:S02]  /*fe20*/  FMUL.FTZ R38, R38, c[0x0][0x320] ;  /* 0x0000c80026267a20 */ /* 0x000fe40000410000 */
[----:B------:R-:W-:Y:S01]  /*fe30*/  FMUL.FTZ R39, R39, c[0x0][0x320] ;  /* 0x0000c80027277a20 */ /* 0x000fe20000410000 */
[----:B------:R-:W1:Y:S01]  /*fe40*/  MUFU.TANH R217, R29 ;  /* 0x0000001d00d97308 */ /* 0x000e620000002400 */
[-C--:B---3--:R-:W-:Y:S03]  /*fe50*/  HMMA.16816.F32 R52, R212, R4.reuse, R52 ;  /* 0x00000004d434723c */ /* 0x088fe60000001834 */
[----:B------:R-:W-:Y:S02]  /*fe60*/  FMUL.FTZ R43, R43, c[0x0][0x320] ;  /* 0x0000c8002b2b7a20 */ /* 0x000fe40000410000 */
[----:B------:R-:W-:Y:S02]  /*fe70*/  FMUL.FTZ R35, R35, c[0x0][0x320] ;  /* 0x0000c80023237a20 */ /* 0x000fe40000410000 */
[----:B------:R-:W-:Y:S01]  /*fe80*/  FMUL.FTZ R41, R41, c[0x0][0x320] ;  /* 0x0000c80029297a20 */ /* 0x000fe20000410000 */
[C---:B------:R-:W-:Y:S01]  /*fe90*/  HMMA.16816.F32 R56, R208.reuse, R4, R56 ;  /* 0x00000004d038723c */ /* 0x040fe20000001838 */
[----:B------:R-:W3:Y:S03]  /*fea0*/  MUFU.TANH R17, R36 ;  /* 0x0000002400117308 */ /* 0x000ee60000002400 */
        /* <DEDUP_REMOVED lines=8> */
[----:B------:R2:W2:Y:S01]  /*ff30*/  MUFU.TANH R28, R39 ;  /* 0x00000027001c7308 */ /* 0x0004a20000002400 */
[----:B------:R-:W-:Y:S02]  /*ff40*/  FMUL.FTZ R13, R52, c[0x0][0x320] ;  /* 0x0000c800340d7a20 */ /* 0x000fe40000410000 */
[----:B------:R-:W-:Y:S04]  /*ff50*/  FMUL.FTZ R12, R53, c[0x0][0x320] ;  /* 0x0000c800350c7a20 */ /* 0x000fe80000410000 */
[----:B------:R-:W-:Y:S02]  /*ff60*/  FMUL.FTZ R56, R56, c[0x0][0x320] ;  /* 0x0000c80038387a20 */ /* 0x000fe40000410000 */
[----:B------:R-:W-:Y:S01]  /*ff70*/  FMUL.FTZ R21, R21, c[0x0][0x320] ;  /* 0x0000c80015157a20 */ /* 0x000fe20000410000 */
[----:B------:R3:W3:Y:S01]  /*ff80*/  MUFU.TANH R207, R43 ;  /* 0x0000002b00cf7308 */ /* 0x0006e20000002400 */
[----:B------:R-:W-:Y:S02]  /*ff90*/  FMUL.FTZ R22, R22, c[0x0][0x320] ;  /* 0x0000c80016167a20 */ /* 0x000fe40000410000 */
[----:B------:R-:W-:Y:S02]  /*ffa0*/  FMUL.FTZ R23, R23, c[0x0][0x320] ;  /* 0x0000c80017177a20 */ /* 0x000fe40000410000 */
[----:B------:R-:W-:Y:S02]  /*ffb0*/  FMUL.FTZ R24, R24, c[0x0][0x320] ;  /* 0x0000c80018187a20 */ /* 0x000fe40000410000 */
[----:B------:R-:W-:Y:S02]  /*ffc0*/  FMUL.FTZ R32, R32, c[0x0][0x320] ;  /* 0x0000c80020207a20 */ /* 0x000fe40000410000 */
[----:B------:R-:W-:Y:S01]  /*ffd0*/  FMUL.FTZ R11, R64, c[0x0][0x320] ;  /* 0x0000c800400b7a20 */ /* 0x000fe20000410000 */
[----:B------:R4:W4:Y:S01]  /*ffe0*/  MUFU.TANH R20, R21 ;  /* 0x0000001500147308 */ /* 0x0009220000002400 */
[----:B------:R-:W-:Y:S02]  /*fff0*/  FMUL.FTZ R10, R65, c[0x0][0x320] ;  /* 0x0000c800410a7a20 */ /* 0x000fe40000410000 */
[----:B-1----:R-:W-:Y:S02]  /*10000*/  FMUL.FTZ R38, R66, c[0x0][0x320] ;  /* 0x0000c80042267a20 */ /* 0x002fe40000410000 */
[----:B--2---:R-:W-:Y:S02]  /*10010*/  FMUL.FTZ R39, R55, c[0x0][0x320] ;  /* 0x0000c80037277a20 */ /* 0x004fe40000410000 */
        /* <DEDUP_REMOVED lines=31> */
[----:B------:R-:W1:Y:S10]  /*10210*/  MUFU.TANH R41, R41 ;  /* 0x0000002900297308 */ /* 0x000e740000002400 */
[----:B------:R1:W1:Y:S10]  /*10220*/  MUFU.TANH R216, R42 ;  /* 0x0000002a00d87308 */ /* 0x0002740000002400 */
[----:B------:R1:W1:Y:S10]  /*10230*/  MUFU.TANH R27, R44 ;  /* 0x0000002c001b7308 */ /* 0x0002740000002400 */
[----:B------:R1:W1:Y:S01]  /*10240*/  MUFU.TANH R26, R45 ;  /* 0x0000002d001a7308 */ /* 0x0002620000002400 */
[----:B-----5:R-:W-:Y:S09]  /*10250*/  ISETP.GE.AND P0, PT, R2, 0x1, PT ;  /* 0x000000010200780c */ /* 0x020ff20003f06270 */
        /* <DEDUP_REMOVED lines=21> */
[----:B------:R-:W1:Y:S01]  /*103b0*/  MUFU.TANH R36, R36 ;  /* 0x0000002400247308 */ /* 0x000e620000002400 */
[----:B------:R-:W-:-:S05]  /*103c0*/  @!P0 BRA `(.L_x_1934) ;  /* 0x000005d000008947 */ /* 0x000fca0003800000 */
[----:B--234-:R-:W-:Y:S01]  /*103d0*/  IMAD.MOV.U32 R0, RZ, RZ, c[0x0][0x2b8] ;  /* 0x0000ae00ff007624 */ /* 0x01cfe200078e00ff */
[----:B-1----:R-:W2:Y:S01]  /*103e0*/  LDL R24, [R1+0x100] ;  /* 0x0001000001187983 */ /* 0x002ea20000100800 */
[----:B------:R-:W-:Y:S03]  /*103f0*/  MOV R5, RZ ;  /* 0x000000ff00057202 */ /* 0x000fe60000000f00 */
[----:B------:R-:W3:Y:S01]  /*10400*/  LDL R3, [R1+0xec] ;  /* 0x0000ec0001037983 */ /* 0x000ee20000100800 */
[----:B------:R-:W-:Y:S03]  /*10410*/  ISETP.NE.AND P0, PT, R0, 0x1, PT ;  /* 0x000000010000780c */ /* 0x000fe60003f05270 */
[----:B------:R-:W4:Y:S04]  /*10420*/  LDL.64 R22, [R1+0xf8] ;  /* 0x0000f80001167983 */ /* 0x000f280000100a00 */
[----:B------:R-:W5:Y:S01]  /*10430*/  LDL R21, [R1+0x104] ;  /* 0x0001040001157983 */ /* 0x000f620000100800 */
[----:B--2---:R-:W-:Y:S03]  /*10440*/  IMAD R2, R2, 0x40, R24 ;  /* 0x0000004002027824 */ /* 0x004fe600078e0218 */
[----:B------:R-:W1:Y:S02]  /*10450*/  S2R R24, SR_CTAID.Y ;  /* 0x0000000000187919 */ /* 0x000e640000002600 */
[----:B---3--:R-:W-:Y:S04]  /*10460*/  IADD3 R2, R2, -0x40, R3 ;  /* 0xffffffc002027810 */ /* 0x008fe80007ffe003 */
[----:B------:R-:W-:Y:S01]  /*10470*/  MOV R0, R2 ;  /* 0x0000000200007202 */ /* 0x000fe20000000f00 */
[----:B------:R-:W-:Y:S05]  /*10480*/  @P0 IMAD.HI.U32 R3, R2, c[0x0][0x2bc], RZ ;  /* 0x0000af0002030a27 */ /* 0x000fea00078e00ff */
[----:B------:R-:W-:Y:S04]  /*10490*/  @P0 SHF.R.U32.HI R0, RZ, c[0x0][0x2c0], R3 ;  /* 0x0000b000ff000a19 */ /* 0x000fe80000011603 */
[C---:B----4-:R-:W-:Y:S01]  /*104a0*/  @!P6 IADD3 R3, P0, R0.reuse, R22, RZ ;  /* 0x000000160003e210 */ /* 0x050fe20007f1e0ff */
[----:B------:R-:W-:Y:S03]  /*104b0*/  IMAD.MOV R4, RZ, RZ, -R0 ;  /* 0x000000ffff047224 */ /* 0x000fe600078e0a00 */
[----:B-----5:R-:W-:Y:S01]  /*104c0*/  @!P6 LEA.HI.X.SX32 R0, R0, R21, 0x1, P0 ;  /* 0x000000150000e211 */ /* 0x020fe200000f0eff */
[----:B------:R-:W-:Y:S01]  /*104d0*/  IMAD R4, R4, c[0x0][0x2b8], R2 ;  /* 0x0000ae0004047a24 */ /* 0x000fe200078e0202 */
[C---:B------:R-:W-:Y:S01]  /*104e0*/  @!P6 LEA R2, P0, R3.reuse, c[0x0][0x2a0], 0x2 ;  /* 0x0000a8000302ea11 */ /* 0x040fe200078010ff */
[----:B-1----:R-:W-:Y:S01]  /*104f0*/  IMAD.WIDE.U32 R22, R24, c[0x0][0x1e8], RZ ;  /* 0x00007a0018167a25 */ /* 0x002fe200078e00ff */
[----:B------:R-:W1:Y:S02]  /*10500*/  S2R R21, SR_CTAID.Y ;  /* 0x0000000000157919 */ /* 0x000e640000002600 */
[----:B------:R-:W-:Y:S02]  /*10510*/  @!P6 LEA.HI.X R3, R3, c[0x0][0x2a4], R0, 0x2, P0 ;  /* 0x0000a9000303ea11 */ /* 0x000fe400000f1400 */
[----:B------:R2:W-:Y:S01]  /*10520*/  STL [R1+0xac], R4 ;  /* 0x0000ac0401007387 */ /* 0x0005e20000100800 */
[----:B------:R-:W-:Y:S03]  /*10530*/  SHF.R.S32.HI R0, RZ, 0x1f, R4 ;  /* 0x0000001fff007819 */ /* 0x000fe60000011404 */
[----:B------:R3:W4:Y:S02]  /*10540*/  @!P6 LDG.E R5, [R2.64] ;  /* 0x000000060205e981 */ /* 0x000724000c1e1900 */
[----:B------:R-:W-:Y:S04]  /*10550*/  IMAD R0, R0, c[0x0][0x1e0], RZ ;  /* 0x0000780000007a24 */ /* 0x000fe800078e02ff */
[C---:B------:R-:W-:Y:S01]  /*10560*/  IMAD R0, R4.reuse, c[0x0][0x1e4], R0 ;  /* 0x0000790004007a24 */ /* 0x040fe200078e0200 */
[----:B-1----:R-:W-:Y:S05]  /*10570*/  SHF.R.S32.HI R21, RZ, 0x1f, R21 ;  /* 0x0000001fff157819 */ /* 0x002fea0000011415 */
[----:B------:R-:W-:Y:S02]  /*10580*/  IMAD R21, R21, c[0x0][0x1e8], RZ ;  /* 0x00007a0015157a24 */ /* 0x000fe400078e02ff */
[----:B---3--:R-:W-:Y:S04]  /*10590*/  IMAD.WIDE.U32 R2, R4, c[0x0][0x1e0], RZ ;  /* 0x0000780004027a25 */ /* 0x008fe800078e00ff */
[----:B------:R-:W-:Y:S02]  /*105a0*/  IMAD.IADD R3, R3, 0x1, R0 ;  /* 0x0000000103037824 */ /* 0x000fe400078e0200 */
[----:B------:R-:W-:Y:S05]  /*105b0*/  IMAD R21, R24, c[0x0][0x1ec], R21 ;  /* 0x00007b0018157a24 */ /* 0x000fea00078e0215 */
[----:B------:R-:W-:Y:S02]  /*105c0*/  IADD3 R21, R23, R21, RZ ;  /* 0x0000001517157210 */ /* 0x000fe40007ffe0ff */
[----:B----4-:R-:W-:Y:S01]  /*105d0*/  SHF.R.S32.HI R0, RZ, 0x1f, R5 ;  /* 0x0000001fff007819 */ /* 0x010fe20000011405 */
[----:B------:R1:W-:Y:S01]  /*105e0*/  STL [R1+0xa4], R5 ;  /* 0x0000a40501007387 */ /* 0x0003e20000100800 */
[C---:B------:R-:W-:Y:S04]  /*105f0*/  IMAD.WIDE.U32 R2, R5.reuse, c[0x0][0x1f0], R2 ;  /* 0x00007c0005027a25 */ /* 0x040fe800078e0002 */
[----:B--2---:R-:W-:Y:S01]  /*10600*/  IMAD R4, R0, c[0x0][0x1f0], RZ ;  /* 0x00007c0000047a24 */ /* 0x004fe200078e02ff */
[----:B------:R-:W-:Y:S03]  /*10610*/  IADD3 R0, P0, R22, R2, RZ ;  /* 0x0000000216007210 */ /* 0x000fe60007f1e0ff */
[----:B------:R-:W-:Y:S05]  /*10620*/  IMAD R4, R5, c[0x0][0x1f4], R4 ;  /* 0x00007d0005047a24 */ /* 0x000fea00078e0204 */
[----:B------:R-:W-:Y:S02]  /*10630*/  IADD3.X R2, R21, R3, R4, P0, !PT ;  /* 0x0000000315027210 */ /* 0x000fe400007fe404 */
[C---:B------:R-:W-:Y:S04]  /*10640*/  LEA R4, P0, R0.reuse, c[0x0][0x1c8], 0x1 ;  /* 0x0000720000047a11 */ /* 0x040fe800078008ff */
[----:B------:R-:W-:Y:S01]  /*10650*/  LEA.HI.X R0, R0, c[0x0][0x1cc], R2, 0x1, P0 ;  /* 0x0000730000007a11 */ /* 0x000fe200000f0c02 */
[----:B------:R-:W-:-:S06]  /*10660*/  BRA.DIV ~URZ, `(.L_x_1935) ;  /* 0x0000deb27f007947 */ /* 0x000fcc000b800000 */
[----:B-1----:R1:W2:Y:S02]  /*10670*/  SHFL.IDX PT, R5, R0, RZ, 0x181f ;  /* 0x00181fff00057589 */ /* 0x0022a400000e0000 */
.L_x_2014:
[----:B------:R-:W-:-:S05]  /*10680*/  BRA.DIV ~URZ, `(.L_x_1936) ;  /* 0x0000df027f007947 */ /* 0x000fca000b800000 */
[----:B------:R-:W3:Y:S04]  /*10690*/  LDL R3, [R1+0xc0] ;  /* 0x0000c00001037983 */ /* 0x000ee80000100800 */
[----:B------:R-:W4:Y:S04]  /*106a0*/  LDL R8, [R1+0xe4] ;  /* 0x0000e40001087983 */ /* 0x000f280000100800 */
[----:B------:R-:W5:Y:S04]  /*106b0*/  LDL R9, [R1+0x98] ;  /* 0x0000980001097983 */ /* 0x000f680000100800 */
[----:B------:R-:W4:Y:S01]  /*106c0*/  SHFL.IDX PT, R2, R4, RZ, 0x181f ;  /* 0x00181fff04027589 */ /* 0x000f2200000e0000 */
[----:B---3--:R-:W-:Y:S02]  /*106d0*/  ISETP.GE.AND P1, PT, R3, c[0x0][0x1d4], PT ;  /* 0x0000750003007a0c */ /* 0x008fe40003f26270 */
[C---:B----4-:R-:W-:Y:S05]  /*106e0*/  IADD3 R6, P0, R2.reuse, R8, RZ ;  /* 0x0000000802067210 */ /* 0x050fea0007f1e0ff */
[C-C-:B--2---:R-:W-:Y:S01]  /*106f0*/  IMAD.X R7, R5.reuse, 0x1, R252.reuse, P0 ;  /* 0x0000000105077824 */ /* 0x144fe200000e06fc */
[----:B------:R-:W-:Y:S05]  /*10700*/  IADD3 R2, P0, R2, R250, RZ ;  /* 0x000000fa02027210 */ /* 0x000fea0007f1e0ff */
[----:B------:R-:W-:Y:S01]  /*10710*/  @!PT LDS RZ, [RZ] ;  /* 0x00000000fffff984 */ /* 0x000fe20000000800 */
[----:B------:R-:W-:Y:S01]  /*10720*/  @!PT LDS RZ, [RZ] ;  /* 0x00000000fffff984 */ /* 0x000fe20000000800 */
[----:B-----5:R2:W-:Y:S01]  /*10730*/  LDGSTS.E.BYPASS.LTC128B.128 [R9+0x4100], [R6.64], !P1 ;  /* 0x0410000006097fae */ /* 0x0205e2000c901d46 */
[--C-:B------:R-:W-:Y:S05]  /*10740*/  IMAD.X R3, R5, 0x1, R251.reuse, P0 ;  /* 0x0000000105037824 */ /* 0x100fea00000e06fb */
[----:B------:R3:W-:Y:S04]  /*10750*/  LDGSTS.E.BYPASS.LTC128B.128 [R9+0x6100], [R2.64], !P5 ;  /* 0x0610000002097fae */ /* 0x0007e8000e901d46 */
[----:B---3--:R-:W2:Y:S04]  /*10760*/  SHFL.IDX PT, R2, R4, 0x1, 0x181f ;  /* 0x00381f0004027f89 */ /* 0x008ea800000e0000 */
[----:B------:R-:W3:Y:S01]  /*10770*/  SHFL.IDX PT, R3, R0, 0x1, 0x181f ;  /* 0x00381f0000037f89 */ /* 0x000ee200000e0000 */
[C---:B--2---:R-:W-:Y:S05]  /*10780*/  IADD3 R6, P0, R2.reuse, R8, RZ ;  /* 0x0000000802067210 */ /* 0x044fea0007f1e0ff */
[C-C-:B---3--:R-:W-:Y:S01]  /*10790*/  IMAD.X R7, R3.reuse, 0x1, R252.reuse, P0 ;  /* 0x0000000103077824 */ /* 0x148fe200000e06fc */
[----:B------:R-:W-:Y:S04]  /*107a0*/  IADD3 R2, P0, R2, R250, RZ ;  /* 0x000000fa02027210 */ /* 0x000fe80007f1e0ff */
[----:B------:R2:W-:Y:S01]  /*107b0*/  LDGSTS.E.BYPASS.LTC128B.128 [R9+0x4900], [R6.64], !P1 ;  /* 0x0490000006097fae */ /* 0x0005e2000c901d46 */
[--C-:B------:R-:W-:Y:S05]  /*107c0*/  IMAD.X R3, R3, 0x1, R251.reuse, P0 ;  /* 0x0000000103037824 */ /* 0x100fea00000e06fb */
[----:B------:R3:W-:Y:S04]  /*107d0*/  LDGSTS.E.BYPASS.LTC128B.128 [R9+0x6900], [R2.64], !P5 ;  /* 0x0690000002097fae */ /* 0x0007e8000e901d46 */
[----:B---3--:R-:W2:Y:S04]  /*107e0*/  SHFL.IDX PT, R2, R4, 0x2, 0x181f ;  /* 0x00581f0004027f89 */ /* 0x008ea800000e0000 */
[----:B------:R-:W3:Y:S01]  /*107f0*/  SHFL.IDX PT, R3, R0, 0x2, 0x181f ;  /* 0x00581f0000037f89 */ /* 0x000ee200000e0000 */
[C---:B--2---:R-:W-:Y:S02]  /*10800*/  IADD3 R6, P0, R2.reuse, R8, RZ ;  /* 0x0000000802067210 */ /* 0x044fe40007f1e0ff */
[----:B------:R-:W-:Y:S03]  /*10810*/  SEL R8, RZ, 0x10, P5 ;  /* 0x00000010ff087807 */ /* 0x000fe60002800000 */
[C---:B---3--:R-:W-:Y:S01]  /*10820*/  IMAD.X R7, R3.reuse, 0x1, R252, P0 ;  /* 0x0000000103077824 */ /* 0x048fe200000e06fc */
[----:B------:R-:W-:Y:S01]  /*10830*/  IADD3 R2, P0, R2, R250, RZ ;  /* 0x000000fa02027210 */ /* 0x000fe20007f1e0ff */
[----:B------:R-:W-:Y:S03]  /*10840*/  IMAD.MOV.U32 R5, RZ, RZ, R8 ;  /* 0x000000ffff057224 */ /* 0x000fe600078e0008 */
[----:B------:R2:W-:Y:S01]  /*10850*/  LDGSTS.E.BYPASS.LTC128B.128 [R9+0x5100], [R6.64], !P1 ;  /* 0x0510000006097fae */ /* 0x0005e2000c901d46 */
[----:B------:R-:W-:Y:S05]  /*10860*/  IMAD.X R3, R3, 0x1, R251, P0 ;  /* 0x0000000103037824 */ /* 0x000fea00000e06fb */
[----:B------:R3:W-:Y:S04]  /*10870*/  LDGSTS.E.BYPASS.LTC128B.128 [R9+0x7100], [R2.64], !P5 ;  /* 0x0710000002097fae */ /* 0x0007e8000e901d46 */
[----:B--2---:R3:W2:Y:S04]  /*10880*/  SHFL.IDX PT, R6, R0, 0x3, 0x181f ;  /* 0x00781f0000067f89 */ /* 0x0046a800000e0000 */
[----:B-1----:R3:W1:Y:S02]  /*10890*/  SHFL.IDX PT, R0, R4, 0x3, 0x181f ;  /* 0x00781f0004007f89 */ /* 0x00266400000e0000 */
.L_x_2015:
[----:B---3--:R-:W3:Y:S01]  /*108a0*/  LDL R4, [R1+0xc0] ;  /* 0x0000c00001047983 */ /* 0x008ee20000100800 */
[C---:B------:R-:W-:Y:S02]  /*108b0*/  ISETP.NE.U32.AND P3, PT, R5.reuse, RZ, PT ;  /* 0x000000ff0500720c */ /* 0x040fe40003f65070 */
[----:B------:R-:W-:Y:S01]  /*108c0*/  IADD3 R2, -R5, 0x10, RZ ;  /* 0x0000001005027810 */ /* 0x000fe20007ffe1ff */
[----:B------:R-:W4:Y:S03]  /*108d0*/  LDL R3, [R1+0xe4] ;  /* 0x0000e40001037983 */ /* 0x000f260000100800 */
[----:B------:R-:W-:Y:S01]  /*108e0*/  LOP3.LUT R2, R2, 0xf, RZ, 0xc0, !PT ;  /* 0x0000000f02027812 */ /* 0x000fe200078ec0ff */
[----:B------:R-:W5:Y:S03]  /*108f0*/  LDL R7, [R1+0x98] ;  /* 0x0000980001077983 */ /* 0x000f660000100800 */
[----:B-1----:R-:W-:Y:S02]  /*10900*/  IADD3 R2, P1, P0, R2, R0, R250 ;  /* 0x0000000002027210 */ /* 0x002fe4000783e0fa */
[----:B---3--:R-:W-:Y:S02]  /*10910*/  ISETP.GE.AND P4, PT, R4, c[0x0][0x1d4], PT ;  /* 0x0000750004007a0c */ /* 0x008fe40003f86270 */
[----:B----4-:R-:W-:Y:S02]  /*10920*/  IADD3 R4, P2, R0, R3, RZ ;  /* 0x0000000300047210 */ /* 0x010fe40007f5e0ff */
[----:B--2---:R-:W-:Y:S03]  /*10930*/  IADD3.X R3, RZ, R6, R251, P1, P0 ;  /* 0x00000006ff037210 */ /* 0x004fe60000fe04fb */
[----:B------:R-:W-:Y:S06]  /*10940*/  IMAD.X R5, R6, 0x1, R252, P2 ;  /* 0x0000000106057824 */ /* 0x000fec00010e06fc */
[----:B------:R-:W-:Y:S01]  /*10950*/  @!PT LDS RZ, [RZ] ;  /* 0x00000000fffff984 */ /* 0x000fe20000000800 */
[----:B------:R-:W-:Y:S01]  /*10960*/  @!PT LDS RZ, [RZ] ;  /* 0x00000000fffff984 */ /* 0x000fe20000000800 */
[----:B------:R-:W-:Y:S01]  /*10970*/  @!PT LDS RZ, [RZ] ;  /* 0x00000000fffff984 */ /* 0x000fe20000000800 */
[----:B-----5:R1:W-:Y:S04]  /*10980*/  LDGSTS.E.BYPASS.LTC128B.128 [R7+0x5900], [R4.64], !P4 ;  /* 0x0590000004077fae */ /* 0x0203e8000e101d46 */
[----:B------:R1:W-:Y:S02]  /*10990*/  LDGSTS.E.BYPASS.LTC128B.128.ZFILL [R7+0x7900], [R2.64], P3 ;  /* 0x0790000002077fae */ /* 0x0003e40009941d46 */
.L_x_1934:
[----:B--234-:R-:W-:Y:S05]  /*109a0*/  BSYNC B0 ;  /* 0x0000000000007941 */ /* 0x01cfea0003800000 */
.L_x_1933:
[----:B------:R-:W2:Y:S01]  /*109b0*/  LDL R9, [R1+0xdc] ;  /* 0x0000dc0001097983 */ /* 0x000ea20000100800 */
[----:B------:R-:W-:Y:S03]  /*109c0*/  IMAD.MOV.U32 R21, RZ, RZ, c[0x0][0x2c4] ;  /* 0x0000b100ff157624 */ /* 0x000fe600078e00ff */
[----:B-1----:R-:W2:Y:S02]  /*109d0*/  LDL R4, [R1+0x4] ;  /* 0x0000040001047983 */ /* 0x002ea40000100800 */
[----:B------:R-:W-:Y:S02]  /*109e0*/  ISETP.NE.AND P0, PT, R21, 0x1, PT ;  /* 0x000000011500780c */ /* 0x000fe40003f05270 */
[----:B------:R-:W3:Y:S04]  /*109f0*/  LDL R8, [R1+0xd8] ;  /* 0x0000d80001087983 */ /* 0x000ee80000100800 */
[----:B------:R-:W3:Y:S04]  /*10a00*/  LDL R5, [R1+0xd4] ;  /* 0x0000d40001057983 */ /* 0x000ee80000100800 */
[----:B------:R-:W4:Y:S04]  /*10a10*/  LDL R7, [R1+0x84] ;  /* 0x0000840001077983 */ /* 0x000f280000100800 */
[----:B------:R-:W5:Y:S04]  /*10a20*/  LDL R0, [R1+0xd0] ;  /* 0x0000d00001007983 */ /* 0x000f680000100800 */
[----:B------:R-:W5:Y:S04]  /*10a30*/  LDL R6, [R1+0xcc] ;  /* 0x0000cc0001067983 */ /* 0x000f680000100800 */
[----:B------:R-:W5:Y:S04]  /*10a40*/  LDL R3, [R1+0xc4] ;  /* 0x0000c40001037983 */ /* 0x000f680000100800 */
[----:B------:R-:W5:Y:S04]  /*10a50*/  LDL R2, [R1+0xe0] ;  /* 0x0000e00001027983 */ /* 0x000f680000100800 */
[----:B------:R-:W0:Y:S01]  /*10a60*/  LDGDEPBAR ;  /* 0x00000000000079af */ /* 0x000e220000000000 */
[----:B--2---:R-:W-:Y:S04]  /*10a70*/  LEA R4, R4, R9, 0x7 ;  /* 0x0000000904047211 */ /* 0x004fe800078e38ff */
[----:B---3--:R-:W-:Y:S02]  /*10a80*/  IADD3 R4, R5, R4, R8 ;  /* 0x0000000405047210 */ /* 0x008fe40007ffe008 */
[----:B------:R-:W-:Y:S05]  /*10a90*/  MOV R5, 0xffffffc0 ;  /* 0xffffffc000057802 */ /* 0x000fea0000000f00 */
[----:B----4-:R-:W-:Y:S02]  /*10aa0*/  IMAD R5, R7, R5, 0x1 ;  /* 0x0000000107057424 */ /* 0x010fe400078e0205 */
[----:B-----5:R-:W-:Y:S04]  /*10ab0*/  IMAD.IADD R4, R0, 0x1, R4 ;  /* 0x0000000100047824 */ /* 0x020fe800078e0204 */
[----:B------:R-:W-:Y:S01]  /*10ac0*/  @P0 IMAD.HI.U32 R0, R4, c[0x0][0x2c8], RZ ;  /* 0x0000b20004000a27 */ /* 0x000fe200078e00ff */
[----:B------:R-:W-:Y:S04]  /*10ad0*/  IADD3 R5, R3, R5, -R6 ;  /* 0x0000000503057210 */ /* 0x000fe80007ffe806 */
[----:B------:R-:W-:Y:S01]  /*10ae0*/  @P0 SHF.R.U32.HI R4, RZ, c[0x0][0x2cc], R0 ;  /* 0x0000b300ff040a19 */ /* 0x000fe20000011600 */
[----:B------:R-:W-:Y:S01]  /*10af0*/  IMAD.IADD R5, R5, 0x1, -R2 ;  /* 0x0000000105057824 */ /* 0x000fe200078e0a02 */
[----:B------:R-:W-:-:S05]  /*10b00*/  BRA.DIV ~URZ, `(.L_x_1937) ;  /* 0x0000e0527f007947 */ /* 0x000fca000b800000 */
[----:B------:R1:W2:Y:S02]  /*10b10*/  SHFL.IDX PT, R0, R4, RZ, 0x1c1f ;  /* 0x001c1fff04007589 */ /* 0x0002a400000e0000 */
.L_x_2016:
[----:B--2---:R-:W-:Y:S05]  /*10b20*/  IMAD.IADD R0, R5, 0x1, R0 ;  /* 0x0000000105007824 */ /* 0x004fea00078e0200 */
[C---:B------:R-:W-:Y:S02]  /*10b30*/  ISETP.GT.AND P0, PT, R0.reuse, RZ, PT ;  /* 0x000000ff0000720c */ /* 0x040fe40003f04270 */
[C---:B------:R-:W-:Y:S02]  /*10b40*/  ISETP.GT.AND P1, PT, R0.reuse, 0x1, PT ;  /* 0x000000010000780c */ /* 0x040fe40003f24270 */
[----:B------:R-:W-:Y:S02]  /*10b50*/  FSEL R8, R229, -INF , P0 ;  /* 0xff800000e5087808 */ /* 0x000fe40000000000 */
[C---:B------:R-:W-:Y:S02]  /*10b60*/  ISETP.GT.AND P0, PT, R0.reuse, 0x9, PT ;  /* 0x000000090000780c */ /* 0x040fe40003f04270 */
[----:B------:R-:W-:Y:S02]  /*10b70*/  ISETP.GT.AND P2, PT, R0, 0x8, PT ;  /* 0x000000080000780c */ /* 0x000fe40003f44270 */
[----:B------:R-:W-:Y:S02]  /*10b80*/  FSEL R24, R228, -INF , P1 ;  /* 0xff800000e4187808 */ /* 0x000fe40000800000 */
[C---:B------:R-:W-:Y:S02]  /*10b90*/  ISETP.GT.AND P1, PT, R0.reuse, 0x10, PT ;  /* 0x000000100000780c */ /* 0x040fe40003f24270 */
[----:B------:R-:W-:Y:S02]  /*10ba0*/  ISETP.GT.AND P3, PT, R0, 0x11, PT ;  /* 0x000000110000780c */ /* 0x000fe40003f64270 */
[----:B------:R-:W-:Y:S02]  /*10bb0*/  FSEL R22, R206, -INF , P0 ;  /* 0xff800000ce167808 */ /* 0x000fe40000000000 */
[----:B------:R-:W-:Y:S02]  /*10bc0*/  ISETP.GT.AND P0, PT, R0, 0x18, PT ;  /* 0x000000180000780c */ /* 0x000fe40003f04270 */
[----:B------:R-:W-:Y:S02]  /*10bd0*/  FSEL R23, R219, -INF , P2 ;  /* 0xff800000db177808 */ /* 0x000fe40001000000 */
[----:B------:R-:W-:Y:S02]  /*10be0*/  FSEL R21, R136, -INF , P1 ;  /* 0xff80000088157808 */ /* 0x000fe40000800000 */
[----:B------:R-:W-:Y:S02]  /*10bf0*/  ISETP.GT.AND P2, PT, R0, 0x19, PT ;  /* 0x000000190000780c */ /* 0x000fe40003f44270 */
[----:B------:R-:W-:Y:S02]  /*10c00*/  FSEL R20, R20, -INF , P3 ;  /* 0xff80000014147808 */ /* 0x000fe40001800000 */
[C---:B------:R-:W-:Y:S02]  /*10c10*/  ISETP.GT.AND P3, PT, R0.reuse, 0x20, PT ;  /* 0x000000200000780c */ /* 0x040fe40003f64270 */
[----:B------:R-:W-:Y:S02]  /*10c20*/  FSEL R19, R19, -INF , P0 ;  /* 0xff80000013137808 */ /* 0x000fe40000000000 */
[C---:B------:R-:W-:Y:S02]  /*10c30*/  ISETP.GT.AND P1, PT, R0.reuse, 0x21, PT ;  /* 0x000000210000780c */ /* 0x040fe40003f24270 */
        /* <DEDUP_REMOVED lines=8> */
[C---:B------:R-:W-:Y:S02]  /*10cc0*/  ISETP.GT.AND P1, PT, R0.reuse, 0x38, PT ;  /* 0x000000380000780c */ /* 0x040fe40003f24270 */
[----:B------:R-:W-:Y:S02]  /*10cd0*/  ISETP.GT.AND P0, PT, R0, 0x39, PT ;  /* 0x000000390000780c */ /* 0x000fe40003f04270 */
[----:B------:R-:W-:Y:S02]  /*10ce0*/  FSEL R14, R14, -INF , P4 ;  /* 0xff8000000e0e7808 */ /* 0x000fe40002000000 */
[----:B------:R-:W-:Y:S02]  /*10cf0*/  FSEL R13, R13, -INF , P3 ;  /* 0xff8000000d0d7808 */ /* 0x000fe40001800000 */
[----:B------:R-:W-:Y:S02]  /*10d00*/  FSEL R12, R12, -INF , P2 ;  /* 0xff8000000c0c7808 */ /* 0x000fe40001000000 */
[----:B------:R-:W-:Y:S02]  /*10d10*/  FSEL R11, R11, -INF , P1 ;  /* 0xff8000000b0b7808 */ /* 0x000fe40000800000 */
[----:B------:R-:W-:Y:S01]  /*10d20*/  FSEL R10, R10, -INF , P0 ;  /* 0xff8000000a0a7808 */ /* 0x000fe20000000000 */
[----:B------:R-:W-:-:S05]  /*10d30*/  BRA.DIV ~URZ, `(.L_x_1938) ;  /* 0x0000de927f007947 */ /* 0x000fca000b800000 */
[----:B------:R-:W-:Y:S01]  /*10d40*/  FMNMX.FTZ R136, R8, R132, !PT ;  /* 0x0000008408887209 */ /* 0x000fe20007810000 */
[----:B------:R-:W2:Y:S03]  /*10d50*/  LDL.LU R3, [R1+0x70] ;  /* 0x0000700001037983 */ /* 0x000ea60000300800 */
[----:B------:R-:W-:Y:S01]  /*10d60*/  FMNMX.FTZ R136, R24, R136, !PT ;  /* 0x0000008818887209 */ /* 0x000fe20007810000 */
[----:B------:R-:W3:Y:S03]  /*10d70*/  SHFL.IDX PT, R2, R4, 0x1, 0x1c1f ;  /* 0x003c1f0004027f89 */ /* 0x000ee600000e0000 */
[----:B------:R-:W-:Y:S04]  /*10d80*/  FMNMX.FTZ R136, R23, R136, !PT ;  /* 0x0000008817887209 */ /* 0x000fe80007810000 */
[----:B------:R-:W-:Y:S01]  /*10d90*/  FMNMX.FTZ R136, R22, R136, !PT ;  /* 0x0000008816887209 */ /* 0x000fe20007810000 */
[----:B------:R-:W4:Y:S03]  /*10da0*/  SHFL.IDX PT, R0, R4, 0x2, 0x1c1f ;  /* 0x005c1f0004007f89 */ /* 0x000f2600000e0000 */
[----:B------:R-:W-:Y:S04]  /*10db0*/  FMNMX.FTZ R136, R21, R136, !PT ;  /* 0x0000008815887209 */ /* 0x000fe80007810000 */
[----:B------:R-:W-:Y:S01]  /*10dc0*/  FMNMX.FTZ R136, R20, R136, !PT ;  /* 0x0000008814887209 */ /* 0x000fe20007810000 */
[----:B-1----:R-:W1:Y:S03]  /*10dd0*/  SHFL.IDX PT, R4, R4, 0x3, 0x1c1f ;  /* 0x007c1f0004047f89 */ /* 0x002e6600000e0000 */
[----:B------:R-:W-:Y:S04]  /*10de0*/  FMNMX.FTZ R136, R19, R136, !PT ;  /* 0x0000008813887209 */ /* 0x000fe80007810000 */
[----:B------:R-:W-:Y:S01]  /*10df0*/  FMNMX.FTZ R136, R18, R136, !PT ;  /* 0x0000008812887209 */ /* 0x000fe20007810000 */
[----:B------:R-:W5:Y:S03]  /*10e00*/  LDL.LU R6, [R1+0x80] ;  /* 0x0000800001067983 */ /* 0x000f660000300800 */
[----:B------:R-:W-:Y:S04]  /*10e10*/  FMNMX.FTZ R136, R17, R136, !PT ;  /* 0x0000008811887209 */ /* 0x000fe80007810000 */
[----:B------:R-:W-:Y:S04]  /*10e20*/  FMNMX.FTZ R136, R16, R136, !PT ;  /* 0x0000008810887209 */ /* 0x000fe80007810000 */
[----:B------:R-:W-:Y:S04]  /*10e30*/  FMNMX.FTZ R136, R15, R136, !PT ;  /* 0x000000880f887209 */ /* 0x000fe80007810000 */
[----:B------:R-:W-:Y:S04]  /*10e40*/  FMNMX.FTZ R136, R14, R136, !PT ;  /* 0x000000880e887209 */ /* 0x000fe80007810000 */
[----:B------:R-:W-:Y:S04]  /*10e50*/  FMNMX.FTZ R136, R13, R136, !PT ;  /* 0x000000880d887209 */ /* 0x000fe80007810000 */
[----:B------:R-:W-:Y:S04]  /*10e60*/  FMNMX.FTZ R136, R12, R136, !PT ;  /* 0x000000880c887209 */ /* 0x000fe80007810000 */
[----:B------:R-:W-:Y:S04]  /*10e70*/  FMNMX.FTZ R136, R11, R136, !PT ;  /* 0x000000880b887209 */ /* 0x000fe80007810000 */
[----:B------:R-:W-:Y:S01]  /*10e80*/  FMNMX.FTZ R136, R10, R136, !PT ;  /* 0x000000880a887209 */ /* 0x000fe20007810000 */
[C---:B---3--:R-:W-:Y:S02]  /*10e90*/  IMAD.IADD R2, R5.reuse, 0x1, R2 ;  /* 0x0000000105027824 */ /* 0x048fe400078e0202 */
[C---:B----4-:R-:W-:Y:S02]  /*10ea0*/  IMAD.IADD R0, R5.reuse, 0x1, R0 ;  /* 0x0000000105007824 */ /* 0x050fe400078e0200 */
[----:B-1----:R-:W-:Y:S01]  /*10eb0*/  IMAD.IADD R5, R5, 0x1, R4 ;  /* 0x0000000105057824 */ /* 0x002fe200078e0204 */
[C---:B------:R-:W-:Y:S01]  /*10ec0*/  ISETP.GT.AND P1, PT, R2.reuse, 0x1, PT ;  /* 0x000000010200780c */ /* 0x040fe20003f24270 */
[----:B------:R-:W3:Y:S01]  /*10ed0*/  LDL.LU R4, [R1+0x7c] ;  /* 0x00007c0001047983 */ /* 0x000ee20000300800 */
[C---:B------:R-:W-:Y:S02]  /*10ee0*/  ISETP.GT.AND P0, PT, R2.reuse, RZ, PT ;  /* 0x000000ff0200720c */ /* 0x040fe40003f04270 */
[----:B------:R-:W-:Y:S02]  /*10ef0*/  FSEL R34, R247, -INF , P1 ;  /* 0xff800000f7227808 */ /* 0x000fe40000800000 */
[C---:B------:R-:W-:Y:S02]  /*10f00*/  ISETP.GT.AND P1, PT, R2.reuse, 0x10, PT ;  /* 0x000000100200780c */ /* 0x040fe40003f24270 */
[C---:B------:R-:W-:Y:S02]  /*10f10*/  ISETP.GT.AND P2, PT, R2.reuse, 0x8, PT ;  /* 0x000000080200780c */ /* 0x040fe40003f44270 */
[----:B------:R-:W-:Y:S02]  /*10f20*/  FSEL R51, R221, -INF , P1 ;  /* 0xff800000dd337808 */ /* 0x000fe40000800000 */
[----:B------:R-:W-:Y:S02]  /*10f30*/  ISETP.GT.AND P1, PT, R2, 0x19, PT ;  /* 0x000000190200780c */ /* 0x000fe40003f24270 */
[----:B------:R-:W-:Y:S02]  /*10f40*/  FSEL R9, R248, -INF , P0 ;  /* 0xff800000f8097808 */ /* 0x000fe40000000000 */
[----:B------:R-:W-:Y:S02]  /*10f50*/  FSEL R48, R35, -INF , P1 ;  /* 0xff80000023307808 */ /* 0x000fe40000800000 */
[C---:B------:R-:W-:Y:S02]  /*10f60*/  ISETP.GT.AND P1, PT, R2.reuse, 0x28, PT ;  /* 0x000000280200780c */ /* 0x040fe40003f24270 */
[C---:B------:R-:W-:Y:S02]  /*10f70*/  ISETP.GT.AND P0, PT, R2.reuse, 0x9, PT ;  /* 0x000000090200780c */ /* 0x040fe40003f04270 */
[----:B------:R-:W-:Y:S02]  /*10f80*/  FSEL R45, R45, -INF , P1 ;  /* 0xff8000002d2d7808 */ /* 0x000fe40000800000 */
[----:B------:R-:W-:Y:S02]  /*10f90*/  ISETP.GT.AND P1, PT, R2, 0x31, PT ;  /* 0x000000310200780c */ /* 0x000fe40003f24270 */
[----:B------:R-:W-:Y:S02]  /*10fa0*/  FSEL R40, R225, -INF , P2 ;  /* 0xff800000e1287808 */ /* 0x000fe40001000000 */
[----:B------:R-:W-:Y:S02]  /*10fb0*/  FSEL R39, R39, -INF , P1 ;  /* 0xff80000027277808 */ /* 0x000fe40000800000 */
[----:B------:R-:W-:Y:S02]  /*10fc0*/  ISETP.GT.AND P1, PT, R0, RZ, PT ;  /* 0x000000ff0000720c */ /* 0x000fe40003f24270 */
        /* <DEDUP_REMOVED lines=15> */
[----:B------:R-:W-:Y:S01]  /*110c0*/  FSEL R38, R38, -INF , P2 ;  /* 0xff80000026267808 */ /* 0x000fe20001000000 */
[----:B------:R-:W4:Y:S01]  /*110d0*/  LDL.LU R2, [R1+0x74] ;  /* 0x0000740001027983 */ /* 0x000f220000300800 */
[----:B------:R-:W-:Y:S02]  /*110e0*/  ISETP.GT.AND P2, PT, R0, 0x1, PT ;  /* 0x000000010000780c */ /* 0x000fe40003f44270 */
[----:B------:R-:W-:Y:S02]  /*110f0*/  FSEL R36, R36, -INF , P0 ;  /* 0xff80000024247808 */ /* 0x000fe40000000000 */
[----:B------:R-:W-:Y:S02]  /*11100*/  FSEL R57, R249, -INF , P2 ;  /* 0xff800000f9397808 */ /* 0x000fe40001000000 */
[C---:B------:R-:W-:Y:S02]  /*11110*/  ISETP.GT.AND P2, PT, R0.reuse, 0x10, PT ;  /* 0x000000100000780c */ /* 0x040fe40003f44270 */
        /* <DEDUP_REMOVED lines=16> */
[----:B------:R-:W-:Y:S02]  /*11220*/  FSEL R55, R55, -INF , P0 ;  /* 0xff80000037377808 */ /* 0x000fe40000000000 */
[C---:B------:R-:W-:Y:S02]  /*11230*/  ISETP.GT.AND P0, PT, R5.reuse, 0x1, PT ;  /* 0x000000010500780c */ /* 0x040fe40003f04270 */
[C---:B------:R-:W-:Y:S02]  /*11240*/  ISETP.GT.AND P2, PT, R5.reuse, RZ, PT ;  /* 0x000000ff0500720c */ /* 0x040fe40003f44270 */
[----:B------:R-:W-:Y:S04]  /*11250*/  ISETP.GT.AND P3, PT, R5, 0x18, PT ;  /* 0x000000180500780c */ /* 0x000fe80003f64270 */
[----:B------:R-:W-:Y:S02]  /*11260*/  FSEL R32, R227, -INF , P3 ;  /* 0xff800000e3207808 */ /* 0x000fe40001800000 */
[----:B------:R-:W-:Y:S04]  /*11270*/  ISETP.GT.AND P3, PT, R5, 0x21, PT ;  /* 0x000000210500780c */ /* 0x000fe80003f64270 */
[----:B------:R-:W-:Y:S02]  /*11280*/  FSEL R29, R207, -INF , P3 ;  /* 0xff800000cf1d7808 */ /* 0x000fe40001800000 */
[----:B------:R-:W-:Y:S02]  /*11290*/  ISETP.GT.AND P3, PT, R5, 0x30, PT ;  /* 0x000000300500780c */ /* 0x000fe40003f64270 */
[----:B--2---:R-:W-:Y:S02]  /*112a0*/  FSEL R53, R3, -INF , P1 ;  /* 0xff80000003357808 */ /* 0x004fe40000800000 */
[C---:B------:R-:W-:Y:S01]  /*112b0*/  ISETP.GT.AND P1, PT, R0.reuse, 0x9, PT ;  /* 0x000000090000780c */ /* 0x040fe20003f24270 */
[----:B------:R-:W2:Y:S03]  /*112c0*/  LDL.LU R3, [R1+0x78] ;  /* 0x0000780001037983 */ /* 0x000ea60000300800 */
[----:B------:R-:W-:Y:S02]  /*112d0*/  FSEL R67, R245, -INF , P1 ;  /* 0xff800000f5437808 */ /* 0x000fe40000800000 */
[----:B------:R-:W-:Y:S04]  /*112e0*/  ISETP.GT.AND P1, PT, R0, 0x18, PT ;  /* 0x000000180000780c */ /* 0x000fe80003f24270 */
[----:B------:R-:W-:Y:S02]  /*112f0*/  FSEL R64, R218, -INF , P1 ;  /* 0xff800000da407808 */ /* 0x000fe40000800000 */
[C---:B------:R-:W-:Y:S04]  /*11300*/  ISETP.GT.AND P1, PT, R0.reuse, 0x21, PT ;  /* 0x000000210000780c */ /* 0x040fe80003f24270 */
[----:B------:R-:W-:Y:S02]  /*11310*/  FSEL R61, R41, -INF , P1 ;  /* 0xff800000293d7808 */ /* 0x000fe40000800000 */
[C---:B------:R-:W-:Y:S04]  /*11320*/  ISETP.GT.AND P1, PT, R0.reuse, 0x30, PT ;  /* 0x000000300000780c */ /* 0x040fe80003f24270 */
[----:B------:R-:W-:Y:S02]  /*11330*/  FSEL R58, R25, -INF , P1 ;  /* 0xff800000193a7808 */ /* 0x000fe40000800000 */
[----:B------:R-:W-:Y:S02]  /*11340*/  ISETP.GT.AND P1, PT, R0, 0x39, PT ;  /* 0x000000390000780c */ /* 0x000fe40003f24270 */
[----:B-----5:R-:W-:Y:S01]  /*11350*/  FSEL R28, R6, -INF , P2 ;  /* 0xff800000061c7808 */ /* 0x020fe20001000000 */
[----:B------:R-:W1:Y:S01]  /*11360*/  SHFL.BFLY PT, R0, R136, 0x2, 0x1f ;  /* 0x0c401f0088007f89 */ /* 0x000e6200000e0000 */
[----:B------:R-:W-:Y:S02]  /*11370*/  FSEL R42, R42, -INF , P1 ;  /* 0xff8000002a2a7808 */ /* 0x000fe40000800000 */
[C---:B------:R-:W-:Y:S02]  /*11380*/  ISETP.GT.AND P1, PT, R5.reuse, 0x8, PT ;  /* 0x000000080500780c */ /* 0x040fe40003f24270 */
[----:B------:R-:W-:Y:S02]  /*11390*/  ISETP.GT.AND P2, PT, R5, 0x9, PT ;  /* 0x000000090500780c */ /* 0x000fe40003f44270 */
[----:B------:R-:W-:Y:S02]  /*113a0*/  FSEL R25, R133, -INF , P3 ;  /* 0xff80000085197808 */ /* 0x000fe40001800000 */
[----:B-1----:R-:W-:Y:S05]  /*113b0*/  FMNMX.FTZ R136, R0, R136, !PT ;  /* 0x0000008800887209 */ /* 0x002fea0007810000 */
[----:B------:R-:W1:Y:S01]  /*113c0*/  SHFL.BFLY PT, R0, R136, 0x1, 0x1f ;  /* 0x0c201f0088007f89 */ /* 0x000e6200000e0000 */
[----:B---3--:R-:W-:Y:S02]  /*113d0*/  FSEL R54, R4, -INF , P0 ;  /* 0xff80000004367808 */ /* 0x008fe40000000000 */
[----:B------:R-:W-:Y:S04]  /*113e0*/  ISETP.GT.AND P0, PT, R5, 0x10, PT ;  /* 0x000000100500780c */ /* 0x000fe80003f04270 */
[----:B------:R-:W-:Y:S02]  /*113f0*/  FSEL R35, R231, -INF , P0 ;  /* 0xff800000e7237808 */ /* 0x000fe40000000000 */
[C---:B------:R-:W-:Y:S04]  /*11400*/  ISETP.GT.AND P0, PT, R5.reuse, 0x19, PT ;  /* 0x000000190500780c */ /* 0x040fe80003f04270 */
[----:B------:R-:W-:Y:S02]  /*11410*/  FSEL R31, R226, -INF , P0 ;  /* 0xff800000e21f7808 */ /* 0x000fe40000000000 */
[----:B------:R-:W-:Y:S02]  /*11420*/  ISETP.GT.AND P0, PT, R5, 0x29, PT ;  /* 0x000000290500780c */ /* 0x000fe40003f04270 */
[----:B-1----:R-:W-:Y:S02]  /*11430*/  FMNMX.FTZ R136, R136, R0, !PT ;  /* 0x0000000088887209 */ /* 0x002fe40007810000 */
[----:B------:R-:W-:Y:S02]  /*11440*/  FSEL R26, R134, -INF , P0 ;  /* 0xff800000861a7808 */ /* 0x000fe40000000000 */
[----:B------:R-:W-:Y:S02]  /*11450*/  FMNMX.FTZ R134, R53, R138, !PT ;  /* 0x0000008a35867209 */ /* 0x000fe40007810000 */
[----:B------:R-:W-:Y:S02]  /*11460*/  ISETP.GT.AND P0, PT, R5, 0x39, PT ;  /* 0x000000390500780c */ /* 0x000fe40003f04270 */
[----:B------:R-:W-:Y:S02]  /*11470*/  FMNMX.FTZ R134, R57, R134, !PT ;  /* 0x0000008639867209 */ /* 0x000fe40007810000 */
[----:B------:R-:W-:Y:S02]  /*11480*/  FSEL R7, R204, -INF , P0 ;  /* 0xff800000cc077808 */ /* 0x000fe40000000000 */
        /* <DEDUP_REMOVED lines=8> */
[----:B------:R-:W-:Y:S02]  /*11510*/  FMNMX.FTZ R134, R60, R134, !PT ;  /* 0x000000863c867209 */ /* 0x000fe40007810000 */
[----:B----4-:R-:W-:Y:S02]  /*11520*/  FSEL R37, R2, -INF , P2 ;  /* 0xff80000002257808 */ /* 0x010fe40001000000 */
[----:B------:R-:W-:Y:S02]  /*11530*/  FMNMX.FTZ R134, R59, R134, !PT ;  /* 0x000000863b867209 */ /* 0x000fe40007810000 */
[C---:B------:R-:W-:Y:S02]  /*11540*/  ISETP.GT.AND P2, PT, R5.reuse, 0x20, PT ;  /* 0x000000200500780c */ /* 0x040fe40003f44270 */
[----:B------:R-:W-:Y:S02]  /*11550*/  FMNMX.FTZ R134, R58, R134, !PT ;  /* 0x000000863a867209 */ /* 0x000fe40007810000 */
[----:B------:R-:W-:Y:S02]  /*11560*/  FSEL R30, R216, -INF , P2 ;  /* 0xff800000d81e7808 */ /* 0x000fe40001000000 */
[----:B------:R-:W-:Y:S02]  /*11570*/  FMNMX.FTZ R134, R56, R134, !PT ;  /* 0x0000008638867209 */ /* 0x000fe40007810000 */
[----:B------:R-:W-:Y:S02]  /*11580*/  ISETP.GT.AND P2, PT, R5, 0x31, PT ;  /* 0x000000310500780c */ /* 0x000fe40003f44270 */
[----:B------:R-:W-:Y:S02]  /*11590*/  FMNMX.FTZ R134, R55, R134, !PT ;  /* 0x0000008637867209 */ /* 0x000fe40007810000 */
[----:B------:R-:W-:Y:S02]  /*115a0*/  FSEL R6, R208, -INF , P2 ;  /* 0xff800000d0067808 */ /* 0x000fe40001000000 */
[----:B------:R-:W-:Y:S02]  /*115b0*/  FMNMX.FTZ R134, R42, R134, !PT ;  /* 0x000000862a867209 */ /* 0x000fe40007810000 */
[----:B--2---:R-:W-:Y:S02]  /*115c0*/  FSEL R41, R3, -INF , P1 ;  /* 0xff80000003297808 */ /* 0x004fe40000800000 */
[C---:B------:R-:W-:Y:S04]  /*115d0*/  ISETP.GT.AND P1, PT, R5.reuse, 0x11, PT ;  /* 0x000000110500780c */ /* 0x040fe80003f24270 */
[----:B------:R-:W-:Y:S02]  /*115e0*/  FSEL R33, R230, -INF , P1 ;  /* 0xff800000e6217808 */ /* 0x000fe40000800000 */
[----:B------:R-:W-:Y:S04]  /*115f0*/  ISETP.GT.AND P1, PT, R5, 0x28, PT ;  /* 0x000000280500780c */ /* 0x000fe80003f24270 */
        /* <DEDUP_REMOVED lines=22> */
[----:B-1----:R-:W-:Y:S06]  /*11760*/  FMNMX.FTZ R135, R135, R0, !PT ;  /* 0x0000000087877209 */ /* 0x002fec0007810000 */
        /* <DEDUP_REMOVED lines=23> */
.L_x_2017:
[----:B------:R-:W3:Y:S01]  /*118e0*/  LDL.LU R204, [R1+0xbc] ;  /* 0x0000bc0001cc7983 */ /* 0x000ee20000300800 */
[C---:B------:R-:W-:Y:S01]  /*118f0*/  FSETP.NEU.FTZ.AND P0, PT, R136.reuse, -INF , PT ;  /* 0xff8000008800780b */ /* 0x040fe20003f1d000 */
[----:B------:R-:W-:Y:S01]  /*11900*/  FMUL.FTZ R2, R136, c[0x0][0x2d0] ;  /* 0x0000b40088027a20 */ /* 0x000fe20000410000 */
[----:B--2---:R-:W-:Y:S01]  /*11910*/  FMNMX.FTZ R133, R0, R4, !PT ;  /* 0x0000000400857209 */ /* 0x004fe20007810000 */
[----:B------:R-:W2:Y:S01]  /*11920*/  LDL.LU R212, [R1+0xb0] ;  /* 0x0000b00001d47983 */ /* 0x000ea20000300800 */
[----:B------:R-:W-:Y:S01]  /*11930*/  FSEL R0, R136, RZ, P0 ;  /* 0x000000ff88007208 */ /* 0x000fe20000000000 */
[----:B------:R-:W-:Y:S01]  /*11940*/  WARPSYNC 0xffffffff ;  /* 0xffffffff00007948 */ /* 0x000fe20003800000 */
[----:B------:R-:W-:Y:S02]  /*11950*/  FSEL R2, R2, RZ, P0 ;  /* 0x000000ff02027208 */ /* 0x000fe40000000000 */
[----:B------:R-:W-:Y:S01]  /*11960*/  FSETP.NEU.FTZ.AND P0, PT, R135, -INF , PT ;  /* 0xff8000008700780b */ /* 0x000fe20003f1d000 */
[----:B------:R-:W-:Y:S02]  /*11970*/  FADD.FTZ R0, -R0, R132 ;  /* 0x0000008400007221 */ /* 0x000fe40000010100 */
[--C-:B------:R-:W-:Y:S02]  /*11980*/  FFMA.FTZ R3, R8, c[0x0][0x2d0], -R2.reuse ;  /* 0x0000b40008037a23 */ /* 0x100fe40000010802 */
[----:B------:R-:W-:Y:S02]  /*11990*/  FMUL.FTZ R0, R0, c[0x0][0x2d0] ;  /* 0x0000b40000007a20 */ /* 0x000fe40000410000 */
[--C-:B------:R-:W-:Y:S02]  /*119a0*/  FFMA.FTZ R24, R24, c[0x0][0x2d0], -R2.reuse ;  /* 0x0000b40018187a23 */ /* 0x100fe40000010802 */
[----:B------:R-:W4:Y:S01]  /*119b0*/  MUFU.EX2 R132, R0 ;  /* 0x0000000000847308 */ /* 0x000f220000000800 */
        /* <DEDUP_REMOVED lines=8> */
[--C-:B------:R-:W-:Y:S02]  /*11a40*/  FFMA.FTZ R17, R17, c[0x0][0x2d0], -R2.reuse ;  /* 0x0000b40011117a23 */ /* 0x100fe40000010802 */
[--C-:B------:R-:W-:Y:S02]  /*11a50*/  FFMA.FTZ R16, R16, c[0x0][0x2d0], -R2.reuse ;  /* 0x0000b40010107a23 */ /* 0x100fe40000010802 */
[--C-:B------:R-:W-:Y:S01]  /*11a60*/  FFMA.FTZ R211, R15, c[0x0][0x2d0], -R2.reuse ;  /* 0x0000b4000fd37a23 */ /* 0x100fe20000010802 */
[----:B------:R-:W5:Y:S01]  /*11a70*/  MUFU.EX2 R24, R24 ;  /* 0x0000001800187308 */ /* 0x000f620000000800 */
[--C-:B------:R-:W-:Y:S01]  /*11a80*/  FFMA.FTZ R210, R14, c[0x0][0x2d0], -R2.reuse ;  /* 0x0000b4000ed27a23 */ /* 0x100fe20000010802 */
[----:B------:R-:W-:Y:S01]  /*11a90*/  MOV R15, R17 ;  /* 0x00000011000f7202 */ /* 0x000fe20000000f00 */
[--C-:B------:R-:W-:Y:S01]  /*11aa0*/  FFMA.FTZ R207, R12, c[0x0][0x2d0], -R2.reuse ;  /* 0x0000b4000ccf7a23 */ /* 0x100fe20000010802 */
[----:B------:R-:W-:Y:S01]  /*11ab0*/  MOV R13, R211 ;  /* 0x000000d3000d7202 */ /* 0x000fe20000000f00 */
[--C-:B------:R-:W-:Y:S01]  /*11ac0*/  FFMA.FTZ R209, R11, c[0x0][0x2d0], -R2.reuse ;  /* 0x0000b4000bd17a23 */ /* 0x100fe20000010802 */
[----:B------:R-:W-:Y:S01]  /*11ad0*/  MOV R12, R210 ;  /* 0x000000d2000c7202 */ /* 0x000fe20000000f00 */
[----:B------:R-:W-:Y:S01]  /*11ae0*/  FFMA.FTZ R10, R10, c[0x0][0x2d0], -R2 ;  /* 0x0000b4000a0a7a23 */ /* 0x000fe20000010802 */
[----:B------:R-:W-:Y:S01]  /*11af0*/  MOV R14, R16 ;  /* 0x00000010000e7202 */ /* 0x000fe20000000f00 */
[----:B------:R-:W-:Y:S01]  /*11b00*/  FMUL.FTZ R2, R135, c[0x0][0x2d0] ;  /* 0x0000b40087027a20 */ /* 0x000fe20000410000 */
[----:B------:R-:W-:Y:S04]  /*11b10*/  MUFU.EX2 R23, R23 ;  /* 0x0000001700177308 */ /* 0x000fe80000000800 */
[----:B------:R-:W-:Y:S05]  /*11b20*/  FSEL R2, R2, RZ, P0 ;  /* 0x000000ff02027208 */ /* 0x000fea0000000000 */
[--C-:B-1----:R-:W-:Y:S01]  /*11b30*/  FFMA.FTZ R4, R34, c[0x0][0x2d0], -R2.reuse ;  /* 0x0000b40022047a23 */ /* 0x102fe20000010802 */
[----:B------:R-:W1:Y:S01]  /*11b40*/  MUFU.EX2 R22, R22 ;  /* 0x0000001600167308 */ /* 0x000e620000000800 */
[--C-:B------:R-:W-:Y:S01]  /*11b50*/  FFMA.FTZ R52, R52, c[0x0][0x2d0], -R2.reuse ;  /* 0x0000b40034347a23 */ /* 0x100fe20000010802 */
[----:B------:R-:W-:Y:S01]  /*11b60*/  MOV R34, R208 ;  /* 0x000000d000227202 */ /* 0x000fe20000000f00 */
[--C-:B------:R-:W-:Y:S02]  /*11b70*/  FFMA.FTZ R247, R45, c[0x0][0x2d0], -R2.reuse ;  /* 0x0000b4002df77a23 */ /* 0x100fe40000010802 */
[--C-:B------:R-:W-:Y:S01]  /*11b80*/  FFMA.FTZ R39, R39, c[0x0][0x2d0], -R2.reuse ;  /* 0x0000b40027277a23 */ /* 0x100fe20000010802 */
[----:B------:R-:W2:Y:S01]  /*11b90*/  LDL.LU R45, [R1+0xb4] ;  /* 0x0000b400012d7983 */ /* 0x000ea20000300800 */
[--C-:B------:R-:W-:Y:S02]  /*11ba0*/  FFMA.FTZ R38, R38, c[0x0][0x2d0], -R2.reuse ;  /* 0x0000b40026267a23 */ /* 0x100fe40000010802 */
[--C-:B------:R-:W-:Y:S01]  /*11bb0*/  FFMA.FTZ R217, R48, c[0x0][0x2d0], -R2.reuse ;  /* 0x0000b40030d97a23 */ /* 0x100fe20000010802 */
[----:B------:R-:W-:Y:S01]  /*11bc0*/  MUFU.EX2 R4, R4 ;  /* 0x0000000400047308 */ /* 0x000fe20000000800 */
[--C-:B------:R-:W-:Y:S02]  /*11bd0*/  FFMA.FTZ R43, R43, c[0x0][0x2d0], -R2.reuse ;  /* 0x0000b4002b2b7a23 */ /* 0x100fe40000010802 */
[--C-:B------:R-:W-:Y:S01]  /*11be0*/  FFMA.FTZ R219, R50, c[0x0][0x2d0], -R2.reuse ;  /* 0x0000b40032db7a23 */ /* 0x100fe20000010802 */
[----:B------:R-:W-:Y:S01]  /*11bf0*/  MOV R50, R12 ;  /* 0x0000000c00327202 */ /* 0x000fe20000000f00 */
[--C-:B------:R-:W-:Y:S02]  /*11c00*/  FFMA.FTZ R218, R49, c[0x0][0x2d0], -R2.reuse ;  /* 0x0000b40031da7a23 */ /* 0x100fe40000010802 */
[--C-:B------:R-:W-:Y:S02]  /*11c10*/  FFMA.FTZ R249, R47, c[0x0][0x2d0], -R2.reuse ;  /* 0x0000b4002ff97a23 */ /* 0x100fe40000010802 */
[--C-:B------:R-:W-:Y:S02]  /*11c20*/  FFMA.FTZ R248, R46, c[0x0][0x2d0], -R2.reuse ;  /* 0x0000b4002ef87a23 */ /* 0x100fe40000010802 */
[--C-:B------:R-:W-:Y:S02]  /*11c30*/  FFMA.FTZ R246, R44, c[0x0][0x2d0], -R2.reuse ;  /* 0x0000b4002cf67a23 */ /* 0x100fe40000010802 */
[--C-:B------:R-:W-:Y:S01]  /*11c40*/  FFMA.FTZ R220, R51, c[0x0][0x2d0], -R2.reuse ;  /* 0x0000b40033dc7a23 */ /* 0x100fe20000010802 */
[----:B------:R-:W-:Y:S01]  /*11c50*/  MOV R51, R207 ;  /* 0x000000cf00337202 */ /* 0x000fe20000000f00 */
[----:B------:R-:W-:Y:S10]  /*11c60*/  MUFU.EX2 R249, R249 ;  /* 0x000000f900f97308 */ /* 0x000ff40000000800 */
[----:B------:R-:W-:Y:S10]  /*11c70*/  MUFU.EX2 R220, R220 ;  /* 0x000000dc00dc7308 */ /* 0x000ff40000000800 */
[----:B------:R-:W-:Y:S01]  /*11c80*/  MUFU.EX2 R248, R248 ;  /* 0x000000f800f87308 */ /* 0x000fe20000000800 */
[C---:B----4-:R-:W-:Y:S02]  /*11c90*/  FMUL.FTZ R68, R132.reuse, R68 ;  /* 0x0000004484447220 */ /* 0x050fe40000410000 */
        /* <DEDUP_REMOVED lines=15> */
[----:B---3--:R-:W-:Y:S01]  /*11d90*/  FFMA.FTZ R0, R132, R204, R3 ;  /* 0x000000cc84007223 */ /* 0x008fe20000010003 */
[C---:B-----5:R-:W-:Y:S01]  /*11da0*/  F2FP.PACK_AB R204, R24.reuse, R3 ;  /* 0x0000000318cc723e */ /* 0x060fe200000000ff */
[----:B------:R-:W-:Y:S02]  /*11db0*/  FFMA.FTZ R3, R9, c[0x0][0x2d0], -R2 ;  /* 0x0000b40009037a23 */ /* 0x000fe40000010802 */
[----:B------:R-:W-:Y:S01]  /*11dc0*/  FADD.FTZ R11, R24, R0 ;  /* 0x00000000180b7221 */ /* 0x000fe20000010000 */
[----:B------:R-:W-:Y:S01]  /*11dd0*/  FSEL R0, R135, RZ, P0 ;  /* 0x000000ff87007208 */ /* 0x000fe20000000000 */
[----:B------:R-:W-:Y:S01]  /*11de0*/  MUFU.EX2 R205, R3 ;  /* 0x0000000300cd7308 */ /* 0x000fe20000000800 */
[--C-:B------:R-:W-:Y:S01]  /*11df0*/  FFMA.FTZ R9, R40, c[0x0][0x2d0], -R2.reuse ;  /* 0x0000b40028097a23 */ /* 0x100fe20000010802 */
[----:B------:R-:W-:Y:S01]  /*11e00*/  FSETP.NEU.FTZ.AND P0, PT, R134, -INF , PT ;  /* 0xff8000008600780b */ /* 0x000fe20003f1d000 */
[----:B------:R-:W-:Y:S01]  /*11e10*/  FFMA.FTZ R40, R36, c[0x0][0x2d0], -R2 ;  /* 0x0000b40024287a23 */ /* 0x000fe20000010802 */
[----:B------:R-:W-:Y:S01]  /*11e20*/  MOV R24, R10 ;  /* 0x0000000a00187202 */ /* 0x000fe20000000f00 */
[----:B------:R-:W-:Y:S01]  /*11e30*/  FADD.FTZ R0, -R0, R137 ;  /* 0x0000008900007221 */ /* 0x000fe20000010100 */
[----:B------:R-:W-:Y:S01]  /*11e40*/  MOV R137, R209 ;  /* 0x000000d100897202 */ /* 0x000fe20000000f00 */
[----:B------:R-:W-:Y:S02]  /*11e50*/  FMUL.FTZ R2, R134, c[0x0][0x2d0] ;  /* 0x0000b40086027a20 */ /* 0x000fe40000410000 */
[----:B------:R-:W-:Y:S01]  /*11e60*/  FMUL.FTZ R0, R0, c[0x0][0x2d0] ;  /* 0x0000b40000007a20 */ /* 0x000fe20000410000 */
[----:B------:R-:W-:Y:S02]  /*11e70*/  MUFU.EX2 R207, R9 ;  /* 0x0000000900cf7308 */ /* 0x000fe40000000800 */
[----:B------:R-:W-:Y:S05]  /*11e80*/  FSEL R2, R2, RZ, P0 ;  /* 0x000000ff02027208 */ /* 0x000fea0000000000 */
[--C-:B------:R-:W-:Y:S01]  /*11e90*/  FFMA.FTZ R215, R64, c[0x0][0x2d0], -R2.reuse ;  /* 0x0000b40040d77a23 */ /* 0x100fe20000010802 */
[----:B------:R-:W-:Y:S01]  /*11ea0*/  MOV R64, R137 ;  /* 0x0000008900407202 */ /* 0x000fe20000000f00 */
[--C-:B------:R-:W-:Y:S01]  /*11eb0*/  FFMA.FTZ R21, R56, c[0x0][0x2d0], -R2.reuse ;  /* 0x0000b40038157a23 */ /* 0x100fe20000010802 */
[----:B------:R-:W2:Y:S01]  /*11ec0*/  MUFU.EX2 R3, R0 ;  /* 0x0000000000037308 */ /* 0x000ea20000000800 */
[--C-:B------:R-:W-:Y:S01]  /*11ed0*/  FFMA.FTZ R55, R55, c[0x0][0x2d0], -R2.reuse ;  /* 0x0000b40037377a23 */ /* 0x100fe20000010802 */
[----:B------:R-:W-:Y:S01]  /*11ee0*/  MOV R137, R15 ;  /* 0x0000000f00897202 */ /* 0x000fe20000000f00 */
[--C-:B------:R-:W-:Y:S01]  /*11ef0*/  FFMA.FTZ R17, R206, c[0x0][0x2d0], -R2.reuse ;  /* 0x0000b400ce117a23 */ /* 0x100fe20000010802 */
[----:B-1----:R-:W-:Y:S01]  /*11f00*/  F2FP.PACK_AB R206, R22, R23 ;  /* 0x0000001716ce723e */ /* 0x002fe200000000ff */
[--C-:B------:R-:W-:Y:S02]  /*11f10*/  FFMA.FTZ R67, R67, c[0x0][0x2d0], -R2.reuse ;  /* 0x0000b40043437a23 */ /* 0x100fe40000010802 */
[--C-:B------:R-:W-:Y:S01]  /*11f20*/  FFMA.FTZ R214, R66, c[0x0][0x2d0], -R2.reuse ;  /* 0x0000b40042d67a23 */ /* 0x100fe20000010802 */
[----:B------:R-:W-:Y:S01]  /*11f30*/  MOV R66, R24 ;  /* 0x0000001800427202 */ /* 0x000fe20000000f00 */
        /* <DEDUP_REMOVED lines=9> */
[----:B------:R-:W-:Y:S01]  /*11fd0*/  MUFU.EX2 R19, R8 ;  /* 0x0000000800137308 */ /* 0x000fe20000000800 */
[----:B--2---:R-:W-:Y:S01]  /*11fe0*/  FFMA.FTZ R0, R3, R212, R205 ;  /* 0x000000d403007223 */ /* 0x004fe200000100cd */
[----:B------:R-:W-:Y:S01]  /*11ff0*/  F2FP.PACK_AB R205, R4, R205 ;  /* 0x000000cd04cd723e */ /* 0x000fe200000000ff */
[----:B------:R-:W-:Y:S02]  /*12000*/  FFMA.FTZ R44, R58, c[0x0][0x2d0], -R2 ;  /* 0x0000b4003a2c7a23 */ /* 0x000fe40000010802 */
[----:B------:R-:W-:Y:S01]  /*12010*/  FADD.FTZ R18, R4, R0 ;  /* 0x0000000004127221 */ /* 0x000fe20000010000 */
[----:B------:R-:W-:Y:S01]  /*12020*/  FSEL R0, R134, RZ, P0 ;  /* 0x000000ff86007208 */ /* 0x000fe20000000000 */
[----:B------:R-:W-:Y:S01]  /*12030*/  FFMA.FTZ R4, R53, c[0x0][0x2d0], -R2 ;  /* 0x0000b40035047a23 */ /* 0x000fe20000010802 */
[----:B------:R-:W-:Y:S01]  /*12040*/  FSETP.NEU.FTZ.AND P0, PT, R133, -INF , PT ;  /* 0xff8000008500780b */ /* 0x000fe20003f1d000 */
[----:B------:R-:W-:Y:S01]  /*12050*/  FMUL.FTZ R70, R3, R70 ;  /* 0x0000004603467220 */ /* 0x000fe20000410000 */
[----:B------:R-:W-:Y:S01]  /*12060*/  MUFU.EX2 R213, R213 ;  /* 0x000000d500d57308 */ /* 0x000fe20000000800 */
[----:B------:R-:W-:Y:S01]  /*12070*/  FADD.FTZ R0, -R0, R138 ;  /* 0x0000008a00007221 */ /* 0x000fe20000010100 */
[----:B------:R-:W-:Y:S01]  /*12080*/  FSEL R2, R133, RZ, P0 ;  /* 0x000000ff85027208 */ /* 0x000fe20000000000 */
[C---:B------:R-:W-:Y:S01]  /*12090*/  FMUL.FTZ R71, R3.reuse, R71 ;  /* 0x0000004703477220 */ /* 0x040fe20000410000 */
[----:B------:R-:W-:Y:S01]  /*120a0*/  MOV R138, R43 ;  /* 0x0000002b008a7202 */ /* 0x000fe20000000f00 */
[----:B------:R-:W-:Y:S02]  /*120b0*/  FMUL.FTZ R0, R0, c[0x0][0x2d0] ;  /* 0x0000b40000007a20 */ /* 0x000fe40000410000 */
[----:B------:R-:W-:Y:S01]  /*120c0*/  FADD.FTZ R2, -R2, R139 ;  /* 0x0000008b02027221 */ /* 0x000fe20000010100 */
[----:B------:R-:W-:Y:S01]  /*120d0*/  MOV R139, R44 ;  /* 0x0000002c008b7202 */ /* 0x000fe20000000f00 */
[C---:B------:R-:W-:Y:S01]  /*120e0*/  FMUL.FTZ R82, R3.reuse, R82 ;  /* 0x0000005203527220 */ /* 0x040fe20000410000 */
[----:B------:R1:W-:Y:S01]  /*120f0*/  MUFU.EX2 R20, R4 ;  /* 0x0000000400147308 */ /* 0x0003e20000000800 */
[----:B------:R-:W-:Y:S02]  /*12100*/  FMUL.FTZ R2, R2, c[0x0][0x2d0] ;  /* 0x0000b40002027a20 */ /* 0x000fe40000410000 */
[C---:B------:R-:W-:Y:S02]  /*12110*/  FMUL.FTZ R83, R3.reuse, R83 ;  /* 0x0000005303537220 */ /* 0x040fe40000410000 */
        /* <DEDUP_REMOVED lines=9> */
[----:B------:R-:W3:Y:S01]  /*121b0*/  MUFU.EX2 R2, R2 ;  /* 0x0000000200027308 */ /* 0x000ee20000000800 */
[C---:B------:R-:W-:Y:S02]  /*121c0*/  FMUL.FTZ R118, R3.reuse, R118 ;  /* 0x0000007603767220 */ /* 0x040fe40000410000 */
[----:B------:R-:W-:Y:S02]  /*121d0*/  FMUL.FTZ R119, R3, R119 ;  /* 0x0000007703777220 */ /* 0x000fe40000410000 */
[----:B-1----:R-:W-:Y:S02]  /*121e0*/  FMUL.FTZ R4, R133, c[0x0][0x2d0] ;  /* 0x0000b40085047a20 */ /* 0x002fe40000410000 */
[C---:B------:R-:W-:Y:S02]  /*121f0*/  FMUL.FTZ R130, R3.reuse, R130 ;  /* 0x0000008203827220 */ /* 0x040fe40000410000 */
[----:B------:R-:W-:Y:S01]  /*12200*/  FMUL.FTZ R131, R3, R131 ;  /* 0x0000008303837220 */ /* 0x000fe20000410000 */
[----:B------:R-:W-:Y:S01]  /*12210*/  FSEL R4, R4, RZ, P0 ;  /* 0x000000ff04047208 */ /* 0x000fe20000000000 */
[----:B------:R-:W-:Y:S01]  /*12220*/  MUFU.EX2 R230, R230 ;  /* 0x000000e600e67308 */ /* 0x000fe20000000800 */
[----:B--2---:R-:W-:Y:S01]  /*12230*/  FMUL.FTZ R56, R0, R144 ;  /* 0x0000009000387220 */ /* 0x004fe20000410000 */
[----:B------:R-:W-:Y:S02]  /*12240*/  F2FP.PACK_AB R144, R19, R20 ;  /* 0x000000141390723e */ /* 0x000fe400000000ff */
[--C-:B------:R-:W-:Y:S02]  /*12250*/  FFMA.FTZ R48, R5, c[0x0][0x2d0], -R4.reuse ;  /* 0x0000b40005307a23 */ /* 0x100fe40000010804 */
[----:B------:R-:W2:Y:S01]  /*12260*/  LDL.LU R5, [R1+0xb8] ;  /* 0x0000b80001057983 */ /* 0x000ea20000300800 */
[--C-:B------:R-:W-:Y:S01]  /*12270*/  FFMA.FTZ R212, R35, c[0x0][0x2d0], -R4.reuse ;  /* 0x0000b40023d47a23 */ /* 0x100fe20000010804 */
[----:B------:R-:W-:Y:S01]  /*12280*/  MOV R35, R51 ;  /* 0x0000003300237202 */ /* 0x000fe20000000f00 */
[--C-:B------:R-:W-:Y:S01]  /*12290*/  FFMA.FTZ R211, R33, c[0x0][0x2d0], -R4.reuse ;  /* 0x0000b40021d37a23 */ /* 0x100fe20000010804 */
[----:B------:R-:W-:Y:S01]  /*122a0*/  MOV R33, R40 ;  /* 0x0000002800217202 */ /* 0x000fe20000000f00 */
[--C-:B------:R-:W-:Y:S01]  /*122b0*/  FFMA.FTZ R210, R32, c[0x0][0x2d0], -R4.reuse ;  /* 0x0000b40020d27a23 */ /* 0x100fe20000010804 */
[----:B------:R-:W-:Y:S01]  /*122c0*/  MOV R32, R34 ;  /* 0x0000002200207202 */ /* 0x000fe20000000f00 */
[--C-:B------:R-:W-:Y:S01]  /*122d0*/  FFMA.FTZ R49, R6, c[0x0][0x2d0], -R4.reuse ;  /* 0x0000b40006317a23 */ /* 0x100fe20000010804 */
[----:B------:R-:W-:Y:S01]  /*122e0*/  MOV R51, R13 ;  /* 0x0000000d00337202 */ /* 0x000fe20000000f00 */
[----:B------:R-:W-:Y:S01]  /*122f0*/  FADD.FTZ R6, R23, R11 ;  /* 0x0000000b17067221 */ /* 0x000fe20000010000 */
[----:B------:R-:W-:Y:S01]  /*12300*/  MOV R34, R14 ;  /* 0x0000000e00227202 */ /* 0x000fe20000000f00 */
[--C-:B------:R-:W-:Y:S01]  /*12310*/  FFMA.FTZ R54, R54, c[0x0][0x2d0], -R4.reuse ;  /* 0x0000b40036367a23 */ /* 0x100fe20000010804 */
[----:B------:R-:W-:Y:S01]  /*12320*/  MUFU.EX2 R212, R212 ;  /* 0x000000d400d47308 */ /* 0x000fe20000000800 */
[--C-:B------:R-:W-:Y:S02]  /*12330*/  FFMA.FTZ R37, R37, c[0x0][0x2d0], -R4.reuse ;  /* 0x0000b40025257a23 */ /* 0x100fe40000010804 */
[--C-:B------:R-:W-:Y:S02]  /*12340*/  FFMA.FTZ R53, R25, c[0x0][0x2d0], -R4.reuse ;  /* 0x0000b40019357a23 */ /* 0x100fe40000010804 */
[----:B------:R-:W-:Y:S02]  /*12350*/  FFMA.FTZ R36, R7, c[0x0][0x2d0], -R4 ;  /* 0x0000b40007247a23 */ /* 0x000fe40000010804 */
[----:B------:R-:W-:Y:S02]  /*12360*/  FADD.FTZ R208, R22, R6 ;  /* 0x0000000616d07221 */ /* 0x000fe40000010000 */
[--C-:B------:R-:W-:Y:S01]  /*12370*/  FFMA.FTZ R10, R28, c[0x0][0x2d0], -R4.reuse ;  /* 0x0000b4001c0a7a23 */ /* 0x100fe20000010804 */
[----:B------:R-:W-:Y:S01]  /*12380*/  MUFU.EX2 R211, R211 ;  /* 0x000000d300d37308 */ /* 0x000fe20000000800 */
[--C-:B------:R-:W-:Y:S02]  /*12390*/  FFMA.FTZ R16, R41, c[0x0][0x2d0], -R4.reuse ;  /* 0x0000b40029107a23 */ /* 0x100fe40000010804 */
[--C-:B------:R-:W-:Y:S02]  /*123a0*/  FFMA.FTZ R209, R31, c[0x0][0x2d0], -R4.reuse ;  /* 0x0000b4001fd17a23 */ /* 0x100fe40000010804 */
[--C-:B------:R-:W-:Y:S02]  /*123b0*/  FFMA.FTZ R225, R30, c[0x0][0x2d0], -R4.reuse ;  /* 0x0000b4001ee17a23 */ /* 0x100fe40000010804 */
[--C-:B------:R-:W-:Y:S02]  /*123c0*/  FFMA.FTZ R229, R29, c[0x0][0x2d0], -R4.reuse ;  /* 0x0000b4001de57a23 */ /* 0x100fe40000010804 */
[--C-:B------:R-:W-:Y:S02]  /*123d0*/  FFMA.FTZ R231, R27, c[0x0][0x2d0], -R4.reuse ;  /* 0x0000b4001be77a23 */ /* 0x100fe40000010804 */
[----:B------:R-:W-:Y:S02]  /*123e0*/  FFMA.FTZ R245, R26, c[0x0][0x2d0], -R4 ;  /* 0x0000b4001af57a23 */ /* 0x000fe40000010804 */
[C---:B------:R-:W-:Y:S01]  /*123f0*/  FFMA.FTZ R4, R0.reuse, R45, R20 ;  /* 0x0000002d00047223 */ /* 0x040fe20000010014 */
[----:B------:R-:W-:Y:S01]  /*12400*/  MUFU.EX2 R229, R229 ;  /* 0x000000e500e57308 */ /* 0x000fe20000000800 */
[C---:B------:R-:W-:Y:S01]  /*12410*/  FMUL.FTZ R8, R0.reuse, R184 ;  /* 0x000000b800087220 */ /* 0x040fe20000410000 */
[----:B------:R-:W-:Y:S01]  /*12420*/  MOV R184, R32 ;  /* 0x0000002000b87202 */ /* 0x000fe20000000f00 */
[----:B------:R-:W-:Y:S01]  /*12430*/  FMUL.FTZ R57, R0, R145 ;  /* 0x0000009100397220 */ /* 0x000fe20000410000 */
[----:B------:R-:W-:Y:S01]  /*12440*/  MOV R32, R33 ;  /* 0x0000002100207202 */ /* 0x000fe20000000f00 */
[----:B---3--:R-:W-:Y:S01]  /*12450*/  FMUL.FTZ R26, R2, R170 ;  /* 0x000000aa021a7220 */ /* 0x008fe20000410000 */
[----:B------:R-:W-:Y:S01]  /*12460*/  MOV R33, R35 ;  /* 0x0000002300217202 */ /* 0x000fe20000000f00 */
[----:B------:R-:W-:Y:S01]  /*12470*/  FMUL.FTZ R44, R0, R172 ;  /* 0x000000ac002c7220 */ /* 0x000fe20000410000 */
[----:B------:R-:W-:Y:S01]  /*12480*/  MOV R35, R139 ;  /* 0x0000008b00237202 */ /* 0x000fe20000000f00 */
[----:B------:R-:W-:Y:S01]  /*12490*/  FMUL.FTZ R63, R2, R159 ;  /* 0x0000009f023f7220 */ /* 0x000fe20000410000 */
[----:B------:R-:W-:Y:S01]  /*124a0*/  MOV R139, R21 ;  /* 0x00000015008b7202 */ /* 0x000fe20000000f00 */
[----:B------:R-:W1:Y:S01]  /*124b0*/  MUFU.EX2 R170, R52 ;  /* 0x0000003400aa7308 */ /* 0x000e620000000800 */
[----:B------:R-:W3:Y:S01]  /*124c0*/  LDSM.16.MT88.4 R20, [R233+0x100] ;  /* 0x00010000e914783b */ /* 0x000ee20000004200 */
[C---:B------:R-:W-:Y:S02]  /*124d0*/  FMUL.FTZ R24, R0.reuse, R168 ;  /* 0x000000a800187220 */ /* 0x040fe40000410000 */
[C---:B------:R-:W-:Y:S02]  /*124e0*/  FMUL.FTZ R25, R0.reuse, R169 ;  /* 0x000000a900197220 */ /* 0x040fe40000410000 */
[C---:B------:R-:W-:Y:S02]  /*124f0*/  FMUL.FTZ R45, R0.reuse, R173 ;  /* 0x000000ad002d7220 */ /* 0x040fe40000410000 */
[C---:B------:R-:W-:Y:S02]  /*12500*/  FMUL.FTZ R60, R0.reuse, R156 ;  /* 0x0000009c003c7220 */ /* 0x040fe40000410000 */
[----:B------:R4:W-:Y:S01]  /*12510*/  MUFU.EX2 R145, R10 ;  /* 0x0000000a00917308 */ /* 0x0009e20000000800 */
[----:B------:R-:W-:Y:S02]  /*12520*/  FMUL.FTZ R61, R0, R157 ;  /* 0x0000009d003d7220 */ /* 0x000fe40000410000 */
[----:B------:R-:W-:Y:S02]  /*12530*/  FADD.FTZ R157, R207, R18 ;  /* 0x00000012cf9d7221 */ /* 0x000fe40000010000 */
[----:B------:R-:W-:Y:S02]  /*12540*/  FMUL.FTZ R62, R2, R158 ;  /* 0x0000009e023e7220 */ /* 0x000fe40000410000 */
[----:B------:R-:W-:Y:S02]  /*12550*/  FADD.FTZ R158, R19, R4 ;  /* 0x00000004139e7221 */ /* 0x000fe40000010000 */
[----:B------:R-:W-:Y:S01]  /*12560*/  FMUL.FTZ R4, R132, R200 ;  /* 0x000000c884047220 */ /* 0x000fe20000410000 */
[----:B------:R-:W-:Y:S01]  /*12570*/  MUFU.EX2 R172, R37 ;  /* 0x0000002500ac7308 */ /* 0x000fe20000000800 */
[C---:B------:R-:W-:Y:S01]  /*12580*/  FMUL.FTZ R6, R3.reuse, R202 ;  /* 0x000000ca03067220 */ /* 0x040fe20000410000 */
[----:B------:R-:W-:Y:S01]  /*12590*/  MOV R202, R39 ;  /* 0x0000002700ca7202 */ /* 0x000fe20000000f00 */
[C---:B------:R-:W-:Y:S01]  /*125a0*/  FMUL.FTZ R7, R3.reuse, R203 ;  /* 0x000000cb03077220 */ /* 0x040fe20000410000 */
[----:B-1----:R-:W-:Y:S01]  /*125b0*/  F2FP.PACK_AB R207, R170, R207 ;  /* 0x000000cfaacf723e */ /* 0x002fe200000000ff */
[----:B------:R-:W-:Y:S01]  /*125c0*/  FMUL.FTZ R9, R0, R185 ;  /* 0x000000b900097220 */ /* 0x000fe20000410000 */
[----:B------:R-:W-:Y:S01]  /*125d0*/  MOV R185, R36 ;  /* 0x0000002400b97202 */ /* 0x000fe20000000f00 */
[C---:B------:R-:W-:Y:S01]  /*125e0*/  FMUL.FTZ R58, R2.reuse, R146 ;  /* 0x00000092023a7220 */ /* 0x040fe20000410000 */
[----:B------:R-:W-:Y:S01]  /*125f0*/  MOV R200, R32 ;  /* 0x0000002000c87202 */ /* 0x000fe20000000f00 */
[C---:B------:R-:W-:Y:S01]  /*12600*/  FMUL.FTZ R59, R2.reuse, R147 ;  /* 0x00000093023b7220 */ /* 0x040fe20000410000 */
[----:B------:R1:W-:Y:S01]  /*12610*/  MUFU.EX2 R159, R54 ;  /* 0x00000036009f7308 */ /* 0x0003e20000000800 */
[C---:B------:R-:W-:Y:S01]  /*12620*/  FMUL.FTZ R11, R2.reuse, R187 ;  /* 0x000000bb020b7220 */ /* 0x040fe20000410000 */
[----:B------:R-:W-:Y:S01]  /*12630*/  MOV R187, R65 ;  /* 0x0000004100bb7202 */ /* 0x000fe20000000f00 */
[C---:B------:R-:W-:Y:S01]  /*12640*/  FMUL.FTZ R14, R2.reuse, R198 ;  /* 0x000000c6020e7220 */ /* 0x040fe20000410000 */
[----:B------:R-:W-:Y:S01]  /*12650*/  MOV R198, R55 ;  /* 0x0000003700c67202 */ /* 0x000fe20000000f00 */
[----:B----4-:R-:W-:Y:S01]  /*12660*/  FMUL.FTZ R10, R2, R186 ;  /* 0x000000ba020a7220 */ /* 0x010fe20000410000 */
[----:B------:R-:W-:Y:S01]  /*12670*/  MOV R186, R53 ;  /* 0x0000003500ba7202 */ /* 0x000fe20000000f00 */
[C---:B------:R-:W-:Y:S01]  /*12680*/  FMUL.FTZ R12, R0.reuse, R196 ;  /* 0x000000c4000c7220 */ /* 0x040fe20000410000 */
[----:B------:R-:W-:Y:S01]  /*12690*/  MOV R196, R48 ;  /* 0x0000003000c47202 */ /* 0x000fe20000000f00 */
[----:B------:R-:W-:Y:S01]  /*126a0*/  FMUL.FTZ R13, R0, R197 ;  /* 0x000000c5000d7220 */ /* 0x000fe20000410000 */
[----:B------:R4:W-:Y:S01]  /*126b0*/  MUFU.EX2 R169, R17 ;  /* 0x0000001100a97308 */ /* 0x0009e20000000800 */
        /* <DEDUP_REMOVED lines=9> */
[----:B------:R-:W5:Y:S01]  /*12750*/  MUFU.EX2 R173, R67 ;  /* 0x0000004300ad7308 */ /* 0x000f620000000800 */
[----:B------:R-:W-:Y:S01]  /*12760*/  FMUL.FTZ R29, R0, R189 ;  /* 0x000000bd001d7220 */ /* 0x000fe20000410000 */
[----:B------:R-:W-:Y:S01]  /*12770*/  MOV R203, R138 ;  /* 0x0000008a00cb7202 */ /* 0x000fe20000000f00 */
[C---:B------:R-:W-:Y:S01]  /*12780*/  FMUL.FTZ R30, R2.reuse, R190 ;  /* 0x000000be021e7220 */ /* 0x040fe20000410000 */
[----:B-1----:R-:W-:Y:S01]  /*12790*/  LDSM.16.MT88.4 R52, [R236+0x100] ;  /* 0x00010000ec34783b */ /* 0x002fe20000004200 */
[----:B------:R-:W-:Y:S01]  /*127a0*/  FMUL.FTZ R31, R2, R191 ;  /* 0x000000bf021f7220 */ /* 0x000fe20000410000 */
[----:B------:R-:W-:Y:S01]  /*127b0*/  MOV R191, R35 ;  /* 0x0000002300bf7202 */ /* 0x000fe20000000f00 */
[----:B------:R-:W-:Y:S02]  /*127c0*/  FMUL.FTZ R35, R3, R163 ;  /* 0x000000a303237220 */ /* 0x000fe40000410000 */
[C---:B------:R-:W-:Y:S01]  /*127d0*/  FMUL.FTZ R32, R132.reuse, R160 ;  /* 0x000000a084207220 */ /* 0x040fe20000410000 */
[----:B------:R-:W1:Y:S01]  /*127e0*/  MUFU.EX2 R168, R16 ;  /* 0x0000001000a87308 */ /* 0x000e620000000800 */
[C---:B------:R-:W-:Y:S02]  /*127f0*/  FMUL.FTZ R33, R132.reuse, R161 ;  /* 0x000000a184217220 */ /* 0x040fe40000410000 */
[C---:B------:R-:W-:Y:S02]  /*12800*/  FMUL.FTZ R48, R132.reuse, R148 ;  /* 0x0000009484307220 */ /* 0x040fe40000410000 */
[C---:B----4-:R-:W-:Y:S01]  /*12810*/  FMUL.FTZ R17, R132.reuse, R177 ;  /* 0x000000b184117220 */ /* 0x050fe20000410000 */
[----:B------:R-:W-:Y:S01]  /*12820*/  MOV R177, R64 ;  /* 0x0000004000b17202 */ /* 0x000fe20000000f00 */
[----:B------:R-:W-:Y:S02]  /*12830*/  FMUL.FTZ R49, R132, R149 ;  /* 0x0000009584317220 */ /* 0x000fe40000410000 */
[C---:B------:R-:W-:Y:S01]  /*12840*/  FMUL.FTZ R40, R0.reuse, R152 ;  /* 0x0000009800287220 */ /* 0x040fe20000410000 */
[----:B------:R-:W-:Y:S01]  /*12850*/  MUFU.EX2 R184, R218 ;  /* 0x000000da00b87308 */ /* 0x000fe20000000800 */
[----:B------:R-:W-:Y:S02]  /*12860*/  FMUL.FTZ R41, R0, R153 ;  /* 0x0000009900297220 */ /* 0x000fe40000410000 */
[C---:B------:R-:W-:Y:S01]  /*12870*/  FMUL.FTZ R42, R2.reuse, R154 ;  /* 0x0000009a022a7220 */ /* 0x040fe20000410000 */
[----:B-----5:R-:W-:Y:S01]  /*12880*/  F2FP.PACK_AB R146, R173, R169 ;  /* 0x000000a9ad92723e */ /* 0x020fe200000000ff */
[C---:B------:R-:W-:Y:S02]  /*12890*/  FMUL.FTZ R43, R2.reuse, R155 ;  /* 0x0000009b022b7220 */ /* 0x040fe40000410000 */
[C---:B------:R-:W-:Y:S01]  /*128a0*/  FMUL.FTZ R46, R2.reuse, R174 ;  /* 0x000000ae022e7220 */ /* 0x040fe20000410000 */
[----:B------:R-:W-:Y:S01]  /*128b0*/  LDSM.16.MT88.4 R152, [R234+0x900] ;  /* 0x00090000ea98783b */ /* 0x000fe20000004200 */
[----:B------:R-:W-:Y:S01]  /*128c0*/  FMUL.FTZ R47, R2, R175 ;  /* 0x000000af022f7220 */ /* 0x000fe20000410000 */
[----:B------:R-:W-:Y:S01]  /*128d0*/  MUFU.EX2 R139, R222 ;  /* 0x000000de008b7308 */ /* 0x000fe20000000800 */
[C---:B------:R-:W-:Y:S02]  /*128e0*/  FMUL.FTZ R64, R132.reuse, R140 ;  /* 0x0000008c84407220 */ /* 0x040fe40000410000 */
[----:B------:R-:W-:Y:S01]  /*128f0*/  FMUL.FTZ R65, R132, R141 ;  /* 0x0000008d84417220 */ /* 0x000fe20000410000 */
[----:B-1----:R-:W-:Y:S01]  /*12900*/  F2FP.PACK_AB R147, R172, R168 ;  /* 0x000000a8ac93723e */ /* 0x002fe200000000ff */
[----:B------:R-:W-:Y:S01]  /*12910*/  FMUL.FTZ R16, R132, R176 ;  /* 0x000000b084107220 */ /* 0x000fe20000410000 */
[----:B------:R-:W-:Y:S01]  /*12920*/  MOV R176, R66 ;  /* 0x0000004200b07202 */ /* 0x000fe20000000f00 */
[C---:B------:R-:W-:Y:S02]  /*12930*/  FMUL.FTZ R66, R3.reuse, R142 ;  /* 0x0000008e03427220 */ /* 0x040fe40000410000 */
[----:B------:R-:W-:Y:S01]  /*12940*/  FMUL.FTZ R67, R3, R143 ;  /* 0x0000008f03437220 */ /* 0x000fe20000410000 */
[----:B------:R-:W-:Y:S01]  /*12950*/  MUFU.EX2 R138, R221 ;  /* 0x000000dd008a7308 */ /* 0x000fe20000000800 */
[----:B------:R-:W-:Y:S01]  /*12960*/  LDSM.16.MT88.4 R140, [R233+0x2100] ;  /* 0x00210000e98c783b */ /* 0x000fe20000004200 */
        /* <DEDUP_REMOVED lines=8> */
[----:B------:R-:W-:Y:S02]  /*129f0*/  FMUL.FTZ R79, R2, R79 ;  /* 0x0000004f024f7220 */ /* 0x000fe40000410000 */
[C---:B------:R-:W-:Y:S02]  /*12a00*/  FMUL.FTZ R88, R0.reuse, R88 ;  /* 0x0000005800587220 */ /* 0x040fe40000410000 */
        /* <DEDUP_REMOVED lines=27> */
[----:B------:R-:W-:Y:S07]  /*12bc0*/  FMUL.FTZ R125, R0, R125 ;  /* 0x0000007d007d7220 */ /* 0x000fee0000410000 */
[----:B------:R-:W-:Y:S10]  /*12bd0*/  MUFU.EX2 R222, R199 ;  /* 0x000000c700de7308 */ /* 0x000ff40000000800 */
[----:B------:R-:W-:Y:S10]  /*12be0*/  MUFU.EX2 R221, R198 ;  /* 0x000000c600dd7308 */ /* 0x000ff40000000800 */
[----:B------:R-:W-:Y:S10]  /*12bf0*/  MUFU.EX2 R218, R186 ;  /* 0x000000ba00da7308 */ /* 0x000ff40000000800 */
[----:B------:R-:W1:Y:S10]  /*12c00*/  MUFU.EX2 R219, R197 ;  /* 0x000000c500db7308 */ /* 0x000e740000000800 */
[----:B------:R-:W-:Y:S10]  /*12c10*/  MUFU.EX2 R217, R196 ;  /* 0x000000c400d97308 */ /* 0x000ff40000000800 */
[----:B------:R-:W-:Y:S01]  /*12c20*/  MUFU.EX2 R216, R185 ;  /* 0x000000b900d87308 */ /* 0x000fe20000000800 */
[----:B-1----:R-:W-:Y:S09]  /*12c30*/  F2FP.PACK_AB R209, R219, R218 ;  /* 0x000000dadbd1723e */ /* 0x002ff200000000ff */
[----:B------:R-:W-:Y:S10]  /*12c40*/  MUFU.EX2 R231, R231 ;  /* 0x000000e700e77308 */ /* 0x000ff40000000800 */
[----:B------:R-:W-:Y:S01]  /*12c50*/  MUFU.EX2 R245, R245 ;  /* 0x000000f500f57308 */ /* 0x000fe20000000800 */
[----:B--2---:R-:W-:Y:S01]  /*12c60*/  FFMA.FTZ R156, R2, R5, R145 ;  /* 0x00000005029c7223 */ /* 0x004fe20000010091 */
[----:B------:R-:W-:Y:S01]  /*12c70*/  F2FP.PACK_AB R145, R159, R145 ;  /* 0x000000919f91723e */ /* 0x000fe200000000ff */
[C---:B------:R-:W-:Y:S01]  /*12c80*/  FMUL.FTZ R5, R132.reuse, R201 ;  /* 0x000000c984057220 */ /* 0x040fe20000410000 */
[----:B------:R-:W-:Y:S06]  /*12c90*/  MOV R201, R38 ;  /* 0x0000002600c97202 */ /* 0x000fec0000000f00 */
[----:B------:R-:W-:Y:S01]  /*12ca0*/  MUFU.EX2 R2, R223 ;  /* 0x000000df00027308 */ /* 0x000fe20000000800 */
[----:B------:R-:W1:Y:S01]  /*12cb0*/  LDSM.16.MT88.4 R36, [R234+0x100] ;  /* 0x00010000ea24783b */ /* 0x000e620000004200 */
[-C--:B---3--:R-:W-:Y:S08]  /*12cc0*/  HMMA.16816.F32 R4, R204, R20.reuse, R4 ;  /* 0x00000014cc04723c */ /* 0x088ff00000001804 */
[----:B------:R-:W-:Y:S01]  /*12cd0*/  MUFU.EX2 R223, R191 ;  /* 0x000000bf00df7308 */ /* 0x000fe20000000800 */
[C---:B------:R-:W-:Y:S07]  /*12ce0*/  HMMA.16816.F32 R8, R144.reuse, R20, R8 ;  /* 0x000000149008723c */ /* 0x040fee0000001808 */
[C---:B------:R-:W-:Y:S01]  /*12cf0*/  FMUL.FTZ R20, R132.reuse, R192 ;  /* 0x000000c084147220 */ /* 0x040fe20000410000 */
[-C--:B------:R-:W-:Y:S04]  /*12d00*/  HMMA.16816.F32 R12, R144, R22.reuse, R12 ;  /* 0x00000016900c723c */ /* 0x080fe8000000180c */
[C---:B------:R-:W-:Y:S01]  /*12d10*/  FMUL.FTZ R21, R132.reuse, R193 ;  /* 0x000000c184157220 */ /* 0x040fe20000410000 */
[----:B------:R-:W-:Y:S01]  /*12d20*/  MOV R192, R50 ;  /* 0x0000003200c07202 */ /* 0x000fe20000000f00 */
[C---:B------:R-:W-:Y:S01]  /*12d30*/  FMUL.FTZ R50, R3.reuse, R150 ;  /* 0x0000009603327220 */ /* 0x040fe20000410000 */
[----:B------:R-:W-:Y:S01]  /*12d40*/  MOV R193, R51 ;  /* 0x0000003300c17202 */ /* 0x000fe20000000f00 */
[C---:B------:R-:W-:Y:S01]  /*12d50*/  HMMA.16816.F32 R16, R204.reuse, R22, R16 ;  /* 0x00000016cc10723c */ /* 0x040fe20000001810 */
[----:B------:R-:W-:Y:S03]  /*12d60*/  MUFU.EX2 R160, R192 ;  /* 0x000000c000a07308 */ /* 0x000fe60000000800 */
[C---:B------:R-:W-:Y:S02]  /*12d70*/  FMUL.FTZ R51, R3.reuse, R151 ;  /* 0x0000009703337220 */ /* 0x040fe40000410000 */
[----:B------:R-:W2:Y:S01]  /*12d80*/  LDSM.16.MT88.4 R148, [R235+0x100] ;  /* 0x00010000eb94783b */ /* 0x000ea20000004200 */
[C---:B------:R-:W-:Y:S01]  /*12d90*/  FMUL.FTZ R22, R3.reuse, R194 ;  /* 0x000000c203167220 */ /* 0x040fe20000410000 */
[----:B------:R-:W-:Y:S01]  /*12da0*/  MOV R194, R34 ;  /* 0x0000002200c27202 */ /* 0x000fe20000000f00 */
[C---:B------:R-:W-:Y:S02]  /*12db0*/  FMUL.FTZ R23, R3.reuse, R195 ;  /* 0x000000c303177220 */ /* 0x040fe40000410000 */
[----:B------:R-:W-:Y:S01]  /*12dc0*/  MUFU.EX2 R161, R193 ;  /* 0x000000c100a17308 */ /* 0x000fe20000000800 */
[----:B------:R-:W-:Y:S01]  /*12dd0*/  FMUL.FTZ R34, R3, R162 ;  /* 0x000000a203227220 */ /* 0x000fe20000410000 */
[----:B------:R-:W-:Y:S03]  /*12de0*/  MOV R195, R137 ;  /* 0x0000008900c37202 */ /* 0x000fe60000000f00 */
[-C--:B-1----:R-:W-:Y:S05]  /*12df0*/  HMMA.16816.F32 R20, R204, R36.reuse, R20 ;  /* 0x00000024cc14723c */ /* 0x082fea0000001814 */
[----:B------:R-:W1:Y:S03]  /*12e00*/  MUFU.EX2 R137, R224 ;  /* 0x000000e000897308 */ /* 0x000e660000000800 */
[C---:B------:R-:W-:Y:S07]  /*12e10*/  HMMA.16816.F32 R24, R144.reuse, R36, R24 ;  /* 0x000000249018723c */ /* 0x040fee0000001818 */
[C---:B------:R-:W-:Y:S01]  /*12e20*/  FMUL.FTZ R36, R132.reuse, R180 ;  /* 0x000000b484247220 */ /* 0x040fe20000410000 */
[-C--:B------:R-:W-:Y:S01]  /*12e30*/  HMMA.16816.F32 R28, R144, R38.reuse, R28 ;  /* 0x00000026901c723c */ /* 0x080fe2000000181c */
[----:B------:R-:W-:Y:S03]  /*12e40*/  MUFU.EX2 R224, R200 ;  /* 0x000000c800e07308 */ /* 0x000fe60000000800 */
[----:B------:R-:W-:Y:S04]  /*12e50*/  FMUL.FTZ R37, R132, R181 ;  /* 0x000000b584257220 */ /* 0x000fe80000410000 */
[C---:B------:R-:W-:Y:S04]  /*12e60*/  HMMA.16816.F32 R32, R204.reuse, R38, R32 ;  /* 0x00000026cc20723c */ /* 0x040fe80000001820 */
[----:B-1----:R-:W-:Y:S01]  /*12e70*/  FADD.FTZ R0, R137, R208 ;  /* 0x000000d089007221 */ /* 0x002fe20000010000 */
[----:B------:R-:W-:Y:S02]  /*12e80*/  F2FP.PACK_AB R208, R222, R223 ;  /* 0x000000dfded0723e */ /* 0x000fe400000000ff */
[C---:B------:R-:W-:Y:S02]  /*12e90*/  FMUL.FTZ R38, R3.reuse, R182 ;  /* 0x000000b603267220 */ /* 0x040fe40000410000 */
[----:B------:R-:W-:Y:S03]  /*12ea0*/  FMUL.FTZ R39, R3, R183 ;  /* 0x000000b703277220 */ /* 0x000fe60000410000 */
[----:B------:R-:W-:Y:S04]  /*12eb0*/  FADD.FTZ R0, R2, R0 ;  /* 0x0000000002007221 */ /* 0x000fe80000010000 */
[-C--:B------:R-:W-:Y:S03]  /*12ec0*/  HMMA.16816.F32 R36, R204, R52.reuse, R36 ;  /* 0x00000034cc24723c */ /* 0x080fe60000001824 */
[----:B------:R-:W-:Y:S05]  /*12ed0*/  FADD.FTZ R0, R139, R0 ;  /* 0x000000008b007221 */ /* 0x000fea0000010000 */
[C---:B------:R-:W-:Y:S07]  /*12ee0*/  HMMA.16816.F32 R40, R144.reuse, R52, R40 ;  /* 0x000000349028723c */ /* 0x040fee0000001828 */
[C---:B------:R-:W-:Y:S01]  /*12ef0*/  FMUL.FTZ R52, R132.reuse, R164 ;  /* 0x000000a484347220 */ /* 0x040fe20000410000 */
[-C--:B------:R-:W-:Y:S04]  /*12f00*/  HMMA.16816.F32 R44, R144, R54.reuse, R44 ;  /* 0x00000036902c723c */ /* 0x080fe8000000182c */
[----:B------:R-:W-:Y:S02]  /*12f10*/  FMUL.FTZ R53, R132, R165 ;  /* 0x000000a584357220 */ /* 0x000fe40000410000 */
[----:B------:R-:W-:Y:S02]  /*12f20*/  FADD.FTZ R132, R170, R157 ;  /* 0x0000009daa847221 */ /* 0x000fe40000010000 */
[C---:B------:R-:W-:Y:S01]  /*12f30*/  HMMA.16816.F32 R48, R204.reuse, R54, R48 ;  /* 0x00000036cc30723c */ /* 0x040fe20000001830 */
[----:B------:R-:W-:Y:S06]  /*12f40*/  MUFU.EX2 R170, R246 ;  /* 0x000000f600aa7308 */ /* 0x000fec0000000800 */
[C---:B------:R-:W-:Y:S02]  /*12f50*/  FMUL.FTZ R54, R3.reuse, R166 ;  /* 0x000000a603367220 */ /* 0x040fe40000410000 */
[----:B------:R-:W-:Y:S02]  /*12f60*/  FMUL.FTZ R55, R3, R167 ;  /* 0x000000a703377220 */ /* 0x000fe40000410000 */
[----:B------:R-:W-:Y:S01]  /*12f70*/  LDSM.16.MT88.4 R164, [R234+0x3100] ;  /* 0x00310000eaa4783b */ /* 0x000fe20000004200 */
[----:B------:R-:W-:Y:S01]  /*12f80*/  FADD.FTZ R3, R169, R158 ;  /* 0x0000009ea9037221 */ /* 0x000fe20000010000 */
[----:B------:R-:W-:Y:S03]  /*12f90*/  MUFU.EX2 R246, R228 ;  /* 0x000000e400f67308 */ /* 0x000fe60000000800 */
[-C--:B--2---:R-:W-:Y:S07]  /*12fa0*/  HMMA.16816.F32 R52, R204, R148.reuse, R52 ;  /* 0x00000094cc34723c */ /* 0x084fee0000001834 */
[----:B------:R-:W-:Y:S01]  /*12fb0*/  MUFU.EX2 R169, R226 ;  /* 0x000000e200a97308 */ /* 0x000fe20000000800 */
[C---:B------:R-:W-:Y:S08]  /*12fc0*/  HMMA.16816.F32 R56, R144.reuse, R148, R56 ;  /* 0x000000949038723c */ /* 0x040ff00000001838 */
[-C--:B------:R-:W-:Y:S01]  /*12fd0*/  HMMA.16816.F32 R60, R144, R150.reuse, R60 ;  /* 0x00000096903c723c */ /* 0x080fe2000000183c */
[----:B------:R-:W1:Y:S07]  /*12fe0*/  MUFU.EX2 R226, R201 ;  /* 0x000000c900e27308 */ /* 0x000e6e0000000800 */
[C---:B------:R-:W-:Y:S01]  /*12ff0*/  HMMA.16816.F32 R64, R204.reuse, R150, R64 ;  /* 0x00000096cc40723c */ /* 0x040fe20000001840 */
[----:B------:R-:W-:Y:S02]  /*13000*/  LDSM.16.MT88.4 R148, [R233+0x900] ;  /* 0x00090000e994783b */ /* 0x000fe40000004200 */
[----:B------:R-:W-:Y:S05]  /*13010*/  MUFU.EX2 R228, R225 ;  /* 0x000000e100e47308 */ /* 0x000fea0000000800 */
[-C--:B------:R-:W-:Y:S05]  /*13020*/  HMMA.16816.F32 R68, R204, R140.reuse, R68 ;  /* 0x0000008ccc44723c */ /* 0x080fea0000001844 */
[----:B------:R-:W-:Y:S03]  /*13030*/  MUFU.EX2 R225, R202 ;  /* 0x000000ca00e17308 */ /* 0x000fe60000000800 */
[C---:B------:R-:W-:Y:S08]  /*13040*/  HMMA.16816.F32 R72, R144.reuse, R140, R72 ;  /* 0x0000008c9048723c */ /* 0x040ff00000001848 */
[-C--:B------:R-:W-:Y:S08]  /*13050*/  HMMA.16816.F32 R76, R144, R142.reuse, R76 ;  /* 0x0000008e904c723c */ /* 0x080ff0000000184c */
[C---:B------:R-:W-:Y:S01]  /*13060*/  HMMA.16816.F32 R80, R204.reuse, R142, R80 ;  /* 0x0000008ecc50723c */ /* 0x040fe20000001850 */
[----:B------:R-:W2:Y:S07]  /*13070*/  LDSM.16.MT88.4 R140, [R234+0x2100] ;  /* 0x00210000ea8c783b */ /* 0x000eae0000004200 */
[-C--:B--2---:R-:W-:Y:S08]  /*13080*/  HMMA.16816.F32 R84, R204, R140.reuse, R84 ;  /* 0x0000008ccc54723c */ /* 0x084ff00000001854 */
        /* <DEDUP_REMOVED lines=10> */
[C---:B------:R-:W-:Y:S07]  /*13130*/  HMMA.16816.F32 R120, R144.reuse, R140, R120 ;  /* 0x0000008c9078723c */ /* 0x040fee0000001878 */
[----:B------:R-:W-:Y:S01]  /*13140*/  F2FP.PACK_AB R140, R213, R214 ;  /* 0x000000d6d58c723e */ /* 0x000fe200000000ff */
[-C--:B------:R-:W-:Y:S04]  /*13150*/  HMMA.16816.F32 R124, R144, R142.reuse, R124 ;  /* 0x0000008e907c723c */ /* 0x080fe8000000187c */
[----:B------:R-:W-:Y:S03]  /*13160*/  F2FP.PACK_AB R141, R211, R212 ;  /* 0x000000d4d38d723e */ /* 0x000fe600000000ff */
[----:B------:R-:W-:Y:S01]  /*13170*/  F2FP.PACK_AB R144, R2, R137 ;  /* 0x000000890290723e */ /* 0x000fe200000000ff */
[----:B------:R-:W-:Y:S01]  /*13180*/  HMMA.16816.F32 R128, R204, R142, R128 ;  /* 0x0000008ecc80723c */ /* 0x000fe20000001880 */
[----:B------:R-:W-:Y:S03]  /*13190*/  MUFU.EX2 R204, R178 ;  /* 0x000000b200cc7308 */ /* 0x000fe60000000800 */
[C---:B------:R-:W-:Y:S01]  /*131a0*/  F2FP.PACK_AB R146, R138.reuse, R139 ;  /* 0x0000008b8a92723e */ /* 0x040fe200000000ff */
[----:B------:R-:W-:Y:S01]  /*131b0*/  FADD.FTZ R2, R138, R0 ;  /* 0x000000008a027221 */ /* 0x000fe20000010000 */
[----:B------:R-:W-:Y:S01]  /*131c0*/  F2FP.PACK_AB R145, R171, R220 ;  /* 0x000000dcab91723e */ /* 0x000fe200000000ff */
[----:B------:R-:W-:Y:S01]  /*131d0*/  FADD.FTZ R0, R159, R156 ;  /* 0x0000009c9f007221 */ /* 0x000fe20000010000 */
[----:B------:R-:W-:Y:S01]  /*131e0*/  F2FP.PACK_AB R147, R175, R184 ;  /* 0x000000b8af93723e */ /* 0x000fe200000000ff */
[----:B------:R-:W2:Y:S02]  /*131f0*/  LDSM.16.MT88.4 R156, [R236+0x900] ;  /* 0x00090000ec9c783b */ /* 0x000ea40000004200 */
[----:B------:R-:W-:Y:S01]  /*13200*/  MUFU.EX2 R206, R176 ;  /* 0x000000b000ce7308 */ /* 0x000fe20000000800 */
[----:B------:R-:W-:Y:S01]  /*13210*/  F2FP.PACK_AB R142, R188, R174 ;  /* 0x000000aebc8e723e */ /* 0x000fe200000000ff */
[----:B------:R-:W-:Y:S01]  /*13220*/  FADD.FTZ R137, R168, R0 ;  /* 0x00000000a8897221 */ /* 0x000fe20000010000 */
[----:B------:R-:W-:Y:S01]  /*13230*/  F2FP.PACK_AB R143, R189, R190 ;  /* 0x000000bebd8f723e */ /* 0x000fe200000000ff */
[-C--:B------:R-:W-:Y:S05]  /*13240*/  HMMA.16816.F32 R4, R144, R148.reuse, R4 ;  /* 0x000000949004723c */ /* 0x080fea0000001804 */
[----:B------:R-:W-:Y:S01]  /*13250*/  FADD.FTZ R137, R172, R137 ;  /* 0x00000089ac897221 */ /* 0x000fe20000010000 */
[----:B------:R-:W3:Y:S01]  /*13260*/  MUFU.EX2 R139, R195 ;  /* 0x000000c3008b7308 */ /* 0x000ee20000000800 */
[----:B-1----:R-:W-:Y:S01]  /*13270*/  F2FP.PACK_AB R207, R224, R226 ;  /* 0x000000e2e0cf723e */ /* 0x002fe200000000ff */
[C---:B------:R-:W-:Y:S08]  /*13280*/  HMMA.16816.F32 R8, R140.reuse, R148, R8 ;  /* 0x000000948c08723c */ /* 0x040ff00000001808 */
[-C--:B------:R-:W-:Y:S01]  /*13290*/  HMMA.16816.F32 R12, R140, R150.reuse, R12 ;  /* 0x000000968c0c723c */ /* 0x080fe2000000180c */
[----:B------:R-:W1:Y:S07]  /*132a0*/  MUFU.EX2 R138, R194 ;  /* 0x000000c2008a7308 */ /* 0x000e6e0000000800 */
[C---:B------:R-:W-:Y:S01]  /*132b0*/  HMMA.16816.F32 R16, R144.reuse, R150, R16 ;  /* 0x000000969010723c */ /* 0x040fe20000001810 */
[----:B------:R-:W4:Y:S02]  /*132c0*/  LDSM.16.MT88.4 R148, [R235+0x900] ;  /* 0x00090000eb94783b */ /* 0x000f240000004200 */
[----:B------:R-:W-:Y:S01]  /*132d0*/  MUFU.EX2 R168, R247 ;  /* 0x000000f700a87308 */ /* 0x000fe20000000800 */
[----:B---3--:R-:W-:Y:S04]  /*132e0*/  FADD.FTZ R0, R139, R2 ;  /* 0x000000028b007221 */ /* 0x008fe80000010000 */
[-C--:B------:R-:W-:Y:S05]  /*132f0*/  HMMA.16816.F32 R20, R144, R152.reuse, R20 ;  /* 0x000000989014723c */ /* 0x080fea0000001814 */
[----:B------:R-:W-:Y:S03]  /*13300*/  MUFU.EX2 R247, R227 ;  /* 0x000000e300f77308 */ /* 0x000fe60000000800 */
[C---:B------:R-:W-:Y:S04]  /*13310*/  HMMA.16816.F32 R24, R140.reuse, R152, R24 ;  /* 0x000000988c18723c */ /* 0x040fe80000001818 */
[----:B-1----:R-:W-:Y:S03]  /*13320*/  FADD.FTZ R0, R138, R0 ;  /* 0x000000008a007221 */ /* 0x002fe60000010000 */
[----:B------:R-:W1:Y:S01]  /*13330*/  MUFU.EX2 R227, R203 ;  /* 0x000000cb00e37308 */ /* 0x000e620000000800 */
[-C--:B------:R-:W-:Y:S04]  /*13340*/  HMMA.16816.F32 R28, R140, R154.reuse, R28 ;  /* 0x0000009a8c1c723c */ /* 0x080fe8000000181c */
[----:B------:R-:W-:Y:S04]  /*13350*/  FADD.FTZ R0, R161, R0 ;  /* 0x00000000a1007221 */ /* 0x000fe80000010000 */
[C---:B------:R-:W-:Y:S01]  /*13360*/  HMMA.16816.F32 R32, R144.reuse, R154, R32 ;  /* 0x0000009a9020723c */ /* 0x040fe20000001820 */
[----:B------:R-:W3:Y:S03]  /*13370*/  LDSM.16.MT88.4 R152, [R233+0x2900] ;  /* 0x00290000e998783b */ /* 0x000ee60000004200 */
[----:B------:R-:W-:Y:S02]  /*13380*/  FADD.FTZ R2, R160, R0 ;  /* 0x00000000a0027221 */ /* 0x000fe40000010000 */
[----:B------:R-:W-:Y:S02]  /*13390*/  FADD.FTZ R0, R173, R3 ;  /* 0x00000003ad007221 */ /* 0x000fe40000010000 */
[-C--:B--2---:R-:W-:Y:S04]  /*133a0*/  HMMA.16816.F32 R36, R144, R156.reuse, R36 ;  /* 0x0000009c9024723c */ /* 0x084fe80000001824 */
[----:B------:R-:W-:Y:S02]  /*133b0*/  FADD.FTZ R3, R220, R132 ;  /* 0x00000084dc037221 */ /* 0x000fe40000010000 */
[----:B------:R-:W-:Y:S01]  /*133c0*/  FADD.FTZ R132, R214, R0 ;  /* 0x00000000d6847221 */ /* 0x000fe20000010000 */
[----:B------:R-:W2:Y:S01]  /*133d0*/  MUFU.EX2 R220, R187 ;  /* 0x000000bb00dc7308 */ /* 0x000ea20000000800 */
[C---:B------:R-:W-:Y:S04]  /*133e0*/  HMMA.16816.F32 R40, R140.reuse, R156, R40 ;  /* 0x0000009c8c28723c */ /* 0x040fe80000001828 */
[----:B------:R-:W-:Y:S01]  /*133f0*/  FADD.FTZ R132, R213, R132 ;  /* 0x00000084d5847221 */ /* 0x000fe20000010000 */
[----:B-1----:R-:W-:Y:S01]  /*13400*/  F2FP.PACK_AB R205, R225, R227 ;  /* 0x000000e3e1cd723e */ /* 0x002fe200000000ff */
[----:B------:R-:W-:Y:S02]  /*13410*/  FADD.FTZ R3, R171, R3 ;  /* 0x00000003ab037221 */ /* 0x000fe40000010000 */
[-C--:B------:R-:W-:Y:S08]  /*13420*/  HMMA.16816.F32 R44, R140, R158.reuse, R44 ;  /* 0x0000009e8c2c723c */ /* 0x080ff0000000182c */
[C---:B------:R-:W-:Y:S01]  /*13430*/  HMMA.16816.F32 R48, R144.reuse, R158, R48 ;  /* 0x0000009e9030723c */ /* 0x040fe20000001830 */
[----:B------:R-:W1:Y:S03]  /*13440*/  LDSM.16.MT88.4 R156, [R234+0x2900] ;  /* 0x00290000ea9c783b */ /* 0x000e660000004200 */
[----:B--2---:R-:W-:Y:S04]  /*13450*/  F2FP.PACK_AB R210, R220, R221 ;  /* 0x000000dddcd2723e */ /* 0x004fe800000000ff */
[-C--:B----4-:R-:W-:Y:S08]  /*13460*/  HMMA.16816.F32 R52, R144, R148.reuse, R52 ;  /* 0x000000949034723c */ /* 0x090ff00000001834 */
        /* <DEDUP_REMOVED lines=21> */
[-C--:B------:R-:W-:Y:S07]  /*135c0*/  HMMA.16816.F32 R124, R140, R154.reuse, R124 ;  /* 0x0000009a8c7c723c */ /* 0x080fee000000187c */
[----:B------:R-:W-:Y:S01]  /*135d0*/  F2FP.PACK_AB R140, R138, R139 ;  /* 0x0000008b8a8c723e */ /* 0x000fe200000000ff */
[----:B------:R-:W-:Y:S01]  /*135e0*/  HMMA.16816.F32 R128, R144, R154, R128 ;  /* 0x0000009a9080723c */ /* 0x000fe20000001880 */
[----:B------:R-:W3:Y:S01]  /*135f0*/  LDSM.16.MT88.4 R152, [R236+0x1100] ;  /* 0x00110000ec98783b */ /* 0x000ee20000004200 */
[----:B------:R-:W4:Y:S02]  /*13600*/  MUFU.EX2 R139, R179 ;  /* 0x000000b3008b7308 */ /* 0x000f240000000800 */
[----:B------:R-:W-:Y:S02]  /*13610*/  F2FP.PACK_AB R142, R160, R161 ;  /* 0x000000a1a08e723e */ /* 0x000fe400000000ff */
[----:B------:R-:W-:Y:S02]  /*13620*/  F2FP.PACK_AB R141, R248, R249 ;  /* 0x000000f9f88d723e */ /* 0x000fe400000000ff */
[----:B------:R-:W-:Y:S01]  /*13630*/  F2FP.PACK_AB R143, R170, R168 ;  /* 0x000000a8aa8f723e */ /* 0x000fe200000000ff */
[----:B------:R-:W-:Y:S03]  /*13640*/  LDSM.16.MT88.4 R160, [R233+0x3100] ;  /* 0x00310000e9a0783b */ /* 0x000fe60000004200 */
[----:B------:R5:W2:Y:S01]  /*13650*/  MUFU.EX2 R138, R177 ;  /* 0x000000b1008a7308 */ /* 0x000aa20000000800 */
[----:B------:R-:W-:Y:S02]  /*13660*/  F2FP.PACK_AB R144, R247, R246 ;  /* 0x000000f6f790723e */ /* 0x000fe400000000ff */
[-C--:B-1----:R-:W-:Y:S05]  /*13670*/  HMMA.16816.F32 R4, R140, R156.reuse, R4 ;  /* 0x0000009c8c04723c */ /* 0x082fea0000001804 */
[----:B------:R-:W-:Y:S02]  /*13680*/  F2FP.PACK_AB R146, R230, R169 ;  /* 0x000000a9e692723e */ /* 0x000fe400000000ff */
[----:B------:R-:W-:Y:S02]  /*13690*/  F2FP.PACK_AB R145, R229, R228 ;  /* 0x000000e4e591723e */ /* 0x000fe400000000ff */
[----:B------:R-:W-:Y:S03]  /*136a0*/  F2FP.PACK_AB R147, R245, R231 ;  /* 0x000000e7f593723e */ /* 0x000fe600000000ff */
[----:B----4-:R-:W-:Y:S04]  /*136b0*/  FADD.FTZ R0, R139, R2 ;  /* 0x000000028b007221 */ /* 0x010fe80000010000 */
[C---:B------:R-:W-:Y:S04]  /*136c0*/  HMMA.16816.F32 R8, R144.reuse, R156, R8 ;  /* 0x0000009c9008723c */ /* 0x040fe80000001808 */
[C---:B------:R-:W-:Y:S01]  /*136d0*/  FADD.FTZ R0, R204.reuse, R0 ;  /* 0x00000000cc007221 */ /* 0x040fe20000010000 */
[----:B-----5:R-:W-:Y:S01]  /*136e0*/  LDSM.16.MT88.4 R176, [R233+0x1900] ;  /* 0x00190000e9b0783b */ /* 0x020fe20000004200 */
[----:B------:R-:W-:Y:S02]  /*136f0*/  F2FP.PACK_AB R204, R204, R139 ;  /* 0x0000008bcccc723e */ /* 0x000fe400000000ff */
[-C--:B------:R-:W-:Y:S04]  /*13700*/  HMMA.16816.F32 R12, R144, R158.reuse, R12 ;  /* 0x0000009e900c723c */ /* 0x080fe8000000180c */
[----:B--2---:R-:W-:Y:S01]  /*13710*/  FADD.FTZ R0, R138, R0 ;  /* 0x000000008a007221 */ /* 0x004fe20000010000 */
[----:B------:R-:W-:Y:S03]  /*13720*/  MOV R139, R170 ;  /* 0x000000aa008b7202 */ /* 0x000fe60000000f00 */
[C---:B------:R-:W-:Y:S01]  /*13730*/  HMMA.16816.F32 R16, R140.reuse, R158, R16 ;  /* 0x0000009e8c10723c */ /* 0x040fe20000001810 */
[----:B------:R-:W1:Y:S03]  /*13740*/  LDSM.16.MT88.4 R156, [R235+0x1100] ;  /* 0x00110000eb9c783b */ /* 0x000e660000004200 */
[C---:B------:R-:W-:Y:S01]  /*13750*/  FADD.FTZ R0, R206.reuse, R0 ;  /* 0x00000000ce007221 */ /* 0x040fe20000010000 */
[----:B------:R-:W-:Y:S02]  /*13760*/  F2FP.PACK_AB R206, R206, R138 ;  /* 0x0000008acece723e */ /* 0x000fe400000000ff */
[----:B------:R-:W-:Y:S01]  /*13770*/  MOV R138, R169 ;  /* 0x000000a9008a7202 */ /* 0x000fe20000000f00 */
[-C--:B------:R-:W-:Y:S01]  /*13780*/  HMMA.16816.F32 R20, R140, R148.reuse, R20 ;  /* 0x000000948c14723c */ /* 0x080fe20000001814 */
[----:B------:R2:W-:Y:S07]  /*13790*/  STL [R1+0xbc], R0 ;  /* 0x0000bc0001007387 */ /* 0x0005ee0000100800 */
[C---:B------:R-:W-:Y:S08]  /*137a0*/  HMMA.16816.F32 R24, R144.reuse, R148, R24 ;  /* 0x000000949018723c */ /* 0x040ff00000001818 */
[-C--:B------:R-:W-:Y:S08]  /*137b0*/  HMMA.16816.F32 R28, R144, R150.reuse, R28 ;  /* 0x00000096901c723c */ /* 0x080ff0000000181c */
[C---:B------:R-:W-:Y:S01]  /*137c0*/  HMMA.16816.F32 R32, R140.reuse, R150, R32 ;  /* 0x000000968c20723c */ /* 0x040fe20000001820 */
[----:B------:R-:W4:Y:S03]  /*137d0*/  LDSM.16.MT88.4 R148, [R236+0x3100] ;  /* 0x00310000ec94783b */ /* 0x000f260000004200 */
[----:B--2---:R-:W-:Y:S01]  /*137e0*/  FADD.FTZ R0, R212, R137 ;  /* 0x00000089d4007221 */ /* 0x004fe20000010000 */
[----:B------:R-:W-:Y:S03]  /*137f0*/  MOV R137, R168 ;  /* 0x000000a800897202 */ /* 0x000fe60000000f00 */
[-C--:B---3--:R-:W-:Y:S01]  /*13800*/  HMMA.16816.F32 R36, R140, R152.reuse, R36 ;  /* 0x000000988c24723c */ /* 0x088fe20000001824 */
[----:B------:R-:W-:Y:S03]  /*13810*/  LDSM.16.MT88.4 R212, [R233+0x3900] ;  /* 0x00390000e9d4783b */ /* 0x000fe60000004200 */
[----:B------:R-:W-:Y:S01]  /*13820*/  FADD.FTZ R2, R211, R0 ;  /* 0x00000000d3027221 */ /* 0x000fe20000010000 */
[----:B------:R-:W-:Y:S02]  /*13830*/  F2FP.PACK_AB R211, R216, R217 ;  /* 0x000000d9d8d3723e */ /* 0x000fe400000000ff */
[----:B------:R-:W-:Y:S01]  /*13840*/  MOV R0, R184 ;  /* 0x000000b800007202 */ /* 0x000fe20000000f00 */
[C---:B------:R-:W-:Y:S04]  /*13850*/  HMMA.16816.F32 R40, R144.reuse, R152, R40 ;  /* 0x000000989028723c */ /* 0x040fe80000001828 */
[----:B------:R-:W-:Y:S04]  /*13860*/  FADD.FTZ R0, R0, R3 ;  /* 0x0000000300007221 */ /* 0x000fe80000010000 */
[-C--:B------:R-:W-:Y:S08]  /*13870*/  HMMA.16816.F32 R44, R144, R154.reuse, R44 ;  /* 0x0000009a902c723c */ /* 0x080ff0000000182c */
[C---:B------:R-:W-:Y:S01]  /*13880*/  HMMA.16816.F32 R48, R140.reuse, R154, R48 ;  /* 0x0000009a8c30723c */ /* 0x040fe20000001830 */
[----:B------:R-:W2:Y:S07]  /*13890*/  LDSM.16.MT88.4 R152, [R235+0x3100] ;  /* 0x00310000eb98783b */ /* 0x000eae0000004200 */
[-C--:B-1----:R-:W-:Y:S08]  /*138a0*/  HMMA.16816.F32 R52, R140, R156.reuse, R52 ;  /* 0x0000009c8c34723c */ /* 0x082ff00000001834 */
[C---:B------:R-:W-:Y:S08]  /*138b0*/  HMMA.16816.F32 R56, R144.reuse, R156, R56 ;  /* 0x0000009c9038723c */ /* 0x040ff00000001838 */
[-C--:B------:R-:W-:Y:S08]  /*138c0*/  HMMA.16816.F32 R60, R144, R158.reuse, R60 ;  /* 0x0000009e903c723c */ /* 0x080ff0000000183c */
[C---:B------:R-:W-:Y:S08]  /*138d0*/  HMMA.16816.F32 R64, R140.reuse, R158, R64 ;  /* 0x0000009e8c40723c */ /* 0x040ff00000001840 */
        /* <DEDUP_REMOVED lines=9> */
[-C--:B----4-:R-:W-:Y:S08]  /*13970*/  HMMA.16816.F32 R100, R140, R148.reuse, R100 ;  /* 0x000000948c64723c */ /* 0x090ff00000001864 */
[C---:B------:R-:W-:Y:S08]  /*13980*/  HMMA.16816.F32 R104, R144.reuse, R148, R104 ;  /* 0x000000949068723c */ /* 0x040ff00000001868 */
[-C--:B------:R-:W-:Y:S08]  /*13990*/  HMMA.16816.F32 R108, R144, R150.reuse, R108 ;  /* 0x00000096906c723c */ /* 0x080ff0000000186c */
[C---:B------:R-:W-:Y:S01]  /*139a0*/  HMMA.16816.F32 R112, R140.reuse, R150, R112 ;  /* 0x000000968c70723c */ /* 0x040fe20000001870 */
[----:B------:R-:W3:Y:S07]  /*139b0*/  LDSM.16.MT88.4 R148, [R236+0x1900] ;  /* 0x00190000ec94783b */ /* 0x000eee0000004200 */
[-C--:B--2---:R-:W-:Y:S08]  /*139c0*/  HMMA.16816.F32 R116, R140, R152.reuse, R116 ;  /* 0x000000988c74723c */ /* 0x084ff00000001874 */
[C---:B------:R-:W-:Y:S08]  /*139d0*/  HMMA.16816.F32 R120, R144.reuse, R152, R120 ;  /* 0x000000989078723c */ /* 0x040ff00000001878 */
[-C--:B------:R-:W-:Y:S08]  /*139e0*/  HMMA.16816.F32 R124, R144, R154.reuse, R124 ;  /* 0x0000009a907c723c */ /* 0x080ff0000000187c */
[----:B------:R-:W-:Y:S01]  /*139f0*/  HMMA.16816.F32 R128, R140, R154, R128 ;  /* 0x0000009a8c80723c */ /* 0x000fe20000001880 */
[----:B------:R-:W2:Y:S07]  /*13a00*/  LDSM.16.MT88.4 R140, [R235+0x1900] ;  /* 0x00190000eb8c783b */ /* 0x000eae0000004200 */
[-C--:B------:R-:W-:Y:S01]  /*13a10*/  HMMA.16816.F32 R200, R204, R176.reuse, R4 ;  /* 0x000000b0ccc8723c */ /* 0x080fe20000001804 */
[----:B------:R-:W4:Y:S07]  /*13a20*/  LDSM.16.MT88.4 R4, [R234+0x3900] ;  /* 0x00390000ea04783b */ /* 0x000f2e0000004200 */
[C---:B------:R-:W-:Y:S01]  /*13a30*/  HMMA.16816.F32 R184, R208.reuse, R176, R8 ;  /* 0x000000b0d0b8723c */ /* 0x040fe20000001808 */
[----:B------:R-:W5:Y:S07]  /*13a40*/  LDSM.16.MT88.4 R8, [R236+0x3900] ;  /* 0x00390000ec08783b */ /* 0x000f6e0000004200 */
[-C--:B------:R-:W-:Y:S01]  /*13a50*/  HMMA.16816.F32 R196, R208, R178.reuse, R12 ;  /* 0x000000b2d0c4723c */ /* 0x080fe2000000180c */
[----:B------:R-:W2:Y:S07]  /*13a60*/  LDSM.16.MT88.4 R12, [R235+0x3900] ;  /* 0x00390000eb0c783b */ /* 0x000eae0000004200 */
[C---:B------:R-:W-:Y:S07]  /*13a70*/  HMMA.16816.F32 R176, R204.reuse, R178, R16 ;  /* 0x000000b2ccb0723c */ /* 0x040fee0000001810 */
[----:B------:R-:W-:Y:S01]  /*13a80*/  MOV R19, R189 ;  /* 0x000000bd00137202 */ /* 0x000fe20000000f00 */
[-C--:B-1----:R-:W-:Y:S04]  /*13a90*/  HMMA.16816.F32 R192, R204, R160.reuse, R20 ;  /* 0x000000a0ccc0723c */ /* 0x082fe80000001814 */
[----:B------:R-:W-:Y:S02]  /*13aa0*/  MOV R18, R188 ;  /* 0x000000bc00127202 */ /* 0x000fe40000000f00 */
[----:B------:R-:W-:Y:S02]  /*13ab0*/  MOV R16, R190 ;  /* 0x000000be00107202 */ /* 0x000fe40000000f00 */
[C---:B------:R-:W-:Y:S04]  /*13ac0*/  HMMA.16816.F32 R168, R208.reuse, R160, R24 ;  /* 0x000000a0d0a8723c */ /* 0x040fe80000001818 */
[----:B------:R-:W-:Y:S01]  /*13ad0*/  FADD.FTZ R2, R16, R2 ;  /* 0x0000000210027221 */ /* 0x000fe20000010000 */
[----:B------:R-:W-:Y:S02]  /*13ae0*/  MOV R17, R175 ;  /* 0x000000af00117202 */ /* 0x000fe40000000f00 */
[----:B------:R-:W-:Y:S01]  /*13af0*/  MOV R23, R174 ;  /* 0x000000ae00177202 */ /* 0x000fe20000000f00 */
[-C--:B------:R-:W-:Y:S04]  /*13b00*/  HMMA.16816.F32 R188, R208, R162.reuse, R28 ;  /* 0x000000a2d0bc723c */ /* 0x080fe8000000181c */
[----:B------:R-:W-:Y:S02]  /*13b10*/  FADD.FTZ R2, R19, R2 ;  /* 0x0000000213027221 */ /* 0x000fe40000010000 */
[----:B------:R-:W-:Y:S01]  /*13b20*/  FADD.FTZ R3, R23, R132 ;  /* 0x0000008417037221 */ /* 0x000fe20000010000 */
[----:B------:R-:W-:Y:S01]  /*13b30*/  MOV R132, R136 ;  /* 0x0000008800847202 */ /* 0x000fe20000000f00 */
        /* <DEDUP_REMOVED lines=11> */
[----:B------:R-:W-:Y:S01]  /*13bf0*/  FADD.FTZ R3, R138, R3 ;  /* 0x000000038a037221 */ /* 0x000fe20000010000 */
[----:B------:R-:W-:Y:S01]  /*13c00*/  MOV R138, R134 ;  /* 0x00000086008a7202 */ /* 0x000fe20000000f00 */
[C---:B------:R-:W-:Y:S04]  /*13c10*/  HMMA.16816.F32 R148, R204.reuse, R150, R48 ;  /* 0x00000096cc94723c */ /* 0x040fe80000001830 */
[----:B------:R-:W-:Y:S02]  /*13c20*/  FADD.FTZ R2, R218, R2 ;  /* 0x00000002da027221 */ /* 0x000fe40000010000 */
[----:B------:R-:W-:Y:S02]  /*13c30*/  FADD.FTZ R3, R230, R3 ;  /* 0x00000003e6037221 */ /* 0x000fe40000010000 */
[-C--:B--2---:R-:W-:Y:S04]  /*13c40*/  HMMA.16816.F32 R164, R204, R140.reuse, R52 ;  /* 0x0000008ccca4723c */ /* 0x084fe80000001834 */
[----:B------:R-:W-:Y:S02]  /*13c50*/  FADD.FTZ R3, R223, R3 ;  /* 0x00000003df037221 */ /* 0x000fe40000010000 */
[----:B------:R-:W-:Y:S02]  /*13c60*/  FADD.FTZ R0, R17, R0 ;  /* 0x0000000011007221 */ /* 0x000fe40000010000 */
[C---:B------:R-:W-:Y:S04]  /*13c70*/  HMMA.16816.F32 R144, R208.reuse, R140, R56 ;  /* 0x0000008cd090723c */ /* 0x040fe80000001838 */
[----:B------:R-:W-:Y:S04]  /*13c80*/  FADD.FTZ R0, R249, R0 ;  /* 0x00000000f9007221 */ /* 0x000fe80000010000 */
[-C--:B------:R-:W-:Y:S04]  /*13c90*/  HMMA.16816.F32 R156, R208, R142.reuse, R60 ;  /* 0x0000008ed09c723c */ /* 0x080fe8000000183c */
[----:B------:R-:W-:Y:S04]  /*13ca0*/  FADD.FTZ R0, R248, R0 ;  /* 0x00000000f8007221 */ /* 0x000fe80000010000 */
[C---:B------:R-:W-:Y:S04]  /*13cb0*/  HMMA.16816.F32 R140, R204.reuse, R142, R64 ;  /* 0x0000008ecc8c723c */ /* 0x040fe80000001840 */
[----:B------:R-:W-:Y:S01]  /*13cc0*/  FADD.FTZ R0, R137, R0 ;  /* 0x0000000089007221 */ /* 0x000fe20000010000 */
[----:B------:R-:W-:Y:S03]  /*13cd0*/  MOV R137, R135 ;  /* 0x0000008700897202 */ /* 0x000fe60000000f00 */
[-C--:B------:R-:W-:Y:S04]  /*13ce0*/  HMMA.16816.F32 R68, R204, R212.reuse, R68 ;  /* 0x000000d4cc44723c */ /* 0x080fe80000001844 */
[----:B------:R-:W-:Y:S01]  /*13cf0*/  FADD.FTZ R0, R139, R0 ;  /* 0x000000008b007221 */ /* 0x000fe20000010000 */
[----:B------:R-:W-:Y:S03]  /*13d00*/  MOV R139, R133 ;  /* 0x00000085008b7202 */ /* 0x000fe60000000f00 */
[C---:B------:R-:W-:Y:S04]  /*13d10*/  HMMA.16816.F32 R72, R208.reuse, R212, R72 ;  /* 0x000000d4d048723c */ /* 0x040fe80000001848 */
[----:B------:R-:W-:Y:S04]  /*13d20*/  FADD.FTZ R0, R227, R0 ;  /* 0x00000000e3007221 */ /* 0x000fe80000010000 */
[-C--:B------:R-:W-:Y:S08]  /*13d30*/  HMMA.16816.F32 R76, R208, R214.reuse, R76 ;  /* 0x000000d6d04c723c */ /* 0x080ff0000000184c */
[C---:B------:R-:W-:Y:S08]  /*13d40*/  HMMA.16816.F32 R80, R204.reuse, R214, R80 ;  /* 0x000000d6cc50723c */ /* 0x040ff00000001850 */
[-C--:B----4-:R-:W-:Y:S08]  /*13d50*/  HMMA.16816.F32 R84, R204, R4.reuse, R84 ;  /* 0x00000004cc54723c */ /* 0x090ff00000001854 */
[C---:B------:R-:W-:Y:S01]  /*13d60*/  HMMA.16816.F32 R88, R208.reuse, R4, R88 ;  /* 0x00000004d058723c */ /* 0x040fe20000001858 */
[----:B------:R-:W2:Y:S06]  /*13d70*/  LDL.LU R5, [R1+0x84] ;  /* 0x0000840001057983 */ /* 0x000eac0000300800 */
[----:B------:R-:W-:Y:S01]  /*13d80*/  FADD.FTZ R4, R225, R0 ;  /* 0x00000000e1047221 */ /* 0x000fe20000010000 */
[-C--:B------:R-:W-:Y:S04]  /*13d90*/  HMMA.16816.F32 R92, R208, R6.reuse, R92 ;  /* 0x00000006d05c723c */ /* 0x080fe8000000185c */
[----:B------:R-:W-:Y:S02]  /*13da0*/  FADD.FTZ R4, R226, R4 ;  /* 0x00000004e2047221 */ /* 0x000fe40000010000 */
[----:B------:R-:W-:Y:S02]  /*13db0*/  FADD.FTZ R0, R222, R3 ;  /* 0x00000003de007221 */ /* 0x000fe40000010000 */
[C---:B------:R-:W-:Y:S01]  /*13dc0*/  HMMA.16816.F32 R96, R204.reuse, R6, R96 ;  /* 0x00000006cc60723c */ /* 0x040fe20000001860 */
[----:B------:R-:W3:Y:S03]  /*13dd0*/  LDL R6, [R1+0xc8] ;  /* 0x0000c80001067983 */ /* 0x000ee60000100800 */
[----:B------:R-:W-:Y:S02]  /*13de0*/  FADD.FTZ R4, R224, R4 ;  /* 0x00000004e0047221 */ /* 0x000fe40000010000 */
[----:B------:R-:W-:Y:S02]  /*13df0*/  FADD.FTZ R3, R219, R2 ;  /* 0x00000002db037221 */ /* 0x000fe40000010000 */
[-C--:B-----5:R-:W-:Y:S01]  /*13e00*/  HMMA.16816.F32 R100, R204, R8.reuse, R100 ;  /* 0x00000008cc64723c */ /* 0x0a0fe20000001864 */
[----:B------:R-:W-:Y:S03]  /*13e10*/  STL [R1+0xb0], R4 ;  /* 0x0000b00401007387 */ /* 0x000fe60000100800 */
[----:B------:R-:W-:Y:S02]  /*13e20*/  FADD.FTZ R2, R221, R0 ;  /* 0x00000000dd027221 */ /* 0x000fe40000010000 */
[----:B------:R-:W-:Y:S02]  /*13e30*/  FADD.FTZ R0, R217, R3 ;  /* 0x00000003d9007221 */ /* 0x000fe40000010000 */
[C---:B------:R-:W-:Y:S04]  /*13e40*/  HMMA.16816.F32 R104, R208.reuse, R8, R104 ;  /* 0x00000008d068723c */ /* 0x040fe80000001868 */
[----:B------:R-:W-:Y:S02]  /*13e50*/  FADD.FTZ R0, R216, R0 ;  /* 0x00000000d8007221 */ /* 0x000fe40000010000 */
[----:B------:R-:W-:Y:S02]  /*13e60*/  FADD.FTZ R2, R220, R2 ;  /* 0x00000002dc027221 */ /* 0x000fe40000010000 */
[-C--:B------:R-:W-:Y:S01]  /*13e70*/  HMMA.16816.F32 R108, R208, R10.reuse, R108 ;  /* 0x0000000ad06c723c */ /* 0x080fe2000000186c */
[----:B------:R1:W-:Y:S04]  /*13e80*/  STL [R1+0xb8], R0 ;  /* 0x0000b80001007387 */ /* 0x0003e80000100800 */
[----:B------:R4:W-:Y:S03]  /*13e90*/  STL [R1+0xb4], R2 ;  /* 0x0000b40201007387 */ /* 0x0009e60000100800 */
[C---:B------:R-:W-:Y:S08]  /*13ea0*/  HMMA.16816.F32 R112, R204.reuse, R10, R112 ;  /* 0x0000000acc70723c */ /* 0x040ff00000001870 */
[-C--:B------:R-:W-:Y:S08]  /*13eb0*/  HMMA.16816.F32 R116, R204, R12.reuse, R116 ;  /* 0x0000000ccc74723c */ /* 0x080ff00000001874 */
[C---:B------:R-:W-:Y:S08]  /*13ec0*/  HMMA.16816.F32 R120, R208.reuse, R12, R120 ;  /* 0x0000000cd078723c */ /* 0x040ff00000001878 */
[-C--:B------:R-:W-:Y:S08]  /*13ed0*/  HMMA.16816.F32 R124, R208, R14.reuse, R124 ;  /* 0x0000000ed07c723c */ /* 0x080ff0000000187c */
[----:B------:R-:W-:Y:S04]  /*13ee0*/  HMMA.16816.F32 R128, R204, R14, R128 ;  /* 0x0000000ecc80723c */ /* 0x000fe80000001880 */
[C---:B--2---:R-:W-:Y:S04]  /*13ef0*/  IADD3 R3, R5.reuse, -0x1, RZ ;  /* 0xffffffff05037810 */ /* 0x044fe80007ffe0ff */
[----:B-1----:R-:W-:Y:S01]  /*13f00*/  MOV R0, R3 ;  /* 0x0000000300007202 */ /* 0x002fe20000000f00 */
[----:B------:R4:W-:Y:S04]  /*13f10*/  STL [R1+0xa0], R3 ;  /* 0x0000a00301007387 */ /* 0x0009e80000100800 */
[----:B------:R4:W-:Y:S01]  /*13f20*/  STL [R1+0x84], R0 ;  /* 0x0000840001007387 */ /* 0x0009e20000100800 */
[----:B---3--:R-:W-:Y:S11]  /*13f30*/  ISETP.GT.AND P0, PT, R5, R6, PT ;  /* 0x000000060500720c */ /* 0x008ff60003f04270 */
[----:B------:R-:W-:Y:S02]  /*13f40*/  @!UPT UIADD3 URZ, URZ, URZ, URZ ;  /* 0x0000003f3f3ff290 */ /* 0x000fe4000fffe03f */
[----:B----4-:R-:W-:-:S05]  /*13f50*/  @P0 BRA `(.L_x_1939) ;  /* 0xffffab9000000947 */ /* 0x010fca000383ffff */
.L_x_1928:
[----:B-1----:R-:W2:Y:S02]  /*13f60*/  LDL R0, [R1+0xa0] ;  /* 0x0000a00001007983 */ /* 0x002ea40000100800 */
[----:B--2---:R-:W-:-:S13]  /*13f70*/  ISETP.GE.AND P0, PT, R0, RZ, PT ;  /* 0x000000ff0000720c */ /* 0x004fda0003f06270 */
[----:B------:R-:W-:Y:S05]  /*13f80*/  @!P0 BRA `(.L_x_1940) ;  /* 0x00004a7000008947 */ /* 0x000fea0003800000 */
[----:B------:R-:W2:Y:S01]  /*13f90*/  LDL.LU R2, [R1+0xc0] ;  /* 0x0000c00001027983 */ /* 0x000ea20000300800 */
[----:B------:R-:W-:Y:S01]  /*13fa0*/  IMAD.MOV.U32 R137, RZ, RZ, R135 ;  /* 0x000000ffff897224 */ /* 0x000fe200078e0087 */
[----:B------:R-:W-:Y:S01]  /*13fb0*/  MOV R139, R133 ;  /* 0x00000085008b7202 */ /* 0x000fe20000000f00 */
[----:B------:R-:W-:Y:S02]  /*13fc0*/  IMAD.MOV.U32 R132, RZ, RZ, R136 ;  /* 0x000000ffff847224 */ /* 0x000fe400078e0088 */
[----:B------:R-:W-:Y:S01]  /*13fd0*/  IMAD.MOV.U32 R138, RZ, RZ, R134 ;  /* 0x000000ffff8a7224 */ /* 0x000fe200078e0086 */
[----:B--2---:R-:W-:Y:S02]  /*13fe0*/  SHF.R.S32.HI R0, RZ, 0x1f, R2 ;  /* 0x0000001fff007819 */ /* 0x004fe40000011402 */
[C---:B------:R-:W-:Y:S02]  /*13ff0*/  ISETP.GE.AND P3, PT, R2.reuse, c[0x0][0x1d4], PT ;  /* 0x0000750002007a0c */ /* 0x040fe40003f66270 */
[----:B------:R-:W-:-:S02]  /*14000*/  SHF.L.U64.HI R3, R2, 0x1, R0 ;  /* 0x0000000102037819 */ /* 0x000fc40000010200 */
[----:B------:R-:W-:-:S03]  /*14010*/  SHF.L.U32 R0, R2, 0x1, RZ ;  /* 0x0000000102007819 */ /* 0x000fc600000006ff */
[----:B------:R1:W-:Y:S04]  /*14020*/  STL [R1+0x94], R3 ;  /* 0x0000940301007387 */ /* 0x0003e80000100800 */
[----:B------:R1:W-:Y:S02]  /*14030*/  STL [R1+0x90], R0 ;  /* 0x0000900001007387 */ /* 0x0003e40000100800 */
.L_x_1947:
        /* <DEDUP_REMOVED lines=18> */
[----:B------:R4:W1:Y:S03]  /*14160*/  LDSM.16.M88.4 R212, [R239] ;  /* 0x00000000efd4783b */ /* 0x0008660000000200 */
[----:B------:R-:W-:Y:S01]  /*14170*/  IMAD R5, R7, c[0x0][0x214], R5 ;  /* 0x0000850007057a24 */ /* 0x000fe200078e0205 */
[----:B------:R4:W1:Y:S04]  /*14180*/  LDSM.16.M88.4 R220, [R239+0x800] ;  /* 0x00080000efdc783b */ /* 0x0008680000000200 */
        /* <DEDUP_REMOVED lines=10> */
[C---:B------:R-:W-:Y:S04]  /*14230*/  IMAD.WIDE.U32 R2, R6.reuse, c[0x0][0x218], R2 ;  /* 0x0000860006027a25 */ /* 0x040fe800078e0002 */
[----:B------:R-:W-:Y:S01]  /*14240*/  IMAD R4, R6, c[0x0][0x21c], R4 ;  /* 0x0000870006047a24 */ /* 0x000fe200078e0204 */
[----:B------:R-:W-:Y:S04]  /*14250*/  IADD3 R0, P1, R8, R2, RZ ;  /* 0x0000000208007210 */ /* 0x000fe80007f3e0ff */
[C---:B------:R-:W-:Y:S02]  /*14260*/  LEA R36, P0, R0.reuse, c[0x0][0x1f8], 0x1 ;  /* 0x00007e0000247a11 */ /* 0x040fe400078008ff */
[----:B------:R-:W-:Y:S04]  /*14270*/  IADD3.X R2, R5, R3, R4, P1, !PT ;  /* 0x0000000305027210 */ /* 0x000fe80000ffe404 */
[----:B------:R-:W-:Y:S01]  /*14280*/  LEA.HI.X R0, R0, c[0x0][0x1fc], R2, 0x1, P0 ;  /* 0x00007f0000007a11 */ /* 0x000fe200000f0c02 */
[----:B------:R-:W-:-:S05]  /*14290*/  BRA.DIV ~URZ, `(.L_x_1941) ;  /* 0x0000b7027f007947 */ /* 0x000fca000b800000 */
[----:B----4-:R1:W2:Y:S02]  /*142a0*/  SHFL.IDX PT, R37, R0, RZ, 0x181f ;  /* 0x00181fff00257589 */ /* 0x0102a400000e0000 */
.L_x_2018:
[-C--:B------:R-:W-:Y:S01]  /*142b0*/  HMMA.16816.F32 R4, R64, R16.reuse, RZ ;  /* 0x000000104004723c */ /* 0x080fe200000018ff */
[----:B------:R-:W3:Y:S01]  /*142c0*/  LDL R57, [R1+0x90] ;  /* 0x0000900001397983 */ /* 0x000ee20000100800 */
[----:B------:R-:W-:Y:S03]  /*142d0*/  BSSY B0, `(.L_x_1942) ;  /* 0x00001ad000007945 */ /* 0x000fe60003800000 */
[----:B------:R-:W4:Y:S03]  /*142e0*/  LDL R56, [R1+0x94] ;  /* 0x0000940001387983 */ /* 0x000f260000100800 */
[C---:B------:R-:W-:Y:S01]  /*142f0*/  HMMA.16816.F32 R8, R60.reuse, R16, RZ ;  /* 0x000000103c08723c */ /* 0x040fe200000018ff */
[----:B------:R-:W5:Y:S04]  /*14300*/  LDL R55, [R1+0x9c] ;  /* 0x00009c0001377983 */ /* 0x000f680000100800 */
[----:B--2---:R-:W2:Y:S03]  /*14310*/  LDL R39, [R1+0xf0] ;  /* 0x0000f00001277983 */ /* 0x004ea60000100800 */
[-C--:B------:R-:W-:Y:S01]  /*14320*/  HMMA.16816.F32 R12, R60, R18.reuse, RZ ;  /* 0x000000123c0c723c */ /* 0x080fe200000018ff */
[----:B------:R-:W2:Y:S04]  /*14330*/  LDL R42, [R1+0x10c] ;  /* 0x00010c00012a7983 */ /* 0x000ea80000100800 */
[----:B------:R-:W3:Y:S03]  /*14340*/  SHFL.IDX PT, R38, R36, RZ, 0x181f ;  /* 0x00181fff24267589 */ /* 0x000ee600000e0000 */
[C---:B------:R-:W-:Y:S05]  /*14350*/  HMMA.16816.F32 R16, R64.reuse, R18, RZ ;  /* 0x000000124010723c */ /* 0x040fea00000018ff */
[----:B------:R-:W-:Y:S03]  /*14360*/  SHFL.IDX PT, R46, R36, 0x1, 0x181f ;  /* 0x00381f00242e7f89 */ /* 0x000fe600000e0000 */
[-C--:B------:R-:W-:Y:S05]  /*14370*/  HMMA.16816.F32 R20, R64, R32.reuse, RZ ;  /* 0x000000204014723c */ /* 0x080fea00000018ff */
[----:B------:R-:W-:Y:S03]  /*14380*/  SHFL.IDX PT, R41, R0, 0x1, 0x181f ;  /* 0x00381f0000297f89 */ /* 0x000fe600000e0000 */
[C---:B------:R-:W-:Y:S05]  /*14390*/  HMMA.16816.F32 R24, R60.reuse, R32, RZ ;  /* 0x000000203c18723c */ /* 0x040fea00000018ff */
[----:B------:R-:W1:Y:S03]  /*143a0*/  SHFL.IDX PT, R52, R36, 0x2, 0x181f ;  /* 0x00581f0024347f89 */ /* 0x000e6600000e0000 */
[-C--:B------:R-:W-:Y:S05]  /*143b0*/  HMMA.16816.F32 R28, R60, R34.reuse, RZ ;  /* 0x000000223c1c723c */ /* 0x080fea00000018ff */
[----:B------:R-:W1:Y:S03]  /*143c0*/  SHFL.IDX PT, R40, R0, 0x2, 0x181f ;  /* 0x00581f0000287f89 */ /* 0x000e6600000e0000 */
[C---:B------:R-:W-:Y:S05]  /*143d0*/  HMMA.16816.F32 R32, R64.reuse, R34, RZ ;  /* 0x000000224020723c */ /* 0x040fea00000018ff */
[----:B------:R1:W1:Y:S08]  /*143e0*/  SHFL.IDX PT, R54, R36, 0x3, 0x181f ;  /* 0x00781f0024367f89 */ /* 0x00027000000e0000 */
[----:B-1----:R-:W1:Y:S01]  /*143f0*/  SHFL.IDX PT, R0, R0, 0x3, 0x181f ;  /* 0x00781f0000007f89 */ /* 0x002e6200000e0000 */
[C---:B--2---:R-:W-:Y:S02]  /*14400*/  SHF.L.U64.HI R134, R39.reuse, 0x1, R42 ;  /* 0x0000000127867819 */ /* 0x044fe4000001022a */
[C---:B---3--:R-:W-:Y:S02]  /*14410*/  IADD3 R2, P1, R38.reuse, R57, RZ ;  /* 0x0000003926027210 */ /* 0x048fe40007f3e0ff */
[----:B------:R-:W-:Y:S02]  /*14420*/  SHF.L.U32 R133, R39, 0x1, RZ ;  /* 0x0000000127857819 */ /* 0x000fe400000006ff */
[C---:B----4-:R-:W-:Y:S02]  /*14430*/  IADD3.X R3, R37.reuse, R56, RZ, P1, !PT ;  /* 0x0000003825037210 */ /* 0x050fe40000ffe4ff */
[----:B------:R-:W-:Y:S02]  /*14440*/  IADD3 R38, P0, R38, R133, RZ ;  /* 0x0000008526267210 */ /* 0x000fe40007f1e0ff */
[-C--:B------:R-:W-:Y:S01]  /*14450*/  IADD3 R44, P1, R52, R57.reuse, RZ ;  /* 0x00000039342c7210 */ /* 0x080fe20007f3e0ff */
[----:B-----5:R2:W-:Y:S01]  /*14460*/  LDGSTS.E.BYPASS.LTC128B.128 [R55], [R2.64], !P3 ;  /* 0x0000000002377fae */ /* 0x0205e2000d901d46 */
[----:B------:R-:W-:Y:S02]  /*14470*/  IADD3.X R39, R37, R134, RZ, P0, !PT ;  /* 0x0000008625277210 */ /* 0x000fe400007fe4ff */
[-C--:B------:R-:W-:Y:S05]  /*14480*/  IADD3.X R45, R40, R56.reuse, RZ, P1, !PT ;  /* 0x00000038282d7210 */ /* 0x080fea0000ffe4ff */
[----:B------:R3:W-:Y:S01]  /*14490*/  LDGSTS.E.BYPASS.LTC128B.128 [R55+0x2000], [R38.64], !P5 ;  /* 0x0200000026377fae */ /* 0x0007e2000e901d46 */
[C---:B--2---:R-:W-:Y:S02]  /*144a0*/  IADD3 R2, P0, R46.reuse, R57, RZ ;  /* 0x000000392e027210 */ /* 0x044fe40007f1e0ff */
[-C--:B------:R-:W-:Y:S02]  /*144b0*/  IADD3 R46, P2, R46, R133.reuse, RZ ;  /* 0x000000852e2e7210 */ /* 0x080fe40007f5e0ff */
[C---:B------:R-:W-:Y:S02]  /*144c0*/  IADD3.X R3, R41.reuse, R56, RZ, P0, !PT ;  /* 0x0000003829037210 */ /* 0x040fe400007fe4ff */
[-C--:B------:R-:W-:Y:S01]  /*144d0*/  IADD3.X R47, R41, R134.reuse, RZ, P2, !PT ;  /* 0x00000086292f7210 */ /* 0x080fe200017fe4ff */
[-C--:B---3--:R-:W-:Y:S02]  /*144e0*/  HMMA.16816.F32 R36, R64, R48.reuse, RZ ;  /* 0x000000304024723c */ /* 0x088fe400000018ff */
[----:B------:R2:W-:Y:S01]  /*144f0*/  LDGSTS.E.BYPASS.LTC128B.128 [R55+0x800], [R2.64], !P3 ;  /* 0x0080000002377fae */ /* 0x0005e2000d901d46 */
[----:B------:R-:W-:Y:S04]  /*14500*/  IADD3 R52, P0, R52, R133, RZ ;  /* 0x0000008534347210 */ /* 0x000fe80007f1e0ff */
[----:B------:R-:W-:Y:S02]  /*14510*/  IADD3.X R53, R40, R134, RZ, P0, !PT ;  /* 0x0000008628357210 */ /* 0x000fe400007fe4ff */
[C---:B------:R-:W-:Y:S01]  /*14520*/  HMMA.16816.F32 R40, R60.reuse, R48, RZ ;  /* 0x000000303c28723c */ /* 0x040fe200000018ff */
[----:B------:R3:W-:Y:S08]  /*14530*/  LDGSTS.E.BYPASS.LTC128B.128 [R55+0x2800], [R46.64], !P5 ;  /* 0x028000002e377fae */ /* 0x0007f0000e901d46 */
        /* <DEDUP_REMOVED lines=8> */
[----:B------:R-:W-:Y:S05]  /*145c0*/  IADD3.X R53, R0, R134, RZ, P0, !PT ;  /* 0x0000008600357210 */ /* 0x000fea00007fe4ff */
        /* <DEDUP_REMOVED lines=155> */
[----:B------:R-:W-:Y:S02]  /*14f80*/  FMUL.FTZ R16, R16, c[0x0][0x320] ;  /* 0x0000c80010107a20 */ /* 0x000fe40000410000 */
[----:B------:R-:W-:Y:S02]  /*14f90*/  FMUL.FTZ R17, R17, c[0x0][0x320] ;  /* 0x0000c80011117a20 */ /* 0x000fe40000410000 */
[----:B------:R-:W-:Y:S01]  /*14fa0*/  FMUL.FTZ R18, R18, c[0x0][0x320] ;  /* 0x0000c80012127a20 */ /* 0x000fe20000410000 */
[----:B------:R3:W-:Y:S01]  /*14fb0*/  MUFU.TANH R250, R6 ;  /* 0x0000000600fa7308 */ /* 0x0007e20000002400 */
[----:B------:R-:W-:Y:S01]  /*14fc0*/  FMUL.FTZ R19, R19, c[0x0][0x320] ;  /* 0x0000c80013137a20 */ /* 0x000fe20000410000 */
[----:B--2---:R2:W-:Y:S08]  /*14fd0*/  STL [R1+0x7c], R0 ;  /* 0x00007c0001007387 */ /* 0x0045f00000100800 */
[----:B------:R-:W-:Y:S10]  /*14fe0*/  MUFU.TANH R252, R12 ;  /* 0x0000000c00fc7308 */ /* 0x000ff40000002400 */
[----:B-1----:R-:W1:Y:S01]  /*14ff0*/  MUFU.TANH R2, R10 ;  /* 0x0000000a00027308 */ /* 0x002e620000002400 */
[----:B---3--:R-:W3:Y:S09]  /*15000*/  LDSM.16.M88.4 R4, [R237+0x2800] ;  /* 0x00280000ed04783b */ /* 0x008ef20000000200 */
[----:B--2---:R-:W2:Y:S10]  /*15010*/  MUFU.TANH R0, R8 ;  /* 0x0000000800007308 */ /* 0x004eb40000002400 */
[----:B------:R-:W-:Y:S01]  /*15020*/  MUFU.TANH R251, R13 ;  /* 0x0000000d00fb7308 */ /* 0x000fe20000002400 */
[----:B-1----:R1:W-:Y:S09]  /*15030*/  STL [R1+0x78], R2 ;  /* 0x0000780201007387 */ /* 0x0023f20000100800 */
[----:B------:R-:W-:Y:S01]  /*15040*/  MUFU.TANH R248, R16 ;  /* 0x0000001000f87308 */ /* 0x000fe20000002400 */
[----:B--2---:R2:W-:Y:S09]  /*15050*/  STL [R1+0x70], R0 ;  /* 0x0000700001007387 */ /* 0x0045f20000100800 */
[----:B------:R-:W-:Y:S01]  /*15060*/  MUFU.TANH R229, R17 ;  /* 0x0000001100e57308 */ /* 0x000fe20000002400 */
[-C--:B---3--:R-:W-:Y:S09]  /*15070*/  HMMA.16816.F32 R20, R212, R4.reuse, R20 ;  /* 0x00000004d414723c */ /* 0x088ff20000001814 */
[----:B-1----:R-:W1:Y:S01]  /*15080*/  MUFU.TANH R2, R14 ;  /* 0x0000000e00027308 */ /* 0x002e620000002400 */
[C---:B------:R-:W-:Y:S09]  /*15090*/  HMMA.16816.F32 R24, R208.reuse, R4, R24 ;  /* 0x00000004d018723c */ /* 0x040ff20000001818 */
[----:B--2---:R-:W2:Y:S01]  /*150a0*/  MUFU.TANH R0, R9 ;  /* 0x0000000900007308 */ /* 0x004ea20000002400 */
[-C--:B------:R-:W-:Y:S04]  /*150b0*/  HMMA.16816.F32 R28, R208, R6.reuse, R28 ;  /* 0x00000006d01c723c */ /* 0x080fe8000000181c */
[----:B------:R-:W-:Y:S04]  /*150c0*/  FMUL.FTZ R20, R20, c[0x0][0x320] ;  /* 0x0000c80014147a20 */ /* 0x000fe80000410000 */
[C---:B------:R-:W-:Y:S01]  /*150d0*/  HMMA.16816.F32 R32, R212.reuse, R6, R32 ;  /* 0x00000006d420723c */ /* 0x040fe20000001820 */
[----:B------:R-:W-:Y:S01]  /*150e0*/  MUFU.TANH R228, R18 ;  /* 0x0000001200e47308 */ /* 0x000fe20000002400 */
[----:B------:R-:W-:Y:S02]  /*150f0*/  LDSM.16.M88.4 R4, [R237+0x3800] ;  /* 0x00380000ed04783b */ /* 0x000fe40000000200 */
[----:B------:R-:W-:Y:S02]  /*15100*/  FMUL.FTZ R21, R21, c[0x0][0x320] ;  /* 0x0000c80015157a20 */ /* 0x000fe40000410000 */
[----:B------:R-:W-:Y:S02]  /*15110*/  FMUL.FTZ R22, R22, c[0x0][0x320] ;  /* 0x0000c80016167a20 */ /* 0x000fe40000410000 */
[----:B------:R-:W-:Y:S02]  /*15120*/  FMUL.FTZ R23, R23, c[0x0][0x320] ;  /* 0x0000c80017177a20 */ /* 0x000fe40000410000 */
[----:B-1----:R1:W-:Y:S01]  /*15130*/  STL [R1+0x84], R2 ;  /* 0x0000840201007387 */ /* 0x0023e20000100800 */
[----:B------:R-:W-:Y:S01]  /*15140*/  MUFU.TANH R227, R19 ;  /* 0x0000001300e37308 */ /* 0x000fe20000002400 */
[----:B------:R-:W-:Y:S02]  /*15150*/  FMUL.FTZ R24, R24, c[0x0][0x320] ;  /* 0x0000c80018187a20 */ /* 0x000fe40000410000 */
[----:B------:R-:W-:Y:S01]  /*15160*/  FMUL.FTZ R25, R25, c[0x0][0x320] ;  /* 0x0000c80019197a20 */ /* 0x000fe20000410000 */
[----:B--2---:R2:W-:Y:S01]  /*15170*/  STL [R1+0x88], R0 ;  /* 0x0000880001007387 */ /* 0x0045e20000100800 */
        /* <DEDUP_REMOVED lines=12> */
[----:B-1----:R-:W3:Y:S06]  /*15240*/  LDL R2, [R1+0xa0] ;  /* 0x0000a00001027983 */ /* 0x002eec0000100800 */
[----:B--2---:R1:W2:Y:S10]  /*15250*/  MUFU.TANH R0, R11 ;  /* 0x0000000b00007308 */ /* 0x0042b40000002400 */
[----:B------:R-:W-:Y:S10]  /*15260*/  MUFU.TANH R246, R22 ;  /* 0x0000001600f67308 */ /* 0x000ff40000002400 */
[----:B------:R-:W-:Y:S01]  /*15270*/  MUFU.TANH R231, R23 ;  /* 0x0000001700e77308 */ /* 0x000fe20000002400 */
[----:B-1----:R-:W1:Y:S01]  /*15280*/  LDSM.16.M88.4 R8, [R237+0x3000] ;  /* 0x00300000ed08783b */ /* 0x002e620000000200 */
[----:B------:R-:W-:Y:S08]  /*15290*/  DEPBAR.LE SB0, 0x0 ;  /* 0x000080000000791a */ /* 0x000ff00000000000 */
[----:B------:R-:W-:Y:S01]  /*152a0*/  MUFU.TANH R226, R24 ;  /* 0x0000001800e27308 */ /* 0x000fe20000002400 */
[----:B--2---:R2:W-:Y:S09]  /*152b0*/  STL [R1+0x8c], R0 ;  /* 0x00008c0001007387 */ /* 0x0045f20000100800 */
[----:B------:R-:W-:Y:S01]  /*152c0*/  MUFU.TANH R224, R25 ;  /* 0x0000001900e07308 */ /* 0x000fe20000002400 */
[----:B------:R-:W-:Y:S09]  /*152d0*/  BAR.SYNC.DEFER_BLOCKING 0x0 ;  /* 0x0000000000007b1d */ /* 0x000ff20000010000 */
[----:B------:R-:W-:Y:S10]  /*152e0*/  MUFU.TANH R230, R26 ;  /* 0x0000001a00e67308 */ /* 0x000ff40000002400 */
[----:B--2---:R-:W2:Y:S01]  /*152f0*/  MUFU.TANH R0, R15 ;  /* 0x0000000f00007308 */ /* 0x004ea20000002400 */
[-C--:B-1----:R-:W-:Y:S09]  /*15300*/  HMMA.16816.F32 R36, R212, R8.reuse, R36 ;  /* 0x00000008d424723c */ /* 0x082ff20000001824 */
[----:B------:R-:W1:Y:S01]  /*15310*/  MUFU.TANH R225, R27 ;  /* 0x0000001b00e17308 */ /* 0x000e620000002400 */
[C---:B------:R-:W-:Y:S09]  /*15320*/  HMMA.16816.F32 R40, R208.reuse, R8, R40 ;  /* 0x00000008d028723c */ /* 0x040ff20000001828 */
[----:B------:R-:W4:Y:S01]  /*15330*/  MUFU.TANH R221, R28 ;  /* 0x0000001c00dd7308 */ /* 0x000f220000002400 */
[-C--:B------:R-:W-:Y:S01]  /*15340*/  HMMA.16816.F32 R44, R208, R10.reuse, R44 ;  /* 0x0000000ad02c723c */ /* 0x080fe2000000182c */
[----:B--2---:R2:W-:Y:S03]  /*15350*/  STL [R1+0x80], R0 ;  /* 0x0000800001007387 */ /* 0x0045e60000100800 */
[----:B------:R-:W-:Y:S04]  /*15360*/  FMUL.FTZ R36, R36, c[0x0][0x320] ;  /* 0x0000c80024247a20 */ /* 0x000fe80000410000 */
        /* <DEDUP_REMOVED lines=8> */
[C---:B------:R-:W-:Y:S05]  /*153f0*/  HMMA.16816.F32 R56, R208.reuse, R4, R56 ;  /* 0x00000004d038723c */ /* 0x040fea0000001838 */
[----:B------:R2:W2:Y:S03]  /*15400*/  MUFU.TANH R222, R31 ;  /* 0x0000001f00de7308 */ /* 0x0004a60000002400 */
[-C--:B------:R-:W-:Y:S04]  /*15410*/  HMMA.16816.F32 R60, R208, R6.reuse, R60 ;  /* 0x00000006d03c723c */ /* 0x080fe8000000183c */
[----:B-----5:R-:W-:Y:S02]  /*15420*/  FMUL.FTZ R29, R49, c[0x0][0x320] ;  /* 0x0000c800311d7a20 */ /* 0x020fe40000410000 */
[----:B------:R-:W-:Y:S01]  /*15430*/  FMUL.FTZ R28, R51, c[0x0][0x320] ;  /* 0x0000c800331c7a20 */ /* 0x000fe20000410000 */
[----:B------:R5:W3:Y:S01]  /*15440*/  MUFU.TANH R219, R32 ;  /* 0x0000002000db7308 */ /* 0x000ae20000002400 */
[----:B------:R-:W-:Y:S04]  /*15450*/  HMMA.16816.F32 R64, R212, R6, R64 ;  /* 0x00000006d440723c */ /* 0x000fe80000001840 */
        /* <DEDUP_REMOVED lines=24> */
[----:B------:R-:W-:Y:S03]  /*155e0*/  FMUL.FTZ R12, R67, c[0x0][0x320] ;  /* 0x0000c800430c7a20 */ /* 0x000fe60000410000 */
        /* <DEDUP_REMOVED lines=17> */
[----:B---3--:R-:W-:Y:S09]  /*15700*/  ISETP.GE.AND P0, PT, R2, 0x1, PT ;  /* 0x000000010200780c */ /* 0x008ff20003f06270 */
[----:B------:R-:W3:Y:S10]  /*15710*/  MUFU.TANH R30, R30 ;  /* 0x0000001e001e7308 */ /* 0x000ef40000002400 */
        /* <DEDUP_REMOVED lines=20> */
[----:B------:R-:W-:Y:S03]  /*15860*/  IMAD.MOV.U32 R6, RZ, RZ, RZ ;  /* 0x000000ffff067224 */ /* 0x000fe600078e00ff */
[----:B------:R-:W-:Y:S01]  /*15870*/  ISETP.NE.AND P0, PT, R0, c[0x0][0x2b8], PT ;  /* 0x0000ae0000007a0c */ /* 0x000fe20003f05270 */
[----:B------:R-:W3:Y:S04]  /*15880*/  LDL R3, [R1+0xec] ;  /* 0x0000ec0001037983 */ /* 0x000ee80000100800 */
[----:B------:R-:W4:Y:S04]  /*15890*/  LDL.64 R8, [R1+0xf8] ;  /* 0x0000f80001087983 */ /* 0x000f280000100a00 */
[----:B------:R-:W5:Y:S01]  /*158a0*/  LDL R135, [R1+0x104] ;  /* 0x0001040001877983 */ /* 0x000f620000100800 */
[----:B--2---:R-:W-:Y:S03]  /*158b0*/  IMAD R2, R2, 0x40, R136 ;  /* 0x0000004002027824 */ /* 0x004fe600078e0288 */
[----:B------:R-:W2:Y:S02]  /*158c0*/  S2R R136, SR_CTAID.Y ;  /* 0x0000000000887919 */ /* 0x000ea40000002600 */
[----:B---3--:R-:W-:Y:S04]  /*158d0*/  IADD3 R2, R2, -0x40, R3 ;  /* 0xffffffc002027810 */ /* 0x008fe80007ffe003 */
[----:B------:R-:W-:Y:S01]  /*158e0*/  MOV R0, R2 ;  /* 0x0000000200007202 */ /* 0x000fe20000000f00 */
[----:B------:R-:W-:Y:S05]  /*158f0*/  @P0 IMAD.HI.U32 R3, R2, c[0x0][0x2bc], RZ ;  /* 0x0000af0002030a27 */ /* 0x000fea00078e00ff */
[----:B------:R-:W-:Y:S04]  /*15900*/  @P0 SHF.R.U32.HI R0, RZ, c[0x0][0x2c0], R3 ;  /* 0x0000b000ff000a19 */ /* 0x000fe80000011603 */
[C---:B----4-:R-:W-:Y:S04]  /*15910*/  @!P6 IADD3 R3, P0, R0.reuse, R8, RZ ;  /* 0x000000080003e210 */ /* 0x050fe80007f1e0ff */
[----:B-----5:R-:W-:Y:S02]  /*15920*/  @!P6 LEA.HI.X.SX32 R5, R0, R135, 0x1, P0 ;  /* 0x000000870005e211 */ /* 0x020fe400000f0eff */
[C---:B------:R-:W-:Y:S01]  /*15930*/  @!P6 LEA R4, P0, R3.reuse, c[0x0][0x2a0], 0x2 ;  /* 0x0000a8000304ea11 */ /* 0x040fe200078010ff */
[----:B--2---:R-:W-:Y:S01]  /*15940*/  IMAD.WIDE.U32 R8, R136, c[0x0][0x1e8], RZ ;  /* 0x00007a0088087a25 */ /* 0x004fe200078e00ff */
[----:B------:R-:W2:Y:S01]  /*15950*/  S2R R135, SR_CTAID.Y ;  /* 0x0000000000877919 */ /* 0x000ea20000002600 */
[----:B------:R-:W-:Y:S02]  /*15960*/  IADD3 R0, -R0, RZ, RZ ;  /* 0x000000ff00007210 */ /* 0x000fe40007ffe1ff */
[----:B------:R-:W-:Y:S03]  /*15970*/  @!P6 LEA.HI.X R5, R3, c[0x0][0x2a4], R5, 0x2, P0 ;  /* 0x0000a9000305ea11 */ /* 0x000fe600000f1405 */
[----:B------:R-:W-:Y:S02]  /*15980*/  IMAD R7, R0, c[0x0][0x2b8], R2 ;  /* 0x0000ae0000077a24 */ /* 0x000fe400078e0202 */
[----:B------:R-:W3:Y:S02]  /*15990*/  @!P6 LDG.E R6, [R4.64] ;  /* 0x000000060406e981 */ /* 0x000ee4000c1e1900 */
[C---:B------:R-:W-:Y:S01]  /*159a0*/  IMAD.WIDE.U32 R2, R7.reuse, c[0x0][0x1e0], RZ ;  /* 0x0000780007027a25 */ /* 0x040fe200078e00ff */
[----:B------:R-:W-:Y:S01]  /*159b0*/  SHF.R.S32.HI R0, RZ, 0x1f, R7 ;  /* 0x0000001fff007819 */ /* 0x000fe20000011407 */
[----:B------:R4:W-:Y:S04]  /*159c0*/  STL [R1+0xac], R7 ;  /* 0x0000ac0701007387 */ /* 0x0009e80000100800 */
[----:B------:R-:W-:Y:S04]  /*159d0*/  IMAD R0, R0, c[0x0][0x1e0], RZ ;  /* 0x0000780000007a24 */ /* 0x000fe800078e02ff */
[----:B------:R-:W-:Y:S01]  /*159e0*/  IMAD R0, R7, c[0x0][0x1e4], R0 ;  /* 0x0000790007007a24 */ /* 0x000fe200078e0200 */
[----:B--2---:R-:W-:Y:S03]  /*159f0*/  SHF.R.S32.HI R135, RZ, 0x1f, R135 ;  /* 0x0000001fff877819 */ /* 0x004fe60000011487 */
[----:B------:R-:W-:Y:S02]  /*15a00*/  IMAD.IADD R3, R3, 0x1, R0 ;  /* 0x0000000103037824 */ /* 0x000fe400078e0200 */
[----:B------:R-:W-:Y:S04]  /*15a10*/  IMAD R135, R135, c[0x0][0x1e8], RZ ;  /* 0x00007a0087877a24 */ /* 0x000fe800078e02ff */
[----:B------:R-:W-:Y:S05]  /*15a20*/  IMAD R135, R136, c[0x0][0x1ec], R135 ;  /* 0x00007b0088877a24 */ /* 0x000fea00078e0287 */
[----:B------:R-:W-:Y:S02]  /*15a30*/  IADD3 R135, R9, R135, RZ ;  /* 0x0000008709877210 */ /* 0x000fe40007ffe0ff */
        /* <DEDUP_REMOVED lines=10> */
[----:B----4-:R2:W3:Y:S02]  /*15ae0*/  SHFL.IDX PT, R6, R0, RZ, 0x181f ;  /* 0x00181fff00067589 */ /* 0x0104e400000e0000 */
.L_x_2019:
[----:B------:R-:W-:-:S05]  /*15af0*/  BRA.DIV ~URZ, `(.L_x_1945) ;  /* 0x00009f727f007947 */ /* 0x000fca000b800000 */
[----:B-1----:R-:W4:Y:S04]  /*15b00*/  LDL R37, [R1+0x90] ;  /* 0x0000900001257983 */ /* 0x002f280000100800 */
[----:B------:R-:W5:Y:S04]  /*15b10*/  LDL R11, [R1+0x94] ;  /* 0x00009400010b7983 */ /* 0x000f680000100800 */
[----:B--2---:R-:W2:Y:S04]  /*15b20*/  LDL R10, [R1+0x98] ;  /* 0x00009800010a7983 */ /* 0x004ea80000100800 */
[----:B------:R-:W4:Y:S04]  /*15b30*/  SHFL.IDX PT, R5, R4, RZ, 0x181f ;  /* 0x00181fff04057589 */ /* 0x000f2800000e0000 */
[----:B------:R-:W1:Y:S04]  /*15b40*/  SHFL.IDX PT, R8, R4, 0x1, 0x181f ;  /* 0x00381f0004087f89 */ /* 0x000e6800000e0000 */
[----:B------:R-:W3:Y:S04]  /*15b50*/  SHFL.IDX PT, R9, R0, 0x1, 0x181f ;  /* 0x00381f0000097f89 */ /* 0x000ee800000e0000 */
[----:B------:R-:W1:Y:S04]  /*15b60*/  SHFL.IDX PT, R7, R4, 0x2, 0x181f ;  /* 0x00581f0004077f89 */ /* 0x000e6800000e0000 */
[----:B------:R-:W-:Y:S01]  /*15b70*/  SHFL.IDX PT, R4, R4, 0x3, 0x181f ;  /* 0x00781f0004047f89 */ /* 0x000fe200000e0000 */
[C---:B----4-:R-:W-:Y:S05]  /*15b80*/  IADD3 R2, P0, R5.reuse, R37, RZ ;  /* 0x0000002505027210 */ /* 0x050fea0007f1e0ff */
[C-C-:B---3-5:R-:W-:Y:S05]  /*15b90*/  IMAD.X R3, R6.reuse, 0x1, R11.reuse, P0 ;  /* 0x0000000106037824 */ /* 0x168fea00000e060b */
[----:B--2---:R2:W-:Y:S02]  /*15ba0*/  LDGSTS.E.BYPASS.LTC128B.128 [R10+0x4100], [R2.64], !P3 ;  /* 0x04100000020a7fae */ /* 0x0045e4000d901d46 */
[----:B--2---:R-:W-:Y:S02]  /*15bb0*/  IADD3 R2, P0, R5, R133, RZ ;  /* 0x0000008505027210 */ /* 0x004fe40007f1e0ff */
[----:B------:R-:W2:Y:S03]  /*15bc0*/  SHFL.IDX PT, R5, R0, 0x2, 0x181f ;  /* 0x00581f0000057f89 */ /* 0x000ea600000e0000 */
[--C-:B------:R-:W-:Y:S01]  /*15bd0*/  IMAD.X R3, R6, 0x1, R134.reuse, P0 ;  /* 0x0000000106037824 */ /* 0x100fe200000e0686 */
[----:B------:R-:W3:Y:S04]  /*15be0*/  SHFL.IDX PT, R0, R0, 0x3, 0x181f ;  /* 0x00781f0000007f89 */ /* 0x000ee800000e0000 */
[----:B------:R1:W-:Y:S02]  /*15bf0*/  LDGSTS.E.BYPASS.LTC128B.128 [R10+0x6100], [R2.64], !P5 ;  /* 0x06100000020a7fae */ /* 0x0003e4000e901d46 */
[C---:B-1----:R-:W-:Y:S02]  /*15c00*/  IADD3 R2, P0, R8.reuse, R37, RZ ;  /* 0x0000002508027210 */ /* 0x042fe40007f1e0ff */
[-C--:B------:R-:W-:Y:S03]  /*15c10*/  IADD3 R8, P2, R8, R133.reuse, RZ ;  /* 0x0000008508087210 */ /* 0x080fe60007f5e0ff */
[--C-:B------:R-:W-:Y:S01]  /*15c20*/  IMAD.X R3, R9, 0x1, R11.reuse, P0 ;  /* 0x0000000109037824 */ /* 0x100fe200000e060b */
[----:B------:R-:W-:Y:S01]  /*15c30*/  IADD3 R6, P0, R7, R133, RZ ;  /* 0x0000008507067210 */ /* 0x000fe20007f1e0ff */
[--C-:B------:R-:W-:Y:S03]  /*15c40*/  IMAD.X R9, R9, 0x1, R134.reuse, P2 ;  /* 0x0000000109097824 */ /* 0x100fe600010e0686 */
[----:B------:R1:W-:Y:S04]  /*15c50*/  LDGSTS.E.BYPASS.LTC128B.128 [R10+0x4900], [R2.64], !P3 ;  /* 0x04900000020a7fae */ /* 0x0003e8000d901d46 */
[----:B------:R4:W-:Y:S01]  /*15c60*/  LDGSTS.E.BYPASS.LTC128B.128 [R10+0x6900], [R8.64], !P5 ;  /* 0x06900000080a7fae */ /* 0x0009e2000e901d46 */
[----:B-1----:R-:W-:Y:S01]  /*15c70*/  IADD3 R2, P1, R7, R37, RZ ;  /* 0x0000002507027210 */ /* 0x002fe20007f3e0ff */
[C---:B--2---:R-:W-:Y:S04]  /*15c80*/  IMAD.X R7, R5.reuse, 0x1, R134, P0 ;  /* 0x0000000105077824 */ /* 0x044fe800000e0686 */
[----:B------:R-:W-:Y:S05]  /*15c90*/  IMAD.X R3, R5, 0x1, R11, P1 ;  /* 0x0000000105037824 */ /* 0x000fea00008e060b */
[----:B------:R4:W-:Y:S04]  /*15ca0*/  LDGSTS.E.BYPASS.LTC128B.128 [R10+0x5100], [R2.64], !P3 ;  /* 0x05100000020a7fae */ /* 0x0009e8000d901d46 */
[----:B------:R4:W-:Y:S02]  /*15cb0*/  LDGSTS.E.BYPASS.LTC128B.128 [R10+0x7100], [R6.64], !P5 ;  /* 0x07100000060a7fae */ /* 0x0009e4000e901d46 */
.L_x_2020:
[----:B---3--:R-:W2:Y:S04]  /*15cc0*/  LDL R5, [R1+0x94] ;  /* 0x0000940001057983 */ /* 0x008ea80000100800 */
[----:B----4-:R-:W3:Y:S04]  /*15cd0*/  LDL R2, [R1+0x90] ;  /* 0x0000900001027983 */ /* 0x010ee80000100800 */
[----:B------:R-:W4:Y:S02]  /*15ce0*/  LDL R3, [R1+0x98] ;  /* 0x0000980001037983 */ /* 0x000f240000100800 */
[----:B----4-:R-:W-:Y:S01]  /*15cf0*/  IMAD.MOV.U32 R6, RZ, RZ, R3 ;  /* 0x000000ffff067224 */ /* 0x010fe200078e0003 */
[C---:B---3--:R-:W-:Y:S01]  /*15d00*/  IADD3 R2, P1, R4.reuse, R2, RZ ;  /* 0x0000000204027210 */ /* 0x048fe20007f3e0ff */
[----:B--2---:R-:W-:Y:S01]  /*15d10*/  IMAD.MOV.U32 R7, RZ, RZ, R5 ;  /* 0x000000ffff077224 */ /* 0x004fe200078e0005 */
[----:B------:R-:W-:Y:S04]  /*15d20*/  IADD3 R4, P0, R4, R133, RZ ;  /* 0x0000008504047210 */ /* 0x000fe80007f1e0ff */
[C---:B------:R-:W-:Y:S01]  /*15d30*/  IADD3.X R3, R0.reuse, R7, RZ, P1, !PT ;  /* 0x0000000700037210 */ /* 0x040fe20000ffe4ff */
[----:B------:R-:W-:Y:S04]  /*15d40*/  IMAD.X R5, R0, 0x1, R134, P0 ;  /* 0x0000000100057824 */ /* 0x000fe800000e0686 */
[----:B------:R-:W-:Y:S01]  /*15d50*/  @!PT LDS RZ, [RZ] ;  /* 0x00000000fffff984 */ /* 0x000fe20000000800 */
[----:B------:R-:W-:Y:S01]  /*15d60*/  @!PT LDS RZ, [RZ] ;  /* 0x00000000fffff984 */ /* 0x000fe20000000800 */
[----:B------:R-:W-:Y:S01]  /*15d70*/  @!PT LDS RZ, [RZ] ;  /* 0x00000000fffff984 */ /* 0x000fe20000000800 */
[----:B------:R1:W-:Y:S04]  /*15d80*/  LDGSTS.E.BYPASS.LTC128B.128 [R6+0x5900], [R2.64], !P3 ;  /* 0x0590000002067fae */ /* 0x0003e8000d901d46 */
[----:B------:R1:W-:Y:S02]  /*15d90*/  LDGSTS.E.BYPASS.LTC128B.128 [R6+0x7900], [R4.64], !P5 ;  /* 0x0790000004067fae */ /* 0x0003e4000e901d46 */
.L_x_1943:
[----:B--234-:R-:W-:Y:S05]  /*15da0*/  BSYNC B0 ;  /* 0x0000000000007941 */ /* 0x01cfea0003800000 */
.L_x_1942:
[----:B-1----:R-:W-:Y:S01]  /*15db0*/  FMNMX.FTZ R2, R249, R132, !PT ;  /* 0x00000084f9027209 */ /* 0x002fe20007810000 */
[----:B------:R-:W2:Y:S01]  /*15dc0*/  LDL R3, [R1+0x70] ;  /* 0x0000700001037983 */ /* 0x000ea20000100800 */
[----:B------:R-:W-:Y:S03]  /*15dd0*/  FMNMX.FTZ R0, R250, R137, !PT ;  /* 0x00000089fa007209 */ /* 0x000fe60007810000 */
[----:B------:R-:W3:Y:S04]  /*15de0*/  LDL R4, [R1+0x78] ;  /* 0x0000780001047983 */ /* 0x000ee80000100800 */
[----:B------:R-:W4:Y:S04]  /*15df0*/  LDL R10, [R1+0x7c] ;  /* 0x00007c00010a7983 */ /* 0x000f280000100800 */
[----:B------:R-:W5:Y:S04]  /*15e00*/  LDL R9, [R1+0x74] ;  /* 0x0000740001097983 */ /* 0x000f680000100800 */
[----:B------:R-:W5:Y:S04]  /*15e10*/  LDL R8, [R1+0x88] ;  /* 0x0000880001087983 */ /* 0x000f680000100800 */
[----:B------:R-:W5:Y:S04]  /*15e20*/  LDL R5, [R1+0x8c] ;  /* 0x00008c0001057983 */ /* 0x000f680000100800 */
[----:B------:R-:W5:Y:S04]  /*15e30*/  LDL R7, [R1+0x84] ;  /* 0x0000840001077983 */ /* 0x000f680000100800 */
[----:B------:R-:W5:Y:S04]  /*15e40*/  LDL R6, [R1+0x80] ;  /* 0x0000800001067983 */ /* 0x000f680000100800 */
[----:B------:R-:W0:Y:S01]  /*15e50*/  LDGDEPBAR ;  /* 0x00000000000079af */ /* 0x000e220000000000 */
[----:B--2---:R-:W-:Y:S02]  /*15e60*/  FMNMX.FTZ R3, R3, R138, !PT ;  /* 0x0000008a03037209 */ /* 0x004fe40007810000 */
[----:B---3--:R-:W-:Y:S02]  /*15e70*/  FMNMX.FTZ R4, R4, R139, !PT ;  /* 0x0000008b04047209 */ /* 0x008fe40007810000 */
[----:B----4-:R-:W-:Y:S02]  /*15e80*/  FMNMX.FTZ R2, R10, R2, !PT ;  /* 0x000000020a027209 */ /* 0x010fe40007810000 */
        /* <DEDUP_REMOVED lines=60> */
[----:B------:R-:W1:Y:S04]  /*16250*/  SHFL.BFLY PT, R136, R4, 0x2, 0x1f ;  /* 0x0c401f0004887f89 */ /* 0x000e6800000e0000 */
[----:B------:R-:W2:Y:S04]  /*16260*/  SHFL.BFLY PT, R0, R135, 0x2, 0x1f ;  /* 0x0c401f0087007f89 */ /* 0x000ea800000e0000 */
[----:B------:R-:W3:Y:S04]  /*16270*/  SHFL.BFLY PT, R2, R134, 0x2, 0x1f ;  /* 0x0c401f0086027f89 */ /* 0x000ee800000e0000 */
[----:B------:R-:W4:Y:S01]  /*16280*/  SHFL.BFLY PT, R7, R5, 0x2, 0x1f ;  /* 0x0c401f0005077f89 */ /* 0x000f2200000e0000 */
[----:B-1----:R-:W-:Y:S02]  /*16290*/  FMNMX.FTZ R136, R4, R136, !PT ;  /* 0x0000008804887209 */ /* 0x002fe40007810000 */
[----:B--2---:R-:W-:Y:S02]  /*162a0*/  FMNMX.FTZ R135, R135, R0, !PT ;  /* 0x0000000087877209 */ /* 0x004fe40007810000 */
[----:B---3--:R-:W-:Y:S03]  /*162b0*/  FMNMX.FTZ R134, R134, R2, !PT ;  /* 0x0000000286867209 */ /* 0x008fe60007810000 */
[----:B------:R-:W1:Y:S01]  /*162c0*/  SHFL.BFLY PT, R3, R135, 0x1, 0x1f ;  /* 0x0c201f0087037f89 */ /* 0x000e6200000e0000 */
[----:B----4-:R-:W-:Y:S03]  /*162d0*/  FMNMX.FTZ R4, R5, R7, !PT ;  /* 0x0000000705047209 */ /* 0x010fe60007810000 */
[----:B------:R-:W2:Y:S04]  /*162e0*/  SHFL.BFLY PT, R2, R136, 0x1, 0x1f ;  /* 0x0c201f0088027f89 */ /* 0x000ea800000e0000 */
[----:B------:R-:W3:Y:S04]  /*162f0*/  SHFL.BFLY PT, R6, R134, 0x1, 0x1f ;  /* 0x0c201f0086067f89 */ /* 0x000ee800000e0000 */
[----:B------:R4:W4:Y:S01]  /*16300*/  SHFL.BFLY PT, R0, R4, 0x1, 0x1f ;  /* 0x0c201f0004007f89 */ /* 0x00092200000e0000 */
[----:B-1----:R-:W-:Y:S02]  /*16310*/  FMNMX.FTZ R135, R135, R3, !PT ;  /* 0x0000000387877209 */ /* 0x002fe40007810000 */
[----:B--2---:R-:W-:Y:S02]  /*16320*/  FMNMX.FTZ R136, R136, R2, !PT ;  /* 0x0000000288887209 */ /* 0x004fe40007810000 */
[----:B---3--:R-:W-:Y:S02]  /*16330*/  FMNMX.FTZ R134, R134, R6, !PT ;  /* 0x0000000686867209 */ /* 0x008fe40007810000 */
.L_x_2021:
[----:B------:R-:W2:Y:S01]  /*16340*/  LDL.LU R9, [R1+0x7c] ;  /* 0x00007c0001097983 */ /* 0x000ea20000300800 */
[----:B------:R-:W-:Y:S01]  /*16350*/  FADD.FTZ R2, -R136, R132 ;  /* 0x0000008488027221 */ /* 0x000fe20000010100 */
[----:B----4-:R-:W-:Y:S01]  /*16360*/  FMNMX.FTZ R133, R0, R4, !PT ;  /* 0x0000000400857209 */ /* 0x010fe20007810000 */
[----:B------:R-:W-:Y:S01]  /*16370*/  FMUL.FTZ R7, R136, c[0x0][0x2d0] ;  /* 0x0000b40088077a20 */ /* 0x000fe20000410000 */
[----:B------:R-:W3:Y:S01]  /*16380*/  LDL.LU R5, [R1+0x74] ;  /* 0x0000740001057983 */ /* 0x000ee20000300800 */
[----:B------:R-:W-:Y:S01]  /*16390*/  FMUL.FTZ R2, R2, c[0x0][0x2d0] ;  /* 0x0000b40002027a20 */ /* 0x000fe20000410000 */
[----:B------:R-:W-:Y:S01]  /*163a0*/  WARPSYNC 0xffffffff ;  /* 0xffffffff00007948 */ /* 0x000fe20003800000 */
[----:B------:R-:W-:Y:S01]  /*163b0*/  FMUL.FTZ R6, R135, c[0x0][0x2d0] ;  /* 0x0000b40087067a20 */ /* 0x000fe20000410000 */
[----:B------:R-:W4:Y:S01]  /*163c0*/  LDL.LU R37, [R1+0x88] ;  /* 0x0000880001257983 */ /* 0x000f220000300800 */
[----:B------:R1:W-:Y:S01]  /*163d0*/  MUFU.EX2 R3, R2 ;  /* 0x0000000200037308 */ /* 0x0003e20000000800 */
[--C-:B------:R-:W-:Y:S02]  /*163e0*/  FFMA.FTZ R10, R248, c[0x0][0x2d0], -R7.reuse ;  /* 0x0000b400f80a7a23 */ /* 0x100fe40000010807 */
[----:B------:R-:W5:Y:S01]  /*163f0*/  LDL.LU R43, [R1+0x70] ;  /* 0x00007000012b7983 */ /* 0x000f620000300800 */
[--C-:B------:R-:W-:Y:S02]  /*16400*/  FFMA.FTZ R247, R247, c[0x0][0x2d0], -R7.reuse ;  /* 0x0000b400f7f77a23 */ /* 0x100fe40000010807 */
[--C-:B------:R-:W-:Y:S01]  /*16410*/  FFMA.FTZ R245, R245, c[0x0][0x2d0], -R7.reuse ;  /* 0x0000b400f5f57a23 */ /* 0x100fe20000010807 */
[----:B------:R-:W4:Y:S01]  /*16420*/  LDL.LU R52, [R1+0x78] ;  /* 0x0000780001347983 */ /* 0x000f220000300800 */
[--C-:B------:R-:W-:Y:S02]  /*16430*/  FFMA.FTZ R219, R219, c[0x0][0x2d0], -R7.reuse ;  /* 0x0000b400dbdb7a23 */ /* 0x100fe40000010807 */
[----:B------:R1:W-:Y:S01]  /*16440*/  MUFU.EX2 R56, R10 ;  /* 0x0000000a00387308 */ /* 0x0003e20000000800 */
[----:B------:R-:W4:Y:S01]  /*16450*/  LDL.LU R49, [R1+0x8c] ;  /* 0x00008c0001317983 */ /* 0x000f220000300800 */
[--C-:B------:R-:W-:Y:S02]  /*16460*/  FFMA.FTZ R217, R217, c[0x0][0x2d0], -R7.reuse ;  /* 0x0000b400d9d97a23 */ /* 0x100fe40000010807 */
[--C-:B------:R-:W-:Y:S01]  /*16470*/  FFMA.FTZ R215, R29, c[0x0][0x2d0], -R7.reuse ;  /* 0x0000b4001dd77a23 */ /* 0x100fe20000010807 */
[----:B------:R-:W4:Y:S01]  /*16480*/  LDL.LU R48, [R1+0x84] ;  /* 0x0000840001307983 */ /* 0x000f220000300800 */
[--C-:B------:R-:W-:Y:S02]  /*16490*/  FFMA.FTZ R45, R13, c[0x0][0x2d0], -R7.reuse ;  /* 0x0000b4000d2d7a23 */ /* 0x100fe40000010807 */
[--C-:B------:R-:W-:Y:S02]  /*164a0*/  FFMA.FTZ R213, R206, c[0x0][0x2d0], -R6.reuse ;  /* 0x0000b400ced57a23 */ /* 0x100fe40000010806 */
[--C-:B------:R-:W-:Y:S01]  /*164b0*/  FFMA.FTZ R212, R204, c[0x0][0x2d0], -R6.reuse ;  /* 0x0000b400ccd47a23 */ /* 0x100fe20000010806 */
[----:B------:R-:W-:Y:S01]  /*164c0*/  MUFU.EX2 R219, R219 ;  /* 0x000000db00db7308 */ /* 0x000fe20000000800 */
[--C-:B------:R-:W-:Y:S02]  /*164d0*/  FFMA.FTZ R248, R26, c[0x0][0x2d0], -R6.reuse ;  /* 0x0000b4001af87a23 */ /* 0x100fe40000010806 */
[--C-:B-1----:R-:W-:Y:S02]  /*164e0*/  FFMA.FTZ R2, R249, c[0x0][0x2d0], -R7.reuse ;  /* 0x0000b400f9027a23 */ /* 0x102fe40000010807 */
[--C-:B------:R-:W-:Y:S02]  /*164f0*/  FFMA.FTZ R249, R27, c[0x0][0x2d0], -R7.reuse ;  /* 0x0000b4001bf97a23 */ /* 0x100fe40000010807 */
[--C-:B------:R-:W-:Y:S02]  /*16500*/  FFMA.FTZ R218, R218, c[0x0][0x2d0], -R6.reuse ;  /* 0x0000b400dada7a23 */ /* 0x100fe40000010806 */
[--C-:B------:R-:W-:Y:S01]  /*16510*/  FFMA.FTZ R216, R216, c[0x0][0x2d0], -R6.reuse ;  /* 0x0000b400d8d87a23 */ /* 0x100fe20000010806 */
[----:B------:R1:W-:Y:S01]  /*16520*/  MUFU.EX2 R42, R2 ;  /* 0x00000002002a7308 */ /* 0x0003e20000000800 */
[--C-:B------:R-:W-:Y:S02]  /*16530*/  FFMA.FTZ R246, R246, c[0x0][0x2d0], -R6.reuse ;  /* 0x0000b400f6f67a23 */ /* 0x100fe40000010806 */
[----:B------:R-:W-:Y:S02]  /*16540*/  FFMA.FTZ R10, R15, c[0x0][0x2d0], -R7 ;  /* 0x0000b4000f0a7a23 */ /* 0x000fe40000010807 */
[--C-:B------:R-:W-:Y:S02]  /*16550*/  FFMA.FTZ R231, R231, c[0x0][0x2d0], -R6.reuse ;  /* 0x0000b400e7e77a23 */ /* 0x100fe40000010806 */
[--C-:B------:R-:W-:Y:S02]  /*16560*/  FFMA.FTZ R210, R30, c[0x0][0x2d0], -R6.reuse ;  /* 0x0000b4001ed27a23 */ /* 0x100fe40000010806 */
[--C-:B------:R-:W-:Y:S01]  /*16570*/  FFMA.FTZ R209, R28, c[0x0][0x2d0], -R6.reuse ;  /* 0x0000b4001cd17a23 */ /* 0x100fe20000010806 */
[----:B------:R-:W-:Y:S01]  /*16580*/  MUFU.EX2 R246, R246 ;  /* 0x000000f600f67308 */ /* 0x000fe20000000800 */
[--C-:B------:R-:W-:Y:S02]  /*16590*/  FFMA.FTZ R46, R14, c[0x0][0x2d0], -R6.reuse ;  /* 0x0000b4000e2e7a23 */ /* 0x100fe40000010806 */
[--C-:B------:R-:W-:Y:S07]  /*165a0*/  FFMA.FTZ R47, R12, c[0x0][0x2d0], -R6.reuse ;  /* 0x0000b4000c2f7a23 */ /* 0x100fee0000010806 */
[----:B------:R-:W-:Y:S01]  /*165b0*/  MUFU.EX2 R247, R247 ;  /* 0x000000f700f77308 */ /* 0x000fe20000000800 */
[----:B-1----:R-:W-:Y:S04]  /*165c0*/  FADD.FTZ R2, -R135, R137 ;  /* 0x0000008987027221 */ /* 0x002fe80000010100 */
[----:B------:R-:W-:Y:S05]  /*165d0*/  FMUL.FTZ R2, R2, c[0x0][0x2d0] ;  /* 0x0000b40002027a20 */ /* 0x000fea0000410000 */
[----:B------:R1:W1:Y:S02]  /*165e0*/  MUFU.EX2 R8, R2 ;  /* 0x0000000200087308 */ /* 0x0002640000000800 */
[--C-:B-1----:R-:W-:Y:S02]  /*165f0*/  FFMA.FTZ R2, R250, c[0x0][0x2d0], -R6.reuse ;  /* 0x0000b400fa027a23 */ /* 0x102fe40000010806 */
[--C-:B------:R-:W-:Y:S06]  /*16600*/  FFMA.FTZ R250, R25, c[0x0][0x2d0], -R7.reuse ;  /* 0x0000b40019fa7a23 */ /* 0x100fec0000010807 */
[----:B------:R1:W-:Y:S02]  /*16610*/  MUFU.EX2 R41, R2 ;  /* 0x0000000200297308 */ /* 0x0003e40000000800 */
[--C-:B-1----:R-:W-:Y:S02]  /*16620*/  FFMA.FTZ R2, R228, c[0x0][0x2d0], -R6.reuse ;  /* 0x0000b400e4027a23 */ /* 0x102fe40000010806 */
[--C-:B------:R-:W-:Y:S06]  /*16630*/  FFMA.FTZ R228, R205, c[0x0][0x2d0], -R7.reuse ;  /* 0x0000b400cde47a23 */ /* 0x100fec0000010807 */
[----:B------:R1:W-:Y:S02]  /*16640*/  MUFU.EX2 R57, R2 ;  /* 0x0000000200397308 */ /* 0x0003e40000000800 */
[----:B-1----:R-:W-:Y:S02]  /*16650*/  FFMA.FTZ R2, R227, c[0x0][0x2d0], -R6 ;  /* 0x0000b400e3027a23 */ /* 0x002fe40000010806 */
[--C-:B------:R-:W-:Y:S06]  /*16660*/  FFMA.FTZ R227, R31, c[0x0][0x2d0], -R7.reuse ;  /* 0x0000b4001fe37a23 */ /* 0x100fec0000010807 */
[----:B------:R1:W-:Y:S02]  /*16670*/  MUFU.EX2 R58, R2 ;  /* 0x00000002003a7308 */ /* 0x0003e40000000800 */
[----:B-1----:R-:W-:Y:S04]  /*16680*/  FADD.FTZ R2, -R134, R138 ;  /* 0x0000008a86027221 */ /* 0x002fe80000010100 */
[----:B------:R-:W-:Y:S06]  /*16690*/  FMUL.FTZ R2, R2, c[0x0][0x2d0] ;  /* 0x0000b40002027a20 */ /* 0x000fec0000410000 */
[----:B------:R-:W1:Y:S01]  /*166a0*/  MUFU.EX2 R2, R2 ;  /* 0x0000000200027308 */ /* 0x000e620000000800 */
        /* <DEDUP_REMOVED lines=39> */
[C---:B-1----:R-:W-:Y:S02]  /*16920*/  FMUL.FTZ R45, R2.reuse, R173 ;  /* 0x000000ad022d7220 */ /* 0x042fe40000410000 */
        /* <DEDUP_REMOVED lines=17> */
[--C-:B--2---:R-:W-:Y:S02]  /*16a40*/  FFMA.FTZ R11, R9, c[0x0][0x2d0], -R7.reuse ;  /* 0x0000b400090b7a23 */ /* 0x104fe40000010807 */
[--C-:B------:R-:W-:Y:S02]  /*16a50*/  FFMA.FTZ R9, R229, c[0x0][0x2d0], -R7.reuse ;  /* 0x0000b400e5097a23 */ /* 0x100fe40000010807 */
[--C-:B---3--:R-:W-:Y:S01]  /*16a60*/  FFMA.FTZ R5, R5, c[0x0][0x2d0], -R6.reuse ;  /* 0x0000b40005057a23 */ /* 0x108fe20000010806 */
[----:B------:R-:W1:Y:S01]  /*16a70*/  MUFU.EX2 R44, R11 ;  /* 0x0000000b002c7308 */ /* 0x000e620000000800 */
[----:B------:R-:W-:Y:S02]  /*16a80*/  FFMA.FTZ R229, R207, c[0x0][0x2d0], -R7 ;  /* 0x0000b400cfe57a23 */ /* 0x000fe40000010807 */
[----:B------:R-:W2:Y:S01]  /*16a90*/  LDL.LU R7, [R1+0xbc] ;  /* 0x0000bc0001077983 */ /* 0x000ea20000300800 */
[C---:B------:R-:W-:Y:S02]  /*16aa0*/  FMUL.FTZ R124, R2.reuse, R124 ;  /* 0x0000007c027c7220 */ /* 0x040fe40000410000 */
[----:B------:R-:W-:Y:S04]  /*16ab0*/  FMUL.FTZ R125, R2, R125 ;  /* 0x0000007d027d7220 */ /* 0x000fe80000410000 */
[----:B------:R3:W3:Y:S10]  /*16ac0*/  MUFU.EX2 R11, R5 ;  /* 0x00000005000b7308 */ /* 0x0006f40000000800 */
[----:B------:R5:W-:Y:S01]  /*16ad0*/  MUFU.EX2 R50, R9 ;  /* 0x0000000900327308 */ /* 0x000be20000000800 */
[----:B-1----:R-:W-:Y:S01]  /*16ae0*/  F2FP.PACK_AB R140, R44, R42 ;  /* 0x0000002a2c8c723e */ /* 0x002fe200000000ff */
[----:B---3--:R-:W-:Y:S01]  /*16af0*/  FMUL.FTZ R5, R134, c[0x0][0x2d0] ;  /* 0x0000b40086057a20 */ /* 0x008fe20000410000 */
[----:B------:R-:W-:Y:S03]  /*16b00*/  F2FP.PACK_AB R141, R11, R41 ;  /* 0x000000290b8d723e */ /* 0x000fe600000000ff */
[--C-:B----4-:R-:W-:Y:S02]  /*16b10*/  FFMA.FTZ R0, R37, c[0x0][0x2d0], -R5.reuse ;  /* 0x0000b40025007a23 */ /* 0x110fe40000010805 */
[----:B------:R-:W3:Y:S01]  /*16b20*/  LDL.LU R37, [R1+0x80] ;  /* 0x0000800001257983 */ /* 0x000ee20000300800 */
[--C-:B------:R-:W-:Y:S01]  /*16b30*/  FFMA.FTZ R205, R40, c[0x0][0x2d0], -R5.reuse ;  /* 0x0000b40028cd7a23 */ /* 0x100fe20000010805 */
[----:B------:R1:W-:Y:S01]  /*16b40*/  MUFU.EX2 R138, R0 ;  /* 0x00000000008a7308 */ /* 0x0003e20000000800 */
[--C-:B------:R-:W-:Y:S01]  /*16b50*/  FFMA.FTZ R4, R251, c[0x0][0x2d0], -R5.reuse ;  /* 0x0000b400fb047a23 */ /* 0x100fe20000010805 */
[----:B------:R-:W4:Y:S01]  /*16b60*/  LDL.LU R40, [R1+0xb0] ;  /* 0x0000b00001287983 */ /* 0x000f220000300800 */
[--C-:B-----5:R-:W-:Y:S02]  /*16b70*/  FFMA.FTZ R9, R43, c[0x0][0x2d0], -R5.reuse ;  /* 0x0000b4002b097a23 */ /* 0x120fe40000010805 */
[----:B------:R-:W-:Y:S02]  /*16b80*/  FFMA.FTZ R251, R24, c[0x0][0x2d0], -R6 ;  /* 0x0000b40018fb7a23 */ /* 0x000fe40000010806 */
[----:B------:R-:W5:Y:S01]  /*16b90*/  LDSM.16.MT88.4 R24, [R233+0x100] ;  /* 0x00010000e918783b */ /* 0x000f620000004200 */
[--C-:B------:R-:W-:Y:S02]  /*16ba0*/  FFMA.FTZ R220, R220, c[0x0][0x2d0], -R5.reuse ;  /* 0x0000b400dcdc7a23 */ /* 0x100fe40000010805 */
[----:B------:R-:W1:Y:S01]  /*16bb0*/  MUFU.EX2 R55, R4 ;  /* 0x0000000400377308 */ /* 0x000e620000000800 */
[--C-:B------:R-:W-:Y:S02]  /*16bc0*/  FFMA.FTZ R226, R226, c[0x0][0x2d0], -R5.reuse ;  /* 0x0000b400e2e27a23 */ /* 0x100fe40000010805 */
[--C-:B------:R-:W-:Y:S02]  /*16bd0*/  FFMA.FTZ R224, R224, c[0x0][0x2d0], -R5.reuse ;  /* 0x0000b400e0e07a23 */ /* 0x100fe40000010805 */
[--C-:B------:R-:W-:Y:S02]  /*16be0*/  FFMA.FTZ R221, R221, c[0x0][0x2d0], -R5.reuse ;  /* 0x0000b400dddd7a23 */ /* 0x100fe40000010805 */
[--C-:B------:R-:W-:Y:S02]  /*16bf0*/  FFMA.FTZ R28, R20, c[0x0][0x2d0], -R5.reuse ;  /* 0x0000b400141c7a23 */ /* 0x100fe40000010805 */
[--C-:B------:R-:W-:Y:S01]  /*16c00*/  FFMA.FTZ R29, R19, c[0x0][0x2d0], -R5.reuse ;  /* 0x0000b400131d7a23 */ /* 0x100fe20000010805 */
[----:B------:R5:W-:Y:S01]  /*16c10*/  MUFU.EX2 R43, R9 ;  /* 0x00000009002b7308 */ /* 0x000be20000000800 */
[--C-:B------:R-:W-:Y:S02]  /*16c20*/  FFMA.FTZ R30, R16, c[0x0][0x2d0], -R5.reuse ;  /* 0x0000b400101e7a23 */ /* 0x100fe40000010805 */
[----:B------:R-:W-:Y:S02]  /*16c30*/  FFMA.FTZ R204, R36, c[0x0][0x2d0], -R5 ;  /* 0x0000b40024cc7a23 */ /* 0x000fe40000010805 */
[----:B-1----:R-:W-:Y:S02]  /*16c40*/  FADD.FTZ R0, -R133, R139 ;  /* 0x0000008b85007221 */ /* 0x002fe40000010100 */
[--C-:B------:R-:W-:Y:S02]  /*16c50*/  FFMA.FTZ R139, R35, c[0x0][0x2d0], -R5.reuse ;  /* 0x0000b400238b7a23 */ /* 0x100fe40000010805 */
[--C-:B------:R-:W-:Y:S01]  /*16c60*/  FFMA.FTZ R207, R32, c[0x0][0x2d0], -R5.reuse ;  /* 0x0000b40020cf7a23 */ /* 0x100fe20000010805 */
[----:B------:R-:W-:Y:S01]  /*16c70*/  MUFU.EX2 R226, R226 ;  /* 0x000000e200e27308 */ /* 0x000fe20000000800 */
[--C-:B------:R-:W-:Y:S02]  /*16c80*/  FFMA.FTZ R15, R22, c[0x0][0x2d0], -R5.reuse ;  /* 0x0000b400160f7a23 */ /* 0x100fe40000010805 */
[----:B------:R-:W-:Y:S01]  /*16c90*/  FMUL.FTZ R0, R0, c[0x0][0x2d0] ;  /* 0x0000b40000007a20 */ /* 0x000fe20000410000 */
[----:B------:R-:W-:Y:S01]  /*16ca0*/  MOV R166, R55 ;  /* 0x0000003700a67202 */ /* 0x000fe20000000f00 */
[----:B------:R-:W-:Y:S02]  /*16cb0*/  FMUL.FTZ R4, R133, c[0x0][0x2d0] ;  /* 0x0000b40085047a20 */ /* 0x000fe40000410000 */
[----:B------:R-:W-:Y:S02]  /*16cc0*/  FMUL.FTZ R32, R3, R160 ;  /* 0x000000a003207220 */ /* 0x000fe40000410000 */
[--C-:B------:R-:W-:Y:S01]  /*16cd0*/  FFMA.FTZ R6, R52, c[0x0][0x2d0], -R4.reuse ;  /* 0x0000b40034067a23 */ /* 0x100fe20000010804 */
[----:B------:R-:W-:Y:S01]  /*16ce0*/  MUFU.EX2 R0, R0 ;  /* 0x0000000000007308 */ /* 0x000fe20000000800 */
[--C-:B------:R-:W-:Y:S02]  /*16cf0*/  FFMA.FTZ R223, R223, c[0x0][0x2d0], -R4.reuse ;  /* 0x0000b400dfdf7a23 */ /* 0x100fe40000010804 */
[--C-:B------:R-:W-:Y:S02]  /*16d00*/  FFMA.FTZ R222, R222, c[0x0][0x2d0], -R4.reuse ;  /* 0x0000b400dede7a23 */ /* 0x100fe40000010804 */
[----:B-----5:R-:W-:Y:S02]  /*16d10*/  FFMA.FTZ R9, R252, c[0x0][0x2d0], -R5 ;  /* 0x0000b400fc097a23 */ /* 0x020fe40000010805 */
        /* <DEDUP_REMOVED lines=8> */
[----:B------:R-:W5:Y:S01]  /*16da0*/  MUFU.EX2 R51, R9 ;  /* 0x0000000900337308 */ /* 0x000f620000000800 */
[--C-:B------:R-:W-:Y:S02]  /*16db0*/  FFMA.FTZ R208, R38, c[0x0][0x2d0], -R4.reuse ;  /* 0x0000b40026d07a23 */ /* 0x100fe40000010804 */
[--C-:B------:R-:W-:Y:S02]  /*16dc0*/  FFMA.FTZ R211, R34, c[0x0][0x2d0], -R4.reuse ;  /* 0x0000b40022d37a23 */ /* 0x100fe40000010804 */
[--C-:B------:R-:W-:Y:S02]  /*16dd0*/  FFMA.FTZ R31, R23, c[0x0][0x2d0], -R4.reuse ;  /* 0x0000b400171f7a23 */ /* 0x100fe40000010804 */
[--C-:B------:R-:W-:Y:S02]  /*16de0*/  FFMA.FTZ R14, R17, c[0x0][0x2d0], -R4.reuse ;  /* 0x0000b400110e7a23 */ /* 0x100fe40000010804 */
[C---:B------:R-:W-:Y:S01]  /*16df0*/  FMUL.FTZ R21, R3.reuse, R193 ;  /* 0x000000c103157220 */ /* 0x040fe20000410000 */
[----:B------:R-:W5:Y:S01]  /*16e00*/  MUFU.EX2 R252, R5 ;  /* 0x0000000500fc7308 */ /* 0x000f620000000800 */
[C---:B------:R-:W-:Y:S01]  /*16e10*/  FMUL.FTZ R34, R8.reuse, R162 ;  /* 0x000000a208227220 */ /* 0x040fe20000410000 */
[----:B------:R-:W-:Y:S01]  /*16e20*/  MOV R162, R57 ;  /* 0x0000003900a27202 */ /* 0x000fe20000000f00 */
[----:B------:R-:W-:Y:S01]  /*16e30*/  FMUL.FTZ R35, R8, R163 ;  /* 0x000000a308237220 */ /* 0x000fe20000410000 */
[----:B------:R-:W-:Y:S01]  /*16e40*/  MOV R163, R56 ;  /* 0x0000003800a37202 */ /* 0x000fe20000000f00 */
[----:B-1----:R-:W-:Y:S01]  /*16e50*/  FFMA.FTZ R6, R48, c[0x0][0x2d0], -R4 ;  /* 0x0000b40030067a23 */ /* 0x002fe20000010804 */
[----:B------:R-:W-:Y:S01]  /*16e60*/  MOV R193, R50 ;  /* 0x0000003200c17202 */ /* 0x000fe20000000f00 */
[----:B------:R-:W-:Y:S01]  /*16e70*/  FMUL.FTZ R55, R8, R167 ;  /* 0x000000a708377220 */ /* 0x000fe20000410000 */
[----:B------:R-:W-:Y:S01]  /*16e80*/  MOV R167, R58 ;  /* 0x0000003a00a77202 */ /* 0x000fe20000000f00 */
[----:B------:R-:W-:Y:S01]  /*16e90*/  FMUL.FTZ R16, R3, R176 ;  /* 0x000000b003107220 */ /* 0x000fe20000410000 */
[----:B------:R-:W-:Y:S01]  /*16ea0*/  F2FP.PACK_AB R142, R193, R163 ;  /* 0x000000a3c18e723e */ /* 0x000fe200000000ff */
[----:B------:R-:W-:Y:S01]  /*16eb0*/  FMUL.FTZ R17, R3, R177 ;  /* 0x000000b103117220 */ /* 0x000fe20000410000 */
[----:B------:R-:W-:Y:S01]  /*16ec0*/  F2FP.PACK_AB R143, R167, R162 ;  /* 0x000000a2a78f723e */ /* 0x000fe200000000ff */
[C---:B------:R-:W-:Y:S01]  /*16ed0*/  FMUL.FTZ R20, R3.reuse, R192 ;  /* 0x000000c003147220 */ /* 0x040fe20000410000 */
[----:B-----5:R-:W-:Y:S01]  /*16ee0*/  MOV R192, R51 ;  /* 0x0000003300c07202 */ /* 0x020fe20000000f00 */
[C---:B------:R-:W-:Y:S01]  /*16ef0*/  FMUL.FTZ R33, R3.reuse, R161 ;  /* 0x000000a103217220 */ /* 0x040fe20000410000 */
[----:B------:R-:W-:Y:S01]  /*16f00*/  MOV R161, R12 ;  /* 0x0000000c00a17202 */ /* 0x000fe20000000f00 */
[C---:B------:R-:W-:Y:S01]  /*16f10*/  FMUL.FTZ R36, R3.reuse, R180 ;  /* 0x000000b403247220 */ /* 0x040fe20000410000 */
[----:B------:R-:W-:Y:S01]  /*16f20*/  MOV R176, R10 ;  /* 0x0000000a00b07202 */ /* 0x000fe20000000f00 */
[C---:B------:R-:W-:Y:S01]  /*16f30*/  FMUL.FTZ R48, R3.reuse, R148 ;  /* 0x0000009403307220 */ /* 0x040fe20000410000 */
[----:B------:R-:W-:Y:S01]  /*16f40*/  F2FP.PACK_AB R148, R138, R43 ;  /* 0x0000002b8a94723e */ /* 0x000fe200000000ff */
[C---:B------:R-:W-:Y:S01]  /*16f50*/  FMUL.FTZ R49, R3.reuse, R149 ;  /* 0x0000009503317220 */ /* 0x040fe20000410000 */
[----:B------:R-:W-:Y:S01]  /*16f60*/  LDSM.16.MT88.4 R56, [R236+0x100] ;  /* 0x00010000ec38783b */ /* 0x000fe20000004200 */
[C---:B------:R-:W-:Y:S01]  /*16f70*/  FMUL.FTZ R52, R3.reuse, R164 ;  /* 0x000000a403347220 */ /* 0x040fe20000410000 */
[----:B------:R-:W-:Y:S01]  /*16f80*/  F2FP.PACK_AB R149, R252, R137 ;  /* 0x00000089fc95723e */ /* 0x000fe200000000ff */
[C---:B------:R-:W-:Y:S01]  /*16f90*/  FMUL.FTZ R5, R3.reuse, R201 ;  /* 0x000000c903057220 */ /* 0x040fe20000410000 */
[----:B------:R-:W-:Y:S01]  /*16fa0*/  MOV R164, R13 ;  /* 0x0000000d00a47202 */ /* 0x000fe20000000f00 */
[----:B------:R-:W-:Y:S01]  /*16fb0*/  FMUL.FTZ R12, R2, R196 ;  /* 0x000000c4020c7220 */ /* 0x000fe20000410000 */
[----:B------:R-:W-:Y:S01]  /*16fc0*/  MOV R196, R43 ;  /* 0x0000002b00c47202 */ /* 0x000fe20000000f00 */
[----:B------:R-:W-:Y:S01]  /*16fd0*/  FMUL.FTZ R10, R0, R186 ;  /* 0x000000ba000a7220 */ /* 0x000fe20000410000 */
        /* <DEDUP_REMOVED lines=8> */
[----:B------:R-:W5:Y:S01]  /*17060*/  LDL.LU R186, [R1+0xb8] ;  /* 0x0000b80001ba7983 */ /* 0x000f620000300800 */
[----:B------:R-:W-:Y:S01]  /*17070*/  FMUL.FTZ R50, R8, R150 ;  /* 0x0000009608327220 */ /* 0x000fe20000410000 */
[----:B------:R-:W-:Y:S01]  /*17080*/  F2FP.PACK_AB R150, R166, R192 ;  /* 0x000000c0a696723e */ /* 0x000fe200000000ff */
[C---:B------:R-:W-:Y:S01]  /*17090*/  FMUL.FTZ R51, R8.reuse, R151 ;  /* 0x0000009708337220 */ /* 0x040fe20000410000 */
[----:B------:R-:W-:Y:S01]  /*170a0*/  MUFU.EX2 R224, R224 ;  /* 0x000000e000e07308 */ /* 0x000fe20000000800 */
[C---:B------:R-:W-:Y:S01]  /*170b0*/  FMUL.FTZ R22, R8.reuse, R194 ;  /* 0x000000c208167220 */ /* 0x040fe20000410000 */
[----:B------:R-:W-:Y:S01]  /*170c0*/  MOV R194, R31 ;  /* 0x0000001f00c27202 */ /* 0x000fe20000000f00 */
[----:B------:R-:W-:Y:S01]  /*170d0*/  FMUL.FTZ R23, R8, R195 ;  /* 0x000000c308177220 */ /* 0x000fe20000410000 */
[----:B------:R-:W-:Y:S01]  /*170e0*/  MOV R195, R15 ;  /* 0x0000000f00c37202 */ /* 0x000fe20000000f00 */
[----:B------:R-:W-:Y:S02]  /*170f0*/  FMUL.FTZ R13, R2, R197 ;  /* 0x000000c5020d7220 */ /* 0x000fe40000410000 */
[C---:B------:R-:W-:Y:S02]  /*17100*/  FMUL.FTZ R14, R0.reuse, R198 ;  /* 0x000000c6000e7220 */ /* 0x040fe40000410000 */
[----:B------:R-:W-:Y:S01]  /*17110*/  FMUL.FTZ R15, R0, R199 ;  /* 0x000000c7000f7220 */ /* 0x000fe20000410000 */
[----:B------:R-:W-:Y:S01]  /*17120*/  MUFU.EX2 R225, R225 ;  /* 0x000000e100e17308 */ /* 0x000fe20000000800 */
[C---:B------:R-:W-:Y:S01]  /*17130*/  FMUL.FTZ R28, R2.reuse, R188 ;  /* 0x000000bc021c7220 */ /* 0x040fe20000410000 */
[----:B------:R-:W-:Y:S01]  /*17140*/  MOV R199, R192 ;  /* 0x000000c000c77202 */ /* 0x000fe20000000f00 */
[----:B------:R-:W-:Y:S02]  /*17150*/  FMUL.FTZ R29, R2, R189 ;  /* 0x000000bd021d7220 */ /* 0x000fe40000410000 */
[C---:B------:R-:W-:Y:S02]  /*17160*/  FMUL.FTZ R30, R0.reuse, R190 ;  /* 0x000000be001e7220 */ /* 0x040fe40000410000 */
        /* <DEDUP_REMOVED lines=23> */
[----:B------:R-:W-:Y:S07]  /*172e0*/  FMUL.FTZ R127, R0, R127 ;  /* 0x0000007f007f7220 */ /* 0x000fee0000410000 */
[----:B------:R1:W-:Y:S10]  /*172f0*/  MUFU.EX2 R180, R216 ;  /* 0x000000d800b47308 */ /* 0x0003f40000000800 */
[----:B------:R1:W-:Y:S10]  /*17300*/  MUFU.EX2 R189, R221 ;  /* 0x000000dd00bd7308 */ /* 0x0003f40000000800 */
[----:B------:R-:W-:Y:S01]  /*17310*/  MUFU.EX2 R192, R139 ;  /* 0x0000008b00c07308 */ /* 0x000fe20000000800 */
[----:B-1----:R-:W-:Y:S09]  /*17320*/  MOV R216, R165 ;  /* 0x000000a500d87202 */ /* 0x002ff20000000f00 */
[----:B------:R-:W-:Y:S01]  /*17330*/  MUFU.EX2 R190, R228 ;  /* 0x000000e400be7308 */ /* 0x000fe20000000800 */
[----:B------:R-:W-:Y:S09]  /*17340*/  MOV R221, R176 ;  /* 0x000000b000dd7202 */ /* 0x000ff20000000f00 */
[----:B------:R-:W-:Y:S10]  /*17350*/  MUFU.EX2 R176, R249 ;  /* 0x000000f900b07308 */ /* 0x000ff40000000800 */
[----:B------:R-:W-:Y:S10]  /*17360*/  MUFU.EX2 R198, R204 ;  /* 0x000000cc00c67308 */ /* 0x000ff40000000800 */
[----:B------:R-:W-:Y:S01]  /*17370*/  MUFU.EX2 R197, R208 ;  /* 0x000000d000c57308 */ /* 0x000fe20000000800 */
[----:B--2---:R-:W-:Y:S02]  /*17380*/  FFMA.FTZ R132, R3, R7, R42 ;  /* 0x0000000703847223 */ /* 0x004fe4000001002a */
[----:B------:R-:W-:Y:S01]  /*17390*/  FMUL.FTZ R7, R8, R203 ;  /* 0x000000cb08077220 */ /* 0x000fe20000410000 */
[----:B------:R-:W-:Y:S01]  /*173a0*/  MOV R203, R47 ;  /* 0x0000002f00cb7202 */ /* 0x000fe20000000f00 */
[----:B------:R-:W-:Y:S05]  /*173b0*/  FMUL.FTZ R47, R0, R175 ;  /* 0x000000af002f7220 */ /* 0x000fea0000410000 */
[----:B------:R-:W-:Y:S01]  /*173c0*/  MUFU.EX2 R175, R206 ;  /* 0x000000ce00af7308 */ /* 0x000fe20000000800 */
[----:B---3--:R-:W-:Y:S02]  /*173d0*/  FFMA.FTZ R9, R37, c[0x0][0x2d0], -R4 ;  /* 0x0000b40025097a23 */ /* 0x008fe40000010804 */
[C---:B------:R-:W-:Y:S07]  /*173e0*/  FMUL.FTZ R4, R3.reuse, R200 ;  /* 0x000000c803047220 */ /* 0x040fee0000410000 */
[----:B------:R1:W-:Y:S01]  /*173f0*/  MUFU.EX2 R200, R6 ;  /* 0x0000000600c87308 */ /* 0x0003e20000000800 */
[----:B------:R-:W-:Y:S02]  /*17400*/  FMUL.FTZ R37, R3, R181 ;  /* 0x000000b503257220 */ /* 0x000fe40000410000 */
[C---:B----4-:R-:W-:Y:S02]  /*17410*/  FFMA.FTZ R3, R8.reuse, R40, R41 ;  /* 0x0000002808037223 */ /* 0x050fe40000010029 */
[----:B------:R-:W2:Y:S05]  /*17420*/  LDSM.16.MT88.4 R40, [R234+0x100] ;  /* 0x00010000ea28783b */ /* 0x000eaa0000004200 */
[----:B------:R-:W3:Y:S10]  /*17430*/  MUFU.EX2 R160, R9 ;  /* 0x0000000900a07308 */ /* 0x000ef40000000800 */
[----:B------:R-:W-:Y:S01]  /*17440*/  MUFU.EX2 R181, R217 ;  /* 0x000000d900b57308 */ /* 0x000fe20000000800 */
[----:B-1----:R-:W-:Y:S01]  /*17450*/  FMUL.FTZ R6, R8, R202 ;  /* 0x000000ca08067220 */ /* 0x002fe20000410000 */
[----:B------:R-:W-:Y:S01]  /*17460*/  MOV R202, R46 ;  /* 0x0000002e00ca7202 */ /* 0x000fe20000000f00 */
[----:B------:R-:W-:Y:S01]  /*17470*/  FMUL.FTZ R8, R2, R184 ;  /* 0x000000b802087220 */ /* 0x000fe20000410000 */
[----:B------:R-:W-:Y:S01]  /*17480*/  MOV R184, R11 ;  /* 0x0000000b00b87202 */ /* 0x000fe20000000f00 */
[----:B------:R-:W-:Y:S02]  /*17490*/  FMUL.FTZ R11, R0, R187 ;  /* 0x000000bb000b7220 */ /* 0x000fe40000410000 */
[----:B------:R-:W4:Y:S01]  /*174a0*/  LDL.LU R187, [R1+0xb4] ;  /* 0x0000b40001bb7983 */ /* 0x000f220000300800 */
[-C--:B------:R-:W-:Y:S05]  /*174b0*/  HMMA.16816.F32 R4, R140, R24.reuse, R4 ;  /* 0x000000188c04723c */ /* 0x080fea0000001804 */
[----:B---3--:R-:W-:Y:S01]  /*174c0*/  F2FP.PACK_AB R151, R160, R200 ;  /* 0x000000c8a097723e */ /* 0x008fe200000000ff */
[C---:B------:R-:W-:Y:S01]  /*174d0*/  FMUL.FTZ R9, R2.reuse, R185 ;  /* 0x000000b902097220 */ /* 0x040fe20000410000 */
[----:B------:R-:W-:Y:S01]  /*174e0*/  MOV R185, R44 ;  /* 0x0000002c00b97202 */ /* 0x000fe20000000f00 */
[----:B------:R-:W-:Y:S02]  /*174f0*/  FMUL.FTZ R44, R2, R172 ;  /* 0x000000ac022c7220 */ /* 0x000fe40000410000 */
[----:B------:R-:W-:Y:S02]  /*17500*/  MUFU.EX2 R172, R205 ;  /* 0x000000cd00ac7308 */ /* 0x000fe40000000800 */
[----:B------:R-:W-:Y:S01]  /*17510*/  FMUL.FTZ R46, R0, R174 ;  /* 0x000000ae002e7220 */ /* 0x000fe20000410000 */
[C---:B------:R-:W-:Y:S04]  /*17520*/  HMMA.16816.F32 R8, R148.reuse, R24, R8 ;  /* 0x000000189408723c */ /* 0x040fe80000001808 */
[----:B------:R-:W-:Y:S02]  /*17530*/  FADD.FTZ R132, R185, R132 ;  /* 0x00000084b9847221 */ /* 0x000fe40000010000 */
[----:B------:R-:W-:Y:S01]  /*17540*/  FADD.FTZ R3, R184, R3 ;  /* 0x00000003b8037221 */ /* 0x000fe20000010000 */
[----:B------:R-:W-:Y:S01]  /*17550*/  MUFU.EX2 R174, R229 ;  /* 0x000000e500ae7308 */ /* 0x000fe20000000800 */
[-C--:B------:R-:W-:Y:S04]  /*17560*/  HMMA.16816.F32 R12, R148, R26.reuse, R12 ;  /* 0x0000001a940c723c */ /* 0x080fe8000000180c */
[C---:B------:R-:W-:Y:S01]  /*17570*/  FMUL.FTZ R24, R2.reuse, R168 ;  /* 0x000000a802187220 */ /* 0x040fe20000410000 */
[----:B------:R-:W-:Y:S01]  /*17580*/  MOV R184, R193 ;  /* 0x000000c100b87202 */ /* 0x000fe20000000f00 */
[----:B------:R-:W-:Y:S02]  /*17590*/  FMUL.FTZ R25, R2, R169 ;  /* 0x000000a902197220 */ /* 0x000fe40000410000 */
[C---:B------:R-:W-:Y:S01]  /*175a0*/  HMMA.16816.F32 R16, R140.reuse, R26, R16 ;  /* 0x0000001a8c10723c */ /* 0x040fe20000001810 */
[----:B------:R1:W-:Y:S06]  /*175b0*/  MUFU.EX2 R169, R218 ;  /* 0x000000da00a97308 */ /* 0x0003ec0000000800 */
[C---:B------:R-:W-:Y:S01]  /*175c0*/  FMUL.FTZ R26, R0.reuse, R170 ;  /* 0x000000aa001a7220 */ /* 0x040fe20000410000 */
[-C--:B--2---:R-:W-:Y:S03]  /*175d0*/  HMMA.16816.F32 R20, R140, R40.reuse, R20 ;  /* 0x000000288c14723c */ /* 0x084fe60000001814 */
[----:B------:R-:W2:Y:S01]  /*175e0*/  MUFU.EX2 R168, R230 ;  /* 0x000000e600a87308 */ /* 0x000ea20000000800 */
[----:B------:R-:W-:Y:S07]  /*175f0*/  FMUL.FTZ R27, R0, R171 ;  /* 0x000000ab001b7220 */ /* 0x000fee0000410000 */
[C---:B------:R-:W-:Y:S02]  /*17600*/  HMMA.16816.F32 R24, R148.reuse, R40, R24 ;  /* 0x000000289418723c */ /* 0x040fe40000001818 */
[----:B------:R-:W3:Y:S02]  /*17610*/  MUFU.EX2 R171, R245 ;  /* 0x000000f500ab7308 */ /* 0x000ee40000000800 */
[----:B-1----:R-:W-:Y:S03]  /*17620*/  MOV R218, R202 ;  /* 0x000000ca00da7202 */ /* 0x002fe60000000f00 */
[C---:B------:R-:W-:Y:S01]  /*17630*/  FMUL.FTZ R40, R2.reuse, R152 ;  /* 0x0000009802287220 */ /* 0x040fe20000410000 */
[-C--:B------:R-:W-:Y:S04]  /*17640*/  HMMA.16816.F32 R28, R148, R42.reuse, R28 ;  /* 0x0000002a941c723c */ /* 0x080fe8000000181c */
[----:B------:R-:W-:Y:S01]  /*17650*/  FMUL.FTZ R41, R2, R153 ;  /* 0x0000009902297220 */ /* 0x000fe20000410000 */
[----:B------:R-:W-:Y:S01]  /*17660*/  MOV R202, R164 ;  /* 0x000000a400ca7202 */ /* 0x000fe20000000f00 */
[----:B------:R-:W-:Y:S02]  /*17670*/  MUFU.EX2 R249, R218 ;  /* 0x000000da00f97308 */ /* 0x000fe40000000800 */
[C---:B------:R-:W-:Y:S07]  /*17680*/  HMMA.16816.F32 R32, R140.reuse, R42, R32 ;  /* 0x0000002a8c20723c */ /* 0x040fee0000001820 */
[C---:B------:R-:W-:Y:S01]  /*17690*/  FMUL.FTZ R42, R0.reuse, R154 ;  /* 0x0000009a002a7220 */ /* 0x040fe20000410000 */
[-C--:B------:R-:W-:Y:S01]  /*176a0*/  HMMA.16816.F32 R36, R140, R56.reuse, R36 ;  /* 0x000000388c24723c */ /* 0x080fe20000001824 */
[----:B------:R-:W-:Y:S03]  /*176b0*/  MUFU.EX2 R228, R202 ;  /* 0x000000ca00e47308 */ /* 0x000fe60000000800 */
[----:B------:R-:W-:Y:S02]  /*176c0*/  FMUL.FTZ R43, R0, R155 ;  /* 0x0000009b002b7220 */ /* 0x000fe40000410000 */
[----:B------:R-:W1:Y:S05]  /*176d0*/  LDSM.16.MT88.4 R152, [R235+0x100] ;  /* 0x00010000eb98783b */ /* 0x000e6a0000004200 */
[C---:B------:R-:W-:Y:S01]  /*176e0*/  HMMA.16816.F32 R40, R148.reuse, R56, R40 ;  /* 0x000000389428723c */ /* 0x040fe20000001828 */
[----:B------:R2:W1:Y:S06]  /*176f0*/  MUFU.EX2 R170, R231 ;  /* 0x000000e700aa7308 */ /* 0x00046c0000000800 */
[C---:B------:R-:W-:Y:S01]  /*17700*/  FMUL.FTZ R56, R2.reuse, R144 ;  /* 0x0000009002387220 */ /* 0x040fe20000410000 */
[-C--:B------:R-:W-:Y:S03]  /*17710*/  HMMA.16816.F32 R44, R148, R58.reuse, R44 ;  /* 0x0000003a942c723c */ /* 0x080fe6000000182c */
[----:B------:R-:W-:Y:S01]  /*17720*/  MUFU.EX2 R185, R210 ;  /* 0x000000d200b97308 */ /* 0x000fe20000000800 */
[----:B------:R-:W-:Y:S04]  /*17730*/  FMUL.FTZ R57, R2, R145 ;  /* 0x0000009102397220 */ /* 0x000fe80000410000 */
[C---:B------:R-:W-:Y:S05]  /*17740*/  HMMA.16816.F32 R48, R140.reuse, R58, R48 ;  /* 0x0000003a8c30723c */ /* 0x040fea0000001830 */
[----:B------:R-:W-:Y:S02]  /*17750*/  MUFU.EX2 R193, R211 ;  /* 0x000000d300c17308 */ /* 0x000fe40000000800 */
[C---:B------:R-:W-:Y:S02]  /*17760*/  FMUL.FTZ R58, R0.reuse, R146 ;  /* 0x00000092003a7220 */ /* 0x040fe40000410000 */
[C---:B------:R-:W-:Y:S02]  /*17770*/  FMUL.FTZ R59, R0.reuse, R147 ;  /* 0x00000093003b7220 */ /* 0x040fe40000410000 */
[----:B------:R-:W3:Y:S01]  /*17780*/  LDSM.16.MT88.4 R144, [R233+0x2100] ;  /* 0x00210000e990783b */ /* 0x000ee20000004200 */
[----:B-----5:R-:W-:Y:S01]  /*17790*/  FFMA.FTZ R0, R0, R186, R137 ;  /* 0x000000ba00007223 */ /* 0x020fe20000010089 */
[----:B--2---:R-:W-:Y:S02]  /*177a0*/  MOV R231, R203 ;  /* 0x000000cb00e77202 */ /* 0x004fe40000000f00 */
[----:B------:R-:W-:Y:S01]  /*177b0*/  MUFU.EX2 R186, R227 ;  /* 0x000000e300ba7308 */ /* 0x000fe20000000800 */
[----:B------:R-:W-:Y:S01]  /*177c0*/  MOV R203, R161 ;  /* 0x000000a100cb7202 */ /* 0x000fe20000000f00 */
[----:B------:R-:W-:Y:S01]  /*177d0*/  FADD.FTZ R137, R252, R0 ;  /* 0x00000000fc897221 */ /* 0x000fe20000010000 */
[-C--:B-1----:R-:W-:Y:S03]  /*177e0*/  HMMA.16816.F32 R52, R140, R152.reuse, R52 ;  /* 0x000000988c34723c */ /* 0x082fe60000001834 */
[----:B------:R-:W-:Y:S01]  /*177f0*/  FADD.FTZ R0, R162, R3 ;  /* 0x00000003a2007221 */ /* 0x000fe20000010000 */
[----:B------:R-:W-:Y:S01]  /*17800*/  MOV R162, R195 ;  /* 0x000000c300a27202 */ /* 0x000fe20000000f00 */
[----:B------:R-:W-:Y:S02]  /*17810*/  FADD.FTZ R3, R200, R137 ;  /* 0x00000089c8037221 */ /* 0x000fe40000010000 */
[----:B------:R-:W-:Y:S01]  /*17820*/  MUFU.EX2 R252, R251 ;  /* 0x000000fb00fc7308 */ /* 0x000fe20000000800 */
[----:B------:R-:W-:Y:S01]  /*17830*/  FADD.FTZ R0, R167, R0 ;  /* 0x00000000a7007221 */ /* 0x000fe20000010000 */
[C---:B------:R-:W-:Y:S04]  /*17840*/  HMMA.16816.F32 R56, R148.reuse, R152, R56 ;  /* 0x000000989438723c */ /* 0x040fe80000001838 */
[----:B------:R-:W-:Y:S04]  /*17850*/  MOV R245, R162 ;  /* 0x000000a200f57202 */ /* 0x000fe80000000f00 */
[-C--:B------:R-:W-:Y:S01]  /*17860*/  HMMA.16816.F32 R60, R148, R154.reuse, R60 ;  /* 0x0000009a943c723c */ /* 0x080fe2000000183c */
[----:B------:R1:W-:Y:S07]  /*17870*/  MUFU.EX2 R251, R221 ;  /* 0x000000dd00fb7308 */ /* 0x0003ee0000000800 */
[C---:B------:R-:W-:Y:S01]  /*17880*/  HMMA.16816.F32 R64, R140.reuse, R154, R64 ;  /* 0x0000009a8c40723c */ /* 0x040fe20000001840 */
[----:B------:R-:W-:Y:S02]  /*17890*/  LDSM.16.MT88.4 R152, [R234+0x900] ;  /* 0x00090000ea98783b */ /* 0x000fe40000004200 */
[----:B------:R-:W-:Y:S05]  /*178a0*/  MUFU.EX2 R229, R203 ;  /* 0x000000cb00e57308 */ /* 0x000fea0000000800 */
[-C--:B---3--:R-:W-:Y:S05]  /*178b0*/  HMMA.16816.F32 R68, R140, R144.reuse, R68 ;  /* 0x000000908c44723c */ /* 0x088fea0000001844 */
[----:B------:R-:W-:Y:S03]  /*178c0*/  MUFU.EX2 R195, R209 ;  /* 0x000000d100c37308 */ /* 0x000fe60000000800 */
[C---:B------:R-:W-:Y:S01]  /*178d0*/  HMMA.16816.F32 R72, R148.reuse, R144, R72 ;  /* 0x000000909448723c */ /* 0x040fe20000001848 */
[----:B-1----:R-:W-:Y:S07]  /*178e0*/  LDSM.16.MT88.4 R220, [R234+0x3900] ;  /* 0x00390000eadc783b */ /* 0x002fee0000004200 */
        /* <DEDUP_REMOVED lines=10> */
[-C--:B------:R-:W-:Y:S04]  /*17990*/  HMMA.16816.F32 R108, R148, R146.reuse, R108 ;  /* 0x00000092946c723c */ /* 0x080fe8000000186c */
[----:B----4-:R-:W-:Y:S02]  /*179a0*/  FFMA.FTZ R2, R2, R187, R196 ;  /* 0x000000bb02027223 */ /* 0x010fe400000100c4 */
[----:B------:R-:W-:Y:S02]  /*179b0*/  MUFU.EX2 R196, R214 ;  /* 0x000000d600c47308 */ /* 0x000fe40000000800 */
[C---:B------:R-:W-:Y:S01]  /*179c0*/  HMMA.16816.F32 R112, R140.reuse, R146, R112 ;  /* 0x000000928c70723c */ /* 0x040fe20000001870 */
[----:B------:R-:W1:Y:S03]  /*179d0*/  LDSM.16.MT88.4 R144, [R235+0x2100] ;  /* 0x00210000eb90783b */ /* 0x000e660000004200 */
[----:B------:R-:W-:Y:S02]  /*179e0*/  FADD.FTZ R138, R138, R2 ;  /* 0x000000028a8a7221 */ /* 0x000fe40000010000 */
[----:B------:R-:W-:Y:S01]  /*179f0*/  FADD.FTZ R2, R163, R132 ;  /* 0x00000084a3027221 */ /* 0x000fe20000010000 */
[----:B------:R-:W-:Y:S01]  /*17a00*/  MOV R163, R194 ;  /* 0x000000c200a37202 */ /* 0x000fe20000000f00 */
[----:B------:R-:W-:Y:S01]  /*17a10*/  FADD.FTZ R132, R199, R138 ;  /* 0x0000008ac7847221 */ /* 0x000fe20000010000 */
[----:B------:R2:W-:Y:S03]  /*17a20*/  MUFU.EX2 R194, R215 ;  /* 0x000000d700c27308 */ /* 0x0005e60000000800 */
[----:B------:R-:W-:Y:S01]  /*17a30*/  MOV R217, R163 ;  /* 0x000000a300d97202 */ /* 0x000fe20000000f00 */
[----:B------:R-:W-:Y:S02]  /*17a40*/  FADD.FTZ R138, R160, R3 ;  /* 0x00000003a08a7221 */ /* 0x000fe40000010000 */
[----:B------:R-:W-:Y:S01]  /*17a50*/  LDSM.16.MT88.4 R160, [R233+0x3100] ;  /* 0x00310000e9a0783b */ /* 0x000fe20000004200 */
[----:B------:R-:W-:Y:S02]  /*17a60*/  FADD.FTZ R139, R166, R132 ;  /* 0x00000084a68b7221 */ /* 0x000fe40000010000 */
[----:B------:R-:W-:Y:S01]  /*17a70*/  FADD.FTZ R132, R246, R0 ;  /* 0x00000000f6847221 */ /* 0x000fe20000010000 */
[----:B------:R-:W3:Y:S01]  /*17a80*/  MUFU.EX2 R230, R217 ;  /* 0x000000d900e67308 */ /* 0x000ee20000000800 */
[----:B------:R-:W-:Y:S02]  /*17a90*/  FADD.FTZ R3, R226, R139 ;  /* 0x0000008be2037221 */ /* 0x000fe40000010000 */
[----:B------:R-:W-:Y:S01]  /*17aa0*/  FADD.FTZ R2, R184, R2 ;  /* 0x00000002b8027221 */ /* 0x000fe20000010000 */
[----:B------:R-:W-:Y:S01]  /*17ab0*/  LDSM.16.MT88.4 R164, [R234+0x3100] ;  /* 0x00310000eaa4783b */ /* 0x000fe20000004200 */
[----:B------:R-:W-:Y:S02]  /*17ac0*/  FADD.FTZ R3, R224, R3 ;  /* 0x00000003e0037221 */ /* 0x000fe40000010000 */
[----:B------:R-:W-:Y:S02]  /*17ad0*/  FADD.FTZ R137, R247, R2 ;  /* 0x00000002f7897221 */ /* 0x000fe40000010000 */
[----:B------:R-:W-:Y:S01]  /*17ae0*/  FADD.FTZ R2, R168, R138 ;  /* 0x0000008aa8027221 */ /* 0x000fe20000010000 */
[----:B------:R-:W4:Y:S01]  /*17af0*/  MUFU.EX2 R199, R250 ;  /* 0x000000fa00c77308 */ /* 0x000f220000000800 */
[----:B------:R-:W-:Y:S02]  /*17b00*/  FADD.FTZ R0, R171, R137 ;  /* 0x00000089ab007221 */ /* 0x000fe40000010000 */
[----:B------:R-:W-:Y:S01]  /*17b10*/  FADD.FTZ R137, R225, R2 ;  /* 0x00000002e1897221 */ /* 0x000fe20000010000 */
[----:B--2---:R-:W-:Y:S01]  /*17b20*/  LDSM.16.MT88.4 R212, [R235+0x1900] ;  /* 0x00190000ebd4783b */ /* 0x004fe20000004200 */
[----:B------:R-:W-:Y:S02]  /*17b30*/  FADD.FTZ R2, R219, R0 ;  /* 0x00000000db027221 */ /* 0x000fe40000010000 */
[----:B------:R-:W-:Y:S03]  /*17b40*/  FADD.FTZ R132, R170, R132 ;  /* 0x00000084aa847221 */ /* 0x000fe60000010000 */
[----:B------:R-:W2:Y:S01]  /*17b50*/  MUFU.EX2 R250, R216 ;  /* 0x000000d800fa7308 */ /* 0x000ea20000000800 */
[----:B------:R-:W-:Y:S01]  /*17b60*/  FADD.FTZ R0, R169, R132 ;  /* 0x00000084a9007221 */ /* 0x000fe20000010000 */
[-C--:B-1----:R-:W-:Y:S03]  /*17b70*/  HMMA.16816.F32 R116, R140, R144.reuse, R116 ;  /* 0x000000908c74723c */ /* 0x082fe60000001874 */
[----:B---3--:R-:W-:Y:S05]  /*17b80*/  F2FP.PACK_AB R209, R229, R230 ;  /* 0x000000e6e5d1723e */ /* 0x008fea00000000ff */
[C---:B------:R-:W-:Y:S01]  /*17b90*/  HMMA.16816.F32 R120, R148.reuse, R144, R120 ;  /* 0x000000909478723c */ /* 0x040fe20000001878 */
[----:B------:R-:W1:Y:S03]  /*17ba0*/  MUFU.EX2 R139, R201 ;  /* 0x000000c9008b7308 */ /* 0x000e660000000800 */
[----:B----4-:R-:W-:Y:S03]  /*17bb0*/  MOV R138, R199 ;  /* 0x000000c7008a7202 */ /* 0x010fe60000000f00 */
[----:B------:R-:W-:Y:S01]  /*17bc0*/  F2FP.PACK_AB R144, R224, R226 ;  /* 0x000000e2e090723e */ /* 0x000fe200000000ff */
[-C--:B------:R-:W-:Y:S01]  /*17bd0*/  HMMA.16816.F32 R124, R148, R146.reuse, R124 ;  /* 0x00000092947c723c */ /* 0x080fe2000000187c */
[----:B------:R-:W3:Y:S02]  /*17be0*/  LDSM.16.MT88.4 R148, [R233+0x900] ;  /* 0x00090000e994783b */ /* 0x000ee40000004200 */
[----:B------:R-:W-:Y:S01]  /*17bf0*/  MUFU.EX2 R187, R207 ;  /* 0x000000cf00bb7308 */ /* 0x000fe20000000800 */
[----:B------:R-:W-:Y:S02]  /*17c00*/  F2FP.PACK_AB R145, R225, R168 ;  /* 0x000000a8e191723e */ /* 0x000fe400000000ff */
[----:B--2---:R-:W-:Y:S02]  /*17c10*/  F2FP.PACK_AB R206, R250, R251 ;  /* 0x000000fbface723e */ /* 0x004fe400000000ff */
[----:B------:R-:W-:Y:S01]  /*17c20*/  HMMA.16816.F32 R128, R140, R146, R128 ;  /* 0x000000928c80723c */ /* 0x000fe20000001880 */
[----:B------:R-:W-:Y:S04]  /*17c30*/  LDSM.16.MT88.4 R224, [R236+0x3900] ;  /* 0x00390000ece0783b */ /* 0x000fe80000004200 */
[----:B------:R-:W2:Y:S02]  /*17c40*/  MUFU.EX2 R184, R248 ;  /* 0x000000f800b87308 */ /* 0x000ea40000000800 */
[----:B------:R-:W-:Y:S02]  /*17c50*/  F2FP.PACK_AB R142, R181, R219 ;  /* 0x000000dbb58e723e */ /* 0x000fe400000000ff */
[----:B------:R-:W-:Y:S01]  /*17c60*/  F2FP.PACK_AB R140, R171, R247 ;  /* 0x000000f7ab8c723e */ /* 0x000fe200000000ff */
[----:B------:R-:W-:Y:S02]  /*17c70*/  LDSM.16.MT88.4 R216, [R233+0x3900] ;  /* 0x00390000e9d8783b */ /* 0x000fe40000004200 */
[----:B------:R-:W-:Y:S02]  /*17c80*/  F2FP.PACK_AB R141, R170, R246 ;  /* 0x000000f6aa8d723e */ /* 0x000fe400000000ff */
[----:B------:R-:W-:Y:S01]  /*17c90*/  F2FP.PACK_AB R143, R180, R169 ;  /* 0x000000a9b48f723e */ /* 0x000fe200000000ff */
[----:B------:R-:W-:Y:S01]  /*17ca0*/  MUFU.EX2 R246, R179 ;  /* 0x000000b300f67308 */ /* 0x000fe20000000800 */
[----:B------:R-:W-:Y:S02]  /*17cb0*/  F2FP.PACK_AB R146, R188, R189 ;  /* 0x000000bdbc92723e */ /* 0x000fe400000000ff */
[----:B------:R-:W-:Y:S02]  /*17cc0*/  F2FP.PACK_AB R147, R183, R182 ;  /* 0x000000b6b793723e */ /* 0x000fe400000000ff */
[----:B-1----:R-:W-:Y:S05]  /*17cd0*/  F2FP.PACK_AB R211, R139, R228 ;  /* 0x000000e48bd3723e */ /* 0x002fea00000000ff */
[----:B------:R-:W1:Y:S01]  /*17ce0*/  MUFU.EX2 R248, R231 ;  /* 0x000000e700f87308 */ /* 0x000e620000000800 */
[-C--:B--2---:R-:W-:Y:S02]  /*17cf0*/  F2FP.PACK_AB R205, R252, R184.reuse ;  /* 0x000000b8fccd723e */ /* 0x084fe400000000ff */
[----:B------:R-:W-:Y:S01]  /*17d00*/  MOV R132, R184 ;  /* 0x000000b800847202 */ /* 0x000fe20000000f00 */
[-C--:B---3--:R-:W-:Y:S06]  /*17d10*/  HMMA.16816.F32 R4, R140, R148.reuse, R4 ;  /* 0x000000948c04723c */ /* 0x088fec0000001804 */
[----:B------:R-:W-:Y:S02]  /*17d20*/  MUFU.EX2 R231, R177 ;  /* 0x000000b100e77308 */ /* 0x000fe40000000800 */
[C---:B------:R-:W-:Y:S08]  /*17d30*/  HMMA.16816.F32 R8, R144.reuse, R148, R8 ;  /* 0x000000949008723c */ /* 0x040ff00000001808 */
[----:B------:R-:W2:Y:S01]  /*17d40*/  MUFU.EX2 R247, R245 ;  /* 0x000000f500f77308 */ /* 0x000ea20000000800 */
[-C--:B------:R-:W-:Y:S03]  /*17d50*/  HMMA.16816.F32 R12, R144, R150.reuse, R12 ;  /* 0x00000096900c723c */ /* 0x080fe6000000180c */
[----:B-1----:R-:W-:Y:S06]  /*17d60*/  F2FP.PACK_AB R207, R248, R249 ;  /* 0x000000f9f8cf723e */ /* 0x002fec00000000ff */
[----:B------:R-:W1:Y:S01]  /*17d70*/  MUFU.EX2 R245, R178 ;  /* 0x000000b200f57308 */ /* 0x000e620000000800 */
[C---:B------:R-:W-:Y:S01]  /*17d80*/  HMMA.16816.F32 R16, R140.reuse, R150, R16 ;  /* 0x000000968c10723c */ /* 0x040fe20000001810 */
[----:B------:R-:W3:Y:S07]  /*17d90*/  LDSM.16.MT88.4 R148, [R235+0x900] ;  /* 0x00090000eb94783b */ /* 0x000eee0000004200 */
[-C--:B------:R-:W-:Y:S04]  /*17da0*/  HMMA.16816.F32 R20, R140, R152.reuse, R20 ;  /* 0x000000988c14723c */ /* 0x080fe80000001814 */
[----:B--2---:R-:W-:Y:S04]  /*17db0*/  F2FP.PACK_AB R208, R246, R247 ;  /* 0x000000f7f6d0723e */ /* 0x004fe800000000ff */
[C---:B------:R-:W-:Y:S04]  /*17dc0*/  HMMA.16816.F32 R24, R144.reuse, R152, R24 ;  /* 0x000000989018723c */ /* 0x040fe80000001818 */
[----:B-1----:R-:W-:Y:S04]  /*17dd0*/  F2FP.PACK_AB R210, R231, R245 ;  /* 0x000000f5e7d2723e */ /* 0x002fe800000000ff */
        /* <DEDUP_REMOVED lines=30> */
[-C--:B------:R-:W-:Y:S07]  /*17fc0*/  HMMA.16816.F32 R124, R144, R154.reuse, R124 ;  /* 0x0000009a907c723c */ /* 0x080fee000000187c */
[----:B------:R-:W-:Y:S01]  /*17fd0*/  F2FP.PACK_AB R144, R198, R172 ;  /* 0x000000acc690723e */ /* 0x000fe200000000ff */
[----:B------:R-:W-:Y:S01]  /*17fe0*/  HMMA.16816.F32 R128, R140, R154, R128 ;  /* 0x0000009a8c80723c */ /* 0x000fe20000001880 */
[----:B------:R-:W1:Y:S03]  /*17ff0*/  LDSM.16.MT88.4 R152, [R236+0x1100] ;  /* 0x00110000ec98783b */ /* 0x000e660000004200 */
[----:B------:R-:W-:Y:S02]  /*18000*/  F2FP.PACK_AB R146, R187, R192 ;  /* 0x000000c0bb92723e */ /* 0x000fe400000000ff */
[----:B------:R-:W-:Y:S02]  /*18010*/  F2FP.PACK_AB R145, R197, R175 ;  /* 0x000000afc591723e */ /* 0x000fe400000000ff */
[----:B------:R-:W-:Y:S04]  /*18020*/  F2FP.PACK_AB R140, R190, R174 ;  /* 0x000000aebe8c723e */ /* 0x000fe800000000ff */
[----:B------:R-:W-:Y:S02]  /*18030*/  F2FP.PACK_AB R141, R191, R173 ;  /* 0x000000adbf8d723e */ /* 0x000fe400000000ff */
[----:B------:R-:W-:Y:S02]  /*18040*/  F2FP.PACK_AB R142, R194, R186 ;  /* 0x000000bac28e723e */ /* 0x000fe400000000ff */
[----:B------:R-:W-:Y:S02]  /*18050*/  F2FP.PACK_AB R143, R195, R185 ;  /* 0x000000b9c38f723e */ /* 0x000fe400000000ff */
[----:B------:R-:W-:Y:S05]  /*18060*/  F2FP.PACK_AB R147, R196, R193 ;  /* 0x000000c1c493723e */ /* 0x000fea00000000ff */
        /* <DEDUP_REMOVED lines=18> */
[-C--:B------:R-:W-:Y:S04]  /*18190*/  HMMA.16816.F32 R60, R144, R158.reuse, R60 ;  /* 0x0000009e903c723c */ /* 0x080fe8000000183c */
[----:B------:R-:W-:Y:S04]  /*181a0*/  MOV R156, R197 ;  /* 0x000000c5009c7202 */ /* 0x000fe80000000f00 */
[C---:B------:R-:W-:Y:S07]  /*181b0*/  HMMA.16816.F32 R64, R140.reuse, R158, R64 ;  /* 0x0000009e8c40723c */ /* 0x040fee0000001840 */
[----:B------:R-:W-:Y:S01]  /*181c0*/  MOV R159, R186 ;  /* 0x000000ba009f7202 */ /* 0x000fe20000000f00 */
[-C--:B------:R-:W-:Y:S04]  /*181d0*/  HMMA.16816.F32 R68, R140, R160.reuse, R68 ;  /* 0x000000a08c44723c */ /* 0x080fe80000001844 */
[----:B------:R-:W-:Y:S04]  /*181e0*/  MOV R158, R185 ;  /* 0x000000b9009e7202 */ /* 0x000fe80000000f00 */
[C---:B------:R-:W-:Y:S08]  /*181f0*/  HMMA.16816.F32 R72, R144.reuse, R160, R72 ;  /* 0x000000a09048723c */ /* 0x040ff00000001848 */
[-C--:B------:R-:W-:Y:S08]  /*18200*/  HMMA.16816.F32 R76, R144, R162.reuse, R76 ;  /* 0x000000a2904c723c */ /* 0x080ff0000000184c */
[C---:B------:R-:W-:Y:S01]  /*18210*/  HMMA.16816.F32 R80, R140.reuse, R162, R80 ;  /* 0x000000a28c50723c */ /* 0x040fe20000001850 */
[----:B------:R-:W-:Y:S07]  /*18220*/  LDSM.16.MT88.4 R160, [R234+0x1900] ;  /* 0x00190000eaa0783b */ /* 0x000fee0000004200 */
[-C--:B------:R-:W-:Y:S08]  /*18230*/  HMMA.16816.F32 R84, R140, R164.reuse, R84 ;  /* 0x000000a48c54723c */ /* 0x080ff00000001854 */
[C---:B------:R-:W-:Y:S07]  /*18240*/  HMMA.16816.F32 R88, R144.reuse, R164, R88 ;  /* 0x000000a49058723c */ /* 0x040fee0000001858 */
[----:B------:R-:W-:Y:S01]  /*18250*/  MOV R164, R196 ;  /* 0x000000c400a47202 */ /* 0x000fe20000000f00 */
[-C--:B------:R-:W-:Y:S04]  /*18260*/  HMMA.16816.F32 R92, R144, R166.reuse, R92 ;  /* 0x000000a6905c723c */ /* 0x080fe8000000185c */
[----:B------:R-:W-:Y:S04]  /*18270*/  MOV R165, R187 ;  /* 0x000000bb00a57202 */ /* 0x000fe80000000f00 */
[C---:B------:R-:W-:Y:S07]  /*18280*/  HMMA.16816.F32 R96, R140.reuse, R166, R96 ;  /* 0x000000a68c60723c */ /* 0x040fee0000001860 */
[----:B------:R-:W-:Y:S01]  /*18290*/  MOV R167, R176 ;  /* 0x000000b000a77202 */ /* 0x000fe20000000f00 */
[-C--:B---3--:R-:W-:Y:S01]  /*182a0*/  HMMA.16816.F32 R100, R140, R148.reuse, R100 ;  /* 0x000000948c64723c */ /* 0x088fe20000001864 */
[----:B------:R-:W2:Y:S03]  /*182b0*/  LDSM.16.MT88.4 R176, [R233+0x1900] ;  /* 0x00190000e9b0783b */ /* 0x000ea60000004200 */
[----:B------:R-:W-:Y:S04]  /*182c0*/  F2FP.PACK_AB R204, R138, R167 ;  /* 0x000000a78acc723e */ /* 0x000fe800000000ff */
[C---:B------:R-:W-:Y:S08]  /*182d0*/  HMMA.16816.F32 R104, R144.reuse, R148, R104 ;  /* 0x000000949068723c */ /* 0x040ff00000001868 */
[-C--:B------:R-:W-:Y:S08]  /*182e0*/  HMMA.16816.F32 R108, R144, R150.reuse, R108 ;  /* 0x00000096906c723c */ /* 0x080ff0000000186c */
[C---:B------:R-:W-:Y:S01]  /*182f0*/  HMMA.16816.F32 R112, R140.reuse, R150, R112 ;  /* 0x000000968c70723c */ /* 0x040fe20000001870 */
[----:B------:R-:W3:Y:S07]  /*18300*/  LDSM.16.MT88.4 R148, [R236+0x1900] ;  /* 0x00190000ec94783b */ /* 0x000eee0000004200 */
[-C--:B-1----:R-:W-:Y:S08]  /*18310*/  HMMA.16816.F32 R116, R140, R152.reuse, R116 ;  /* 0x000000988c74723c */ /* 0x082ff00000001874 */
[C---:B------:R-:W-:Y:S08]  /*18320*/  HMMA.16816.F32 R120, R144.reuse, R152, R120 ;  /* 0x000000989078723c */ /* 0x040ff00000001878 */
[-C--:B------:R-:W-:Y:S08]  /*18330*/  HMMA.16816.F32 R124, R144, R154.reuse, R124 ;  /* 0x0000009a907c723c */ /* 0x080ff0000000187c */
[----:B------:R-:W-:Y:S08]  /*18340*/  HMMA.16816.F32 R128, R140, R154, R128 ;  /* 0x0000009a8c80723c */ /* 0x000ff00000001880 */
[-C--:B--2---:R-:W-:Y:S01]  /*18350*/  HMMA.16816.F32 R200, R204, R176.reuse, R4 ;  /* 0x000000b0ccc8723c */ /* 0x084fe20000001804 */
[----:B------:R-:W1:Y:S07]  /*18360*/  LDSM.16.MT88.4 R4, [R235+0x3900] ;  /* 0x00390000eb04783b */ /* 0x000e6e0000004200 */
[C---:B------:R-:W-:Y:S07]  /*18370*/  HMMA.16816.F32 R184, R208.reuse, R176, R8 ;  /* 0x000000b0d0b8723c */ /* 0x040fee0000001808 */
[----:B------:R-:W-:Y:S01]  /*18380*/  MOV R11, R188 ;  /* 0x000000bc000b7202 */ /* 0x000fe20000000f00 */
[-C--:B------:R-:W-:Y:S04]  /*18390*/  HMMA.16816.F32 R196, R208, R178.reuse, R12 ;  /* 0x000000b2d0c4723c */ /* 0x080fe8000000180c */
[----:B------:R-:W-:Y:S02]  /*183a0*/  MOV R10, R183 ;  /* 0x000000b7000a7202 */ /* 0x000fe40000000f00 */
[----:B------:R-:W-:Y:S02]  /*183b0*/  MOV R8, R189 ;  /* 0x000000bd00087202 */ /* 0x000fe40000000f00 */
[C---:B------:R-:W-:Y:S04]  /*183c0*/  HMMA.16816.F32 R176, R204.reuse, R178, R16 ;  /* 0x000000b2ccb0723c */ /* 0x040fe80000001810 */
[----:B------:R-:W-:Y:S01]  /*183d0*/  FADD.FTZ R8, R8, R3 ;  /* 0x0000000308087221 */ /* 0x000fe20000010000 */
[----:B------:R-:W-:Y:S02]  /*183e0*/  MOV R12, R172 ;  /* 0x000000ac000c7202 */ /* 0x000fe40000000f00 */
[----:B------:R-:W-:Y:S01]  /*183f0*/  MOV R17, R193 ;  /* 0x000000c100117202 */ /* 0x000fe20000000f00 */
[----:B------:R-:W-:Y:S01]  /*18400*/  FADD.FTZ R11, R11, R8 ;  /* 0x000000080b0b7221 */ /* 0x000fe20000010000 */
[----:B------:R-:W-:Y:S03]  /*18410*/  MOV R19, R195 ;  /* 0x000000c300137202 */ /* 0x000fe60000000f00 */
        /* <DEDUP_REMOVED lines=9> */
[----:B------:R-:W-:Y:S04]  /*184b0*/  MOV R27, R191 ;  /* 0x000000bf001b7202 */ /* 0x000fe80000000f00 */
[----:B------:R-:W-:Y:S02]  /*184c0*/  MOV R26, R190 ;  /* 0x000000be001a7202 */ /* 0x000fe40000000f00 */
[-C--:B------:R-:W-:Y:S03]  /*184d0*/  HMMA.16816.F32 R188, R208, R162.reuse, R28 ;  /* 0x000000a2d0bc723c */ /* 0x080fe6000000181c */
[----:B------:R-:W-:Y:S02]  /*184e0*/  MOV R21, R156 ;  /* 0x0000009c00157202 */ /* 0x000fe40000000f00 */
[----:B------:R-:W-:Y:S02]  /*184f0*/  MOV R25, R175 ;  /* 0x000000af00197202 */ /* 0x000fe40000000f00 */
[----:B------:R-:W-:Y:S01]  /*18500*/  MOV R29, R182 ;  /* 0x000000b6001d7202 */ /* 0x000fe20000000f00 */
[C---:B------:R-:W-:Y:S04]  /*18510*/  HMMA.16816.F32 R160, R204.reuse, R162, R32 ;  /* 0x000000a2cca0723c */ /* 0x040fe80000001820 */
[----:B------:R-:W-:Y:S01]  /*18520*/  FADD.FTZ R3, R29, R137 ;  /* 0x000000891d037221 */ /* 0x000fe20000010000 */
[----:B------:R-:W-:Y:S02]  /*18530*/  MOV R31, R180 ;  /* 0x000000b4001f7202 */ /* 0x000fe40000000f00 */
[----:B------:R-:W-:Y:S01]  /*18540*/  MOV R30, R181 ;  /* 0x000000b5001e7202 */ /* 0x000fe20000000f00 */
[----:B------:R-:W-:Y:S01]  /*18550*/  FADD.FTZ R10, R10, R3 ;  /* 0x000000030a0a7221 */ /* 0x000fe20000010000 */
[-C--:B---3--:R-:W-:Y:S03]  /*18560*/  HMMA.16816.F32 R180, R204, R148.reuse, R36 ;  /* 0x00000094ccb4723c */ /* 0x088fe60000001824 */
[----:B------:R-:W-:Y:S01]  /*18570*/  FADD.FTZ R3, R12, R11 ;  /* 0x0000000b0c037221 */ /* 0x000fe20000010000 */
[----:B------:R-:W-:Y:S01]  /*18580*/  MOV R9, R174 ;  /* 0x000000ae00097202 */ /* 0x000fe20000000f00 */
[----:B------:R-:W2:Y:S01]  /*18590*/  LDL.LU R12, [R1+0xa0] ;  /* 0x0000a000010c7983 */ /* 0x000ea20000300800 */
[----:B------:R-:W-:Y:S01]  /*185a0*/  FADD.FTZ R0, R31, R0 ;  /* 0x000000001f007221 */ /* 0x000fe20000010000 */
[----:B------:R-:W-:Y:S01]  /*185b0*/  MOV R24, R173 ;  /* 0x000000ad00187202 */ /* 0x000fe20000000f00 */
[C---:B------:R-:W-:Y:S04]  /*185c0*/  HMMA.16816.F32 R152, R208.reuse, R148, R40 ;  /* 0x00000094d098723c */ /* 0x040fe80000001828 */
[----:B------:R-:W-:Y:S01]  /*185d0*/  FADD.FTZ R8, R24, R0 ;  /* 0x0000000018087221 */ /* 0x000fe20000010000 */
[----:B------:R-:W-:Y:S01]  /*185e0*/  MOV R20, R157 ;  /* 0x0000009d00147202 */ /* 0x000fe20000000f00 */
[----:B------:R-:W-:Y:S01]  /*185f0*/  FADD.FTZ R2, R30, R2 ;  /* 0x000000021e027221 */ /* 0x000fe20000010000 */
[----:B------:R-:W-:Y:S01]  /*18600*/  MOV R137, R135 ;  /* 0x0000008700897202 */ /* 0x000fe20000000f00 */
        /* <DEDUP_REMOVED lines=19> */
[----:B------:R-:W-:Y:S01]  /*18740*/  FADD.FTZ R3, R138, R3 ;  /* 0x000000038a037221 */ /* 0x000fe20000010000 */
[----:B------:R-:W-:Y:S01]  /*18750*/  MOV R138, R134 ;  /* 0x00000086008a7202 */ /* 0x000fe20000000f00 */
[----:B------:R-:W-:Y:S02]  /*18760*/  FADD.FTZ R2, R16, R10 ;  /* 0x0000000a10027221 */ /* 0x000fe40000010000 */
[C---:B------:R-:W-:Y:S04]  /*18770*/  HMMA.16816.F32 R72, R208.reuse, R216, R72 ;  /* 0x000000d8d048723c */ /* 0x040fe80000001848 */
[----:B------:R-:W-:Y:S04]  /*18780*/  FADD.FTZ R3, R251, R3 ;  /* 0x00000003fb037221 */ /* 0x000fe80000010000 */
[-C--:B------:R-:W-:Y:S04]  /*18790*/  HMMA.16816.F32 R76, R208, R218.reuse, R76 ;  /* 0x000000dad04c723c */ /* 0x080fe8000000184c */
[----:B------:R-:W-:Y:S04]  /*187a0*/  FADD.FTZ R3, R250, R3 ;  /* 0x00000003fa037221 */ /* 0x000fe80000010000 */
[C---:B------:R-:W-:Y:S01]  /*187b0*/  HMMA.16816.F32 R80, R204.reuse, R218, R80 ;  /* 0x000000dacc50723c */ /* 0x040fe20000001850 */
[----:B------:R3:W-:Y:S07]  /*187c0*/  STL [R1+0xbc], R3 ;  /* 0x0000bc0301007387 */ /* 0x0007ee0000100800 */
        /* <DEDUP_REMOVED lines=13> */
[----:B------:R-:W-:Y:S01]  /*188a0*/  FADD.FTZ R2, R132, R8 ;  /* 0x0000000884027221 */ /* 0x000fe20000010000 */
[----:B------:R-:W-:Y:S01]  /*188b0*/  MOV R132, R136 ;  /* 0x0000008800847202 */ /* 0x000fe20000000f00 */
        /* <DEDUP_REMOVED lines=9> */
[----:B------:R-:W-:Y:S02]  /*18950*/  FADD.FTZ R5, R248, R5 ;  /* 0x00000005f8057221 */ /* 0x000fe40000010000 */
[----:B---3--:R-:W-:Y:S02]  /*18960*/  FADD.FTZ R3, R231, R4 ;  /* 0x00000004e7037221 */ /* 0x008fe40000010000 */
[----:B------:R-:W-:Y:S01]  /*18970*/  FADD.FTZ R2, R139, R2 ;  /* 0x000000028b027221 */ /* 0x000fe20000010000 */
[----:B------:R1:W-:Y:S01]  /*18980*/  STL [R1+0xb0], R5 ;  /* 0x0000b00501007387 */ /* 0x0003e20000100800 */
[----:B------:R-:W-:Y:S03]  /*18990*/  MOV R139, R133 ;  /* 0x00000085008b7202 */ /* 0x000fe60000000f00 */
[----:B------:R1:W-:Y:S04]  /*189a0*/  STL [R1+0xb4], R3 ;  /* 0x0000b40301007387 */ /* 0x0003e80000100800 */
[----:B------:R1:W-:Y:S01]  /*189b0*/  STL [R1+0xb8], R2 ;  /* 0x0000b80201007387 */ /* 0x0003e20000100800 */
[C---:B--2---:R-:W-:Y:S02]  /*189c0*/  IADD3 R0, R12.reuse, -0x1, RZ ;  /* 0xffffffff0c007810 */ /* 0x044fe40007ffe0ff */
[----:B------:R-:W-:Y:S03]  /*189d0*/  ISETP.GT.AND P0, PT, R12, RZ, PT ;  /* 0x000000ff0c00720c */ /* 0x000fe60003f04270 */
[----:B------:R1:W-:Y:S10]  /*189e0*/  STL [R1+0xa0], R0 ;  /* 0x0000a00001007387 */ /* 0x0003f40000100800 */
[----:B-1----:R-:W-:-:S05]  /*189f0*/  @P0 BRA `(.L_x_1947) ;  /* 0xffffb64000000947 */ /* 0x002fca000383ffff */
.L_x_1940:
[----:B------:R-:W-:Y:S05]  /*18a00*/  BRA.DIV ~URZ, `(.L_x_1948) ;  /* 0x000077b27f007947 */ /* 0x000fea000b800000 */
[----:B------:R-:W2:Y:S04]  /*18a10*/  LDL R0, [R1+0xbc] ;  /* 0x0000bc0001007983 */ /* 0x000ea80000100800 */
[----:B--2---:R1:W2:Y:S02]  /*18a20*/  SHFL.BFLY PT, R5, R0, 0x2, 0x1f ;  /* 0x0c401f0000057f89 */ /* 0x0042a400000e0000 */
.L_x_2022:
[----:B-1----:R-:W3:Y:S02]  /*18a30*/  LDL.LU R0, [R1+0xbc] ;  /* 0x0000bc0001007983 */ /* 0x002ee40000300800 */
[----:B--23--:R-:W-:Y:S01]  /*18a40*/  FADD.FTZ R5, R5, R0 ;  /* 0x0000000005057221 */ /* 0x00cfe20000010000 */
[----:B------:R-:W-:Y:S05]  /*18a50*/  BRA.DIV ~URZ, `(.L_x_1949) ;  /* 0x000077c27f007947 */ /* 0x000fea000b800000 */
[----:B------:R-:W2:Y:S04]  /*18a60*/  LDL.LU R2, [R1+0xb0] ;  /* 0x0000b00001027983 */ /* 0x000ea80000300800 */
[----:B------:R-:W3:Y:S04]  /*18a70*/  LDL.LU R0, [R1+0xb4] ;  /* 0x0000b40001007983 */ /* 0x000ee80000300800 */
[----:B------:R-:W4:Y:S04]  /*18a80*/  LDL.LU R8, [R1+0xb8] ;  /* 0x0000b80001087983 */ /* 0x000f280000300800 */
[----:B--2---:R-:W1:Y:S04]  /*18a90*/  SHFL.BFLY PT, R6, R2, 0x2, 0x1f ;  /* 0x0c401f0002067f89 */ /* 0x004e6800000e0000 */
[----:B---3--:R-:W2:Y:S04]  /*18aa0*/  SHFL.BFLY PT, R7, R0, 0x2, 0x1f ;  /* 0x0c401f0000077f89 */ /* 0x008ea800000e0000 */
[----:B----4-:R-:W3:Y:S01]  /*18ab0*/  SHFL.BFLY PT, R9, R8, 0x2, 0x1f ;  /* 0x0c401f0008097f89 */ /* 0x010ee200000e0000 */
[----:B-1----:R-:W-:-:S02]  /*18ac0*/  FADD.FTZ R6, R6, R2 ;  /* 0x0000000206067221 */ /* 0x002fc40000010000 */
[----:B--2---:R-:W-:-:S03]  /*18ad0*/  FADD.FTZ R7, R7, R0 ;  /* 0x0000000007077221 */ /* 0x004fc60000010000 */
[----:B------:R-:W1:Y:S01]  /*18ae0*/  SHFL.BFLY PT, R2, R6, 0x1, 0x1f ;  /* 0x0c201f0006027f89 */ /* 0x000e6200000e0000 */
[----:B---3--:R-:W-:-:S03]  /*18af0*/  FADD.FTZ R9, R9, R8 ;  /* 0x0000000809097221 */ /* 0x008fc60000010000 */
[----:B------:R-:W2:Y:S04]  /*18b00*/  SHFL.BFLY PT, R0, R5, 0x1, 0x1f ;  /* 0x0c201f0005007f89 */ /* 0x000ea800000e0000 */
[----:B------:R-:W3:Y:S04]  /*18b10*/  SHFL.BFLY PT, R3, R7, 0x1, 0x1f ;  /* 0x0c201f0007037f89 */ /* 0x000ee800000e0000 */
[----:B------:R4:W4:Y:S01]  /*18b20*/  SHFL.BFLY PT, R4, R9, 0x1, 0x1f ;  /* 0x0c201f0009047f89 */ /* 0x00092200000e0000 */
[----:B-1----:R-:W-:Y:S02]  /*18b30*/  FADD.FTZ R6, R6, R2 ;  /* 0x0000000206067221 */ /* 0x002fe40000010000 */
[----:B--2---:R-:W-:-:S02]  /*18b40*/  FADD.FTZ R5, R5, R0 ;  /* 0x0000000005057221 */ /* 0x004fc40000010000 */
[----:B---3--:R-:W-:-:S03]  /*18b50*/  FADD.FTZ R7, R7, R3 ;  /* 0x0000000307077221 */ /* 0x008fc60000010000 */
.L_x_2023:
[----:B------:R-:W-:Y:S01]  /*18b60*/  FSETP.NE.FTZ.AND P2, PT, R5, RZ, PT ;  /* 0x000000ff0500720b */ /* 0x000fe20003f55000 */
[----:B------:R-:W-:Y:S01]  /*18b70*/  CS2R R2, SRZ ;  /* 0x0000000000027805 */ /* 0x000fe2000001ff00 */
[----:B------:R-:W-:Y:S01]  /*18b80*/  FSETP.NE.FTZ.AND P1, PT, R6, RZ, PT ;  /* 0x000000ff0600720b */ /* 0x000fe20003f35000 */
[----:B----4-:R-:W-:Y:S01]  /*18b90*/  FADD.FTZ R9, R4, R9 ;  /* 0x0000000904097221 */ /* 0x010fe20000010000 */
[----:B------:R-:W-:Y:S02]  /*18ba0*/  FSETP.NE.FTZ.AND P0, PT, R7, RZ, PT ;  /* 0x000000ff0700720b */ /* 0x000fe40003f15000 */
[----:B------:R-:W-:Y:S02]  /*18bb0*/  MOV R0, RZ ;  /* 0x000000ff00007202 */ /* 0x000fe40000000f00 */
[----:B------:R-:W-:Y:S02]  /*18bc0*/  FSETP.NE.FTZ.AND P3, PT, R9, RZ, PT ;  /* 0x000000ff0900720b */ /* 0x000fe40003f75000 */
[----:B------:R-:W-:-:S02]  /*18bd0*/  MOV R62, 0xff800000 ;  /* 0xff800000003e7802 */ /* 0x000fc40000000f00 */
[----:B------:R-:W-:Y:S01]  /*18be0*/  MOV R60, 0xff800000 ;  /* 0xff800000003c7802 */ /* 0x000fe20000000f00 */
[----:B------:R-:W1:Y:S01]  /*18bf0*/  @P2 MUFU.RCP R0, R5 ;  /* 0x0000000500002308 */ /* 0x000e620000001000 */
[----:B------:R-:W-:Y:S02]  /*18c00*/  MOV R61, 0xff800000 ;  /* 0xff800000003d7802 */ /* 0x000fe40000000f00 */
[----:B------:R-:W-:Y:S02]  /*18c10*/  MOV R59, 0xff800000 ;  /* 0xff800000003b7802 */ /* 0x000fe40000000f00 */
[----:B------:R-:W-:-:S03]  /*18c20*/  @P0 MOV R11, 0x3f317218 ;  /* 0x3f317218000b0802 */ /* 0x000fc60000000f00 */
[----:B------:R-:W2:Y:S08]  /*18c30*/  @P1 MUFU.RCP R3, R6 ;  /* 0x0000000600031308 */ /* 0x000eb00000001000 */
[----:B------:R-:W3:Y:S01]  /*18c40*/  @P0 MUFU.RCP R2, R7 ;  /* 0x0000000700020308 */ /* 0x000ee20000001000 */
[C---:B-1----:R-:W-:Y:S02]  /*18c50*/  FMUL.FTZ R200, R0.reuse, R200 ;  /* 0x000000c800c87220 */ /* 0x042fe40000410000 */
[----:B------:R-:W-:-:S02]  /*18c60*/  FMUL.FTZ R55, R0, R201 ;  /* 0x000000c900377220 */ /* 0x000fc40000410000 */
[C---:B------:R-:W-:Y:S02]  /*18c70*/  FMUL.FTZ R176, R0.reuse, R176 ;  /* 0x000000b000b07220 */ /* 0x040fe40000410000 */
[C---:B------:R-:W-:Y:S01]  /*18c80*/  FMUL.FTZ R177, R0.reuse, R177 ;  /* 0x000000b100b17220 */ /* 0x040fe20000410000 */
[----:B------:R-:W1:Y:S01]  /*18c90*/  @P1 MUFU.LG2 R4, R6 ;  /* 0x0000000600041308 */ /* 0x000e620000000c00 */
[C---:B------:R-:W-:Y:S02]  /*18ca0*/  FMUL.FTZ R192, R0.reuse, R192 ;  /* 0x000000c000c07220 */ /* 0x040fe40000410000 */
[C---:B------:R-:W-:Y:S02]  /*18cb0*/  FMUL.FTZ R49, R0.reuse, R193 ;  /* 0x000000c100317220 */ /* 0x040fe40000410000 */
[C---:B------:R-:W-:Y:S02]  /*18cc0*/  FMUL.FTZ R160, R0.reuse, R160 ;  /* 0x000000a000a07220 */ /* 0x040fe40000410000 */
[C---:B------:R-:W-:Y:S01]  /*18cd0*/  FMUL.FTZ R161, R0.reuse, R161 ;  /* 0x000000a100a17220 */ /* 0x040fe20000410000 */
[----:B------:R-:W4:Y:S01]  /*18ce0*/  @P0 MUFU.LG2 R6, R7 ;  /* 0x0000000700060308 */ /* 0x000f220000000c00 */
[----:B------:R-:W-:-:S02]  /*18cf0*/  FMUL.FTZ R180, R0, R180 ;  /* 0x000000b400b47220 */ /* 0x000fc40000410000 */
[C---:B------:R-:W-:Y:S02]  /*18d00*/  FMUL.FTZ R47, R0.reuse, R181 ;  /* 0x000000b5002f7220 */ /* 0x040fe40000410000 */
[C---:B------:R-:W-:Y:S02]  /*18d10*/  FMUL.FTZ R148, R0.reuse, R148 ;  /* 0x0000009400947220 */ /* 0x040fe40000410000 */
[C---:B------:R-:W-:Y:S01]  /*18d20*/  FMUL.FTZ R43, R0.reuse, R149 ;  /* 0x00000095002b7220 */ /* 0x040fe20000410000 */
[----:B------:R5:W1:Y:S01]  /*18d30*/  @P2 MUFU.LG2 R8, R5 ;  /* 0x0000000500082308 */ /* 0x000a620000000c00 */
[C---:B------:R-:W-:Y:S02]  /*18d40*/  FMUL.FTZ R164, R0.reuse, R164 ;  /* 0x000000a400a47220 */ /* 0x040fe40000410000 */
[C---:B------:R-:W-:Y:S02]  /*18d50*/  FMUL.FTZ R42, R0.reuse, R165 ;  /* 0x000000a5002a7220 */ /* 0x040fe40000410000 */
[----:B------:R-:W-:-:S02]  /*18d60*/  FMUL.FTZ R140, R0, R140 ;  /* 0x0000008c008c7220 */ /* 0x000fc40000410000 */
[C---:B------:R-:W-:Y:S02]  /*18d70*/  FMUL.FTZ R39, R0.reuse, R141 ;  /* 0x0000008d00277220 */ /* 0x040fe40000410000 */
[C---:B------:R-:W-:Y:S02]  /*18d80*/  FMUL.FTZ R68, R0.reuse, R68 ;  /* 0x0000004400447220 */ /* 0x040fe40000410000 */
[C---:B------:R-:W-:Y:S02]  /*18d90*/  FMUL.FTZ R36, R0.reuse, R69 ;  /* 0x0000004500247220 */ /* 0x040fe40000410000 */
[C---:B------:R-:W-:Y:S02]  /*18da0*/  FMUL.FTZ R80, R0.reuse, R80 ;  /* 0x0000005000507220 */ /* 0x040fe40000410000 */
[C---:B------:R-:W-:Y:S01]  /*18db0*/  FMUL.FTZ R33, R0.reuse, R81 ;  /* 0x0000005100217220 */ /* 0x040fe20000410000 */
[----:B-----5:R-:W-:Y:S01]  /*18dc0*/  @P2 MOV R5, 0x3f317218 ;  /* 0x3f31721800052802 */ /* 0x020fe20000000f00 */
        /* <DEDUP_REMOVED lines=79> */
[----:B------:R-:W2:Y:S01]  /*192c0*/  @P3 MUFU.LG2 R2, R9 ;  /* 0x0000000900023308 */ /* 0x000ea20000000c00 */
[----:B-1----:R-:W-:Y:S02]  /*192d0*/  @P1 FMUL.FTZ R7, R4, 0.69314718246459960938 ;  /* 0x3f31721804071820 */ /* 0x002fe40000410000 */
[----:B------:R-:W-:Y:S02]  /*192e0*/  @P1 FMUL.FTZ R4, R3, c[0x0][0x2d0] ;  /* 0x0000b40003041a20 */ /* 0x000fe40000410000 */
[----:B----4-:R-:W-:-:S02]  /*192f0*/  @P0 FMUL.FTZ R6, R6, 0.69314718246459960938 ;  /* 0x3f31721806060820 */ /* 0x010fc40000410000 */
[----:B------:R-:W-:Y:S02]  /*19300*/  @P0 FMUL.FTZ R3, R11, c[0x0][0x2d0] ;  /* 0x0000b4000b030a20 */ /* 0x000fe40000410000 */
[----:B------:R-:W-:Y:S02]  /*19310*/  @P2 FMUL.FTZ R8, R8, 0.69314718246459960938 ;  /* 0x3f31721808082820 */ /* 0x000fe40000410000 */
[----:B------:R-:W-:Y:S01]  /*19320*/  @P0 FFMA.FTZ R62, R3, R134, R6 ;  /* 0x00000086033e0223 */ /* 0x000fe20000010006 */
[----:B------:R-:W-:Y:S01]  /*19330*/  @P3 MOV R3, 0x3f317218 ;  /* 0x3f31721800033802 */ /* 0x000fe20000000f00 */
[----:B------:R-:W-:Y:S01]  /*19340*/  @P2 FMUL.FTZ R5, R5, c[0x0][0x2d0] ;  /* 0x0000b40005052a20 */ /* 0x000fe20000410000 */
[----:B------:R-:W-:Y:S01]  /*19350*/  PLOP3.LUT P0, PT, PT, PT, PT, 0x8, 0x0 ;  /* 0x000000000000781c */ /* 0x000fe20003f0e170 */
[----:B------:R-:W-:Y:S02]  /*19360*/  @P1 FFMA.FTZ R61, R4, R135, R7 ;  /* 0x00000087043d1223 */ /* 0x000fe40000010007 */
[----:B--2---:R-:W-:-:S02]  /*19370*/  @P3 FMUL.FTZ R2, R2, 0.69314718246459960938 ;  /* 0x3f31721802023820 */ /* 0x004fc40000410000 */
        /* <DEDUP_REMOVED lines=35> */
.L_x_1893:
[----:B------:R-:W-:Y:S05]  /*195b0*/  @P0 BRA `(.L_x_1950) ;  /* 0x00001c6000000947 */ /* 0x000fea0003800000 */
[----:B------:R-:W2:Y:S01]  /*195c0*/  LDL R65, [R1+0x108] ;  /* 0x0001080001417983 */ /* 0x000ea20000100800 */
[----:B------:R-:W-:Y:S01]  /*195d0*/  WARPSYNC 0xffffffff ;  /* 0xffffffff00007948 */ /* 0x000fe20003800000 */
[----:B------:R-:W-:-:S02]  /*195e0*/  F2FP.PACK_AB R55, R55, R200 ;  /* 0x000000c83737723e */ /* 0x000fc400000000ff */
[----:B------:R-:W3:Y:S01]  /*195f0*/  S2R R64, SR_TID.X ;  /* 0x0000000000407919 */ /* 0x000ee20000002100 */
        /* <DEDUP_REMOVED lines=12> */
[----:B---3--:R-:W-:Y:S02]  /*196c0*/  SHF.R.S32.HI R63, RZ, 0x1f, R64 ;  /* 0x0000001fff3f7819 */ /* 0x008fe40000011440 */
[----:B------:R-:W-:Y:S02]  /*196d0*/  F2FP.PACK_AB R170, R171, R170 ;  /* 0x000000aaabaa723e */ /* 0x000fe400000000ff */
[CC--:B------:R-:W-:Y:S02]  /*196e0*/  LEA.HI R2, R63.reuse, R64.reuse, RZ, 0x2 ;  /* 0x000000403f027211 */ /* 0x0c0fe400078f10ff */
[----:B------:R-:W-:Y:S02]  /*196f0*/  LEA.HI R58, R63, R64, RZ, 0x5 ;  /* 0x000000403f3a7211 */ /* 0x000fe400078f28ff */
[--C-:B-1----:R-:W-:Y:S02]  /*19700*/  SHF.R.S32.HI R4, RZ, 0x2, R2.reuse ;  /* 0x00000002ff047819 */ /* 0x102fe40000011402 */
[----:B------:R-:W-:-:S02]  /*19710*/  SHF.R.S32.HI R0, RZ, 0x1f, R2 ;  /* 0x0000001fff007819 */ /* 0x000fc40000011402 */
[----:B------:R-:W-:Y:S02]  /*19720*/  SHF.R.S32.HI R57, RZ, 0x5, R58 ;  /* 0x00000005ff397819 */ /* 0x000fe4000001143a */
        /* <DEDUP_REMOVED lines=92> */
[----:B------:R-:W-:Y:S01]  /*19cf0*/  F2FP.PACK_AB R14, R14, R126 ;  /* 0x0000007e0e0e723e */ /* 0x000fe200000000ff */
[----:B------:R-:W-:Y:S01]  /*19d00*/  STS [R6+0x480], R46 ;  /* 0x0004802e06007388 */ /* 0x000fe20000000800 */
[----:B------:R-:W-:-:S03]  /*19d10*/  ISETP.NE.U32.AND P0, PT, RZ, c[0x0][0x500], PT ;  /* 0x00014000ff007a0c */ /* 0x000fc60003f05070 */
[----:B------:R1:W-:Y:S01]  /*19d20*/  STS [R8+0x400], R5 ;  /* 0x0004000508007388 */ /* 0x0003e20000000800 */
[----:B------:R-:W-:Y:S02]  /*19d30*/  ISETP.NE.AND.EX P1, PT, RZ, c[0x0][0x504], PT, P0 ;  /* 0x00014100ff007a0c */ /* 0x000fe40003f25300 */
[----:B------:R-:W-:Y:S01]  /*19d40*/  ISETP.NE.U32.AND P0, PT, RZ, c[0x0][0x508], PT ;  /* 0x00014200ff007a0c */ /* 0x000fe20003f05070 */
[----:B------:R-:W-:Y:S03]  /*19d50*/  STS [R8], R43 ;  /* 0x0000002b08007388 */ /* 0x000fe60000000800 */
[----:B------:R-:W-:Y:S01]  /*19d60*/  ISETP.NE.AND.EX P0, PT, RZ, c[0x0][0x50c], PT, P0 ;  /* 0x00014300ff007a0c */ /* 0x000fe20003f05300 */
        /* <DEDUP_REMOVED lines=61> */
.L_x_1951:
[----:B-1----:R-:W-:Y:S01]  /*1a140*/  LOP3.LUT R0, R58, 0xffffffe0, RZ, 0xc0, !PT ;  /* 0xffffffe03a007812 */ /* 0x002fe200078ec0ff */
[----:B------:R-:W1:Y:S01]  /*1a150*/  S2R R11, SR_CTAID.Y ;  /* 0x00000000000b7919 */ /* 0x000e620000002600 */
[C---:B------:R-:W-:Y:S01]  /*1a160*/  LEA.HI R4, R21.reuse, R21, RZ, 0x1 ;  /* 0x0000001515047211 */ /* 0x040fe200078f08ff */
        /* <DEDUP_REMOVED lines=147> */
.L_x_1953:
[----:B--234-:R-:W-:Y:S05]  /*1aaa0*/  BSYNC B0 ;  /* 0x0000000000007941 */ /* 0x01cfea0003800000 */
.L_x_1952:
        /* <DEDUP_REMOVED lines=16> */
.L_x_1955:
[----:B------:R-:W-:Y:S05]  /*1abb0*/  BSYNC B0 ;  /* 0x0000000000007941 */ /* 0x000fea0003800000 */
.L_x_1954:
        /* <DEDUP_REMOVED lines=16> */
.L_x_1957:
[----:B------:R-:W-:Y:S05]  /*1acc0*/  BSYNC B0 ;  /* 0x0000000000007941 */ /* 0x000fea0003800000 */
.L_x_1956:
        /* <DEDUP_REMOVED lines=16> */
.L_x_1959:
[----:B------:R-:W-:Y:S05]  /*1add0*/  BSYNC B0 ;  /* 0x0000000000007941 */ /* 0x000fea0003800000 */
.L_x_1958:
        /* <DEDUP_REMOVED lines=16> */
.L_x_1961:
[----:B------:R-:W-:Y:S05]  /*1aee0*/  BSYNC B0 ;  /* 0x0000000000007941 */ /* 0x000fea0003800000 */
.L_x_1960:
        /* <DEDUP_REMOVED lines=16> */
.L_x_1963:
[----:B------:R-:W-:Y:S05]  /*1aff0*/  BSYNC B0 ;  /* 0x0000000000007941 */ /* 0x000fea0003800000 */
.L_x_1962:
        /* <DEDUP_REMOVED lines=16> */
.L_x_1965:
[----:B------:R-:W-:Y:S05]  /*1b100*/  BSYNC B0 ;  /* 0x0000000000007941 */ /* 0x000fea0003800000 */
.L_x_1964:
        /* <DEDUP_REMOVED lines=17> */
.L_x_1950:
[----:B------:R-:W2:Y:S01]  /*1b220*/  LDL R8, [R1+0x108] ;  /* 0x0001080001087983 */ /* 0x000ea20000100800 */
[----:B------:R-:W-:Y:S01]  /*1b230*/  ISETP.NE.U32.AND P1, PT, RZ, c[0x0][0x508], PT ;  /* 0x00014200ff007a0c */ /* 0x000fe20003f25070 */
[----:B-1----:R-:W-:Y:S01]  /*1b240*/  IMAD.MOV.U32 R4, RZ, RZ, 0x4 ;  /* 0x00000004ff047424 */ /* 0x002fe200078e00ff */
        /* <DEDUP_REMOVED lines=16> */
.L_x_1966:
[----:B-1----:R-:W1:Y:S01]  /*1b350*/  S2R R11, SR_TID.X ;  /* 0x00000000000b7919 */ /* 0x002e620000002100 */
[----:B------:R-:W-:Y:S01]  /*1b360*/  SHF.R.S32.HI R0, RZ, 0x1f, R8 ;  /* 0x0000001fff007819 */ /* 0x000fe20000011408 */
[----:B------:R-:W-:Y:S01]  /*1b370*/  BSSY B0, `(.L_x_1967) ;  /* 0x0000029000007945 */ /* 0x000fe20003800000 */
[----:B------:R-:W-:Y:S01]  /*1b380*/  SEL R9, R8, RZ, !P0 ;  /* 0x000000ff08097207 */ /* 0x000fe20004000000 */
[----:B------:R-:W2:Y:S01]  /*1b390*/  S2R R2, SR_CTAID.Y ;  /* 0x0000000000027919 */ /* 0x000ea20000002600 */
[----:B------:R-:W-:-:S03]  /*1b3a0*/  SEL R10, R0, RZ, !P0 ;  /* 0x000000ff000a7207 */ /* 0x000fc60004000000 */
[----:B------:R-:W3:Y:S04]  /*1b3b0*/  S2R R13, SR_CTAID.X ;  /* 0x00000000000d7919 */ /* 0x000ee80000002500 */
[----:B------:R-:W4:Y:S01]  /*1b3c0*/  S2R R14, SR_CTAID.Y ;  /* 0x00000000000e7919 */ /* 0x000f220000002600 */
[----:B-1----:R-:W-:Y:S02]  /*1b3d0*/  ISETP.GE.AND P1, PT, R11, 0x80, PT ;  /* 0x000000800b00780c */ /* 0x002fe40003f26270 */
[----:B--2---:R-:W-:-:S11]  /*1b3e0*/  SHF.R.S32.HI R15, RZ, 0x1f, R2 ;  /* 0x0000001fff0f7819 */ /* 0x004fd60000011402 */
[----:B------:R-:W-:Y:S05]  /*1b3f0*/  @P1 BRA `(.L_x_1968) ;  /* 0x0000020000001947 */ /* 0x000fea0003800000 */
[----:B---345:R-:W-:Y:S01]  /*1b400*/  IMAD R0, R12, c[0x0][0x4e8], RZ ;  /* 0x00013a000c007a24 */ /* 0x038fe200078e02ff */
[----:B------:R-:W-:-:S04]  /*1b410*/  LEA R8, R13, R11, 0x7 ;  /* 0x0000000b0d087211 */ /* 0x000fc800078e38ff */
        /* <DEDUP_REMOVED lines=30> */
.L_x_1968:
[----:B---34-:R-:W-:Y:S05]  /*1b600*/  BSYNC B0 ;  /* 0x0000000000007941 */ /* 0x018fea0003800000 */
.L_x_1967:
[----:B-1----:R-:W-:Y:S01]  /*1b610*/  SHF.R.S32.HI R4, RZ, 0x1f, R11 ;  /* 0x0000001fff047819 */ /* 0x002fe2000001140b */
[----:B------:R-:W-:Y:S01]  /*1b620*/  IMAD R0, R7, c[0x0][0x3a0], RZ ;  /* 0x0000e80007007a24 */ /* 0x000fe200078e02ff */
[----:B------:R-:W-:Y:S01]  /*1b630*/  MOV R5, c[0x0][0x4e8] ;  /* 0x00013a0000057a02 */ /* 0x000fe20000000f00 */
[----:B------:R-:W-:Y:S01]  /*1b640*/  IMAD.WIDE.U32 R2, R6, c[0x0][0x3a0], RZ ;  /* 0x0000e80006027a25 */ /* 0x000fe200078e00ff */
[----:B------:R-:W-:Y:S02]  /*1b650*/  LEA.HI R4, R4, R11, RZ, 0x3 ;  /* 0x0000000b04047211 */ /* 0x000fe400078f18ff */
[----:B------:R-:W-:Y:S01]  /*1b660*/  ISETP.NE.AND P0, PT, R5, 0x1, PT ;  /* 0x000000010500780c */ /* 0x000fe20003f05270 */
[----:B------:R-:W-:Y:S01]  /*1b670*/  IMAD R6, R6, c[0x0][0x3a4], R0 ;  /* 0x0000e90006067a24 */ /* 0x000fe200078e0200 */
[----:B------:R-:W-:Y:S01]  /*1b680*/  LOP3.LUT R0, R4, 0xfffffff8, RZ, 0xc0, !PT ;  /* 0xfffffff804007812 */ /* 0x000fe200078ec0ff */
[----:B------:R-:W-:Y:S01]  /*1b690*/  IMAD R5, R10, c[0x0][0x3f0], RZ ;  /* 0x0000fc000a057a24 */ /* 0x000fe200078e02ff */
[----:B------:R-:W-:-:S02]  /*1b6a0*/  SHF.R.S32.HI R8, RZ, 0x3, R4 ;  /* 0x00000003ff087819 */ /* 0x000fc40000011404 */
[----:B------:R-:W-:Y:S01]  /*1b6b0*/  IADD3 R7, -R0, R11, RZ ;  /* 0x0000000b00077210 */ /* 0x000fe20007ffe1ff */
[----:B------:R-:W-:Y:S01]  /*1b6c0*/  IMAD R0, R15, c[0x0][0x3e8], RZ ;  /* 0x0000fa000f007a24 */ /* 0x000fe200078e02ff */
[----:B------:R-:W-:Y:S01]  /*1b6d0*/  IADD3 R3, R3, R6, RZ ;  /* 0x0000000603037210 */ /* 0x000fe20007ffe0ff */
[----:B------:R-:W-:Y:S02]  /*1b6e0*/  IMAD R5, R9, c[0x0][0x3f4], R5 ;  /* 0x0000fd0009057a24 */ /* 0x000fe400078e0205 */
[----:B------:R-:W-:Y:S01]  /*1b6f0*/  IMAD R4, R7, 0x10, R8 ;  /* 0x0000001007047824 */ /* 0x000fe200078e0208 */
[C---:B------:R-:W-:Y:S01]  /*1b700*/  LEA R8, R13.reuse, R8, 0x7 ;  /* 0x000000080d087211 */ /* 0x040fe200078e38ff */
[C---:B------:R-:W-:Y:S02]  /*1b710*/  IMAD R0, R14.reuse, c[0x0][0x3ec], R0 ;  /* 0x0000fb000e007a24 */ /* 0x040fe400078e0200 */
[----:B------:R-:W-:Y:S01]  /*1b720*/  IMAD.WIDE.U32 R2, R14, c[0x0][0x3e8], R2 ;  /* 0x0000fa000e027a25 */ /* 0x000fe200078e0002 */
[----:B------:R-:W-:-:S04]  /*1b730*/  LEA R4, R13, R4, 0x7 ;  /* 0x000000040d047211 */ /* 0x000fc800078e38ff */
        /* <DEDUP_REMOVED lines=24> */
.L_x_2024:
[----:B------:R-:W-:Y:S05]  /*1b8c0*/  BRA.DIV ~URZ, `(.L_x_1970) ;  /* 0x00004c327f007947 */ /* 0x000fea000b800000 */
[----:B------:R3:W4:Y:S02]  /*1b8d0*/  SHFL.IDX PT, R2, R11, RZ, 0x181f ;  /* 0x00181fff0b027589 */ /* 0x00072400000e0000 */
.L_x_2025:
        /* <DEDUP_REMOVED lines=14> */
.L_x_1972:
[----:B------:R-:W-:Y:S05]  /*1b9c0*/  BSYNC B0 ;  /* 0x0000000000007941 */ /* 0x000fea0003800000 */
.L_x_1971:
[----:B------:R-:W-:Y:S05]  /*1b9d0*/  BRA.DIV ~URZ, `(.L_x_1973) ;  /* 0x00004b927f007947 */ /* 0x000fea000b800000 */
[----:B------:R1:W2:Y:S04]  /*1b9e0*/  SHFL.IDX PT, R0, R9, 0x1, 0x181f ;  /* 0x00381f0009007f89 */ /* 0x0002a800000e0000 */
[----:B--2-4-:R1:W2:Y:S02]  /*1b9f0*/  SHFL.IDX PT, R2, R11, 0x1, 0x181f ;  /* 0x00381f000b027f89 */ /* 0x0142a400000e0000 */
.L_x_2026:
        /* <DEDUP_REMOVED lines=14> */
.L_x_1975:
[----:B------:R-:W-:Y:S05]  /*1bae0*/  BSYNC B0 ;  /* 0x0000000000007941 */ /* 0x000fea0003800000 */
.L_x_1974:
[----:B------:R-:W-:Y:S05]  /*1baf0*/  BRA.DIV ~URZ, `(.L_x_1976) ;  /* 0x00004b627f007947 */ /* 0x000fea000b800000 */
[----:B------:R4:W1:Y:S02]  /*1bb00*/  SHFL.IDX PT, R0, R9, 0x2, 0x181f ;  /* 0x00581f0009007f89 */ /* 0x00086400000e0000 */
.L_x_2027:
[----:B------:R-:W-:Y:S05]  /*1bb10*/  BRA.DIV ~URZ, `(.L_x_1977) ;  /* 0x00004bc27f007947 */ /* 0x000fea000b800000 */
[----:B--2---:R2:W3:Y:S02]  /*1bb20*/  SHFL.IDX PT, R2, R11, 0x2, 0x181f ;  /* 0x00581f000b027f89 */ /* 0x0044e400000e0000 */
.L_x_2028:
        /* <DEDUP_REMOVED lines=14> */
.L_x_1979:
[----:B------:R-:W-:Y:S05]  /*1bc10*/  BSYNC B0 ;  /* 0x0000000000007941 */ /* 0x000fea0003800000 */
.L_x_1978:
[----:B------:R-:W-:Y:S05]  /*1bc20*/  BRA.DIV ~URZ, `(.L_x_1980) ;  /* 0x00004b327f007947 */ /* 0x000fea000b800000 */
[----:B------:R1:W2:Y:S04]  /*1bc30*/  SHFL.IDX PT, R0, R9, 0x3, 0x181f ;  /* 0x00781f0009007f89 */ /* 0x0002a800000e0000 */
[----:B-1-3--:R1:W3:Y:S02]  /*1bc40*/  SHFL.IDX PT, R2, R11, 0x3, 0x181f ;  /* 0x00781f000b027f89 */ /* 0x00a2e400000e0000 */
.L_x_2029:
        /* <DEDUP_REMOVED lines=14> */
.L_x_1982:
[----:B------:R-:W-:Y:S05]  /*1bd30*/  BSYNC B0 ;  /* 0x0000000000007941 */ /* 0x000fea0003800000 */
.L_x_1981:
[----:B------:R-:W-:Y:S05]  /*1bd40*/  BRA.DIV ~URZ, `(.L_x_1983) ;  /* 0x00004b027f007947 */ /* 0x000fea000b800000 */
[----:B------:R1:W2:Y:S02]  /*1bd50*/  SHFL.IDX PT, R0, R9, 0x4, 0x181f ;  /* 0x00981f0009007f89 */ /* 0x0002a400000e0000 */
.L_x_2030:
[----:B------:R-:W-:Y:S05]  /*1bd60*/  BRA.DIV ~URZ, `(.L_x_1984) ;  /* 0x00004b627f007947 */ /* 0x000fea000b800000 */
[----:B--23--:R2:W3:Y:S02]  /*1bd70*/  SHFL.IDX PT, R2, R11, 0x4, 0x181f ;  /* 0x00981f000b027f89 */ /* 0x00c4e400000e0000 */
.L_x_2031:
        /* <DEDUP_REMOVED lines=14> */
.L_x_1986:
[----:B------:R-:W-:Y:S05]  /*1be60*/  BSYNC B0 ;  /* 0x0000000000007941 */ /* 0x000fea0003800000 */
.L_x_1985:
[----:B------:R-:W-:Y:S05]  /*1be70*/  BRA.DIV ~URZ, `(.L_x_1987) ;  /* 0x00004ad27f007947 */ /* 0x000fea000b800000 */
[----:B------:R1:W2:Y:S04]  /*1be80*/  SHFL.IDX PT, R0, R9, 0x5, 0x181f ;  /* 0x00b81f0009007f89 */ /* 0x0002a800000e0000 */
[----:B---3--:R1:W3:Y:S02]  /*1be90*/  SHFL.IDX PT, R2, R11, 0x5, 0x181f ;  /* 0x00b81f000b027f89 */ /* 0x0082e400000e0000 */
.L_x_2032:
        /* <DEDUP_REMOVED lines=14> */
.L_x_1989:
[----:B------:R-:W-:Y:S05]  /*1bf80*/  BSYNC B0 ;  /* 0x0000000000007941 */ /* 0x000fea0003800000 */
.L_x_1988:
[----:B------:R-:W-:Y:S05]  /*1bf90*/  BRA.DIV ~URZ, `(.L_x_1990) ;  /* 0x00004aa27f007947 */ /* 0x000fea000b800000 */
[----:B------:R1:W2:Y:S02]  /*1bfa0*/  SHFL.IDX PT, R0, R9, 0x6, 0x181f ;  /* 0x00d81f0009007f89 */ /* 0x0002a400000e0000 */
.L_x_2033:
[----:B------:R-:W-:Y:S05]  /*1bfb0*/  BRA.DIV ~URZ, `(.L_x_1991) ;  /* 0x00004b027f007947 */ /* 0x000fea000b800000 */
[----:B--23--:R2:W3:Y:S02]  /*1bfc0*/  SHFL.IDX PT, R2, R11, 0x6, 0x181f ;  /* 0x00d81f000b027f89 */ /* 0x00c4e400000e0000 */
.L_x_2034:
        /* <DEDUP_REMOVED lines=14> */
.L_x_1993:
[----:B------:R-:W-:Y:S05]  /*1c0b0*/  BSYNC B0 ;  /* 0x0000000000007941 */ /* 0x000fea0003800000 */
.L_x_1992:
[----:B------:R-:W-:Y:S05]  /*1c0c0*/  BRA.DIV ~URZ, `(.L_x_1994) ;  /* 0x00004a727f007947 */ /* 0x000fea000b800000 */
[----:B------:R1:W2:Y:S04]  /*1c0d0*/  SHFL.IDX PT, R0, R9, 0x7, 0x181f ;  /* 0x00f81f0009007f89 */ /* 0x0002a800000e0000 */
[----:B---3--:R1:W3:Y:S02]  /*1c0e0*/  SHFL.IDX PT, R2, R11, 0x7, 0x181f ;  /* 0x00f81f000b027f89 */ /* 0x0082e400000e0000 */
.L_x_2035:
        /* <DEDUP_REMOVED lines=15> */
.L_x_1894:
[----:B------:R1:W-:Y:S01]  /*1c1e0*/  STL [R1+0xa8], RZ ;  /* 0x0000a8ff01007387 */ /* 0x0003e20000100800 */
[----:B------:R-:W-:Y:S01]  /*1c1f0*/  IMAD.MOV.U32 R54, RZ, RZ, R5 ;  /* 0x000000ffff367224 */ /* 0x000fe200078e0005 */
[----:B------:R-:W-:Y:S02]  /*1c200*/  MOV R3, 0x181f ;  /* 0x0000181f00037802 */ /* 0x000fe40000000f00 */
[----:B------:R-:W-:Y:S02]  /*1c210*/  MOV R2, 0x1c230 ;  /* 0x0001c23000027802 */ /* 0x000fe40000000f00 */
[----:B-1---5:R-:W-:Y:S05]  /*1c220*/  CALL.REL.NOINC `($__internal_7_$__cuda_sm70_shflsync_idx_p) ;  /* 0x0001050000007944 */ /* 0x022fea0003c00000 */
[----:B-----5:R-:W-:Y:S01]  /*1c230*/  MOV R0, R37 ;  /* 0x0000002500007202 */ /* 0x020fe20000000f00 */
[----:B-1----:R-:W-:Y:S05]  /*1c240*/  BRA `(.L_x_1995) ;  /* 0xfffec35000007947 */ /* 0x002fea000383ffff */
.L_x_1895:
[----:B------:R3:W-:Y:S01]  /*1c250*/  STL [R1+0xa8], RZ ;  /* 0x0000a8ff01007387 */ /* 0x0007e20000100800 */
[----:B------:R-:W-:Y:S01]  /*1c260*/  IMAD.MOV.U32 R54, RZ, RZ, R10 ;  /* 0x000000ffff367224 */ /* 0x000fe200078e000a */
[----:B------:R-:W-:Y:S02]  /*1c270*/  MOV R3, 0x181f ;  /* 0x0000181f00037802 */ /* 0x000fe40000000f00 */
[----:B------:R-:W-:-:S02]  /*1c280*/  MOV R2, 0x1c2a0 ;  /* 0x0001c2a000027802 */ /* 0x000fc40000000f00 */
[----:B-123-5:R-:W-:Y:S05]  /*1c290*/  CALL.REL.NOINC `($__internal_7_$__cuda_sm70_shflsync_idx_p) ;  /* 0x0001049000007944 */ /* 0x02efea0003c00000 */
[----:B------:R-:W-:Y:S01]  /*1c2a0*/  MOV R2, R37 ;  /* 0x0000002500027202 */ /* 0x000fe20000000f00 */
[----:B-1---5:R-:W-:Y:S05]  /*1c2b0*/  BRA `(.L_x_1996) ;  /* 0xfffec30000007947 */ /* 0x022fea000383ffff */
.L_x_1898:
[----:B-1----:R-:W-:Y:S01]  /*1c2c0*/  MOV R0, 0x1 ;  /* 0x0000000100007802 */ /* 0x002fe20000000f00 */
[----:B------:R-:W-:Y:S01]  /*1c2d0*/  IMAD.MOV.U32 R54, RZ, RZ, R5 ;  /* 0x000000ffff367224 */ /* 0x000fe200078e0005 */
[----:B----4-:R-:W-:Y:S01]  /*1c2e0*/  MOV R2, 0x1c320 ;  /* 0x0001c32000027802 */ /* 0x010fe20000000f00 */
[----:B------:R-:W-:-:S02]  /*1c2f0*/  IMAD.MOV.U32 R3, RZ, RZ, 0x181f ;  /* 0x0000181fff037424 */ /* 0x000fc400078e00ff */
[----:B------:R1:W-:Y:S04]  /*1c300*/  STL [R1+0xa8], R0 ;  /* 0x0000a80001007387 */ /* 0x0003e80000100800 */
[----:B-1-3-5:R-:W-:Y:S05]  /*1c310*/  CALL.REL.NOINC `($__internal_7_$__cuda_sm70_shflsync_idx_p) ;  /* 0x0001041000007944 */ /* 0x02afea0003c00000 */
[----:B------:R-:W-:Y:S01]  /*1c320*/  MOV R4, 0x1 ;  /* 0x0000000100047802 */ /* 0x000fe20000000f00 */
[----:B-----5:R-:W-:Y:S01]  /*1c330*/  IMAD.MOV.U32 R0, RZ, RZ, R37 ;  /* 0x000000ffff007224 */ /* 0x020fe200078e0025 */
[----:B------:R-:W-:Y:S01]  /*1c340*/  MOV R3, 0x181f ;  /* 0x0000181f00037802 */ /* 0x000fe20000000f00 */
[----:B------:R-:W-:Y:S01]  /*1c350*/  IMAD.MOV.U32 R54, RZ, RZ, R10 ;  /* 0x000000ffff367224 */ /* 0x000fe200078e000a */
[----:B------:R-:W-:Y:S01]  /*1c360*/  MOV R2, 0x1c390 ;  /* 0x0001c39000027802 */ /* 0x000fe20000000f00 */
[----:B------:R2:W-:Y:S04]  /*1c370*/  STL [R1+0xa8], R4 ;  /* 0x0000a80401007387 */ /* 0x0005e80000100800 */
[----:B-12---:R-:W-:Y:S05]  /*1c380*/  CALL.REL.NOINC `($__internal_7_$__cuda_sm70_shflsync_idx_p) ;  /* 0x000103a000007944 */ /* 0x006fea0003c00000 */
[----:B------:R-:W-:Y:S01]  /*1c390*/  MOV R2, R37 ;  /* 0x0000002500027202 */ /* 0x000fe20000000f00 */
[----:B-1---5:R-:W-:Y:S05]  /*1c3a0*/  BRA `(.L_x_1997) ;  /* 0xfffec37000007947 */ /* 0x022fea000383ffff */
.L_x_1901:
[----:B--2---:R-:W-:Y:S01]  /*1c3b0*/  MOV R0, 0x2 ;  /* 0x0000000200007802 */ /* 0x004fe20000000f00 */
[----:B------:R-:W-:Y:S01]  /*1c3c0*/  IMAD.MOV.U32 R54, RZ, RZ, R5 ;  /* 0x000000ffff367224 */ /* 0x000fe200078e0005 */
[----:B----4-:R-:W-:Y:S01]  /*1c3d0*/  MOV R2, 0x1c410 ;  /* 0x0001c41000027802 */ /* 0x010fe20000000f00 */
[----:B------:R-:W-:Y:S02]  /*1c3e0*/  IMAD.MOV.U32 R3, RZ, RZ, 0x181f ;  /* 0x0000181fff037424 */ /* 0x000fe400078e00ff */
[----:B------:R2:W-:Y:S04]  /*1c3f0*/  STL [R1+0xa8], R0 ;  /* 0x0000a80001007387 */ /* 0x0005e80000100800 */
[----:B-123-5:R-:W-:Y:S05]  /*1c400*/  CALL.REL.NOINC `($__internal_7_$__cuda_sm70_shflsync_idx_p) ;  /* 0x0001032000007944 */ /* 0x02efea0003c00000 */
[----:B-----5:R-:W-:Y:S01]  /*1c410*/  MOV R0, R37 ;  /* 0x0000002500007202 */ /* 0x020fe20000000f00 */
[----:B-1----:R-:W-:Y:S05]  /*1c420*/  BRA `(.L_x_1998) ;  /* 0xfffec42000007947 */ /* 0x002fea000383ffff */
.L_x_1902:
[----:B------:R-:W-:Y:S01]  /*1c430*/  MOV R4, 0x2 ;  /* 0x0000000200047802 */ /* 0x000fe20000000f00 */
[----:B------:R-:W-:Y:S01]  /*1c440*/  IMAD.MOV.U32 R54, RZ, RZ, R10 ;  /* 0x000000ffff367224 */ /* 0x000fe200078e000a */
[----:B----4-:R-:W-:Y:S01]  /*1c450*/  MOV R2, 0x1c490 ;  /* 0x0001c49000027802 */ /* 0x010fe20000000f00 */
[----:B------:R-:W-:-:S02]  /*1c460*/  IMAD.MOV.U32 R3, RZ, RZ, 0x181f ;  /* 0x0000181fff037424 */ /* 0x000fc400078e00ff */
[----:B------:R4:W-:Y:S04]  /*1c470*/  STL [R1+0xa8], R4 ;  /* 0x0000a80401007387 */ /* 0x0009e80000100800 */
[----:B-12345:R-:W-:Y:S05]  /*1c480*/  CALL.REL.NOINC `($__internal_7_$__cuda_sm70_shflsync_idx_p) ;  /* 0x000102a000007944 */ /* 0x03efea0003c00000 */
[----:B------:R-:W-:Y:S01]  /*1c490*/  MOV R2, R37 ;  /* 0x0000002500027202 */ /* 0x000fe20000000f00 */
[----:B-1---5:R-:W-:Y:S05]  /*1c4a0*/  BRA `(.L_x_1999) ;  /* 0xfffec3c000007947 */ /* 0x022fea000383ffff */
.L_x_1905:
[----:B-1----:R-:W-:Y:S01]  /*1c4b0*/  MOV R0, 0x3 ;  /* 0x0000000300007802 */ /* 0x002fe20000000f00 */
[----:B------:R-:W-:Y:S01]  /*1c4c0*/  IMAD.MOV.U32 R54, RZ, RZ, R5 ;  /* 0x000000ffff367224 */ /* 0x000fe200078e0005 */
[----:B--2---:R-:W-:Y:S01]  /*1c4d0*/  MOV R2, 0x1c510 ;  /* 0x0001c51000027802 */ /* 0x004fe20000000f00 */
[----:B------:R-:W-:Y:S02]  /*1c4e0*/  IMAD.MOV.U32 R3, RZ, RZ, 0x181f ;  /* 0x0000181fff037424 */ /* 0x000fe400078e00ff */
[----:B------:R1:W-:Y:S04]  /*1c4f0*/  STL [R1+0xa8], R0 ;  /* 0x0000a80001007387 */ /* 0x0003e80000100800 */
[----:B-1-345:R-:W-:Y:S05]  /*1c500*/  CALL.REL.NOINC `($__internal_7_$__cuda_sm70_shflsync_idx_p) ;  /* 0x0001022000007944 */ /* 0x03afea0003c00000 */
        /* <DEDUP_REMOVED lines=9> */
.L_x_1908:
[----:B--2---:R-:W-:Y:S01]  /*1c5a0*/  MOV R0, 0x4 ;  /* 0x0000000400007802 */ /* 0x004fe20000000f00 */
[----:B------:R-:W-:Y:S01]  /*1c5b0*/  IMAD.MOV.U32 R54, RZ, RZ, R5 ;  /* 0x000000ffff367224 */ /* 0x000fe200078e0005 */
[----:B------:R-:W-:Y:S01]  /*1c5c0*/  MOV R2, 0x1c600 ;  /* 0x0001c60000027802 */ /* 0x000fe20000000f00 */
[----:B------:R-:W-:-:S02]  /*1c5d0*/  IMAD.MOV.U32 R3, RZ, RZ, 0x181f ;  /* 0x0000181fff037424 */ /* 0x000fc400078e00ff */
[----:B------:R2:W-:Y:S04]  /*1c5e0*/  STL [R1+0xa8], R0 ;  /* 0x0000a80001007387 */ /* 0x0005e80000100800 */
[----:B-12-45:R-:W-:Y:S05]  /*1c5f0*/  CALL.REL.NOINC `($__internal_7_$__cuda_sm70_shflsync_idx_p) ;  /* 0x0001013000007944 */ /* 0x036fea0003c00000 */
[----:B-----5:R-:W-:Y:S01]  /*1c600*/  MOV R0, R37 ;  /* 0x0000002500007202 */ /* 0x020fe20000000f00 */
[----:B-1----:R-:W-:Y:S05]  /*1c610*/  BRA `(.L_x_2001) ;  /* 0xfffec4c000007947 */ /* 0x002fea000383ffff */
.L_x_1909:
[----:B------:R-:W-:Y:S01]  /*1c620*/  MOV R4, 0x4 ;  /* 0x0000000400047802 */ /* 0x000fe20000000f00 */
[----:B------:R-:W-:Y:S01]  /*1c630*/  IMAD.MOV.U32 R54, RZ, RZ, R10 ;  /* 0x000000ffff367224 */ /* 0x000fe200078e000a */
[----:B------:R-:W-:Y:S01]  /*1c640*/  MOV R2, 0x1c680 ;  /* 0x0001c68000027802 */ /* 0x000fe20000000f00 */
[----:B------:R-:W-:Y:S02]  /*1c650*/  IMAD.MOV.U32 R3, RZ, RZ, 0x181f ;  /* 0x0000181fff037424 */ /* 0x000fe400078e00ff */
[----:B------:R1:W-:Y:S04]  /*1c660*/  STL [R1+0xa8], R4 ;  /* 0x0000a80401007387 */ /* 0x0003e80000100800 */
[----:B-12345:R-:W-:Y:S05]  /*1c670*/  CALL.REL.NOINC `($__internal_7_$__cuda_sm70_shflsync_idx_p) ;  /* 0x000100b000007944 */ /* 0x03efea0003c00000 */
[----:B------:R-:W-:Y:S01]  /*1c680*/  MOV R2, R37 ;  /* 0x0000002500027202 */ /* 0x000fe20000000f00 */
[----:B-1---5:R-:W-:Y:S05]  /*1c690*/  BRA `(.L_x_2002) ;  /* 0xfffec46000007947 */ /* 0x022fea000383ffff */
.L_x_1912:
[----:B--2---:R-:W-:Y:S01]  /*1c6a0*/  MOV R0, 0x5 ;  /* 0x0000000500007802 */ /* 0x004fe20000000f00 */
[----:B------:R-:W-:Y:S01]  /*1c6b0*/  IMAD.MOV.U32 R54, RZ, RZ, R5 ;  /* 0x000000ffff367224 */ /* 0x000fe200078e0005 */
[----:B------:R-:W-:Y:S01]  /*1c6c0*/  MOV R2, 0x1c700 ;  /* 0x0001c70000027802 */ /* 0x000fe20000000f00 */
[----:B------:R-:W-:-:S02]  /*1c6d0*/  IMAD.MOV.U32 R3, RZ, RZ, 0x181f ;  /* 0x0000181fff037424 */ /* 0x000fc400078e00ff */
        /* <DEDUP_REMOVED lines=11> */
.L_x_1915:
[----:B-1----:R-:W-:Y:S01]  /*1c790*/  MOV R0, 0x6 ;  /* 0x0000000600007802 */ /* 0x002fe20000000f00 */
[----:B------:R-:W-:Y:S01]  /*1c7a0*/  IMAD.MOV.U32 R54, RZ, RZ, R5 ;  /* 0x000000ffff367224 */ /* 0x000fe200078e0005 */
[----:B------:R-:W-:Y:S01]  /*1c7b0*/  MOV R2, 0x1c7f0 ;  /* 0x0001c7f000027802 */ /* 0x000fe20000000f00 */
[----:B------:R-:W-:Y:S02]  /*1c7c0*/  IMAD.MOV.U32 R3, RZ, RZ, 0x181f ;  /* 0x0000181fff037424 */ /* 0x000fe400078e00ff */
[----:B------:R1:W-:Y:S04]  /*1c7d0*/  STL [R1+0xa8], R0 ;  /* 0x0000a80001007387 */ /* 0x0003e80000100800 */
[----:B-12-45:R-:W-:Y:S05]  /*1c7e0*/  CALL.REL.NOINC `($__internal_7_$__cuda_sm70_shflsync_idx_p) ;  /* 0x0000ff4000007944 */ /* 0x036fea0003c00000 */
[----:B-----5:R-:W-:Y:S01]  /*1c7f0*/  MOV R0, R37 ;  /* 0x0000002500007202 */ /* 0x020fe20000000f00 */
[----:B-1----:R-:W-:Y:S05]  /*1c800*/  BRA `(.L_x_2004) ;  /* 0xfffec56000007947 */ /* 0x002fea000383ffff */
.L_x_1916:
[----:B------:R-:W-:Y:S01]  /*1c810*/  MOV R4, 0x6 ;  /* 0x0000000600047802 */ /* 0x000fe20000000f00 */
[----:B------:R-:W-:Y:S01]  /*1c820*/  IMAD.MOV.U32 R54, RZ, RZ, R10 ;  /* 0x000000ffff367224 */ /* 0x000fe200078e000a */
[----:B------:R-:W-:Y:S01]  /*1c830*/  MOV R2, 0x1c870 ;  /* 0x0001c87000027802 */ /* 0x000fe20000000f00 */
[----:B------:R-:W-:-:S02]  /*1c840*/  IMAD.MOV.U32 R3, RZ, RZ, 0x181f ;  /* 0x0000181fff037424 */ /* 0x000fc400078e00ff */
[----:B------:R1:W-:Y:S04]  /*1c850*/  STL [R1+0xa8], R4 ;  /* 0x0000a80401007387 */ /* 0x0003e80000100800 */
[----:B-12345:R-:W-:Y:S05]  /*1c860*/  CALL.REL.NOINC `($__internal_7_$__cuda_sm70_shflsync_idx_p) ;  /* 0x0000fec000007944 */ /* 0x03efea0003c00000 */
[----:B------:R-:W-:Y:S01]  /*1c870*/  MOV R2, R37 ;  /* 0x0000002500027202 */ /* 0x000fe20000000f00 */
[----:B-1---5:R-:W-:Y:S05]  /*1c880*/  BRA `(.L_x_2005) ;  /* 0xfffec50000007947 */ /* 0x022fea000383ffff */
.L_x_1919:
[----:B--2---:R-:W-:Y:S01]  /*1c890*/  MOV R0, 0x7 ;  /* 0x0000000700007802 */ /* 0x004fe20000000f00 */
[----:B------:R-:W-:Y:S01]  /*1c8a0*/  IMAD.MOV.U32 R54, RZ, RZ, R5 ;  /* 0x000000ffff367224 */ /* 0x000fe200078e0005 */
[----:B------:R-:W-:Y:S01]  /*1c8b0*/  MOV R2, 0x1c8f0 ;  /* 0x0001c8f000027802 */ /* 0x000fe20000000f00 */
[----:B------:R-:W-:Y:S02]  /*1c8c0*/  IMAD.MOV.U32 R3, RZ, RZ, 0x181f ;  /* 0x0000181fff037424 */ /* 0x000fe400078e00ff */
[----:B------:R2:W-:Y:S04]  /*1c8d0*/  STL [R1+0xa8], R0 ;  /* 0x0000a80001007387 */ /* 0x0005e80000100800 */
[----:B-12-45:R-:W-:Y:S05]  /*1c8e0*/  CALL.REL.NOINC `($__internal_7_$__cuda_sm70_shflsync_idx_p) ;  /* 0x0000fe4000007944 */ /* 0x036fea0003c00000 */
[----:B-----5:R-:W-:Y:S01]  /*1c8f0*/  MOV R0, 0x7 ;  /* 0x0000000700007802 */ /* 0x020fe20000000f00 */
[----:B------:R-:W-:Y:S01]  /*1c900*/  IMAD.MOV.U32 R4, RZ, RZ, R37 ;  /* 0x000000ffff047224 */ /* 0x000fe200078e0025 */
[----:B------:R-:W-:Y:S01]  /*1c910*/  MOV R3, 0x181f ;  /* 0x0000181f00037802 */ /* 0x000fe20000000f00 */
[----:B------:R-:W-:Y:S01]  /*1c920*/  IMAD.MOV.U32 R54, RZ, RZ, R10 ;  /* 0x000000ffff367224 */ /* 0x000fe200078e000a */
[----:B------:R-:W-:Y:S01]  /*1c930*/  MOV R2, 0x1c960 ;  /* 0x0001c96000027802 */ /* 0x000fe20000000f00 */
[----:B------:R2:W-:Y:S04]  /*1c940*/  STL [R1+0xa8], R0 ;  /* 0x0000a80001007387 */ /* 0x0005e80000100800 */
[----:B-12---:R-:W-:Y:S05]  /*1c950*/  CALL.REL.NOINC `($__internal_7_$__cuda_sm70_shflsync_idx_p) ;  /* 0x0000fdd000007944 */ /* 0x006fea0003c00000 */
[----:B-----5:R-:W-:Y:S01]  /*1c960*/  MOV R0, R37 ;  /* 0x0000002500007202 */ /* 0x020fe20000000f00 */
[----:B-1----:R-:W-:Y:S05]  /*1c970*/  BRA `(.L_x_2006) ;  /* 0xfffec55000007947 */ /* 0x002fea000383ffff */
.L_x_1921:
[----:B-1-3--:R1:W-:Y:S01]  /*1c980*/  STL [R1+0xa8], RZ ;  /* 0x0000a8ff01007387 */ /* 0x00a3e20000100800 */
[----:B------:R-:W-:Y:S01]  /*1c990*/  IMAD.MOV.U32 R54, RZ, RZ, R0 ;  /* 0x000000ffff367224 */ /* 0x000fe200078e0000 */
[----:B------:R-:W-:-:S02]  /*1c9a0*/  MOV R3, 0x181f ;  /* 0x0000181f00037802 */ /* 0x000fc40000000f00 */
[----:B------:R-:W-:Y:S02]  /*1c9b0*/  MOV R2, 0x1c9d0 ;  /* 0x0001c9d000027802 */ /* 0x000fe40000000f00 */
[----:B-1---5:R-:W-:Y:S05]  /*1c9c0*/  CALL.REL.NOINC `($__internal_7_$__cuda_sm70_shflsync_idx_p) ;  /* 0x0000fd6000007944 */ /* 0x022fea0003c00000 */
[----:B------:R-:W-:Y:S01]  /*1c9d0*/  MOV R28, R37 ;  /* 0x00000025001c7202 */ /* 0x000fe20000000f00 */
[----:B-1---5:R-:W-:Y:S05]  /*1c9e0*/  BRA `(.L_x_2007) ;  /* 0xfffed40000007947 */ /* 0x022fea000383ffff */
.L_x_1924:
[----:B------:R2:W-:Y:S01]  /*1c9f0*/  STL [R1+0xa8], RZ ;  /* 0x0000a8ff01007387 */ /* 0x0005e20000100800 */
[----:B------:R-:W-:Y:S01]  /*1ca00*/  IMAD.MOV.U32 R54, RZ, RZ, R4 ;  /* 0x000000ffff367224 */ /* 0x000fe200078e0004 */
[----:B------:R-:W-:Y:S02]  /*1ca10*/  MOV R3, 0x181f ;  /* 0x0000181f00037802 */ /* 0x000fe40000000f00 */
[----:B------:R-:W-:Y:S02]  /*1ca20*/  MOV R2, 0x1ca40 ;  /* 0x0001ca4000027802 */ /* 0x000fe40000000f00 */
[----:B-12--5:R-:W-:Y:S05]  /*1ca30*/  CALL.REL.NOINC `($__internal_7_$__cuda_sm70_shflsync_idx_p) ;  /* 0x0000fcf000007944 */ /* 0x026fea0003c00000 */
[----:B------:R-:W-:Y:S01]  /*1ca40*/  MOV R11, R37 ;  /* 0x00000025000b7202 */ /* 0x000fe20000000f00 */
[----:B-1---5:R-:W-:Y:S05]  /*1ca50*/  BRA `(.L_x_2008) ;  /* 0xfffee48000007947 */ /* 0x022fea000383ffff */
.L_x_1925:
[----:B------:R4:W-:Y:S01]  /*1ca60*/  STL [R1+0xa8], RZ ;  /* 0x0000a8ff01007387 */ /* 0x0009e20000100800 */
[----:B------:R-:W-:Y:S01]  /*1ca70*/  IMAD.MOV.U32 R54, RZ, RZ, R5 ;  /* 0x000000ffff367224 */ /* 0x000fe200078e0005 */
[----:B------:R-:W-:Y:S02]  /*1ca80*/  MOV R3, 0x181f ;  /* 0x0000181f00037802 */ /* 0x000fe40000000f00 */
[----:B------:R-:W-:-:S02]  /*1ca90*/  MOV R2, 0x1cab0 ;  /* 0x0001cab000027802 */ /* 0x000fc40000000f00 */
[----:B-12345:R-:W-:Y:S05]  /*1caa0*/  CALL.REL.NOINC `($__internal_7_$__cuda_sm70_shflsync_idx_p) ;  /* 0x0000fc8000007944 */ /* 0x03efea0003c00000 */
[----:B------:R-:W2:Y:S04]  /*1cab0*/  LDL R10, [R1+0x110] ;  /* 0x00011000010a7983 */ /* 0x000ea80000100800 */
[----:B-----5:R-:W3:Y:S04]  /*1cac0*/  LDL R0, [R1+0xc0] ;  /* 0x0000c00001007983 */ /* 0x020ee80000100800 */
[----:B------:R-:W4:Y:S04]  /*1cad0*/  LDL R2, [R1+0xf0] ;  /* 0x0000f00001027983 */ /* 0x000f280000100800 */
[----:B------:R-:W4:Y:S04]  /*1cae0*/  LDL R3, [R1+0x10c] ;  /* 0x00010c0001037983 */ /* 0x000f280000100800 */
[----:B------:R-:W4:Y:S01]  /*1caf0*/  LDL R8, [R1+0x98] ;  /* 0x0000980001087983 */ /* 0x000f220000100800 */
[----:B------:R-:W-:-:S02]  /*1cb00*/  IMAD.MOV.U32 R54, RZ, RZ, R4 ;  /* 0x000000ffff367224 */ /* 0x000fc400078e0004 */
[C---:B---3--:R-:W-:Y:S01]  /*1cb10*/  IMAD.SHL.U32 R12, R0.reuse, 0x2, RZ ;  /* 0x00000002000c7824 */ /* 0x048fe200078e00ff */
[C---:B--2---:R-:W-:Y:S02]  /*1cb20*/  SHF.L.U64.HI R15, R0.reuse, 0x1, R10 ;  /* 0x00000001000f7819 */ /* 0x044fe4000001020a */
[----:B------:R-:W-:Y:S02]  /*1cb30*/  ISETP.GE.AND P2, PT, R0, c[0x0][0x1d4], PT ;  /* 0x0000750000007a0c */ /* 0x000fe40003f46270 */
[----:B------:R-:W-:-:S05]  /*1cb40*/  SEL R0, RZ, 0x10, P5 ;  /* 0x00000010ff007807 */ /* 0x000fca0002800000 */
[----:B------:R-:W-:Y:S02]  /*1cb50*/  IMAD.MOV.U32 R10, RZ, RZ, R0 ;  /* 0x000000ffff0a7224 */ /* 0x000fe400078e0000 */
[----:B------:R-:W-:-:S05]  /*1cb60*/  IMAD.MOV.U32 R0, RZ, RZ, 0x1 ;  /* 0x00000001ff007424 */ /* 0x000fca00078e00ff */
[----:B------:R2:W-:Y:S01]  /*1cb70*/  STL [R1+0xa8], R0 ;  /* 0x0000a80001007387 */ /* 0x0005e20000100800 */
[C---:B----4-:R-:W-:Y:S01]  /*1cb80*/  IMAD.SHL.U32 R13, R2.reuse, 0x2, RZ ;  /* 0x00000002020d7824 */ /* 0x050fe200078e00ff */
[----:B------:R-:W-:Y:S02]  /*1cb90*/  SHF.L.U64.HI R16, R2, 0x1, R3 ;  /* 0x0000000102107819 */ /* 0x000fe40000010203 */
[C---:B------:R-:W-:Y:S02]  /*1cba0*/  IADD3 R18, P1, R37.reuse, R12, RZ ;  /* 0x0000000c25127210 */ /* 0x040fe40007f3e0ff */
[----:B------:R-:W-:-:S03]  /*1cbb0*/  IADD3 R2, P0, R37, R13, RZ ;  /* 0x0000000d25027210 */ /* 0x000fc60007f1e0ff */
[C---:B------:R-:W-:Y:S02]  /*1cbc0*/  IMAD.X R19, R11.reuse, 0x1, R15, P1 ;  /* 0x000000010b137824 */ /* 0x040fe400008e060f */
[----:B------:R-:W-:Y:S01]  /*1cbd0*/  IMAD.X R3, R11, 0x1, R16, P0 ;  /* 0x000000010b037824 */ /* 0x000fe200000e0610 */
[----:B------:R-:W-:Y:S02]  /*1cbe0*/  SEL R11, RZ, 0x10, P2 ;  /* 0x00000010ff0b7807 */ /* 0x000fe40001000000 */
[----:B------:R-:W-:Y:S01]  /*1cbf0*/  @!PT LDS RZ, [RZ] ;  /* 0x00000000fffff984 */ /* 0x000fe20000000800 */
[----:B------:R-:W-:Y:S01]  /*1cc00*/  @!PT LDS RZ, [RZ] ;  /* 0x00000000fffff984 */ /* 0x000fe20000000800 */
[----:B------:R-:W-:Y:S01]  /*1cc10*/  @!PT LDS RZ, [RZ] ;  /* 0x00000000fffff984 */ /* 0x000fe20000000800 */
[----:B------:R2:W-:Y:S04]  /*1cc20*/  LDGSTS.E.BYPASS.LTC128B.128 [R8+0x4100], [R18.64], !P2 ;  /* 0x0410000012087fae */ /* 0x0005e8000d101d46 */
[----:B------:R3:W-:Y:S02]  /*1cc30*/  LDGSTS.E.BYPASS.LTC128B.128 [R8+0x6100], [R2.64], !P5 ;  /* 0x0610000002087fae */ /* 0x0007e4000e901d46 */
[----:B---3--:R-:W-:Y:S01]  /*1cc40*/  IMAD.MOV.U32 R3, RZ, RZ, 0x181f ;  /* 0x0000181fff037424 */ /* 0x008fe200078e00ff */
[----:B------:R-:W-:-:S02]  /*1cc50*/  MOV R2, 0x1cc70 ;  /* 0x0001cc7000027802 */ /* 0x000fc40000000f00 */
[----:B-12---:R-:W-:Y:S05]  /*1cc60*/  CALL.REL.NOINC `($__internal_7_$__cuda_sm70_shflsync_idx_p) ;  /* 0x0000fac000007944 */ /* 0x006fea0003c00000 */
[----:B------:R-:W-:Y:S01]  /*1cc70*/  MOV R8, 0x1 ;  /* 0x0000000100087802 */ /* 0x000fe20000000f00 */
[----:B-----5:R-:W-:Y:S01]  /*1cc80*/  IMAD.MOV.U32 R0, RZ, RZ, R37 ;  /* 0x000000ffff007224 */ /* 0x020fe200078e0025 */
[----:B------:R-:W-:Y:S01]  /*1cc90*/  MOV R3, 0x181f ;  /* 0x0000181f00037802 */ /* 0x000fe20000000f00 */
[----:B------:R-:W-:Y:S01]  /*1cca0*/  IMAD.MOV.U32 R54, RZ, RZ, R5 ;  /* 0x000000ffff367224 */ /* 0x000fe200078e0005 */
[----:B------:R-:W-:Y:S01]  /*1ccb0*/  MOV R2, 0x1cce0 ;  /* 0x0001cce000027802 */ /* 0x000fe20000000f00 */
[----:B------:R2:W-:Y:S04]  /*1ccc0*/  STL [R1+0xa8], R8 ;  /* 0x0000a80801007387 */ /* 0x0005e80000100800 */
[----:B-12---:R-:W-:Y:S05]  /*1ccd0*/  CALL.REL.NOINC `($__internal_7_$__cuda_sm70_shflsync_idx_p) ;  /* 0x0000fa5000007944 */ /* 0x006fea0003c00000 */
[----:B------:R-:W2:Y:S01]  /*1cce0*/  LDL R8, [R1+0x98] ;  /* 0x0000980001087983 */ /* 0x000ea20000100800 */
[----:B------:R-:W-:Y:S01]  /*1ccf0*/  IADD3 R18, -R11, 0x10, RZ ;  /* 0x000000100b127810 */ /* 0x000fe20007ffe1ff */
[----:B------:R-:W-:Y:S01]  /*1cd00*/  IMAD.MOV.U32 R54, RZ, RZ, R4 ;  /* 0x000000ffff367224 */ /* 0x000fe200078e0004 */
[----:B------:R-:W-:-:S02]  /*1cd10*/  IADD3 R2, -R10, 0x10, RZ ;  /* 0x000000100a027810 */ /* 0x000fc40007ffe1ff */
[----:B------:R-:W-:Y:S02]  /*1cd20*/  LOP3.LUT R18, R18, 0xf, RZ, 0xc0, !PT ;  /* 0x0000000f12127812 */ /* 0x000fe400078ec0ff */
[----:B------:R-:W-:Y:S02]  /*1cd30*/  LOP3.LUT R2, R2, 0xf, RZ, 0xc0, !PT ;  /* 0x0000000f02027812 */ /* 0x000fe400078ec0ff */
[-C--:B------:R-:W-:Y:S02]  /*1cd40*/  IADD3 R18, P1, P0, R18, R37.reuse, R12 ;  /* 0x0000002512127210 */ /* 0x080fe4000783e00c */
[----:B------:R-:W-:Y:S02]  /*1cd50*/  ISETP.NE.U32.AND P3, PT, R11, RZ, PT ;  /* 0x000000ff0b00720c */ /* 0x000fe40003f65070 */
[----:B-----5:R-:W-:Y:S02]  /*1cd60*/  IADD3.X R19, RZ, R0, R15, P1, P0 ;  /* 0x00000000ff137210 */ /* 0x020fe40000fe040f */
[----:B------:R-:W-:-:S02]  /*1cd70*/  IADD3 R2, P1, P0, R2, R37, R13 ;  /* 0x0000002502027210 */ /* 0x000fc4000783e00d */
[----:B------:R-:W-:Y:S02]  /*1cd80*/  ISETP.NE.U32.AND P2, PT, R10, RZ, PT ;  /* 0x000000ff0a00720c */ /* 0x000fe40003f45070 */
[----:B------:R-:W-:Y:S01]  /*1cd90*/  IADD3.X R3, RZ, R0, R16, P1, P0 ;  /* 0x00000000ff037210 */ /* 0x000fe20000fe0410 */
[----:B------:R-:W-:-:S05]  /*1cda0*/  IMAD.MOV.U32 R0, RZ, RZ, 0x2 ;  /* 0x00000002ff007424 */ /* 0x000fca00078e00ff */
[----:B------:R3:W-:Y:S04]  /*1cdb0*/  STL [R1+0xa8], R0 ;  /* 0x0000a80001007387 */ /* 0x0007e80000100800 */
[----:B------:R-:W-:Y:S01]  /*1cdc0*/  @!PT LDS RZ, [RZ] ;  /* 0x00000000fffff984 */ /* 0x000fe20000000800 */
[----:B------:R-:W-:Y:S01]  /*1cdd0*/  @!PT LDS RZ, [RZ] ;  /* 0x00000000fffff984 */ /* 0x000fe20000000800 */
[----:B------:R-:W-:Y:S01]  /*1cde0*/  @!PT LDS RZ, [RZ] ;  /* 0x00000000fffff984 */ /* 0x000fe20000000800 */
[----:B--2---:R3:W-:Y:S04]  /*1cdf0*/  LDGSTS.E.BYPASS.LTC128B.128.ZFILL [R8+0x4900], [R18.64], P3 ;  /* 0x0490000012087fae */ /* 0x0047e80009941d46 */
[----:B------:R2:W-:Y:S02]  /*1ce00*/  LDGSTS.E.BYPASS.LTC128B.128.ZFILL [R8+0x6900], [R2.64], P2 ;  /* 0x0690000002087fae */ /* 0x0005e40009141d46 */
[----:B--2---:R-:W-:Y:S01]  /*1ce10*/  IMAD.MOV.U32 R3, RZ, RZ, 0x181f ;  /* 0x0000181fff037424 */ /* 0x004fe200078e00ff */
[----:B------:R-:W-:-:S02]  /*1ce20*/  MOV R2, 0x1ce40 ;  /* 0x0001ce4000027802 */ /* 0x000fc40000000f00 */
[----:B-1-3--:R-:W-:Y:S05]  /*1ce30*/  CALL.REL.NOINC `($__internal_7_$__cuda_sm70_shflsync_idx_p) ;  /* 0x0000f8f000007944 */ /* 0x00afea0003c00000 */
        /* <DEDUP_REMOVED lines=29> */
[----:B-----5:R-:W-:Y:S01]  /*1d010*/  MOV R0, 0x3 ;  /* 0x0000000300007802 */ /* 0x020fe20000000f00 */
[----:B------:R-:W-:Y:S01]  /*1d020*/  IMAD.MOV.U32 R14, RZ, RZ, R37 ;  /* 0x000000ffff0e7224 */ /* 0x000fe200078e0025 */
[----:B------:R-:W-:Y:S01]  /*1d030*/  MOV R3, 0x181f ;  /* 0x0000181f00037802 */ /* 0x000fe20000000f00 */
[----:B------:R-:W-:Y:S01]  /*1d040*/  IMAD.MOV.U32 R54, RZ, RZ, R5 ;  /* 0x000000ffff367224 */ /* 0x000fe200078e0005 */
[----:B------:R-:W-:Y:S01]  /*1d050*/  MOV R2, 0x1d080 ;  /* 0x0001d08000027802 */ /* 0x000fe20000000f00 */
[----:B------:R2:W-:Y:S04]  /*1d060*/  STL [R1+0xa8], R0 ;  /* 0x0000a80001007387 */ /* 0x0005e80000100800 */
[----:B-12---:R-:W-:Y:S05]  /*1d070*/  CALL.REL.NOINC `($__internal_7_$__cuda_sm70_shflsync_idx_p) ;  /* 0x0000f6b000007944 */ /* 0x006fea0003c00000 */
[----:B------:R-:W-:Y:S01]  /*1d080*/  MOV R8, R37 ;  /* 0x0000002500087202 */ /* 0x000fe20000000f00 */
[----:B-1---5:R-:W-:Y:S05]  /*1d090*/  BRA `(.L_x_2009) ;  /* 0xfffee0f000007947 */ /* 0x022fea000383ffff */
.L_x_1926:
[----:B--2---:R1:W-:Y:S01]  /*1d0a0*/  STL [R1+0xa8], RZ ;  /* 0x0000a8ff01007387 */ /* 0x0043e20000100800 */
[----:B------:R-:W-:Y:S01]  /*1d0b0*/  IMAD.MOV.U32 R54, RZ, RZ, R5 ;  /* 0x000000ffff367224 */ /* 0x000fe200078e0005 */
[----:B------:R-:W-:-:S02]  /*1d0c0*/  MOV R3, 0x1c1f ;  /* 0x00001c1f00037802 */ /* 0x000fc40000000f00 */
[----:B------:R-:W-:Y:S02]  /*1d0d0*/  MOV R2, 0x1d0f0 ;  /* 0x0001d0f000027802 */ /* 0x000fe40000000f00 */
[----:B-1----:R-:W-:Y:S05]  /*1d0e0*/  CALL.REL.NOINC `($__internal_7_$__cuda_sm70_shflsync_idx_p) ;  /* 0x0000f64000007944 */ /* 0x002fea0003c00000 */
[----:B------:R-:W-:Y:S01]  /*1d0f0*/  MOV R2, R37 ;  /* 0x0000002500027202 */ /* 0x000fe20000000f00 */
[----:B-1---5:R-:W-:Y:S05]  /*1d100*/  BRA `(.L_x_2010) ;  /* 0xfffee6a000007947 */ /* 0x022fea000383ffff */
.L_x_1927:
[----:B-1234-:R-:W-:Y:S01]  /*1d110*/  MOV R0, 0x1 ;  /* 0x0000000100007802 */ /* 0x01efe20000000f00 */
[----:B------:R-:W-:Y:S01]  /*1d120*/  IMAD.MOV.U32 R54, RZ, RZ, R5 ;  /* 0x000000ffff367224 */ /* 0x000fe200078e0005 */
[----:B------:R-:W-:Y:S01]  /*1d130*/  MOV R2, 0x1d170 ;  /* 0x0001d17000027802 */ /* 0x000fe20000000f00 */
[----:B------:R-:W-:Y:S02]  /*1d140*/  IMAD.MOV.U32 R3, RZ, RZ, 0x1c1f ;  /* 0x00001c1fff037424 */ /* 0x000fe400078e00ff */
[----:B------:R1:W-:Y:S04]  /*1d150*/  STL [R1+0xa8], R0 ;  /* 0x0000a80001007387 */ /* 0x0003e80000100800 */
[----:B-1----:R-:W-:Y:S05]  /*1d160*/  CALL.REL.NOINC `($__internal_7_$__cuda_sm70_shflsync_idx_p) ;  /* 0x0000f5c000007944 */ /* 0x002fea0003c00000 */
[----:B-----5:R-:W-:Y:S01]  /*1d170*/  IMAD.IADD R0, R4, 0x1, R37 ;  /* 0x0000000104007824 */ /* 0x020fe200078e0225 */
[----:B------:R-:W-:Y:S01]  /*1d180*/  MOV R2, 0x1d3f0 ;  /* 0x0001d3f000027802 */ /* 0x000fe20000000f00 */
[----:B------:R-:W-:Y:S02]  /*1d190*/  IMAD.MOV.U32 R54, RZ, RZ, R5 ;  /* 0x000000ffff367224 */ /* 0x000fe400078e0005 */
[----:B------:R-:W-:Y:S01]  /*1d1a0*/  IMAD.MOV.U32 R3, RZ, RZ, 0x1c1f ;  /* 0x00001c1fff037424 */ /* 0x000fe200078e00ff */
[----:B------:R-:W-:-:S04]  /*1d1b0*/  IMNMX R0, R10, R0, PT ;  /* 0x000000000a007217 */ /* 0x000fc80003800200 */
        /* <DEDUP_REMOVED lines=26> */
[----:B------:R-:W-:Y:S01]  /*1d360*/  ISETP.GT.AND P0, PT, R0, 0x39, PT ;  /* 0x000000390000780c */ /* 0x000fe20003f04270 */
[----:B------:R-:W-:Y:S01]  /*1d370*/  IMAD.MOV.U32 R0, RZ, RZ, 0x2 ;  /* 0x00000002ff007424 */ /* 0x000fe200078e00ff */
[----:B------:R-:W-:Y:S02]  /*1d380*/  FSEL R140, R38, -INF , P4 ;  /* 0xff800000268c7808 */ /* 0x000fe40002000000 */
[----:B------:R-:W-:Y:S02]  /*1d390*/  FSEL R151, R29, -INF , P3 ;  /* 0xff8000001d977808 */ /* 0x000fe40001800000 */
[----:B------:R2:W-:Y:S01]  /*1d3a0*/  STL [R1+0xa8], R0 ;  /* 0x0000a80001007387 */ /* 0x0005e20000100800 */
[----:B------:R-:W-:-:S02]  /*1d3b0*/  FSEL R150, R28, -INF , P2 ;  /* 0xff8000001c967808 */ /* 0x000fc40001000000 */
[----:B------:R-:W-:Y:S02]  /*1d3c0*/  FSEL R149, R22, -INF , P1 ;  /* 0xff80000016957808 */ /* 0x000fe40000800000 */
[----:B------:R-:W-:Y:S02]  /*1d3d0*/  FSEL R148, R20, -INF , P0 ;  /* 0xff80000014947808 */ /* 0x000fe40000000000 */
[----:B-12---:R-:W-:Y:S05]  /*1d3e0*/  CALL.REL.NOINC `($__internal_7_$__cuda_sm70_shflsync_idx_p) ;  /* 0x0000f34000007944 */ /* 0x006fea0003c00000 */
        /* <DEDUP_REMOVED lines=41> */
[----:B------:R-:W-:Y:S02]  /*1d680*/  FMNMX.FTZ R2, R15, R14, !PT ;  /* 0x0000000e0f027209 */ /* 0x000fe40007810000 */
[----:B------:R-:W-:Y:S02]  /*1d690*/  FMNMX.FTZ R4, R51, R13, !PT ;  /* 0x0000000d33047209 */ /* 0x000fe40007810000 */
[----:B------:R-:W-:Y:S02]  /*1d6a0*/  IMNMX R0, R10, R0, PT ;  /* 0x000000000a007217 */ /* 0x000fe40003800200 */
[----:B------:R-:W-:Y:S02]  /*1d6b0*/  FMNMX.FTZ R5, R36, R39, !PT ;  /* 0x0000002724057209 */ /* 0x000fe40007810000 */
[----:B------:R-:W-:-:S02]  /*1d6c0*/  ISETP.GT.AND P0, PT, R0, RZ, PT ;  /* 0x000000ff0000720c */ /* 0x000fc40003f04270 */
[C---:B------:R-:W-:Y:S02]  /*1d6d0*/  ISETP.GT.AND P1, PT, R0.reuse, 0x1, PT ;  /* 0x000000010000780c */ /* 0x040fe40003f24270 */
[----:B------:R-:W-:Y:S02]  /*1d6e0*/  ISETP.GT.AND P2, PT, R0, 0x8, PT ;  /* 0x000000080000780c */ /* 0x000fe40003f44270 */
[----:B------:R-:W-:Y:S02]  /*1d6f0*/  FSEL R12, R12, -INF , P0 ;  /* 0xff8000000c0c7808 */ /* 0x000fe40000000000 */
[----:B------:R-:W-:Y:S02]  /*1d700*/  FSEL R16, R16, -INF , P1 ;  /* 0xff80000010107808 */ /* 0x000fe40000800000 */
[----:B------:R-:W-:Y:S02]  /*1d710*/  FMNMX.FTZ R3, R41, R2, !PT ;  /* 0x0000000229037209 */ /* 0x000fe40007810000 */
[----:B------:R-:W-:-:S02]  /*1d720*/  FMNMX.FTZ R2, R55, R4, !PT ;  /* 0x0000000437027209 */ /* 0x000fc40007810000 */
[----:B------:R-:W-:Y:S02]  /*1d730*/  ISETP.GT.AND P0, PT, R0, 0x9, PT ;  /* 0x000000090000780c */ /* 0x000fe40003f04270 */
[----:B------:R-:W-:Y:S02]  /*1d740*/  FSEL R10, R65, -INF , P2 ;  /* 0xff800000410a7808 */ /* 0x000fe40001000000 */
[----:B------:R-:W-:Y:S02]  /*1d750*/  FMNMX.FTZ R5, R44, R5, !PT ;  /* 0x000000052c057209 */ /* 0x000fe40007810000 */
        /* <DEDUP_REMOVED lines=65> */
[----:B------:R-:W-:Y:S01]  /*1db70*/  ISETP.GT.AND P0, PT, R0, 0x39, PT ;  /* 0x000000390000780c */ /* 0x000fe20003f04270 */
[----:B------:R-:W-:Y:S01]  /*1db80*/  IMAD.MOV.U32 R0, RZ, RZ, 0x2 ;  /* 0x00000002ff007424 */ /* 0x000fe200078e00ff */
[----:B------:R-:W-:Y:S02]  /*1db90*/  FSEL R130, R27, -INF , P1 ;  /* 0xff8000001b827808 */ /* 0x000fe40000800000 */
[----:B------:R-:W-:Y:S02]  /*1dba0*/  FMNMX.FTZ R136, R165, R136, !PT ;  /* 0x00000088a5887209 */ /* 0x000fe40007810000 */
[----:B------:R-:W-:-:S02]  /*1dbb0*/  FMNMX.FTZ R2, R131, R2, !PT ;  /* 0x0000000283027209 */ /* 0x000fc40007810000 */
[----:B------:R-:W-:Y:S02]  /*1dbc0*/  FMNMX.FTZ R135, R150, R135, !PT ;  /* 0x0000008796877209 */ /* 0x000fe40007810000 */
[----:B------:R-:W-:Y:S02]  /*1dbd0*/  FMNMX.FTZ R134, R154, R134, !PT ;  /* 0x000000869a867209 */ /* 0x000fe40007810000 */
[----:B------:R-:W-:Y:S02]  /*1dbe0*/  FSEL R128, R72, -INF , P0 ;  /* 0xff80000048807808 */ /* 0x000fe40000000000 */
[----:B------:R-:W-:Y:S02]  /*1dbf0*/  FMNMX.FTZ R136, R164, R136, !PT ;  /* 0x00000088a4887209 */ /* 0x000fe40007810000 */
[----:B------:R-:W-:Y:S02]  /*1dc00*/  FMNMX.FTZ R2, R130, R2, !PT ;  /* 0x0000000282027209 */ /* 0x000fe40007810000 */
[----:B------:R-:W-:Y:S01]  /*1dc10*/  FMNMX.FTZ R135, R149, R135, !PT ;  /* 0x0000008795877209 */ /* 0x000fe20007810000 */
[----:B------:R-:W-:Y:S01]  /*1dc20*/  IMAD.MOV.U32 R4, RZ, RZ, R136 ;  /* 0x000000ffff047224 */ /* 0x000fe200078e0088 */
[----:B------:R-:W-:-:S02]  /*1dc30*/  FMNMX.FTZ R134, R153, R134, !PT ;  /* 0x0000008699867209 */ /* 0x000fc40007810000 */
[----:B------:R-:W-:Y:S02]  /*1dc40*/  FMNMX.FTZ R8, R128, R2, !PT ;  /* 0x0000000280087209 */ /* 0x000fe40007810000 */
[----:B------:R-:W-:Y:S02]  /*1dc50*/  FMNMX.FTZ R135, R148, R135, !PT ;  /* 0x0000008794877209 */ /* 0x000fe40007810000 */
[----:B------:R-:W-:Y:S02]  /*1dc60*/  FMNMX.FTZ R134, R152, R134, !PT ;  /* 0x0000008698867209 */ /* 0x000fe40007810000 */
[----:B------:R-:W-:Y:S02]  /*1dc70*/  MOV R2, 0x1dc90 ;  /* 0x0001dc9000027802 */ /* 0x000fe40000000f00 */
[----:B-1----:R-:W-:Y:S05]  /*1dc80*/  CALL.REL.NOINC `($__internal_6_$__cuda_sm70_shflsync_bfly_p) ;  /* 0x0000ea4000007944 */ /* 0x002fea0003c00000 */
[----:B------:R-:W-:Y:S01]  /*1dc90*/  FMNMX.FTZ R136, R136, R0, !PT ;  /* 0x0000000088887209 */ /* 0x000fe20007810000 */
[----:B------:R-:W-:Y:S01]  /*1dca0*/  IMAD.MOV.U32 R0, RZ, RZ, 0x1 ;  /* 0x00000001ff007424 */ /* 0x000fe200078e00ff */
[----:B------:R-:W-:-:S03]  /*1dcb0*/  MOV R2, 0x1dce0 ;  /* 0x0001dce000027802 */ /* 0x000fc60000000f00 */
[----:B------:R-:W-:Y:S02]  /*1dcc0*/  IMAD.MOV.U32 R4, RZ, RZ, R136 ;  /* 0x000000ffff047224 */ /* 0x000fe400078e0088 */
[----:B------:R-:W-:Y:S05]  /*1dcd0*/  CALL.REL.NOINC `($__internal_6_$__cuda_sm70_shflsync_bfly_p) ;  /* 0x0000e9f000007944 */ /* 0x000fea0003c00000 */
[----:B------:R-:W-:Y:S01]  /*1dce0*/  FMNMX.FTZ R136, R136, R0, !PT ;  /* 0x0000000088887209 */ /* 0x000fe20007810000 */
[----:B------:R-:W-:Y:S01]  /*1dcf0*/  IMAD.MOV.U32 R4, RZ, RZ, R135 ;  /* 0x000000ffff047224 */ /* 0x000fe200078e0087 */
[----:B------:R-:W-:Y:S01]  /*1dd00*/  MOV R2, 0x1dd30 ;  /* 0x0001dd3000027802 */ /* 0x000fe20000000f00 */
[----:B------:R-:W-:Y:S02]  /*1dd10*/  IMAD.MOV.U32 R0, RZ, RZ, 0x2 ;  /* 0x00000002ff007424 */ /* 0x000fe400078e00ff */
[----:B------:R-:W-:Y:S05]  /*1dd20*/  CALL.REL.NOINC `($__internal_6_$__cuda_sm70_shflsync_bfly_p) ;  /* 0x0000e9a000007944 */ /* 0x000fea0003c00000 */
        /* <DEDUP_REMOVED lines=25> */
[----:B------:R-:W-:Y:S01]  /*1dec0*/  MOV R133, R0 ;  /* 0x0000000000857202 */ /* 0x000fe20000000f00 */
[----:B------:R-:W-:Y:S05]  /*1ded0*/  BRA `(.L_x_2011) ;  /* 0xfffeec4000007947 */ /* 0x000fea000383ffff */
.L_x_1931:
[----:B------:R-:W-:Y:S01]  /*1dee0*/  MOV R3, 0x181f ;  /* 0x0000181f00037802 */ /* 0x000fe20000000f00 */
[----:B------:R1:W-:Y:S01]  /*1def0*/  STL [R1+0xa8], RZ ;  /* 0x0000a8ff01007387 */ /* 0x0003e20000100800 */
[----:B------:R-:W-:Y:S01]  /*1df00*/  MOV R2, 0x1df30 ;  /* 0x0001df3000027802 */ /* 0x000fe20000000f00 */
[----:B------:R-:W-:Y:S02]  /*1df10*/  IMAD.MOV.U32 R54, RZ, RZ, R0 ;  /* 0x000000ffff367224 */ /* 0x000fe400078e0000 */
[----:B-1----:R-:W-:Y:S05]  /*1df20*/  CALL.REL.NOINC `($__internal_7_$__cuda_sm70_shflsync_idx_p) ;  /* 0x0000e80000007944 */ /* 0x002fea0003c00000 */
[----:B------:R-:W-:Y:S01]  /*1df30*/  MOV R5, R37 ;  /* 0x0000002500057202 */ /* 0x000fe20000000f00 */
[----:B-1---5:R-:W-:-:S05]  /*1df40*/  BRA `(.L_x_2012) ;  /* 0xffff0e6000007947 */ /* 0x022fca000383ffff */
.L_x_1932:
[----:B------:R-:W-:Y:S01]  /*1df50*/  MOV R3, 0x181f ;  /* 0x0000181f00037802 */ /* 0x000fe20000000f00 */
[----:B------:R3:W-:Y:S01]  /*1df60*/  STL [R1+0xa8], RZ ;  /* 0x0000a8ff01007387 */ /* 0x0007e20000100800 */
[----:B------:R-:W-:Y:S01]  /*1df70*/  MOV R2, 0x1dfa0 ;  /* 0x0001dfa000027802 */ /* 0x000fe20000000f00 */
[----:B------:R-:W-:Y:S02]  /*1df80*/  IMAD.MOV.U32 R54, RZ, RZ, R4 ;  /* 0x000000ffff367224 */ /* 0x000fe400078e0004 */
[----:B-123--:R-:W-:Y:S05]  /*1df90*/  CALL.REL.NOINC `($__internal_7_$__cuda_sm70_shflsync_idx_p) ;  /* 0x0000e79000007944 */ /* 0x00efea0003c00000 */
[----:B------:R-:W2:Y:S01]  /*1dfa0*/  LDL R3, [R1+0xc0] ;  /* 0x0000c00001037983 */ /* 0x000ea20000100800 */
[----:B------:R-:W-:Y:S02]  /*1dfb0*/  SEL R8, RZ, 0x10, P5 ;  /* 0x00000010ff087807 */ /* 0x000fe40002800000 */
[----:B-----5:R-:W-:Y:S01]  /*1dfc0*/  MOV R54, R0 ;  /* 0x0000000000367202 */ /* 0x020fe20000000f00 */
[----:B------:R-:W3:Y:S04]  /*1dfd0*/  LDL R2, [R1+0xe4] ;  /* 0x0000e40001027983 */ /* 0x000ee80000100800 */
[----:B------:R-:W4:Y:S01]  /*1dfe0*/  LDL R9, [R1+0x9c] ;  /* 0x00009c0001097983 */ /* 0x000f220000100800 */
[----:B--2---:R-:W-:Y:S02]  /*1dff0*/  ISETP.GE.AND P1, PT, R3, c[0x0][0x1d4], PT ;  /* 0x0000750003007a0c */ /* 0x004fe40003f26270 */
[----:B---3--:R-:W-:Y:S05]  /*1e000*/  IADD3 R6, P0, R37, R2, RZ ;  /* 0x0000000225067210 */ /* 0x008fea0007f1e0ff */
[----:B------:R-:W-:Y:S01]  /*1e010*/  IMAD.X R7, R5, 0x1, R252, P0 ;  /* 0x0000000105077824 */ /* 0x000fe200000e06fc */
[----:B------:R-:W-:Y:S05]  /*1e020*/  IADD3 R2, P0, R37, R250, RZ ;  /* 0x000000fa25027210 */ /* 0x000fea0007f1e0ff */
[----:B------:R-:W-:Y:S01]  /*1e030*/  @!PT LDS RZ, [RZ] ;  /* 0x00000000fffff984 */ /* 0x000fe20000000800 */
[----:B------:R-:W-:Y:S01]  /*1e040*/  @!PT LDS RZ, [RZ] ;  /* 0x00000000fffff984 */ /* 0x000fe20000000800 */
[----:B------:R-:W-:Y:S01]  /*1e050*/  @!PT LDS RZ, [RZ] ;  /* 0x00000000fffff984 */ /* 0x000fe20000000800 */
[----:B----4-:R2:W-:Y:S01]  /*1e060*/  LDGSTS.E.BYPASS.LTC128B.128 [R9], [R6.64], !P1 ;  /* 0x0000000006097fae */ /* 0x0105e2000c901d46 */
[----:B------:R-:W-:Y:S02]  /*1e070*/  IMAD.X R3, R5, 0x1, R251, P0 ;  /* 0x0000000105037824 */ /* 0x000fe400000e06fb */
[----:B------:R-:W-:Y:S03]  /*1e080*/  IMAD.MOV.U32 R5, RZ, RZ, R8 ;  /* 0x000000ffff057224 */ /* 0x000fe600078e0008 */
[----:B------:R3:W-:Y:S01]  /*1e090*/  LDGSTS.E.BYPASS.LTC128B.128 [R9+0x2000], [R2.64], !P5 ;  /* 0x0200000002097fae */ /* 0x0007e2000e901d46 */
[----:B--2---:R-:W-:Y:S05]  /*1e0a0*/  IMAD.MOV.U32 R6, RZ, RZ, 0x1 ;  /* 0x00000001ff067424 */ /* 0x004fea00078e00ff */
[----:B------:R2:W-:Y:S01]  /*1e0b0*/  STL [R1+0xa8], R6 ;  /* 0x0000a80601007387 */ /* 0x0005e20000100800 */
[----:B---3--:R-:W-:Y:S02]  /*1e0c0*/  MOV R3, 0x181f ;  /* 0x0000181f00037802 */ /* 0x008fe40000000f00 */
[----:B------:R-:W-:Y:S02]  /*1e0d0*/  MOV R2, 0x1e0f0 ;  /* 0x0001e0f000027802 */ /* 0x000fe40000000f00 */
[----:B-12---:R-:W-:Y:S05]  /*1e0e0*/  CALL.REL.NOINC `($__internal_7_$__cuda_sm70_shflsync_idx_p) ;  /* 0x0000e64000007944 */ /* 0x006fea0003c00000 */
[----:B------:R-:W-:Y:S01]  /*1e0f0*/  MOV R7, 0x1 ;  /* 0x0000000100077802 */ /* 0x000fe20000000f00 */
[----:B------:R-:W-:Y:S01]  /*1e100*/  IMAD.MOV.U32 R6, RZ, RZ, R37 ;  /* 0x000000ffff067224 */ /* 0x000fe200078e0025 */
[----:B------:R-:W-:Y:S01]  /*1e110*/  MOV R3, 0x181f ;  /* 0x0000181f00037802 */ /* 0x000fe20000000f00 */
[----:B------:R-:W-:Y:S01]  /*1e120*/  IMAD.MOV.U32 R54, RZ, RZ, R4 ;  /* 0x000000ffff367224 */ /* 0x000fe200078e0004 */
[----:B------:R-:W-:Y:S01]  /*1e130*/  MOV R2, 0x1e160 ;  /* 0x0001e16000027802 */ /* 0x000fe20000000f00 */
[----:B------:R2:W-:Y:S04]  /*1e140*/  STL [R1+0xa8], R7 ;  /* 0x0000a80701007387 */ /* 0x0005e80000100800 */
[----:B-12--5:R-:W-:Y:S05]  /*1e150*/  CALL.REL.NOINC `($__internal_7_$__cuda_sm70_shflsync_idx_p) ;  /* 0x0000e5d000007944 */ /* 0x026fea0003c00000 */
[----:B------:R-:W2:Y:S01]  /*1e160*/  LDL R3, [R1+0xc0] ;  /* 0x0000c00001037983 */ /* 0x000ea20000100800 */
[----:B------:R-:W-:Y:S01]  /*1e170*/  ISETP.NE.U32.AND P2, PT, R5, RZ, PT ;  /* 0x000000ff0500720c */ /* 0x000fe20003f45070 */
[----:B-----5:R-:W-:Y:S02]  /*1e180*/  IMAD.MOV.U32 R54, RZ, RZ, R0 ;  /* 0x000000ffff367224 */ /* 0x020fe400078e0000 */
[----:B------:R-:W3:Y:S04]  /*1e190*/  LDL R2, [R1+0xe4] ;  /* 0x0000e40001027983 */ /* 0x000ee80000100800 */
        /* <DEDUP_REMOVED lines=8> */
[----:B--2---:R-:W-:Y:S04]  /*1e220*/  IADD3 R2, -R5, 0x10, RZ ;  /* 0x0000001005027810 */ /* 0x004fe80007ffe1ff */
[----:B------:R-:W-:Y:S04]  /*1e230*/  LOP3.LUT R2, R2, 0xf, RZ, 0xc0, !PT ;  /* 0x0000000f02027812 */ /* 0x000fe800078ec0ff */
[----:B------:R-:W-:Y:S04]  /*1e240*/  IADD3 R2, P1, P0, R2, R37, R250 ;  /* 0x0000002502027210 */ /* 0x000fe8000783e0fa */
[----:B------:R-:W-:Y:S01]  /*1e250*/  IADD3.X R3, RZ, R6, R251, P1, P0 ;  /* 0x00000006ff037210 */ /* 0x000fe20000fe04fb */
[----:B------:R-:W-:Y:S04]  /*1e260*/  IMAD.MOV.U32 R6, RZ, RZ, 0x2 ;  /* 0x00000002ff067424 */ /* 0x000fe800078e00ff */
[----:B------:R2:W-:Y:S04]  /*1e270*/  LDGSTS.E.BYPASS.LTC128B.128.ZFILL [R7+0x2800], [R2.64], P2 ;  /* 0x0280000002077fae */ /* 0x0005e80009141d46 */
[----:B------:R3:W-:Y:S01]  /*1e280*/  STL [R1+0xa8], R6 ;  /* 0x0000a80601007387 */ /* 0x0007e20000100800 */
[----:B--2---:R-:W-:Y:S01]  /*1e290*/  MOV R2, 0x1e2c0 ;  /* 0x0001e2c000027802 */ /* 0x004fe20000000f00 */
[----:B------:R-:W-:Y:S02]  /*1e2a0*/  IMAD.MOV.U32 R3, RZ, RZ, 0x181f ;  /* 0x0000181fff037424 */ /* 0x000fe400078e00ff */
[----:B-1-3--:R-:W-:Y:S05]  /*1e2b0*/  CALL.REL.NOINC `($__internal_7_$__cuda_sm70_shflsync_idx_p) ;  /* 0x0000e47000007944 */ /* 0x00afea0003c00000 */
        /* <DEDUP_REMOVED lines=10> */
[----:B------:R-:W3:Y:S01]  /*1e360*/  LDL R2, [R1+0xe4] ;  /* 0x0000e40001027983 */ /* 0x000ee20000100800 */
[----:B------:R-:W-:Y:S03]  /*1e370*/  IMAD.MOV.U32 R0, RZ, RZ, 0x3 ;  /* 0x00000003ff007424 */ /* 0x000fe600078e00ff */
[----:B------:R-:W4:Y:S04]  /*1e380*/  LDL R7, [R1+0x9c] ;  /* 0x00009c0001077983 */ /* 0x000f280000100800 */
[----:B------:R1:W-:Y:S01]  /*1e390*/  STL [R1+0xa8], R0 ;  /* 0x0000a80001007387 */ /* 0x0003e20000100800 */
        /* <DEDUP_REMOVED lines=10> */
[----:B------:R-:W-:Y:S05]  /*1e440*/  IADD3.X R3, RZ, R6, R251, P1, P0 ;  /* 0x00000006ff037210 */ /* 0x000fea0000fe04fb */
[----:B------:R2:W-:Y:S02]  /*1e450*/  LDGSTS.E.BYPASS.LTC128B.128.ZFILL [R7+0x3000], [R2.64], P2 ;  /* 0x0300000002077fae */ /* 0x0005e40009141d46 */
[----:B--2---:R-:W-:Y:S01]  /*1e460*/  MOV R2, 0x1e490 ;  /* 0x0001e49000027802 */ /* 0x004fe20000000f00 */
[----:B------:R-:W-:Y:S02]  /*1e470*/  IMAD.MOV.U32 R3, RZ, RZ, 0x181f ;  /* 0x0000181fff037424 */ /* 0x000fe400078e00ff */
[----:B-1----:R-:W-:Y:S05]  /*1e480*/  CALL.REL.NOINC `($__internal_7_$__cuda_sm70_shflsync_idx_p) ;  /* 0x0000e2a000007944 */ /* 0x002fea0003c00000 */
        /* <DEDUP_REMOVED lines=8> */
[----:B-1----:R-:W-:-:S05]  /*1e510*/  BRA `(.L_x_2013) ;  /* 0xffff0a9000007947 */ /* 0x002fca000383ffff */
.L_x_1935:
[----:B------:R-:W-:Y:S01]  /*1e520*/  MOV R3, 0x181f ;  /* 0x0000181f00037802 */ /* 0x000fe20000000f00 */
[----:B------:R2:W-:Y:S01]  /*1e530*/  STL [R1+0xa8], RZ ;  /* 0x0000a8ff01007387 */ /* 0x0005e20000100800 */
[----:B------:R-:W-:Y:S01]  /*1e540*/  MOV R2, 0x1e570 ;  /* 0x0001e57000027802 */ /* 0x000fe20000000f00 */
[----:B------:R-:W-:Y:S02]  /*1e550*/  IMAD.MOV.U32 R54, RZ, RZ, R0 ;  /* 0x000000ffff367224 */ /* 0x000fe400078e0000 */
[----:B-12---:R-:W-:Y:S05]  /*1e560*/  CALL.REL.NOINC `($__internal_7_$__cuda_sm70_shflsync_idx_p) ;  /* 0x0000e1c000007944 */ /* 0x006fea0003c00000 */
[----:B------:R-:W-:Y:S01]  /*1e570*/  MOV R5, R37 ;  /* 0x0000002500057202 */ /* 0x000fe20000000f00 */
[----:B-1---5:R-:W-:-:S05]  /*1e580*/  BRA `(.L_x_2014) ;  /* 0xffff20f000007947 */ /* 0x022fca000383ffff */
.L_x_1936:
        /* <DEDUP_REMOVED lines=17> */
[----:B----4-:R2:W-:Y:S01]  /*1e6a0*/  LDGSTS.E.BYPASS.LTC128B.128 [R9+0x4100], [R6.64], !P1 ;  /* 0x0410000006097fae */ /* 0x0105e2000c901d46 */
        /* <DEDUP_REMOVED lines=75> */
.L_x_1937:
[----:B------:R-:W-:Y:S01]  /*1eb60*/  MOV R3, 0x1c1f ;  /* 0x00001c1f00037802 */ /* 0x000fe20000000f00 */
[----:B------:R1:W-:Y:S01]  /*1eb70*/  STL [R1+0xa8], RZ ;  /* 0x0000a8ff01007387 */ /* 0x0003e20000100800 */
[----:B------:R-:W-:Y:S01]  /*1eb80*/  MOV R2, 0x1ebb0 ;  /* 0x0001ebb000027802 */ /* 0x000fe20000000f00 */
[----:B------:R-:W-:Y:S02]  /*1eb90*/  IMAD.MOV.U32 R54, RZ, RZ, R4 ;  /* 0x000000ffff367224 */ /* 0x000fe400078e0004 */
[----:B-1----:R-:W-:Y:S05]  /*1eba0*/  CALL.REL.NOINC `($__internal_7_$__cuda_sm70_shflsync_idx_p) ;  /* 0x0000db8000007944 */ /* 0x002fea0003c00000 */
[----:B-----5:R-:W-:Y:S01]  /*1ebb0*/  MOV R0, R37 ;  /* 0x0000002500007202 */ /* 0x020fe20000000f00 */
[----:B-1----:R-:W-:-:S05]  /*1ebc0*/  BRA `(.L_x_2016) ;  /* 0xffff1f5000007947 */ /* 0x002fca000383ffff */
.L_x_1938:
[----:B------:R-:W-:Y:S01]  /*1ebd0*/  MOV R0, 0x1 ;  /* 0x0000000100007802 */ /* 0x000fe20000000f00 */
[----:B------:R-:W-:Y:S01]  /*1ebe0*/  IMAD.MOV.U32 R54, RZ, RZ, R4 ;  /* 0x000000ffff367224 */ /* 0x000fe200078e0004 */
[----:B------:R-:W-:Y:S01]  /*1ebf0*/  MOV R2, 0x1ec30 ;  /* 0x0001ec3000027802 */ /* 0x000fe20000000f00 */
[----:B------:R-:W-:Y:S02]  /*1ec00*/  IMAD.MOV.U32 R3, RZ, RZ, 0x1c1f ;  /* 0x00001c1fff037424 */ /* 0x000fe400078e00ff */
[----:B------:R2:W-:Y:S04]  /*1ec10*/  STL [R1+0xa8], R0 ;  /* 0x0000a80001007387 */ /* 0x0005e80000100800 */
[----:B-12---:R-:W-:Y:S05]  /*1ec20*/  CALL.REL.NOINC `($__internal_7_$__cuda_sm70_shflsync_idx_p) ;  /* 0x0000db0000007944 */ /* 0x006fea0003c00000 */
[----:B------:R-:W-:Y:S01]  /*1ec30*/  MOV R2, 0x1eea0 ;  /* 0x0001eea000027802 */ /* 0x000fe20000000f00 */
[----:B-----5:R-:W-:Y:S02]  /*1ec40*/  IMAD.MOV.U32 R0, RZ, RZ, 0x2 ;  /* 0x00000002ff007424 */ /* 0x020fe400078e00ff */
[----:B------:R-:W-:Y:S02]  /*1ec50*/  IMAD.IADD R37, R5, 0x1, R37 ;  /* 0x0000000105257824 */ /* 0x000fe400078e0225 */
[----:B------:R-:W-:Y:S01]  /*1ec60*/  IMAD.MOV.U32 R54, RZ, RZ, R4 ;  /* 0x000000ffff367224 */ /* 0x000fe200078e0004 */
[----:B------:R2:W-:Y:S01]  /*1ec70*/  STL [R1+0xa8], R0 ;  /* 0x0000a80001007387 */ /* 0x0005e20000100800 */
[----:B------:R-:W-:Y:S01]  /*1ec80*/  IMAD.MOV.U32 R3, RZ, RZ, 0x1c1f ;  /* 0x00001c1fff037424 */ /* 0x000fe200078e00ff */
        /* <DEDUP_REMOVED lines=13> */
[----:B------:R-:W-:Y:S02]  /*1ed60*/  FSEL R50, R220, -INF , P3 ;  /* 0xff800000dc327808 */ /* 0x000fe40001800000 */
[----:B------:R-:W-:Y:S02]  /*1ed70*/  ISETP.GT.AND P3, PT, R37, 0x20, PT ;  /* 0x000000202500780c */ /* 0x000fe40003f64270 */
[----:B------:R-:W-:Y:S02]  /*1ed80*/  FSEL R49, R31, -INF , P0 ;  /* 0xff8000001f317808 */ /* 0x000fe40000000000 */
[C---:B------:R-:W-:Y:S02]  /*1ed90*/  ISETP.GT.AND P1, PT, R37.reuse, 0x21, PT ;  /* 0x000000212500780c */ /* 0x040fe40003f24270 */
        /* <DEDUP_REMOVED lines=14> */
[----:B------:R-:W-:Y:S02]  /*1ee80*/  FSEL R36, R36, -INF , P0 ;  /* 0xff80000024247808 */ /* 0x000fe40000000000 */
[----:B-12---:R-:W-:Y:S05]  /*1ee90*/  CALL.REL.NOINC `($__internal_7_$__cuda_sm70_shflsync_idx_p) ;  /* 0x0000d89000007944 */ /* 0x006fea0003c00000 */
[----:B------:R-:W-:Y:S01]  /*1eea0*/  MOV R2, 0x1f120 ;  /* 0x0001f12000027802 */ /* 0x000fe20000000f00 */
[----:B-----5:R-:W2:Y:S01]  /*1eeb0*/  LDL.LU R0, [R1+0x70] ;  /* 0x0000700001007983 */ /* 0x020ea20000300800 */
[----:B------:R-:W-:Y:S02]  /*1eec0*/  IMAD.IADD R37, R5, 0x1, R37 ;  /* 0x0000000105257824 */ /* 0x000fe400078e0225 */
[----:B------:R-:W-:Y:S02]  /*1eed0*/  IMAD.MOV.U32 R54, RZ, RZ, R4 ;  /* 0x000000ffff367224 */ /* 0x000fe400078e0004 */
[----:B------:R-:W-:Y:S01]  /*1eee0*/  IMAD.MOV.U32 R3, RZ, RZ, 0x1c1f ;  /* 0x00001c1fff037424 */ /* 0x000fe200078e00ff */
[C---:B------:R-:W-:Y:S02]  /*1eef0*/  ISETP.GT.AND P0, PT, R37.reuse, RZ, PT ;  /* 0x000000ff2500720c */ /* 0x040fe40003f04270 */
[C---:B------:R-:W-:Y:S02]  /*1ef00*/  ISETP.GT.AND P1, PT, R37.reuse, 0x1, PT ;  /* 0x000000012500780c */ /* 0x040fe40003f24270 */
[----:B------:R-:W-:Y:S02]  /*1ef10*/  ISETP.GT.AND P2, PT, R37, 0x8, PT ;  /* 0x000000082500780c */ /* 0x000fe40003f44270 */
[----:B------:R-:W-:Y:S02]  /*1ef20*/  FSEL R57, R249, -INF , P1 ;  /* 0xff800000f9397808 */ /* 0x000fe40000800000 */
[C---:B------:R-:W-:Y:S02]  /*1ef30*/  ISETP.GT.AND P1, PT, R37.reuse, 0x10, PT ;  /* 0x000000102500780c */ /* 0x040fe40003f24270 */
[C---:B------:R-:W-:Y:S02]  /*1ef40*/  ISETP.GT.AND P3, PT, R37.reuse, 0x11, PT ;  /* 0x000000112500780c */ /* 0x040fe40003f64270 */
[----:B------:R-:W-:Y:S02]  /*1ef50*/  FSEL R206, R246, -INF , P2 ;  /* 0xff800000f6ce7808 */ /* 0x000fe40001000000 */
        /* <DEDUP_REMOVED lines=16> */
[----:B--2---:R-:W-:Y:S01]  /*1f060*/  FSEL R53, R0, -INF , P0 ;  /* 0xff80000000357808 */ /* 0x004fe20000000000 */
[----:B------:R-:W-:Y:S01]  /*1f070*/  IMAD.MOV.U32 R0, RZ, RZ, 0x3 ;  /* 0x00000003ff007424 */ /* 0x000fe200078e00ff */
[----:B------:R-:W-:Y:S04]  /*1f080*/  ISETP.GT.AND P0, PT, R37, 0x9, PT ;  /* 0x000000092500780c */ /* 0x000fe80003f04270 */
[----:B------:R-:W-:Y:S01]  /*1f090*/  FSEL R67, R245, -INF , P0 ;  /* 0xff800000f5437808 */ /* 0x000fe20000000000 */
[----:B------:R2:W-:Y:S01]  /*1f0a0*/  STL [R1+0xa8], R0 ;  /* 0x0000a80001007387 */ /* 0x0005e20000100800 */
[C---:B------:R-:W-:Y:S04]  /*1f0b0*/  ISETP.GT.AND P0, PT, R37.reuse, 0x18, PT ;  /* 0x000000182500780c */ /* 0x040fe80003f04270 */
[----:B------:R-:W-:Y:S02]  /*1f0c0*/  FSEL R64, R218, -INF , P0 ;  /* 0xff800000da407808 */ /* 0x000fe40000000000 */
[----:B------:R-:W-:Y:S04]  /*1f0d0*/  ISETP.GT.AND P0, PT, R37, 0x28, PT ;  /* 0x000000282500780c */ /* 0x000fe80003f04270 */
[----:B------:R-:W-:Y:S02]  /*1f0e0*/  FSEL R60, R27, -INF , P0 ;  /* 0xff8000001b3c7808 */ /* 0x000fe40000000000 */
[----:B------:R-:W-:Y:S04]  /*1f0f0*/  ISETP.GT.AND P0, PT, R37, 0x39, PT ;  /* 0x000000392500780c */ /* 0x000fe80003f04270 */
[----:B------:R-:W-:Y:S04]  /*1f100*/  FSEL R42, R42, -INF , P0 ;  /* 0xff8000002a2a7808 */ /* 0x000fe80000000000 */
[----:B-12---:R-:W-:Y:S05]  /*1f110*/  CALL.REL.NOINC `($__internal_7_$__cuda_sm70_shflsync_idx_p) ;  /* 0x0000d61000007944 */ /* 0x006fea0003c00000 */
[----:B------:R-:W2:Y:S01]  /*1f120*/  LDL.LU R4, [R1+0x80] ;  /* 0x0000800001047983 */ /* 0x000ea20000300800 */
[----:B------:R-:W-:Y:S03]  /*1f130*/  IMAD.IADD R5, R5, 0x1, R37 ;  /* 0x0000000105057824 */ /* 0x000fe600078e0225 */
[----:B-----5:R-:W3:Y:S02]  /*1f140*/  LDL.LU R0, [R1+0x74] ;  /* 0x0000740001007983 */ /* 0x020ee40000300800 */
[C---:B------:R-:W-:Y:S02]  /*1f150*/  ISETP.GT.AND P0, PT, R5.reuse, RZ, PT ;  /* 0x000000ff0500720c */ /* 0x040fe40003f04270 */
[C---:B------:R-:W-:Y:S01]  /*1f160*/  ISETP.GT.AND P3, PT, R5.reuse, 0x11, PT ;  /* 0x000000110500780c */ /* 0x040fe20003f64270 */
[----:B------:R-:W4:Y:S01]  /*1f170*/  LDL.LU R2, [R1+0x78] ;  /* 0x0000780001027983 */ /* 0x000f220000300800 */
[C---:B------:R-:W-:Y:S02]  /*1f180*/  ISETP.GT.AND P2, PT, R5.reuse, 0x8, PT ;  /* 0x000000080500780c */ /* 0x040fe40003f44270 */
[----:B------:R-:W-:Y:S01]  /*1f190*/  FSEL R33, R230, -INF , P3 ;  /* 0xff800000e6217808 */ /* 0x000fe20001800000 */
[----:B------:R-:W4:Y:S01]  /*1f1a0*/  LDL.LU R3, [R1+0x7c] ;  /* 0x00007c0001037983 */ /* 0x000f220000300800 */
[C---:B------:R-:W-:Y:S02]  /*1f1b0*/  ISETP.GT.AND P3, PT, R5.reuse, 0x20, PT ;  /* 0x000000200500780c */ /* 0x040fe40003f64270 */
[C---:B------:R-:W-:Y:S02]  /*1f1c0*/  ISETP.GT.AND P1, PT, R5.reuse, 0x1, PT ;  /* 0x000000010500780c */ /* 0x040fe40003f24270 */
[----:B------:R-:W-:Y:S02]  /*1f1d0*/  FSEL R30, R216, -INF , P3 ;  /* 0xff800000d81e7808 */ /* 0x000fe40001800000 */
[C---:B------:R-:W-:Y:S02]  /*1f1e0*/  ISETP.GT.AND P3, PT, R5.reuse, 0x30, PT ;  /* 0x000000300500780c */ /* 0x040fe40003f64270 */
[----:B------:R-:W-:Y:S02]  /*1f1f0*/  ISETP.GT.AND P4, PT, R5, 0x29, PT ;  /* 0x000000290500780c */ /* 0x000fe40003f84270 */
[----:B------:R-:W-:Y:S02]  /*1f200*/  FSEL R25, R133, -INF , P3 ;  /* 0xff80000085197808 */ /* 0x000fe40001800000 */
[----:B------:R-:W-:Y:S02]  /*1f210*/  FSEL R26, R134, -INF , P4 ;  /* 0xff800000861a7808 */ /* 0x000fe40002000000 */
[----:B--2---:R-:W-:Y:S02]  /*1f220*/  FSEL R28, R4, -INF , P0 ;  /* 0xff800000041c7808 */ /* 0x004fe40000000000 */
[----:B------:R-:W-:Y:S04]  /*1f230*/  ISETP.GT.AND P0, PT, R5, 0x9, PT ;  /* 0x000000090500780c */ /* 0x000fe80003f04270 */
[----:B---3--:R-:W-:Y:S02]  /*1f240*/  FSEL R37, R0, -INF , P0 ;  /* 0xff80000000257808 */ /* 0x008fe40000000000 */
[----:B------:R-:W-:Y:S02]  /*1f250*/  FMNMX.FTZ R0, R8, R132, !PT ;  /* 0x0000008408007209 */ /* 0x000fe40007810000 */
[----:B----4-:R-:W-:Y:S02]  /*1f260*/  FSEL R41, R2, -INF , P2 ;  /* 0xff80000002297808 */ /* 0x010fe40001000000 */
[----:B------:R-:W-:Y:S02]  /*1f270*/  FMNMX.FTZ R2, R53, R138, !PT ;  /* 0x0000008a35027209 */ /* 0x000fe40007810000 */
[----:B------:R-:W-:Y:S01]  /*1f280*/  FMNMX.FTZ R4, R24, R0, !PT ;  /* 0x0000000018047209 */ /* 0x000fe20007810000 */
[----:B------:R-:W-:Y:S01]  /*1f290*/  IMAD.MOV.U32 R0, RZ, RZ, 0x2 ;  /* 0x00000002ff007424 */ /* 0x000fe200078e00ff */
        /* <DEDUP_REMOVED lines=12> */
[----:B------:R-:W-:Y:S02]  /*1f360*/  FMNMX.FTZ R4, R22, R133, !PT ;  /* 0x0000008516047209 */ /* 0x000fe40007810000 */
[----:B------:R-:W-:Y:S02]  /*1f370*/  FMNMX.FTZ R133, R52, R3, !PT ;  /* 0x0000000334857209 */ /* 0x000fe40007810000 */
[----:B------:R-:W-:Y:S02]  /*1f380*/  FMNMX.FTZ R134, R67, R134, !PT ;  /* 0x0000008643867209 */ /* 0x000fe40007810000 */
[----:B------:R-:W-:Y:S02]  /*1f390*/  FMNMX.FTZ R2, R37, R2, !PT ;  /* 0x0000000225027209 */ /* 0x000fe40007810000 */
[----:B------:R-:W-:Y:S02]  /*1f3a0*/  ISETP.GT.AND P0, PT, R5, 0x18, PT ;  /* 0x000000180500780c */ /* 0x000fe40003f04270 */
        /* <DEDUP_REMOVED lines=62> */
[----:B-1----:R-:W-:Y:S05]  /*1f790*/  CALL.REL.NOINC `($__internal_6_$__cuda_sm70_shflsync_bfly_p) ;  /* 0x0000cf3000007944 */ /* 0x002fea0003c00000 */
[----:B------:R-:W-:Y:S01]  /*1f7a0*/  FMNMX.FTZ R4, R4, R0, !PT ;  /* 0x0000000004047209 */ /* 0x000fe20007810000 */
[----:B------:R-:W-:Y:S01]  /*1f7b0*/  IMAD.MOV.U32 R0, RZ, RZ, 0x1 ;  /* 0x00000001ff007424 */ /* 0x000fe200078e00ff */
[----:B------:R-:W-:Y:S02]  /*1f7c0*/  MOV R2, 0x1f7e0 ;  /* 0x0001f7e000027802 */ /* 0x000fe40000000f00 */
        /* <DEDUP_REMOVED lines=28> */
[----:B------:R-:W-:-:S05]  /*1f990*/  BRA `(.L_x_2017) ;  /* 0xffff1f4000007947 */ /* 0x000fca000383ffff */
.L_x_1941:
[----:B----4-:R-:W-:Y:S01]  /*1f9a0*/  MOV R3, 0x181f ;  /* 0x0000181f00037802 */ /* 0x010fe20000000f00 */
[----:B------:R1:W-:Y:S01]  /*1f9b0*/  STL [R1+0xa8], RZ ;  /* 0x0000a8ff01007387 */ /* 0x0003e20000100800 */
[----:B------:R-:W-:Y:S01]  /*1f9c0*/  MOV R2, 0x1f9f0 ;  /* 0x0001f9f000027802 */ /* 0x000fe20000000f00 */
[----:B------:R-:W-:Y:S02]  /*1f9d0*/  IMAD.MOV.U32 R54, RZ, RZ, R0 ;  /* 0x000000ffff367224 */ /* 0x000fe400078e0000 */
[----:B-1----:R-:W-:Y:S05]  /*1f9e0*/  CALL.REL.NOINC `($__internal_7_$__cuda_sm70_shflsync_idx_p) ;  /* 0x0000cd4000007944 */ /* 0x002fea0003c00000 */
[----:B-1---5:R-:W-:-:S05]  /*1f9f0*/  BRA `(.L_x_2018) ;  /* 0xffff48b000007947 */ /* 0x022fca000383ffff */
.L_x_1944:
[----:B------:R-:W-:Y:S01]  /*1fa00*/  MOV R3, 0x181f ;  /* 0x0000181f00037802 */ /* 0x000fe20000000f00 */
[----:B------:R2:W-:Y:S01]  /*1fa10*/  STL [R1+0xa8], RZ ;  /* 0x0000a8ff01007387 */ /* 0x0005e20000100800 */
[----:B------:R-:W-:Y:S01]  /*1fa20*/  MOV R2, 0x1fa50 ;  /* 0x0001fa5000027802 */ /* 0x000fe20000000f00 */
[----:B------:R-:W-:Y:S02]  /*1fa30*/  IMAD.MOV.U32 R54, RZ, RZ, R0 ;  /* 0x000000ffff367224 */ /* 0x000fe400078e0000 */
[----:B-12-4-:R-:W-:Y:S05]  /*1fa40*/  CALL.REL.NOINC `($__internal_7_$__cuda_sm70_shflsync_idx_p) ;  /* 0x0000cce000007944 */ /* 0x016fea0003c00000 */
[----:B------:R-:W-:Y:S01]  /*1fa50*/  MOV R6, R37 ;  /* 0x0000002500067202 */ /* 0x000fe20000000f00 */
[----:B-1---5:R-:W-:-:S05]  /*1fa60*/  BRA `(.L_x_2019) ;  /* 0xffff608000007947 */ /* 0x022fca000383ffff */
.L_x_1945:
[----:B------:R-:W-:Y:S01]  /*1fa70*/  MOV R3, 0x181f ;  /* 0x0000181f00037802 */ /* 0x000fe20000000f00 */
[----:B------:R4:W-:Y:S01]  /*1fa80*/  STL [R1+0xa8], RZ ;  /* 0x0000a8ff01007387 */ /* 0x0009e20000100800 */
[----:B------:R-:W-:Y:S01]  /*1fa90*/  MOV R2, 0x1fac0 ;  /* 0x0001fac000027802 */ /* 0x000fe20000000f00 */
[----:B------:R-:W-:Y:S02]  /*1faa0*/  IMAD.MOV.U32 R54, RZ, RZ, R4 ;  /* 0x000000ffff367224 */ /* 0x000fe400078e0004 */
[----:B-1234-:R-:W-:Y:S05]  /*1fab0*/  CALL.REL.NOINC `($__internal_7_$__cuda_sm70_shflsync_idx_p) ;  /* 0x0000cc7000007944 */ /* 0x01efea0003c00000 */
[----:B------:R-:W2:Y:S01]  /*1fac0*/  LDL R3, [R1+0x90] ;  /* 0x0000900001037983 */ /* 0x000ea20000100800 */
[----:B-----5:R-:W-:Y:S03]  /*1fad0*/  MOV R54, R0 ;  /* 0x0000000000367202 */ /* 0x020fe60000000f00 */
[----:B------:R-:W3:Y:S04]  /*1fae0*/  LDL R2, [R1+0x94] ;  /* 0x0000940001027983 */ /* 0x000ee80000100800 */
[----:B------:R-:W4:Y:S01]  /*1faf0*/  LDL R5, [R1+0x98] ;  /* 0x0000980001057983 */ /* 0x000f220000100800 */
[C---:B--2---:R-:W-:Y:S05]  /*1fb00*/  IADD3 R8, P0, R37.reuse, R3, RZ ;  /* 0x0000000325087210 */ /* 0x044fea0007f1e0ff */
[C---:B---3--:R-:W-:Y:S01]  /*1fb10*/  IMAD.X R9, R6.reuse, 0x1, R2, P0 ;  /* 0x0000000106097824 */ /* 0x048fe200000e0602 */
[----:B------:R-:W-:Y:S04]  /*1fb20*/  IADD3 R2, P0, R37, R133, RZ ;  /* 0x0000008525027210 */ /* 0x000fe80007f1e0ff */
[----:B------:R-:W-:Y:S01]  /*1fb30*/  @!PT LDS RZ, [RZ] ;  /* 0x00000000fffff984 */ /* 0x000fe20000000800 */
[----:B------:R-:W-:Y:S01]  /*1fb40*/  @!PT LDS RZ, [RZ] ;  /* 0x00000000fffff984 */ /* 0x000fe20000000800 */
[----:B------:R-:W-:Y:S01]  /*1fb50*/  @!PT LDS RZ, [RZ] ;  /* 0x00000000fffff984 */ /* 0x000fe20000000800 */
[----:B----4-:R2:W-:Y:S01]  /*1fb60*/  LDGSTS.E.BYPASS.LTC128B.128 [R5+0x4100], [R8.64], !P3 ;  /* 0x0410000008057fae */ /* 0x0105e2000d901d46 */
[----:B------:R-:W-:Y:S05]  /*1fb70*/  IMAD.X R3, R6, 0x1, R134, P0 ;  /* 0x0000000106037824 */ /* 0x000fea00000e0686 */
[----:B------:R2:W-:Y:S02]  /*1fb80*/  LDGSTS.E.BYPASS.LTC128B.128 [R5+0x6100], [R2.64], !P5 ;  /* 0x0610000002057fae */ /* 0x0005e4000e901d46 */
[----:B--2---:R-:W-:Y:S01]  /*1fb90*/  IMAD.MOV.U32 R5, RZ, RZ, 0x1 ;  /* 0x00000001ff057424 */ /* 0x004fe200078e00ff */
[----:B------:R-:W-:Y:S02]  /*1fba0*/  MOV R3, 0x181f ;  /* 0x0000181f00037802 */ /* 0x000fe40000000f00 */
[----:B------:R-:W-:Y:S02]  /*1fbb0*/  MOV R2, 0x1fbe0 ;  /* 0x0001fbe000027802 */ /* 0x000fe40000000f00 */
[----:B------:R2:W-:Y:S04]  /*1fbc0*/  STL [R1+0xa8], R5 ;  /* 0x0000a80501007387 */ /* 0x0005e80000100800 */
        /* <DEDUP_REMOVED lines=9> */
[----:B-----5:R-:W-:Y:S03]  /*1fc60*/  MOV R54, R0 ;  /* 0x0000000000367202 */ /* 0x020fe60000000f00 */
[----:B------:R-:W3:Y:S04]  /*1fc70*/  LDL R2, [R1+0x94] ;  /* 0x0000940001027983 */ /* 0x000ee80000100800 */
[----:B------:R-:W4:Y:S01]  /*1fc80*/  LDL R8, [R1+0x98] ;  /* 0x0000980001087983 */ /* 0x000f220000100800 */
[----:B--2---:R-:W-:Y:S05]  /*1fc90*/  IADD3 R6, P0, R37, R3, RZ ;  /* 0x0000000325067210 */ /* 0x004fea0007f1e0ff */
[----:B---3--:R-:W-:Y:S01]  /*1fca0*/  IMAD.X R7, R5, 0x1, R2, P0 ;  /* 0x0000000105077824 */ /* 0x008fe200000e0602 */
[----:B------:R-:W-:Y:S04]  /*1fcb0*/  IADD3 R2, P0, R37, R133, RZ ;  /* 0x0000008525027210 */ /* 0x000fe80007f1e0ff */
        /* <DEDUP_REMOVED lines=19> */
[----:B-----5:R-:W-:Y:S01]  /*1fdf0*/  MOV R54, R0 ;  /* 0x0000000000367202 */ /* 0x020fe20000000f00 */
[----:B------:R-:W-:Y:S02]  /*1fe00*/  IMAD.MOV.U32 R0, RZ, RZ, 0x3 ;  /* 0x00000003ff007424 */ /* 0x000fe400078e00ff */
[----:B------:R-:W3:Y:S04]  /*1fe10*/  LDL R2, [R1+0x94] ;  /* 0x0000940001027983 */ /* 0x000ee80000100800 */
[----:B------:R-:W4:Y:S04]  /*1fe20*/  LDL R8, [R1+0x98] ;  /* 0x0000980001087983 */ /* 0x000f280000100800 */
[----:B------:R1:W-:Y:S01]  /*1fe30*/  STL [R1+0xa8], R0 ;  /* 0x0000a80001007387 */ /* 0x0003e20000100800 */
[----:B--2---:R-:W-:Y:S05]  /*1fe40*/  IADD3 R6, P0, R37, R3, RZ ;  /* 0x0000000325067210 */ /* 0x004fea0007f1e0ff */
[----:B---3--:R-:W-:Y:S01]  /*1fe50*/  IMAD.X R7, R5, 0x1, R2, P0 ;  /* 0x0000000105077824 */ /* 0x008fe200000e0602 */
[----:B------:R-:W-:Y:S04]  /*1fe60*/  IADD3 R2, P0, R37, R133, RZ ;  /* 0x0000008525027210 */ /* 0x000fe80007f1e0ff */
[----:B------:R-:W-:Y:S01]  /*1fe70*/  @!PT LDS RZ, [RZ] ;  /* 0x00000000fffff984 */ /* 0x000fe20000000800 */
[----:B------:R-:W-:Y:S01]  /*1fe80*/  @!PT LDS RZ, [RZ] ;  /* 0x00000000fffff984 */ /* 0x000fe20000000800 */
[----:B------:R-:W-:Y:S01]  /*1fe90*/  @!PT LDS RZ, [RZ] ;  /* 0x00000000fffff984 */ /* 0x000fe20000000800 */
[----:B----4-:R1:W-:Y:S01]  /*1fea0*/  LDGSTS.E.BYPASS.LTC128B.128 [R8+0x5100], [R6.64], !P3 ;  /* 0x0510000006087fae */ /* 0x0103e2000d901d46 */
[----:B------:R-:W-:Y:S05]  /*1feb0*/  IMAD.X R3, R5, 0x1, R134, P0 ;  /* 0x0000000105037824 */ /* 0x000fea00000e0686 */
[----:B------:R2:W-:Y:S02]  /*1fec0*/  LDGSTS.E.BYPASS.LTC128B.128 [R8+0x7100], [R2.64], !P5 ;  /* 0x0710000002087fae */ /* 0x0005e4000e901d46 */
[----:B--2---:R-:W-:Y:S02]  /*1fed0*/  MOV R3, 0x181f ;  /* 0x0000181f00037802 */ /* 0x004fe40000000f00 */
[----:B------:R-:W-:Y:S02]  /*1fee0*/  MOV R2, 0x1ff00 ;  /* 0x0001ff0000027802 */ /* 0x000fe40000000f00 */
[----:B-1----:R-:W-:Y:S05]  /*1fef0*/  CALL.REL.NOINC `($__internal_7_$__cuda_sm70_shflsync_idx_p) ;  /* 0x0000c83000007944 */ /* 0x002fea0003c00000 */
[----:B------:R-:W-:Y:S01]  /*1ff00*/  MOV R3, 0x181f ;  /* 0x0000181f00037802 */ /* 0x000fe20000000f00 */
[----:B------:R-:W-:Y:S01]  /*1ff10*/  IMAD.MOV.U32 R54, RZ, RZ, R4 ;  /* 0x000000ffff367224 */ /* 0x000fe200078e0004 */
[----:B------:R-:W-:Y:S01]  /*1ff20*/  MOV R4, 0x3 ;  /* 0x0000000300047802 */ /* 0x000fe20000000f00 */
[----:B-----5:R-:W-:Y:S01]  /*1ff30*/  IMAD.MOV.U32 R0, RZ, RZ, R37 ;  /* 0x000000ffff007224 */ /* 0x020fe200078e0025 */
[----:B------:R-:W-:Y:S03]  /*1ff40*/  MOV R2, 0x1ff70 ;  /* 0x0001ff7000027802 */ /* 0x000fe60000000f00 */
[----:B------:R2:W-:Y:S04]  /*1ff50*/  STL [R1+0xa8], R4 ;  /* 0x0000a80401007387 */ /* 0x0005e80000100800 */
[----:B-12---:R-:W-:Y:S05]  /*1ff60*/  CALL.REL.NOINC `($__internal_7_$__cuda_sm70_shflsync_idx_p) ;  /* 0x0000c7c000007944 */ /* 0x006fea0003c00000 */
[----:B------:R-:W-:Y:S01]  /*1ff70*/  MOV R4, R37 ;  /* 0x0000002500047202 */ /* 0x000fe20000000f00 */
[----:B-1---5:R-:W-:-:S05]  /*1ff80*/  BRA `(.L_x_2020) ;  /* 0xffff5d3000007947 */ /* 0x022fca000383ffff */
.L_x_1946:
[----:B------:R-:W-:Y:S02]  /*1ff90*/  MOV R0, 0x2 ;  /* 0x0000000200007802 */ /* 0x000fe40000000f00 */
[----:B------:R-:W-:Y:S02]  /*1ffa0*/  MOV R2, 0x1ffc0 ;  /* 0x0001ffc000027802 */ /* 0x000fe40000000f00 */
        /* <DEDUP_REMOVED lines=33> */
.L_x_1948:
[----:B------:R1:W5:Y:S01]  /*201c0*/  LDL R4, [R1+0xbc] ;  /* 0x0000bc0001047983 */ /* 0x0003620000100800 */
[----:B------:R-:W-:-:S02]  /*201d0*/  MOV R0, 0x2 ;  /* 0x0000000200007802 */ /* 0x000fc40000000f00 */
[----:B------:R-:W-:Y:S02]  /*201e0*/  MOV R2, 0x20200 ;  /* 0x0002020000027802 */ /* 0x000fe40000000f00 */
[----:B-1---5:R-:W-:Y:S05]  /*201f0*/  CALL.REL.NOINC `($__internal_6_$__cuda_sm70_shflsync_bfly_p) ;  /* 0x0000c4d000007944 */ /* 0x022fea0003c00000 */
[----:B------:R-:W-:Y:S01]  /*20200*/  MOV R5, R0 ;  /* 0x0000000000057202 */ /* 0x000fe20000000f00 */
[----:B------:R-:W-:Y:S05]  /*20210*/  BRA `(.L_x_2022) ;  /* 0xffff881000007947 */ /* 0x000fea000383ffff */
.L_x_1949:
[----:B------:R-:W-:Y:S01]  /*20220*/  IMAD.MOV.U32 R4, RZ, RZ, R5 ;  /* 0x000000ffff047224 */ /* 0x000fe200078e0005 */
[----:B------:R-:W-:Y:S02]  /*20230*/  MOV R0, 0x1 ;  /* 0x0000000100007802 */ /* 0x000fe40000000f00 */
[----:B------:R-:W-:Y:S02]  /*20240*/  MOV R2, 0x20260 ;  /* 0x0002026000027802 */ /* 0x000fe40000000f00 */
[----:B------:R-:W-:Y:S05]  /*20250*/  CALL.REL.NOINC `($__internal_6_$__cuda_sm70_shflsync_bfly_p) ;  /* 0x0000c47000007944 */ /* 0x000fea0003c00000 */
[----:B------:R1:W5:Y:S01]  /*20260*/  LDL R4, [R1+0xb0] ;  /* 0x0000b00001047983 */ /* 0x0003620000100800 */
[----:B------:R-:W-:Y:S01]  /*20270*/  FADD.FTZ R5, R5, R0 ;  /* 0x0000000005057221 */ /* 0x000fe20000010000 */
[----:B------:R-:W-:Y:S02]  /*20280*/  MOV R0, 0x2 ;  /* 0x0000000200007802 */ /* 0x000fe40000000f00 */
[----:B------:R-:W-:Y:S02]  /*20290*/  MOV R2, 0x202b0 ;  /* 0x000202b000027802 */ /* 0x000fe40000000f00 */
[----:B-1---5:R-:W-:Y:S05]  /*202a0*/  CALL.REL.NOINC `($__internal_6_$__cuda_sm70_shflsync_bfly_p) ;  /* 0x0000c42000007944 */ /* 0x022fea0003c00000 */
[----:B------:R-:W2:Y:S02]  /*202b0*/  LDL.LU R2, [R1+0xb0] ;  /* 0x0000b00001027983 */ /* 0x000ea40000300800 */
[----:B--2---:R-:W-:Y:S01]  /*202c0*/  FADD.FTZ R6, R2, R0 ;  /* 0x0000000002067221 */ /* 0x004fe20000010000 */
[----:B------:R-:W-:-:S02]  /*202d0*/  MOV R0, 0x1 ;  /* 0x0000000100007802 */ /* 0x000fc40000000f00 */
[----:B------:R-:W-:Y:S02]  /*202e0*/  MOV R2, 0x20310 ;  /* 0x0002031000027802 */ /* 0x000fe40000000f00 */
[----:B------:R-:W-:Y:S02]  /*202f0*/  MOV R4, R6 ;  /* 0x0000000600047202 */ /* 0x000fe40000000f00 */
        /* <DEDUP_REMOVED lines=8> */
[----:B------:R-:W-:Y:S02]  /*20380*/  MOV R0, 0x1 ;  /* 0x0000000100007802 */ /* 0x000fe40000000f00 */
[----:B------:R-:W-:-:S02]  /*20390*/  MOV R2, 0x203c0 ;  /* 0x000203c000027802 */ /* 0x000fc40000000f00 */
        /* <DEDUP_REMOVED lines=10> */
[----:B------:R-:W-:Y:S02]  /*20440*/  MOV R2, 0x20470 ;  /* 0x0002047000027802 */ /* 0x000fe40000000f00 */
[----:B------:R-:W-:-:S02]  /*20450*/  MOV R4, R9 ;  /* 0x0000000900047202 */ /* 0x000fc40000000f00 */
[----:B------:R-:W-:Y:S05]  /*20460*/  CALL.REL.NOINC `($__internal_6_$__cuda_sm70_shflsync_bfly_p) ;  /* 0x0000c26000007944 */ /* 0x000fea0003c00000 */
[----:B------:R-:W-:Y:S01]  /*20470*/  MOV R4, R0 ;  /* 0x0000000000047202 */ /* 0x000fe20000000f00 */
[----:B------:R-:W-:Y:S05]  /*20480*/  BRA `(.L_x_2023) ;  /* 0xffff86d000007947 */ /* 0x000fea000383ffff */
.L_x_1969:
[----:B------:R1:W-:Y:S01]  /*20490*/  STL [R1+0xa8], RZ ;  /* 0x0000a8ff01007387 */ /* 0x0003e20000100800 */
[----:B------:R-:W-:Y:S01]  /*204a0*/  IMAD.MOV.U32 R54, RZ, RZ, R9 ;  /* 0x000000ffff367224 */ /* 0x000fe200078e0009 */
[----:B------:R-:W-:-:S02]  /*204b0*/  MOV R3, 0x181f ;  /* 0x0000181f00037802 */ /* 0x000fc40000000f00 */
[----:B------:R-:W-:Y:S02]  /*204c0*/  MOV R2, 0x204e0 ;  /* 0x000204e000027802 */ /* 0x000fe40000000f00 */
[----:B-1---5:R-:W-:Y:S05]  /*204d0*/  CALL.REL.NOINC `($__internal_7_$__cuda_sm70_shflsync_idx_p) ;  /* 0x0000c25000007944 */ /* 0x022fea0003c00000 */
[----:B-----5:R-:W-:Y:S01]  /*204e0*/  MOV R0, R37 ;  /* 0x0000002500007202 */ /* 0x020fe20000000f00 */
[----:B-1----:R-:W-:Y:S05]  /*204f0*/  BRA `(.L_x_2024) ;  /* 0xffffb3c000007947 */ /* 0x002fea000383ffff */
.L_x_1970:
[----:B------:R3:W-:Y:S01]  /*20500*/  STL [R1+0xa8], RZ ;  /* 0x0000a8ff01007387 */ /* 0x0007e20000100800 */
[----:B------:R-:W-:Y:S01]  /*20510*/  IMAD.MOV.U32 R54, RZ, RZ, R11 ;  /* 0x000000ffff367224 */ /* 0x000fe200078e000b */
[----:B------:R-:W-:Y:S02]  /*20520*/  MOV R3, 0x181f ;  /* 0x0000181f00037802 */ /* 0x000fe40000000f00 */
[----:B------:R-:W-:Y:S02]  /*20530*/  MOV R2, 0x20550 ;  /* 0x0002055000027802 */ /* 0x000fe40000000f00 */
[----:B-123-5:R-:W-:Y:S05]  /*20540*/  CALL.REL.NOINC `($__internal_7_$__cuda_sm70_shflsync_idx_p) ;  /* 0x0000c1e000007944 */ /* 0x02efea0003c00000 */
[----:B------:R-:W-:Y:S01]  /*20550*/  MOV R2, R37 ;  /* 0x0000002500027202 */ /* 0x000fe20000000f00 */
[----:B-1---5:R-:W-:Y:S05]  /*20560*/  BRA `(.L_x_2025) ;  /* 0xffffb37000007947 */ /* 0x022fea000383ffff */
.L_x_1973:
[----:B------:R-:W-:Y:S01]  /*20570*/  MOV R0, 0x1 ;  /* 0x0000000100007802 */ /* 0x000fe20000000f00 */
[----:B------:R-:W-:Y:S01]  /*20580*/  IMAD.MOV.U32 R54, RZ, RZ, R9 ;  /* 0x000000ffff367224 */ /* 0x000fe200078e0009 */
[----:B--2-4-:R-:W-:Y:S01]  /*20590*/  MOV R2, 0x205d0 ;  /* 0x000205d000027802 */ /* 0x014fe20000000f00 */
[----:B------:R-:W-:Y:S02]  /*205a0*/  IMAD.MOV.U32 R3, RZ, RZ, 0x181f ;  /* 0x0000181fff037424 */ /* 0x000fe400078e00ff */
[----:B------:R2:W-:Y:S04]  /*205b0*/  STL [R1+0xa8], R0 ;  /* 0x0000a80001007387 */ /* 0x0005e80000100800 */
[----:B-123--:R-:W-:Y:S05]  /*205c0*/  CALL.REL.NOINC `($__internal_7_$__cuda_sm70_shflsync_idx_p) ;  /* 0x0000c16000007944 */ /* 0x00efea0003c00000 */
        /* <DEDUP_REMOVED lines=9> */
.L_x_1976:
[----:B------:R-:W-:Y:S01]  /*20660*/  MOV R0, 0x2 ;  /* 0x0000000200007802 */ /* 0x000fe20000000f00 */
[----:B------:R-:W-:Y:S01]  /*20670*/  IMAD.MOV.U32 R54, RZ, RZ, R9 ;  /* 0x000000ffff367224 */ /* 0x000fe200078e0009 */
[----:B--2---:R-:W-:Y:S01]  /*20680*/  MOV R2, 0x206c0 ;  /* 0x000206c000027802 */ /* 0x004fe20000000f00 */
[----:B------:R-:W-:-:S02]  /*20690*/  IMAD.MOV.U32 R3, RZ, RZ, 0x181f ;  /* 0x0000181fff037424 */ /* 0x000fc400078e00ff */
[----:B------:R2:W-:Y:S04]  /*206a0*/  STL [R1+0xa8], R0 ;  /* 0x0000a80001007387 */ /* 0x0005e80000100800 */
[----:B-123--:R-:W-:Y:S05]  /*206b0*/  CALL.REL.NOINC `($__internal_7_$__cuda_sm70_shflsync_idx_p) ;  /* 0x0000c07000007944 */ /* 0x00efea0003c00000 */
[----:B-----5:R-:W-:Y:S01]  /*206c0*/  MOV R0, R37 ;  /* 0x0000002500007202 */ /* 0x020fe20000000f00 */
[----:B-1----:R-:W-:Y:S05]  /*206d0*/  BRA `(.L_x_2027) ;  /* 0xffffb43000007947 */ /* 0x002fea000383ffff */
.L_x_1977:
[----:B--2---:R-:W-:Y:S01]  /*206e0*/  MOV R4, 0x2 ;  /* 0x0000000200047802 */ /* 0x004fe20000000f00 */
[----:B------:R-:W-:Y:S01]  /*206f0*/  IMAD.MOV.U32 R54, RZ, RZ, R11 ;  /* 0x000000ffff367224 */ /* 0x000fe200078e000b */
[----:B------:R-:W-:Y:S01]  /*20700*/  MOV R2, 0x20740 ;  /* 0x0002074000027802 */ /* 0x000fe20000000f00 */
[----:B------:R-:W-:Y:S02]  /*20710*/  IMAD.MOV.U32 R3, RZ, RZ, 0x181f ;  /* 0x0000181fff037424 */ /* 0x000fe400078e00ff */
[----:B------:R2:W-:Y:S04]  /*20720*/  STL [R1+0xa8], R4 ;  /* 0x0000a80401007387 */ /* 0x0005e80000100800 */
[----:B-1234-:R-:W-:Y:S05]  /*20730*/  CALL.REL.NOINC `($__internal_7_$__cuda_sm70_shflsync_idx_p) ;  /* 0x0000bff000007944 */ /* 0x01efea0003c00000 */
[----:B------:R-:W-:Y:S01]  /*20740*/  MOV R2, R37 ;  /* 0x0000002500027202 */ /* 0x000fe20000000f00 */
[----:B-1---5:R-:W-:Y:S05]  /*20750*/  BRA `(.L_x_2028) ;  /* 0xffffb3d000007947 */ /* 0x022fea000383ffff */
.L_x_1980:
[----:B------:R-:W-:Y:S01]  /*20760*/  MOV R0, 0x3 ;  /* 0x0000000300007802 */ /* 0x000fe20000000f00 */
[----:B------:R-:W-:Y:S01]  /*20770*/  IMAD.MOV.U32 R54, RZ, RZ, R9 ;  /* 0x000000ffff367224 */ /* 0x000fe200078e0009 */
[----:B-1-3--:R-:W-:Y:S01]  /*20780*/  MOV R2, 0x207c0 ;  /* 0x000207c000027802 */ /* 0x00afe20000000f00 */
[----:B------:R-:W-:-:S02]  /*20790*/  IMAD.MOV.U32 R3, RZ, RZ, 0x181f ;  /* 0x0000181fff037424 */ /* 0x000fc400078e00ff */
[----:B------:R1:W-:Y:S04]  /*207a0*/  STL [R1+0xa8], R0 ;  /* 0x0000a80001007387 */ /* 0x0003e80000100800 */
[----:B-12-4-:R-:W-:Y:S05]  /*207b0*/  CALL.REL.NOINC `($__internal_7_$__cuda_sm70_shflsync_idx_p) ;  /* 0x0000bf7000007944 */ /* 0x016fea0003c00000 */
        /* <DEDUP_REMOVED lines=9> */
.L_x_1983:
[----:B------:R-:W-:Y:S01]  /*20850*/  MOV R0, 0x4 ;  /* 0x0000000400007802 */ /* 0x000fe20000000f00 */
[----:B------:R-:W-:Y:S01]  /*20860*/  IMAD.MOV.U32 R54, RZ, RZ, R9 ;  /* 0x000000ffff367224 */ /* 0x000fe200078e0009 */
[----:B--23--:R-:W-:Y:S01]  /*20870*/  MOV R2, 0x208b0 ;  /* 0x000208b000027802 */ /* 0x00cfe20000000f00 */
[----:B------:R-:W-:Y:S02]  /*20880*/  IMAD.MOV.U32 R3, RZ, RZ, 0x181f ;  /* 0x0000181fff037424 */ /* 0x000fe400078e00ff */
[----:B------:R2:W-:Y:S04]  /*20890*/  STL [R1+0xa8], R0 ;  /* 0x0000a80001007387 */ /* 0x0005e80000100800 */
[----:B-12-4-:R-:W-:Y:S05]  /*208a0*/  CALL.REL.NOINC `($__internal_7_$__cuda_sm70_shflsync_idx_p) ;  /* 0x0000be8000007944 */ /* 0x016fea0003c00000 */
[----:B-----5:R-:W-:Y:S01]  /*208b0*/  MOV R0, R37 ;  /* 0x0000002500007202 */ /* 0x020fe20000000f00 */
[----:B-1----:R-:W-:Y:S05]  /*208c0*/  BRA `(.L_x_2030) ;  /* 0xffffb49000007947 */ /* 0x002fea000383ffff */
.L_x_1984:
[----:B--2---:R-:W-:Y:S01]  /*208d0*/  MOV R4, 0x4 ;  /* 0x0000000400047802 */ /* 0x004fe20000000f00 */
[----:B------:R-:W-:Y:S01]  /*208e0*/  IMAD.MOV.U32 R54, RZ, RZ, R11 ;  /* 0x000000ffff367224 */ /* 0x000fe200078e000b */
[----:B---3--:R-:W-:Y:S01]  /*208f0*/  MOV R2, 0x20930 ;  /* 0x0002093000027802 */ /* 0x008fe20000000f00 */
[----:B------:R-:W-:-:S02]  /*20900*/  IMAD.MOV.U32 R3, RZ, RZ, 0x181f ;  /* 0x0000181fff037424 */ /* 0x000fc400078e00ff */
[----:B------:R2:W-:Y:S04]  /*20910*/  STL [R1+0xa8], R4 ;  /* 0x0000a80401007387 */ /* 0x0005e80000100800 */
[----:B-12-4-:R-:W-:Y:S05]  /*20920*/  CALL.REL.NOINC `($__internal_7_$__cuda_sm70_shflsync_idx_p) ;  /* 0x0000be0000007944 */ /* 0x016fea0003c00000 */
[----:B------:R-:W-:Y:S01]  /*20930*/  MOV R2, R37 ;  /* 0x0000002500027202 */ /* 0x000fe20000000f00 */
[----:B-1---5:R-:W-:Y:S05]  /*20940*/  BRA `(.L_x_2031) ;  /* 0xffffb43000007947 */ /* 0x022fea000383ffff */
.L_x_1987:
[----:B------:R-:W-:Y:S01]  /*20950*/  MOV R0, 0x5 ;  /* 0x0000000500007802 */ /* 0x000fe20000000f00 */
[----:B------:R-:W-:Y:S01]  /*20960*/  IMAD.MOV.U32 R54, RZ, RZ, R9 ;  /* 0x000000ffff367224 */ /* 0x000fe200078e0009 */
[----:B---3--:R-:W-:Y:S01]  /*20970*/  MOV R2, 0x209b0 ;  /* 0x000209b000027802 */ /* 0x008fe20000000f00 */
[----:B------:R-:W-:Y:S02]  /*20980*/  IMAD.MOV.U32 R3, RZ, RZ, 0x181f ;  /* 0x0000181fff037424 */ /* 0x000fe400078e00ff */
[----:B------:R3:W-:Y:S04]  /*20990*/  STL [R1+0xa8], R0 ;  /* 0x0000a80001007387 */ /* 0x0007e80000100800 */
[----:B-1234-:R-:W-:Y:S05]  /*209a0*/  CALL.REL.NOINC `($__internal_7_$__cuda_sm70_shflsync_idx_p) ;  /* 0x0000bd8000007944 */ /* 0x01efea0003c00000 */
        /* <DEDUP_REMOVED lines=9> */
.L_x_1990:
[----:B------:R-:W-:Y:S01]  /*20a40*/  MOV R0, 0x6 ;  /* 0x0000000600007802 */ /* 0x000fe20000000f00 */
[----:B------:R-:W-:Y:S01]  /*20a50*/  IMAD.MOV.U32 R54, RZ, RZ, R9 ;  /* 0x000000ffff367224 */ /* 0x000fe200078e0009 */
[----:B--23--:R-:W-:Y:S01]  /*20a60*/  MOV R2, 0x20aa0 ;  /* 0x00020aa000027802 */ /* 0x00cfe20000000f00 */
[----:B------:R-:W-:-:S02]  /*20a70*/  IMAD.MOV.U32 R3, RZ, RZ, 0x181f ;  /* 0x0000181fff037424 */ /* 0x000fc400078e00ff */
[----:B------:R2:W-:Y:S04]  /*20a80*/  STL [R1+0xa8], R0 ;  /* 0x0000a80001007387 */ /* 0x0005e80000100800 */
[----:B-12-4-:R-:W-:Y:S05]  /*20a90*/  CALL.REL.NOINC `($__internal_7_$__cuda_sm70_shflsync_idx_p) ;  /* 0x0000bc9000007944 */ /* 0x016fea0003c00000 */
[----:B-----5:R-:W-:Y:S01]  /*20aa0*/  MOV R0, R37 ;  /* 0x0000002500007202 */ /* 0x020fe20000000f00 */
[----:B-1----:R-:W-:Y:S05]  /*20ab0*/  BRA `(.L_x_2033) ;  /* 0xffffb4f000007947 */ /* 0x002fea000383ffff */
.L_x_1991:
[----:B--2---:R-:W-:Y:S01]  /*20ac0*/  MOV R4, 0x6 ;  /* 0x0000000600047802 */ /* 0x004fe20000000f00 */
[----:B------:R-:W-:Y:S01]  /*20ad0*/  IMAD.MOV.U32 R54, RZ, RZ, R11 ;  /* 0x000000ffff367224 */ /* 0x000fe200078e000b */
[----:B---3--:R-:W-:Y:S01]  /*20ae0*/  MOV R2, 0x20b20 ;  /* 0x00020b2000027802 */ /* 0x008fe20000000f00 */
[----:B------:R-:W-:Y:S02]  /*20af0*/  IMAD.MOV.U32 R3, RZ, RZ, 0x181f ;  /* 0x0000181fff037424 */ /* 0x000fe400078e00ff */
[----:B------:R2:W-:Y:S04]  /*20b00*/  STL [R1+0xa8], R4 ;  /* 0x0000a80401007387 */ /* 0x0005e80000100800 */
[----:B-12-4-:R-:W-:Y:S05]  /*20b10*/  CALL.REL.NOINC `($__internal_7_$__cuda_sm70_shflsync_idx_p) ;  /* 0x0000bc1000007944 */ /* 0x016fea0003c00000 */
[----:B------:R-:W-:Y:S01]  /*20b20*/  MOV R2, R37 ;  /* 0x0000002500027202 */ /* 0x000fe20000000f00 */
[----:B-1---5:R-:W-:Y:S05]  /*20b30*/  BRA `(.L_x_2034) ;  /* 0xffffb49000007947 */ /* 0x022fea000383ffff */
.L_x_1994:
[----:B------:R-:W-:Y:S01]  /*20b40*/  MOV R0, 0x7 ;  /* 0x0000000700007802 */ /* 0x000fe20000000f00 */
[----:B------:R-:W-:Y:S01]  /*20b50*/  IMAD.MOV.U32 R54, RZ, RZ, R9 ;  /* 0x000000ffff367224 */ /* 0x000fe200078e0009 */
[----:B---3--:R-:W-:Y:S01]  /*20b60*/  MOV R2, 0x20ba0 ;  /* 0x00020ba000027802 */ /* 0x008fe20000000f00 */
[----:B------:R-:W-:-:S02]  /*20b70*/  IMAD.MOV.U32 R3, RZ, RZ, 0x181f ;  /* 0x0000181fff037424 */ /* 0x000fc400078e00ff */
        /* <DEDUP_REMOVED lines=11> */
        .type           $_ZN7cutlass13device_kernelIN5flash19enable_sm80_to_sm89INS1_16FlashAttnFwdSm80INS1_25CollectiveMainloopFwdSm80ILi4ELi1ELb0EN4cute5tupleIJNS5_1CILi128EEENS7_ILi64EEES8_EEELi128ENS_6half_tEfNS_4arch4Sm80ELb1ELb0ELb1ELb1ELb1ELb1ELb1ELb0EEENS1_21CollectiveEpilogueFwdINS6_IJS8_S8_S9_EEENS6_IJNS7_ILi1EEESH_SH_EEESB_SD_Li128ELb1ELb1ELb0ELb0EEENS1_19SingleTileSchedulerILb1ELb0ELb1ELi128EEEEEEEEEvNT_6ParamsE$_ZZN5flash25CollectiveMainloopFwdSm80ILi4ELi1ELb0EN4cute5tupleIJNS1_1CILi128EEENS3_ILi64EEES4_EEELi128EN7cutlass6half_tEfNS7_4arch4Sm80ELb1ELb0ELb1ELb1ELb1ELb1ELb1ELb0EE3mmaINS_16FlashAttnFwdSm80ISB_NS_21CollectiveEpilogueFwdINS2_IJS4_S4_S5_EEENS2_IJNS3_ILi1EEESG_SG_EEES8_SA_Li128ELb1ELb1ELb0ELb0EEENS_19SingleTileSchedulerILb1ELb0ELb1ELi128EEEE13SharedStorageENS1_6TensorINS1_11ArrayEngineIfLm128EEENS1_6LayoutINS2_IJNS2_IJNS3_ILi2EEESR_EEESR_NS3_ILi16EEEEEENS2_IJNS2_IJSG_SR_EEENS3_ILi4EEENS3_ILi8EEEEEEEEEENS_7SoftmaxILi4ELi0EEEEEbRKNSB_6ParamsERT0_RT1_iRKNS_16SeqlenInfoQKNewKILb1ELb1EEENS2_IJiiiiEEERT_ENKUlvE_clEv,@function
        .size           $_ZN7cutlass13device_kernelIN5flash19enable_sm80_to_sm89INS1_16FlashAttnFwdSm80INS1_25CollectiveMainloopFwdSm80ILi4ELi1ELb0EN4cute5tupleIJNS5_1CILi128EEENS7_ILi64EEES8_EEELi128ENS_6half_tEfNS_4arch4Sm80ELb1ELb0ELb1ELb1ELb1ELb1ELb1ELb0EEENS1_21CollectiveEpilogueFwdINS6_IJS8_S8_S9_EEENS6_IJNS7_ILi1EEESH_SH_EEESB_SD_Li128ELb1ELb1ELb0ELb0EEENS1_19SingleTileSchedulerILb1ELb0ELb1ELi128EEEEEEEEEvNT_6ParamsE$_ZZN5flash25CollectiveMainloopFwdSm80ILi4ELi1ELb0EN4cute5tupleIJNS1_1CILi128EEENS3_ILi64EEES4_EEELi128EN7cutlass6half_tEfNS7_4arch4Sm80ELb1ELb0ELb1ELb1ELb1ELb1ELb1ELb0EE3mmaINS_16FlashAttnFwdSm80ISB_NS_21CollectiveEpilogueFwdINS2_IJS4_S4_S5_EEENS2_IJNS3_ILi1EEESG_SG_EEES8_SA_Li128ELb1ELb1ELb0ELb0EEENS_19SingleTileSchedulerILb1ELb0ELb1ELi128EEEE13SharedStorageENS1_6TensorINS1_11ArrayEngineIfLm128EEENS1_6LayoutINS2_IJNS2_IJNS3_ILi2EEESR_EEESR_NS3_ILi16EEEEEENS2_IJNS2_IJSG_SR_EEENS3_ILi4EEENS3_ILi8EEEEEEEEEENS_7SoftmaxILi4ELi0EEEEEbRKNSB_6ParamsERT0_RT1_iRKNS_16SeqlenInfoQKNewKILb1ELb1EEENS2_IJiiiiEEERT_ENKUlvE_clEv,($__internal_6_$__cuda_sm70_shflsync_bfly_p - $_ZN7cutlass13device_kernelIN5flash19enable_sm80_to_sm89INS1_16FlashAttnFwdSm80INS1_25CollectiveMainloopFwdSm80ILi4ELi1ELb0EN4cute5tupleIJNS5_1CILi128EEENS7_ILi64EEES8_EEELi128ENS_6half_tEfNS_4arch4Sm80ELb1ELb0ELb1ELb1ELb1ELb1ELb1ELb0EEENS1_21CollectiveEpilogueFwdINS6_IJS8_S8_S9_EEENS6_IJNS7_ILi1EEESH_SH_EEESB_SD_Li128ELb1ELb1ELb0ELb0EEENS1_19SingleTileSchedulerILb1ELb0ELb1ELi128EEEEEEEEEvNT_6ParamsE$_ZZN5flash25CollectiveMainloopFwdSm80ILi4ELi1ELb0EN4cute5tupleIJNS1_1CILi128EEENS3_ILi64EEES4_EEELi128EN7cutlass6half_tEfNS7_4arch4Sm80ELb1ELb0ELb1ELb1ELb1ELb1ELb1ELb0EE3mmaINS_16FlashAttnFwdSm80ISB_NS_21CollectiveEpilogueFwdINS2_IJS4_S4_S5_EEENS2_IJNS3_ILi1EEESG_SG_EEES8_SA_Li128ELb1ELb1ELb0ELb0EEENS_19SingleTileSchedulerILb1ELb0ELb1ELi128EEEE13SharedStorageENS1_6TensorINS1_11ArrayEngineIfLm128EEENS1_6LayoutINS2_IJNS2_IJNS3_ILi2EEESR_EEESR_NS3_ILi16EEEEEENS2_IJNS2_IJSG_SR_EEENS3_ILi4EEENS3_ILi8EEEEEEEEEENS_7SoftmaxILi4ELi0EEEEEbRKNSB_6ParamsERT0_RT1_iRKNS_16SeqlenInfoQKNewKILb1ELb1EEENS2_IJiiiiEEERT_ENKUlvE_clEv)
$_ZN7cutlass13device_kernelIN5flash19enable_sm80_to_sm89INS1_16FlashAttnFwdSm80INS1_25CollectiveMainloopFwdSm80ILi4ELi1ELb0EN4cute5tupleIJNS5_1CILi128EEENS7_ILi64EEES8_EEELi128ENS_6half_tEfNS_4arch4Sm80ELb1ELb0ELb1ELb1ELb1ELb1ELb1ELb0EEENS1_21CollectiveEpilogueFwdINS6_IJS8_S8_S9_EEENS6_IJNS7_ILi1EEESH_SH_EEESB_SD_Li128ELb1ELb1ELb0ELb0EEENS1_19SingleTileSchedulerILb1ELb0ELb1ELi128EEEEEEEEEvNT_6ParamsE$_ZZN5flash25CollectiveMainloopFwdSm80ILi4ELi1ELb0EN4cute5tupleIJNS1_1CILi128EEENS3_ILi64EEES4_EEELi128EN7cutlass6half_tEfNS7_4arch4Sm80ELb1ELb0ELb1ELb1ELb1ELb1ELb1ELb0EE3mmaINS_16FlashAttnFwdSm80ISB_NS_21CollectiveEpilogueFwdINS2_IJS4_S4_S5_EEENS2_IJNS3_ILi1EEESG_SG_EEES8_SA_Li128ELb1ELb1ELb0ELb0EEENS_19SingleTileSchedulerILb1ELb0ELb1ELi128EEEE13SharedStorageENS1_6TensorINS1_11ArrayEngineIfLm128EEENS1_6LayoutINS2_IJNS2_IJNS3_ILi2EEESR_EEESR_NS3_ILi16EEEEEENS2_IJNS2_IJSG_SR_EEENS3_ILi4EEENS3_ILi8EEEEEEEEEENS_7SoftmaxILi4ELi0EEEEEbRKNSB_6ParamsERT0_RT1_iRKNS_16SeqlenInfoQKNewKILb1ELb1EEENS2_IJiiiiEEERT_ENKUlvE_clEv:
        /* <DEDUP_REMOVED lines=9> */
[----:B------:R-:W-:Y:S05]  /*20cc0*/  RET.REL.NODEC R2 `(_ZN7cutlass13device_kernelIN5flash19enable_sm80_to_sm89INS1_16FlashAttnFwdSm80INS1_25CollectiveMainloopFwdSm80ILi4ELi1ELb0EN4cute5tupleIJNS5_1CILi128EEENS7_ILi64EEES8_EEELi128ENS_6half_tEfNS_4arch4Sm80ELb1ELb0ELb1ELb1ELb1ELb1ELb1ELb0EEENS1_21CollectiveEpilogueFwdINS6_IJS8_S8_S9_EEENS6_IJNS7_ILi1EEESH_SH_EEESB_SD_Li128ELb1ELb1ELb0ELb0EEENS1_19SingleTileSchedulerILb1ELb0ELb1ELi128EEEEEEEEEvNT_6ParamsE) ;  /* 0xfffdf33002007950 */ /* 0x000fea0003c3ffff */
.L_x_2036:
[----:B------:R1:W2:Y:S04]  /*20cd0*/  LDL.64 R2, [R18+0x8] ;  /* 0x0000080012027983 */ /* 0x0002a80000100a00 */
[----:B------:R1:W3:Y:S04]  /*20ce0*/  LDL.64 R12, [R18+0x18] ;  /* 0x00001800120c7983 */ /* 0x0002e80000100a00 */
[----:B------:R1:W4:Y:S04]  /*20cf0*/  LDL.64 R16, [R18+0x20] ;  /* 0x0000200012107983 */ /* 0x0003280000100a00 */
[----:B------:R-:W3:Y:S04]  /*20d00*/  LD.E.64 R14, [R10.64+0x120] ;  /* 0x000120040a0e7980 */ /* 0x000ee8000c101b00 */
[----:B------:R-:W3:Y:S04]  /*20d10*/  LD.E.U8 R20, [R10.64+0x138] ;  /* 0x000138040a147980 */ /* 0x000ee8000c101100 */
        /* <DEDUP_REMOVED lines=15> */
[----:B------:R-:W-:Y:S02]  /*20e10*/  IADD3 R68, R30, 0x20, RZ ;  /* 0x000000201e447810 */ /* 0x000fe40007ffe0ff */
[----:B----4-:R-:W-:Y:S01]  /*20e20*/  SHF.R.S32.HI R17, RZ, 0x1f, R2 ;  /* 0x0000001fff117819 */ /* 0x010fe20000011402 */
[----:B------:R-:W-:Y:S01]  /*20e30*/  IMAD R18, R15, R2, RZ ;  /* 0x000000020f127224 */ /* 0x000fe200078e02ff */
[----:B------:R-:W-:-:S03]  /*20e40*/  ISETP.GE.AND P1, PT, R68, R39, PT ;  /* 0x000000274400720c */ /* 0x000fc60003f26270 */
[----:B------:R-:W-:Y:S01]  /*20e50*/  IMAD R18, R14, R17, R18 ;  /* 0x000000110e127224 */ /* 0x000fe200078e0212 */
[----:B------:R-:W-:Y:S02]  /*20e60*/  ISETP.GE.AND P2, PT, R30, R39, PT ;  /* 0x000000271e00720c */ /* 0x000fe40003f46270 */
[----:B------:R-:W-:Y:S01]  /*20e70*/  SHF.R.S32.HI R55, RZ, 0x3, R3 ;  /* 0x00000003ff377819 */ /* 0x000fe20000011403 */
[-C--:B------:R-:W-:Y:S01]  /*20e80*/  IMAD.WIDE.U32 R26, R14, R2.reuse, RZ ;  /* 0x000000020e1a7225 */ /* 0x080fe200078e00ff */
[----:B------:R-:W-:Y:S02]  /*20e90*/  SEL R3, RZ, 0x1, P2 ;  /* 0x00000001ff037807 */ /* 0x000fe40001000000 */
[----:B------:R-:W-:Y:S01]  /*20ea0*/  LEA R31, R38, R55, 0x7 ;  /* 0x00000037261f7211 */ /* 0x000fe200078e38ff */
[----:B---3--:R-:W-:-:S04]  /*20eb0*/  IMAD R16, R13, R2, RZ ;  /* 0x000000020d107224 */ /* 0x008fc800078e02ff */
[C---:B------:R-:W-:Y:S01]  /*20ec0*/  IMAD R17, R12.reuse, R17, R16 ;  /* 0x000000110c117224 */ /* 0x040fe200078e0210 */
[----:B------:R-:W-:Y:S01]  /*20ed0*/  SEL R16, RZ, 0xffffffff, P1 ;  /* 0xffffffffff107807 */ /* 0x000fe20000800000 */
[----:B------:R-:W-:-:S04]  /*20ee0*/  IMAD.WIDE.U32 R20, R12, R2, RZ ;  /* 0x000000020c147225 */ /* 0x000fc800078e00ff */
[----:B------:R-:W-:Y:S01]  /*20ef0*/  IMAD.SHL.U32 R16, R16, 0x2, RZ ;  /* 0x0000000210107824 */ /* 0x000fe200078e00ff */
[----:B------:R-:W-:Y:S01]  /*20f00*/  LEA R2, R36, R31, 0x4 ;  /* 0x0000001f24027211 */ /* 0x000fe200078e20ff */
[----:B------:R-:W-:Y:S02]  /*20f10*/  IMAD.IADD R19, R27, 0x1, R18 ;  /* 0x000000011b137824 */ /* 0x000fe400078e0212 */
[----:B------:R-:W-:Y:S01]  /*20f20*/  IMAD.IADD R17, R21, 0x1, R17 ;  /* 0x0000000115117824 */ /* 0x000fe200078e0211 */
[----:B------:R-:W-:Y:S01]  /*20f30*/  LOP3.LUT R29, R16, 0x2, R3, 0xe2, !PT ;  /* 0x00000002101d7812 */ /* 0x000fe200078ee203 */
        /* <DEDUP_REMOVED lines=8> */
.L_x_2039:
[----:B------:R-:W-:Y:S05]  /*20fc0*/  BSYNC B0 ;  /* 0x0000000000007941 */ /* 0x000fea0003800000 */
.L_x_2038:
        /* <DEDUP_REMOVED lines=8> */
[----:B------:R-:W-:Y:S01]  /*21050*/  IMAD R14, R14, R10, R11 ;  /* 0x0000000a0e0e7224 */ /* 0x000fe200078e020b */
        /* <DEDUP_REMOVED lines=8> */
.L_x_2138:
[----:B------:R-:W-:Y:S05]  /*210e0*/  BRA.DIV ~URZ, `(.L_x_2041) ;  /* 0x000098e27f007947 */ /* 0x000fea000b800000 */
[----:B------:R3:W4:Y:S04]  /*210f0*/  SHFL.IDX PT, R10, R16, RZ, 0x181f ;  /* 0x00181fff100a7589 */ /* 0x00072800000e0000 */
[----:B------:R3:W1:Y:S04]  /*21100*/  SHFL.IDX PT, R12, R22, RZ, 0x181f ;  /* 0x00181fff160c7589 */ /* 0x00066800000e0000 */
[----:B------:R3:W2:Y:S02]  /*21110*/  SHFL.IDX PT, R2, R17, RZ, 0x181f ;  /* 0x00181fff11027589 */ /* 0x0006a400000e0000 */
.L_x_2139:
        /* <DEDUP_REMOVED lines=8> */
[----:B-1----:R-:W-:-:S10]  /*211a0*/  MOV R3, R12 ;  /* 0x0000000c00037202 */ /* 0x002fd40000000f00 */
        /* <DEDUP_REMOVED lines=14> */
[--C-:B------:R-:W-:Y:S01]  /*21290*/  @P0 IMAD.WIDE R12, R12, 0x2, R2.reuse ;  /* 0x000000020c0c0825 */ /* 0x100fe200078e0202 */
[----:B------:R1:W5:Y:S03]  /*212a0*/  @P0 LD.E.64 R34, [R10.64] ;  /* 0x000000040a220980 */ /* 0x000366000c101b00 */
[----:B------:R-:W-:Y:S01]  /*212b0*/  @!P1 IMAD.WIDE R2, R30, 0x2, R2 ;  /* 0x000000021e029825 */ /* 0x000fe200078e0202 */
[----:B------:R1:W5:Y:S04]  /*212c0*/  @P0 LD.E.64 R40, [R12.64] ;  /* 0x000000040c280980 */ /* 0x000368000c101b00 */
[----:B------:R1:W5:Y:S02]  /*212d0*/  @!P1 LD.E.64 R24, [R2.64] ;  /* 0x0000000402189980 */ /* 0x000364000c101b00 */
.L_x_2043:
[----:B------:R-:W-:Y:S05]  /*212e0*/  BSYNC B0 ;  /* 0x0000000000007941 */ /* 0x000fea0003800000 */
.L_x_2042:
[----:B-12--5:R-:W-:Y:S02]  /*212f0*/  IMAD.MOV.U32 R11, RZ, RZ, R34 ;  /* 0x000000ffff0b7224 */ /* 0x026fe400078e0022 */
[----:B----4-:R-:W-:-:S02]  /*21300*/  IMAD.MOV.U32 R10, RZ, RZ, R35 ;  /* 0x000000ffff0a7224 */ /* 0x010fc400078e0023 */
        /* <DEDUP_REMOVED lines=19> */
.L_x_2140:
        /* <DEDUP_REMOVED lines=26> */
.L_x_2046:
[----:B------:R-:W-:Y:S05]  /*215e0*/  BSYNC B0 ;  /* 0x0000000000007941 */ /* 0x000fea0003800000 */
.L_x_2045:
[----:B--2--5:R-:W-:Y:S02]  /*215f0*/  IMAD.MOV.U32 R11, RZ, RZ, R48 ;  /* 0x000000ffff0b7224 */ /* 0x024fe400078e0030 */
[----:B----4-:R-:W-:-:S02]  /*21600*/  IMAD.MOV.U32 R10, RZ, RZ, R49 ;  /* 0x000000ffff0a7224 */ /* 0x010fc400078e0031 */
        /* <DEDUP_REMOVED lines=16> */
.L_x_2141:
[----:B------:R-:W-:Y:S05]  /*21710*/  BRA.DIV ~URZ, `(.L_x_2048) ;  /* 0x000096427f007947 */ /* 0x000fea000b800000 */
[----:B------:R3:W4:Y:S04]  /*21720*/  SHFL.IDX PT, R10, R16, 0x2, 0x181f ;  /* 0x00581f00100a7f89 */ /* 0x00072800000e0000 */
[----:B------:R3:W1:Y:S04]  /*21730*/  SHFL.IDX PT, R12, R22, 0x2, 0x181f ;  /* 0x00581f00160c7f89 */ /* 0x00066800000e0000 */
[----:B------:R3:W2:Y:S02]  /*21740*/  SHFL.IDX PT, R2, R17, 0x2, 0x181f ;  /* 0x00581f0011027f89 */ /* 0x0006a400000e0000 */
.L_x_2142:
        /* <DEDUP_REMOVED lines=8> */
[----:B-1----:R-:W-:-:S09]  /*217d0*/  IMAD.MOV.U32 R3, RZ, RZ, R12 ;  /* 0x000000ffff037224 */ /* 0x002fd200078e000c */
        /* <DEDUP_REMOVED lines=19> */
.L_x_2050:
[----:B------:R-:W-:Y:S05]  /*21910*/  BSYNC B0 ;  /* 0x0000000000007941 */ /* 0x000fea0003800000 */
.L_x_2049:
        /* <DEDUP_REMOVED lines=21> */
.L_x_2143:
        /* <DEDUP_REMOVED lines=26> */
.L_x_2053:
[----:B------:R-:W-:Y:S05]  /*21c10*/  BSYNC B0 ;  /* 0x0000000000007941 */ /* 0x000fea0003800000 */
.L_x_2052:
        /* <DEDUP_REMOVED lines=18> */
.L_x_2144:
[----:B------:R-:W-:Y:S05]  /*21d40*/  BRA.DIV ~URZ, `(.L_x_2055) ;  /* 0x000093d27f007947 */ /* 0x000fea000b800000 */
[----:B------:R3:W4:Y:S04]  /*21d50*/  SHFL.IDX PT, R10, R16, 0x4, 0x181f ;  /* 0x00981f00100a7f89 */ /* 0x00072800000e0000 */
[----:B------:R3:W1:Y:S04]  /*21d60*/  SHFL.IDX PT, R12, R22, 0x4, 0x181f ;  /* 0x00981f00160c7f89 */ /* 0x00066800000e0000 */
[----:B------:R3:W2:Y:S02]  /*21d70*/  SHFL.IDX PT, R2, R17, 0x4, 0x181f ;  /* 0x00981f0011027f89 */ /* 0x0006a400000e0000 */
.L_x_2145:
[----:B------:R-:W-:Y:S01]  /*21d80*/  IADD3 R3, R31, 0x40, RZ ;  /* 0x000000401f037810 */ /* 0x000fe20007ffe0ff */
[----:B------:R-:W-:Y:S01]  /*21d90*/  BSSY B0, `(.L_x_2056) ;  /* 0x000001b000007945 */ /* 0x000fe20003800000 */
[----:B------:R-:W-:Y:S01]  /*21da0*/  CS2R R72, SRZ ;  /* 0x0000000000487805 */ /* 0x000fe2000001ff00 */
[----:B------:R-:W-:Y:S01]  /*21db0*/  CS2R R68, SRZ ;  /* 0x0000000000447805 */ /* 0x000fe2000001ff00 */
[----:B------:R-:W-:Y:S01]  /*21dc0*/  ISETP.GE.AND P0, PT, R3, R28, PT ;  /* 0x0000001c0300720c */ /* 0x000fe20003f06270 */
[----:B------:R-:W-:Y:S01]  /*21dd0*/  CS2R R74, SRZ ;  /* 0x00000000004a7805 */ /* 0x000fe2000001ff00 */
[----:B------:R-:W-:Y:S01]  /*21de0*/  CS2R R70, SRZ ;  /* 0x0000000000467805 */ /* 0x000fe2000001ff00 */
[----:B-1----:R-:W-:-:S10]  /*21df0*/  IMAD.MOV.U32 R3, RZ, RZ, R12 ;  /* 0x000000ffff037224 */ /* 0x002fd400078e000c */
        /* <DEDUP_REMOVED lines=10> */
[----:B--2-4-:R-:W-:Y:S02]  /*21ea0*/  @!P1 IMAD.WIDE R14, R30, 0x2, R10 ;  /* 0x000000021e0e9825 */ /* 0x014fe400078e020a */
        /* <DEDUP_REMOVED lines=9> */
.L_x_2057:
[----:B------:R-:W-:Y:S05]  /*21f40*/  BSYNC B0 ;  /* 0x0000000000007941 */ /* 0x000fea0003800000 */
.L_x_2056:
[----:B-12--5:R-:W-:Y:S01]  /*21f50*/  IMAD.MOV.U32 R11, RZ, RZ, R72 ;  /* 0x000000ffff0b7224 */ /* 0x026fe200078e0048 */
[----:B------:R-:W-:Y:S01]  /*21f60*/  CS2R R82, SRZ ;  /* 0x0000000000527805 */ /* 0x000fe2000001ff00 */
        /* <DEDUP_REMOVED lines=17> */
.L_x_2146:
[----:B------:R-:W-:Y:S05]  /*22080*/  BRA.DIV ~URZ, `(.L_x_2059) ;  /* 0x000092727f007947 */ /* 0x000fea000b800000 */
[----:B------:R4:W1:Y:S04]  /*22090*/  SHFL.IDX PT, R10, R16, 0x5, 0x181f ;  /* 0x00b81f00100a7f89 */ /* 0x00086800000e0000 */
[----:B------:R4:W3:Y:S04]  /*220a0*/  SHFL.IDX PT, R12, R22, 0x5, 0x181f ;  /* 0x00b81f00160c7f89 */ /* 0x0008e800000e0000 */
[----:B------:R4:W2:Y:S02]  /*220b0*/  SHFL.IDX PT, R2, R17, 0x5, 0x181f ;  /* 0x00b81f0011027f89 */ /* 0x0008a400000e0000 */
.L_x_2147:
        /* <DEDUP_REMOVED lines=27> */
.L_x_2061:
[----:B------:R-:W-:Y:S05]  /*22270*/  BSYNC B0 ;  /* 0x0000000000007941 */ /* 0x000fea0003800000 */
.L_x_2060:
[----:B-12--5:R-:W-:Y:S02]  /*22280*/  IMAD.MOV.U32 R11, RZ, RZ, R82 ;  /* 0x000000ffff0b7224 */ /* 0x026fe400078e0052 */
[----:B------:R-:W-:-:S02]  /*22290*/  IMAD.MOV.U32 R10, RZ, RZ, R83 ;  /* 0x000000ffff0a7224 */ /* 0x000fc400078e0053 */
        /* <DEDUP_REMOVED lines=16> */
.L_x_2148:
        /* <DEDUP_REMOVED lines=8> */
.L_x_2149:
        /* <DEDUP_REMOVED lines=28> */
.L_x_2065:
[----:B------:R-:W-:Y:S05]  /*225e0*/  BSYNC B0 ;  /* 0x0000000000007941 */ /* 0x000fea0003800000 */
.L_x_2064:
[----:B-12--5:R-:W-:Y:S01]  /*225f0*/  IMAD.MOV.U32 R11, RZ, RZ, R88 ;  /* 0x000000ffff0b7224 */ /* 0x026fe200078e0058 */
[----:B------:R-:W-:Y:S01]  /*22600*/  CS2R R96, SRZ ;  /* 0x0000000000607805 */ /* 0x000fe2000001ff00 */
        /* <DEDUP_REMOVED lines=17> */
.L_x_2150:
        /* <DEDUP_REMOVED lines=8> */
.L_x_2151:
        /* <DEDUP_REMOVED lines=27> */
.L_x_2069:
[----:B------:R-:W-:Y:S05]  /*22950*/  BSYNC B0 ;  /* 0x0000000000007941 */ /* 0x000fea0003800000 */
.L_x_2068:
        /* <DEDUP_REMOVED lines=8> */
[----:B------:R-:W-:Y:S01]  /*229e0*/  SHF.R.S32.HI R12, RZ, 0x1f, R33 ;  /* 0x0000001fff0c7819 */ /* 0x000fe20000011421 */
[----:B------:R-:W-:Y:S03]  /*229f0*/  BSSY B1, `(.L_x_2070) ;  /* 0x000007d000017945 */ /* 0x000fe60003800000 */
[----:B-1----:R-:W-:-:S02]  /*22a00*/  LEA.HI R2, R12, R33, RZ, 0x3 ;  /* 0x000000210c027211 */ /* 0x002fc400078f18ff */
[----:B------:R-:W-:Y:S02]  /*22a10*/  LEA.HI R12, R12, R33, RZ, 0x6 ;  /* 0x000000210c0c7211 */ /* 0x000fe400078f30ff */
[----:B------:R-:W-:-:S03]  /*22a20*/  LOP3.LUT R2, R2, 0xfffffff8, RZ, 0xc0, !PT ;  /* 0xfffffff802027812 */ /* 0x000fc600078ec0ff */
[----:B------:R-:W-:Y:S02]  /*22a30*/  IMAD.SHL.U32 R12, R12, 0x8, RZ ;  /* 0x000000080c0c7824 */ /* 0x000fe400078e00ff */
[----:B------:R-:W-:-:S04]  /*22a40*/  IMAD.IADD R3, R33, 0x1, -R2 ;  /* 0x0000000121037824 */ /* 0x000fc800078e0a02 */
[----:B------:R-:W-:Y:S02]  /*22a50*/  IMAD.SHL.U32 R3, R3, 0x8, RZ ;  /* 0x0000000803037824 */ /* 0x000fe400078e00ff */
[----:B---3--:R-:W-:-:S05]  /*22a60*/  IMAD.SHL.U32 R10, R55, 0x40, RZ ;  /* 0x00000040370a7824 */ /* 0x008fca00078e00ff */
[----:B------:R-:W-:Y:S01]  /*22a70*/  LOP3.LUT R2, R10, 0x1c0, RZ, 0xc0, !PT ;  /* 0x000001c00a027812 */ /* 0x000fe200078ec0ff */
[----:B-----5:R-:W-:-:S03]  /*22a80*/  IMAD.MOV.U32 R10, RZ, RZ, R96 ;  /* 0x000000ffff0a7224 */ /* 0x020fc600078e0060 */
[----:B------:R-:W-:Y:S02]  /*22a90*/  LOP3.LUT R3, R2, 0x38, R3, 0xf8, !PT ;  /* 0x0000003802037812 */ /* 0x000fe400078ef803 */
[----:B------:R-:W-:Y:S02]  /*22aa0*/  SHF.R.U32.HI R2, RZ, 0x3, R2 ;  /* 0x00000003ff027819 */ /* 0x000fe40000011602 */
[----:B------:R-:W-:Y:S01]  /*22ab0*/  PRMT R33, R33, 0x5410, R10 ;  /* 0x0000541021217816 */ /* 0x000fe2000000000a */
[----:B------:R-:W-:Y:S01]  /*22ac0*/  IMAD.MOV.U32 R10, RZ, RZ, R97 ;  /* 0x000000ffff0a7224 */ /* 0x000fe200078e0061 */
[----:B------:R-:W-:Y:S01]  /*22ad0*/  LOP3.LUT R11, R3, R2, RZ, 0x3c, !PT ;  /* 0x00000002030b7212 */ /* 0x000fe200078e3cff */
[----:B------:R-:W-:Y:S02]  /*22ae0*/  IMAD.MOV.U32 R3, RZ, RZ, R36 ;  /* 0x000000ffff037224 */ /* 0x000fe400078e0024 */
[----:B------:R-:W-:Y:S01]  /*22af0*/  IMAD.MOV.U32 R2, RZ, RZ, R37 ;  /* 0x000000ffff027224 */ /* 0x000fe200078e0025 */
[----:B------:R-:W-:Y:S01]  /*22b00*/  PRMT R38, R38, 0x5410, R10 ;  /* 0x0000541026267816 */ /* 0x000fe2000000000a */
[----:B------:R-:W-:Y:S01]  /*22b10*/  IMAD.MOV.U32 R10, RZ, RZ, R95 ;  /* 0x000000ffff0a7224 */ /* 0x000fe200078e005f */
[----:B------:R-:W-:Y:S01]  /*22b20*/  LOP3.LUT R12, R11, 0xfffffe00, R12, 0xf8, !PT ;  /* 0xfffffe000b0c7812 */ /* 0x000fe200078ef80c */
[----:B------:R-:W-:Y:S01]  /*22b30*/  IMAD.MOV.U32 R11, RZ, RZ, R94 ;  /* 0x000000ffff0b7224 */ /* 0x000fe200078e005e */
[----:B------:R-:W-:Y:S01]  /*22b40*/  PRMT R29, R29, 0x5410, R2 ;  /* 0x000054101d1d7816 */ /* 0x000fe20000000002 */
[----:B------:R-:W-:Y:S01]  /*22b50*/  IMAD.MOV.U32 R2, RZ, RZ, R93 ;  /* 0x000000ffff027224 */ /* 0x000fe200078e005d */
[----:B------:R-:W-:-:S02]  /*22b60*/  PRMT R38, R10, 0x7610, R38 ;  /* 0x000076100a267816 */ /* 0x000fc40000000026 */
[----:B------:R-:W-:Y:S02]  /*22b70*/  PRMT R33, R11, 0x7610, R33 ;  /* 0x000076100b217816 */ /* 0x000fe40000000021 */
[----:B------:R-:W-:Y:S01]  /*22b80*/  PRMT R29, R2, 0x7610, R29 ;  /* 0x00007610021d7816 */ /* 0x000fe2000000001d */
[----:B--2---:R-:W-:Y:S01]  /*22b90*/  IMAD R13, R13, -0x80, R28 ;  /* 0xffffff800d0d7824 */ /* 0x004fe200078e021c */
[----:B------:R-:W-:Y:S01]  /*22ba0*/  PRMT R28, R28, 0x5410, R3 ;  /* 0x000054101c1c7816 */ /* 0x000fe20000000003 */
[----:B------:R-:W-:-:S03]  /*22bb0*/  IMAD.MOV.U32 R3, RZ, RZ, R92 ;  /* 0x000000ffff037224 */ /* 0x000fc600078e005c */
[----:B------:R-:W-:Y:S02]  /*22bc0*/  IMNMX R27, R13, 0x80, PT ;  /* 0x000000800d1b7817 */ /* 0x000fe40003800200 */
[----:B------:R-:W-:Y:S02]  /*22bd0*/  PRMT R28, R3, 0x7610, R28 ;  /* 0x00007610031c7816 */ /* 0x000fe4000000001c */
        /* <DEDUP_REMOVED lines=28> */
[C---:B------:R-:W-:Y:S01]  /*22da0*/  FMUL.FTZ R24, R3.reuse, R18 ;  /* 0x0000001203187220 */ /* 0x040fe20000410000 */
        /* <DEDUP_REMOVED lines=10> */
[C---:B------:R-:W-:Y:S02]  /*22e50*/  FFMA.FTZ R3, R12.reuse, R3, -R13 ;  /* 0x000000030c037223 */ /* 0x040fe4000001080d */
[----:B------:R-:W-:Y:S01]  /*22e60*/  FFMA.FTZ R14, R12, R2, R14 ;  /* 0x000000020c0e7223 */ /* 0x000fe2000001000e */
[----:B------:R-:W-:Y:S01]  /*22e70*/  F2FP.PACK_AB R12, R18, R24 ;  /* 0x00000018120c723e */ /* 0x000fe200000000ff */
[----:B------:R-:W-:Y:S01]  /*22e80*/  FFMA.FTZ R2, R11, R19, -R15 ;  /* 0x000000130b027223 */ /* 0x000fe2000001080f */
[----:B------:R-:W-:Y:S01]  /*22e90*/  F2FP.PACK_AB R15, R17, R21 ;  /* 0x00000015110f723e */ /* 0x000fe200000000ff */
[----:B------:R-:W-:Y:S01]  /*22ea0*/  FFMA.FTZ R13, R11, R20, R10 ;  /* 0x000000140b0d7223 */ /* 0x000fe2000001000a */
[----:B------:R-:W-:-:S04]  /*22eb0*/  F2FP.PACK_AB R14, R14, R3 ;  /* 0x000000030e0e723e */ /* 0x000fc800000000ff */
[----:B------:R-:W-:-:S05]  /*22ec0*/  F2FP.PACK_AB R13, R13, R2 ;  /* 0x000000020d0d723e */ /* 0x000fca00000000ff */
[----:B------:R1:W-:Y:S02]  /*22ed0*/  ST.E.128 [R22.64], R12 ;  /* 0x0000000c16007985 */ /* 0x0003e4000c101d04 */
.L_x_2073:
[----:B------:R-:W-:Y:S05]  /*22ee0*/  BSYNC B0 ;  /* 0x0000000000007941 */ /* 0x000fea0003800000 */
.L_x_2072:
[----:B------:R-:W-:-:S04]  /*22ef0*/  IADD3 R2, R30, 0x20, RZ ;  /* 0x000000201e027810 */ /* 0x000fc80007ffe0ff */
[----:B------:R-:W-:-:S13]  /*22f00*/  ISETP.GE.AND P0, PT, R2, R39, PT ;  /* 0x000000270200720c */ /* 0x000fda0003f06270 */
[----:B------:R-:W-:Y:S05]  /*22f10*/  @P0 BRA `(.L_x_2071) ;  /* 0x000002a000000947 */ /* 0x000fea0003800000 */
[----:B-1----:R-:W2:Y:S01]  /*22f20*/  LD.E.128 R12, [R22.64+0x4000] ;  /* 0x00400004160c7980 */ /* 0x002ea2000c101d00 */
[----:B------:R-:W-:Y:S01]  /*22f30*/  SHF.R.U32.HI R11, RZ, 0x10, R41 ;  /* 0x00000010ff0b7819 */ /* 0x000fe20000011629 */
[--C-:B------:R-:W-:Y:S01]  /*22f40*/  HADD2.F32 R16, -RZ, R99.reuse.H1_H1 ;  /* 0x30000063ff107230 */ /* 0x100fe20000004100 */
[----:B------:R-:W-:Y:S01]  /*22f50*/  SHF.R.U32.HI R10, RZ, 0x10, R35 ;  /* 0x00000010ff0a7819 */ /* 0x000fe20000011623 */
        /* <DEDUP_REMOVED lines=37> */
[----:B------:R1:W-:Y:S02]  /*231b0*/  ST.E.128 [R22.64+0x4000], R12 ;  /* 0x0040000c16007985 */ /* 0x0003e4000c101d04 */
.L_x_2071:
[----:B------:R-:W-:Y:S05]  /*231c0*/  BSYNC B1 ;  /* 0x0000000000017941 */ /* 0x000fea0003800000 */
.L_x_2070:
        /* <DEDUP_REMOVED lines=49> */
.L_x_2077:
[----:B------:R-:W-:Y:S05]  /*234e0*/  BSYNC B0 ;  /* 0x0000000000007941 */ /* 0x000fea0003800000 */
.L_x_2076:
        /* <DEDUP_REMOVED lines=45> */
.L_x_2075:
[----:B------:R-:W-:Y:S05]  /*237c0*/  BSYNC B1 ;  /* 0x0000000000017941 */ /* 0x000fea0003800000 */
.L_x_2074:
        /* <DEDUP_REMOVED lines=49> */
.L_x_2081:
[----:B------:R-:W-:Y:S05]  /*23ae0*/  BSYNC B0 ;  /* 0x0000000000007941 */ /* 0x000fea0003800000 */
.L_x_2080:
        /* <DEDUP_REMOVED lines=45> */
.L_x_2079:
[----:B------:R-:W-:Y:S05]  /*23dc0*/  BSYNC B1 ;  /* 0x0000000000017941 */ /* 0x000fea0003800000 */
.L_x_2078:
        /* <DEDUP_REMOVED lines=49> */
.L_x_2085:
[----:B------:R-:W-:Y:S05]  /*240e0*/  BSYNC B0 ;  /* 0x0000000000007941 */ /* 0x000fea0003800000 */
.L_x_2084:
        /* <DEDUP_REMOVED lines=45> */
.L_x_2083:
[----:B------:R-:W-:Y:S05]  /*243c0*/  BSYNC B1 ;  /* 0x0000000000017941 */ /* 0x000fea0003800000 */
.L_x_2082:
        /* <DEDUP_REMOVED lines=49> */
.L_x_2089:
[----:B------:R-:W-:Y:S05]  /*246e0*/  BSYNC B0 ;  /* 0x0000000000007941 */ /* 0x000fea0003800000 */
.L_x_2088:
        /* <DEDUP_REMOVED lines=45> */
.L_x_2087:
[----:B------:R-:W-:Y:S05]  /*249c0*/  BSYNC B1 ;  /* 0x0000000000017941 */ /* 0x000fea0003800000 */
.L_x_2086:
        /* <DEDUP_REMOVED lines=49> */
.L_x_2093:
[----:B------:R-:W-:Y:S05]  /*24ce0*/  BSYNC B0 ;  /* 0x0000000000007941 */ /* 0x000fea0003800000 */
.L_x_2092:
        /* <DEDUP_REMOVED lines=45> */
.L_x_2091:
[----:B------:R-:W-:Y:S05]  /*24fc0*/  BSYNC B1 ;  /* 0x0000000000017941 */ /* 0x000fea0003800000 */
.L_x_2090:
        /* <DEDUP_REMOVED lines=49> */
.L_x_2097:
[----:B------:R-:W-:Y:S05]  /*252e0*/  BSYNC B0 ;  /* 0x0000000000007941 */ /* 0x000fea0003800000 */
.L_x_2096:
        /* <DEDUP_REMOVED lines=45> */
.L_x_2095:
[----:B------:R-:W-:Y:S05]  /*255c0*/  BSYNC B1 ;  /* 0x0000000000017941 */ /* 0x000fea0003800000 */
.L_x_2094:
[----:B------:R-:W-:Y:S01]  /*255d0*/  IADD3 R2, R55, 0x70, RZ ;  /* 0x0000007037027810 */ /* 0x000fe20007ffe0ff */
[----:B------:R-:W-:-:S03]  /*255e0*/  IMAD.MOV.U32 R3, RZ, RZ, 0x0 ;  /* 0x00000000ff037424 */ /* 0x000fc600078e00ff */
[----:B------:R-:W-:Y:S01]  /*255f0*/  ISETP.GE.AND P0, PT, R2, R27, PT ;  /* 0x0000001b0200720c */ /* 0x000fe20003f06270 */
[----:B------:R-:W-:-:S12]  /*25600*/  IMAD.MOV.U32 R2, RZ, RZ, R142 ;  /* 0x000000ffff027224 */ /* 0x000fd800078e008e */
[----:B------:R-:W-:Y:S05]  /*25610*/  @P0 RET.REL.NODEC R2 `(_ZN7cutlass13device_kernelIN5flash19enable_sm80_to_sm89INS1_16FlashAttnFwdSm80INS1_25CollectiveMainloopFwdSm80ILi4ELi1ELb0EN4cute5tupleIJNS5_1CILi128EEENS7_ILi64EEES8_EEELi128ENS_6half_tEfNS_4arch4Sm80ELb1ELb0ELb1ELb1ELb1ELb1ELb1ELb0EEENS1_21CollectiveEpilogueFwdINS6_IJS8_S8_S9_EEENS6_IJNS7_ILi1EEESH_SH_EEESB_SD_Li128ELb1ELb1ELb0ELb0EEENS1_19SingleTileSchedulerILb1ELb0ELb1ELi128EEEEEEEEEvNT_6ParamsE) ;  /* 0xfffda9e002000950 */ /* 0x000fea0003c3ffff */
        /* <DEDUP_REMOVED lines=45> */
.L_x_2099:
[----:B------:R-:W-:Y:S05]  /*258f0*/  BSYNC B0 ;  /* 0x0000000000007941 */ /* 0x000fea0003800000 */
.L_x_2098:
[----:B------:R-:W-:Y:S01]  /*25900*/  IADD3 R2, R30, 0x20, RZ ;  /* 0x000000201e027810 */ /* 0x000fe20007ffe0ff */
[----:B------:R-:W-:-:S03]  /*25910*/  IMAD.MOV.U32 R3, RZ, RZ, 0x0 ;  /* 0x00000000ff037424 */ /* 0x000fc600078e00ff */
[----:B------:R-:W-:Y:S01]  /*25920*/  ISETP.GE.AND P0, PT, R2, R39, PT ;  /* 0x000000270200720c */ /* 0x000fe20003f06270 */
[----:B------:R-:W-:-:S12]  /*25930*/  IMAD.MOV.U32 R2, RZ, RZ, R142 ;  /* 0x000000ffff027224 */ /* 0x000fd800078e008e */
[----:B------:R-:W-:Y:S05]  /*25940*/  @P0 RET.REL.NODEC R2 `(_ZN7cutlass13device_kernelIN5flash19enable_sm80_to_sm89INS1_16FlashAttnFwdSm80INS1_25CollectiveMainloopFwdSm80ILi4ELi1ELb0EN4cute5tupleIJNS5_1CILi128EEENS7_ILi64EEES8_EEELi128ENS_6half_tEfNS_4arch4Sm80ELb1ELb0ELb1ELb1ELb1ELb1ELb1ELb0EEENS1_21CollectiveEpilogueFwdINS6_IJS8_S8_S9_EEENS6_IJNS7_ILi1EEESH_SH_EEESB_SD_Li128ELb1ELb1ELb0ELb0EEENS1_19SingleTileSchedulerILb1ELb0ELb1ELi128EEEEEEEEEvNT_6ParamsE) ;  /* 0xfffda6b002000950 */ /* 0x000fea0003c3ffff */
        /* <DEDUP_REMOVED lines=39> */
[----:B------:R-:W-:-:S02]  /*25bc0*/  F2FP.PACK_AB R14, R14, R3 ;  /* 0x000000030e0e723e */ /* 0x000fc400000000ff */
[----:B------:R-:W-:Y:S02]  /*25bd0*/  MOV R3, 0x0 ;  /* 0x0000000000037802 */ /* 0x000fe40000000f00 */
[----:B------:R-:W-:Y:S02]  /*25be0*/  F2FP.PACK_AB R13, R13, R2 ;  /* 0x000000020d0d723e */ /* 0x000fe400000000ff */
[----:B------:R-:W-:-:S03]  /*25bf0*/  MOV R2, R142 ;  /* 0x0000008e00027202 */ /* 0x000fc60000000f00 */
[----:B------:R1:W-:Y:S01]  /*25c00*/  ST.E.128 [R22.64+0x7800], R12 ;  /* 0x0078000c16007985 */ /* 0x0003e2000c101d04 */
[----:B------:R-:W-:Y:S05]  /*25c10*/  RET.REL.NODEC R2 `(_ZN7cutlass13device_kernelIN5flash19enable_sm80_to_sm89INS1_16FlashAttnFwdSm80INS1_25CollectiveMainloopFwdSm80ILi4ELi1ELb0EN4cute5tupleIJNS5_1CILi128EEENS7_ILi64EEES8_EEELi128ENS_6half_tEfNS_4arch4Sm80ELb1ELb0ELb1ELb1ELb1ELb1ELb1ELb0EEENS1_21CollectiveEpilogueFwdINS6_IJS8_S8_S9_EEENS6_IJNS7_ILi1EEESH_SH_EEESB_SD_Li128ELb1ELb1ELb0ELb0EEENS1_19SingleTileSchedulerILb1ELb0ELb1ELi128EEEEEEEEEvNT_6ParamsE) ;  /* 0xfffda3e002007950 */ /* 0x000fea0003c3ffff */
.L_x_2037:
        /* <DEDUP_REMOVED lines=8> */
.L_x_2101:
[----:B------:R-:W-:Y:S05]  /*25ca0*/  BSYNC B0 ;  /* 0x0000000000007941 */ /* 0x000fea0003800000 */
.L_x_2100:
[----:B------:R-:W-:Y:S01]  /*25cb0*/  MOV R10, R26 ;  /* 0x0000001a000a7202 */ /* 0x000fe20000000f00 */
[----:B------:R-:W-:Y:S01]  /*25cc0*/  IMAD.MOV.U32 R16, RZ, RZ, R20 ;  /* 0x000000ffff107224 */ /* 0x000fe200078e0014 */
[----:B------:R-:W-:Y:S01]  /*25cd0*/  MOV R11, R19 ;  /* 0x00000013000b7202 */ /* 0x000fe20000000f00 */
[-C--:B------:R-:W-:Y:S01]  /*25ce0*/  IMAD R15, R15, R2.reuse, RZ ;  /* 0x000000020f0f7224 */ /* 0x080fe200078e02ff */
[----:B------:R-:W-:Y:S01]  /*25cf0*/  SHF.R.S32.HI R18, RZ, 0x1f, R2 ;  /* 0x0000001fff127819 */ /* 0x000fe20000011402 */
[-C--:B------:R-:W-:Y:S02]  /*25d00*/  IMAD R13, R13, R2.reuse, RZ ;  /* 0x000000020d0d7224 */ /* 0x080fe400078e02ff */
[----:B------:R-:W-:-:S04]  /*25d10*/  IMAD.WIDE.U32 R10, R14, R2, R10 ;  /* 0x000000020e0a7225 */ /* 0x000fc800078e000a */
[----:B------:R-:W-:Y:S01]  /*25d20*/  IMAD.WIDE.U32 R2, R12, R2, R16 ;  /* 0x000000020c027225 */ /* 0x000fe200078e0010 */
[----:B------:R-:W-:-:S03]  /*25d30*/  LEA R16, P1, R10, R24, 0x1 ;  /* 0x000000180a107211 */ /* 0x000fc600078208ff */
[----:B------:R-:W-:Y:S01]  /*25d40*/  IMAD R14, R14, R18, R15 ;  /* 0x000000120e0e7224 */ /* 0x000fe200078e020f */
[----:B------:R-:W-:Y:S01]  /*25d50*/  LEA R17, P0, R2, R22, 0x1 ;  /* 0x0000001602117211 */ /* 0x000fe200078008ff */
[----:B------:R-:W-:-:S03]  /*25d60*/  IMAD R12, R12, R18, R13 ;  /* 0x000000120c0c7224 */ /* 0x000fc600078e020d */
[----:B------:R-:W-:Y:S01]  /*25d70*/  IADD3 R11, R11, R14, RZ ;  /* 0x0000000e0b0b7210 */ /* 0x000fe20007ffe0ff */
[----:B------:R-:W-:-:S03]  /*25d80*/  IMAD.IADD R3, R3, 0x1, R12 ;  /* 0x0000000103037824 */ /* 0x000fc600078e020c */
[----:B------:R-:W-:Y:S02]  /*25d90*/  LEA.HI.X R15, R10, R25, R11, 0x1, P1 ;  /* 0x000000190a0f7211 */ /* 0x000fe400008f0c0b */
[----:B------:R-:W-:Y:S01]  /*25da0*/  LEA.HI.X R14, R2, R23, R3, 0x1, P0 ;  /* 0x00000017020e7211 */ /* 0x000fe200000f0c03 */
[----:B------:R-:W-:Y:S05]  /*25db0*/  BRA.DIV ~URZ, `(.L_x_2102) ;  /* 0x00005a627f007947 */ /* 0x000fea000b800000 */
[----:B------:R1:W2:Y:S02]  /*25dc0*/  SHFL.IDX PT, R11, R15, RZ, 0x181f ;  /* 0x00181fff0f0b7589 */ /* 0x0002a400000e0000 */
.L_x_2152:
[----:B------:R-:W-:Y:S05]  /*25dd0*/  BRA.DIV ~URZ, `(.L_x_2103) ;  /* 0x00005ab27f007947 */ /* 0x000fea000b800000 */
[----:B------:R3:W4:Y:S04]  /*25de0*/  SHFL.IDX PT, R10, R16, RZ, 0x181f ;  /* 0x00181fff100a7589 */ /* 0x00072800000e0000 */
[----:B------:R3:W1:Y:S04]  /*25df0*/  SHFL.IDX PT, R13, R14, RZ, 0x181f ;  /* 0x00181fff0e0d7589 */ /* 0x00066800000e0000 */
[----:B------:R3:W2:Y:S02]  /*25e00*/  SHFL.IDX PT, R12, R17, RZ, 0x181f ;  /* 0x00181fff110c7589 */ /* 0x0006a400000e0000 */
.L_x_2153:
        /* <DEDUP_REMOVED lines=9> */
[--C-:B--2---:R-:W-:Y:S01]  /*25ea0*/  @!P0 IMAD.X R11, R11, 0x1, R3.reuse, P1 ;  /* 0x000000010b0b8824 */ /* 0x104fe200008e0603 */
[----:B------:R-:W-:Y:S01]  /*25eb0*/  @!P0 IADD3 R2, P1, R12, R2, RZ ;  /* 0x000000020c028210 */ /* 0x000fe20007f3e0ff */
[----:B------:R-:W-:Y:S01]  /*25ec0*/  CS2R R22, SRZ ;  /* 0x0000000000167805 */ /* 0x000fe2000001ff00 */
[----:B------:R-:W-:Y:S02]  /*25ed0*/  CS2R R20, SRZ ;  /* 0x0000000000147805 */ /* 0x000fe4000001ff00 */
[----:B------:R-:W2:Y:S01]  /*25ee0*/  @!P0 LD.E.128 R24, [R10.64] ;  /* 0x000000040a188980 */ /* 0x000ea2000c101d00 */
[----:B-1----:R-:W-:-:S05]  /*25ef0*/  @!P0 IMAD.X R3, R13, 0x1, R3, P1 ;  /* 0x000000010d038824 */ /* 0x002fca00008e0603 */
[----:B------:R1:W4:Y:S01]  /*25f00*/  @!P0 LD.E.128 R20, [R2.64] ;  /* 0x0000000402148980 */ /* 0x000322000c101d00 */
[----:B------:R-:W-:Y:S01]  /*25f10*/  CS2R R46, SRZ ;  /* 0x00000000002e7805 */ /* 0x000fe2000001ff00 */
[----:B--2---:R-:W-:Y:S02]  /*25f20*/  IMAD.MOV.U32 R11, RZ, RZ, R26 ;  /* 0x000000ffff0b7224 */ /* 0x004fe400078e001a */
[----:B------:R-:W-:Y:S02]  /*25f30*/  IMAD.MOV.U32 R10, RZ, RZ, R27 ;  /* 0x000000ffff0a7224 */ /* 0x000fe400078e001b */
[----:B-1----:R-:W-:Y:S01]  /*25f40*/  IMAD.MOV.U32 R3, RZ, RZ, R24 ;  /* 0x000000ffff037224 */ /* 0x002fe200078e0018 */
[----:B------:R-:W-:Y:S01]  /*25f50*/  PRMT R96, R96, 0x5410, R11 ;  /* 0x0000541060607816 */ /* 0x000fe2000000000b */
[----:B------:R-:W-:Y:S01]  /*25f60*/  IMAD.MOV.U32 R2, RZ, RZ, R25 ;  /* 0x000000ffff027224 */ /* 0x000fe200078e0019 */
[----:B------:R-:W-:Y:S01]  /*25f70*/  PRMT R53, R53, 0x5410, R10 ;  /* 0x0000541035357816 */ /* 0x000fe2000000000a */
[----:B----4-:R-:W-:Y:S01]  /*25f80*/  IMAD.MOV.U32 R11, RZ, RZ, R22 ;  /* 0x000000ffff0b7224 */ /* 0x010fe200078e0016 */
        /* <DEDUP_REMOVED lines=14> */
.L_x_2154:
        /* <DEDUP_REMOVED lines=20> */
.L_x_2106:
[----:B------:R-:W-:Y:S05]  /*261b0*/  BSYNC B0 ;  /* 0x0000000000007941 */ /* 0x000fea0003800000 */
.L_x_2105:
[----:B-12--5:R-:W-:Y:S02]  /*261c0*/  IMAD.MOV.U32 R11, RZ, RZ, R46 ;  /* 0x000000ffff0b7224 */ /* 0x026fe400078e002e */
        /* <DEDUP_REMOVED lines=17> */
.L_x_2155:
[----:B------:R-:W-:Y:S05]  /*262e0*/  BRA.DIV ~URZ, `(.L_x_2108) ;  /* 0x000059327f007947 */ /* 0x000fea000b800000 */
[----:B------:R4:W1:Y:S04]  /*262f0*/  SHFL.IDX PT, R10, R16, 0x2, 0x181f ;  /* 0x00581f00100a7f89 */ /* 0x00086800000e0000 */
[----:B------:R4:W3:Y:S04]  /*26300*/  SHFL.IDX PT, R13, R14, 0x2, 0x181f ;  /* 0x00581f000e0d7f89 */ /* 0x0008e800000e0000 */
[----:B---3--:R4:W3:Y:S02]  /*26310*/  SHFL.IDX PT, R12, R17, 0x2, 0x181f ;  /* 0x00581f00110c7f89 */ /* 0x0088e400000e0000 */
.L_x_2156:
        /* <DEDUP_REMOVED lines=8> */
[--C-:B--2---:R-:W-:Y:S01]  /*263a0*/  @!P0 IMAD.X R11, R11, 0x1, R3.reuse, P1 ;  /* 0x000000010b0b8824 */ /* 0x104fe200008e0603 */
[----:B---3--:R-:W-:Y:S01]  /*263b0*/  @!P0 IADD3 R2, P1, R12, R2, RZ ;  /* 0x000000020c028210 */ /* 0x008fe20007f3e0ff */
[----:B------:R-:W-:Y:S01]  /*263c0*/  CS2R R58, SRZ ;  /* 0x00000000003a7805 */ /* 0x000fe2000001ff00 */
[----:B------:R-:W-:Y:S02]  /*263d0*/  CS2R R56, SRZ ;  /* 0x0000000000387805 */ /* 0x000fe4000001ff00 */
[----:B------:R-:W2:Y:S01]  /*263e0*/  @!P0 LD.E.128 R60, [R10.64] ;  /* 0x000000040a3c8980 */ /* 0x000ea2000c101d00 */
[----:B------:R-:W-:-:S05]  /*263f0*/  @!P0 IMAD.X R3, R13, 0x1, R3, P1 ;  /* 0x000000010d038824 */ /* 0x000fca00008e0603 */
[----:B------:R1:W3:Y:S01]  /*26400*/  @!P0 LD.E.128 R56, [R2.64] ;  /* 0x0000000402388980 */ /* 0x0002e2000c101d00 */
[----:B------:R-:W-:Y:S01]  /*26410*/  CS2R R74, SRZ ;  /* 0x00000000004a7805 */ /* 0x000fe2000001ff00 */
[----:B--2---:R-:W-:Y:S02]  /*26420*/  IMAD.MOV.U32 R11, RZ, RZ, R62 ;  /* 0x000000ffff0b7224 */ /* 0x004fe400078e003e */
[----:B------:R-:W-:Y:S02]  /*26430*/  IMAD.MOV.U32 R10, RZ, RZ, R63 ;  /* 0x000000ffff0a7224 */ /* 0x000fe400078e003f */
[----:B-1----:R-:W-:Y:S01]  /*26440*/  IMAD.MOV.U32 R3, RZ, RZ, R60 ;  /* 0x000000ffff037224 */ /* 0x002fe200078e003c */
[----:B------:R-:W-:Y:S01]  /*26450*/  PRMT R117, R117, 0x5410, R11 ;  /* 0x0000541075757816 */ /* 0x000fe2000000000b */
        /* <DEDUP_REMOVED lines=17> */
.L_x_2157:
        /* <DEDUP_REMOVED lines=20> */
.L_x_2111:
[----:B------:R-:W-:Y:S05]  /*266b0*/  BSYNC B0 ;  /* 0x0000000000007941 */ /* 0x000fea0003800000 */
.L_x_2110:
        /* <DEDUP_REMOVED lines=18> */
.L_x_2158:
[----:B------:R-:W-:Y:S05]  /*267e0*/  BRA.DIV ~URZ, `(.L_x_2113) ;  /* 0x000057f27f007947 */ /* 0x000fea000b800000 */
[----:B------:R3:W1:Y:S04]  /*267f0*/  SHFL.IDX PT, R10, R16, 0x4, 0x181f ;  /* 0x00981f00100a7f89 */ /* 0x00066800000e0000 */
[----:B------:R3:W4:Y:S04]  /*26800*/  SHFL.IDX PT, R13, R14, 0x4, 0x181f ;  /* 0x00981f000e0d7f89 */ /* 0x00072800000e0000 */
[----:B----4-:R3:W4:Y:S02]  /*26810*/  SHFL.IDX PT, R12, R17, 0x4, 0x181f ;  /* 0x00981f00110c7f89 */ /* 0x01072400000e0000 */
.L_x_2159:
        /* <DEDUP_REMOVED lines=9> */
[----:B----4-:R-:W-:Y:S01]  /*268b0*/  @!P0 IADD3 R2, P1, R12, R2, RZ ;  /* 0x000000020c028210 */ /* 0x010fe20007f3e0ff */
[----:B------:R-:W-:Y:S01]  /*268c0*/  CS2R R82, SRZ ;  /* 0x0000000000527805 */ /* 0x000fe2000001ff00 */
[----:B------:R-:W-:Y:S02]  /*268d0*/  CS2R R80, SRZ ;  /* 0x0000000000507805 */ /* 0x000fe4000001ff00 */
[----:B------:R-:W2:Y:S01]  /*268e0*/  @!P0 LD.E.128 R84, [R10.64] ;  /* 0x000000040a548980 */ /* 0x000ea2000c101d00 */
[----:B------:R-:W-:-:S05]  /*268f0*/  @!P0 IMAD.X R3, R13, 0x1, R3, P1 ;  /* 0x000000010d038824 */ /* 0x000fca00008e0603 */
        /* <DEDUP_REMOVED lines=23> */
.L_x_2160:
        /* <DEDUP_REMOVED lines=20> */
.L_x_2116:
[----:B------:R-:W-:Y:S05]  /*26bb0*/  BSYNC B0 ;  /* 0x0000000000007941 */ /* 0x000fea0003800000 */
.L_x_2115:
        /* <DEDUP_REMOVED lines=18> */
.L_x_2161:
[----:B------:R-:W-:Y:S05]  /*26ce0*/  BRA.DIV ~URZ, `(.L_x_2118) ;  /* 0x000056b27f007947 */ /* 0x000fea000b800000 */
[----:B------:R4:W1:Y:S04]  /*26cf0*/  SHFL.IDX PT, R10, R16, 0x6, 0x181f ;  /* 0x00d81f00100a7f89 */ /* 0x00086800000e0000 */
[----:B---3--:R4:W3:Y:S04]  /*26d00*/  SHFL.IDX PT, R12, R14, 0x6, 0x181f ;  /* 0x00d81f000e0c7f89 */ /* 0x0088e800000e0000 */
[----:B------:R4:W2:Y:S02]  /*26d10*/  SHFL.IDX PT, R2, R17, 0x6, 0x181f ;  /* 0x00d81f0011027f89 */ /* 0x0008a400000e0000 */
.L_x_2162:
        /* <DEDUP_REMOVED lines=15> */
[----:B--2---:R-:W-:-:S03]  /*26e10*/  IADD3 R2, P0, R2, R13, RZ ;  /* 0x0000000d02027210 */ /* 0x004fc60007f1e0ff */
[--C-:B------:R-:W-:Y:S02]  /*26e20*/  IMAD.X R11, R11, 0x1, R3.reuse, P1 ;  /* 0x000000010b0b7824 */ /* 0x100fe400008e0603 */
[----:B---3--:R-:W-:-:S03]  /*26e30*/  IMAD.X R3, R12, 0x1, R3, P0 ;  /* 0x000000010c037824 */ /* 0x008fc600000e0603 */
[----:B------:R1:W5:Y:S04]  /*26e40*/  LD.E.128 R92, [R10.64] ;  /* 0x000000040a5c7980 */ /* 0x000368000c101d00 */
[----:B------:R1:W5:Y:S02]  /*26e50*/  LD.E.128 R100, [R2.64] ;  /* 0x0000000402647980 */ /* 0x000364000c101d00 */
.L_x_2120:
[----:B------:R-:W-:Y:S05]  /*26e60*/  BSYNC B0 ;  /* 0x0000000000007941 */ /* 0x000fea0003800000 */
.L_x_2119:
[----:B-12--5:R-:W-:Y:S01]  /*26e70*/  IMAD.MOV.U32 R11, RZ, RZ, R94 ;  /* 0x000000ffff0b7224 */ /* 0x026fe200078e005e */
[----:B------:R-:W-:Y:S01]  /*26e80*/  CS2R R106, SRZ ;  /* 0x00000000006a7805 */ /* 0x000fe2000001ff00 */
[----:B------:R-:W-:Y:S02]  /*26e90*/  IMAD.MOV.U32 R10, RZ, RZ, R95 ;  /* 0x000000ffff0a7224 */ /* 0x000fe400078e005f */
        /* <DEDUP_REMOVED lines=19> */
.L_x_2163:
        /* <DEDUP_REMOVED lines=9> */
[----:B-1--4-:R-:W-:Y:S01]  /*27060*/  SHF.R.S32.HI R14, RZ, 0x1f, R69 ;  /* 0x0000001fff0e7819 */ /* 0x012fe20000011445 */
[----:B------:R-:W-:-:S03]  /*27070*/  CS2R R106, SRZ ;  /* 0x00000000006a7805 */ /* 0x000fc6000001ff00 */
[-C--:B---3--:R-:W-:Y:S02]  /*27080*/  IADD3 R12, P1, R2, R3.reuse, RZ ;  /* 0x00000003020c7210 */ /* 0x088fe40007f3e0ff */
[----:B------:R-:W-:Y:S02]  /*27090*/  IADD3 R2, P2, R10, R3, RZ ;  /* 0x000000030a027210 */ /* 0x000fe40007f5e0ff */
[----:B------:R-:W-:-:S05]  /*270a0*/  SHF.L.U64.HI R10, R69, 0x1, R14 ;  /* 0x00000001450a7819 */ /* 0x000fca000001020e */
[--C-:B--2---:R-:W-:Y:S02]  /*270b0*/  IMAD.X R3, R11, 0x1, R10.reuse, P2 ;  /* 0x000000010b037824 */ /* 0x104fe400010e060a */
[----:B------:R-:W-:Y:S01]  /*270c0*/  IMAD.X R13, R13, 0x1, R10, P1 ;  /* 0x000000010d0d7824 */ /* 0x000fe200008e060a */
[----:B------:R-:W-:Y:S05]  /*270d0*/  @P0 BRA `(.L_x_2123) ;  /* 0x0000002000000947 */ /* 0x000fea0003800000 */
[----:B------:R1:W5:Y:S04]  /*270e0*/  LD.E.128 R104, [R2.64] ;  /* 0x0000000402687980 */ /* 0x000368000c101d00 */
[----:B------:R1:W5:Y:S02]  /*270f0*/  LD.E.128 R108, [R12.64] ;  /* 0x000000040c6c7980 */ /* 0x000364000c101d00 */
.L_x_2123:
[----:B------:R-:W-:Y:S05]  /*27100*/  BSYNC B0 ;  /* 0x0000000000007941 */ /* 0x000fea0003800000 */
.L_x_2122:
[----:B----4-:R-:W-:Y:S01]  /*27110*/  IADD3 R10, R98, -c[0x0][0x20], RZ ;  /* 0x80000800620a7a10 */ /* 0x010fe20007ffe0ff */
[----:B------:R-:W-:-:S04]  /*27120*/  DEPBAR.LE SB0, 0x1 ;  /* 0x000080400000791a */ /* 0x000fc80000000000 */
[----:B-1----:R1:W4:Y:S01]  /*27130*/  LDL.64 R2, [R10+0x20] ;  /* 0x000020000a027983 */ /* 0x0023220000100a00 */
[----:B------:R-:W-:Y:S03]  /*27140*/  WARPSYNC 0xffffffff ;  /* 0xffffffff00007948 */ /* 0x000fe60003800000 */
[----:B------:R-:W-:Y:S06]  /*27150*/  BAR.SYNC.DEFER_BLOCKING 0x0 ;  /* 0x0000000000007b1d */ /* 0x000fec0000010000 */
[----:B-12---:R-:W2:Y:S04]  /*27160*/  LDL.64 R10, [R10+0x28] ;  /* 0x000028000a0a7983 */ /* 0x006ea80000100a00 */
[----:B---34-:R1:W3:Y:S01]  /*27170*/  LD.E R12, [R2.64] ;  /* 0x00000004020c7980 */ /* 0x0182e2000c101900 */
[----:B------:R-:W-:-:S03]  /*27180*/  ISETP.GE.AND P0, PT, R69, R39, PT ;  /* 0x000000274500720c */ /* 0x000fc60003f06270 */
[----:B--2---:R2:W5:Y:S01]  /*27190*/  LD.E.64 R50, [R10.64] ;  /* 0x000000040a327980 */ /* 0x004562000c101b00 */
[----:B------:R-:W-:Y:S01]  /*271a0*/  BSSY B0, `(.L_x_2124) ;  /* 0x000007d000007945 */ /* 0x000fe20003800000 */
[----:B-1---5:R-:W-:Y:S02]  /*271b0*/  IMAD.MOV.U32 R2, RZ, RZ, R106 ;  /* 0x000000ffff027224 */ /* 0x022fe400078e006a */
        /* <DEDUP_REMOVED lines=9> */
[----:B--2---:R-:W-:-:S05]  /*27250*/  IMAD.MOV.U32 R10, RZ, RZ, R107 ;  /* 0x000000ffff0a7224 */ /* 0x004fca00078e006b */
[----:B------:R-:W-:Y:S01]  /*27260*/  PRMT R136, R136, 0x5410, R10 ;  /* 0x0000541088887816 */ /* 0x000fe2000000000a */
[----:B------:R-:W-:-:S05]  /*27270*/  IMAD.MOV.U32 R10, RZ, RZ, R111 ;  /* 0x000000ffff0a7224 */ /* 0x000fca00078e006f */
[----:B------:R-:W-:Y:S01]  /*27280*/  PRMT R136, R10, 0x7610, R136 ;  /* 0x000076100a887816 */ /* 0x000fe20000000088 */
[----:B---3--:R-:W-:-:S05]  /*27290*/  IMAD R11, R12, -0x80, R18 ;  /* 0xffffff800c0b7824 */ /* 0x008fca00078e0212 */
        /* <DEDUP_REMOVED lines=31> */
[----:B------:R-:W-:Y:S02]  /*27490*/  SHF.R.U64 R48, R26, 0x10, R27 ;  /* 0x000000101a307819 */ /* 0x000fe4000000121b */
[----:B------:R-:W-:Y:S02]  /*274a0*/  SHF.R.U64 R38, R20, 0x10, R21 ;  /* 0x0000001014267819 */ /* 0x000fe40000001215 */
[----:B------:R-:W-:-:S02]  /*274b0*/  SHF.R.U64 R37, R22, 0x10, R23 ;  /* 0x0000001016257819 */ /* 0x000fc40000001217 */
[----:B------:R-:W-:Y:S02]  /*274c0*/  SHF.R.U32.HI R30, RZ, 0x10, R23 ;  /* 0x00000010ff1e7819 */ /* 0x000fe40000011617 */
[----:B------:R-:W-:Y:S02]  /*274d0*/  SHF.R.U32.HI R29, RZ, 0x10, R21 ;  /* 0x00000010ff1d7819 */ /* 0x000fe40000011615 */
[----:B------:R-:W-:-:S03]  /*274e0*/  SHF.R.U32.HI R31, RZ, 0x10, R27 ;  /* 0x00000010ff1f7819 */ /* 0x000fc6000001161b */
[----:B------:R-:W-:Y:S02]  /*274f0*/  HADD2.F32 R29, -RZ, R29.H0_H0 ;  /* 0x2000001dff1d7230 */ /* 0x000fe40000004100 */
[--C-:B--2---:R-:W-:Y:S02]  /*27500*/  HADD2.F32 R25, -RZ, R12.reuse.H0_H0 ;  /* 0x2000000cff197230 */ /* 0x104fe40000004100 */
[----:B------:R-:W-:Y:S02]  /*27510*/  HADD2.F32 R26, -RZ, R12.H1_H1 ;  /* 0x3000000cff1a7230 */ /* 0x000fe40000004100 */
[--C-:B------:R-:W-:Y:S02]  /*27520*/  HADD2.F32 R20, -RZ, R15.reuse.H0_H0 ;  /* 0x2000000fff147230 */ /* 0x100fe40000004100 */
[----:B------:R-:W-:Y:S02]  /*27530*/  HADD2.F32 R23, -RZ, R15.H1_H1 ;  /* 0x3000000fff177230 */ /* 0x000fe40000004100 */
[----:B---3--:R-:W-:-:S02]  /*27540*/  HADD2.F32 R3, -RZ, R17.H0_H0 ;  /* 0x20000011ff037230 */ /* 0x008fc40000004100 */
[----:B------:R-:W-:Y:S02]  /*27550*/  HADD2.F32 R12, -RZ, R17.H1_H1 ;  /* 0x30000011ff0c7230 */ /* 0x000fe40000004100 */
[--C-:B------:R-:W-:Y:S02]  /*27560*/  HADD2.F32 R22, -RZ, R13.reuse.H0_H0 ;  /* 0x2000000dff167230 */ /* 0x100fe40000004100 */
[--C-:B------:R-:W-:Y:S02]  /*27570*/  HADD2.F32 R17, -RZ, R16.reuse.H0_H0 ;  /* 0x20000010ff117230 */ /* 0x100fe40000004100 */
[----:B------:R-:W-:Y:S01]  /*27580*/  HADD2.F32 R15, -RZ, R16.H1_H1 ;  /* 0x30000010ff0f7230 */ /* 0x000fe20000004100 */
[C---:B------:R-:W-:Y:S01]  /*27590*/  FMUL.FTZ R16, R3.reuse, R10 ;  /* 0x0000000a03107220 */ /* 0x040fe20000410000 */
[----:B------:R-:W-:Y:S01]  /*275a0*/  HADD2.F32 R21, -RZ, R13.H1_H1 ;  /* 0x3000000dff157230 */ /* 0x000fe20000004100 */
[-C--:B------:R-:W-:Y:S01]  /*275b0*/  FMUL.FTZ R3, R3, R2.reuse ;  /* 0x0000000203037220 */ /* 0x080fe20000410000 */
[--C-:B------:R-:W-:Y:S01]  /*275c0*/  HADD2.F32 R11, -RZ, R19.reuse.H0_H0 ;  /* 0x20000013ff0b7230 */ /* 0x100fe20000004100 */
[C---:B------:R-:W-:Y:S01]  /*275d0*/  FFMA.FTZ R68, R22.reuse, R2, -R16 ;  /* 0x0000000216447223 */ /* 0x040fe20000010810 */
[----:B------:R-:W-:Y:S01]  /*275e0*/  HADD2.F32 R13, -RZ, R19.H1_H1 ;  /* 0x30000013ff0d7230 */ /* 0x000fe20000004100 */
[----:B------:R-:W-:Y:S01]  /*275f0*/  FFMA.FTZ R54, R22, R10, R3 ;  /* 0x0000000a16367223 */ /* 0x000fe20000010003 */
[----:B------:R-:W-:Y:S01]  /*27600*/  HADD2.F32 R19, -RZ, R28.H0_H0 ;  /* 0x2000001cff137230 */ /* 0x000fe20000004100 */
[----:B------:R-:W-:Y:S01]  /*27610*/  FMUL.FTZ R16, R12, R29 ;  /* 0x0000001d0c107220 */ /* 0x000fe20000410000 */
[----:B------:R-:W-:-:S02]  /*27620*/  HADD2.F32 R2, -RZ, R53.H0_H0 ;  /* 0x20000035ff027230 */ /* 0x000fc40000004100 */
[----:B------:R-:W-:Y:S01]  /*27630*/  HADD2.F32 R3, -RZ, R53.H1_H1 ;  /* 0x30000035ff037230 */ /* 0x000fe20000004100 */
[----:B------:R-:W-:Y:S01]  /*27640*/  FMUL.FTZ R10, R12, R19 ;  /* 0x000000130c0a7220 */ /* 0x000fe20000410000 */
[----:B------:R-:W-:Y:S01]  /*27650*/  HADD2.F32 R22, -RZ, R30.H0_H0 ;  /* 0x2000001eff167230 */ /* 0x000fe20000004100 */
[CC--:B------:R-:W-:Y:S01]  /*27660*/  FMUL.FTZ R12, R11.reuse, R2.reuse ;  /* 0x000000020b0c7220 */ /* 0x0c0fe20000410000 */
[--C-:B------:R-:W-:Y:S01]  /*27670*/  HADD2.F32 R24, -RZ, R14.reuse.H0_H0 ;  /* 0x2000000eff187230 */ /* 0x100fe20000004100 */
[----:B------:R-:W-:Y:S01]  /*27680*/  FMUL.FTZ R11, R11, R3 ;  /* 0x000000030b0b7220 */ /* 0x000fe20000410000 */
[----:B------:R-:W-:Y:S01]  /*27690*/  HADD2.F32 R27, -RZ, R14.H1_H1 ;  /* 0x3000000eff1b7230 */ /* 0x000fe20000004100 */
[----:B------:R-:W-:Y:S01]  /*276a0*/  FFMA.FTZ R29, R21, R29, R10 ;  /* 0x0000001d151d7223 */ /* 0x000fe2000001000a */
[----:B------:R-:W-:Y:S01]  /*276b0*/  HADD2.F32 R10, -RZ, R31.H0_H0 ;  /* 0x2000001fff0a7230 */ /* 0x000fe20000004100 */
[C---:B------:R-:W-:Y:S01]  /*276c0*/  FFMA.FTZ R30, R20.reuse, R2, R11 ;  /* 0x00000002141e7223 */ /* 0x040fe2000001000b */
[--C-:B------:R-:W-:Y:S01]  /*276d0*/  HADD2.F32 R11, -RZ, R71.reuse.H1_H1 ;  /* 0x30000047ff0b7230 */ /* 0x100fe20000004100 */
[----:B------:R-:W-:Y:S01]  /*276e0*/  FMUL.FTZ R2, R13, R22 ;  /* 0x000000160d027220 */ /* 0x000fe20000410000 */
[--C-:B------:R-:W-:Y:S01]  /*276f0*/  HADD2.F32 R14, -RZ, R18.reuse.H0_H0 ;  /* 0x20000012ff0e7230 */ /* 0x100fe20000004100 */
[----:B------:R-:W-:Y:S01]  /*27700*/  FFMA.FTZ R53, R20, R3, -R12 ;  /* 0x0000000314357223 */ /* 0x000fe2000001080c */
[----:B------:R-:W-:Y:S01]  /*27710*/  HADD2.F32 R3, -RZ, R71.H0_H0 ;  /* 0x20000047ff037230 */ /* 0x000fe20000004100 */
[----:B------:R-:W-:Y:S01]  /*27720*/  FFMA.FTZ R52, R21, R19, -R16 ;  /* 0x0000001315347223 */ /* 0x000fe20000010810 */
[----:B------:R-:W-:Y:S01]  /*27730*/  HADD2.F32 R18, -RZ, R18.H1_H1 ;  /* 0x30000012ff127230 */ /* 0x000fe20000004100 */
[-C--:B------:R-:W-:Y:S01]  /*27740*/  FFMA.FTZ R19, R23, R10.reuse, -R2 ;  /* 0x0000000a17137223 */ /* 0x080fe20000010802 */
[--C-:B------:R-:W-:Y:S01]  /*27750*/  HADD2.F32 R2, -RZ, R96.reuse.H0_H0 ;  /* 0x20000060ff027230 */ /* 0x100fe20000004100 */
[----:B------:R-:W-:Y:S01]  /*27760*/  FMUL.FTZ R13, R13, R10 ;  /* 0x0000000a0d0d7220 */ /* 0x000fe20000410000 */
[----:B------:R-:W-:Y:S01]  /*27770*/  HADD2.F32 R10, -RZ, R96.H1_H1 ;  /* 0x30000060ff0a7230 */ /* 0x000fe20000004100 */
[----:B------:R-:W-:Y:S01]  /*27780*/  FMUL.FTZ R16, R17, R3 ;  /* 0x0000000311107220 */ /* 0x000fe20000410000 */
[----:B------:R-:W-:Y:S01]  /*27790*/  F2FP.PACK_AB R19, R19, R53 ;  /* 0x000000351313723e */ /* 0x000fe200000000ff */
[----:B------:R-:W-:-:S02]  /*277a0*/  FMUL.FTZ R17, R17, R11 ;  /* 0x0000000b11117220 */ /* 0x000fc40000410000 */
        /* <DEDUP_REMOVED lines=12> */
[C---:B------:R-:W-:Y:S02]  /*27870*/  FMUL.FTZ R11, R15.reuse, R13 ;  /* 0x0000000d0f0b7220 */ /* 0x040fe40000410000 */
[C---:B------:R-:W-:Y:S02]  /*27880*/  FMUL.FTZ R3, R18.reuse, R16 ;  /* 0x0000001012037220 */ /* 0x040fe40000410000 */
[----:B------:R-:W-:Y:S01]  /*27890*/  FMUL.FTZ R10, R15, R12 ;  /* 0x0000000c0f0a7220 */ /* 0x000fe20000410000 */
[----:B------:R-:W-:Y:S01]  /*278a0*/  F2FP.PACK_AB R15, R23, R30 ;  /* 0x0000001e170f723e */ /* 0x000fe200000000ff */
[----:B------:R-:W-:Y:S02]  /*278b0*/  FMUL.FTZ R2, R18, R14 ;  /* 0x0000000e12027220 */ /* 0x000fe40000410000 */
[----:B------:R-:W-:Y:S02]  /*278c0*/  FFMA.FTZ R11, R26, R12, -R11 ;  /* 0x0000000c1a0b7223 */ /* 0x000fe4000001080b */
[----:B------:R-:W-:-:S02]  /*278d0*/  FFMA.FTZ R3, R27, R14, -R3 ;  /* 0x0000000e1b037223 */ /* 0x000fc40000010803 */
[----:B------:R-:W-:Y:S01]  /*278e0*/  FFMA.FTZ R10, R26, R13, R10 ;  /* 0x0000000d1a0a7223 */ /* 0x000fe2000001000a */
[----:B------:R-:W-:Y:S01]  /*278f0*/  F2FP.PACK_AB R13, R29, R54 ;  /* 0x000000361d0d723e */ /* 0x000fe200000000ff */
[----:B------:R-:W-:Y:S01]  /*27900*/  FFMA.FTZ R2, R27, R16, R2 ;  /* 0x000000101b027223 */ /* 0x000fe20000010002 */
[----:B------:R-:W-:Y:S02]  /*27910*/  F2FP.PACK_AB R16, R11, R28 ;  /* 0x0000001c0b10723e */ /* 0x000fe400000000ff */
[----:B------:R-:W-:Y:S02]  /*27920*/  F2FP.PACK_AB R18, R3, R21 ;  /* 0x000000150312723e */ /* 0x000fe400000000ff */
[----:B------:R-:W-:Y:S02]  /*27930*/  F2FP.PACK_AB R12, R10, R22 ;  /* 0x000000160a0c723e */ /* 0x000fe400000000ff */
[----:B------:R-:W-:Y:S01]  /*27940*/  F2FP.PACK_AB R14, R2, R20 ;  /* 0x00000014020e723e */ /* 0x000fe200000000ff */
[----:B------:R1:W-:Y:S04]  /*27950*/  ST.E.128 [R34.64], R16 ;  /* 0x0000001022007985 */ /* 0x0003e8000c101d04 */
[----:B------:R1:W-:Y:S02]  /*27960*/  ST.E.128 [R32.64], R12 ;  /* 0x0000000c20007985 */ /* 0x0003e4000c101d04 */
.L_x_2125:
[----:B------:R-:W-:Y:S05]  /*27970*/  BSYNC B0 ;  /* 0x0000000000007941 */ /* 0x000fea0003800000 */
.L_x_2124:
[----:B------:R-:W-:Y:S01]  /*27980*/  IADD3 R3, R55, 0x10, RZ ;  /* 0x0000001037037810 */ /* 0x000fe20007ffe0ff */
[----:B------:R-:W-:Y:S03]  /*27990*/  BSSY B0, `(.L_x_2126) ;  /* 0x000006b000007945 */ /* 0x000fe60003800000 */
[----:B------:R-:W-:-:S13]  /*279a0*/  ISETP.GE.OR P1, PT, R3, R70, P0 ;  /* 0x000000460300720c */ /* 0x000fda0000726670 */
[----:B------:R-:W-:Y:S05]  /*279b0*/  @P1 BRA `(.L_x_2127) ;  /* 0x0000068000001947 */ /* 0x000fea0003800000 */
[----:B------:R-:W-:Y:S02]  /*279c0*/  SHF.R.S32.HI R2, RZ, 0x1f, R3 ;  /* 0x0000001fff027819 */ /* 0x000fe40000011403 */
[----:B------:R-:W-:Y:S02]  /*279d0*/  LEA.HI R11, R39, R36, RZ, 0x1d ;  /* 0x00000024270b7211 */ /* 0x000fe400078fe8ff */
[----:B------:R-:W-:Y:S02]  /*279e0*/  SHF.L.U32 R10, R3, 0x6, RZ ;  /* 0x00000006030a7819 */ /* 0x000fe400000006ff */
[----:B------:R-:W-:Y:S02]  /*279f0*/  LEA.HI R3, R2, R3, RZ, 0x3 ;  /* 0x0000000302037211 */ /* 0x000fe400078f18ff */
[----:B-1----:R-:W-:Y:S02]  /*27a00*/  SHF.R.S32.HI R12, RZ, 0x1f, R11 ;  /* 0x0000001fff0c7819 */ /* 0x002fe4000001140b */
        /* <DEDUP_REMOVED lines=21> */
[----:B------:R-:W-:Y:S02]  /*27b60*/  SHF.R.U64 R44, R44, 0x10, R45 ;  /* 0x000000102c2c7819 */ /* 0x000fe4000000122d */
[--C-:B------:R-:W-:Y:S01]  /*27b70*/  SHF.R.U64 R38, R42, 0x10, R43.reuse ;  /* 0x000000102a267819 */ /* 0x100fe2000000122b */
[----:B------:R-:W-:Y:S01]  /*27b80*/  HADD2.F32 R29, -RZ, R29.H0_H0 ;  /* 0x2000001dff1d7230 */ /* 0x000fe20000004100 */
[----:B------:R-:W-:-:S02]  /*27b90*/  SHF.R.U32.HI R30, RZ, 0x10, R43 ;  /* 0x00000010ff1e7819 */ /* 0x000fc4000001162b */
        /* <DEDUP_REMOVED lines=32> */
[----:B------:R-:W-:Y:S01]  /*27da0*/  HADD2.F32 R11, -RZ, R112.H1_H1 ;  /* 0x30000070ff0b7230 */ /* 0x000fe20000004100 */
[----:B------:R-:W-:Y:S01]  /*27db0*/  FMUL.FTZ R2, R13, R22 ;  /* 0x000000160d027220 */ /* 0x000fe20000410000 */
[----:B------:R-:W-:Y:S01]  /*27dc0*/  HADD2.F32 R14, -RZ, R18.H0_H0 ;  /* 0x20000012ff0e7230 */ /* 0x000fe20000004100 */
        /* <DEDUP_REMOVED lines=11> */
[C---:B------:R-:W-:Y:S02]  /*27e80*/  FMUL.FTZ R12, R14.reuse, R2 ;  /* 0x000000020e0c7220 */ /* 0x040fe40000410000 */
        /* <DEDUP_REMOVED lines=27> */
.L_x_2127:
[----:B------:R-:W-:Y:S05]  /*28040*/  BSYNC B0 ;  /* 0x0000000000007941 */ /* 0x000fea0003800000 */
.L_x_2126:
        /* <DEDUP_REMOVED lines=30> */
[----:B------:R-:W-:Y:S02]  /*28230*/  SHF.R.U32.HI R30, RZ, 0x10, R59 ;  /* 0x00000010ff1e7819 */ /* 0x000fe4000001163b */
        /* <DEDUP_REMOVED lines=77> */
.L_x_2129:
[----:B------:R-:W-:Y:S05]  /*28710*/  BSYNC B0 ;  /* 0x0000000000007941 */ /* 0x000fea0003800000 */
.L_x_2128:
        /* <DEDUP_REMOVED lines=108> */
.L_x_2131:
[----:B------:R-:W-:Y:S05]  /*28de0*/  BSYNC B0 ;  /* 0x0000000000007941 */ /* 0x000fea0003800000 */
.L_x_2130:
        /* <DEDUP_REMOVED lines=108> */
.L_x_2133:
[----:B------:R-:W-:Y:S05]  /*294b0*/  BSYNC B0 ;  /* 0x0000000000007941 */ /* 0x000fea0003800000 */
.L_x_2132:
        /* <DEDUP_REMOVED lines=108> */
.L_x_2135:
[----:B------:R-:W-:Y:S05]  /*29b80*/  BSYNC B0 ;  /* 0x0000000000007941 */ /* 0x000fea0003800000 */
.L_x_2134:
        /* <DEDUP_REMOVED lines=108> */
.L_x_2137:
[----:B------:R-:W-:Y:S05]  /*2a250*/  BSYNC B0 ;  /* 0x0000000000007941 */ /* 0x000fea0003800000 */
.L_x_2136:
[----:B------:R-:W-:Y:S01]  /*2a260*/  IADD3 R2, R55, 0x70, RZ ;  /* 0x0000007037027810 */ /* 0x000fe20007ffe0ff */
[----:B------:R-:W-:-:S02]  /*2a270*/  IMAD.MOV.U32 R10, RZ, RZ, R142 ;  /* 0x000000ffff0a7224 */ /* 0x000fc400078e008e */
[----:B------:R-:W-:Y:S01]  /*2a280*/  IMAD.MOV.U32 R11, RZ, RZ, 0x0 ;  /* 0x00000000ff0b7424 */ /* 0x000fe200078e00ff */
[----:B------:R-:W-:-:S13]  /*2a290*/  ISETP.GE.OR P0, PT, R2, R70, P0 ;  /* 0x000000460200720c */ /* 0x000fda0000706670 */
[----:B------:R-:W-:Y:S05]  /*2a2a0*/  @P0 RET.REL.NODEC R10 `(_ZN7cutlass13device_kernelIN5flash19enable_sm80_to_sm89INS1_16FlashAttnFwdSm80INS1_25CollectiveMainloopFwdSm80ILi4ELi1ELb0EN4cute5tupleIJNS5_1CILi128EEENS7_ILi64EEES8_EEELi128ENS_6half_tEfNS_4arch4Sm80ELb1ELb0ELb1ELb1ELb1ELb1ELb1ELb0EEENS1_21CollectiveEpilogueFwdINS6_IJS8_S8_S9_EEENS6_IJNS7_ILi1EEESH_SH_EEESB_SD_Li128ELb1ELb1ELb0ELb0EEENS1_19SingleTileSchedulerILb1ELb0ELb1ELi128EEEEEEEEEvNT_6ParamsE) ;  /* 0xfffd5d500a000950 */ /* 0x000fea0003c3ffff */
        /* <DEDUP_REMOVED lines=31> */
[----:B------:R-:W-:Y:S01]  /*2a4a0*/  SHF.R.U64 R38, R110, 0x10, R111 ;  /* 0x000000106e267819 */ /* 0x000fe2000000126f */
[----:B------:R-:W-:Y:S01]  /*2a4b0*/  HADD2.F32 R28, -RZ, R28.H0_H0 ;  /* 0x2000001cff1c7230 */ /* 0x000fe20000004100 */
[----:B------:R-:W-:Y:S02]  /*2a4c0*/  SHF.R.U64 R37, R104, 0x10, R105 ;  /* 0x0000001068257819 */ /* 0x000fe40000001269 */
[----:B------:R-:W-:Y:S01]  /*2a4d0*/  SHF.R.U64 R39, R106, 0x10, R107 ;  /* 0x000000106a277819 */ /* 0x000fe2000000126b */
[--C-:B--2---:R-:W-:Y:S02]  /*2a4e0*/  HADD2.F32 R25, -RZ, R12.reuse.H0_H0 ;  /* 0x2000000cff197230 */ /* 0x104fe40000004100 */
[----:B------:R-:W-:Y:S02]  /*2a4f0*/  HADD2.F32 R26, -RZ, R12.H1_H1 ;  /* 0x3000000cff1a7230 */ /* 0x000fe40000004100 */
[----:B------:R-:W-:Y:S02]  /*2a500*/  HADD2.F32 R22, -RZ, R13.H0_H0 ;  /* 0x2000000dff167230 */ /* 0x000fe40000004100 */
[----:B------:R-:W-:-:S02]  /*2a510*/  HADD2.F32 R20, -RZ, R15.H0_H0 ;  /* 0x2000000fff147230 */ /* 0x000fc40000004100 */
[--C-:B---3--:R-:W-:Y:S02]  /*2a520*/  HADD2.F32 R3, -RZ, R17.reuse.H0_H0 ;  /* 0x20000011ff037230 */ /* 0x108fe40000004100 */
[----:B------:R-:W-:Y:S02]  /*2a530*/  HADD2.F32 R12, -RZ, R17.H1_H1 ;  /* 0x30000011ff0c7230 */ /* 0x000fe40000004100 */
[----:B------:R-:W-:Y:S01]  /*2a540*/  HADD2.F32 R11, -RZ, R19.H0_H0 ;  /* 0x20000013ff0b7230 */ /* 0x000fe20000004100 */
[C---:B------:R-:W-:Y:S01]  /*2a550*/  FMUL.FTZ R17, R3.reuse, R10 ;  /* 0x0000000a03117220 */ /* 0x040fe20000410000 */
[----:B------:R-:W-:Y:S01]  /*2a560*/  HADD2.F32 R21, -RZ, R13.H1_H1 ;  /* 0x3000000dff157230 */ /* 0x000fe20000004100 */
[-C--:B------:R-:W-:Y:S01]  /*2a570*/  FMUL.FTZ R3, R3, R2.reuse ;  /* 0x0000000203037220 */ /* 0x080fe20000410000 */
[----:B------:R-:W-:Y:S01]  /*2a580*/  HADD2.F32 R13, -RZ, R19.H1_H1 ;  /* 0x30000013ff0d7230 */ /* 0x000fe20000004100 */
[C---:B------:R-:W-:Y:S01]  /*2a590*/  FFMA.FTZ R42, R22.reuse, R2, -R17 ;  /* 0x00000002162a7223 */ /* 0x040fe20000010811 */
[--C-:B------:R-:W-:Y:S01]  /*2a5a0*/  HADD2.F32 R2, -RZ, R136.reuse.H0_H0 ;  /* 0x20000088ff027230 */ /* 0x100fe20000004100 */
[----:B------:R-:W-:Y:S01]  /*2a5b0*/  FFMA.FTZ R41, R22, R10, R3 ;  /* 0x0000000a16297223 */ /* 0x000fe20000010003 */
[----:B------:R-:W-:Y:S01]  /*2a5c0*/  HADD2.F32 R3, -RZ, R136.H1_H1 ;  /* 0x30000088ff037230 */ /* 0x000fe20000004100 */
[----:B------:R-:W-:Y:S01]  /*2a5d0*/  FMUL.FTZ R17, R12, R29 ;  /* 0x0000001d0c117220 */ /* 0x000fe20000410000 */
[----:B------:R-:W-:Y:S01]  /*2a5e0*/  HADD2.F32 R23, -RZ, R15.H1_H1 ;  /* 0x3000000fff177230 */ /* 0x000fe20000004100 */
[CC--:B------:R-:W-:Y:S01]  /*2a5f0*/  FMUL.FTZ R10, R11.reuse, R2.reuse ;  /* 0x000000020b0a7220 */ /* 0x0c0fe20000410000 */
[--C-:B------:R-:W-:Y:S01]  /*2a600*/  HADD2.F32 R24, -RZ, R14.reuse.H0_H0 ;  /* 0x2000000eff187230 */ /* 0x100fe20000004100 */
[-C--:B------:R-:W-:Y:S01]  /*2a610*/  FMUL.FTZ R11, R11, R3.reuse ;  /* 0x000000030b0b7220 */ /* 0x080fe20000410000 */
[----:B------:R-:W-:Y:S01]  /*2a620*/  HADD2.F32 R27, -RZ, R14.H1_H1 ;  /* 0x3000000eff1b7230 */ /* 0x000fe20000004100 */
[C---:B------:R-:W-:Y:S01]  /*2a630*/  FFMA.FTZ R40, R20.reuse, R3, -R10 ;  /* 0x0000000314287223 */ /* 0x040fe2000001080a */
[----:B------:R-:W-:Y:S01]  /*2a640*/  HADD2.F32 R10, -RZ, R31.H0_H0 ;  /* 0x2000001fff0a7230 */ /* 0x000fe20000004100 */
[----:B------:R-:W-:Y:S01]  /*2a650*/  FFMA.FTZ R22, R20, R2, R11 ;  /* 0x0000000214167223 */ /* 0x000fe2000001000b */
[----:B------:R-:W-:Y:S01]  /*2a660*/  HADD2.F32 R15, -RZ, R16.H0_H0 ;  /* 0x20000010ff0f7230 */ /* 0x000fe20000004100 */
[----:B------:R-:W-:Y:S01]  /*2a670*/  FMUL.FTZ R2, R13, R30 ;  /* 0x0000001e0d027220 */ /* 0x000fe20000410000 */
[--C-:B------:R-:W-:Y:S01]  /*2a680*/  HADD2.F32 R3, -RZ, R137.reuse.H0_H0 ;  /* 0x20000089ff037230 */ /* 0x100fe20000004100 */
[----:B------:R-:W-:Y:S01]  /*2a690*/  FMUL.FTZ R12, R12, R28 ;  /* 0x0000001c0c0c7220 */ /* 0x000fe20000410000 */
[----:B------:R-:W-:Y:S01]  /*2a6a0*/  HADD2.F32 R14, -RZ, R18.H0_H0 ;  /* 0x20000012ff0e7230 */ /* 0x000fe20000004100 */
[----:B------:R-:W-:Y:S01]  /*2a6b0*/  FFMA.FTZ R19, R23, R10, -R2 ;  /* 0x0000000a17137223 */ /* 0x000fe20000010802 */
[----:B------:R-:W-:Y:S01]  /*2a6c0*/  HADD2.F32 R11, -RZ, R137.H1_H1 ;  /* 0x30000089ff0b7230 */ /* 0x000fe20000004100 */
[----:B------:R-:W-:Y:S01]  /*2a6d0*/  FFMA.FTZ R28, R21, R28, -R17 ;  /* 0x0000001c151c7223 */ /* 0x000fe20000010811 */
[--C-:B------:R-:W-:Y:S01]  /*2a6e0*/  HADD2.F32 R2, -RZ, R138.reuse.H0_H0 ;  /* 0x2000008aff027230 */ /* 0x100fe20000004100 */
[----:B------:R-:W-:Y:S01]  /*2a6f0*/  FMUL.FTZ R13, R13, R10 ;  /* 0x0000000a0d0d7220 */ /* 0x000fe20000410000 */
[----:B------:R-:W-:Y:S01]  /*2a700*/  HADD2.F32 R10, -RZ, R138.H1_H1 ;  /* 0x3000008aff0a7230 */ /* 0x000fe20000004100 */
[----:B------:R-:W-:Y:S01]  /*2a710*/  FFMA.FTZ R29, R21, R29, R12 ;  /* 0x0000001d151d7223 */ /* 0x000fe2000001000c */
[----:B------:R-:W-:Y:S01]  /*2a720*/  HADD2.F32 R16, -RZ, R16.H1_H1 ;  /* 0x30000010ff107230 */ /* 0x000fe20000004100 */
[C---:B------:R-:W-:Y:S01]  /*2a730*/  FMUL.FTZ R17, R15.reuse, R3 ;  /* 0x000000030f117220 */ /* 0x040fe20000410000 */
[----:B------:R-:W-:Y:S01]  /*2a740*/  HADD2.F32 R18, -RZ, R18.H1_H1 ;  /* 0x30000012ff127230 */ /* 0x000fe20000004100 */
[----:B------:R-:W-:Y:S01]  /*2a750*/  FMUL.FTZ R15, R15, R11 ;  /* 0x0000000b0f0f7220 */ /* 0x000fe20000410000 */
[----:B------:R-:W-:Y:S01]  /*2a760*/  F2FP.PACK_AB R19, R19, R40 ;  /* 0x000000281313723e */ /* 0x000fe200000000ff */
[----:B------:R-:W-:-:S02]  /*2a770*/  FMUL.FTZ R12, R14, R2 ;  /* 0x000000020e0c7220 */ /* 0x000fc40000410000 */
[C---:B------:R-:W-:Y:S01]  /*2a780*/  FFMA.FTZ R21, R25.reuse, R11, -R17 ;  /* 0x0000000b19157223 */ /* 0x040fe20000010811 */
[----:B------:R-:W-:Y:S01]  /*2a790*/  HADD2.F32 R11, -RZ, R37.H0_H0 ;  /* 0x20000025ff0b7230 */ /* 0x000fe20000004100 */
[----:B------:R-:W-:Y:S01]  /*2a7a0*/  FFMA.FTZ R25, R25, R3, R15 ;  /* 0x0000000319197223 */ /* 0x000fe2000001000f */
[----:B------:R-:W-:Y:S01]  /*2a7b0*/  HADD2.F32 R15, -RZ, R38.H0_H0 ;  /* 0x20000026ff0f7230 */ /* 0x000fe20000004100 */
[----:B------:R-:W-:Y:S01]  /*2a7c0*/  FFMA.FTZ R20, R24, R10, -R12 ;  /* 0x0000000a18147223 */ /* 0x000fe2000001080c */
[----:B------:R-:W-:Y:S01]  /*2a7d0*/  HADD2.F32 R12, -RZ, R36.H0_H0 ;  /* 0x20000024ff0c7230 */ /* 0x000fe20000004100 */
[----:B------:R-:W-:Y:S01]  /*2a7e0*/  FFMA.FTZ R23, R23, R30, R13 ;  /* 0x0000001e17177223 */ /* 0x000fe2000001000d */
[----:B------:R-:W-:Y:S01]  /*2a7f0*/  HADD2.F32 R13, -RZ, R39.H0_H0 ;  /* 0x20000027ff0d7230 */ /* 0x000fe20000004100 */
[----:B------:R-:W-:Y:S01]  /*2a800*/  FMUL.FTZ R14, R14, R10 ;  /* 0x0000000a0e0e7220 */ /* 0x000fe20000410000 */
[----:B------:R-:W-:Y:S01]  /*2a810*/  F2FP.PACK_AB R17, R28, R42 ;  /* 0x0000002a1c11723e */ /* 0x000fe200000000ff */
[----:B------:R-:W-:-:S02]  /*2a820*/  FMUL.FTZ R10, R16, R12 ;  /* 0x0000000c100a7220 */ /* 0x000fc40000410000 */
[----:B------:R-:W-:Y:S02]  /*2a830*/  FFMA.FTZ R14, R24, R2, R14 ;  /* 0x00000002180e7223 */ /* 0x000fe4000001000e */
[----:B------:R-:W-:Y:S02]  /*2a840*/  FMUL.FTZ R3, R18, R15 ;  /* 0x0000000f12037220 */ /* 0x000fe40000410000 */
[----:B------:R-:W-:Y:S02]  /*2a850*/  FMUL.FTZ R16, R16, R11 ;  /* 0x0000000b10107220 */ /* 0x000fe40000410000 */
[----:B------:R-:W-:Y:S02]  /*2a860*/  FMUL.FTZ R2, R18, R13 ;  /* 0x0000000d12027220 */ /* 0x000fe40000410000 */
[C---:B------:R-:W-:Y:S02]  /*2a870*/  FFMA.FTZ R10, R26.reuse, R11, -R10 ;  /* 0x0000000b1a0a7223 */ /* 0x040fe4000001080a */
        /* <DEDUP_REMOVED lines=9> */
[----:B------:R-:W-:Y:S02]  /*2a910*/  F2FP.PACK_AB R14, R2, R14 ;  /* 0x0000000e020e723e */ /* 0x000fe400000000ff */
[----:B------:R-:W-:Y:S02]  /*2a920*/  MOV R2, R142 ;  /* 0x0000008e00027202 */ /* 0x000fe40000000f00 */
[----:B------:R-:W-:Y:S01]  /*2a930*/  MOV R3, 0x0 ;  /* 0x0000000000037802 */ /* 0x000fe20000000f00 */
[----:B------:R1:W-:Y:S03]  /*2a940*/  ST.E.128 [R32.64], R12 ;  /* 0x0000000c20007985 */ /* 0x0003e6000c101d04 */
[----:B------:R-:W-:Y:S05]  /*2a950*/  RET.REL.NODEC R2 `(_ZN7cutlass13device_kernelIN5flash19enable_sm80_to_sm89INS1_16FlashAttnFwdSm80INS1_25CollectiveMainloopFwdSm80ILi4ELi1ELb0EN4cute5tupleIJNS5_1CILi128EEENS7_ILi64EEES8_EEELi128ENS_6half_tEfNS_4arch4Sm80ELb1ELb0ELb1ELb1ELb1ELb1ELb1ELb0EEENS1_21CollectiveEpilogueFwdINS6_IJS8_S8_S9_EEENS6_IJNS7_ILi1EEESH_SH_EEESB_SD_Li128ELb1ELb1ELb0ELb0EEENS1_19SingleTileSchedulerILb1ELb0ELb1ELi128EEEEEEEEEvNT_6ParamsE) ;  /* 0xfffd56a002007950 */ /* 0x000fea0003c3ffff */
.L_x_2040:
[----:B------:R1:W-:Y:S01]  /*2a960*/  STL [R1+0xa8], RZ ;  /* 0x0000a8ff01007387 */ /* 0x0003e20000100800 */
[----:B------:R-:W-:Y:S01]  /*2a970*/  IMAD.MOV.U32 R54, RZ, RZ, R18 ;  /* 0x000000ffff367224 */ /* 0x000fe200078e0012 */
[----:B------:R-:W-:-:S02]  /*2a980*/  MOV R3, 0x181f ;  /* 0x0000181f00037802 */ /* 0x000fc40000000f00 */
[----:B------:R-:W-:Y:S02]  /*2a990*/  MOV R2, 0x2a9b0 ;  /* 0x0002a9b000027802 */ /* 0x000fe40000000f00 */
[----:B-1----:R-:W-:Y:S05]  /*2a9a0*/  CALL.REL.NOINC `($__internal_7_$__cuda_sm70_shflsync_idx_p) ;  /* 0x00001d8000007944 */ /* 0x002fea0003c00000 */
[----:B------:R-:W-:Y:S01]  /*2a9b0*/  MOV R11, R37 ;  /* 0x00000025000b7202 */ /* 0x000fe20000000f00 */
[----:B-1---5:R-:W-:Y:S05]  /*2a9c0*/  BRA `(.L_x_2138) ;  /* 0xffff671000007947 */ /* 0x022fea000383ffff */
.L_x_2041:
[----:B------:R3:W-:Y:S01]  /*2a9d0*/  STL [R1+0xa8], RZ ;  /* 0x0000a8ff01007387 */ /* 0x0007e20000100800 */
[----:B------:R-:W-:Y:S01]  /*2a9e0*/  IMAD.MOV.U32 R54, RZ, RZ, R16 ;  /* 0x000000ffff367224 */ /* 0x000fe200078e0010 */
[----:B------:R-:W-:Y:S02]  /*2a9f0*/  MOV R3, 0x181f ;  /* 0x0000181f00037802 */ /* 0x000fe40000000f00 */
[----:B------:R-:W-:Y:S02]  /*2aa00*/  MOV R2, 0x2aa20 ;  /* 0x0002aa2000027802 */ /* 0x000fe40000000f00 */
[----:B-123--:R-:W-:Y:S05]  /*2aa10*/  CALL.REL.NOINC `($__internal_7_$__cuda_sm70_shflsync_idx_p) ;  /* 0x00001d1000007944 */ /* 0x00efea0003c00000 */
[----:B------:R2:W-:Y:S01]  /*2aa20*/  STL [R1+0xa8], RZ ;  /* 0x0000a8ff01007387 */ /* 0x0005e20000100800 */
[----:B------:R-:W-:Y:S01]  /*2aa30*/  IMAD.MOV.U32 R54, RZ, RZ, R22 ;  /* 0x000000ffff367224 */ /* 0x000fe200078e0016 */
[----:B------:R-:W-:Y:S01]  /*2aa40*/  MOV R3, 0x181f ;  /* 0x0000181f00037802 */ /* 0x000fe20000000f00 */
[----:B------:R-:W-:Y:S01]  /*2aa50*/  IMAD.MOV.U32 R10, RZ, RZ, R37 ;  /* 0x000000ffff0a7224 */ /* 0x000fe200078e0025 */
[----:B------:R-:W-:Y:S02]  /*2aa60*/  MOV R2, 0x2aa80 ;  /* 0x0002aa8000027802 */ /* 0x000fe40000000f00 */
[----:B-12--5:R-:W-:Y:S05]  /*2aa70*/  CALL.REL.NOINC `($__internal_7_$__cuda_sm70_shflsync_idx_p) ;  /* 0x00001cb000007944 */ /* 0x026fea0003c00000 */
[----:B------:R2:W-:Y:S01]  /*2aa80*/  STL [R1+0xa8], RZ ;  /* 0x0000a8ff01007387 */ /* 0x0005e20000100800 */
[----:B------:R-:W-:Y:S01]  /*2aa90*/  IMAD.MOV.U32 R12, RZ, RZ, R37 ;  /* 0x000000ffff0c7224 */ /* 0x000fe200078e0025 */
[----:B------:R-:W-:Y:S01]  /*2aaa0*/  MOV R54, R17 ;  /* 0x0000001100367202 */ /* 0x000fe20000000f00 */
[----:B------:R-:W-:Y:S01]  /*2aab0*/  IMAD.MOV.U32 R3, RZ, RZ, 0x181f ;  /* 0x0000181fff037424 */ /* 0x000fe200078e00ff */
[----:B------:R-:W-:-:S02]  /*2aac0*/  MOV R2, 0x2aae0 ;  /* 0x0002aae000027802 */ /* 0x000fc40000000f00 */
[----:B-12--5:R-:W-:Y:S05]  /*2aad0*/  CALL.REL.NOINC `($__internal_7_$__cuda_sm70_shflsync_idx_p) ;  /* 0x00001c5000007944 */ /* 0x026fea0003c00000 */
[----:B------:R-:W-:Y:S01]  /*2aae0*/  MOV R2, R37 ;  /* 0x0000002500027202 */ /* 0x000fe20000000f00 */
[----:B-1---5:R-:W-:Y:S05]  /*2aaf0*/  BRA `(.L_x_2139) ;  /* 0xffff662000007947 */ /* 0x022fea000383ffff */
.L_x_2044:
[----:B------:R-:W-:Y:S01]  /*2ab00*/  MOV R10, 0x1 ;  /* 0x00000001000a7802 */ /* 0x000fe20000000f00 */
[----:B------:R-:W-:Y:S01]  /*2ab10*/  IMAD.MOV.U32 R54, RZ, RZ, R18 ;  /* 0x000000ffff367224 */ /* 0x000fe200078e0012 */
[----:B------:R-:W-:Y:S01]  /*2ab20*/  MOV R2, 0x2ab60 ;  /* 0x0002ab6000027802 */ /* 0x000fe20000000f00 */
[----:B------:R-:W-:-:S02]  /*2ab30*/  IMAD.MOV.U32 R3, RZ, RZ, 0x181f ;  /* 0x0000181fff037424 */ /* 0x000fc400078e00ff */
[----:B------:R1:W-:Y:S04]  /*2ab40*/  STL [R1+0xa8], R10 ;  /* 0x0000a80a01007387 */ /* 0x0003e80000100800 */
        /* <DEDUP_REMOVED lines=8> */
[----:B------:R-:W-:Y:S01]  /*2abd0*/  MOV R2, 0x1 ;  /* 0x0000000100027802 */ /* 0x000fe20000000f00 */
[----:B------:R-:W-:Y:S01]  /*2abe0*/  IMAD.MOV.U32 R54, RZ, RZ, R22 ;  /* 0x000000ffff367224 */ /* 0x000fe200078e0016 */
[----:B------:R-:W-:Y:S01]  /*2abf0*/  MOV R11, R10 ;  /* 0x0000000a000b7202 */ /* 0x000fe20000000f00 */
[----:B------:R-:W-:Y:S02]  /*2ac00*/  IMAD.MOV.U32 R3, RZ, RZ, 0x181f ;  /* 0x0000181fff037424 */ /* 0x000fe400078e00ff */
[----:B------:R2:W-:Y:S01]  /*2ac10*/  STL [R1+0xa8], R2 ;  /* 0x0000a80201007387 */ /* 0x0005e20000100800 */
[----:B------:R-:W-:Y:S01]  /*2ac20*/  IMAD.MOV.U32 R10, RZ, RZ, R37 ;  /* 0x000000ffff0a7224 */ /* 0x000fe200078e0025 */
[----:B--2---:R-:W-:-:S02]  /*2ac30*/  MOV R2, 0x2ac50 ;  /* 0x0002ac5000027802 */ /* 0x004fc40000000f00 */
[----:B-1---5:R-:W-:Y:S05]  /*2ac40*/  CALL.REL.NOINC `($__internal_7_$__cuda_sm70_shflsync_idx_p) ;  /* 0x00001ae000007944 */ /* 0x022fea0003c00000 */
[----:B------:R-:W-:Y:S01]  /*2ac50*/  MOV R13, 0x1 ;  /* 0x00000001000d7802 */ /* 0x000fe20000000f00 */
[----:B------:R-:W-:Y:S01]  /*2ac60*/  IMAD.MOV.U32 R12, RZ, RZ, R37 ;  /* 0x000000ffff0c7224 */ /* 0x000fe200078e0025 */
[----:B------:R-:W-:Y:S01]  /*2ac70*/  MOV R3, 0x181f ;  /* 0x0000181f00037802 */ /* 0x000fe20000000f00 */
[----:B------:R-:W-:Y:S01]  /*2ac80*/  IMAD.MOV.U32 R54, RZ, RZ, R17 ;  /* 0x000000ffff367224 */ /* 0x000fe200078e0011 */
[----:B------:R-:W-:Y:S01]  /*2ac90*/  MOV R2, 0x2acc0 ;  /* 0x0002acc000027802 */ /* 0x000fe20000000f00 */
[----:B------:R2:W-:Y:S04]  /*2aca0*/  STL [R1+0xa8], R13 ;  /* 0x0000a80d01007387 */ /* 0x0005e80000100800 */
[----:B-12--5:R-:W-:Y:S05]  /*2acb0*/  CALL.REL.NOINC `($__internal_7_$__cuda_sm70_shflsync_idx_p) ;  /* 0x00001a7000007944 */ /* 0x026fea0003c00000 */
[----:B------:R-:W-:Y:S01]  /*2acc0*/  MOV R2, R37 ;  /* 0x0000002500027202 */ /* 0x000fe20000000f00 */
[----:B-1---5:R-:W-:Y:S05]  /*2acd0*/  BRA `(.L_x_2140) ;  /* 0xffff676000007947 */ /* 0x022fea000383ffff */
.L_x_2047:
[----:B------:R-:W-:Y:S01]  /*2ace0*/  MOV R10, 0x2 ;  /* 0x00000002000a7802 */ /* 0x000fe20000000f00 */
[----:B------:R-:W-:Y:S01]  /*2acf0*/  IMAD.MOV.U32 R54, RZ, RZ, R18 ;  /* 0x000000ffff367224 */ /* 0x000fe200078e0012 */
[----:B------:R-:W-:Y:S01]  /*2ad00*/  MOV R2, 0x2ad40 ;  /* 0x0002ad4000027802 */ /* 0x000fe20000000f00 */
[----:B------:R-:W-:-:S02]  /*2ad10*/  IMAD.MOV.U32 R3, RZ, RZ, 0x181f ;  /* 0x0000181fff037424 */ /* 0x000fc400078e00ff */
[----:B------:R1:W-:Y:S04]  /*2ad20*/  STL [R1+0xa8], R10 ;  /* 0x0000a80a01007387 */ /* 0x0003e80000100800 */
[----:B-1----:R-:W-:Y:S05]  /*2ad30*/  CALL.REL.NOINC `($__internal_7_$__cuda_sm70_shflsync_idx_p) ;  /* 0x000019f000007944 */ /* 0x002fea0003c00000 */
[----:B------:R-:W-:Y:S01]  /*2ad40*/  MOV R11, R37 ;  /* 0x00000025000b7202 */ /* 0x000fe20000000f00 */
[----:B-1---5:R-:W-:Y:S05]  /*2ad50*/  BRA `(.L_x_2141) ;  /* 0xffff69b000007947 */ /* 0x022fea000383ffff */
.L_x_2048:
[----:B------:R-:W-:Y:S01]  /*2ad60*/  MOV R10, 0x2 ;  /* 0x00000002000a7802 */ /* 0x000fe20000000f00 */
[----:B------:R-:W-:Y:S01]  /*2ad70*/  IMAD.MOV.U32 R54, RZ, RZ, R16 ;  /* 0x000000ffff367224 */ /* 0x000fe200078e0010 */
[----:B------:R-:W-:Y:S01]  /*2ad80*/  MOV R2, 0x2adc0 ;  /* 0x0002adc000027802 */ /* 0x000fe20000000f00 */
[----:B------:R-:W-:Y:S02]  /*2ad90*/  IMAD.MOV.U32 R3, RZ, RZ, 0x181f ;  /* 0x0000181fff037424 */ /* 0x000fe400078e00ff */
[----:B------:R3:W-:Y:S04]  /*2ada0*/  STL [R1+0xa8], R10 ;  /* 0x0000a80a01007387 */ /* 0x0007e80000100800 */
[----:B-123--:R-:W-:Y:S05]  /*2adb0*/  CALL.REL.NOINC `($__internal_7_$__cuda_sm70_shflsync_idx_p) ;  /* 0x0000197000007944 */ /* 0x00efea0003c00000 */
[----:B------:R-:W-:Y:S01]  /*2adc0*/  IMAD.MOV.U32 R2, RZ, RZ, 0x2 ;  /* 0x00000002ff027424 */ /* 0x000fe200078e00ff */
[----:B------:R-:W-:Y:S01]  /*2add0*/  MOV R3, 0x181f ;  /* 0x0000181f00037802 */ /* 0x000fe20000000f00 */
[----:B------:R-:W-:Y:S01]  /*2ade0*/  IMAD.MOV.U32 R54, RZ, RZ, R22 ;  /* 0x000000ffff367224 */ /* 0x000fe200078e0016 */
[----:B------:R-:W-:Y:S02]  /*2adf0*/  MOV R10, R37 ;  /* 0x00000025000a7202 */ /* 0x000fe40000000f00 */
[----:B------:R2:W-:Y:S02]  /*2ae00*/  STL [R1+0xa8], R2 ;  /* 0x0000a80201007387 */ /* 0x0005e40000100800 */
        /* <DEDUP_REMOVED lines=11> */
.L_x_2051:
        /* <DEDUP_REMOVED lines=30> */
.L_x_2054:
        /* <DEDUP_REMOVED lines=8> */
.L_x_2055:
        /* <DEDUP_REMOVED lines=22> */
.L_x_2058:
[----:B------:R-:W-:Y:S01]  /*2b280*/  MOV R10, 0x5 ;  /* 0x00000005000a7802 */ /* 0x000fe20000000f00 */
[----:B------:R-:W-:Y:S01]  /*2b290*/  IMAD.MOV.U32 R54, RZ, RZ, R18 ;  /* 0x000000ffff367224 */ /* 0x000fe200078e0012 */
[----:B------:R-:W-:Y:S01]  /*2b2a0*/  MOV R2, 0x2b2e0 ;  /* 0x0002b2e000027802 */ /* 0x000fe20000000f00 */
[----:B------:R-:W-:-:S02]  /*2b2b0*/  IMAD.MOV.U32 R3, RZ, RZ, 0x181f ;  /* 0x0000181fff037424 */ /* 0x000fc400078e00ff */
[----:B------:R1:W-:Y:S04]  /*2b2c0*/  STL [R1+0xa8], R10 ;  /* 0x0000a80a01007387 */ /* 0x0003e80000100800 */
[----:B-1-3--:R-:W-:Y:S05]  /*2b2d0*/  CALL.REL.NOINC `($__internal_7_$__cuda_sm70_shflsync_idx_p) ;  /* 0x0000145000007944 */ /* 0x00afea0003c00000 */
[----:B------:R-:W-:Y:S01]  /*2b2e0*/  MOV R11, R37 ;  /* 0x00000025000b7202 */ /* 0x000fe20000000f00 */
[----:B-1---5:R-:W-:Y:S05]  /*2b2f0*/  BRA `(.L_x_2146) ;  /* 0xffff6d8000007947 */ /* 0x022fea000383ffff */
.L_x_2059:
[----:B------:R-:W-:Y:S01]  /*2b300*/  MOV R10, 0x5 ;  /* 0x00000005000a7802 */ /* 0x000fe20000000f00 */
[----:B------:R-:W-:Y:S01]  /*2b310*/  IMAD.MOV.U32 R54, RZ, RZ, R16 ;  /* 0x000000ffff367224 */ /* 0x000fe200078e0010 */
[----:B------:R-:W-:Y:S01]  /*2b320*/  MOV R2, 0x2b360 ;  /* 0x0002b36000027802 */ /* 0x000fe20000000f00 */
[----:B------:R-:W-:Y:S02]  /*2b330*/  IMAD.MOV.U32 R3, RZ, RZ, 0x181f ;  /* 0x0000181fff037424 */ /* 0x000fe400078e00ff */
[----:B------:R4:W-:Y:S04]  /*2b340*/  STL [R1+0xa8], R10 ;  /* 0x0000a80a01007387 */ /* 0x0009e80000100800 */
[----:B-1234-:R-:W-:Y:S05]  /*2b350*/  CALL.REL.NOINC `($__internal_7_$__cuda_sm70_shflsync_idx_p) ;  /* 0x000013d000007944 */ /* 0x01efea0003c00000 */
        /* <DEDUP_REMOVED lines=16> */
.L_x_2062:
[----:B------:R-:W-:Y:S01]  /*2b460*/  MOV R10, 0x6 ;  /* 0x00000006000a7802 */ /* 0x000fe20000000f00 */
[----:B------:R-:W-:Y:S01]  /*2b470*/  IMAD.MOV.U32 R54, RZ, RZ, R18 ;  /* 0x000000ffff367224 */ /* 0x000fe200078e0012 */
[----:B------:R-:W-:Y:S01]  /*2b480*/  MOV R2, 0x2b4c0 ;  /* 0x0002b4c000027802 */ /* 0x000fe20000000f00 */
[----:B------:R-:W-:-:S02]  /*2b490*/  IMAD.MOV.U32 R3, RZ, RZ, 0x181f ;  /* 0x0000181fff037424 */ /* 0x000fc400078e00ff */
[----:B------:R1:W-:Y:S04]  /*2b4a0*/  STL [R1+0xa8], R10 ;  /* 0x0000a80a01007387 */ /* 0x0003e80000100800 */
[----:B-1--4-:R-:W-:Y:S05]  /*2b4b0*/  CALL.REL.NOINC `($__internal_7_$__cuda_sm70_shflsync_idx_p) ;  /* 0x0000127000007944 */ /* 0x012fea0003c00000 */
[----:B------:R-:W-:Y:S01]  /*2b4c0*/  MOV R11, R37 ;  /* 0x00000025000b7202 */ /* 0x000fe20000000f00 */
[----:B-1---5:R-:W-:Y:S05]  /*2b4d0*/  BRA `(.L_x_2148) ;  /* 0xffff6ec000007947 */ /* 0x022fea000383ffff */
.L_x_2063:
        /* <DEDUP_REMOVED lines=22> */
.L_x_2066:
        /* <DEDUP_REMOVED lines=8> */
.L_x_2067:
        /* <DEDUP_REMOVED lines=22> */
.L_x_2102:
[----:B------:R1:W-:Y:S01]  /*2b820*/  STL [R1+0xa8], RZ ;  /* 0x0000a8ff01007387 */ /* 0x0003e20000100800 */
[----:B------:R-:W-:Y:S01]  /*2b830*/  IMAD.MOV.U32 R54, RZ, RZ, R15 ;  /* 0x000000ffff367224 */ /* 0x000fe200078e000f */
[----:B------:R-:W-:-:S02]  /*2b840*/  MOV R3, 0x181f ;  /* 0x0000181f00037802 */ /* 0x000fc40000000f00 */
[----:B------:R-:W-:Y:S02]  /*2b850*/  MOV R2, 0x2b870 ;  /* 0x0002b87000027802 */ /* 0x000fe40000000f00 */
[----:B-1----:R-:W-:Y:S05]  /*2b860*/  CALL.REL.NOINC `($__internal_7_$__cuda_sm70_shflsync_idx_p) ;  /* 0x00000ec000007944 */ /* 0x002fea0003c00000 */
[----:B------:R-:W-:Y:S01]  /*2b870*/  MOV R11, R37 ;  /* 0x00000025000b7202 */ /* 0x000fe20000000f00 */
[----:B-1---5:R-:W-:Y:S05]  /*2b880*/  BRA `(.L_x_2152) ;  /* 0xffffa54000007947 */ /* 0x022fea000383ffff */
.L_x_2103:
        /* <DEDUP_REMOVED lines=19> */
.L_x_2104:
        /* <DEDUP_REMOVED lines=30> */
.L_x_2107:
        /* <DEDUP_REMOVED lines=8> */
.L_x_2108:
        /* <DEDUP_REMOVED lines=22> */
.L_x_2109:
[----:B------:R-:W-:Y:S01]  /*2bd80*/  MOV R10, 0x3 ;  /* 0x00000003000a7802 */ /* 0x000fe20000000f00 */
[----:B------:R-:W-:Y:S01]  /*2bd90*/  IMAD.MOV.U32 R54, RZ, RZ, R15 ;  /* 0x000000ffff367224 */ /* 0x000fe200078e000f */
[----:B------:R-:W-:Y:S01]  /*2bda0*/  MOV R2, 0x2bde0 ;  /* 0x0002bde000027802 */ /* 0x000fe20000000f00 */
[----:B------:R-:W-:-:S02]  /*2bdb0*/  IMAD.MOV.U32 R3, RZ, RZ, 0x181f ;  /* 0x0000181fff037424 */ /* 0x000fc400078e00ff */
[----:B------:R1:W-:Y:S04]  /*2bdc0*/  STL [R1+0xa8], R10 ;  /* 0x0000a80a01007387 */ /* 0x0003e80000100800 */
[----:B-1--4-:R-:W-:Y:S05]  /*2bdd0*/  CALL.REL.NOINC `($__internal_7_$__cuda_sm70_shflsync_idx_p) ;  /* 0x0000095000007944 */ /* 0x012fea0003c00000 */
        /* <DEDUP_REMOVED lines=24> */
.L_x_2112:
        /* <DEDUP_REMOVED lines=8> */
.L_x_2113:
        /* <DEDUP_REMOVED lines=22> */
.L_x_2114:
        /* <DEDUP_REMOVED lines=30> */
.L_x_2117:
        /* <DEDUP_REMOVED lines=8> */
.L_x_2118:
        /* <DEDUP_REMOVED lines=22> */
.L_x_2121:
[----:B------:R-:W-:Y:S01]  /*2c500*/  MOV R10, 0x7 ;  /* 0x00000007000a7802 */ /* 0x000fe20000000f00 */
[----:B------:R-:W-:Y:S01]  /*2c510*/  IMAD.MOV.U32 R54, RZ, RZ, R15 ;  /* 0x000000ffff367224 */ /* 0x000fe200078e000f */
[----:B------:R-:W-:Y:S01]  /*2c520*/  MOV R2, 0x2c560 ;  /* 0x0002c56000027802 */ /* 0x000fe20000000f00 */
[----:B------:R-:W-:-:S02]  /*2c530*/  IMAD.MOV.U32 R3, RZ, RZ, 0x181f ;  /* 0x0000181fff037424 */ /* 0x000fc400078e00ff */
[----:B------:R1:W-:Y:S04]  /*2c540*/  STL [R1+0xa8], R10 ;  /* 0x0000a80a01007387 */ /* 0x0003e80000100800 */
[----:B-1-34-:R-:W-:Y:S05]  /*2c550*/  CALL.REL.NOINC `($__internal_7_$__cuda_sm70_shflsync_idx_p) ;  /* 0x000001d000007944 */ /* 0x01afea0003c00000 */
[----:B------:R-:W-:Y:S01]  /*2c560*/  MOV R10, 0x7 ;  /* 0x00000007000a7802 */ /* 0x000fe20000000f00 */
[----:B------:R-:W-:Y:S01]  /*2c570*/  IMAD.MOV.U32 R11, RZ, RZ, R37 ;  /* 0x000000ffff0b7224 */ /* 0x000fe200078e0025 */
[----:B------:R-:W-:Y:S01]  /*2c580*/  MOV R3, 0x181f ;  /* 0x0000181f00037802 */ /* 0x000fe20000000f00 */
[----:B------:R-:W-:Y:S01]  /*2c590*/  IMAD.MOV.U32 R54, RZ, RZ, R16 ;  /* 0x000000ffff367224 */ /* 0x000fe200078e0010 */
[----:B------:R-:W-:Y:S01]  /*2c5a0*/  MOV R2, 0x2c5d0 ;  /* 0x0002c5d000027802 */ /* 0x000fe20000000f00 */
[----:B------:R2:W-:Y:S04]  /*2c5b0*/  STL [R1+0xa8], R10 ;  /* 0x0000a80a01007387 */ /* 0x0005e80000100800 */
[----:B-12--5:R-:W-:Y:S05]  /*2c5c0*/  CALL.REL.NOINC `($__internal_7_$__cuda_sm70_shflsync_idx_p) ;  /* 0x0000016000007944 */ /* 0x026fea0003c00000 */
        /* <DEDUP_REMOVED lines=16> */
        .weak           $__internal_6_$__cuda_sm70_shflsync_bfly_p
        .type           $__internal_6_$__cuda_sm70_shflsync_bfly_p,@function
        .size           $__internal_6_$__cuda_sm70_shflsync_bfly_p,($__internal_7_$__cuda_sm70_shflsync_idx_p - $__internal_6_$__cuda_sm70_shflsync_bfly_p)
$__internal_6_$__cuda_sm70_shflsync_bfly_p:
[----:B------:R-:W-:Y:S02]  /*2c6d0*/  MOV R208, 0xffffffff ;  /* 0xffffffff00d07802 */ /* 0x000fe40000000f00 */
[----:B------:R-:W-:-:S02]  /*2c6e0*/  MOV R3, 0x1f ;  /* 0x0000001f00037802 */ /* 0x000fc40000000f00 */
[----:B------:R-:W-:Y:S04]  /*2c6f0*/  WARPSYNC R208 ;  /* 0x000000d000007348 */ /* 0x000fe80003800000 */
[----:B------:R1:W2:Y:S02]  /*2c700*/  SHFL.BFLY PT, R0, R4, R0, R3 ;  /* 0x0c00000004007389 */ /* 0x0002a400000e0003 */
[----:B-1----:R-:W-:-:S04]  /*2c710*/  MOV R3, 0x0 ;  /* 0x0000000000037802 */ /* 0x002fc80000000f00 */
[----:B--2---:R-:W-:Y:S05]  /*2c720*/  RET.REL.NODEC R2 `(_ZN7cutlass13device_kernelIN5flash19enable_sm80_to_sm89INS1_16FlashAttnFwdSm80INS1_25CollectiveMainloopFwdSm80ILi4ELi1ELb0EN4cute5tupleIJNS5_1CILi128EEENS7_ILi64EEES8_EEELi128ENS_6half_tEfNS_4arch4Sm80ELb1ELb0ELb1ELb1ELb1ELb1ELb1ELb0EEENS1_21CollectiveEpilogueFwdINS6_IJS8_S8_S9_EEENS6_IJNS7_ILi1EEESH_SH_EEESB_SD_Li128ELb1ELb1ELb0ELb0EEENS1_19SingleTileSchedulerILb1ELb0ELb1ELi128EEEEEEEEEvNT_6ParamsE) ;  /* 0xfffd38d002007950 */ /* 0x004fea0003c3ffff */
        .weak           $__internal_7_$__cuda_sm70_shflsync_idx_p
        .type           $__internal_7_$__cuda_sm70_shflsync_idx_p,@function
        .size           $__internal_7_$__cuda_sm70_shflsync_idx_p,(.L_x_2189 - $__internal_7_$__cuda_sm70_shflsync_idx_p)
$__internal_7_$__cuda_sm70_shflsync_idx_p:
[----:B------:R-:W2:Y:S04]  /*2c730*/  LDL.LU R37, [R1+0xa8] ;  /* 0x0000a80001257983 */ /* 0x000ea80000300800 */
[----:B------:R1:W-:Y:S02]  /*2c740*/  STL [R1+0x114], R0 ;  /* 0x0001140001007387 */ /* 0x0003e40000100800 */
[----:B-1----:R-:W-:-:S04]  /*2c750*/  MOV R0, 0xffffffff ;  /* 0xffffffff00007802 */ /* 0x002fc80000000f00 */
[----:B------:R-:W-:Y:S04]  /*2c760*/  WARPSYNC R0 ;  /* 0x0000000000007348 */ /* 0x000fe80003800000 */
[----:B--2---:R1:W2:Y:S04]  /*2c770*/  SHFL.IDX PT, R37, R54, R37, R3 ;  /* 0x0000002536257389 */ /* 0x0042a800000e0003 */
[----:B-1----:R1:W5:Y:S01]  /*2c780*/  LDL.LU R0, [R1+0x114] ;  /* 0x0001140001007983 */ /* 0x0023620000300800 */
[----:B------:R-:W-:-:S04]  /*2c790*/  MOV R3, 0x0 ;  /* 0x0000000000037802 */ /* 0x000fc80000000f00 */
[----:B--2---:R-:W-:Y:S05]  /*2c7a0*/  RET.REL.NODEC R2 `(_ZN7cutlass13device_kernelIN5flash19enable_sm80_to_sm89INS1_16FlashAttnFwdSm80INS1_25CollectiveMainloopFwdSm80ILi4ELi1ELb0EN4cute5tupleIJNS5_1CILi128EEENS7_ILi64EEES8_EEELi128ENS_6half_tEfNS_4arch4Sm80ELb1ELb0ELb1ELb1ELb1ELb1ELb1ELb0EEENS1_21CollectiveEpilogueFwdINS6_IJS8_S8_S9_EEENS6_IJNS7_ILi1EEESH_SH_EEESB_SD_Li128ELb1ELb1ELb0ELb0EEENS1_19SingleTileSchedulerILb1ELb0ELb1ELi128EEEEEEEEEvNT_6ParamsE) ;  /* 0xfffd385002007950 */ /* 0x004fea0003c3ffff */
.L_x_2164:
        /* <DEDUP_REMOVED lines=13> */
.L_x_2189:


//--------------------- .nv.shared._ZN7cutlass13device_kernelIN5flash19enable_sm80_to_sm89INS1_16FlashAttnFwdSm80INS1_25CollectiveMainloopFwdSm80ILi8ELi1ELb1EN4cute5tupleIJNS5_1CILi128EEES8_S8_EEELi128ENS_6half_tEfNS_4arch4Sm80ELb0ELb0ELb1ELb0ELb1ELb0ELb1ELb0EEENS1_21CollectiveEpilogueFwdIS9_NS6_IJNS7_ILi1EEESF_SF_EEESA_SC_Li256ELb0ELb1ELb0ELb0EEENS1_19SingleTileSchedulerILb0ELb0ELb1ELi128EEEEEEEEEvNT_6ParamsE --------------------------
	.section	.nv.shared._ZN7cutlass13device_kernelIN5flash19enable_sm80_to_sm89INS1_16FlashAttnFwdSm80INS1_25CollectiveMainloopFwdSm80ILi8ELi1ELb1EN4cute5tupleIJNS5_1CILi128EEES8_S8_EEELi128ENS_6half_tEfNS_4arch4Sm80ELb0ELb0ELb1ELb0ELb1ELb0ELb1ELb0EEENS1_21CollectiveEpilogueFwdIS9_NS6_IJNS7_ILi1EEESF_SF_EEESA_SC_Li256ELb0ELb1ELb0ELb0EEENS1_19SingleTileSchedulerILb0ELb0ELb1ELi128EEEEEEEEEvNT_6ParamsE,"aw",@nobits
	.sectionflags	@""
	.align	16


//--------------------- .nv.global                --------------------------
	.section	.nv.global,"aw",@nobits
.nv.global:
	.type		_ZN80_INTERNAL_77ea243b_44_flash_fwd_hdim128_fp16_paged_softcap_sm80_cu_b81ac279_28204cute1_E,@object
	.size		_ZN80_INTERNAL_77ea243b_44_flash_fwd_hdim128_fp16_paged_softcap_sm80_cu_b81ac279_28204cute1_E,(_ZN80_INTERNAL_77ea243b_44_flash_fwd_hdim128_fp16_paged_softcap_sm80_cu_b81ac279_28204cuda3std3__45__cpo6cbeginE - _ZN80_INTERNAL_77ea243b_44_flash_fwd_hdim128_fp16_paged_softcap_sm80_cu_b81ac279_28204cute1_E)
_ZN80_INTERNAL_77ea243b_44_flash_fwd_hdim128_fp16_paged_softcap_sm80_cu_b81ac279_28204cute1_E:
	.zero		1
	.type		_ZN80_INTERNAL_77ea243b_44_flash_fwd_hdim128_fp16_paged_softcap_sm80_cu_b81ac279_28204cuda3std3__45__cpo6cbeginE,@object
	.size		_ZN80_INTERNAL_77ea243b_44_flash_fwd_hdim128_fp16_paged_softcap_sm80_cu_b81ac279_28204cuda3std3__45__cpo6cbeginE,(_ZN80_INTERNAL_77ea243b_44_flash_fwd_hdim128_fp16_paged_softcap_sm80_cu_b81ac279_28204cuda3std3__48in_placeE - _ZN80_INTERNAL_77ea243b_44_flash_fwd_hdim128_fp16_paged_softcap_sm80_cu_b81ac279_28204cuda3std3__45__cpo6cbeginE)
_ZN80_INTERNAL_77ea243b_44_flash_fwd_hdim128_fp16_paged_softcap_sm80_cu_b81ac279_28204cuda3std3__45__cpo6cbeginE:
	.zero		1
	.type		_ZN80_INTERNAL_77ea243b_44_flash_fwd_hdim128_fp16_paged_softcap_sm80_cu_b81ac279_28204cuda3std3__48in_placeE,@object
	.size		_ZN80_INTERNAL_77ea243b_44_flash_fwd_hdim128_fp16_paged_softcap_sm80_cu_b81ac279_28204cuda3std3__48in_placeE,(_ZN80_INTERNAL_77ea243b_44_flash_fwd_hdim128_fp16_paged_softcap_sm80_cu_b81ac279_28204cuda3std6ranges3__45__cpo9iter_moveE - _ZN80_INTERNAL_77ea243b_44_flash_fwd_hdim128_fp16_paged_softcap_sm80_cu_b81ac279_28204cuda3std3__48in_placeE)
_ZN80_INTERNAL_77ea243b_44_flash_fwd_hdim128_fp16_paged_softcap_sm80_cu_b81ac279_28204cuda3std3__48in_placeE:
	.zero		1
	.type		_ZN80_INTERNAL_77ea243b_44_flash_fwd_hdim128_fp16_paged_softcap_sm80_cu_b81ac279_28204cuda3std6ranges3__45__cpo9iter_moveE,@object
	.size		_ZN80_INTERNAL_77ea243b_44_flash_fwd_hdim128_fp16_paged_softcap_sm80_cu_b81ac279_28204cuda3std6ranges3__45__cpo9iter_moveE,(_ZN80_INTERNAL_77ea243b_44_flash_fwd_hdim128_fp16_paged_softcap_sm80_cu_b81ac279_28204cuda3std3__45__cpo5beginE - _ZN80_INTERNAL_77ea243b_44_flash_fwd_hdim128_fp16_paged_softcap_sm80_cu_b81ac279_28204cuda3std6ranges3__45__cpo9iter_moveE)
_ZN80_INTERNAL_77ea243b_44_flash_fwd_hdim128_fp16_paged_softcap_sm80_cu_b81ac279_28204cuda3std6ranges3__45__cpo9iter_moveE:
	.zero		1
	.type		_ZN80_INTERNAL_77ea243b_44_flash_fwd_hdim128_fp16_paged_softcap_sm80_cu_b81ac279_28204cuda3std3__45__cpo5beginE,@object
	.size		_ZN80_INTERNAL_77ea243b_44_flash_fwd_hdim128_fp16_paged_softcap_sm80_cu_b81ac279_28204cuda3std3__45__cpo5beginE,(_ZN80_INTERNAL_77ea243b_44_flash_fwd_hdim128_fp16_paged_softcap_sm80_cu_b81ac279_28204cuda3std3__482_GLOBAL__N__77ea243b_44_flash_fwd_hdim128_fp16_paged_softcap_sm80_cu_b81ac279_28206ignoreE - _ZN80_INTERNAL_77ea243b_44_flash_fwd_hdim128_fp16_paged_softcap_sm80_cu_b81ac279_28204cuda3std3__45__cpo5beginE)
_ZN80_INTERNAL_77ea243b_44_flash_fwd_hdim128_fp16_paged_softcap_sm80_cu_b81ac279_28204cuda3std3__45__cpo5beginE:
	.zero		1
	.type		_ZN80_INTERNAL_77ea243b_44_flash_fwd_hdim128_fp16_paged_softcap_sm80_cu_b81ac279_28204cuda3std3__482_GLOBAL__N__77ea243b_44_flash_fwd_hdim128_fp16_paged_softcap_sm80_cu_b81ac279_28206ignoreE,@object
	.size		_ZN80_INTERNAL_77ea243b_44_flash_fwd_hdim128_fp16_paged_softcap_sm80_cu_b81ac279_28204cuda3std3__482_GLOBAL__N__77ea243b_44_flash_fwd_hdim128_fp16_paged_softcap_sm80_cu_b81ac279_28206ignoreE,(_ZN80_INTERNAL_77ea243b_44_flash_fwd_hdim128_fp16_paged_softcap_sm80_cu_b81ac279_28204cute7productE - _ZN80_INTERNAL_77ea243b_44_flash_fwd_hdim128_fp16_paged_softcap_sm80_cu_b81ac279_28204cuda3std3__482_GLOBAL__N__77ea243b_44_flash_fwd_hdim128_fp16_paged_softcap_sm80_cu_b81ac279_28206ignoreE)
_ZN80_INTERNAL_77ea243b_44_flash_fwd_hdim128_fp16_paged_softcap_sm80_cu_b81ac279_28204cuda3std3__482_GLOBAL__N__77ea243b_44_flash_fwd_hdim128_fp16_paged_softcap_sm80_cu_b81ac279_28206ignoreE:
	.zero		1
	.type		_ZN80_INTERNAL_77ea243b_44_flash_fwd_hdim128_fp16_paged_softcap_sm80_cu_b81ac279_28204cute7productE,@object
	.size		_ZN80_INTERNAL_77ea243b_44_flash_fwd_hdim128_fp16_paged_softcap_sm80_cu_b81ac279_28204cute7productE,(_ZN80_INTERNAL_77ea243b_44_flash_fwd_hdim128_fp16_paged_softcap_sm80_cu_b81ac279_28204cuda3std3__45__cpo3endE - _ZN80_INTERNAL_77ea243b_44_flash_fwd_hdim128_fp16_paged_softcap_sm80_cu_b81ac279_28204cute7productE)
_ZN80_INTERNAL_77ea243b_44_flash_fwd_hdim128_fp16_paged_softcap_sm80_cu_b81ac279_28204cute7productE:
	.zero		1
	.type		_ZN80_INTERNAL_77ea243b_44_flash_fwd_hdim128_fp16_paged_softcap_sm80_cu_b81ac279_28204cuda3std3__45__cpo3endE,@object
	.size		_ZN80_INTERNAL_77ea243b_44_flash_fwd_hdim128_fp16_paged_softcap_sm80_cu_b81ac279_28204cuda3std3__45__cpo3endE,(_ZN80_INTERNAL_77ea243b_44_flash_fwd_hdim128_fp16_paged_softcap_sm80_cu_b81ac279_28204cuda3std3__419piecewise_constructE - _ZN80_INTERNAL_77ea243b_44_flash_fwd_hdim128_fp16_paged_softcap_sm80_cu_b81ac279_28204cuda3std3__45__cpo3endE)
_ZN80_INTERNAL_77ea243b_44_flash_fwd_hdim128_fp16_paged_softcap_sm80_cu_b81ac279_28204cuda3std3__45__cpo3endE:
	.zero		1
	.type		_ZN80_INTERNAL_77ea243b_44_flash_fwd_hdim128_fp16_paged_softcap_sm80_cu_b81ac279_28204cuda3std3__419piecewise_constructE,@object
	.size		_ZN80_INTERNAL_77ea243b_44_flash_fwd_hdim128_fp16_paged_softcap_sm80_cu_b81ac279_28204cuda3std3__419piecewise_constructE,(_ZN80_INTERNAL_77ea243b_44_flash_fwd_hdim128_fp16_paged_softcap_sm80_cu_b81ac279_28204cuda3std3__45__cpo4cendE - _ZN80_INTERNAL_77ea243b_44_flash_fwd_hdim128_fp16_paged_softcap_sm80_cu_b81ac279_28204cuda3std3__419piecewise_constructE)
_ZN80_INTERNAL_77ea243b_44_flash_fwd_hdim128_fp16_paged_softcap_sm80_cu_b81ac279_28204cuda3std3__419piecewise_constructE:
	.zero		1
	.type		_ZN80_INTERNAL_77ea243b_44_flash_fwd_hdim128_fp16_paged_softcap_sm80_cu_b81ac279_28204cuda3std3__45__cpo4cendE,@object
	.size		_ZN80_INTERNAL_77ea243b_44_flash_fwd_hdim128_fp16_paged_softcap_sm80_cu_b81ac279_28204cuda3std3__45__cpo4cendE,(_ZN80_INTERNAL_77ea243b_44_flash_fwd_hdim128_fp16_paged_softcap_sm80_cu_b81ac279_28204cuda3std6ranges3__45__cpo4swapE - _ZN80_INTERNAL_77ea243b_44_flash_fwd_hdim128_fp16_paged_softcap_sm80_cu_b81ac279_28204cuda3std3__45__cpo4cendE)
_ZN80_INTERNAL_77ea243b_44_flash_fwd_hdim128_fp16_paged_softcap_sm80_cu_b81ac279_28204cuda3std3__45__cpo4cendE:
	.zero		1
	.type		_ZN80_INTERNAL_77ea243b_44_flash_fwd_hdim128_fp16_paged_softcap_sm80_cu_b81ac279_28204cuda3std6ranges3__45__cpo4swapE,@object
	.size		_ZN80_INTERNAL_77ea243b_44_flash_fwd_hdim128_fp16_paged_softcap_sm80_cu_b81ac279_28204cuda3std6ranges3__45__cpo4swapE,(.L_7 - _ZN80_INTERNAL_77ea243b_44_flash_fwd_hdim128_fp16_paged_softcap_sm80_cu_b81ac279_28204cuda3std6ranges3__45__cpo4swapE)
_ZN80_INTERNAL_77ea243b_44_flash_fwd_hdim128_fp16_paged_softcap_sm80_cu_b81ac279_28204cuda3std6ranges3__45__cpo4swapE:
	.zero		1
.L_7:


//--------------------- .nv.shared._ZN7cutlass13device_kernelIN5flash19enable_sm80_to_sm89INS1_16FlashAttnFwdSm80INS1_25CollectiveMainloopFwdSm80ILi8ELi1ELb1EN4cute5tupleIJNS5_1CILi128EEES8_S8_EEELi128ENS_6half_tEfNS_4arch4Sm80ELb0ELb0ELb1ELb1ELb1ELb0ELb1ELb0EEENS1_21CollectiveEpilogueFwdIS9_NS6_IJNS7_ILi1EEESF_SF_EEESA_SC_Li256ELb1ELb1ELb0ELb0EEENS1_19SingleTileSchedulerILb1ELb0ELb1ELi128EEEEEEEEEvNT_6ParamsE --------------------------
	.section	.nv.shared._ZN7cutlass13device_kernelIN5flash19enable_sm80_to_sm89INS1_16FlashAttnFwdSm80INS1_25CollectiveMainloopFwdSm80ILi8ELi1ELb1EN4cute5tupleIJNS5_1CILi128EEES8_S8_EEELi128ENS_6half_tEfNS_4arch4Sm80ELb0ELb0ELb1ELb1ELb1ELb0ELb1ELb0EEENS1_21CollectiveEpilogueFwdIS9_NS6_IJNS7_ILi1EEESF_SF_EEESA_SC_Li256ELb1ELb1ELb0ELb0EEENS1_19SingleTileSchedulerILb1ELb0ELb1ELi128EEEEEEEEEvNT_6ParamsE,"aw",@nobits
	.sectionflags	@""
	.align	16


//--------------------- .nv.shared._ZN7cutlass13device_kernelIN5flash19enable_sm80_to_sm89INS1_16FlashAttnFwdSm80INS1_25CollectiveMainloopFwdSm80ILi8ELi1ELb1EN4cute5tupleIJNS5_1CILi128EEES8_S8_EEELi128ENS_6half_tEfNS_4arch4Sm80ELb0ELb0ELb1ELb1ELb1ELb1ELb1ELb0EEENS1_21CollectiveEpilogueFwdIS9_NS6_IJNS7_ILi1EEESF_SF_EEESA_SC_Li256ELb1ELb1ELb0ELb0EEENS1_19SingleTileSchedulerILb1ELb0ELb1ELi128EEEEEEEEEvNT_6ParamsE --------------------------
	.section	.nv.shared._ZN7cutlass13device_kernelIN5flash19enable_sm80_to_sm89INS1_16FlashAttnFwdSm80INS1_25CollectiveMainloopFwdSm80ILi8ELi1ELb1EN4cute5tupleIJNS5_1CILi128EEES8_S8_EEELi128ENS_6half_tEfNS_4arch4Sm80ELb0ELb0ELb1ELb1ELb1ELb1ELb1ELb0EEENS1_21CollectiveEpilogueFwdIS9_NS6_IJNS7_ILi1EEESF_SF_EEESA_SC_Li256ELb1ELb1ELb0ELb0EEENS1_19SingleTileSchedulerILb1ELb0ELb1ELi128EEEEEEEEEvNT_6ParamsE,"aw",@nobits
	.sectionflags	@""
	.align	16


//--------------------- .nv.shared._ZN7cutlass13device_kernelIN5flash19enable_sm80_to_sm89INS1_16FlashAttnFwdSm80INS1_25CollectiveMainloopFwdSm80ILi8ELi1ELb1EN4cute5tupleIJNS5_1CILi128EEENS7_ILi96EEES8_EEELi128ENS_6half_tEfNS_4arch4Sm80ELb0ELb1ELb1ELb0ELb1ELb0ELb1ELb0EEENS1_21CollectiveEpilogueFwdINS6_IJS8_S8_S9_EEENS6_IJNS7_ILi1EEESH_SH_EEESB_SD_Li256ELb0ELb1ELb0ELb0EEENS1_19SingleTileSchedulerILb0ELb0ELb1ELi128EEEEEEEEEvNT_6ParamsE --------------------------
	.section	.nv.shared._ZN7cutlass13device_kernelIN5flash19enable_sm80_to_sm89INS1_16FlashAttnFwdSm80INS1_25CollectiveMainloopFwdSm80ILi8ELi1ELb1EN4cute5tupleIJNS5_1CILi128EEENS7_ILi96EEES8_EEELi128ENS_6half_tEfNS_4arch4Sm80ELb0ELb1ELb1ELb0ELb1ELb0ELb1ELb0EEENS1_21CollectiveEpilogueFwdINS6_IJS8_S8_S9_EEENS6_IJNS7_ILi1EEESH_SH_EEESB_SD_Li256ELb0ELb1ELb0ELb0EEENS1_19SingleTileSchedulerILb0ELb0ELb1ELi128EEEEEEEEEvNT_6ParamsE,"aw",@nobits
	.sectionflags	@""
	.align	16


//--------------------- .nv.shared._ZN7cutlass13device_kernelIN5flash19enable_sm80_to_sm89INS1_16FlashAttnFwdSm80INS1_25CollectiveMainloopFwdSm80ILi8ELi1ELb1EN4cute5tupleIJNS5_1CILi128EEENS7_ILi96EEES8_EEELi128ENS_6half_tEfNS_4arch4Sm80ELb0ELb1ELb1ELb1ELb1ELb0ELb1ELb0EEENS1_21CollectiveEpilogueFwdINS6_IJS8_S8_S9_EEENS6_IJNS7_ILi1EEESH_SH_EEESB_SD_Li256ELb1ELb1ELb0ELb0EEENS1_19SingleTileSchedulerILb1ELb0ELb1ELi128EEEEEEEEEvNT_6ParamsE --------------------------
	.section	.nv.shared._ZN7cutlass13device_kernelIN5flash19enable_sm80_to_sm89INS1_16FlashAttnFwdSm80INS1_25CollectiveMainloopFwdSm80ILi8ELi1ELb1EN4cute5tupleIJNS5_1CILi128EEENS7_ILi96EEES8_EEELi128ENS_6half_tEfNS_4arch4Sm80ELb0ELb1ELb1ELb1ELb1ELb0ELb1ELb0EEENS1_21CollectiveEpilogueFwdINS6_IJS8_S8_S9_EEENS6_IJNS7_ILi1EEESH_SH_EEESB_SD_Li256ELb1ELb1ELb0ELb0EEENS1_19SingleTileSchedulerILb1ELb0ELb1ELi128EEEEEEEEEvNT_6ParamsE,"aw",@nobits
	.sectionflags	@""
	.align	16


//--------------------- .nv.shared._ZN7cutlass13device_kernelIN5flash19enable_sm80_to_sm89INS1_16FlashAttnFwdSm80INS1_25CollectiveMainloopFwdSm80ILi8ELi1ELb1EN4cute5tupleIJNS5_1CILi128EEENS7_ILi96EEES8_EEELi128ENS_6half_tEfNS_4arch4Sm80ELb0ELb1ELb1ELb1ELb1ELb1ELb1ELb0EEENS1_21CollectiveEpilogueFwdINS6_IJS8_S8_S9_EEENS6_IJNS7_ILi1EEESH_SH_EEESB_SD_Li256ELb1ELb1ELb0ELb0EEENS1_19SingleTileSchedulerILb1ELb0ELb1ELi128EEEEEEEEEvNT_6ParamsE --------------------------
	.section	.nv.shared._ZN7cutlass13device_kernelIN5flash19enable_sm80_to_sm89INS1_16FlashAttnFwdSm80INS1_25CollectiveMainloopFwdSm80ILi8ELi1ELb1EN4cute5tupleIJNS5_1CILi128EEENS7_ILi96EEES8_EEELi128ENS_6half_tEfNS_4arch4Sm80ELb0ELb1ELb1ELb1ELb1ELb1ELb1ELb0EEENS1_21CollectiveEpilogueFwdINS6_IJS8_S8_S9_EEENS6_IJNS7_ILi1EEESH_SH_EEESB_SD_Li256ELb1ELb1ELb0ELb0EEENS1_19SingleTileSchedulerILb1ELb0ELb1ELi128EEEEEEEEEvNT_6ParamsE,"aw",@nobits
	.sectionflags	@""
	.align	16


//--------------------- .nv.shared._ZN7cutlass13device_kernelIN5flash19enable_sm80_to_sm89INS1_16FlashAttnFwdSm80INS1_25CollectiveMainloopFwdSm80ILi8ELi1ELb1EN4cute5tupleIJNS5_1CILi128EEES8_S8_EEELi128ENS_6half_tEfNS_4arch4Sm80ELb1ELb0ELb1ELb0ELb1ELb0ELb1ELb0EEENS1_21CollectiveEpilogueFwdIS9_NS6_IJNS7_ILi1EEESF_SF_EEESA_SC_Li256ELb0ELb1ELb0ELb0EEENS1_30DynamicPersistentTileSchedulerILi256ELi256ELb0ELb1ELb0EEEEEEEEEvNT_6ParamsE --------------------------
	.section	.nv.shared._ZN7cutlass13device_kernelIN5flash19enable_sm80_to_sm89INS1_16FlashAttnFwdSm80INS1_25CollectiveMainloopFwdSm80ILi8ELi1ELb1EN4cute5tupleIJNS5_1CILi128EEES8_S8_EEELi128ENS_6half_tEfNS_4arch4Sm80ELb1ELb0ELb1ELb0ELb1ELb0ELb1ELb0EEENS1_21CollectiveEpilogueFwdIS9_NS6_IJNS7_ILi1EEESF_SF_EEESA_SC_Li256ELb0ELb1ELb0ELb0EEENS1_30DynamicPersistentTileSchedulerILi256ELi256ELb0ELb1ELb0EEEEEEEEEvNT_6ParamsE,"aw",@nobits
	.sectionflags	@""
	.align	16


//--------------------- .nv.shared._ZN7cutlass13device_kernelIN5flash19enable_sm80_to_sm89INS1_16FlashAttnFwdSm80INS1_25CollectiveMainloopFwdSm80ILi8ELi1ELb1EN4cute5tupleIJNS5_1CILi128EEES8_S8_EEELi128ENS_6half_tEfNS_4arch4Sm80ELb1ELb0ELb1ELb1ELb1ELb0ELb1ELb0EEENS1_21CollectiveEpilogueFwdIS9_NS6_IJNS7_ILi1EEESF_SF_EEESA_SC_Li256ELb1ELb1ELb0ELb0EEENS1_19SingleTileSchedulerILb1ELb0ELb1ELi128EEEEEEEEEvNT_6ParamsE --------------------------
	.section	.nv.shared._ZN7cutlass13device_kernelIN5flash19enable_sm80_to_sm89INS1_16FlashAttnFwdSm80INS1_25CollectiveMainloopFwdSm80ILi8ELi1ELb1EN4cute5tupleIJNS5_1CILi128EEES8_S8_EEELi128ENS_6half_tEfNS_4arch4Sm80ELb1ELb0ELb1ELb1ELb1ELb0ELb1ELb0EEENS1_21CollectiveEpilogueFwdIS9_NS6_IJNS7_ILi1EEESF_SF_EEESA_SC_Li256ELb1ELb1ELb0ELb0EEENS1_19SingleTileSchedulerILb1ELb0ELb1ELi128EEEEEEEEEvNT_6ParamsE,"aw",@nobits
	.sectionflags	@""
	.align	16


//--------------------- .nv.shared._ZN7cutlass13device_kernelIN5flash19enable_sm80_to_sm89INS1_16FlashAttnFwdSm80INS1_25CollectiveMainloopFwdSm80ILi8ELi1ELb1EN4cute5tupleIJNS5_1CILi128EEES8_S8_EEELi128ENS_6half_tEfNS_4arch4Sm80ELb1ELb0ELb1ELb1ELb1ELb1ELb1ELb0EEENS1_21CollectiveEpilogueFwdIS9_NS6_IJNS7_ILi1EEESF_SF_EEESA_SC_Li256ELb1ELb1ELb0ELb0EEENS1_19SingleTileSchedulerILb1ELb0ELb1ELi128EEEEEEEEEvNT_6ParamsE --------------------------
	.section	.nv.shared._ZN7cutlass13device_kernelIN5flash19enable_sm80_to_sm89INS1_16FlashAttnFwdSm80INS1_25CollectiveMainloopFwdSm80ILi8ELi1ELb1EN4cute5tupleIJNS5_1CILi128EEES8_S8_EEELi128ENS_6half_tEfNS_4arch4Sm80ELb1ELb0ELb1ELb1ELb1ELb1ELb1ELb0EEENS1_21CollectiveEpilogueFwdIS9_NS6_IJNS7_ILi1EEESF_SF_EEESA_SC_Li256ELb1ELb1ELb0ELb0EEENS1_19SingleTileSchedulerILb1ELb0ELb1ELi128EEEEEEEEEvNT_6ParamsE,"aw",@nobits
	.sectionflags	@""
	.align	16


//--------------------- .nv.shared._ZN7cutlass13device_kernelIN5flash19enable_sm80_to_sm89INS1_16FlashAttnFwdSm80INS1_25CollectiveMainloopFwdSm80ILi4ELi1ELb0EN4cute5tupleIJNS5_1CILi128EEENS7_ILi64EEES8_EEELi128ENS_6half_tEfNS_4arch4Sm80ELb0ELb0ELb1ELb0ELb1ELb0ELb1ELb0EEENS1_21CollectiveEpilogueFwdINS6_IJS8_S8_S9_EEENS6_IJNS7_ILi1EEESH_SH_EEESB_SD_Li128ELb0ELb1ELb0ELb0EEENS1_19SingleTileSchedulerILb0ELb0ELb1ELi128EEEEEEEEEvNT_6ParamsE --------------------------
	.section	.nv.shared._ZN7cutlass13device_kernelIN5flash19enable_sm80_to_sm89INS1_16FlashAttnFwdSm80INS1_25CollectiveMainloopFwdSm80ILi4ELi1ELb0EN4cute5tupleIJNS5_1CILi128EEENS7_ILi64EEES8_EEELi128ENS_6half_tEfNS_4arch4Sm80ELb0ELb0ELb1ELb0ELb1ELb0ELb1ELb0EEENS1_21CollectiveEpilogueFwdINS6_IJS8_S8_S9_EEENS6_IJNS7_ILi1EEESH_SH_EEESB_SD_Li128ELb0ELb1ELb0ELb0EEENS1_19SingleTileSchedulerILb0ELb0ELb1ELi128EEEEEEEEEvNT_6ParamsE,"aw",@nobits
	.sectionflags	@""
	.align	16


//--------------------- .nv.shared._ZN7cutlass13device_kernelIN5flash19enable_sm80_to_sm89INS1_16FlashAttnFwdSm80INS1_25CollectiveMainloopFwdSm80ILi4ELi1ELb0EN4cute5tupleIJNS5_1CILi128EEENS7_ILi64EEES8_EEELi128ENS_6half_tEfNS_4arch4Sm80ELb0ELb0ELb1ELb1ELb1ELb0ELb1ELb0EEENS1_21CollectiveEpilogueFwdINS6_IJS8_S8_S9_EEENS6_IJNS7_ILi1EEESH_SH_EEESB_SD_Li128ELb1ELb1ELb0ELb0EEENS1_19SingleTileSchedulerILb1ELb0ELb1ELi128EEEEEEEEEvNT_6ParamsE --------------------------
	.section	.nv.shared._ZN7cutlass13device_kernelIN5flash19enable_sm80_to_sm89INS1_16FlashAttnFwdSm80INS1_25CollectiveMainloopFwdSm80ILi4ELi1ELb0EN4cute5tupleIJNS5_1CILi128EEENS7_ILi64EEES8_EEELi128ENS_6half_tEfNS_4arch4Sm80ELb0ELb0ELb1ELb1ELb1ELb0ELb1ELb0EEENS1_21CollectiveEpilogueFwdINS6_IJS8_S8_S9_EEENS6_IJNS7_ILi1EEESH_SH_EEESB_SD_Li128ELb1ELb1ELb0ELb0EEENS1_19SingleTileSchedulerILb1ELb0ELb1ELi128EEEEEEEEEvNT_6ParamsE,"aw",@nobits
	.sectionflags	@""
	.align	16


//--------------------- .nv.shared._ZN7cutlass13device_kernelIN5flash19enable_sm80_to_sm89INS1_16FlashAttnFwdSm80INS1_25CollectiveMainloopFwdSm80ILi4ELi1ELb0EN4cute5tupleIJNS5_1CILi128EEENS7_ILi64EEES8_EEELi128ENS_6half_tEfNS_4arch4Sm80ELb0ELb0ELb1ELb1ELb1ELb1ELb1ELb0EEENS1_21CollectiveEpilogueFwdINS6_IJS8_S8_S9_EEENS6_IJNS7_ILi1EEESH_SH_EEESB_SD_Li128ELb1ELb1ELb0ELb0EEENS1_19SingleTileSchedulerILb1ELb0ELb1ELi128EEEEEEEEEvNT_6ParamsE --------------------------
	.section	.nv.shared._ZN7cutlass13device_kernelIN5flash19enable_sm80_to_sm89INS1_16FlashAttnFwdSm80INS1_25CollectiveMainloopFwdSm80ILi4ELi1ELb0EN4cute5tupleIJNS5_1CILi128EEENS7_ILi64EEES8_EEELi128ENS_6half_tEfNS_4arch4Sm80ELb0ELb0ELb1ELb1ELb1ELb1ELb1ELb0EEENS1_21CollectiveEpilogueFwdINS6_IJS8_S8_S9_EEENS6_IJNS7_ILi1EEESH_SH_EEESB_SD_Li128ELb1ELb1ELb0ELb0EEENS1_19SingleTileSchedulerILb1ELb0ELb1ELi128EEEEEEEEEvNT_6ParamsE,"aw",@nobits
	.sectionflags	@""
	.align	16


//--------------------- .nv.shared._ZN7cutlass13device_kernelIN5flash19enable_sm80_to_sm89INS1_16FlashAttnFwdSm80INS1_25CollectiveMainloopFwdSm80ILi4ELi1ELb0EN4cute5tupleIJNS5_1CILi128EEENS7_ILi48EEES8_EEELi128ENS_6half_tEfNS_4arch4Sm80ELb0ELb1ELb1ELb0ELb1ELb0ELb1ELb0EEENS1_21CollectiveEpilogueFwdINS6_IJS8_S8_S9_EEENS6_IJNS7_ILi1EEESH_SH_EEESB_SD_Li128ELb0ELb1ELb0ELb0EEENS1_19SingleTileSchedulerILb0ELb0ELb1ELi128EEEEEEEEEvNT_6ParamsE --------------------------
	.section	.nv.shared._ZN7cutlass13device_kernelIN5flash19enable_sm80_to_sm89INS1_16FlashAttnFwdSm80INS1_25CollectiveMainloopFwdSm80ILi4ELi1ELb0EN4cute5tupleIJNS5_1CILi128EEENS7_ILi48EEES8_EEELi128ENS_6half_tEfNS_4arch4Sm80ELb0ELb1ELb1ELb0ELb1ELb0ELb1ELb0EEENS1_21CollectiveEpilogueFwdINS6_IJS8_S8_S9_EEENS6_IJNS7_ILi1EEESH_SH_EEESB_SD_Li128ELb0ELb1ELb0ELb0EEENS1_19SingleTileSchedulerILb0ELb0ELb1ELi128EEEEEEEEEvNT_6ParamsE,"aw",@nobits
	.sectionflags	@""
	.align	16


//--------------------- .nv.shared._ZN7cutlass13device_kernelIN5flash19enable_sm80_to_sm89INS1_16FlashAttnFwdSm80INS1_25CollectiveMainloopFwdSm80ILi4ELi1ELb0EN4cute5tupleIJNS5_1CILi128EEENS7_ILi48EEES8_EEELi128ENS_6half_tEfNS_4arch4Sm80ELb0ELb1ELb1ELb1ELb1ELb0ELb1ELb0EEENS1_21CollectiveEpilogueFwdINS6_IJS8_S8_S9_EEENS6_IJNS7_ILi1EEESH_SH_EEESB_SD_Li128ELb1ELb1ELb0ELb0EEENS1_19SingleTileSchedulerILb1ELb0ELb1ELi128EEEEEEEEEvNT_6ParamsE --------------------------
	.section	.nv.shared._ZN7cutlass13device_kernelIN5flash19enable_sm80_to_sm89INS1_16FlashAttnFwdSm80INS1_25CollectiveMainloopFwdSm80ILi4ELi1ELb0EN4cute5tupleIJNS5_1CILi128EEENS7_ILi48EEES8_EEELi128ENS_6half_tEfNS_4arch4Sm80ELb0ELb1ELb1ELb1ELb1ELb0ELb1ELb0EEENS1_21CollectiveEpilogueFwdINS6_IJS8_S8_S9_EEENS6_IJNS7_ILi1EEESH_SH_EEESB_SD_Li128ELb1ELb1ELb0ELb0EEENS1_19SingleTileSchedulerILb1ELb0ELb1ELi128EEEEEEEEEvNT_6ParamsE,"aw",@nobits
	.sectionflags	@""
	.align	16


//--------------------- .nv.shared._ZN7cutlass13device_kernelIN5flash19enable_sm80_to_sm89INS1_16FlashAttnFwdSm80INS1_25CollectiveMainloopFwdSm80ILi4ELi1ELb0EN4cute5tupleIJNS5_1CILi128EEENS7_ILi48EEES8_EEELi128ENS_6half_tEfNS_4arch4Sm80ELb0ELb1ELb1ELb1ELb1ELb1ELb1ELb0EEENS1_21CollectiveEpilogueFwdINS6_IJS8_S8_S9_EEENS6_IJNS7_ILi1EEESH_SH_EEESB_SD_Li128ELb1ELb1ELb0ELb0EEENS1_19SingleTileSchedulerILb1ELb0ELb1ELi128EEEEEEEEEvNT_6ParamsE --------------------------
	.section	.nv.shared._ZN7cutlass13device_kernelIN5flash19enable_sm80_to_sm89INS1_16FlashAttnFwdSm80INS1_25CollectiveMainloopFwdSm80ILi4ELi1ELb0EN4cute5tupleIJNS5_1CILi128EEENS7_ILi48EEES8_EEELi128ENS_6half_tEfNS_4arch4Sm80ELb0ELb1ELb1ELb1ELb1ELb1ELb1ELb0EEENS1_21CollectiveEpilogueFwdINS6_IJS8_S8_S9_EEENS6_IJNS7_ILi1EEESH_SH_EEESB_SD_Li128ELb1ELb1ELb0ELb0EEENS1_19SingleTileSchedulerILb1ELb0ELb1ELi128EEEEEEEEEvNT_6ParamsE,"aw",@nobits
	.sectionflags	@""
	.align	16


//--------------------- .nv.shared._ZN7cutlass13device_kernelIN5flash19enable_sm80_to_sm89INS1_16FlashAttnFwdSm80INS1_25CollectiveMainloopFwdSm80ILi4ELi1ELb0EN4cute5tupleIJNS5_1CILi128EEENS7_ILi64EEES8_EEELi128ENS_6half_tEfNS_4arch4Sm80ELb1ELb0ELb1ELb0ELb1ELb0ELb1ELb0EEENS1_21CollectiveEpilogueFwdINS6_IJS8_S8_S9_EEENS6_IJNS7_ILi1EEESH_SH_EEESB_SD_Li128ELb0ELb1ELb0ELb0EEENS1_30DynamicPersistentTileSchedulerILi128ELi128ELb0ELb1ELb0EEEEEEEEEvNT_6ParamsE --------------------------
	.section	.nv.shared._ZN7cutlass13device_kernelIN5flash19enable_sm80_to_sm89INS1_16FlashAttnFwdSm80INS1_25CollectiveMainloopFwdSm80ILi4ELi1ELb0EN4cute5tupleIJNS5_1CILi128EEENS7_ILi64EEES8_EEELi128ENS_6half_tEfNS_4arch4Sm80ELb1ELb0ELb1ELb0ELb1ELb0ELb1ELb0EEENS1_21CollectiveEpilogueFwdINS6_IJS8_S8_S9_EEENS6_IJNS7_ILi1EEESH_SH_EEESB_SD_Li128ELb0ELb1ELb0ELb0EEENS1_30DynamicPersistentTileSchedulerILi128ELi128ELb0ELb1ELb0EEEEEEEEEvNT_6ParamsE,"aw",@nobits
	.sectionflags	@""
	.align	16


//--------------------- .nv.shared._ZN7cutlass13device_kernelIN5flash19enable_sm80_to_sm89INS1_16FlashAttnFwdSm80INS1_25CollectiveMainloopFwdSm80ILi4ELi1ELb0EN4cute5tupleIJNS5_1CILi128EEENS7_ILi64EEES8_EEELi128ENS_6half_tEfNS_4arch4Sm80ELb1ELb0ELb1ELb1ELb1ELb0ELb1ELb0EEENS1_21CollectiveEpilogueFwdINS6_IJS8_S8_S9_EEENS6_IJNS7_ILi1EEESH_SH_EEESB_SD_Li128ELb1ELb1ELb0ELb0EEENS1_19SingleTileSchedulerILb1ELb0ELb1ELi128EEEEEEEEEvNT_6ParamsE --------------------------
	.section	.nv.shared._ZN7cutlass13device_kernelIN5flash19enable_sm80_to_sm89INS1_16FlashAttnFwdSm80INS1_25CollectiveMainloopFwdSm80ILi4ELi1ELb0EN4cute5tupleIJNS5_1CILi128EEENS7_ILi64EEES8_EEELi128ENS_6half_tEfNS_4arch4Sm80ELb1ELb0ELb1ELb1ELb1ELb0ELb1ELb0EEENS1_21CollectiveEpilogueFwdINS6_IJS8_S8_S9_EEENS6_IJNS7_ILi1EEESH_SH_EEESB_SD_Li128ELb1ELb1ELb0ELb0EEENS1_19SingleTileSchedulerILb1ELb0ELb1ELi128EEEEEEEEEvNT_6ParamsE,"aw",@nobits
	.sectionflags	@""
	.align	16


//--------------------- .nv.shared._ZN7cutlass13device_kernelIN5flash19enable_sm80_to_sm89INS1_16FlashAttnFwdSm80INS1_25CollectiveMainloopFwdSm80ILi4ELi1ELb0EN4cute5tupleIJNS5_1CILi128EEENS7_ILi64EEES8_EEELi128ENS_6half_tEfNS_4arch4Sm80ELb1ELb0ELb1ELb1ELb1ELb1ELb1ELb0EEENS1_21CollectiveEpilogueFwdINS6_IJS8_S8_S9_EEENS6_IJNS7_ILi1EEESH_SH_EEESB_SD_Li128ELb1ELb1ELb0ELb0EEENS1_19SingleTileSchedulerILb1ELb0ELb1ELi128EEEEEEEEEvNT_6ParamsE --------------------------
	.section	.nv.shared._ZN7cutlass13device_kernelIN5flash19enable_sm80_to_sm89INS1_16FlashAttnFwdSm80INS1_25CollectiveMainloopFwdSm80ILi4ELi1ELb0EN4cute5tupleIJNS5_1CILi128EEENS7_ILi64EEES8_EEELi128ENS_6half_tEfNS_4arch4Sm80ELb1ELb0ELb1ELb1ELb1ELb1ELb1ELb0EEENS1_21CollectiveEpilogueFwdINS6_IJS8_S8_S9_EEENS6_IJNS7_ILi1EEESH_SH_EEESB_SD_Li128ELb1ELb1ELb0ELb0EEENS1_19SingleTileSchedulerILb1ELb0ELb1ELi128EEEEEEEEEvNT_6ParamsE,"aw",@nobits
	.sectionflags	@""
	.align	16
